	.target	sm_80

	.elftype	@"ET_EXEC"


//--------------------- .note.nv.tkinfo           --------------------------
	.section	.note.nv.tkinfo,"",@"SHT_NOTE"
	.sectionflags	@"SHF_NOTE_NV_TKINFO"
	.tkinfo
        /*0018*/ 	.word	0x00000002
        /*0030*/ 	.string	""
        /*0030*/ 	.string	"ptxas"
        /*0030*/ 	.string	"Cuda compilation tools, release 13.0, V13.0.88"
        /*0030*/ 	.string	"Build cuda_13.0.r13.0/compiler.36424714_0"
        /*0030*/ 	.string	"-arch sm_80 -m 64 "



//--------------------- .note.nv.cuinfo           --------------------------
	.section	.note.nv.cuinfo,"",@"SHT_NOTE"
	.sectionflags	@"SHF_NOTE_NV_CUINFO"
        /*0018*/ 	.short	0x0002
        /*001a*/ 	.short	0x0050
        /*001c*/ 	.short	0x0082
	.zero		2


//--------------------- .nv.info                  --------------------------
	.section	.nv.info,"",@"SHT_CUDA_INFO"
	.align	4


	//----- nvinfo : EIATTR_REGCOUNT
	.align		4
        /*0000*/ 	.byte	0x04, 0x2f
        /*0002*/ 	.short	(.L_12 - .L_11)
	.align		4
.L_11:
        /*0004*/ 	.word	index@(_ZN7cutlass13device_kernelIN5flash19enable_sm80_to_sm89INS1_16FlashAttnFwdSm80INS1_25CollectiveMainloopFwdSm80ILi8ELi1ELb1EN4cute5tupleIJNS5_1CILi128EEENS7_ILi112EEES8_EEELi128ENS_6half_tEfNS_4arch4Sm80ELb1ELb0ELb0ELb1ELb0ELb1ELb1ELb1EEENS1_21CollectiveEpilogueFwdINS6_IJS8_S8_S9_EEENS6_IJNS7_ILi1EEESH_SH_EEESB_SD_Li256ELb1ELb1ELb1ELb0EEENS1_36VarlenDynamicPersistentTileSchedulerILi128ELi112ELi256ELi256ELb1ELb1ELb0ELb1ELb1ELb1EEEEEEEEEvNT_6ParamsE)
        /*0008*/ 	.word	0x000000ff


	//----- nvinfo : EIATTR_FRAME_SIZE
	.align		4
.L_12:
        /*000c*/ 	.byte	0x04, 0x11
        /*000e*/ 	.short	(.L_14 - .L_13)
	.align		4
.L_13:
        /*0010*/ 	.word	index@($__internal_55_$__cuda_sm70_votesync_ballot)
        /*0014*/ 	.word	0x00000000


	//----- nvinfo : EIATTR_FRAME_SIZE
	.align		4
.L_14:
        /*0018*/ 	.byte	0x04, 0x11
        /*001a*/ 	.short	(.L_16 - .L_15)
	.align		4
.L_15:
        /*001c*/ 	.word	index@($__internal_54_$__cuda_sm70_shflsync_up_p)
        /*0020*/ 	.word	0x00000000


	//----- nvinfo : EIATTR_FRAME_SIZE
	.align		4
.L_16:
        /*0024*/ 	.byte	0x04, 0x11
        /*0026*/ 	.short	(.L_18 - .L_17)
	.align		4
.L_17:
        /*0028*/ 	.word	index@($__internal_53_$__cuda_sm70_shflsync_idx_p)
        /*002c*/ 	.word	0x00000000


	//----- nvinfo : EIATTR_FRAME_SIZE
	.align		4
.L_18:
        /*0030*/ 	.byte	0x04, 0x11
        /*0032*/ 	.short	(.L_20 - .L_19)
	.align		4
.L_19:
        /*0034*/ 	.word	index@($__internal_52_$__cuda_sm70_shflsync_bfly_p)
        /*0038*/ 	.word	0x00000000


	//----- nvinfo : EIATTR_FRAME_SIZE
	.align		4
.L_20:
        /*003c*/ 	.byte	0x04, 0x11
        /*003e*/ 	.short	(.L_22 - .L_21)
	.align		4
.L_21:
        /*0040*/ 	.word	index@(_ZN7cutlass13device_kernelIN5flash19enable_sm80_to_sm89INS1_16FlashAttnFwdSm80INS1_25CollectiveMainloopFwdSm80ILi8ELi1ELb1EN4cute5tupleIJNS5_1CILi128EEENS7_ILi112EEES8_EEELi128ENS_6half_tEfNS_4arch4Sm80ELb1ELb0ELb0ELb1ELb0ELb1ELb1ELb1EEENS1_21CollectiveEpilogueFwdINS6_IJS8_S8_S9_EEENS6_IJNS7_ILi1EEESH_SH_EEESB_SD_Li256ELb1ELb1ELb1ELb0EEENS1_36VarlenDynamicPersistentTileSchedulerILi128ELi112ELi256ELi256ELb1ELb1ELb0ELb1ELb1ELb1EEEEEEEEEvNT_6ParamsE)
        /*0044*/ 	.word	0x00000088


	//----- nvinfo : EIATTR_REGCOUNT
	.align		4
.L_22:
        /*0048*/ 	.byte	0x04, 0x2f
        /*004a*/ 	.short	(.L_24 - .L_23)
	.align		4
.L_23:
        /*004c*/ 	.word	index@(_ZN7cutlass13device_kernelIN5flash19enable_sm80_to_sm89INS1_16FlashAttnFwdSm80INS1_25CollectiveMainloopFwdSm80ILi8ELi1ELb1EN4cute5tupleIJNS5_1CILi128EEENS7_ILi112EEES8_EEELi128ENS_6half_tEfNS_4arch4Sm80ELb1ELb0ELb0ELb1ELb0ELb0ELb1ELb1EEENS1_21CollectiveEpilogueFwdINS6_IJS8_S8_S9_EEENS6_IJNS7_ILi1EEESH_SH_EEESB_SD_Li256ELb1ELb1ELb1ELb0EEENS1_36VarlenDynamicPersistentTileSchedulerILi128ELi112ELi256ELi256ELb1ELb1ELb0ELb1ELb1ELb1EEEEEEEEEvNT_6ParamsE)
        /*0050*/ 	.word	0x000000ff


	//----- nvinfo : EIATTR_FRAME_SIZE
	.align		4
.L_24:
        /*0054*/ 	.byte	0x04, 0x11
        /*0056*/ 	.short	(.L_26 - .L_25)
	.align		4
.L_25:
        /*0058*/ 	.word	index@($__internal_51_$__cuda_sm70_votesync_ballot)
        /*005c*/ 	.word	0x00000000


	//----- nvinfo : EIATTR_FRAME_SIZE
	.align		4
.L_26:
        /*0060*/ 	.byte	0x04, 0x11
        /*0062*/ 	.short	(.L_28 - .L_27)
	.align		4
.L_27:
        /*0064*/ 	.word	index@($__internal_50_$__cuda_sm70_shflsync_up_p)
        /*0068*/ 	.word	0x00000000


	//----- nvinfo : EIATTR_FRAME_SIZE
	.align		4
.L_28:
        /*006c*/ 	.byte	0x04, 0x11
        /*006e*/ 	.short	(.L_30 - .L_29)
	.align		4
.L_29:
        /*0070*/ 	.word	index@($__internal_49_$__cuda_sm70_shflsync_idx_p)
        /*0074*/ 	.word	0x00000000


	//----- nvinfo : EIATTR_FRAME_SIZE
	.align		4
.L_30:
        /*0078*/ 	.byte	0x04, 0x11
        /*007a*/ 	.short	(.L_32 - .L_31)
	.align		4
.L_31:
        /*007c*/ 	.word	index@($__internal_48_$__cuda_sm70_shflsync_bfly_p)
        /*0080*/ 	.word	0x00000000


	//----- nvinfo : EIATTR_FRAME_SIZE
	.align		4
.L_32:
        /*0084*/ 	.byte	0x04, 0x11
        /*0086*/ 	.short	(.L_34 - .L_33)
	.align		4
.L_33:
        /*0088*/ 	.word	index@(_ZN7cutlass13device_kernelIN5flash19enable_sm80_to_sm89INS1_16FlashAttnFwdSm80INS1_25CollectiveMainloopFwdSm80ILi8ELi1ELb1EN4cute5tupleIJNS5_1CILi128EEENS7_ILi112EEES8_EEELi128ENS_6half_tEfNS_4arch4Sm80ELb1ELb0ELb0ELb1ELb0ELb0ELb1ELb1EEENS1_21CollectiveEpilogueFwdINS6_IJS8_S8_S9_EEENS6_IJNS7_ILi1EEESH_SH_EEESB_SD_Li256ELb1ELb1ELb1ELb0EEENS1_36VarlenDynamicPersistentTileSchedulerILi128ELi112ELi256ELi256ELb1ELb1ELb0ELb1ELb1ELb1EEEEEEEEEvNT_6ParamsE)
        /*008c*/ 	.word	0x000000a0


	//----- nvinfo : EIATTR_REGCOUNT
	.align		4
.L_34:
        /*0090*/ 	.byte	0x04, 0x2f
        /*0092*/ 	.short	(.L_36 - .L_35)
	.align		4
.L_35:
        /*0094*/ 	.word	index@(_ZN7cutlass13device_kernelIN5flash19enable_sm80_to_sm89INS1_16FlashAttnFwdSm80INS1_25CollectiveMainloopFwdSm80ILi4ELi1ELb0EN4cute5tupleIJNS5_1CILi128EEENS7_ILi64EEES8_EEELi128ENS_6half_tEfNS_4arch4Sm80ELb1ELb0ELb0ELb0ELb0ELb0ELb1ELb1EEENS1_21CollectiveEpilogueFwdINS6_IJS8_S8_S9_EEENS6_IJNS7_ILi1EEESH_SH_EEESB_SD_Li128ELb0ELb1ELb1ELb0EEENS1_30DynamicPersistentTileSchedulerILi128ELi128ELb1ELb1ELb0EEEEEEEEEvNT_6ParamsE)
        /*0098*/ 	.word	0x000000ff


	//----- nvinfo : EIATTR_FRAME_SIZE
	.align		4
.L_36:
        /*009c*/ 	.byte	0x04, 0x11
        /*009e*/ 	.short	(.L_38 - .L_37)
	.align		4
.L_37:
        /*00a0*/ 	.word	index@($__internal_47_$__cuda_sm70_shflsync_idx_p)
        /*00a4*/ 	.word	0x00000000


	//----- nvinfo : EIATTR_FRAME_SIZE
	.align		4
.L_38:
        /*00a8*/ 	.byte	0x04, 0x11
        /*00aa*/ 	.short	(.L_40 - .L_39)
	.align		4
.L_39:
        /*00ac*/ 	.word	index@($__internal_46_$__cuda_sm70_shflsync_bfly_p)
        /*00b0*/ 	.word	0x00000000


	//----- nvinfo : EIATTR_FRAME_SIZE
	.align		4
.L_40:
        /*00b4*/ 	.byte	0x04, 0x11
        /*00b6*/ 	.short	(.L_42 - .L_41)
	.align		4
.L_41:
        /*00b8*/ 	.word	index@(_ZN7cutlass13device_kernelIN5flash19enable_sm80_to_sm89INS1_16FlashAttnFwdSm80INS1_25CollectiveMainloopFwdSm80ILi4ELi1ELb0EN4cute5tupleIJNS5_1CILi128EEENS7_ILi64EEES8_EEELi128ENS_6half_tEfNS_4arch4Sm80ELb1ELb0ELb0ELb0ELb0ELb0ELb1ELb1EEENS1_21CollectiveEpilogueFwdINS6_IJS8_S8_S9_EEENS6_IJNS7_ILi1EEESH_SH_EEESB_SD_Li128ELb0ELb1ELb1ELb0EEENS1_30DynamicPersistentTileSchedulerILi128ELi128ELb1ELb1ELb0EEEEEEEEEvNT_6ParamsE)
        /*00bc*/ 	.word	0x00000090


	//----- nvinfo : EIATTR_REGCOUNT
	.align		4
.L_42:
        /*00c0*/ 	.byte	0x04, 0x2f
        /*00c2*/ 	.short	(.L_44 - .L_43)
	.align		4
.L_43:
        /*00c4*/ 	.word	index@(_ZN7cutlass13device_kernelIN5flash19enable_sm80_to_sm89INS1_16FlashAttnFwdSm80INS1_25CollectiveMainloopFwdSm80ILi8ELi1ELb1EN4cute5tupleIJNS5_1CILi128EEENS7_ILi96EEES8_EEELi128ENS_6half_tEfNS_4arch4Sm80ELb0ELb1ELb0ELb1ELb0ELb1ELb1ELb1EEENS1_21CollectiveEpilogueFwdINS6_IJS8_S8_S9_EEENS6_IJNS7_ILi1EEESH_SH_EEESB_SD_Li256ELb1ELb1ELb1ELb0EEENS1_36VarlenDynamicPersistentTileSchedulerILi128ELi96ELi256ELi256ELb1ELb1ELb0ELb1ELb0ELb1EEEEEEEEEvNT_6ParamsE)
        /*00c8*/ 	.word	0x000000ff


	//----- nvinfo : EIATTR_FRAME_SIZE
	.align		4
.L_44:
        /*00cc*/ 	.byte	0x04, 0x11
        /*00ce*/ 	.short	(.L_46 - .L_45)
	.align		4
.L_45:
        /*00d0*/ 	.word	index@($__internal_45_$__cuda_sm70_votesync_ballot)
        /*00d4*/ 	.word	0x00000000


	//----- nvinfo : EIATTR_FRAME_SIZE
	.align		4
.L_46:
        /*00d8*/ 	.byte	0x04, 0x11
        /*00da*/ 	.short	(.L_48 - .L_47)
	.align		4
.L_47:
        /*00dc*/ 	.word	index@($__internal_44_$__cuda_sm70_shflsync_up_p)
        /*00e0*/ 	.word	0x00000000


	//----- nvinfo : EIATTR_FRAME_SIZE
	.align		4
.L_48:
        /*00e4*/ 	.byte	0x04, 0x11
        /*00e6*/ 	.short	(.L_50 - .L_49)
	.align		4
.L_49:
        /*00e8*/ 	.word	index@($__internal_43_$__cuda_sm70_shflsync_idx_p)
        /*00ec*/ 	.word	0x00000000


	//----- nvinfo : EIATTR_FRAME_SIZE
	.align		4
.L_50:
        /*00f0*/ 	.byte	0x04, 0x11
        /*00f2*/ 	.short	(.L_52 - .L_51)
	.align		4
.L_51:
        /*00f4*/ 	.word	index@($__internal_42_$__cuda_sm70_shflsync_bfly_p)
        /*00f8*/ 	.word	0x00000000


	//----- nvinfo : EIATTR_FRAME_SIZE
	.align		4
.L_52:
        /*00fc*/ 	.byte	0x04, 0x11
        /*00fe*/ 	.short	(.L_54 - .L_53)
	.align		4
.L_53:
        /*0100*/ 	.word	index@(_ZN7cutlass13device_kernelIN5flash19enable_sm80_to_sm89INS1_16FlashAttnFwdSm80INS1_25CollectiveMainloopFwdSm80ILi8ELi1ELb1EN4cute5tupleIJNS5_1CILi128EEENS7_ILi96EEES8_EEELi128ENS_6half_tEfNS_4arch4Sm80ELb0ELb1ELb0ELb1ELb0ELb1ELb1ELb1EEENS1_21CollectiveEpilogueFwdINS6_IJS8_S8_S9_EEENS6_IJNS7_ILi1EEESH_SH_EEESB_SD_Li256ELb1ELb1ELb1ELb0EEENS1_36VarlenDynamicPersistentTileSchedulerILi128ELi96ELi256ELi256ELb1ELb1ELb0ELb1ELb0ELb1EEEEEEEEEvNT_6ParamsE)
        /*0104*/ 	.word	0x00000000


	//----- nvinfo : EIATTR_REGCOUNT
	.align		4
.L_54:
        /*0108*/ 	.byte	0x04, 0x2f
        /*010a*/ 	.short	(.L_56 - .L_55)
	.align		4
.L_55:
        /*010c*/ 	.word	index@(_ZN7cutlass13device_kernelIN5flash19enable_sm80_to_sm89INS1_16FlashAttnFwdSm80INS1_25CollectiveMainloopFwdSm80ILi8ELi1ELb1EN4cute5tupleIJNS5_1CILi128EEENS7_ILi96EEES8_EEELi128ENS_6half_tEfNS_4arch4Sm80ELb0ELb1ELb0ELb1ELb0ELb0ELb1ELb1EEENS1_21CollectiveEpilogueFwdINS6_IJS8_S8_S9_EEENS6_IJNS7_ILi1EEESH_SH_EEESB_SD_Li256ELb1ELb1ELb1ELb0EEENS1_36VarlenDynamicPersistentTileSchedulerILi128ELi96ELi256ELi256ELb1ELb1ELb0ELb1ELb0ELb1EEEEEEEEEvNT_6ParamsE)
        /*0110*/ 	.word	0x000000ff


	//----- nvinfo : EIATTR_FRAME_SIZE
	.align		4
.L_56:
        /*0114*/ 	.byte	0x04, 0x11
        /*0116*/ 	.short	(.L_58 - .L_57)
	.align		4
.L_57:
        /*0118*/ 	.word	index@($__internal_41_$__cuda_sm70_votesync_ballot)
        /*011c*/ 	.word	0x00000000


	//----- nvinfo : EIATTR_FRAME_SIZE
	.align		4
.L_58:
        /*0120*/ 	.byte	0x04, 0x11
        /*0122*/ 	.short	(.L_60 - .L_59)
	.align		4
.L_59:
        /*0124*/ 	.word	index@($__internal_40_$__cuda_sm70_shflsync_up_p)
        /*0128*/ 	.word	0x00000000


	//----- nvinfo : EIATTR_FRAME_SIZE
	.align		4
.L_60:
        /*012c*/ 	.byte	0x04, 0x11
        /*012e*/ 	.short	(.L_62 - .L_61)
	.align		4
.L_61:
        /*0130*/ 	.word	index@($__internal_39_$__cuda_sm70_shflsync_idx_p)
        /*0134*/ 	.word	0x00000000


	//----- nvinfo : EIATTR_FRAME_SIZE
	.align		4
.L_62:
        /*0138*/ 	.byte	0x04, 0x11
        /*013a*/ 	.short	(.L_64 - .L_63)
	.align		4
.L_63:
        /*013c*/ 	.word	index@($__internal_38_$__cuda_sm70_shflsync_bfly_p)
        /*0140*/ 	.word	0x00000000


	//----- nvinfo : EIATTR_FRAME_SIZE
	.align		4
.L_64:
        /*0144*/ 	.byte	0x04, 0x11
        /*0146*/ 	.short	(.L_66 - .L_65)
	.align		4
.L_65:
        /*0148*/ 	.word	index@(_ZN7cutlass13device_kernelIN5flash19enable_sm80_to_sm89INS1_16FlashAttnFwdSm80INS1_25CollectiveMainloopFwdSm80ILi8ELi1ELb1EN4cute5tupleIJNS5_1CILi128EEENS7_ILi96EEES8_EEELi128ENS_6half_tEfNS_4arch4Sm80ELb0ELb1ELb0ELb1ELb0ELb0ELb1ELb1EEENS1_21CollectiveEpilogueFwdINS6_IJS8_S8_S9_EEENS6_IJNS7_ILi1EEESH_SH_EEESB_SD_Li256ELb1ELb1ELb1ELb0EEENS1_36VarlenDynamicPersistentTileSchedulerILi128ELi96ELi256ELi256ELb1ELb1ELb0ELb1ELb0ELb1EEEEEEEEEvNT_6ParamsE)
        /*014c*/ 	.word	0x00000068


	//----- nvinfo : EIATTR_REGCOUNT
	.align		4
.L_66:
        /*0150*/ 	.byte	0x04, 0x2f
        /*0152*/ 	.short	(.L_68 - .L_67)
	.align		4
.L_67:
        /*0154*/ 	.word	index@(_ZN7cutlass13device_kernelIN5flash19enable_sm80_to_sm89INS1_16FlashAttnFwdSm80INS1_25CollectiveMainloopFwdSm80ILi4ELi1ELb0EN4cute5tupleIJNS5_1CILi128EEENS7_ILi48EEES8_EEELi128ENS_6half_tEfNS_4arch4Sm80ELb0ELb1ELb0ELb0ELb0ELb0ELb1ELb1EEENS1_21CollectiveEpilogueFwdINS6_IJS8_S8_S9_EEENS6_IJNS7_ILi1EEESH_SH_EEESB_SD_Li128ELb0ELb1ELb1ELb0EEENS1_19SingleTileSchedulerILb0ELb1ELb1ELi128EEEEEEEEEvNT_6ParamsE)
        /*0158*/ 	.word	0x000000ff


	//----- nvinfo : EIATTR_FRAME_SIZE
	.align		4
.L_68:
        /*015c*/ 	.byte	0x04, 0x11
        /*015e*/ 	.short	(.L_70 - .L_69)
	.align		4
.L_69:
        /*0160*/ 	.word	index@(_ZN7cutlass13device_kernelIN5flash19enable_sm80_to_sm89INS1_16FlashAttnFwdSm80INS1_25CollectiveMainloopFwdSm80ILi4ELi1ELb0EN4cute5tupleIJNS5_1CILi128EEENS7_ILi48EEES8_EEELi128ENS_6half_tEfNS_4arch4Sm80ELb0ELb1ELb0ELb0ELb0ELb0ELb1ELb1EEENS1_21CollectiveEpilogueFwdINS6_IJS8_S8_S9_EEENS6_IJNS7_ILi1EEESH_SH_EEESB_SD_Li128ELb0ELb1ELb1ELb0EEENS1_19SingleTileSchedulerILb0ELb1ELb1ELi128EEEEEEEEEvNT_6ParamsE)
        /*0164*/ 	.word	0x00000070


	//----- nvinfo : EIATTR_REGCOUNT
	.align		4
.L_70:
        /*0168*/ 	.byte	0x04, 0x2f
        /*016a*/ 	.short	(.L_72 - .L_71)
	.align		4
.L_71:
        /*016c*/ 	.word	index@(_ZN7cutlass13device_kernelIN5flash19enable_sm80_to_sm89INS1_16FlashAttnFwdSm80INS1_25CollectiveMainloopFwdSm80ILi8ELi1ELb1EN4cute5tupleIJNS5_1CILi128EEENS7_ILi112EEES8_EEELi128ENS_6half_tEfNS_4arch4Sm80ELb0ELb0ELb0ELb1ELb0ELb1ELb1ELb1EEENS1_21CollectiveEpilogueFwdINS6_IJS8_S8_S9_EEENS6_IJNS7_ILi1EEESH_SH_EEESB_SD_Li256ELb1ELb1ELb1ELb0EEENS1_36VarlenDynamicPersistentTileSchedulerILi128ELi112ELi256ELi256ELb1ELb1ELb0ELb0ELb1ELb1EEEEEEEEEvNT_6ParamsE)
        /*0170*/ 	.word	0x000000ff


	//----- nvinfo : EIATTR_FRAME_SIZE
	.align		4
.L_72:
        /*0174*/ 	.byte	0x04, 0x11
        /*0176*/ 	.short	(.L_74 - .L_73)
	.align		4
.L_73:
        /*0178*/ 	.word	index@($__internal_37_$__cuda_sm70_votesync_ballot)
        /*017c*/ 	.word	0x00000000


	//----- nvinfo : EIATTR_FRAME_SIZE
	.align		4
.L_74:
        /*0180*/ 	.byte	0x04, 0x11
        /*0182*/ 	.short	(.L_76 - .L_75)
	.align		4
.L_75:
        /*0184*/ 	.word	index@($__internal_36_$__cuda_sm70_shflsync_up_p)
        /*0188*/ 	.word	0x00000000


	//----- nvinfo : EIATTR_FRAME_SIZE
	.align		4
.L_76:
        /*018c*/ 	.byte	0x04, 0x11
        /*018e*/ 	.short	(.L_78 - .L_77)
	.align		4
.L_77:
        /*0190*/ 	.word	index@($__internal_35_$__cuda_sm70_shflsync_idx_p)
        /*0194*/ 	.word	0x00000000


	//----- nvinfo : EIATTR_FRAME_SIZE
	.align		4
.L_78:
        /*0198*/ 	.byte	0x04, 0x11
        /*019a*/ 	.short	(.L_80 - .L_79)
	.align		4
.L_79:
        /*019c*/ 	.word	index@($__internal_34_$__cuda_sm70_shflsync_bfly_p)
        /*01a0*/ 	.word	0x00000000


	//----- nvinfo : EIATTR_FRAME_SIZE
	.align		4
.L_80:
        /*01a4*/ 	.byte	0x04, 0x11
        /*01a6*/ 	.short	(.L_82 - .L_81)
	.align		4
.L_81:
        /*01a8*/ 	.word	index@(_ZN7cutlass13device_kernelIN5flash19enable_sm80_to_sm89INS1_16FlashAttnFwdSm80INS1_25CollectiveMainloopFwdSm80ILi8ELi1ELb1EN4cute5tupleIJNS5_1CILi128EEENS7_ILi112EEES8_EEELi128ENS_6half_tEfNS_4arch4Sm80ELb0ELb0ELb0ELb1ELb0ELb1ELb1ELb1EEENS1_21CollectiveEpilogueFwdINS6_IJS8_S8_S9_EEENS6_IJNS7_ILi1EEESH_SH_EEESB_SD_Li256ELb1ELb1ELb1ELb0EEENS1_36VarlenDynamicPersistentTileSchedulerILi128ELi112ELi256ELi256ELb1ELb1ELb0ELb0ELb1ELb1EEEEEEEEEvNT_6ParamsE)
        /*01ac*/ 	.word	0x00000028


	//----- nvinfo : EIATTR_REGCOUNT
	.align		4
.L_82:
        /*01b0*/ 	.byte	0x04, 0x2f
        /*01b2*/ 	.short	(.L_84 - .L_83)
	.align		4
.L_83:
        /*01b4*/ 	.word	index@(_ZN7cutlass13device_kernelIN5flash19enable_sm80_to_sm89INS1_16FlashAttnFwdSm80INS1_25CollectiveMainloopFwdSm80ILi8ELi1ELb1EN4cute5tupleIJNS5_1CILi128EEENS7_ILi112EEES8_EEELi128ENS_6half_tEfNS_4arch4Sm80ELb0ELb0ELb0ELb1ELb0ELb0ELb1ELb1EEENS1_21CollectiveEpilogueFwdINS6_IJS8_S8_S9_EEENS6_IJNS7_ILi1EEESH_SH_EEESB_SD_Li256ELb1ELb1ELb1ELb0EEENS1_36VarlenDynamicPersistentTileSchedulerILi128ELi112ELi256ELi256ELb1ELb1ELb0ELb0ELb1ELb1EEEEEEEEEvNT_6ParamsE)
        /*01b8*/ 	.word	0x000000ff


	//----- nvinfo : EIATTR_FRAME_SIZE
	.align		4
.L_84:
        /*01bc*/ 	.byte	0x04, 0x11
        /*01be*/ 	.short	(.L_86 - .L_85)
	.align		4
.L_85:
        /*01c0*/ 	.word	index@($__internal_33_$__cuda_sm70_votesync_ballot)
        /*01c4*/ 	.word	0x00000000


	//----- nvinfo : EIATTR_FRAME_SIZE
	.align		4
.L_86:
        /*01c8*/ 	.byte	0x04, 0x11
        /*01ca*/ 	.short	(.L_88 - .L_87)
	.align		4
.L_87:
        /*01cc*/ 	.word	index@($__internal_32_$__cuda_sm70_shflsync_up_p)
        /*01d0*/ 	.word	0x00000000


	//----- nvinfo : EIATTR_FRAME_SIZE
	.align		4
.L_88:
        /*01d4*/ 	.byte	0x04, 0x11
        /*01d6*/ 	.short	(.L_90 - .L_89)
	.align		4
.L_89:
        /*01d8*/ 	.word	index@($__internal_31_$__cuda_sm70_shflsync_idx_p)
        /*01dc*/ 	.word	0x00000000


	//----- nvinfo : EIATTR_FRAME_SIZE
	.align		4
.L_90:
        /*01e0*/ 	.byte	0x04, 0x11
        /*01e2*/ 	.short	(.L_92 - .L_91)
	.align		4
.L_91:
        /*01e4*/ 	.word	index@($__internal_30_$__cuda_sm70_shflsync_bfly_p)
        /*01e8*/ 	.word	0x00000000


	//----- nvinfo : EIATTR_FRAME_SIZE
	.align		4
.L_92:
        /*01ec*/ 	.byte	0x04, 0x11
        /*01ee*/ 	.short	(.L_94 - .L_93)
	.align		4
.L_93:
        /*01f0*/ 	.word	index@(_ZN7cutlass13device_kernelIN5flash19enable_sm80_to_sm89INS1_16FlashAttnFwdSm80INS1_25CollectiveMainloopFwdSm80ILi8ELi1ELb1EN4cute5tupleIJNS5_1CILi128EEENS7_ILi112EEES8_EEELi128ENS_6half_tEfNS_4arch4Sm80ELb0ELb0ELb0ELb1ELb0ELb0ELb1ELb1EEENS1_21CollectiveEpilogueFwdINS6_IJS8_S8_S9_EEENS6_IJNS7_ILi1EEESH_SH_EEESB_SD_Li256ELb1ELb1ELb1ELb0EEENS1_36VarlenDynamicPersistentTileSchedulerILi128ELi112ELi256ELi256ELb1ELb1ELb0ELb0ELb1ELb1EEEEEEEEEvNT_6ParamsE)
        /*01f4*/ 	.word	0x00000038


	//----- nvinfo : EIATTR_REGCOUNT
	.align		4
.L_94:
        /*01f8*/ 	.byte	0x04, 0x2f
        /*01fa*/ 	.short	(.L_96 - .L_95)
	.align		4
.L_95:
        /*01fc*/ 	.word	index@(_ZN7cutlass13device_kernelIN5flash19enable_sm80_to_sm89INS1_16FlashAttnFwdSm80INS1_25CollectiveMainloopFwdSm80ILi4ELi1ELb0EN4cute5tupleIJNS5_1CILi128EEENS7_ILi64EEES8_EEELi128ENS_6half_tEfNS_4arch4Sm80ELb0ELb0ELb0ELb0ELb0ELb0ELb1ELb1EEENS1_21CollectiveEpilogueFwdINS6_IJS8_S8_S9_EEENS6_IJNS7_ILi1EEESH_SH_EEESB_SD_Li128ELb0ELb1ELb1ELb0EEENS1_19SingleTileSchedulerILb0ELb1ELb1ELi128EEEEEEEEEvNT_6ParamsE)
        /*0200*/ 	.word	0x000000ff


	//----- nvinfo : EIATTR_FRAME_SIZE
	.align		4
.L_96:
        /*0204*/ 	.byte	0x04, 0x11
        /*0206*/ 	.short	(.L_98 - .L_97)
	.align		4
.L_97:
        /*0208*/ 	.word	index@(_ZN7cutlass13device_kernelIN5flash19enable_sm80_to_sm89INS1_16FlashAttnFwdSm80INS1_25CollectiveMainloopFwdSm80ILi4ELi1ELb0EN4cute5tupleIJNS5_1CILi128EEENS7_ILi64EEES8_EEELi128ENS_6half_tEfNS_4arch4Sm80ELb0ELb0ELb0ELb0ELb0ELb0ELb1ELb1EEENS1_21CollectiveEpilogueFwdINS6_IJS8_S8_S9_EEENS6_IJNS7_ILi1EEESH_SH_EEESB_SD_Li128ELb0ELb1ELb1ELb0EEENS1_19SingleTileSchedulerILb0ELb1ELb1ELi128EEEEEEEEEvNT_6ParamsE)
        /*020c*/ 	.word	0x00000090


	//----- nvinfo : EIATTR_REGCOUNT
	.align		4
.L_98:
        /*0210*/ 	.byte	0x04, 0x2f
        /*0212*/ 	.short	(.L_100 - .L_99)
	.align		4
.L_99:
        /*0214*/ 	.word	index@(_ZN7cutlass13device_kernelIN5flash19enable_sm80_to_sm89INS1_16FlashAttnFwdSm80INS1_25CollectiveMainloopFwdSm80ILi8ELi1ELb1EN4cute5tupleIJNS5_1CILi128EEES8_S8_EEELi128ENS_6half_tEfNS_4arch4Sm80ELb1ELb0ELb0ELb0ELb0ELb0ELb1ELb1EEENS1_21CollectiveEpilogueFwdIS9_NS6_IJNS7_ILi1EEESF_SF_EEESA_SC_Li256ELb0ELb1ELb1ELb0EEENS1_30DynamicPersistentTileSchedulerILi256ELi256ELb1ELb1ELb0EEEEEEEEEvNT_6ParamsE)
        /*0218*/ 	.word	0x000000ff


	//----- nvinfo : EIATTR_FRAME_SIZE
	.align		4
.L_100:
        /*021c*/ 	.byte	0x04, 0x11
        /*021e*/ 	.short	(.L_102 - .L_101)
	.align		4
.L_101:
        /*0220*/ 	.word	index@($__internal_29_$__cuda_sm70_shflsync_idx_p)
        /*0224*/ 	.word	0x00000000


	//----- nvinfo : EIATTR_FRAME_SIZE
	.align		4
.L_102:
        /*0228*/ 	.byte	0x04, 0x11
        /*022a*/ 	.short	(.L_104 - .L_103)
	.align		4
.L_103:
        /*022c*/ 	.word	index@($__internal_28_$__cuda_sm70_shflsync_bfly_p)
        /*0230*/ 	.word	0x00000000


	//----- nvinfo : EIATTR_FRAME_SIZE
	.align		4
.L_104:
        /*0234*/ 	.byte	0x04, 0x11
        /*0236*/ 	.short	(.L_106 - .L_105)
	.align		4
.L_105:
        /*0238*/ 	.word	index@(_ZN7cutlass13device_kernelIN5flash19enable_sm80_to_sm89INS1_16FlashAttnFwdSm80INS1_25CollectiveMainloopFwdSm80ILi8ELi1ELb1EN4cute5tupleIJNS5_1CILi128EEES8_S8_EEELi128ENS_6half_tEfNS_4arch4Sm80ELb1ELb0ELb0ELb0ELb0ELb0ELb1ELb1EEENS1_21CollectiveEpilogueFwdIS9_NS6_IJNS7_ILi1EEESF_SF_EEESA_SC_Li256ELb0ELb1ELb1ELb0EEENS1_30DynamicPersistentTileSchedulerILi256ELi256ELb1ELb1ELb0EEEEEEEEEvNT_6ParamsE)
        /*023c*/ 	.word	0x00000060


	//----- nvinfo : EIATTR_REGCOUNT
	.align		4
.L_106:
        /*0240*/ 	.byte	0x04, 0x2f
        /*0242*/ 	.short	(.L_108 - .L_107)
	.align		4
.L_107:
        /*0244*/ 	.word	index@(_ZN7cutlass13device_kernelIN5flash19enable_sm80_to_sm89INS1_16FlashAttnFwdSm80INS1_25CollectiveMainloopFwdSm80ILi8ELi1ELb1EN4cute5tupleIJNS5_1CILi128EEENS7_ILi96EEES8_EEELi128ENS_6half_tEfNS_4arch4Sm80ELb0ELb1ELb0ELb0ELb0ELb0ELb1ELb1EEENS1_21CollectiveEpilogueFwdINS6_IJS8_S8_S9_EEENS6_IJNS7_ILi1EEESH_SH_EEESB_SD_Li256ELb0ELb1ELb1ELb0EEENS1_19SingleTileSchedulerILb0ELb1ELb1ELi128EEEEEEEEEvNT_6ParamsE)
        /*0248*/ 	.word	0x000000fa


	//----- nvinfo : EIATTR_FRAME_SIZE
	.align		4
.L_108:
        /*024c*/ 	.byte	0x04, 0x11
        /*024e*/ 	.short	(.L_110 - .L_109)
	.align		4
.L_109:
        /*0250*/ 	.word	index@(_ZN7cutlass13device_kernelIN5flash19enable_sm80_to_sm89INS1_16FlashAttnFwdSm80INS1_25CollectiveMainloopFwdSm80ILi8ELi1ELb1EN4cute5tupleIJNS5_1CILi128EEENS7_ILi96EEES8_EEELi128ENS_6half_tEfNS_4arch4Sm80ELb0ELb1ELb0ELb0ELb0ELb0ELb1ELb1EEENS1_21CollectiveEpilogueFwdINS6_IJS8_S8_S9_EEENS6_IJNS7_ILi1EEESH_SH_EEESB_SD_Li256ELb0ELb1ELb1ELb0EEENS1_19SingleTileSchedulerILb0ELb1ELb1ELi128EEEEEEEEEvNT_6ParamsE)
        /*0254*/ 	.word	0x00000000


	//----- nvinfo : EIATTR_REGCOUNT
	.align		4
.L_110:
        /*0258*/ 	.byte	0x04, 0x2f
        /*025a*/ 	.short	(.L_112 - .L_111)
	.align		4
.L_111:
        /*025c*/ 	.word	index@(_ZN7cutlass13device_kernelIN5flash19enable_sm80_to_sm89INS1_16FlashAttnFwdSm80INS1_25CollectiveMainloopFwdSm80ILi8ELi1ELb1EN4cute5tupleIJNS5_1CILi128EEES8_S8_EEELi128ENS_6half_tEfNS_4arch4Sm80ELb0ELb0ELb0ELb0ELb0ELb0ELb1ELb1EEENS1_21CollectiveEpilogueFwdIS9_NS6_IJNS7_ILi1EEESF_SF_EEESA_SC_Li256ELb0ELb1ELb1ELb0EEENS1_19SingleTileSchedulerILb0ELb1ELb1ELi128EEEEEEEEEvNT_6ParamsE)
        /*0260*/ 	.word	0x000000ff


	//----- nvinfo : EIATTR_FRAME_SIZE
	.align		4
.L_112:
        /*0264*/ 	.byte	0x04, 0x11
        /*0266*/ 	.short	(.L_114 - .L_113)
	.align		4
.L_113:
        /*0268*/ 	.word	index@(_ZN7cutlass13device_kernelIN5flash19enable_sm80_to_sm89INS1_16FlashAttnFwdSm80INS1_25CollectiveMainloopFwdSm80ILi8ELi1ELb1EN4cute5tupleIJNS5_1CILi128EEES8_S8_EEELi128ENS_6half_tEfNS_4arch4Sm80ELb0ELb0ELb0ELb0ELb0ELb0ELb1ELb1EEENS1_21CollectiveEpilogueFwdIS9_NS6_IJNS7_ILi1EEESF_SF_EEESA_SC_Li256ELb0ELb1ELb1ELb0EEENS1_19SingleTileSchedulerILb0ELb1ELb1ELi128EEEEEEEEEvNT_6ParamsE)
        /*026c*/ 	.word	0x00000000


	//----- nvinfo : EIATTR_REGCOUNT
	.align		4
.L_114:
        /*0270*/ 	.byte	0x04, 0x2f
        /*0272*/ 	.short	(.L_116 - .L_115)
	.align		4
.L_115:
        /*0274*/ 	.word	index@(_ZN7cutlass13device_kernelIN5flash19enable_sm80_to_sm89INS1_16FlashAttnFwdSm80INS1_25CollectiveMainloopFwdSm80ILi8ELi1ELb1EN4cute5tupleIJNS5_1CILi128EEENS7_ILi112EEES8_EEELi128ENS_6half_tEfNS_4arch4Sm80ELb1ELb0ELb1ELb1ELb0ELb1ELb1ELb1EEENS1_21CollectiveEpilogueFwdINS6_IJS8_S8_S9_EEENS6_IJNS7_ILi1EEESH_SH_EEESB_SD_Li256ELb1ELb1ELb1ELb0EEENS1_36VarlenDynamicPersistentTileSchedulerILi128ELi112ELi256ELi256ELb1ELb1ELb0ELb1ELb1ELb1EEEEEEEEEvNT_6ParamsE)
        /*0278*/ 	.word	0x000000ff


	//----- nvinfo : EIATTR_FRAME_SIZE
	.align		4
.L_116:
        /*027c*/ 	.byte	0x04, 0x11
        /*027e*/ 	.short	(.L_118 - .L_117)
	.align		4
.L_117:
        /*0280*/ 	.word	index@($__internal_27_$__cuda_sm70_votesync_ballot)
        /*0284*/ 	.word	0x00000000


	//----- nvinfo : EIATTR_FRAME_SIZE
	.align		4
.L_118:
        /*0288*/ 	.byte	0x04, 0x11
        /*028a*/ 	.short	(.L_120 - .L_119)
	.align		4
.L_119:
        /*028c*/ 	.word	index@($__internal_26_$__cuda_sm70_shflsync_up_p)
        /*0290*/ 	.word	0x00000000


	//----- nvinfo : EIATTR_FRAME_SIZE
	.align		4
.L_120:
        /*0294*/ 	.byte	0x04, 0x11
        /*0296*/ 	.short	(.L_122 - .L_121)
	.align		4
.L_121:
        /*0298*/ 	.word	index@($__internal_25_$__cuda_sm70_shflsync_idx_p)
        /*029c*/ 	.word	0x00000000


	//----- nvinfo : EIATTR_FRAME_SIZE
	.align		4
.L_122:
        /*02a0*/ 	.byte	0x04, 0x11
        /*02a2*/ 	.short	(.L_124 - .L_123)
	.align		4
.L_123:
        /*02a4*/ 	.word	index@($__internal_24_$__cuda_sm70_shflsync_bfly_p)
        /*02a8*/ 	.word	0x00000000


	//----- nvinfo : EIATTR_FRAME_SIZE
	.align		4
.L_124:
        /*02ac*/ 	.byte	0x04, 0x11
        /*02ae*/ 	.short	(.L_126 - .L_125)
	.align		4
.L_125:
        /*02b0*/ 	.word	index@(_ZN7cutlass13device_kernelIN5flash19enable_sm80_to_sm89INS1_16FlashAttnFwdSm80INS1_25CollectiveMainloopFwdSm80ILi8ELi1ELb1EN4cute5tupleIJNS5_1CILi128EEENS7_ILi112EEES8_EEELi128ENS_6half_tEfNS_4arch4Sm80ELb1ELb0ELb1ELb1ELb0ELb1ELb1ELb1EEENS1_21CollectiveEpilogueFwdINS6_IJS8_S8_S9_EEENS6_IJNS7_ILi1EEESH_SH_EEESB_SD_Li256ELb1ELb1ELb1ELb0EEENS1_36VarlenDynamicPersistentTileSchedulerILi128ELi112ELi256ELi256ELb1ELb1ELb0ELb1ELb1ELb1EEEEEEEEEvNT_6ParamsE)
        /*02b4*/ 	.word	0x00000088


	//----- nvinfo : EIATTR_REGCOUNT
	.align		4
.L_126:
        /*02b8*/ 	.byte	0x04, 0x2f
        /*02ba*/ 	.short	(.L_128 - .L_127)
	.align		4
.L_127:
        /*02bc*/ 	.word	index@(_ZN7cutlass13device_kernelIN5flash19enable_sm80_to_sm89INS1_16FlashAttnFwdSm80INS1_25CollectiveMainloopFwdSm80ILi8ELi1ELb1EN4cute5tupleIJNS5_1CILi128EEENS7_ILi112EEES8_EEELi128ENS_6half_tEfNS_4arch4Sm80ELb1ELb0ELb1ELb1ELb0ELb0ELb1ELb1EEENS1_21CollectiveEpilogueFwdINS6_IJS8_S8_S9_EEENS6_IJNS7_ILi1EEESH_SH_EEESB_SD_Li256ELb1ELb1ELb1ELb0EEENS1_36VarlenDynamicPersistentTileSchedulerILi128ELi112ELi256ELi256ELb1ELb1ELb0ELb1ELb1ELb1EEEEEEEEEvNT_6ParamsE)
        /*02c0*/ 	.word	0x000000ff


	//----- nvinfo : EIATTR_FRAME_SIZE
	.align		4
.L_128:
        /*02c4*/ 	.byte	0x04, 0x11
        /*02c6*/ 	.short	(.L_130 - .L_129)
	.align		4
.L_129:
        /*02c8*/ 	.word	index@($__internal_23_$__cuda_sm70_votesync_ballot)
        /*02cc*/ 	.word	0x00000000


	//----- nvinfo : EIATTR_FRAME_SIZE
	.align		4
.L_130:
        /*02d0*/ 	.byte	0x04, 0x11
        /*02d2*/ 	.short	(.L_132 - .L_131)
	.align		4
.L_131:
        /*02d4*/ 	.word	index@($__internal_22_$__cuda_sm70_shflsync_up_p)
        /*02d8*/ 	.word	0x00000000


	//----- nvinfo : EIATTR_FRAME_SIZE
	.align		4
.L_132:
        /*02dc*/ 	.byte	0x04, 0x11
        /*02de*/ 	.short	(.L_134 - .L_133)
	.align		4
.L_133:
        /*02e0*/ 	.word	index@($__internal_21_$__cuda_sm70_shflsync_idx_p)
        /*02e4*/ 	.word	0x00000000


	//----- nvinfo : EIATTR_FRAME_SIZE
	.align		4
.L_134:
        /*02e8*/ 	.byte	0x04, 0x11
        /*02ea*/ 	.short	(.L_136 - .L_135)
	.align		4
.L_135:
        /*02ec*/ 	.word	index@($__internal_20_$__cuda_sm70_shflsync_bfly_p)
        /*02f0*/ 	.word	0x00000000


	//----- nvinfo : EIATTR_FRAME_SIZE
	.align		4
.L_136:
        /*02f4*/ 	.byte	0x04, 0x11
        /*02f6*/ 	.short	(.L_138 - .L_137)
	.align		4
.L_137:
        /*02f8*/ 	.word	index@(_ZN7cutlass13device_kernelIN5flash19enable_sm80_to_sm89INS1_16FlashAttnFwdSm80INS1_25CollectiveMainloopFwdSm80ILi8ELi1ELb1EN4cute5tupleIJNS5_1CILi128EEENS7_ILi112EEES8_EEELi128ENS_6half_tEfNS_4arch4Sm80ELb1ELb0ELb1ELb1ELb0ELb0ELb1ELb1EEENS1_21CollectiveEpilogueFwdINS6_IJS8_S8_S9_EEENS6_IJNS7_ILi1EEESH_SH_EEESB_SD_Li256ELb1ELb1ELb1ELb0EEENS1_36VarlenDynamicPersistentTileSchedulerILi128ELi112ELi256ELi256ELb1ELb1ELb0ELb1ELb1ELb1EEEEEEEEEvNT_6ParamsE)
        /*02fc*/ 	.word	0x000000a0


	//----- nvinfo : EIATTR_REGCOUNT
	.align		4
.L_138:
        /*0300*/ 	.byte	0x04, 0x2f
        /*0302*/ 	.short	(.L_140 - .L_139)
	.align		4
.L_139:
        /*0304*/ 	.word	index@(_ZN7cutlass13device_kernelIN5flash19enable_sm80_to_sm89INS1_16FlashAttnFwdSm80INS1_25CollectiveMainloopFwdSm80ILi4ELi1ELb0EN4cute5tupleIJNS5_1CILi128EEENS7_ILi64EEES8_EEELi128ENS_6half_tEfNS_4arch4Sm80ELb1ELb0ELb1ELb0ELb0ELb0ELb1ELb1EEENS1_21CollectiveEpilogueFwdINS6_IJS8_S8_S9_EEENS6_IJNS7_ILi1EEESH_SH_EEESB_SD_Li128ELb0ELb1ELb1ELb0EEENS1_30DynamicPersistentTileSchedulerILi128ELi128ELb1ELb1ELb0EEEEEEEEEvNT_6ParamsE)
        /*0308*/ 	.word	0x000000ff


	//----- nvinfo : EIATTR_FRAME_SIZE
	.align		4
.L_140:
        /*030c*/ 	.byte	0x04, 0x11
        /*030e*/ 	.short	(.L_142 - .L_141)
	.align		4
.L_141:
        /*0310*/ 	.word	index@($__internal_19_$__cuda_sm70_shflsync_idx_p)
        /*0314*/ 	.word	0x00000000


	//----- nvinfo : EIATTR_FRAME_SIZE
	.align		4
.L_142:
        /*0318*/ 	.byte	0x04, 0x11
        /*031a*/ 	.short	(.L_144 - .L_143)
	.align		4
.L_143:
        /*031c*/ 	.word	index@($__internal_18_$__cuda_sm70_shflsync_bfly_p)
        /*0320*/ 	.word	0x00000000


	//----- nvinfo : EIATTR_FRAME_SIZE
	.align		4
.L_144:
        /*0324*/ 	.byte	0x04, 0x11
        /*0326*/ 	.short	(.L_146 - .L_145)
	.align		4
.L_145:
        /*0328*/ 	.word	index@(_ZN7cutlass13device_kernelIN5flash19enable_sm80_to_sm89INS1_16FlashAttnFwdSm80INS1_25CollectiveMainloopFwdSm80ILi4ELi1ELb0EN4cute5tupleIJNS5_1CILi128EEENS7_ILi64EEES8_EEELi128ENS_6half_tEfNS_4arch4Sm80ELb1ELb0ELb1ELb0ELb0ELb0ELb1ELb1EEENS1_21CollectiveEpilogueFwdINS6_IJS8_S8_S9_EEENS6_IJNS7_ILi1EEESH_SH_EEESB_SD_Li128ELb0ELb1ELb1ELb0EEENS1_30DynamicPersistentTileSchedulerILi128ELi128ELb1ELb1ELb0EEEEEEEEEvNT_6ParamsE)
        /*032c*/ 	.word	0x00000098


	//----- nvinfo : EIATTR_REGCOUNT
	.align		4
.L_146:
        /*0330*/ 	.byte	0x04, 0x2f
        /*0332*/ 	.short	(.L_148 - .L_147)
	.align		4
.L_147:
        /*0334*/ 	.word	index@(_ZN7cutlass13device_kernelIN5flash19enable_sm80_to_sm89INS1_16FlashAttnFwdSm80INS1_25CollectiveMainloopFwdSm80ILi8ELi1ELb1EN4cute5tupleIJNS5_1CILi128EEENS7_ILi96EEES8_EEELi128ENS_6half_tEfNS_4arch4Sm80ELb0ELb1ELb1ELb1ELb0ELb1ELb1ELb1EEENS1_21CollectiveEpilogueFwdINS6_IJS8_S8_S9_EEENS6_IJNS7_ILi1EEESH_SH_EEESB_SD_Li256ELb1ELb1ELb1ELb0EEENS1_36VarlenDynamicPersistentTileSchedulerILi128ELi96ELi256ELi256ELb1ELb1ELb0ELb1ELb0ELb1EEEEEEEEEvNT_6ParamsE)
        /*0338*/ 	.word	0x000000ff


	//----- nvinfo : EIATTR_FRAME_SIZE
	.align		4
.L_148:
        /*033c*/ 	.byte	0x04, 0x11
        /*033e*/ 	.short	(.L_150 - .L_149)
	.align		4
.L_149:
        /*0340*/ 	.word	index@($__internal_17_$__cuda_sm70_votesync_ballot)
        /*0344*/ 	.word	0x00000000


	//----- nvinfo : EIATTR_FRAME_SIZE
	.align		4
.L_150:
        /*0348*/ 	.byte	0x04, 0x11
        /*034a*/ 	.short	(.L_152 - .L_151)
	.align		4
.L_151:
        /*034c*/ 	.word	index@($__internal_16_$__cuda_sm70_shflsync_up_p)
        /*0350*/ 	.word	0x00000000


	//----- nvinfo : EIATTR_FRAME_SIZE
	.align		4
.L_152:
        /*0354*/ 	.byte	0x04, 0x11
        /*0356*/ 	.short	(.L_154 - .L_153)
	.align		4
.L_153:
        /*0358*/ 	.word	index@($__internal_15_$__cuda_sm70_shflsync_idx_p)
        /*035c*/ 	.word	0x00000000


	//----- nvinfo : EIATTR_FRAME_SIZE
	.align		4
.L_154:
        /*0360*/ 	.byte	0x04, 0x11
        /*0362*/ 	.short	(.L_156 - .L_155)
	.align		4
.L_155:
        /*0364*/ 	.word	index@($__internal_14_$__cuda_sm70_shflsync_bfly_p)
        /*0368*/ 	.word	0x00000000


	//----- nvinfo : EIATTR_FRAME_SIZE
	.align		4
.L_156:
        /*036c*/ 	.byte	0x04, 0x11
        /*036e*/ 	.short	(.L_158 - .L_157)
	.align		4
.L_157:
        /*0370*/ 	.word	index@(_ZN7cutlass13device_kernelIN5flash19enable_sm80_to_sm89INS1_16FlashAttnFwdSm80INS1_25CollectiveMainloopFwdSm80ILi8ELi1ELb1EN4cute5tupleIJNS5_1CILi128EEENS7_ILi96EEES8_EEELi128ENS_6half_tEfNS_4arch4Sm80ELb0ELb1ELb1ELb1ELb0ELb1ELb1ELb1EEENS1_21CollectiveEpilogueFwdINS6_IJS8_S8_S9_EEENS6_IJNS7_ILi1EEESH_SH_EEESB_SD_Li256ELb1ELb1ELb1ELb0EEENS1_36VarlenDynamicPersistentTileSchedulerILi128ELi96ELi256ELi256ELb1ELb1ELb0ELb1ELb0ELb1EEEEEEEEEvNT_6ParamsE)
        /*0374*/ 	.word	0x00000058


	//----- nvinfo : EIATTR_REGCOUNT
	.align		4
.L_158:
        /*0378*/ 	.byte	0x04, 0x2f
        /*037a*/ 	.short	(.L_160 - .L_159)
	.align		4
.L_159:
        /*037c*/ 	.word	index@(_ZN7cutlass13device_kernelIN5flash19enable_sm80_to_sm89INS1_16FlashAttnFwdSm80INS1_25CollectiveMainloopFwdSm80ILi8ELi1ELb1EN4cute5tupleIJNS5_1CILi128EEENS7_ILi96EEES8_EEELi128ENS_6half_tEfNS_4arch4Sm80ELb0ELb1ELb1ELb1ELb0ELb0ELb1ELb1EEENS1_21CollectiveEpilogueFwdINS6_IJS8_S8_S9_EEENS6_IJNS7_ILi1EEESH_SH_EEESB_SD_Li256ELb1ELb1ELb1ELb0EEENS1_36VarlenDynamicPersistentTileSchedulerILi128ELi96ELi256ELi256ELb1ELb1ELb0ELb1ELb0ELb1EEEEEEEEEvNT_6ParamsE)
        /*0380*/ 	.word	0x000000ff


	//----- nvinfo : EIATTR_FRAME_SIZE
	.align		4
.L_160:
        /*0384*/ 	.byte	0x04, 0x11
        /*0386*/ 	.short	(.L_162 - .L_161)
	.align		4
.L_161:
        /*0388*/ 	.word	index@($__internal_13_$__cuda_sm70_votesync_ballot)
        /*038c*/ 	.word	0x00000000


	//----- nvinfo : EIATTR_FRAME_SIZE
	.align		4
.L_162:
        /*0390*/ 	.byte	0x04, 0x11
        /*0392*/ 	.short	(.L_164 - .L_163)
	.align		4
.L_163:
        /*0394*/ 	.word	index@($__internal_12_$__cuda_sm70_shflsync_up_p)
        /*0398*/ 	.word	0x00000000


	//----- nvinfo : EIATTR_FRAME_SIZE
	.align		4
.L_164:
        /*039c*/ 	.byte	0x04, 0x11
        /*039e*/ 	.short	(.L_166 - .L_165)
	.align		4
.L_165:
        /*03a0*/ 	.word	index@($__internal_11_$__cuda_sm70_shflsync_idx_p)
        /*03a4*/ 	.word	0x00000000


	//----- nvinfo : EIATTR_FRAME_SIZE
	.align		4
.L_166:
        /*03a8*/ 	.byte	0x04, 0x11
        /*03aa*/ 	.short	(.L_168 - .L_167)
	.align		4
.L_167:
        /*03ac*/ 	.word	index@($__internal_10_$__cuda_sm70_shflsync_bfly_p)
        /*03b0*/ 	.word	0x00000000


	//----- nvinfo : EIATTR_FRAME_SIZE
	.align		4
.L_168:
        /*03b4*/ 	.byte	0x04, 0x11
        /*03b6*/ 	.short	(.L_170 - .L_169)
	.align		4
.L_169:
        /*03b8*/ 	.word	index@(_ZN7cutlass13device_kernelIN5flash19enable_sm80_to_sm89INS1_16FlashAttnFwdSm80INS1_25CollectiveMainloopFwdSm80ILi8ELi1ELb1EN4cute5tupleIJNS5_1CILi128EEENS7_ILi96EEES8_EEELi128ENS_6half_tEfNS_4arch4Sm80ELb0ELb1ELb1ELb1ELb0ELb0ELb1ELb1EEENS1_21CollectiveEpilogueFwdINS6_IJS8_S8_S9_EEENS6_IJNS7_ILi1EEESH_SH_EEESB_SD_Li256ELb1ELb1ELb1ELb0EEENS1_36VarlenDynamicPersistentTileSchedulerILi128ELi96ELi256ELi256ELb1ELb1ELb0ELb1ELb0ELb1EEEEEEEEEvNT_6ParamsE)
        /*03bc*/ 	.word	0x00000070


	//----- nvinfo : EIATTR_REGCOUNT
	.align		4
.L_170:
        /*03c0*/ 	.byte	0x04, 0x2f
        /*03c2*/ 	.short	(.L_172 - .L_171)
	.align		4
.L_171:
        /*03c4*/ 	.word	index@(_ZN7cutlass13device_kernelIN5flash19enable_sm80_to_sm89INS1_16FlashAttnFwdSm80INS1_25CollectiveMainloopFwdSm80ILi4ELi1ELb0EN4cute5tupleIJNS5_1CILi128EEENS7_ILi48EEES8_EEELi128ENS_6half_tEfNS_4arch4Sm80ELb0ELb1ELb1ELb0ELb0ELb0ELb1ELb1EEENS1_21CollectiveEpilogueFwdINS6_IJS8_S8_S9_EEENS6_IJNS7_ILi1EEESH_SH_EEESB_SD_Li128ELb0ELb1ELb1ELb0EEENS1_19SingleTileSchedulerILb0ELb1ELb1ELi128EEEEEEEEEvNT_6ParamsE)
        /*03c8*/ 	.word	0x000000ff


	//----- nvinfo : EIATTR_FRAME_SIZE
	.align		4
.L_172:
        /*03cc*/ 	.byte	0x04, 0x11
        /*03ce*/ 	.short	(.L_174 - .L_173)
	.align		4
.L_173:
        /*03d0*/ 	.word	index@(_ZN7cutlass13device_kernelIN5flash19enable_sm80_to_sm89INS1_16FlashAttnFwdSm80INS1_25CollectiveMainloopFwdSm80ILi4ELi1ELb0EN4cute5tupleIJNS5_1CILi128EEENS7_ILi48EEES8_EEELi128ENS_6half_tEfNS_4arch4Sm80ELb0ELb1ELb1ELb0ELb0ELb0ELb1ELb1EEENS1_21CollectiveEpilogueFwdINS6_IJS8_S8_S9_EEENS6_IJNS7_ILi1EEESH_SH_EEESB_SD_Li128ELb0ELb1ELb1ELb0EEENS1_19SingleTileSchedulerILb0ELb1ELb1ELi128EEEEEEEEEvNT_6ParamsE)
        /*03d4*/ 	.word	0x00000070


	//----- nvinfo : EIATTR_REGCOUNT
	.align		4
.L_174:
        /*03d8*/ 	.byte	0x04, 0x2f
        /*03da*/ 	.short	(.L_176 - .L_175)
	.align		4
.L_175:
        /*03dc*/ 	.word	index@(_ZN7cutlass13device_kernelIN5flash19enable_sm80_to_sm89INS1_16FlashAttnFwdSm80INS1_25CollectiveMainloopFwdSm80ILi8ELi1ELb1EN4cute5tupleIJNS5_1CILi128EEENS7_ILi112EEES8_EEELi128ENS_6half_tEfNS_4arch4Sm80ELb0ELb0ELb1ELb1ELb0ELb1ELb1ELb1EEENS1_21CollectiveEpilogueFwdINS6_IJS8_S8_S9_EEENS6_IJNS7_ILi1EEESH_SH_EEESB_SD_Li256ELb1ELb1ELb1ELb0EEENS1_36VarlenDynamicPersistentTileSchedulerILi128ELi112ELi256ELi256ELb1ELb1ELb0ELb0ELb1ELb1EEEEEEEEEvNT_6ParamsE)
        /*03e0*/ 	.word	0x000000ff


	//----- nvinfo : EIATTR_FRAME_SIZE
	.align		4
.L_176:
        /*03e4*/ 	.byte	0x04, 0x11
        /*03e6*/ 	.short	(.L_178 - .L_177)
	.align		4
.L_177:
        /*03e8*/ 	.word	index@($__internal_9_$__cuda_sm70_votesync_ballot)
        /*03ec*/ 	.word	0x00000000


	//----- nvinfo : EIATTR_FRAME_SIZE
	.align		4
.L_178:
        /*03f0*/ 	.byte	0x04, 0x11
        /*03f2*/ 	.short	(.L_180 - .L_179)
	.align		4
.L_179:
        /*03f4*/ 	.word	index@($__internal_8_$__cuda_sm70_shflsync_up_p)
        /*03f8*/ 	.word	0x00000000


	//----- nvinfo : EIATTR_FRAME_SIZE
	.align		4
.L_180:
        /*03fc*/ 	.byte	0x04, 0x11
        /*03fe*/ 	.short	(.L_182 - .L_181)
	.align		4
.L_181:
        /*0400*/ 	.word	index@($__internal_7_$__cuda_sm70_shflsync_idx_p)
        /*0404*/ 	.word	0x00000000


	//----- nvinfo : EIATTR_FRAME_SIZE
	.align		4
.L_182:
        /*0408*/ 	.byte	0x04, 0x11
        /*040a*/ 	.short	(.L_184 - .L_183)
	.align		4
.L_183:
        /*040c*/ 	.word	index@($__internal_6_$__cuda_sm70_shflsync_bfly_p)
        /*0410*/ 	.word	0x00000000


	//----- nvinfo : EIATTR_FRAME_SIZE
	.align		4
.L_184:
        /*0414*/ 	.byte	0x04, 0x11
        /*0416*/ 	.short	(.L_186 - .L_185)
	.align		4
.L_185:
        /*0418*/ 	.word	index@(_ZN7cutlass13device_kernelIN5flash19enable_sm80_to_sm89INS1_16FlashAttnFwdSm80INS1_25CollectiveMainloopFwdSm80ILi8ELi1ELb1EN4cute5tupleIJNS5_1CILi128EEENS7_ILi112EEES8_EEELi128ENS_6half_tEfNS_4arch4Sm80ELb0ELb0ELb1ELb1ELb0ELb1ELb1ELb1EEENS1_21CollectiveEpilogueFwdINS6_IJS8_S8_S9_EEENS6_IJNS7_ILi1EEESH_SH_EEESB_SD_Li256ELb1ELb1ELb1ELb0EEENS1_36VarlenDynamicPersistentTileSchedulerILi128ELi112ELi256ELi256ELb1ELb1ELb0ELb0ELb1ELb1EEEEEEEEEvNT_6ParamsE)
        /*041c*/ 	.word	0x00000070


	//----- nvinfo : EIATTR_REGCOUNT
	.align		4
.L_186:
        /*0420*/ 	.byte	0x04, 0x2f
        /*0422*/ 	.short	(.L_188 - .L_187)
	.align		4
.L_187:
        /*0424*/ 	.word	index@(_ZN7cutlass13device_kernelIN5flash19enable_sm80_to_sm89INS1_16FlashAttnFwdSm80INS1_25CollectiveMainloopFwdSm80ILi8ELi1ELb1EN4cute5tupleIJNS5_1CILi128EEENS7_ILi112EEES8_EEELi128ENS_6half_tEfNS_4arch4Sm80ELb0ELb0ELb1ELb1ELb0ELb0ELb1ELb1EEENS1_21CollectiveEpilogueFwdINS6_IJS8_S8_S9_EEENS6_IJNS7_ILi1EEESH_SH_EEESB_SD_Li256ELb1ELb1ELb1ELb0EEENS1_36VarlenDynamicPersistentTileSchedulerILi128ELi112ELi256ELi256ELb1ELb1ELb0ELb0ELb1ELb1EEEEEEEEEvNT_6ParamsE)
        /*0428*/ 	.word	0x000000ff


	//----- nvinfo : EIATTR_FRAME_SIZE
	.align		4
.L_188:
        /*042c*/ 	.byte	0x04, 0x11
        /*042e*/ 	.short	(.L_190 - .L_189)
	.align		4
.L_189:
        /*0430*/ 	.word	index@($__internal_5_$__cuda_sm70_votesync_ballot)
        /*0434*/ 	.word	0x00000000


	//----- nvinfo : EIATTR_FRAME_SIZE
	.align		4
.L_190:
        /*0438*/ 	.byte	0x04, 0x11
        /*043a*/ 	.short	(.L_192 - .L_191)
	.align		4
.L_191:
        /*043c*/ 	.word	index@($__internal_4_$__cuda_sm70_shflsync_up_p)
        /*0440*/ 	.word	0x00000000


	//----- nvinfo : EIATTR_FRAME_SIZE
	.align		4
.L_192:
        /*0444*/ 	.byte	0x04, 0x11
        /*0446*/ 	.short	(.L_194 - .L_193)
	.align		4
.L_193:
        /*0448*/ 	.word	index@($__internal_3_$__cuda_sm70_shflsync_idx_p)
        /*044c*/ 	.word	0x00000000


	//----- nvinfo : EIATTR_FRAME_SIZE
	.align		4
.L_194:
        /*0450*/ 	.byte	0x04, 0x11
        /*0452*/ 	.short	(.L_196 - .L_195)
	.align		4
.L_195:
        /*0454*/ 	.word	index@($__internal_2_$__cuda_sm70_shflsync_bfly_p)
        /*0458*/ 	.word	0x00000000


	//----- nvinfo : EIATTR_FRAME_SIZE
	.align		4
.L_196:
        /*045c*/ 	.byte	0x04, 0x11
        /*045e*/ 	.short	(.L_198 - .L_197)
	.align		4
.L_197:
        /*0460*/ 	.word	index@(_ZN7cutlass13device_kernelIN5flash19enable_sm80_to_sm89INS1_16FlashAttnFwdSm80INS1_25CollectiveMainloopFwdSm80ILi8ELi1ELb1EN4cute5tupleIJNS5_1CILi128EEENS7_ILi112EEES8_EEELi128ENS_6half_tEfNS_4arch4Sm80ELb0ELb0ELb1ELb1ELb0ELb0ELb1ELb1EEENS1_21CollectiveEpilogueFwdINS6_IJS8_S8_S9_EEENS6_IJNS7_ILi1EEESH_SH_EEESB_SD_Li256ELb1ELb1ELb1ELb0EEENS1_36VarlenDynamicPersistentTileSchedulerILi128ELi112ELi256ELi256ELb1ELb1ELb0ELb0ELb1ELb1EEEEEEEEEvNT_6ParamsE)
        /*0464*/ 	.word	0x00000088


	//----- nvinfo : EIATTR_REGCOUNT
	.align		4
.L_198:
        /*0468*/ 	.byte	0x04, 0x2f
        /*046a*/ 	.short	(.L_200 - .L_199)
	.align		4
.L_199:
        /*046c*/ 	.word	index@(_ZN7cutlass13device_kernelIN5flash19enable_sm80_to_sm89INS1_16FlashAttnFwdSm80INS1_25CollectiveMainloopFwdSm80ILi4ELi1ELb0EN4cute5tupleIJNS5_1CILi128EEENS7_ILi64EEES8_EEELi128ENS_6half_tEfNS_4arch4Sm80ELb0ELb0ELb1ELb0ELb0ELb0ELb1ELb1EEENS1_21CollectiveEpilogueFwdINS6_IJS8_S8_S9_EEENS6_IJNS7_ILi1EEESH_SH_EEESB_SD_Li128ELb0ELb1ELb1ELb0EEENS1_19SingleTileSchedulerILb0ELb1ELb1ELi128EEEEEEEEEvNT_6ParamsE)
        /*0470*/ 	.word	0x000000ff


	//----- nvinfo : EIATTR_FRAME_SIZE
	.align		4
.L_200:
        /*0474*/ 	.byte	0x04, 0x11
        /*0476*/ 	.short	(.L_202 - .L_201)
	.align		4
.L_201:
        /*0478*/ 	.word	index@(_ZN7cutlass13device_kernelIN5flash19enable_sm80_to_sm89INS1_16FlashAttnFwdSm80INS1_25CollectiveMainloopFwdSm80ILi4ELi1ELb0EN4cute5tupleIJNS5_1CILi128EEENS7_ILi64EEES8_EEELi128ENS_6half_tEfNS_4arch4Sm80ELb0ELb0ELb1ELb0ELb0ELb0ELb1ELb1EEENS1_21CollectiveEpilogueFwdINS6_IJS8_S8_S9_EEENS6_IJNS7_ILi1EEESH_SH_EEESB_SD_Li128ELb0ELb1ELb1ELb0EEENS1_19SingleTileSchedulerILb0ELb1ELb1ELi128EEEEEEEEEvNT_6ParamsE)
        /*047c*/ 	.word	0x00000098


	//----- nvinfo : EIATTR_REGCOUNT
	.align		4
.L_202:
        /*0480*/ 	.byte	0x04, 0x2f
        /*0482*/ 	.short	(.L_204 - .L_203)
	.align		4
.L_203:
        /*0484*/ 	.word	index@(_ZN7cutlass13device_kernelIN5flash19enable_sm80_to_sm89INS1_16FlashAttnFwdSm80INS1_25CollectiveMainloopFwdSm80ILi8ELi1ELb1EN4cute5tupleIJNS5_1CILi128EEES8_S8_EEELi128ENS_6half_tEfNS_4arch4Sm80ELb1ELb0ELb1ELb0ELb0ELb0ELb1ELb1EEENS1_21CollectiveEpilogueFwdIS9_NS6_IJNS7_ILi1EEESF_SF_EEESA_SC_Li256ELb0ELb1ELb1ELb0EEENS1_30DynamicPersistentTileSchedulerILi256ELi256ELb1ELb1ELb0EEEEEEEEEvNT_6ParamsE)
        /*0488*/ 	.word	0x000000ff


	//----- nvinfo : EIATTR_FRAME_SIZE
	.align		4
.L_204:
        /*048c*/ 	.byte	0x04, 0x11
        /*048e*/ 	.short	(.L_206 - .L_205)
	.align		4
.L_205:
        /*0490*/ 	.word	index@($__internal_1_$__cuda_sm70_shflsync_idx_p)
        /*0494*/ 	.word	0x00000000


	//----- nvinfo : EIATTR_FRAME_SIZE
	.align		4
.L_206:
        /*0498*/ 	.byte	0x04, 0x11
        /*049a*/ 	.short	(.L_208 - .L_207)
	.align		4
.L_207:
        /*049c*/ 	.word	index@($__internal_0_$__cuda_sm70_shflsync_bfly_p)
        /*04a0*/ 	.word	0x00000000


	//----- nvinfo : EIATTR_FRAME_SIZE
	.align		4
.L_208:
        /*04a4*/ 	.byte	0x04, 0x11
        /*04a6*/ 	.short	(.L_210 - .L_209)
	.align		4
.L_209:
        /*04a8*/ 	.word	index@(_ZN7cutlass13device_kernelIN5flash19enable_sm80_to_sm89INS1_16FlashAttnFwdSm80INS1_25CollectiveMainloopFwdSm80ILi8ELi1ELb1EN4cute5tupleIJNS5_1CILi128EEES8_S8_EEELi128ENS_6half_tEfNS_4arch4Sm80ELb1ELb0ELb1ELb0ELb0ELb0ELb1ELb1EEENS1_21CollectiveEpilogueFwdIS9_NS6_IJNS7_ILi1EEESF_SF_EEESA_SC_Li256ELb0ELb1ELb1ELb0EEENS1_30DynamicPersistentTileSchedulerILi256ELi256ELb1ELb1ELb0EEEEEEEEEvNT_6ParamsE)
        /*04ac*/ 	.word	0x00000068


	//----- nvinfo : EIATTR_REGCOUNT
	.align		4
.L_210:
        /*04b0*/ 	.byte	0x04, 0x2f
        /*04b2*/ 	.short	(.L_212 - .L_211)
	.align		4
.L_211:
        /*04b4*/ 	.word	index@(_ZN7cutlass13device_kernelIN5flash19enable_sm80_to_sm89INS1_16FlashAttnFwdSm80INS1_25CollectiveMainloopFwdSm80ILi8ELi1ELb1EN4cute5tupleIJNS5_1CILi128EEENS7_ILi96EEES8_EEELi128ENS_6half_tEfNS_4arch4Sm80ELb0ELb1ELb1ELb0ELb0ELb0ELb1ELb1EEENS1_21CollectiveEpilogueFwdINS6_IJS8_S8_S9_EEENS6_IJNS7_ILi1EEESH_SH_EEESB_SD_Li256ELb0ELb1ELb1ELb0EEENS1_19SingleTileSchedulerILb0ELb1ELb1ELi128EEEEEEEEEvNT_6ParamsE)
        /*04b8*/ 	.word	0x000000ff


	//----- nvinfo : EIATTR_FRAME_SIZE
	.align		4
.L_212:
        /*04bc*/ 	.byte	0x04, 0x11
        /*04be*/ 	.short	(.L_214 - .L_213)
	.align		4
.L_213:
        /*04c0*/ 	.word	index@(_ZN7cutlass13device_kernelIN5flash19enable_sm80_to_sm89INS1_16FlashAttnFwdSm80INS1_25CollectiveMainloopFwdSm80ILi8ELi1ELb1EN4cute5tupleIJNS5_1CILi128EEENS7_ILi96EEES8_EEELi128ENS_6half_tEfNS_4arch4Sm80ELb0ELb1ELb1ELb0ELb0ELb0ELb1ELb1EEENS1_21CollectiveEpilogueFwdINS6_IJS8_S8_S9_EEENS6_IJNS7_ILi1EEESH_SH_EEESB_SD_Li256ELb0ELb1ELb1ELb0EEENS1_19SingleTileSchedulerILb0ELb1ELb1ELi128EEEEEEEEEvNT_6ParamsE)
        /*04c4*/ 	.word	0x00000000


	//----- nvinfo : EIATTR_REGCOUNT
	.align		4
.L_214:
        /*04c8*/ 	.byte	0x04, 0x2f
        /*04ca*/ 	.short	(.L_216 - .L_215)
	.align		4
.L_215:
        /*04cc*/ 	.word	index@(_ZN7cutlass13device_kernelIN5flash19enable_sm80_to_sm89INS1_16FlashAttnFwdSm80INS1_25CollectiveMainloopFwdSm80ILi8ELi1ELb1EN4cute5tupleIJNS5_1CILi128EEES8_S8_EEELi128ENS_6half_tEfNS_4arch4Sm80ELb0ELb0ELb1ELb0ELb0ELb0ELb1ELb1EEENS1_21CollectiveEpilogueFwdIS9_NS6_IJNS7_ILi1EEESF_SF_EEESA_SC_Li256ELb0ELb1ELb1ELb0EEENS1_19SingleTileSchedulerILb0ELb1ELb1ELi128EEEEEEEEEvNT_6ParamsE)
        /*04d0*/ 	.word	0x000000ff


	//----- nvinfo : EIATTR_FRAME_SIZE
	.align		4
.L_216:
        /*04d4*/ 	.byte	0x04, 0x11
        /*04d6*/ 	.short	(.L_218 - .L_217)
	.align		4
.L_217:
        /*04d8*/ 	.word	index@(_ZN7cutlass13device_kernelIN5flash19enable_sm80_to_sm89INS1_16FlashAttnFwdSm80INS1_25CollectiveMainloopFwdSm80ILi8ELi1ELb1EN4cute5tupleIJNS5_1CILi128EEES8_S8_EEELi128ENS_6half_tEfNS_4arch4Sm80ELb0ELb0ELb1ELb0ELb0ELb0ELb1ELb1EEENS1_21CollectiveEpilogueFwdIS9_NS6_IJNS7_ILi1EEESF_SF_EEESA_SC_Li256ELb0ELb1ELb1ELb0EEENS1_19SingleTileSchedulerILb0ELb1ELb1ELi128EEEEEEEEEvNT_6ParamsE)
        /*04dc*/ 	.word	0x00000010


	//----- nvinfo : EIATTR_MIN_STACK_SIZE
	.align		4
.L_218:
        /*04e0*/ 	.byte	0x04, 0x12
        /*04e2*/ 	.short	(.L_220 - .L_219)
	.align		4
.L_219:
        /*04e4*/ 	.word	index@(_ZN7cutlass13device_kernelIN5flash19enable_sm80_to_sm89INS1_16FlashAttnFwdSm80INS1_25CollectiveMainloopFwdSm80ILi8ELi1ELb1EN4cute5tupleIJNS5_1CILi128EEES8_S8_EEELi128ENS_6half_tEfNS_4arch4Sm80ELb0ELb0ELb1ELb0ELb0ELb0ELb1ELb1EEENS1_21CollectiveEpilogueFwdIS9_NS6_IJNS7_ILi1EEESF_SF_EEESA_SC_Li256ELb0ELb1ELb1ELb0EEENS1_19SingleTileSchedulerILb0ELb1ELb1ELi128EEEEEEEEEvNT_6ParamsE)
        /*04e8*/ 	.word	0x00000010


	//----- nvinfo : EIATTR_MIN_STACK_SIZE
	.align		4
.L_220:
        /*04ec*/ 	.byte	0x04, 0x12
        /*04ee*/ 	.short	(.L_222 - .L_221)
	.align		4
.L_221:
        /*04f0*/ 	.word	index@(_ZN7cutlass13device_kernelIN5flash19enable_sm80_to_sm89INS1_16FlashAttnFwdSm80INS1_25CollectiveMainloopFwdSm80ILi8ELi1ELb1EN4cute5tupleIJNS5_1CILi128EEENS7_ILi96EEES8_EEELi128ENS_6half_tEfNS_4arch4Sm80ELb0ELb1ELb1ELb0ELb0ELb0ELb1ELb1EEENS1_21CollectiveEpilogueFwdINS6_IJS8_S8_S9_EEENS6_IJNS7_ILi1EEESH_SH_EEESB_SD_Li256ELb0ELb1ELb1ELb0EEENS1_19SingleTileSchedulerILb0ELb1ELb1ELi128EEEEEEEEEvNT_6ParamsE)
        /*04f4*/ 	.word	0x00000000


	//----- nvinfo : EIATTR_MIN_STACK_SIZE
	.align		4
.L_222:
        /*04f8*/ 	.byte	0x04, 0x12
        /*04fa*/ 	.short	(.L_224 - .L_223)
	.align		4
.L_223:
        /*04fc*/ 	.word	index@(_ZN7cutlass13device_kernelIN5flash19enable_sm80_to_sm89INS1_16FlashAttnFwdSm80INS1_25CollectiveMainloopFwdSm80ILi8ELi1ELb1EN4cute5tupleIJNS5_1CILi128EEES8_S8_EEELi128ENS_6half_tEfNS_4arch4Sm80ELb1ELb0ELb1ELb0ELb0ELb0ELb1ELb1EEENS1_21CollectiveEpilogueFwdIS9_NS6_IJNS7_ILi1EEESF_SF_EEESA_SC_Li256ELb0ELb1ELb1ELb0EEENS1_30DynamicPersistentTileSchedulerILi256ELi256ELb1ELb1ELb0EEEEEEEEEvNT_6ParamsE)
        /*0500*/ 	.word	0x00000068


	//----- nvinfo : EIATTR_MIN_STACK_SIZE
	.align		4
.L_224:
        /*0504*/ 	.byte	0x04, 0x12
        /*0506*/ 	.short	(.L_226 - .L_225)
	.align		4
.L_225:
        /*0508*/ 	.word	index@(_ZN7cutlass13device_kernelIN5flash19enable_sm80_to_sm89INS1_16FlashAttnFwdSm80INS1_25CollectiveMainloopFwdSm80ILi4ELi1ELb0EN4cute5tupleIJNS5_1CILi128EEENS7_ILi64EEES8_EEELi128ENS_6half_tEfNS_4arch4Sm80ELb0ELb0ELb1ELb0ELb0ELb0ELb1ELb1EEENS1_21CollectiveEpilogueFwdINS6_IJS8_S8_S9_EEENS6_IJNS7_ILi1EEESH_SH_EEESB_SD_Li128ELb0ELb1ELb1ELb0EEENS1_19SingleTileSchedulerILb0ELb1ELb1ELi128EEEEEEEEEvNT_6ParamsE)
        /*050c*/ 	.word	0x00000098


	//----- nvinfo : EIATTR_MIN_STACK_SIZE
	.align		4
.L_226:
        /*0510*/ 	.byte	0x04, 0x12
        /*0512*/ 	.short	(.L_228 - .L_227)
	.align		4
.L_227:
        /*0514*/ 	.word	index@(_ZN7cutlass13device_kernelIN5flash19enable_sm80_to_sm89INS1_16FlashAttnFwdSm80INS1_25CollectiveMainloopFwdSm80ILi8ELi1ELb1EN4cute5tupleIJNS5_1CILi128EEENS7_ILi112EEES8_EEELi128ENS_6half_tEfNS_4arch4Sm80ELb0ELb0ELb1ELb1ELb0ELb0ELb1ELb1EEENS1_21CollectiveEpilogueFwdINS6_IJS8_S8_S9_EEENS6_IJNS7_ILi1EEESH_SH_EEESB_SD_Li256ELb1ELb1ELb1ELb0EEENS1_36VarlenDynamicPersistentTileSchedulerILi128ELi112ELi256ELi256ELb1ELb1ELb0ELb0ELb1ELb1EEEEEEEEEvNT_6ParamsE)
        /*0518*/ 	.word	0x00000088


	//----- nvinfo : EIATTR_MIN_STACK_SIZE
	.align		4
.L_228:
        /*051c*/ 	.byte	0x04, 0x12
        /*051e*/ 	.short	(.L_230 - .L_229)
	.align		4
.L_229:
        /*0520*/ 	.word	index@(_ZN7cutlass13device_kernelIN5flash19enable_sm80_to_sm89INS1_16FlashAttnFwdSm80INS1_25CollectiveMainloopFwdSm80ILi8ELi1ELb1EN4cute5tupleIJNS5_1CILi128EEENS7_ILi112EEES8_EEELi128ENS_6half_tEfNS_4arch4Sm80ELb0ELb0ELb1ELb1ELb0ELb1ELb1ELb1EEENS1_21CollectiveEpilogueFwdINS6_IJS8_S8_S9_EEENS6_IJNS7_ILi1EEESH_SH_EEESB_SD_Li256ELb1ELb1ELb1ELb0EEENS1_36VarlenDynamicPersistentTileSchedulerILi128ELi112ELi256ELi256ELb1ELb1ELb0ELb0ELb1ELb1EEEEEEEEEvNT_6ParamsE)
        /*0524*/ 	.word	0x00000070


	//----- nvinfo : EIATTR_MIN_STACK_SIZE
	.align		4
.L_230:
        /*0528*/ 	.byte	0x04, 0x12
        /*052a*/ 	.short	(.L_232 - .L_231)
	.align		4
.L_231:
        /*052c*/ 	.word	index@(_ZN7cutlass13device_kernelIN5flash19enable_sm80_to_sm89INS1_16FlashAttnFwdSm80INS1_25CollectiveMainloopFwdSm80ILi4ELi1ELb0EN4cute5tupleIJNS5_1CILi128EEENS7_ILi48EEES8_EEELi128ENS_6half_tEfNS_4arch4Sm80ELb0ELb1ELb1ELb0ELb0ELb0ELb1ELb1EEENS1_21CollectiveEpilogueFwdINS6_IJS8_S8_S9_EEENS6_IJNS7_ILi1EEESH_SH_EEESB_SD_Li128ELb0ELb1ELb1ELb0EEENS1_19SingleTileSchedulerILb0ELb1ELb1ELi128EEEEEEEEEvNT_6ParamsE)
        /*0530*/ 	.word	0x00000070


	//----- nvinfo : EIATTR_MIN_STACK_SIZE
	.align		4
.L_232:
        /*0534*/ 	.byte	0x04, 0x12
        /*0536*/ 	.short	(.L_234 - .L_233)
	.align		4
.L_233:
        /*0538*/ 	.word	index@(_ZN7cutlass13device_kernelIN5flash19enable_sm80_to_sm89INS1_16FlashAttnFwdSm80INS1_25CollectiveMainloopFwdSm80ILi8ELi1ELb1EN4cute5tupleIJNS5_1CILi128EEENS7_ILi96EEES8_EEELi128ENS_6half_tEfNS_4arch4Sm80ELb0ELb1ELb1ELb1ELb0ELb0ELb1ELb1EEENS1_21CollectiveEpilogueFwdINS6_IJS8_S8_S9_EEENS6_IJNS7_ILi1EEESH_SH_EEESB_SD_Li256ELb1ELb1ELb1ELb0EEENS1_36VarlenDynamicPersistentTileSchedulerILi128ELi96ELi256ELi256ELb1ELb1ELb0ELb1ELb0ELb1EEEEEEEEEvNT_6ParamsE)
        /*053c*/ 	.word	0x00000070


	//----- nvinfo : EIATTR_MIN_STACK_SIZE
	.align		4
.L_234:
        /*0540*/ 	.byte	0x04, 0x12
        /*0542*/ 	.short	(.L_236 - .L_235)
	.align		4
.L_235:
        /*0544*/ 	.word	index@(_ZN7cutlass13device_kernelIN5flash19enable_sm80_to_sm89INS1_16FlashAttnFwdSm80INS1_25CollectiveMainloopFwdSm80ILi8ELi1ELb1EN4cute5tupleIJNS5_1CILi128EEENS7_ILi96EEES8_EEELi128ENS_6half_tEfNS_4arch4Sm80ELb0ELb1ELb1ELb1ELb0ELb1ELb1ELb1EEENS1_21CollectiveEpilogueFwdINS6_IJS8_S8_S9_EEENS6_IJNS7_ILi1EEESH_SH_EEESB_SD_Li256ELb1ELb1ELb1ELb0EEENS1_36VarlenDynamicPersistentTileSchedulerILi128ELi96ELi256ELi256ELb1ELb1ELb0ELb1ELb0ELb1EEEEEEEEEvNT_6ParamsE)
        /*0548*/ 	.word	0x00000058


	//----- nvinfo : EIATTR_MIN_STACK_SIZE
	.align		4
.L_236:
        /*054c*/ 	.byte	0x04, 0x12
        /*054e*/ 	.short	(.L_238 - .L_237)
	.align		4
.L_237:
        /*0550*/ 	.word	index@(_ZN7cutlass13device_kernelIN5flash19enable_sm80_to_sm89INS1_16FlashAttnFwdSm80INS1_25CollectiveMainloopFwdSm80ILi4ELi1ELb0EN4cute5tupleIJNS5_1CILi128EEENS7_ILi64EEES8_EEELi128ENS_6half_tEfNS_4arch4Sm80ELb1ELb0ELb1ELb0ELb0ELb0ELb1ELb1EEENS1_21CollectiveEpilogueFwdINS6_IJS8_S8_S9_EEENS6_IJNS7_ILi1EEESH_SH_EEESB_SD_Li128ELb0ELb1ELb1ELb0EEENS1_30DynamicPersistentTileSchedulerILi128ELi128ELb1ELb1ELb0EEEEEEEEEvNT_6ParamsE)
        /*0554*/ 	.word	0x00000098


	//----- nvinfo : EIATTR_MIN_STACK_SIZE
	.align		4
.L_238:
        /*0558*/ 	.byte	0x04, 0x12
        /*055a*/ 	.short	(.L_240 - .L_239)
	.align		4
.L_239:
        /*055c*/ 	.word	index@(_ZN7cutlass13device_kernelIN5flash19enable_sm80_to_sm89INS1_16FlashAttnFwdSm80INS1_25CollectiveMainloopFwdSm80ILi8ELi1ELb1EN4cute5tupleIJNS5_1CILi128EEENS7_ILi112EEES8_EEELi128ENS_6half_tEfNS_4arch4Sm80ELb1ELb0ELb1ELb1ELb0ELb0ELb1ELb1EEENS1_21CollectiveEpilogueFwdINS6_IJS8_S8_S9_EEENS6_IJNS7_ILi1EEESH_SH_EEESB_SD_Li256ELb1ELb1ELb1ELb0EEENS1_36VarlenDynamicPersistentTileSchedulerILi128ELi112ELi256ELi256ELb1ELb1ELb0ELb1ELb1ELb1EEEEEEEEEvNT_6ParamsE)
        /*0560*/ 	.word	0x000000a0


	//----- nvinfo : EIATTR_MIN_STACK_SIZE
	.align		4
.L_240:
        /*0564*/ 	.byte	0x04, 0x12
        /*0566*/ 	.short	(.L_242 - .L_241)
	.align		4
.L_241:
        /*0568*/ 	.word	index@(_ZN7cutlass13device_kernelIN5flash19enable_sm80_to_sm89INS1_16FlashAttnFwdSm80INS1_25CollectiveMainloopFwdSm80ILi8ELi1ELb1EN4cute5tupleIJNS5_1CILi128EEENS7_ILi112EEES8_EEELi128ENS_6half_tEfNS_4arch4Sm80ELb1ELb0ELb1ELb1ELb0ELb1ELb1ELb1EEENS1_21CollectiveEpilogueFwdINS6_IJS8_S8_S9_EEENS6_IJNS7_ILi1EEESH_SH_EEESB_SD_Li256ELb1ELb1ELb1ELb0EEENS1_36VarlenDynamicPersistentTileSchedulerILi128ELi112ELi256ELi256ELb1ELb1ELb0ELb1ELb1ELb1EEEEEEEEEvNT_6ParamsE)
        /*056c*/ 	.word	0x00000088


	//----- nvinfo : EIATTR_MIN_STACK_SIZE
	.align		4
.L_242:
        /*0570*/ 	.byte	0x04, 0x12
        /*0572*/ 	.short	(.L_244 - .L_243)
	.align		4
.L_243:
        /*0574*/ 	.word	index@(_ZN7cutlass13device_kernelIN5flash19enable_sm80_to_sm89INS1_16FlashAttnFwdSm80INS1_25CollectiveMainloopFwdSm80ILi8ELi1ELb1EN4cute5tupleIJNS5_1CILi128EEES8_S8_EEELi128ENS_6half_tEfNS_4arch4Sm80ELb0ELb0ELb0ELb0ELb0ELb0ELb1ELb1EEENS1_21CollectiveEpilogueFwdIS9_NS6_IJNS7_ILi1EEESF_SF_EEESA_SC_Li256ELb0ELb1ELb1ELb0EEENS1_19SingleTileSchedulerILb0ELb1ELb1ELi128EEEEEEEEEvNT_6ParamsE)
        /*0578*/ 	.word	0x00000000


	//----- nvinfo : EIATTR_MIN_STACK_SIZE
	.align		4
.L_244:
        /*057c*/ 	.byte	0x04, 0x12
        /*057e*/ 	.short	(.L_246 - .L_245)
	.align		4
.L_245:
        /*0580*/ 	.word	index@(_ZN7cutlass13device_kernelIN5flash19enable_sm80_to_sm89INS1_16FlashAttnFwdSm80INS1_25CollectiveMainloopFwdSm80ILi8ELi1ELb1EN4cute5tupleIJNS5_1CILi128EEENS7_ILi96EEES8_EEELi128ENS_6half_tEfNS_4arch4Sm80ELb0ELb1ELb0ELb0ELb0ELb0ELb1ELb1EEENS1_21CollectiveEpilogueFwdINS6_IJS8_S8_S9_EEENS6_IJNS7_ILi1EEESH_SH_EEESB_SD_Li256ELb0ELb1ELb1ELb0EEENS1_19SingleTileSchedulerILb0ELb1ELb1ELi128EEEEEEEEEvNT_6ParamsE)
        /*0584*/ 	.word	0x00000000


	//----- nvinfo : EIATTR_MIN_STACK_SIZE
	.align		4
.L_246:
        /*0588*/ 	.byte	0x04, 0x12
        /*058a*/ 	.short	(.L_248 - .L_247)
	.align		4
.L_247:
        /*058c*/ 	.word	index@(_ZN7cutlass13device_kernelIN5flash19enable_sm80_to_sm89INS1_16FlashAttnFwdSm80INS1_25CollectiveMainloopFwdSm80ILi8ELi1ELb1EN4cute5tupleIJNS5_1CILi128EEES8_S8_EEELi128ENS_6half_tEfNS_4arch4Sm80ELb1ELb0ELb0ELb0ELb0ELb0ELb1ELb1EEENS1_21CollectiveEpilogueFwdIS9_NS6_IJNS7_ILi1EEESF_SF_EEESA_SC_Li256ELb0ELb1ELb1ELb0EEENS1_30DynamicPersistentTileSchedulerILi256ELi256ELb1ELb1ELb0EEEEEEEEEvNT_6ParamsE)
        /*0590*/ 	.word	0x00000060


	//----- nvinfo : EIATTR_MIN_STACK_SIZE
	.align		4
.L_248:
        /*0594*/ 	.byte	0x04, 0x12
        /*0596*/ 	.short	(.L_250 - .L_249)
	.align		4
.L_249:
        /*0598*/ 	.word	index@(_ZN7cutlass13device_kernelIN5flash19enable_sm80_to_sm89INS1_16FlashAttnFwdSm80INS1_25CollectiveMainloopFwdSm80ILi4ELi1ELb0EN4cute5tupleIJNS5_1CILi128EEENS7_ILi64EEES8_EEELi128ENS_6half_tEfNS_4arch4Sm80ELb0ELb0ELb0ELb0ELb0ELb0ELb1ELb1EEENS1_21CollectiveEpilogueFwdINS6_IJS8_S8_S9_EEENS6_IJNS7_ILi1EEESH_SH_EEESB_SD_Li128ELb0ELb1ELb1ELb0EEENS1_19SingleTileSchedulerILb0ELb1ELb1ELi128EEEEEEEEEvNT_6ParamsE)
        /*059c*/ 	.word	0x00000090


	//----- nvinfo : EIATTR_MIN_STACK_SIZE
	.align		4
.L_250:
        /*05a0*/ 	.byte	0x04, 0x12
        /*05a2*/ 	.short	(.L_252 - .L_251)
	.align		4
.L_251:
        /*05a4*/ 	.word	index@(_ZN7cutlass13device_kernelIN5flash19enable_sm80_to_sm89INS1_16FlashAttnFwdSm80INS1_25CollectiveMainloopFwdSm80ILi8ELi1ELb1EN4cute5tupleIJNS5_1CILi128EEENS7_ILi112EEES8_EEELi128ENS_6half_tEfNS_4arch4Sm80ELb0ELb0ELb0ELb1ELb0ELb0ELb1ELb1EEENS1_21CollectiveEpilogueFwdINS6_IJS8_S8_S9_EEENS6_IJNS7_ILi1EEESH_SH_EEESB_SD_Li256ELb1ELb1ELb1ELb0EEENS1_36VarlenDynamicPersistentTileSchedulerILi128ELi112ELi256ELi256ELb1ELb1ELb0ELb0ELb1ELb1EEEEEEEEEvNT_6ParamsE)
        /*05a8*/ 	.word	0x00000038


	//----- nvinfo : EIATTR_MIN_STACK_SIZE
	.align		4
.L_252:
        /*05ac*/ 	.byte	0x04, 0x12
        /*05ae*/ 	.short	(.L_254 - .L_253)
	.align		4
.L_253:
        /*05b0*/ 	.word	index@(_ZN7cutlass13device_kernelIN5flash19enable_sm80_to_sm89INS1_16FlashAttnFwdSm80INS1_25CollectiveMainloopFwdSm80ILi8ELi1ELb1EN4cute5tupleIJNS5_1CILi128EEENS7_ILi112EEES8_EEELi128ENS_6half_tEfNS_4arch4Sm80ELb0ELb0ELb0ELb1ELb0ELb1ELb1ELb1EEENS1_21CollectiveEpilogueFwdINS6_IJS8_S8_S9_EEENS6_IJNS7_ILi1EEESH_SH_EEESB_SD_Li256ELb1ELb1ELb1ELb0EEENS1_36VarlenDynamicPersistentTileSchedulerILi128ELi112ELi256ELi256ELb1ELb1ELb0ELb0ELb1ELb1EEEEEEEEEvNT_6ParamsE)
        /*05b4*/ 	.word	0x00000028


	//----- nvinfo : EIATTR_MIN_STACK_SIZE
	.align		4
.L_254:
        /*05b8*/ 	.byte	0x04, 0x12
        /*05ba*/ 	.short	(.L_256 - .L_255)
	.align		4
.L_255:
        /*05bc*/ 	.word	index@(_ZN7cutlass13device_kernelIN5flash19enable_sm80_to_sm89INS1_16FlashAttnFwdSm80INS1_25CollectiveMainloopFwdSm80ILi4ELi1ELb0EN4cute5tupleIJNS5_1CILi128EEENS7_ILi48EEES8_EEELi128ENS_6half_tEfNS_4arch4Sm80ELb0ELb1ELb0ELb0ELb0ELb0ELb1ELb1EEENS1_21CollectiveEpilogueFwdINS6_IJS8_S8_S9_EEENS6_IJNS7_ILi1EEESH_SH_EEESB_SD_Li128ELb0ELb1ELb1ELb0EEENS1_19SingleTileSchedulerILb0ELb1ELb1ELi128EEEEEEEEEvNT_6ParamsE)
        /*05c0*/ 	.word	0x00000070


	//----- nvinfo : EIATTR_MIN_STACK_SIZE
	.align		4
.L_256:
        /*05c4*/ 	.byte	0x04, 0x12
        /*05c6*/ 	.short	(.L_258 - .L_257)
	.align		4
.L_257:
        /*05c8*/ 	.word	index@(_ZN7cutlass13device_kernelIN5flash19enable_sm80_to_sm89INS1_16FlashAttnFwdSm80INS1_25CollectiveMainloopFwdSm80ILi8ELi1ELb1EN4cute5tupleIJNS5_1CILi128EEENS7_ILi96EEES8_EEELi128ENS_6half_tEfNS_4arch4Sm80ELb0ELb1ELb0ELb1ELb0ELb0ELb1ELb1EEENS1_21CollectiveEpilogueFwdINS6_IJS8_S8_S9_EEENS6_IJNS7_ILi1EEESH_SH_EEESB_SD_Li256ELb1ELb1ELb1ELb0EEENS1_36VarlenDynamicPersistentTileSchedulerILi128ELi96ELi256ELi256ELb1ELb1ELb0ELb1ELb0ELb1EEEEEEEEEvNT_6ParamsE)
        /*05cc*/ 	.word	0x00000068


	//----- nvinfo : EIATTR_MIN_STACK_SIZE
	.align		4
.L_258:
        /*05d0*/ 	.byte	0x04, 0x12
        /*05d2*/ 	.short	(.L_260 - .L_259)
	.align		4
.L_259:
        /*05d4*/ 	.word	index@(_ZN7cutlass13device_kernelIN5flash19enable_sm80_to_sm89INS1_16FlashAttnFwdSm80INS1_25CollectiveMainloopFwdSm80ILi8ELi1ELb1EN4cute5tupleIJNS5_1CILi128EEENS7_ILi96EEES8_EEELi128ENS_6half_tEfNS_4arch4Sm80ELb0ELb1ELb0ELb1ELb0ELb1ELb1ELb1EEENS1_21CollectiveEpilogueFwdINS6_IJS8_S8_S9_EEENS6_IJNS7_ILi1EEESH_SH_EEESB_SD_Li256ELb1ELb1ELb1ELb0EEENS1_36VarlenDynamicPersistentTileSchedulerILi128ELi96ELi256ELi256ELb1ELb1ELb0ELb1ELb0ELb1EEEEEEEEEvNT_6ParamsE)
        /*05d8*/ 	.word	0x00000000


	//----- nvinfo : EIATTR_MIN_STACK_SIZE
	.align		4
.L_260:
        /*05dc*/ 	.byte	0x04, 0x12
        /*05de*/ 	.short	(.L_262 - .L_261)
	.align		4
.L_261:
        /*05e0*/ 	.word	index@(_ZN7cutlass13device_kernelIN5flash19enable_sm80_to_sm89INS1_16FlashAttnFwdSm80INS1_25CollectiveMainloopFwdSm80ILi4ELi1ELb0EN4cute5tupleIJNS5_1CILi128EEENS7_ILi64EEES8_EEELi128ENS_6half_tEfNS_4arch4Sm80ELb1ELb0ELb0ELb0ELb0ELb0ELb1ELb1EEENS1_21CollectiveEpilogueFwdINS6_IJS8_S8_S9_EEENS6_IJNS7_ILi1EEESH_SH_EEESB_SD_Li128ELb0ELb1ELb1ELb0EEENS1_30DynamicPersistentTileSchedulerILi128ELi128ELb1ELb1ELb0EEEEEEEEEvNT_6ParamsE)
        /*05e4*/ 	.word	0x00000090


	//----- nvinfo : EIATTR_MIN_STACK_SIZE
	.align		4
.L_262:
        /*05e8*/ 	.byte	0x04, 0x12
        /*05ea*/ 	.short	(.L_264 - .L_263)
	.align		4
.L_263:
        /*05ec*/ 	.word	index@(_ZN7cutlass13device_kernelIN5flash19enable_sm80_to_sm89INS1_16FlashAttnFwdSm80INS1_25CollectiveMainloopFwdSm80ILi8ELi1ELb1EN4cute5tupleIJNS5_1CILi128EEENS7_ILi112EEES8_EEELi128ENS_6half_tEfNS_4arch4Sm80ELb1ELb0ELb0ELb1ELb0ELb0ELb1ELb1EEENS1_21CollectiveEpilogueFwdINS6_IJS8_S8_S9_EEENS6_IJNS7_ILi1EEESH_SH_EEESB_SD_Li256ELb1ELb1ELb1ELb0EEENS1_36VarlenDynamicPersistentTileSchedulerILi128ELi112ELi256ELi256ELb1ELb1ELb0ELb1ELb1ELb1EEEEEEEEEvNT_6ParamsE)
        /*05f0*/ 	.word	0x000000a0


	//----- nvinfo : EIATTR_MIN_STACK_SIZE
	.align		4
.L_264:
        /*05f4*/ 	.byte	0x04, 0x12
        /*05f6*/ 	.short	(.L_266 - .L_265)
	.align		4
.L_265:
        /*05f8*/ 	.word	index@(_ZN7cutlass13device_kernelIN5flash19enable_sm80_to_sm89INS1_16FlashAttnFwdSm80INS1_25CollectiveMainloopFwdSm80ILi8ELi1ELb1EN4cute5tupleIJNS5_1CILi128EEENS7_ILi112EEES8_EEELi128ENS_6half_tEfNS_4arch4Sm80ELb1ELb0ELb0ELb1ELb0ELb1ELb1ELb1EEENS1_21CollectiveEpilogueFwdINS6_IJS8_S8_S9_EEENS6_IJNS7_ILi1EEESH_SH_EEESB_SD_Li256ELb1ELb1ELb1ELb0EEENS1_36VarlenDynamicPersistentTileSchedulerILi128ELi112ELi256ELi256ELb1ELb1ELb0ELb1ELb1ELb1EEEEEEEEEvNT_6ParamsE)
        /*05fc*/ 	.word	0x00000088
.L_266:


//--------------------- .nv.info._ZN7cutlass13device_kernelIN5flash19enable_sm80_to_sm89INS1_16FlashAttnFwdSm80INS1_25CollectiveMainloopFwdSm80ILi8ELi1ELb1EN4cute5tupleIJNS5_1CILi128EEES8_S8_EEELi128ENS_6half_tEfNS_4arch4Sm80ELb0ELb0ELb1ELb0ELb0ELb0ELb1ELb1EEENS1_21CollectiveEpilogueFwdIS9_NS6_IJNS7_ILi1EEESF_SF_EEESA_SC_Li256ELb0ELb1ELb1ELb0EEENS1_19SingleTileSchedulerILb0ELb1ELb1ELi128EEEEEEEEEvNT_6ParamsE --------------------------
	.section	.nv.info._ZN7cutlass13device_kernelIN5flash19enable_sm80_to_sm89INS1_16FlashAttnFwdSm80INS1_25CollectiveMainloopFwdSm80ILi8ELi1ELb1EN4cute5tupleIJNS5_1CILi128EEES8_S8_EEELi128ENS_6half_tEfNS_4arch4Sm80ELb0ELb0ELb1ELb0ELb0ELb0ELb1ELb1EEENS1_21CollectiveEpilogueFwdIS9_NS6_IJNS7_ILi1EEESF_SF_EEESA_SC_Li256ELb0ELb1ELb1ELb0EEENS1_19SingleTileSchedulerILb0ELb1ELb1ELi128EEEEEEEEEvNT_6ParamsE,"",@"SHT_CUDA_INFO"
	.sectionflags	@""
	.align	4


	//----- nvinfo : EIATTR_CUDA_API_VERSION
	.align		4
        /*0000*/ 	.byte	0x04, 0x37
        /*0002*/ 	.short	(.L_268 - .L_267)
.L_267:
        /*0004*/ 	.word	0x00000082


	//----- nvinfo : EIATTR_SW2861232_WAR
	.align		4
.L_268:
        /*0008*/ 	.byte	0x01, 0x35
	.zero		2


	//----- nvinfo : EIATTR_PARAM_CBANK
	.align		4
        /*000c*/ 	.byte	0x04, 0x0a
        /*000e*/ 	.short	(.L_270 - .L_269)
	.align		4
.L_269:
        /*0010*/ 	.word	index@(.nv.constant0._ZN7cutlass13device_kernelIN5flash19enable_sm80_to_sm89INS1_16FlashAttnFwdSm80INS1_25CollectiveMainloopFwdSm80ILi8ELi1ELb1EN4cute5tupleIJNS5_1CILi128EEES8_S8_EEELi128ENS_6half_tEfNS_4arch4Sm80ELb0ELb0ELb1ELb0ELb0ELb0ELb1ELb1EEENS1_21CollectiveEpilogueFwdIS9_NS6_IJNS7_ILi1EEESF_SF_EEESA_SC_Li256ELb0ELb1ELb1ELb0EEENS1_19SingleTileSchedulerILb0ELb1ELb1ELi128EEEEEEEEEvNT_6ParamsE)
        /*0014*/ 	.short	0x0160
        /*0016*/ 	.short	0x0418


	//----- nvinfo : EIATTR_CBANK_PARAM_SIZE
	.align		4
.L_270:
        /*0018*/ 	.byte	0x03, 0x19
        /*001a*/ 	.short	0x0418


	//----- nvinfo : EIATTR_KPARAM_INFO
	.align		4
        /*001c*/ 	.byte	0x04, 0x17
        /*001e*/ 	.short	(.L_272 - .L_271)
.L_271:
        /*0020*/ 	.word	0x00000000
        /*0024*/ 	.short	0x0000
        /*0026*/ 	.short	0x0000
        /*0028*/ 	.byte	0x00, 0xf0, 0x61, 0x10


	//----- nvinfo : EIATTR_MAXREG_COUNT
	.align		4
.L_272:
        /*002c*/ 	.byte	0x03, 0x1b
        /*002e*/ 	.short	0x00ff


	//----- nvinfo : EIATTR_NUM_BARRIERS
	.align		4
        /*0030*/ 	.byte	0x02, 0x4c
        /*0032*/ 	.byte	0x02
	.zero		1


	//----- nvinfo : EIATTR_ANNOTATIONS
	.align		4
        /*0034*/ 	.byte	0x04, 0x55
        /*0036*/ 	.short	(.L_274 - .L_273)


	//   ....[0]....
.L_273:
        /*0038*/ 	.word	0x00000001
        /*003c*/ 	.byte	0x20, 0x57, 0x00, 0x00, 0x01, 0x00, 0x00, 0x00, 0x30, 0x57, 0x00, 0x00, 0x01, 0x00, 0x00, 0x00
        /*004c*/ 	.byte	0xe0, 0x58, 0x00, 0x00, 0x01, 0x00, 0x00, 0x00, 0x10, 0x59, 0x00, 0x00, 0x01, 0x00, 0x00, 0x00
        /*005c*/ 	.byte	0x30, 0x59, 0x00, 0x00, 0x01, 0x00, 0x00, 0x00, 0x50, 0x59, 0x00, 0x00, 0x01, 0x00, 0x00, 0x00
        /*006c*/ 	.byte	0xe0, 0x7d, 0x00, 0x00, 0x01, 0x00, 0x00, 0x00, 0xe0, 0x90, 0x00, 0x00, 0x01, 0x00, 0x00, 0x00
        /*007c*/ 	.byte	0x20, 0x97, 0x00, 0x00, 0x01, 0x00, 0x00, 0x00, 0x40, 0x97, 0x00, 0x00, 0x01, 0x00, 0x00, 0x00
        /*008c*/ 	.byte	0x70, 0x97, 0x00, 0x00, 0x01, 0x00, 0x00, 0x00, 0x80, 0x97, 0x00, 0x00


	//----- nvinfo : EIATTR_MERCURY_ISA_VERSION
	.align		4
.L_274:
        /*0098*/ 	.byte	0x03, 0x5f
        /*009a*/ 	.short	0x0000


	//----- nvinfo : EIATTR_INT_WARP_WIDE_INSTR_OFFSETS
	.align		4
        /*009c*/ 	.byte	0x04, 0x31
        /*009e*/ 	.short	(.L_276 - .L_275)


	//   ....[0]....
.L_275:
        /*00a0*/ 	.word	0x00001220


	//----- nvinfo : EIATTR_COOP_GROUP_MASK_REGIDS
	.align		4
.L_276:
        /*00a4*/ 	.byte	0x04, 0x29
        /*00a6*/ 	.short	(.L_278 - .L_277)


	//   ....[0]....
.L_277:
        /*00a8*/ 	.word	0xffffffff


	//   ....[1]....
        /*00ac*/ 	.word	0xffffffff


	//   ....[2]....
        /*00b0*/ 	.word	0xffffffff


	//   ....[3]....
        /*00b4*/ 	.word	0xffffffff


	//   ....[4]....
        /*00b8*/ 	.word	0xffffffff


	//   ....[5]....
        /*00bc*/ 	.word	0xffffffff


	//   ....[6]....
        /*00c0*/ 	.word	0xffffffff


	//   ....[7]....
        /*00c4*/ 	.word	0xffffffff


	//   ....[8]....
        /*00c8*/ 	.word	0xffffffff


	//   ....[9]....
        /*00cc*/ 	.word	0xffffffff


	//   ....[10]....
        /*00d0*/ 	.word	0xffffffff


	//   ....[11]....
        /*00d4*/ 	.word	0xffffffff


	//   ....[12]....
        /*00d8*/ 	.word	0xffffffff


	//   ....[13]....
        /*00dc*/ 	.word	0xffffffff


	//   ....[14]....
        /*00e0*/ 	.word	0xffffffff


	//   ....[15]....
        /*00e4*/ 	.word	0xffffffff


	//   ....[16]....
        /*00e8*/ 	.word	0xffffffff


	//   ....[17]....
        /*00ec*/ 	.word	0xffffffff


	//   ....[18]....
        /*00f0*/ 	.word	0xffffffff


	//   ....[19]....
        /*00f4*/ 	.word	0xffffffff


	//   ....[20]....
        /*00f8*/ 	.word	0xffffffff


	//   ....[21]....
        /*00fc*/ 	.word	0xffffffff


	//   ....[22]....
        /*0100*/ 	.word	0xffffffff


	//   ....[23]....
        /*0104*/ 	.word	0xffffffff


	//   ....[24]....
        /*0108*/ 	.word	0xffffffff


	//   ....[25]....
        /*010c*/ 	.word	0xffffffff


	//   ....[26]....
        /*0110*/ 	.word	0xffffffff


	//   ....[27]....
        /*0114*/ 	.word	0xffffffff


	//   ....[28]....
        /*0118*/ 	.word	0xffffffff


	//----- nvinfo : EIATTR_COOP_GROUP_INSTR_OFFSETS
	.align		4
.L_278:
        /*011c*/ 	.byte	0x04, 0x28
        /*011e*/ 	.short	(.L_280 - .L_279)


	//   ....[0]....
.L_279:
        /*0120*/ 	.word	0x00000060


	//   ....[1]....
        /*0124*/ 	.word	0x00000cb0


	//   ....[2]....
        /*0128*/ 	.word	0x00000ce0


	//   ....[3]....
        /*012c*/ 	.word	0x00000d10


	//   ....[4]....
        /*0130*/ 	.word	0x00000d40


	//   ....[5]....
        /*0134*/ 	.word	0x00000d70


	//   ....[6]....
        /*0138*/ 	.word	0x00000da0


	//   ....[7]....
        /*013c*/ 	.word	0x00000de0


	//   ....[8]....
        /*0140*/ 	.word	0x00000e10


	//   ....[9]....
        /*0144*/ 	.word	0x00003d60


	//   ....[10]....
        /*0148*/ 	.word	0x00003e20


	//   ....[11]....
        /*014c*/ 	.word	0x00003e30


	//   ....[12]....
        /*0150*/ 	.word	0x00003e60


	//   ....[13]....
        /*0154*/ 	.word	0x00007570


	//   ....[14]....
        /*0158*/ 	.word	0x00007590


	//   ....[15]....
        /*015c*/ 	.word	0x000075b0


	//   ....[16]....
        /*0160*/ 	.word	0x000075d0


	//   ....[17]....
        /*0164*/ 	.word	0x000097c0


	//   ....[18]....
        /*0168*/ 	.word	0x000097d0


	//   ....[19]....
        /*016c*/ 	.word	0x00009800


	//   ....[20]....
        /*0170*/ 	.word	0x00009810


	//   ....[21]....
        /*0174*/ 	.word	0x0000a330


	//   ....[22]....
        /*0178*/ 	.word	0x0000a360


	//   ....[23]....
        /*017c*/ 	.word	0x0000a390


	//   ....[24]....
        /*0180*/ 	.word	0x0000a3c0


	//   ....[25]....
        /*0184*/ 	.word	0x0000a430


	//   ....[26]....
        /*0188*/ 	.word	0x0000a490


	//   ....[27]....
        /*018c*/ 	.word	0x0000aa90


	//   ....[28]....
        /*0190*/ 	.word	0x0000aaa0


	//----- nvinfo : EIATTR_EXIT_INSTR_OFFSETS
	.align		4
.L_280:
        /*0194*/ 	.byte	0x04, 0x1c
        /*0196*/ 	.short	(.L_282 - .L_281)


	//   ....[0]....
.L_281:
        /*0198*/ 	.word	0x000001c0


	//   ....[1]....
        /*019c*/ 	.word	0x0000aab0


	//   ....[2]....
        /*01a0*/ 	.word	0x0000b050


	//   ....[3]....
        /*01a4*/ 	.word	0x0000b0a0


	//   ....[4]....
        /*01a8*/ 	.word	0x0000b0d0


	//   ....[5]....
        /*01ac*/ 	.word	0x0000b130


	//   ....[6]....
        /*01b0*/ 	.word	0x0000b3c0


	//----- nvinfo : EIATTR_CTAIDZ_USED
	.align		4
.L_282:
        /*01b4*/ 	.byte	0x01, 0x04
	.zero		2


	//----- nvinfo : EIATTR_MAX_THREADS
	.align		4
        /*01b8*/ 	.byte	0x04, 0x05
        /*01ba*/ 	.short	(.L_284 - .L_283)
.L_283:
        /*01bc*/ 	.word	0x00000100
        /*01c0*/ 	.word	0x00000001
        /*01c4*/ 	.word	0x00000001


	//----- nvinfo : EIATTR_CRS_STACK_SIZE
	.align		4
.L_284:
        /*01c8*/ 	.byte	0x04, 0x1e
        /*01ca*/ 	.short	(.L_286 - .L_285)
.L_285:
        /*01cc*/ 	.word	0x00000000
.L_286:


//--------------------- .nv.info._ZN7cutlass13device_kernelIN5flash19enable_sm80_to_sm89INS1_16FlashAttnFwdSm80INS1_25CollectiveMainloopFwdSm80ILi8ELi1ELb1EN4cute5tupleIJNS5_1CILi128EEENS7_ILi96EEES8_EEELi128ENS_6half_tEfNS_4arch4Sm80ELb0ELb1ELb1ELb0ELb0ELb0ELb1ELb1EEENS1_21CollectiveEpilogueFwdINS6_IJS8_S8_S9_EEENS6_IJNS7_ILi1EEESH_SH_EEESB_SD_Li256ELb0ELb1ELb1ELb0EEENS1_19SingleTileSchedulerILb0ELb1ELb1ELi128EEEEEEEEEvNT_6ParamsE --------------------------
	.section	.nv.info._ZN7cutlass13device_kernelIN5flash19enable_sm80_to_sm89INS1_16FlashAttnFwdSm80INS1_25CollectiveMainloopFwdSm80ILi8ELi1ELb1EN4cute5tupleIJNS5_1CILi128EEENS7_ILi96EEES8_EEELi128ENS_6half_tEfNS_4arch4Sm80ELb0ELb1ELb1ELb0ELb0ELb0ELb1ELb1EEENS1_21CollectiveEpilogueFwdINS6_IJS8_S8_S9_EEENS6_IJNS7_ILi1EEESH_SH_EEESB_SD_Li256ELb0ELb1ELb1ELb0EEENS1_19SingleTileSchedulerILb0ELb1ELb1ELi128EEEEEEEEEvNT_6ParamsE,"",@"SHT_CUDA_INFO"
	.sectionflags	@""
	.align	4


	//----- nvinfo : EIATTR_CUDA_API_VERSION
	.align		4
        /*0000*/ 	.byte	0x04, 0x37
        /*0002*/ 	.short	(.L_288 - .L_287)
.L_287:
        /*0004*/ 	.word	0x00000082


	//----- nvinfo : EIATTR_SW2861232_WAR
	.align		4
.L_288:
        /*0008*/ 	.byte	0x01, 0x35
	.zero		2


	//----- nvinfo : EIATTR_PARAM_CBANK
	.align		4
        /*000c*/ 	.byte	0x04, 0x0a
        /*000e*/ 	.short	(.L_290 - .L_289)
	.align		4
.L_289:
        /*0010*/ 	.word	index@(.nv.constant0._ZN7cutlass13device_kernelIN5flash19enable_sm80_to_sm89INS1_16FlashAttnFwdSm80INS1_25CollectiveMainloopFwdSm80ILi8ELi1ELb1EN4cute5tupleIJNS5_1CILi128EEENS7_ILi96EEES8_EEELi128ENS_6half_tEfNS_4arch4Sm80ELb0ELb1ELb1ELb0ELb0ELb0ELb1ELb1EEENS1_21CollectiveEpilogueFwdINS6_IJS8_S8_S9_EEENS6_IJNS7_ILi1EEESH_SH_EEESB_SD_Li256ELb0ELb1ELb1ELb0EEENS1_19SingleTileSchedulerILb0ELb1ELb1ELi128EEEEEEEEEvNT_6ParamsE)
        /*0014*/ 	.short	0x0160
        /*0016*/ 	.short	0x0418


	//----- nvinfo : EIATTR_CBANK_PARAM_SIZE
	.align		4
.L_290:
        /*0018*/ 	.byte	0x03, 0x19
        /*001a*/ 	.short	0x0418


	//----- nvinfo : EIATTR_KPARAM_INFO
	.align		4
        /*001c*/ 	.byte	0x04, 0x17
        /*001e*/ 	.short	(.L_292 - .L_291)
.L_291:
        /*0020*/ 	.word	0x00000000
        /*0024*/ 	.short	0x0000
        /*0026*/ 	.short	0x0000
        /*0028*/ 	.byte	0x00, 0xf0, 0x61, 0x10


	//----- nvinfo : EIATTR_MAXREG_COUNT
	.align		4
.L_292:
        /*002c*/ 	.byte	0x03, 0x1b
        /*002e*/ 	.short	0x00ff


	//----- nvinfo : EIATTR_NUM_BARRIERS
	.align		4
        /*0030*/ 	.byte	0x02, 0x4c
        /*0032*/ 	.byte	0x02
	.zero		1


	//----- nvinfo : EIATTR_MERCURY_ISA_VERSION
	.align		4
        /*0034*/ 	.byte	0x03, 0x5f
        /*0036*/ 	.short	0x0000


	//----- nvinfo : EIATTR_COOP_GROUP_MASK_REGIDS
	.align		4
        /*0038*/ 	.byte	0x04, 0x29
        /*003a*/ 	.short	(.L_294 - .L_293)


	//   ....[0]....
.L_293:
        /*003c*/ 	.word	0xffffffff


	//   ....[1]....
        /*0040*/ 	.word	0xffffffff


	//   ....[2]....
        /*0044*/ 	.word	0xffffffff


	//   ....[3]....
        /*0048*/ 	.word	0xffffffff


	//   ....[4]....
        /*004c*/ 	.word	0xffffffff


	//   ....[5]....
        /*0050*/ 	.word	0xffffffff


	//   ....[6]....
        /*0054*/ 	.word	0xffffffff


	//   ....[7]....
        /*0058*/ 	.word	0xffffffff


	//   ....[8]....
        /*005c*/ 	.word	0xffffffff


	//   ....[9]....
        /*0060*/ 	.word	0xffffffff


	//   ....[10]....
        /*0064*/ 	.word	0xffffffff


	//   ....[11]....
        /*0068*/ 	.word	0xffffffff


	//   ....[12]....
        /*006c*/ 	.word	0xffffffff


	//   ....[13]....
        /*0070*/ 	.word	0xffffffff


	//   ....[14]....
        /*0074*/ 	.word	0xffffffff


	//   ....[15]....
        /*0078*/ 	.word	0xffffffff


	//   ....[16]....
        /*007c*/ 	.word	0xffffffff


	//   ....[17]....
        /*0080*/ 	.word	0xffffffff


	//   ....[18]....
        /*0084*/ 	.word	0xffffffff


	//   ....[19]....
        /*0088*/ 	.word	0xffffffff


	//   ....[20]....
        /*008c*/ 	.word	0xffffffff


	//   ....[21]....
        /*0090*/ 	.word	0xffffffff


	//   ....[22]....
        /*0094*/ 	.word	0xffffffff


	//   ....[23]....
        /*0098*/ 	.word	0xffffffff


	//   ....[24]....
        /*009c*/ 	.word	0xffffffff


	//   ....[25]....
        /*00a0*/ 	.word	0xffffffff


	//   ....[26]....
        /*00a4*/ 	.word	0xffffffff


	//   ....[27]....
        /*00a8*/ 	.word	0xffffffff


	//   ....[28]....
        /*00ac*/ 	.word	0xffffffff


	//   ....[29]....
        /*00b0*/ 	.word	0xffffffff


	//   ....[30]....
        /*00b4*/ 	.word	0xffffffff


	//   ....[31]....
        /*00b8*/ 	.word	0xffffffff


	//   ....[32]....
        /*00bc*/ 	.word	0xffffffff


	//   ....[33]....
        /*00c0*/ 	.word	0xffffffff


	//   ....[34]....
        /*00c4*/ 	.word	0xffffffff


	//   ....[35]....
        /*00c8*/ 	.word	0xffffffff


	//   ....[36]....
        /*00cc*/ 	.word	0xffffffff


	//   ....[37]....
        /*00d0*/ 	.word	0xffffffff


	//   ....[38]....
        /*00d4*/ 	.word	0xffffffff


	//   ....[39]....
        /*00d8*/ 	.word	0xffffffff


	//   ....[40]....
        /*00dc*/ 	.word	0xffffffff


	//   ....[41]....
        /*00e0*/ 	.word	0xffffffff


	//   ....[42]....
        /*00e4*/ 	.word	0xffffffff


	//----- nvinfo : EIATTR_COOP_GROUP_INSTR_OFFSETS
	.align		4
.L_294:
        /*00e8*/ 	.byte	0x04, 0x28
        /*00ea*/ 	.short	(.L_296 - .L_295)


	//   ....[0]....
.L_295:
        /*00ec*/ 	.word	0x00000050


	//   ....[1]....
        /*00f0*/ 	.word	0x00001040


	//   ....[2]....
        /*00f4*/ 	.word	0x000010a0


	//   ....[3]....
        /*00f8*/ 	.word	0x000010e0


	//   ....[4]....
        /*00fc*/ 	.word	0x00001120


	//   ....[5]....
        /*0100*/ 	.word	0x00001160


	//   ....[6]....
        /*0104*/ 	.word	0x000011a0


	//   ....[7]....
        /*0108*/ 	.word	0x000011e0


	//   ....[8]....
        /*010c*/ 	.word	0x00001270


	//   ....[9]....
        /*0110*/ 	.word	0x00002c50


	//   ....[10]....
        /*0114*/ 	.word	0x00003000


	//   ....[11]....
        /*0118*/ 	.word	0x000045a0


	//   ....[12]....
        /*011c*/ 	.word	0x000045c0


	//   ....[13]....
        /*0120*/ 	.word	0x000045e0


	//   ....[14]....
        /*0124*/ 	.word	0x00004600


	//   ....[15]....
        /*0128*/ 	.word	0x00006e20


	//   ....[16]....
        /*012c*/ 	.word	0x000071a0


	//   ....[17]....
        /*0130*/ 	.word	0x00008160


	//   ....[18]....
        /*0134*/ 	.word	0x00008410


	//   ....[19]....
        /*0138*/ 	.word	0x00008540


	//   ....[20]....
        /*013c*/ 	.word	0x00008630


	//   ....[21]....
        /*0140*/ 	.word	0x0000b500


	//   ....[22]....
        /*0144*/ 	.word	0x0000b520


	//   ....[23]....
        /*0148*/ 	.word	0x0000b550


	//   ....[24]....
        /*014c*/ 	.word	0x0000b580


	//   ....[25]....
        /*0150*/ 	.word	0x0000e340


	//   ....[26]....
        /*0154*/ 	.word	0x0000e9a0


	//   ....[27]....
        /*0158*/ 	.word	0x0000f850


	//   ....[28]....
        /*015c*/ 	.word	0x0000f940


	//   ....[29]....
        /*0160*/ 	.word	0x0000fa40


	//   ....[30]....
        /*0164*/ 	.word	0x0000fb30


	//   ....[31]....
        /*0168*/ 	.word	0x00011300


	//   ....[32]....
        /*016c*/ 	.word	0x00011330


	//   ....[33]....
        /*0170*/ 	.word	0x00011370


	//   ....[34]....
        /*0174*/ 	.word	0x00011380


	//   ....[35]....
        /*0178*/ 	.word	0x00011e90


	//   ....[36]....
        /*017c*/ 	.word	0x00011ed0


	//   ....[37]....
        /*0180*/ 	.word	0x00011ef0


	//   ....[38]....
        /*0184*/ 	.word	0x00011f20


	//   ....[39]....
        /*0188*/ 	.word	0x00011f90


	//   ....[40]....
        /*018c*/ 	.word	0x00012000


	//   ....[41]....
        /*0190*/ 	.word	0x00012610


	//   ....[42]....
        /*0194*/ 	.word	0x00012620


	//----- nvinfo : EIATTR_EXIT_INSTR_OFFSETS
	.align		4
.L_296:
        /*0198*/ 	.byte	0x04, 0x1c
        /*019a*/ 	.short	(.L_298 - .L_297)


	//   ....[0]....
.L_297:
        /*019c*/ 	.word	0x000001b0


	//   ....[1]....
        /*01a0*/ 	.word	0x00012630


	//   ....[2]....
        /*01a4*/ 	.word	0x00012bd0


	//   ....[3]....
        /*01a8*/ 	.word	0x00012c20


	//   ....[4]....
        /*01ac*/ 	.word	0x00012c50


	//   ....[5]....
        /*01b0*/ 	.word	0x00012cb0


	//   ....[6]....
        /*01b4*/ 	.word	0x00012f40


	//----- nvinfo : EIATTR_CTAIDZ_USED
	.align		4
.L_298:
        /*01b8*/ 	.byte	0x01, 0x04
	.zero		2


	//----- nvinfo : EIATTR_MAX_THREADS
	.align		4
        /*01bc*/ 	.byte	0x04, 0x05
        /*01be*/ 	.short	(.L_300 - .L_299)
.L_299:
        /*01c0*/ 	.word	0x00000100
        /*01c4*/ 	.word	0x00000001
        /*01c8*/ 	.word	0x00000001


	//----- nvinfo : EIATTR_CRS_STACK_SIZE
	.align		4
.L_300:
        /*01cc*/ 	.byte	0x04, 0x1e
        /*01ce*/ 	.short	(.L_302 - .L_301)
.L_301:
        /*01d0*/ 	.word	0x00000000
.L_302:


//--------------------- .nv.info._ZN7cutlass13device_kernelIN5flash19enable_sm80_to_sm89INS1_16FlashAttnFwdSm80INS1_25CollectiveMainloopFwdSm80ILi8ELi1ELb1EN4cute5tupleIJNS5_1CILi128EEES8_S8_EEELi128ENS_6half_tEfNS_4arch4Sm80ELb1ELb0ELb1ELb0ELb0ELb0ELb1ELb1EEENS1_21CollectiveEpilogueFwdIS9_NS6_IJNS7_ILi1EEESF_SF_EEESA_SC_Li256ELb0ELb1ELb1ELb0EEENS1_30DynamicPersistentTileSchedulerILi256ELi256ELb1ELb1ELb0EEEEEEEEEvNT_6ParamsE --------------------------
	.section	.nv.info._ZN7cutlass13device_kernelIN5flash19enable_sm80_to_sm89INS1_16FlashAttnFwdSm80INS1_25CollectiveMainloopFwdSm80ILi8ELi1ELb1EN4cute5tupleIJNS5_1CILi128EEES8_S8_EEELi128ENS_6half_tEfNS_4arch4Sm80ELb1ELb0ELb1ELb0ELb0ELb0ELb1ELb1EEENS1_21CollectiveEpilogueFwdIS9_NS6_IJNS7_ILi1EEESF_SF_EEESA_SC_Li256ELb0ELb1ELb1ELb0EEENS1_30DynamicPersistentTileSchedulerILi256ELi256ELb1ELb1ELb0EEEEEEEEEvNT_6ParamsE,"",@"SHT_CUDA_INFO"
	.sectionflags	@""
	.align	4


	//----- nvinfo : EIATTR_CUDA_API_VERSION
	.align		4
        /*0000*/ 	.byte	0x04, 0x37
        /*0002*/ 	.short	(.L_304 - .L_303)
.L_303:
        /*0004*/ 	.word	0x00000082


	//----- nvinfo : EIATTR_SW2861232_WAR
	.align		4
.L_304:
        /*0008*/ 	.byte	0x01, 0x35
	.zero		2


	//----- nvinfo : EIATTR_PARAM_CBANK
	.align		4
        /*000c*/ 	.byte	0x04, 0x0a
        /*000e*/ 	.short	(.L_306 - .L_305)
	.align		4
.L_305:
        /*0010*/ 	.word	index@(.nv.constant0._ZN7cutlass13device_kernelIN5flash19enable_sm80_to_sm89INS1_16FlashAttnFwdSm80INS1_25CollectiveMainloopFwdSm80ILi8ELi1ELb1EN4cute5tupleIJNS5_1CILi128EEES8_S8_EEELi128ENS_6half_tEfNS_4arch4Sm80ELb1ELb0ELb1ELb0ELb0ELb0ELb1ELb1EEENS1_21CollectiveEpilogueFwdIS9_NS6_IJNS7_ILi1EEESF_SF_EEESA_SC_Li256ELb0ELb1ELb1ELb0EEENS1_30DynamicPersistentTileSchedulerILi256ELi256ELb1ELb1ELb0EEEEEEEEEvNT_6ParamsE)
        /*0014*/ 	.short	0x0160
        /*0016*/ 	.short	0x0428


	//----- nvinfo : EIATTR_CBANK_PARAM_SIZE
	.align		4
.L_306:
        /*0018*/ 	.byte	0x03, 0x19
        /*001a*/ 	.short	0x0428


	//----- nvinfo : EIATTR_KPARAM_INFO
	.align		4
        /*001c*/ 	.byte	0x04, 0x17
        /*001e*/ 	.short	(.L_308 - .L_307)
.L_307:
        /*0020*/ 	.word	0x00000000
        /*0024*/ 	.short	0x0000
        /*0026*/ 	.short	0x0000
        /*0028*/ 	.byte	0x00, 0xf0, 0xa1, 0x10


	//----- nvinfo : EIATTR_MAXREG_COUNT
	.align		4
.L_308:
        /*002c*/ 	.byte	0x03, 0x1b
        /*002e*/ 	.short	0x00ff


	//----- nvinfo : EIATTR_NUM_BARRIERS
	.align		4
        /*0030*/ 	.byte	0x02, 0x4c
        /*0032*/ 	.byte	0x06
	.zero		1


	//----- nvinfo : EIATTR_ANNOTATIONS
	.align		4
        /*0034*/ 	.byte	0x04, 0x55
        /*0036*/ 	.short	(.L_310 - .L_309)


	//   ....[0]....
.L_309:
        /*0038*/ 	.word	0x00000001
        /*003c*/ 	.byte	0x70, 0x00, 0x00, 0x00, 0x01, 0x00, 0x00, 0x00, 0x40, 0x02, 0x00, 0x00, 0x01, 0x00, 0x00, 0x00
        /* <DEDUP_REMOVED lines=35> */
        /*027c*/ 	.byte	0xf0, 0x04, 0x01, 0x00, 0x01, 0x00, 0x00, 0x00, 0x30, 0x05, 0x01, 0x00


	//----- nvinfo : EIATTR_MERCURY_ISA_VERSION
	.align		4
.L_310:
        /*0288*/ 	.byte	0x03, 0x5f
        /*028a*/ 	.short	0x0000


	//----- nvinfo : EIATTR_INT_WARP_WIDE_INSTR_OFFSETS
	.align		4
        /*028c*/ 	.byte	0x04, 0x31
        /*028e*/ 	.short	(.L_312 - .L_311)


	//   ....[0]....
.L_311:
        /*0290*/ 	.word	0x0000ee60


	//   ....[1]....
        /*0294*/ 	.word	0x0000eee0


	//----- nvinfo : EIATTR_COOP_GROUP_MASK_REGIDS
	.align		4
.L_312:
        /*0298*/ 	.byte	0x04, 0x29
        /*029a*/ 	.short	(.L_314 - .L_313)


	//   ....[0]....
.L_313:
        /*029c*/ 	.word	0xffffffff


	//   ....[1]....
        /*02a0*/ 	.word	0xffffffff


	//   ....[2]....
        /*02a4*/ 	.word	0xffffffff


	//   ....[3]....
        /*02a8*/ 	.word	0xffffffff


	//   ....[4]....
        /*02ac*/ 	.word	0xffffffff


	//   ....[5]....
        /*02b0*/ 	.word	0xffffffff


	//   ....[6]....
        /*02b4*/ 	.word	0xffffffff


	//   ....[7]....
        /*02b8*/ 	.word	0xffffffff


	//   ....[8]....
        /*02bc*/ 	.word	0xffffffff


	//   ....[9]....
        /*02c0*/ 	.word	0xffffffff


	//   ....[10]....
        /*02c4*/ 	.word	0xffffffff


	//   ....[11]....
        /*02c8*/ 	.word	0xffffffff


	//   ....[12]....
        /*02cc*/ 	.word	0xffffffff


	//   ....[13]....
        /*02d0*/ 	.word	0xffffffff


	//   ....[14]....
        /*02d4*/ 	.word	0xffffffff


	//   ....[15]....
        /*02d8*/ 	.word	0xffffffff


	//   ....[16]....
        /*02dc*/ 	.word	0xffffffff


	//   ....[17]....
        /*02e0*/ 	.word	0xffffffff


	//   ....[18]....
        /*02e4*/ 	.word	0xffffffff


	//   ....[19]....
        /*02e8*/ 	.word	0xffffffff


	//   ....[20]....
        /*02ec*/ 	.word	0xffffffff


	//   ....[21]....
        /*02f0*/ 	.word	0xffffffff


	//   ....[22]....
        /*02f4*/ 	.word	0xffffffff


	//   ....[23]....
        /*02f8*/ 	.word	0xffffffff


	//   ....[24]....
        /*02fc*/ 	.word	0xffffffff


	//   ....[25]....
        /*0300*/ 	.word	0xffffffff


	//   ....[26]....
        /*0304*/ 	.word	0xffffffff


	//   ....[27]....
        /*0308*/ 	.word	0xffffffff


	//   ....[28]....
        /*030c*/ 	.word	0xffffffff


	//   ....[29]....
        /*0310*/ 	.word	0xffffffff


	//   ....[30]....
        /*0314*/ 	.word	0xffffffff


	//   ....[31]....
        /*0318*/ 	.word	0xffffffff


	//   ....[32]....
        /*031c*/ 	.word	0xffffffff


	//   ....[33]....
        /*0320*/ 	.word	0xffffffff


	//   ....[34]....
        /*0324*/ 	.word	0xffffffff


	//   ....[35]....
        /*0328*/ 	.word	0xffffffff


	//   ....[36]....
        /*032c*/ 	.word	0xffffffff


	//   ....[37]....
        /*0330*/ 	.word	0xffffffff


	//   ....[38]....
        /*0334*/ 	.word	0xffffffff


	//   ....[39]....
        /*0338*/ 	.word	0xffffffff


	//   ....[40]....
        /*033c*/ 	.word	0xffffffff


	//   ....[41]....
        /*0340*/ 	.word	0xffffffff


	//   ....[42]....
        /*0344*/ 	.word	0xffffffff


	//   ....[43]....
        /*0348*/ 	.word	0xffffffff


	//----- nvinfo : EIATTR_COOP_GROUP_INSTR_OFFSETS
	.align		4
.L_314:
        /*034c*/ 	.byte	0x04, 0x28
        /*034e*/ 	.short	(.L_316 - .L_315)


	//   ....[0]....
.L_315:
        /*0350*/ 	.word	0x00000050


	//   ....[1]....
        /*0354*/ 	.word	0x000016f0


	//   ....[2]....
        /*0358*/ 	.word	0x00001700


	//   ....[3]....
        /*035c*/ 	.word	0x00001710


	//   ....[4]....
        /*0360*/ 	.word	0x00001730


	//   ....[5]....
        /*0364*/ 	.word	0x00001780


	//   ....[6]....
        /*0368*/ 	.word	0x000017a0


	//   ....[7]....
        /*036c*/ 	.word	0x00001810


	//   ....[8]....
        /*0370*/ 	.word	0x00001820


	//   ....[9]....
        /*0374*/ 	.word	0x00003600


	//   ....[10]....
        /*0378*/ 	.word	0x00003610


	//   ....[11]....
        /*037c*/ 	.word	0x00004230


	//   ....[12]....
        /*0380*/ 	.word	0x000042c0


	//   ....[13]....
        /*0384*/ 	.word	0x000042e0


	//   ....[14]....
        /*0388*/ 	.word	0x00004300


	//   ....[15]....
        /*038c*/ 	.word	0x000066f0


	//   ....[16]....
        /*0390*/ 	.word	0x000071c0


	//   ....[17]....
        /*0394*/ 	.word	0x000081f0


	//   ....[18]....
        /*0398*/ 	.word	0x00008390


	//   ....[19]....
        /*039c*/ 	.word	0x000083e0


	//   ....[20]....
        /*03a0*/ 	.word	0x00008470


	//   ....[21]....
        /*03a4*/ 	.word	0x0000c3b0


	//   ....[22]....
        /*03a8*/ 	.word	0x0000c420


	//   ....[23]....
        /*03ac*/ 	.word	0x0000c430


	//   ....[24]....
        /*03b0*/ 	.word	0x0000c450


	//   ....[25]....
        /*03b4*/ 	.word	0x0000e810


	//   ....[26]....
        /*03b8*/ 	.word	0x0000e860


	//   ....[27]....
        /*03bc*/ 	.word	0x0000e880


	//   ....[28]....
        /*03c0*/ 	.word	0x0000e8a0


	//   ....[29]....
        /*03c4*/ 	.word	0x0000f030


	//   ....[30]....
        /*03c8*/ 	.word	0x0000f480


	//   ....[31]....
        /*03cc*/ 	.word	0x0000f490


	//   ....[32]....
        /*03d0*/ 	.word	0x0000f4c0


	//   ....[33]....
        /*03d4*/ 	.word	0x0000f4e0


	//   ....[34]....
        /*03d8*/ 	.word	0x0000f5e0


	//   ....[35]....
        /*03dc*/ 	.word	0x0000f640


	//   ....[36]....
        /*03e0*/ 	.word	0x0000fbf0


	//   ....[37]....
        /*03e4*/ 	.word	0x0000fc00


	//   ....[38]....
        /*03e8*/ 	.word	0x00010390


	//   ....[39]....
        /*03ec*/ 	.word	0x00010470


	//   ....[40]....
        /*03f0*/ 	.word	0x000104d0


	//   ....[41]....
        /*03f4*/ 	.word	0x00010520


	//   ....[42]....
        /*03f8*/ 	.word	0x00010580


	//   ....[43]....
        /*03fc*/ 	.word	0x000105d0


	//----- nvinfo : EIATTR_EXIT_INSTR_OFFSETS
	.align		4
.L_316:
        /*0400*/ 	.byte	0x04, 0x1c
        /*0402*/ 	.short	(.L_318 - .L_317)


	//   ....[0]....
.L_317:
        /*0404*/ 	.word	0x000000a0


	//   ....[1]....
        /*0408*/ 	.word	0x00010430


	//----- nvinfo : EIATTR_MAX_THREADS
	.align		4
.L_318:
        /*040c*/ 	.byte	0x04, 0x05
        /*040e*/ 	.short	(.L_320 - .L_319)
.L_319:
        /*0410*/ 	.word	0x00000100
        /*0414*/ 	.word	0x00000001
        /*0418*/ 	.word	0x00000001


	//----- nvinfo : EIATTR_CRS_STACK_SIZE
	.align		4
.L_320:
        /*041c*/ 	.byte	0x04, 0x1e
        /*041e*/ 	.short	(.L_322 - .L_321)
.L_321:
        /*0420*/ 	.word	0x00000000
.L_322:


//--------------------- .nv.info._ZN7cutlass13device_kernelIN5flash19enable_sm80_to_sm89INS1_16FlashAttnFwdSm80INS1_25CollectiveMainloopFwdSm80ILi4ELi1ELb0EN4cute5tupleIJNS5_1CILi128EEENS7_ILi64EEES8_EEELi128ENS_6half_tEfNS_4arch4Sm80ELb0ELb0ELb1ELb0ELb0ELb0ELb1ELb1EEENS1_21CollectiveEpilogueFwdINS6_IJS8_S8_S9_EEENS6_IJNS7_ILi1EEESH_SH_EEESB_SD_Li128ELb0ELb1ELb1ELb0EEENS1_19SingleTileSchedulerILb0ELb1ELb1ELi128EEEEEEEEEvNT_6ParamsE --------------------------
	.section	.nv.info._ZN7cutlass13device_kernelIN5flash19enable_sm80_to_sm89INS1_16FlashAttnFwdSm80INS1_25CollectiveMainloopFwdSm80ILi4ELi1ELb0EN4cute5tupleIJNS5_1CILi128EEENS7_ILi64EEES8_EEELi128ENS_6half_tEfNS_4arch4Sm80ELb0ELb0ELb1ELb0ELb0ELb0ELb1ELb1EEENS1_21CollectiveEpilogueFwdINS6_IJS8_S8_S9_EEENS6_IJNS7_ILi1EEESH_SH_EEESB_SD_Li128ELb0ELb1ELb1ELb0EEENS1_19SingleTileSchedulerILb0ELb1ELb1ELi128EEEEEEEEEvNT_6ParamsE,"",@"SHT_CUDA_INFO"
	.sectionflags	@""
	.align	4


	//----- nvinfo : EIATTR_CUDA_API_VERSION
	.align		4
        /*0000*/ 	.byte	0x04, 0x37
        /*0002*/ 	.short	(.L_324 - .L_323)
.L_323:
        /*0004*/ 	.word	0x00000082


	//----- nvinfo : EIATTR_SW2861232_WAR
	.align		4
.L_324:
        /*0008*/ 	.byte	0x01, 0x35
	.zero		2


	//----- nvinfo : EIATTR_PARAM_CBANK
	.align		4
        /*000c*/ 	.byte	0x04, 0x0a
        /*000e*/ 	.short	(.L_326 - .L_325)
	.align		4
.L_325:
        /*0010*/ 	.word	index@(.nv.constant0._ZN7cutlass13device_kernelIN5flash19enable_sm80_to_sm89INS1_16FlashAttnFwdSm80INS1_25CollectiveMainloopFwdSm80ILi4ELi1ELb0EN4cute5tupleIJNS5_1CILi128EEENS7_ILi64EEES8_EEELi128ENS_6half_tEfNS_4arch4Sm80ELb0ELb0ELb1ELb0ELb0ELb0ELb1ELb1EEENS1_21CollectiveEpilogueFwdINS6_IJS8_S8_S9_EEENS6_IJNS7_ILi1EEESH_SH_EEESB_SD_Li128ELb0ELb1ELb1ELb0EEENS1_19SingleTileSchedulerILb0ELb1ELb1ELi128EEEEEEEEEvNT_6ParamsE)
        /*0014*/ 	.short	0x0160
        /*0016*/ 	.short	0x0418


	//----- nvinfo : EIATTR_CBANK_PARAM_SIZE
	.align		4
.L_326:
        /*0018*/ 	.byte	0x03, 0x19
        /*001a*/ 	.short	0x0418


	//----- nvinfo : EIATTR_KPARAM_INFO
	.align		4
        /*001c*/ 	.byte	0x04, 0x17
        /*001e*/ 	.short	(.L_328 - .L_327)
.L_327:
        /*0020*/ 	.word	0x00000000
        /*0024*/ 	.short	0x0000
        /*0026*/ 	.short	0x0000
        /*0028*/ 	.byte	0x00, 0xf0, 0x61, 0x10


	//----- nvinfo : EIATTR_MAXREG_COUNT
	.align		4
.L_328:
        /*002c*/ 	.byte	0x03, 0x1b
        /*002e*/ 	.short	0x00ff


	//----- nvinfo : EIATTR_NUM_BARRIERS
	.align		4
        /*0030*/ 	.byte	0x02, 0x4c
        /*0032*/ 	.byte	0x02
	.zero		1


	//----- nvinfo : EIATTR_ANNOTATIONS
	.align		4
        /*0034*/ 	.byte	0x04, 0x55
        /*0036*/ 	.short	(.L_330 - .L_329)


	//   ....[0]....
.L_329:
        /* <DEDUP_REMOVED lines=50> */
        /*034c*/ 	.byte	0x40, 0xbd, 0x00, 0x00


	//----- nvinfo : EIATTR_MERCURY_ISA_VERSION
	.align		4
.L_330:
        /*0350*/ 	.byte	0x03, 0x5f
        /*0352*/ 	.short	0x0000


	//----- nvinfo : EIATTR_INT_WARP_WIDE_INSTR_OFFSETS
	.align		4
        /*0354*/ 	.byte	0x04, 0x31
        /*0356*/ 	.short	(.L_332 - .L_331)


	//   ....[0]....
.L_331:
        /*0358*/ 	.word	0x00001ad0


	//----- nvinfo : EIATTR_COOP_GROUP_MASK_REGIDS
	.align		4
.L_332:
        /*035c*/ 	.byte	0x04, 0x29
        /*035e*/ 	.short	(.L_334 - .L_333)


	//   ....[0]....
.L_333:
        /*0360*/ 	.word	0xffffffff


	//   ....[1]....
        /*0364*/ 	.word	0xffffffff


	//   ....[2]....
        /*0368*/ 	.word	0xffffffff


	//   ....[3]....
        /*036c*/ 	.word	0xffffffff


	//   ....[4]....
        /*0370*/ 	.word	0xffffffff


	//   ....[5]....
        /*0374*/ 	.word	0xffffffff


	//   ....[6]....
        /*0378*/ 	.word	0xffffffff


	//   ....[7]....
        /*037c*/ 	.word	0xffffffff


	//   ....[8]....
        /*0380*/ 	.word	0xffffffff


	//   ....[9]....
        /*0384*/ 	.word	0xffffffff


	//   ....[10]....
        /*0388*/ 	.word	0xffffffff


	//   ....[11]....
        /*038c*/ 	.word	0xffffffff


	//   ....[12]....
        /*0390*/ 	.word	0xffffffff


	//   ....[13]....
        /*0394*/ 	.word	0xffffffff


	//   ....[14]....
        /*0398*/ 	.word	0xffffffff


	//   ....[15]....
        /*039c*/ 	.word	0xffffffff


	//   ....[16]....
        /*03a0*/ 	.word	0xffffffff


	//   ....[17]....
        /*03a4*/ 	.word	0xffffffff


	//   ....[18]....
        /*03a8*/ 	.word	0xffffffff


	//   ....[19]....
        /*03ac*/ 	.word	0xffffffff


	//   ....[20]....
        /*03b0*/ 	.word	0xffffffff


	//   ....[21]....
        /*03b4*/ 	.word	0xffffffff


	//   ....[22]....
        /*03b8*/ 	.word	0xffffffff


	//   ....[23]....
        /*03bc*/ 	.word	0xffffffff


	//   ....[24]....
        /*03c0*/ 	.word	0xffffffff


	//   ....[25]....
        /*03c4*/ 	.word	0xffffffff


	//   ....[26]....
        /*03c8*/ 	.word	0xffffffff


	//   ....[27]....
        /*03cc*/ 	.word	0xffffffff


	//   ....[28]....
        /*03d0*/ 	.word	0xffffffff


	//   ....[29]....
        /*03d4*/ 	.word	0xffffffff


	//   ....[30]....
        /*03d8*/ 	.word	0xffffffff


	//   ....[31]....
        /*03dc*/ 	.word	0xffffffff


	//   ....[32]....
        /*03e0*/ 	.word	0xffffffff


	//   ....[33]....
        /*03e4*/ 	.word	0xffffffff


	//   ....[34]....
        /*03e8*/ 	.word	0xffffffff


	//   ....[35]....
        /*03ec*/ 	.word	0xffffffff


	//   ....[36]....
        /*03f0*/ 	.word	0xffffffff


	//   ....[37]....
        /*03f4*/ 	.word	0xffffffff


	//   ....[38]....
        /*03f8*/ 	.word	0xffffffff


	//   ....[39]....
        /*03fc*/ 	.word	0xffffffff


	//   ....[40]....
        /*0400*/ 	.word	0xffffffff


	//   ....[41]....
        /*0404*/ 	.word	0xffffffff


	//   ....[42]....
        /*0408*/ 	.word	0xffffffff


	//   ....[43]....
        /*040c*/ 	.word	0xffffffff


	//   ....[44]....
        /*0410*/ 	.word	0xffffffff


	//   ....[45]....
        /*0414*/ 	.word	0xffffffff


	//   ....[46]....
        /*0418*/ 	.word	0xffffffff


	//   ....[47]....
        /*041c*/ 	.word	0xffffffff


	//   ....[48]....
        /*0420*/ 	.word	0xffffffff


	//   ....[49]....
        /*0424*/ 	.word	0xffffffff


	//   ....[50]....
        /*0428*/ 	.word	0xffffffff


	//   ....[51]....
        /*042c*/ 	.word	0xffffffff


	//   ....[52]....
        /*0430*/ 	.word	0xffffffff


	//   ....[53]....
        /*0434*/ 	.word	0xffffffff


	//   ....[54]....
        /*0438*/ 	.word	0xffffffff


	//   ....[55]....
        /*043c*/ 	.word	0xffffffff


	//   ....[56]....
        /*0440*/ 	.word	0xffffffff


	//----- nvinfo : EIATTR_COOP_GROUP_INSTR_OFFSETS
	.align		4
.L_334:
        /*0444*/ 	.byte	0x04, 0x28
        /*0446*/ 	.short	(.L_336 - .L_335)


	//   ....[0]....
.L_335:
        /*0448*/ 	.word	0x00000060


	//   ....[1]....
        /*044c*/ 	.word	0x00000f00


	//   ....[2]....
        /*0450*/ 	.word	0x00000f40


	//   ....[3]....
        /*0454*/ 	.word	0x000011a0


	//   ....[4]....
        /*0458*/ 	.word	0x000011d0


	//   ....[5]....
        /*045c*/ 	.word	0x000012b0


	//   ....[6]....
        /*0460*/ 	.word	0x000012e0


	//   ....[7]....
        /*0464*/ 	.word	0x000013c0


	//   ....[8]....
        /*0468*/ 	.word	0x000013f0


	//   ....[9]....
        /*046c*/ 	.word	0x000014d0


	//   ....[10]....
        /*0470*/ 	.word	0x00001500


	//   ....[11]....
        /*0474*/ 	.word	0x000015e0


	//   ....[12]....
        /*0478*/ 	.word	0x00001610


	//   ....[13]....
        /*047c*/ 	.word	0x000016f0


	//   ....[14]....
        /*0480*/ 	.word	0x00001720


	//   ....[15]....
        /*0484*/ 	.word	0x000017f0


	//   ....[16]....
        /*0488*/ 	.word	0x00001830


	//   ....[17]....
        /*048c*/ 	.word	0x000040a0


	//   ....[18]....
        /*0490*/ 	.word	0x000041b0


	//   ....[19]....
        /*0494*/ 	.word	0x000043c0


	//   ....[20]....
        /*0498*/ 	.word	0x000043e0


	//   ....[21]....
        /*049c*/ 	.word	0x000045a0


	//   ....[22]....
        /*04a0*/ 	.word	0x000047d0


	//   ....[23]....
        /*04a4*/ 	.word	0x00004810


	//   ....[24]....
        /*04a8*/ 	.word	0x00004a10


	//   ....[25]....
        /*04ac*/ 	.word	0x00008980


	//   ....[26]....
        /*04b0*/ 	.word	0x00008a50


	//   ....[27]....
        /*04b4*/ 	.word	0x00008c70


	//   ....[28]....
        /*04b8*/ 	.word	0x00008d30


	//   ....[29]....
        /*04bc*/ 	.word	0x00008e00


	//   ....[30]....
        /*04c0*/ 	.word	0x00008e30


	//   ....[31]....
        /*04c4*/ 	.word	0x00008fa0


	//   ....[32]....
        /*04c8*/ 	.word	0x00009440


	//   ....[33]....
        /*04cc*/ 	.word	0x0000bda0


	//   ....[34]....
        /*04d0*/ 	.word	0x0000bdb0


	//   ....[35]....
        /*04d4*/ 	.word	0x0000bdc0


	//   ....[36]....
        /*04d8*/ 	.word	0x0000bdd0


	//   ....[37]....
        /*04dc*/ 	.word	0x0000be00


	//   ....[38]....
        /*04e0*/ 	.word	0x0000be20


	//   ....[39]....
        /*04e4*/ 	.word	0x0000be40


	//   ....[40]....
        /*04e8*/ 	.word	0x0000be50


	//   ....[41]....
        /*04ec*/ 	.word	0x0000ced0


	//   ....[42]....
        /*04f0*/ 	.word	0x0000cf00


	//   ....[43]....
        /*04f4*/ 	.word	0x0000cf30


	//   ....[44]....
        /*04f8*/ 	.word	0x0000cf60


	//   ....[45]....
        /*04fc*/ 	.word	0x0000cfa0


	//   ....[46]....
        /*0500*/ 	.word	0x0000cfd0


	//   ....[47]....
        /*0504*/ 	.word	0x0000cff0


	//   ....[48]....
        /*0508*/ 	.word	0x0000d000


	//   ....[49]....
        /*050c*/ 	.word	0x0000d020


	//   ....[50]....
        /*0510*/ 	.word	0x0000d030


	//   ....[51]....
        /*0514*/ 	.word	0x0000d6e0


	//   ....[52]....
        /*0518*/ 	.word	0x0000d700


	//   ....[53]....
        /*051c*/ 	.word	0x0000dd00


	//   ....[54]....
        /*0520*/ 	.word	0x0000dd20


	//   ....[55]....
        /*0524*/ 	.word	0x0000e320


	//   ....[56]....
        /*0528*/ 	.word	0x0000e330


	//----- nvinfo : EIATTR_EXIT_INSTR_OFFSETS
	.align		4
.L_336:
        /*052c*/ 	.byte	0x04, 0x1c
        /*052e*/ 	.short	(.L_338 - .L_337)


	//   ....[0]....
.L_337:
        /*0530*/ 	.word	0x000001c0


	//   ....[1]....
        /*0534*/ 	.word	0x0000e340


	//   ....[2]....
        /*0538*/ 	.word	0x0000e8e0


	//   ....[3]....
        /*053c*/ 	.word	0x0000e930


	//   ....[4]....
        /*0540*/ 	.word	0x0000e960


	//   ....[5]....
        /*0544*/ 	.word	0x0000e9c0


	//   ....[6]....
        /*0548*/ 	.word	0x0000ec50


	//----- nvinfo : EIATTR_CTAIDZ_USED
	.align		4
.L_338:
        /*054c*/ 	.byte	0x01, 0x04
	.zero		2


	//----- nvinfo : EIATTR_MAX_THREADS
	.align		4
        /*0550*/ 	.byte	0x04, 0x05
        /*0552*/ 	.short	(.L_340 - .L_339)
.L_339:
        /*0554*/ 	.word	0x00000080
        /*0558*/ 	.word	0x00000001
        /*055c*/ 	.word	0x00000001


	//----- nvinfo : EIATTR_CRS_STACK_SIZE
	.align		4
.L_340:
        /*0560*/ 	.byte	0x04, 0x1e
        /*0562*/ 	.short	(.L_342 - .L_341)
.L_341:
        /*0564*/ 	.word	0x00000000
.L_342:


//--------------------- .nv.info._ZN7cutlass13device_kernelIN5flash19enable_sm80_to_sm89INS1_16FlashAttnFwdSm80INS1_25CollectiveMainloopFwdSm80ILi8ELi1ELb1EN4cute5tupleIJNS5_1CILi128EEENS7_ILi112EEES8_EEELi128ENS_6half_tEfNS_4arch4Sm80ELb0ELb0ELb1ELb1ELb0ELb0ELb1ELb1EEENS1_21CollectiveEpilogueFwdINS6_IJS8_S8_S9_EEENS6_IJNS7_ILi1EEESH_SH_EEESB_SD_Li256ELb1ELb1ELb1ELb0EEENS1_36VarlenDynamicPersistentTileSchedulerILi128ELi112ELi256ELi256ELb1ELb1ELb0ELb0ELb1ELb1EEEEEEEEEvNT_6ParamsE --------------------------
	.section	.nv.info._ZN7cutlass13device_kernelIN5flash19enable_sm80_to_sm89INS1_16FlashAttnFwdSm80INS1_25CollectiveMainloopFwdSm80ILi8ELi1ELb1EN4cute5tupleIJNS5_1CILi128EEENS7_ILi112EEES8_EEELi128ENS_6half_tEfNS_4arch4Sm80ELb0ELb0ELb1ELb1ELb0ELb0ELb1ELb1EEENS1_21CollectiveEpilogueFwdINS6_IJS8_S8_S9_EEENS6_IJNS7_ILi1EEESH_SH_EEESB_SD_Li256ELb1ELb1ELb1ELb0EEENS1_36VarlenDynamicPersistentTileSchedulerILi128ELi112ELi256ELi256ELb1ELb1ELb0ELb0ELb1ELb1EEEEEEEEEvNT_6ParamsE,"",@"SHT_CUDA_INFO"
	.sectionflags	@""
	.align	4


	//----- nvinfo : EIATTR_CUDA_API_VERSION
	.align		4
        /*0000*/ 	.byte	0x04, 0x37
        /*0002*/ 	.short	(.L_344 - .L_343)
.L_343:
        /*0004*/ 	.word	0x00000082


	//----- nvinfo : EIATTR_SW2861232_WAR
	.align		4
.L_344:
        /*0008*/ 	.byte	0x01, 0x35
	.zero		2


	//----- nvinfo : EIATTR_PARAM_CBANK
	.align		4
        /*000c*/ 	.byte	0x04, 0x0a
        /*000e*/ 	.short	(.L_346 - .L_345)
	.align		4
.L_345:
        /*0010*/ 	.word	index@(.nv.constant0._ZN7cutlass13device_kernelIN5flash19enable_sm80_to_sm89INS1_16FlashAttnFwdSm80INS1_25CollectiveMainloopFwdSm80ILi8ELi1ELb1EN4cute5tupleIJNS5_1CILi128EEENS7_ILi112EEES8_EEELi128ENS_6half_tEfNS_4arch4Sm80ELb0ELb0ELb1ELb1ELb0ELb0ELb1ELb1EEENS1_21CollectiveEpilogueFwdINS6_IJS8_S8_S9_EEENS6_IJNS7_ILi1EEESH_SH_EEESB_SD_Li256ELb1ELb1ELb1ELb0EEENS1_36VarlenDynamicPersistentTileSchedulerILi128ELi112ELi256ELi256ELb1ELb1ELb0ELb0ELb1ELb1EEEEEEEEEvNT_6ParamsE)
        /*0014*/ 	.short	0x0160
        /*0016*/ 	.short	0x0438


	//----- nvinfo : EIATTR_CBANK_PARAM_SIZE
	.align		4
.L_346:
        /*0018*/ 	.byte	0x03, 0x19
        /*001a*/ 	.short	0x0438


	//----- nvinfo : EIATTR_KPARAM_INFO
	.align		4
        /*001c*/ 	.byte	0x04, 0x17
        /*001e*/ 	.short	(.L_348 - .L_347)
.L_347:
        /*0020*/ 	.word	0x00000000
        /*0024*/ 	.short	0x0000
        /*0026*/ 	.short	0x0000
        /*0028*/ 	.byte	0x00, 0xf0, 0xe1, 0x10


	//----- nvinfo : EIATTR_MAXREG_COUNT
	.align		4
.L_348:
        /*002c*/ 	.byte	0x03, 0x1b
        /*002e*/ 	.short	0x00ff


	//----- nvinfo : EIATTR_NUM_BARRIERS
	.align		4
        /*0030*/ 	.byte	0x02, 0x4c
        /*0032*/ 	.byte	0x06
	.zero		1


	//----- nvinfo : EIATTR_ANNOTATIONS
	.align		4
        /*0034*/ 	.byte	0x04, 0x55
        /*0036*/ 	.short	(.L_350 - .L_349)


	//   ....[0]....
.L_349:
        /* <DEDUP_REMOVED lines=66> */


	//----- nvinfo : EIATTR_MERCURY_ISA_VERSION
	.align		4
.L_350:
        /*0448*/ 	.byte	0x03, 0x5f
        /*044a*/ 	.short	0x0000


	//----- nvinfo : EIATTR_INT_WARP_WIDE_INSTR_OFFSETS
	.align		4
        /*044c*/ 	.byte	0x04, 0x31
        /*044e*/ 	.short	(.L_352 - .L_351)


	//   ....[0]....
.L_351:
        /*0450*/ 	.word	0x0000a3e0


	//   ....[1]....
        /*0454*/ 	.word	0x0000a460


	//----- nvinfo : EIATTR_COOP_GROUP_MASK_REGIDS
	.align		4
.L_352:
        /*0458*/ 	.byte	0x04, 0x29
        /*045a*/ 	.short	(.L_354 - .L_353)


	//   ....[0]....
.L_353:
        /*045c*/ 	.word	0xffffffff


	//   ....[1]....
        /*0460*/ 	.word	0xffffffff


	//   ....[2]....
        /*0464*/ 	.word	0xffffffff


	//   ....[3]....
        /*0468*/ 	.word	0xffffffff


	//   ....[4]....
        /*046c*/ 	.word	0xffffffff


	//   ....[5]....
        /*0470*/ 	.word	0xffffffff


	//   ....[6]....
        /*0474*/ 	.word	0xffffffff


	//   ....[7]....
        /*0478*/ 	.word	0xffffffff


	//   ....[8]....
        /*047c*/ 	.word	0xffffffff


	//   ....[9]....
        /*0480*/ 	.word	0xffffffff


	//   ....[10]....
        /*0484*/ 	.word	0xffffffff


	//   ....[11]....
        /*0488*/ 	.word	0xffffffff


	//   ....[12]....
        /*048c*/ 	.word	0xffffffff


	//   ....[13]....
        /*0490*/ 	.word	0xffffffff


	//   ....[14]....
        /*0494*/ 	.word	0xffffffff


	//   ....[15]....
        /*0498*/ 	.word	0xffffffff


	//   ....[16]....
        /*049c*/ 	.word	0xffffffff


	//   ....[17]....
        /*04a0*/ 	.word	0xffffffff


	//   ....[18]....
        /*04a4*/ 	.word	0xffffffff


	//   ....[19]....
        /*04a8*/ 	.word	0xffffffff


	//   ....[20]....
        /*04ac*/ 	.word	0xffffffff


	//   ....[21]....
        /*04b0*/ 	.word	0xffffffff


	//   ....[22]....
        /*04b4*/ 	.word	0xffffffff


	//   ....[23]....
        /*04b8*/ 	.word	0xffffffff


	//   ....[24]....
        /*04bc*/ 	.word	0xffffffff


	//   ....[25]....
        /*04c0*/ 	.word	0xffffffff


	//   ....[26]....
        /*04c4*/ 	.word	0xffffffff


	//   ....[27]....
        /*04c8*/ 	.word	0xffffffff


	//   ....[28]....
        /*04cc*/ 	.word	0xffffffff


	//   ....[29]....
        /*04d0*/ 	.word	0xffffffff


	//   ....[30]....
        /*04d4*/ 	.word	0xffffffff


	//   ....[31]....
        /*04d8*/ 	.word	0xffffffff


	//   ....[32]....
        /*04dc*/ 	.word	0xffffffff


	//   ....[33]....
        /*04e0*/ 	.word	0xffffffff


	//   ....[34]....
        /*04e4*/ 	.word	0xffffffff


	//   ....[35]....
        /*04e8*/ 	.word	0xffffffff


	//   ....[36]....
        /*04ec*/ 	.word	0xffffffff


	//   ....[37]....
        /*04f0*/ 	.word	0xffffffff


	//   ....[38]....
        /*04f4*/ 	.word	0xffffffff


	//   ....[39]....
        /*04f8*/ 	.word	0xffffffff


	//   ....[40]....
        /*04fc*/ 	.word	0xffffffff


	//   ....[41]....
        /*0500*/ 	.word	0xffffffff


	//   ....[42]....
        /*0504*/ 	.word	0xffffffff


	//   ....[43]....
        /*0508*/ 	.word	0xffffffff


	//   ....[44]....
        /*050c*/ 	.word	0xffffffff


	//   ....[45]....
        /*0510*/ 	.word	0xffffffff


	//   ....[46]....
        /*0514*/ 	.word	0xffffffff


	//   ....[47]....
        /*0518*/ 	.word	0xffffffff


	//   ....[48]....
        /*051c*/ 	.word	0xffffffff


	//   ....[49]....
        /*0520*/ 	.word	0xffffffff


	//   ....[50]....
        /*0524*/ 	.word	0xffffffff


	//   ....[51]....
        /*0528*/ 	.word	0xffffffff


	//   ....[52]....
        /*052c*/ 	.word	0xffffffff


	//   ....[53]....
        /*0530*/ 	.word	0xffffffff


	//   ....[54]....
        /*0534*/ 	.word	0xffffffff


	//   ....[55]....
        /*0538*/ 	.word	0xffffffff


	//   ....[56]....
        /*053c*/ 	.word	0xffffffff


	//   ....[57]....
        /*0540*/ 	.word	0xffffffff


	//   ....[58]....
        /*0544*/ 	.word	0xffffffff


	//   ....[59]....
        /*0548*/ 	.word	0xffffffff


	//   ....[60]....
        /*054c*/ 	.word	0xffffffff


	//   ....[61]....
        /*0550*/ 	.word	0xffffffff


	//   ....[62]....
        /*0554*/ 	.word	0xffffffff


	//   ....[63]....
        /*0558*/ 	.word	0xffffffff


	//   ....[64]....
        /*055c*/ 	.word	0xffffffff


	//   ....[65]....
        /*0560*/ 	.word	0xffffffff


	//   ....[66]....
        /*0564*/ 	.word	0xffffffff


	//   ....[67]....
        /*0568*/ 	.word	0xffffffff


	//   ....[68]....
        /*056c*/ 	.word	0xffffffff


	//   ....[69]....
        /*0570*/ 	.word	0xffffffff


	//   ....[70]....
        /*0574*/ 	.word	0xffffffff


	//   ....[71]....
        /*0578*/ 	.word	0xffffffff


	//   ....[72]....
        /*057c*/ 	.word	0xffffffff


	//   ....[73]....
        /*0580*/ 	.word	0xffffffff


	//   ....[74]....
        /*0584*/ 	.word	0xffffffff


	//   ....[75]....
        /*0588*/ 	.word	0xffffffff


	//   ....[76]....
        /*058c*/ 	.word	0xffffffff


	//   ....[77]....
        /*0590*/ 	.word	0xffffffff


	//   ....[78]....
        /*0594*/ 	.word	0xffffffff


	//   ....[79]....
        /*0598*/ 	.word	0xffffffff


	//   ....[80]....
        /*059c*/ 	.word	0xffffffff


	//   ....[81]....
        /*05a0*/ 	.word	0xffffffff


	//   ....[82]....
        /*05a4*/ 	.word	0xffffffff


	//   ....[83]....
        /*05a8*/ 	.word	0xffffffff


	//   ....[84]....
        /*05ac*/ 	.word	0xffffffff


	//   ....[85]....
        /*05b0*/ 	.word	0xffffffff


	//   ....[86]....
        /*05b4*/ 	.word	0xffffffff


	//   ....[87]....
        /*05b8*/ 	.word	0xffffffff


	//   ....[88]....
        /*05bc*/ 	.word	0xffffffff


	//   ....[89]....
        /*05c0*/ 	.word	0xffffffff


	//   ....[90]....
        /*05c4*/ 	.word	0xffffffff


	//   ....[91]....
        /*05c8*/ 	.word	0xffffffff


	//   ....[92]....
        /*05cc*/ 	.word	0xffffffff


	//   ....[93]....
        /*05d0*/ 	.word	0xffffffff


	//   ....[94]....
        /*05d4*/ 	.word	0xffffffff


	//   ....[95]....
        /*05d8*/ 	.word	0xffffffff


	//   ....[96]....
        /*05dc*/ 	.word	0xffffffff


	//   ....[97]....
        /*05e0*/ 	.word	0xffffffff


	//   ....[98]....
        /*05e4*/ 	.word	0xffffffff


	//   ....[99]....
        /*05e8*/ 	.word	0xffffffff


	//   ....[100]....
        /*05ec*/ 	.word	0xffffffff


	//   ....[101]....
        /*05f0*/ 	.word	0xffffffff


	//   ....[102]....
        /*05f4*/ 	.word	0xffffffff


	//   ....[103]....
        /*05f8*/ 	.word	0xffffffff


	//   ....[104]....
        /*05fc*/ 	.word	0xffffffff


	//   ....[105]....
        /*0600*/ 	.word	0xffffffff


	//   ....[106]....
        /*0604*/ 	.word	0xffffffff


	//   ....[107]....
        /*0608*/ 	.word	0xffffffff


	//   ....[108]....
        /*060c*/ 	.word	0xffffffff


	//   ....[109]....
        /*0610*/ 	.word	0xffffffff


	//   ....[110]....
        /*0614*/ 	.word	0xffffffff


	//   ....[111]....
        /*0618*/ 	.word	0xffffffff


	//   ....[112]....
        /*061c*/ 	.word	0xffffffff


	//   ....[113]....
        /*0620*/ 	.word	0xffffffff


	//   ....[114]....
        /*0624*/ 	.word	0xffffffff


	//   ....[115]....
        /*0628*/ 	.word	0xffffffff


	//   ....[116]....
        /*062c*/ 	.word	0xffffffff


	//   ....[117]....
        /*0630*/ 	.word	0xffffffff


	//   ....[118]....
        /*0634*/ 	.word	0xffffffff


	//   ....[119]....
        /*0638*/ 	.word	0xffffffff


	//   ....[120]....
        /*063c*/ 	.word	0xffffffff


	//   ....[121]....
        /*0640*/ 	.word	0xffffffff


	//   ....[122]....
        /*0644*/ 	.word	0xffffffff


	//   ....[123]....
        /*0648*/ 	.word	0xffffffff


	//   ....[124]....
        /*064c*/ 	.word	0xffffffff


	//   ....[125]....
        /*0650*/ 	.word	0xffffffff


	//   ....[126]....
        /*0654*/ 	.word	0xffffffff


	//   ....[127]....
        /*0658*/ 	.word	0xffffffff


	//   ....[128]....
        /*065c*/ 	.word	0xffffffff


	//   ....[129]....
        /*0660*/ 	.word	0xffffffff


	//   ....[130]....
        /*0664*/ 	.word	0xffffffff


	//----- nvinfo : EIATTR_COOP_GROUP_INSTR_OFFSETS
	.align		4
.L_354:
        /*0668*/ 	.byte	0x04, 0x28
        /*066a*/ 	.short	(.L_356 - .L_355)


	//   ....[0]....
.L_355:
        /*066c*/ 	.word	0x00000050


	//   ....[1]....
        /*0670*/ 	.word	0x00000200


	//   ....[2]....
        /*0674*/ 	.word	0x00000230


	//   ....[3]....
        /*0678*/ 	.word	0x00000260


	//   ....[4]....
        /*067c*/ 	.word	0x00000290


	//   ....[5]....
        /*0680*/ 	.word	0x000002c0


	//   ....[6]....
        /*0684*/ 	.word	0x000002f0


	//   ....[7]....
        /*0688*/ 	.word	0x00000460


	//   ....[8]....
        /*068c*/ 	.word	0x000004a0


	//   ....[9]....
        /*0690*/ 	.word	0x000004d0


	//   ....[10]....
        /*0694*/ 	.word	0x00000500


	//   ....[11]....
        /*0698*/ 	.word	0x00000530


	//   ....[12]....
        /*069c*/ 	.word	0x00000560


	//   ....[13]....
        /*06a0*/ 	.word	0x000005f0


	//   ....[14]....
        /*06a4*/ 	.word	0x00000620


	//   ....[15]....
        /*06a8*/ 	.word	0x00000630


	//   ....[16]....
        /*06ac*/ 	.word	0x000006a0


	//   ....[17]....
        /*06b0*/ 	.word	0x00002070


	//   ....[18]....
        /*06b4*/ 	.word	0x00002090


	//   ....[19]....
        /*06b8*/ 	.word	0x000020b0


	//   ....[20]....
        /*06bc*/ 	.word	0x000020e0


	//   ....[21]....
        /*06c0*/ 	.word	0x00002100


	//   ....[22]....
        /*06c4*/ 	.word	0x00002110


	//   ....[23]....
        /*06c8*/ 	.word	0x00002140


	//   ....[24]....
        /*06cc*/ 	.word	0x00002180


	//   ....[25]....
        /*06d0*/ 	.word	0x00004a60


	//   ....[26]....
        /*06d4*/ 	.word	0x00004b00


	//   ....[27]....
        /*06d8*/ 	.word	0x00004b20


	//   ....[28]....
        /*06dc*/ 	.word	0x00004b40


	//   ....[29]....
        /*06e0*/ 	.word	0x00008160


	//   ....[30]....
        /*06e4*/ 	.word	0x00008180


	//   ....[31]....
        /*06e8*/ 	.word	0x000081b0


	//   ....[32]....
        /*06ec*/ 	.word	0x000081c0


	//   ....[33]....
        /*06f0*/ 	.word	0x00009dc0


	//   ....[34]....
        /*06f4*/ 	.word	0x00009dd0


	//   ....[35]....
        /*06f8*/ 	.word	0x00009e00


	//   ....[36]....
        /*06fc*/ 	.word	0x00009e10


	//   ....[37]....
        /*0700*/ 	.word	0x0000aee0


	//   ....[38]....
        /*0704*/ 	.word	0x0000aef0


	//   ....[39]....
        /*0708*/ 	.word	0x0000af10


	//   ....[40]....
        /*070c*/ 	.word	0x0000af20


	//   ....[41]....
        /*0710*/ 	.word	0x0000b2e0


	//   ....[42]....
        /*0714*/ 	.word	0x0000b300


	//   ....[43]....
        /*0718*/ 	.word	0x0000b400


	//   ....[44]....
        /*071c*/ 	.word	0x0000b410


	//   ....[45]....
        /*0720*/ 	.word	0x0000b520


	//   ....[46]....
        /*0724*/ 	.word	0x0000b540


	//   ....[47]....
        /*0728*/ 	.word	0x0000b650


	//   ....[48]....
        /*072c*/ 	.word	0x0000b660


	//   ....[49]....
        /*0730*/ 	.word	0x0000b970


	//   ....[50]....
        /*0734*/ 	.word	0x0000b990


	//   ....[51]....
        /*0738*/ 	.word	0x0000bfe0


	//   ....[52]....
        /*073c*/ 	.word	0x0000bff0


	//   ....[53]....
        /*0740*/ 	.word	0x0000cc20


	//   ....[54]....
        /*0744*/ 	.word	0x0000cc40


	//   ....[55]....
        /*0748*/ 	.word	0x0000cd50


	//   ....[56]....
        /*074c*/ 	.word	0x0000cd60


	//   ....[57]....
        /*0750*/ 	.word	0x0000ce70


	//   ....[58]....
        /*0754*/ 	.word	0x0000ce90


	//   ....[59]....
        /*0758*/ 	.word	0x0000cfa0


	//   ....[60]....
        /*075c*/ 	.word	0x0000cfb0


	//   ....[61]....
        /*0760*/ 	.word	0x0000d180


	//   ....[62]....
        /*0764*/ 	.word	0x0000d1a0


	//   ....[63]....
        /*0768*/ 	.word	0x0000d2d0


	//   ....[64]....
        /*076c*/ 	.word	0x0000d310


	//   ....[65]....
        /*0770*/ 	.word	0x0000d340


	//   ....[66]....
        /*0774*/ 	.word	0x0000d370


	//   ....[67]....
        /*0778*/ 	.word	0x0000d3a0


	//   ....[68]....
        /*077c*/ 	.word	0x0000d3d0


	//   ....[69]....
        /*0780*/ 	.word	0x0000d530


	//   ....[70]....
        /*0784*/ 	.word	0x0000d570


	//   ....[71]....
        /*0788*/ 	.word	0x0000d5a0


	//   ....[72]....
        /*078c*/ 	.word	0x0000d5d0


	//   ....[73]....
        /*0790*/ 	.word	0x0000d600


	//   ....[74]....
        /*0794*/ 	.word	0x0000d630


	//   ....[75]....
        /*0798*/ 	.word	0x0000d6c0


	//   ....[76]....
        /*079c*/ 	.word	0x0000d6f0


	//   ....[77]....
        /*07a0*/ 	.word	0x0000d700


	//   ....[78]....
        /*07a4*/ 	.word	0x0000d760


	//   ....[79]....
        /*07a8*/ 	.word	0x0000dd40


	//   ....[80]....
        /*07ac*/ 	.word	0x0000dda0


	//   ....[81]....
        /*07b0*/ 	.word	0x0000ddf0


	//   ....[82]....
        /*07b4*/ 	.word	0x0000de40


	//   ....[83]....
        /*07b8*/ 	.word	0x0000de90


	//   ....[84]....
        /*07bc*/ 	.word	0x0000df00


	//   ....[85]....
        /*07c0*/ 	.word	0x0000df40


	//   ....[86]....
        /*07c4*/ 	.word	0x0000dfb0


	//   ....[87]....
        /*07c8*/ 	.word	0x0000e020


	//   ....[88]....
        /*07cc*/ 	.word	0x0000e080


	//   ....[89]....
        /*07d0*/ 	.word	0x0000e100


	//   ....[90]....
        /*07d4*/ 	.word	0x0000e160


	//   ....[91]....
        /*07d8*/ 	.word	0x0000e1b0


	//   ....[92]....
        /*07dc*/ 	.word	0x0000e210


	//   ....[93]....
        /*07e0*/ 	.word	0x0000e280


	//   ....[94]....
        /*07e4*/ 	.word	0x0000e2f0


	//   ....[95]....
        /*07e8*/ 	.word	0x0000e350


	//   ....[96]....
        /*07ec*/ 	.word	0x0000e3b0


	//   ....[97]....
        /*07f0*/ 	.word	0x0000e410


	//   ....[98]....
        /*07f4*/ 	.word	0x0000e480


	//   ....[99]....
        /*07f8*/ 	.word	0x0000e4e0


	//   ....[100]....
        /*07fc*/ 	.word	0x0000e540


	//   ....[101]....
        /*0800*/ 	.word	0x0000e5a0


	//   ....[102]....
        /*0804*/ 	.word	0x0000e610


	//   ....[103]....
        /*0808*/ 	.word	0x0000e670


	//   ....[104]....
        /*080c*/ 	.word	0x0000e6d0


	//   ....[105]....
        /*0810*/ 	.word	0x0000e730


	//   ....[106]....
        /*0814*/ 	.word	0x0000e7a0


	//   ....[107]....
        /*0818*/ 	.word	0x0000e800


	//   ....[108]....
        /*081c*/ 	.word	0x0000e860


	//   ....[109]....
        /*0820*/ 	.word	0x0000e8c0


	//   ....[110]....
        /*0824*/ 	.word	0x0000e930


	//   ....[111]....
        /*0828*/ 	.word	0x0000e990


	//   ....[112]....
        /*082c*/ 	.word	0x0000e9f0


	//   ....[113]....
        /*0830*/ 	.word	0x0000ea50


	//   ....[114]....
        /*0834*/ 	.word	0x0000eac0


	//   ....[115]....
        /*0838*/ 	.word	0x0000eb10


	//   ....[116]....
        /*083c*/ 	.word	0x0000eb50


	//   ....[117]....
        /*0840*/ 	.word	0x0000eba0


	//   ....[118]....
        /*0844*/ 	.word	0x0000ebf0


	//   ....[119]....
        /*0848*/ 	.word	0x0000ec40


	//   ....[120]....
        /*084c*/ 	.word	0x0000ecb0


	//   ....[121]....
        /*0850*/ 	.word	0x0000ecf0


	//   ....[122]....
        /*0854*/ 	.word	0x0000ed40


	//   ....[123]....
        /*0858*/ 	.word	0x0000ed90


	//   ....[124]....
        /*085c*/ 	.word	0x0000ede0


	//   ....[125]....
        /*0860*/ 	.word	0x0000ee30


	//   ....[126]....
        /*0864*/ 	.word	0x0000eea0


	//   ....[127]....
        /*0868*/ 	.word	0x0000eee0


	//   ....[128]....
        /*086c*/ 	.word	0x0000ef50


	//   ....[129]....
        /*0870*/ 	.word	0x0000efb0


	//   ....[130]....
        /*0874*/ 	.word	0x0000f010


	//----- nvinfo : EIATTR_EXIT_INSTR_OFFSETS
	.align		4
.L_356:
        /*0878*/ 	.byte	0x04, 0x1c
        /*087a*/ 	.short	(.L_358 - .L_357)


	//   ....[0]....
.L_357:
        /*087c*/ 	.word	0x00000c10


	//   ....[1]....
        /*0880*/ 	.word	0x0000dd00


	//----- nvinfo : EIATTR_MAX_THREADS
	.align		4
.L_358:
        /*0884*/ 	.byte	0x04, 0x05
        /*0886*/ 	.short	(.L_360 - .L_359)
.L_359:
        /*0888*/ 	.word	0x00000100
        /*088c*/ 	.word	0x00000001
        /*0890*/ 	.word	0x00000001


	//----- nvinfo : EIATTR_CRS_STACK_SIZE
	.align		4
.L_360:
        /*0894*/ 	.byte	0x04, 0x1e
        /*0896*/ 	.short	(.L_362 - .L_361)
.L_361:
        /*0898*/ 	.word	0x00000000
.L_362:


//--------------------- .nv.info._ZN7cutlass13device_kernelIN5flash19enable_sm80_to_sm89INS1_16FlashAttnFwdSm80INS1_25CollectiveMainloopFwdSm80ILi8ELi1ELb1EN4cute5tupleIJNS5_1CILi128EEENS7_ILi112EEES8_EEELi128ENS_6half_tEfNS_4arch4Sm80ELb0ELb0ELb1ELb1ELb0ELb1ELb1ELb1EEENS1_21CollectiveEpilogueFwdINS6_IJS8_S8_S9_EEENS6_IJNS7_ILi1EEESH_SH_EEESB_SD_Li256ELb1ELb1ELb1ELb0EEENS1_36VarlenDynamicPersistentTileSchedulerILi128ELi112ELi256ELi256ELb1ELb1ELb0ELb0ELb1ELb1EEEEEEEEEvNT_6ParamsE --------------------------
	.section	.nv.info._ZN7cutlass13device_kernelIN5flash19enable_sm80_to_sm89INS1_16FlashAttnFwdSm80INS1_25CollectiveMainloopFwdSm80ILi8ELi1ELb1EN4cute5tupleIJNS5_1CILi128EEENS7_ILi112EEES8_EEELi128ENS_6half_tEfNS_4arch4Sm80ELb0ELb0ELb1ELb1ELb0ELb1ELb1ELb1EEENS1_21CollectiveEpilogueFwdINS6_IJS8_S8_S9_EEENS6_IJNS7_ILi1EEESH_SH_EEESB_SD_Li256ELb1ELb1ELb1ELb0EEENS1_36VarlenDynamicPersistentTileSchedulerILi128ELi112ELi256ELi256ELb1ELb1ELb0ELb0ELb1ELb1EEEEEEEEEvNT_6ParamsE,"",@"SHT_CUDA_INFO"
	.sectionflags	@""
	.align	4


	//----- nvinfo : EIATTR_CUDA_API_VERSION
	.align		4
        /*0000*/ 	.byte	0x04, 0x37
        /*0002*/ 	.short	(.L_364 - .L_363)
.L_363:
        /*0004*/ 	.word	0x00000082


	//----- nvinfo : EIATTR_SW2861232_WAR
	.align		4
.L_364:
        /*0008*/ 	.byte	0x01, 0x35
	.zero		2


	//----- nvinfo : EIATTR_PARAM_CBANK
	.align		4
        /*000c*/ 	.byte	0x04, 0x0a
        /*000e*/ 	.short	(.L_366 - .L_365)
	.align		4
.L_365:
        /*0010*/ 	.word	index@(.nv.constant0._ZN7cutlass13device_kernelIN5flash19enable_sm80_to_sm89INS1_16FlashAttnFwdSm80INS1_25CollectiveMainloopFwdSm80ILi8ELi1ELb1EN4cute5tupleIJNS5_1CILi128EEENS7_ILi112EEES8_EEELi128ENS_6half_tEfNS_4arch4Sm80ELb0ELb0ELb1ELb1ELb0ELb1ELb1ELb1EEENS1_21CollectiveEpilogueFwdINS6_IJS8_S8_S9_EEENS6_IJNS7_ILi1EEESH_SH_EEESB_SD_Li256ELb1ELb1ELb1ELb0EEENS1_36VarlenDynamicPersistentTileSchedulerILi128ELi112ELi256ELi256ELb1ELb1ELb0ELb0ELb1ELb1EEEEEEEEEvNT_6ParamsE)
        /*0014*/ 	.short	0x0160
        /*0016*/ 	.short	0x0438


	//----- nvinfo : EIATTR_CBANK_PARAM_SIZE
	.align		4
.L_366:
        /*0018*/ 	.byte	0x03, 0x19
        /*001a*/ 	.short	0x0438


	//----- nvinfo : EIATTR_KPARAM_INFO
	.align		4
        /*001c*/ 	.byte	0x04, 0x17
        /*001e*/ 	.short	(.L_368 - .L_367)
.L_367:
        /*0020*/ 	.word	0x00000000
        /*0024*/ 	.short	0x0000
        /*0026*/ 	.short	0x0000
        /*0028*/ 	.byte	0x00, 0xf0, 0xe1, 0x10


	//----- nvinfo : EIATTR_MAXREG_COUNT
	.align		4
.L_368:
        /*002c*/ 	.byte	0x03, 0x1b
        /*002e*/ 	.short	0x00ff


	//----- nvinfo : EIATTR_NUM_BARRIERS
	.align		4
        /*0030*/ 	.byte	0x02, 0x4c
        /*0032*/ 	.byte	0x06
	.zero		1


	//----- nvinfo : EIATTR_ANNOTATIONS
	.align		4
        /*0034*/ 	.byte	0x04, 0x55
        /*0036*/ 	.short	(.L_370 - .L_369)


	//   ....[0]....
.L_369:
        /* <DEDUP_REMOVED lines=51> */


	//----- nvinfo : EIATTR_MERCURY_ISA_VERSION
	.align		4
.L_370:
        /*0358*/ 	.byte	0x03, 0x5f
        /*035a*/ 	.short	0x0000


	//----- nvinfo : EIATTR_INT_WARP_WIDE_INSTR_OFFSETS
	.align		4
        /*035c*/ 	.byte	0x04, 0x31
        /*035e*/ 	.short	(.L_372 - .L_371)


	//   ....[0]....
.L_371:
        /*0360*/ 	.word	0x00014e30


	//   ....[1]....
        /*0364*/ 	.word	0x00014eb0


	//----- nvinfo : EIATTR_COOP_GROUP_MASK_REGIDS
	.align		4
.L_372:
        /*0368*/ 	.byte	0x04, 0x29
        /*036a*/ 	.short	(.L_374 - .L_373)


	//   ....[0]....
.L_373:
        /*036c*/ 	.word	0xffffffff


	//   ....[1]....
        /*0370*/ 	.word	0xffffffff


	//   ....[2]....
        /*0374*/ 	.word	0xffffffff


	//   ....[3]....
        /*0378*/ 	.word	0xffffffff


	//   ....[4]....
        /*037c*/ 	.word	0xffffffff


	//   ....[5]....
        /*0380*/ 	.word	0xffffffff


	//   ....[6]....
        /*0384*/ 	.word	0xffffffff


	//   ....[7]....
        /*0388*/ 	.word	0xffffffff


	//   ....[8]....
        /*038c*/ 	.word	0xffffffff


	//   ....[9]....
        /*0390*/ 	.word	0xffffffff


	//   ....[10]....
        /*0394*/ 	.word	0xffffffff


	//   ....[11]....
        /*0398*/ 	.word	0xffffffff


	//   ....[12]....
        /*039c*/ 	.word	0xffffffff


	//   ....[13]....
        /*03a0*/ 	.word	0xffffffff


	//   ....[14]....
        /*03a4*/ 	.word	0xffffffff


	//   ....[15]....
        /*03a8*/ 	.word	0xffffffff


	//   ....[16]....
        /*03ac*/ 	.word	0xffffffff


	//   ....[17]....
        /*03b0*/ 	.word	0xffffffff


	//   ....[18]....
        /*03b4*/ 	.word	0xffffffff


	//   ....[19]....
        /*03b8*/ 	.word	0xffffffff


	//   ....[20]....
        /*03bc*/ 	.word	0xffffffff


	//   ....[21]....
        /*03c0*/ 	.word	0xffffffff


	//   ....[22]....
        /*03c4*/ 	.word	0xffffffff


	//   ....[23]....
        /*03c8*/ 	.word	0xffffffff


	//   ....[24]....
        /*03cc*/ 	.word	0xffffffff


	//   ....[25]....
        /*03d0*/ 	.word	0xffffffff


	//   ....[26]....
        /*03d4*/ 	.word	0xffffffff


	//   ....[27]....
        /*03d8*/ 	.word	0xffffffff


	//   ....[28]....
        /*03dc*/ 	.word	0xffffffff


	//   ....[29]....
        /*03e0*/ 	.word	0xffffffff


	//   ....[30]....
        /*03e4*/ 	.word	0xffffffff


	//   ....[31]....
        /*03e8*/ 	.word	0xffffffff


	//   ....[32]....
        /*03ec*/ 	.word	0xffffffff


	//   ....[33]....
        /*03f0*/ 	.word	0xffffffff


	//   ....[34]....
        /*03f4*/ 	.word	0xffffffff


	//   ....[35]....
        /*03f8*/ 	.word	0xffffffff


	//   ....[36]....
        /*03fc*/ 	.word	0xffffffff


	//   ....[37]....
        /*0400*/ 	.word	0xffffffff


	//   ....[38]....
        /*0404*/ 	.word	0xffffffff


	//   ....[39]....
        /*0408*/ 	.word	0xffffffff


	//   ....[40]....
        /*040c*/ 	.word	0xffffffff


	//   ....[41]....
        /*0410*/ 	.word	0xffffffff


	//   ....[42]....
        /*0414*/ 	.word	0xffffffff


	//   ....[43]....
        /*0418*/ 	.word	0xffffffff


	//   ....[44]....
        /*041c*/ 	.word	0xffffffff


	//   ....[45]....
        /*0420*/ 	.word	0xffffffff


	//   ....[46]....
        /*0424*/ 	.word	0xffffffff


	//   ....[47]....
        /*0428*/ 	.word	0xffffffff


	//   ....[48]....
        /*042c*/ 	.word	0xffffffff


	//   ....[49]....
        /*0430*/ 	.word	0xffffffff


	//   ....[50]....
        /*0434*/ 	.word	0xffffffff


	//   ....[51]....
        /*0438*/ 	.word	0xffffffff


	//   ....[52]....
        /*043c*/ 	.word	0xffffffff


	//   ....[53]....
        /*0440*/ 	.word	0xffffffff


	//   ....[54]....
        /*0444*/ 	.word	0xffffffff


	//   ....[55]....
        /*0448*/ 	.word	0xffffffff


	//   ....[56]....
        /*044c*/ 	.word	0xffffffff


	//   ....[57]....
        /*0450*/ 	.word	0xffffffff


	//   ....[58]....
        /*0454*/ 	.word	0xffffffff


	//   ....[59]....
        /*0458*/ 	.word	0xffffffff


	//   ....[60]....
        /*045c*/ 	.word	0xffffffff


	//   ....[61]....
        /*0460*/ 	.word	0xffffffff


	//   ....[62]....
        /*0464*/ 	.word	0xffffffff


	//   ....[63]....
        /*0468*/ 	.word	0xffffffff


	//   ....[64]....
        /*046c*/ 	.word	0xffffffff


	//   ....[65]....
        /*0470*/ 	.word	0xffffffff


	//   ....[66]....
        /*0474*/ 	.word	0xffffffff


	//   ....[67]....
        /*0478*/ 	.word	0xffffffff


	//   ....[68]....
        /*047c*/ 	.word	0xffffffff


	//   ....[69]....
        /*0480*/ 	.word	0xffffffff


	//   ....[70]....
        /*0484*/ 	.word	0xffffffff


	//   ....[71]....
        /*0488*/ 	.word	0xffffffff


	//   ....[72]....
        /*048c*/ 	.word	0xffffffff


	//   ....[73]....
        /*0490*/ 	.word	0xffffffff


	//   ....[74]....
        /*0494*/ 	.word	0xffffffff


	//   ....[75]....
        /*0498*/ 	.word	0xffffffff


	//   ....[76]....
        /*049c*/ 	.word	0xffffffff


	//   ....[77]....
        /*04a0*/ 	.word	0xffffffff


	//   ....[78]....
        /*04a4*/ 	.word	0xffffffff


	//   ....[79]....
        /*04a8*/ 	.word	0xffffffff


	//   ....[80]....
        /*04ac*/ 	.word	0xffffffff


	//   ....[81]....
        /*04b0*/ 	.word	0xffffffff


	//   ....[82]....
        /*04b4*/ 	.word	0xffffffff


	//   ....[83]....
        /*04b8*/ 	.word	0xffffffff


	//   ....[84]....
        /*04bc*/ 	.word	0xffffffff


	//   ....[85]....
        /*04c0*/ 	.word	0xffffffff


	//   ....[86]....
        /*04c4*/ 	.word	0xffffffff


	//   ....[87]....
        /*04c8*/ 	.word	0xffffffff


	//   ....[88]....
        /*04cc*/ 	.word	0xffffffff


	//   ....[89]....
        /*04d0*/ 	.word	0xffffffff


	//   ....[90]....
        /*04d4*/ 	.word	0xffffffff


	//   ....[91]....
        /*04d8*/ 	.word	0xffffffff


	//   ....[92]....
        /*04dc*/ 	.word	0xffffffff


	//   ....[93]....
        /*04e0*/ 	.word	0xffffffff


	//   ....[94]....
        /*04e4*/ 	.word	0xffffffff


	//   ....[95]....
        /*04e8*/ 	.word	0xffffffff


	//   ....[96]....
        /*04ec*/ 	.word	0xffffffff


	//   ....[97]....
        /*04f0*/ 	.word	0xffffffff


	//   ....[98]....
        /*04f4*/ 	.word	0xffffffff


	//   ....[99]....
        /*04f8*/ 	.word	0xffffffff


	//   ....[100]....
        /*04fc*/ 	.word	0xffffffff


	//   ....[101]....
        /*0500*/ 	.word	0xffffffff


	//   ....[102]....
        /*0504*/ 	.word	0xffffffff


	//   ....[103]....
        /*0508*/ 	.word	0xffffffff


	//   ....[104]....
        /*050c*/ 	.word	0xffffffff


	//   ....[105]....
        /*0510*/ 	.word	0xffffffff


	//   ....[106]....
        /*0514*/ 	.word	0xffffffff


	//   ....[107]....
        /*0518*/ 	.word	0xffffffff


	//   ....[108]....
        /*051c*/ 	.word	0xffffffff


	//   ....[109]....
        /*0520*/ 	.word	0xffffffff


	//   ....[110]....
        /*0524*/ 	.word	0xffffffff


	//   ....[111]....
        /*0528*/ 	.word	0xffffffff


	//   ....[112]....
        /*052c*/ 	.word	0xffffffff


	//   ....[113]....
        /*0530*/ 	.word	0xffffffff


	//   ....[114]....
        /*0534*/ 	.word	0xffffffff


	//   ....[115]....
        /*0538*/ 	.word	0xffffffff


	//   ....[116]....
        /*053c*/ 	.word	0xffffffff


	//   ....[117]....
        /*0540*/ 	.word	0xffffffff


	//   ....[118]....
        /*0544*/ 	.word	0xffffffff


	//   ....[119]....
        /*0548*/ 	.word	0xffffffff


	//   ....[120]....
        /*054c*/ 	.word	0xffffffff


	//   ....[121]....
        /*0550*/ 	.word	0xffffffff


	//   ....[122]....
        /*0554*/ 	.word	0xffffffff


	//   ....[123]....
        /*0558*/ 	.word	0xffffffff


	//   ....[124]....
        /*055c*/ 	.word	0xffffffff


	//   ....[125]....
        /*0560*/ 	.word	0xffffffff


	//   ....[126]....
        /*0564*/ 	.word	0xffffffff


	//   ....[127]....
        /*0568*/ 	.word	0xffffffff


	//   ....[128]....
        /*056c*/ 	.word	0xffffffff


	//   ....[129]....
        /*0570*/ 	.word	0xffffffff


	//   ....[130]....
        /*0574*/ 	.word	0xffffffff


	//   ....[131]....
        /*0578*/ 	.word	0xffffffff


	//   ....[132]....
        /*057c*/ 	.word	0xffffffff


	//   ....[133]....
        /*0580*/ 	.word	0xffffffff


	//   ....[134]....
        /*0584*/ 	.word	0xffffffff


	//   ....[135]....
        /*0588*/ 	.word	0xffffffff


	//   ....[136]....
        /*058c*/ 	.word	0xffffffff


	//   ....[137]....
        /*0590*/ 	.word	0xffffffff


	//   ....[138]....
        /*0594*/ 	.word	0xffffffff


	//----- nvinfo : EIATTR_COOP_GROUP_INSTR_OFFSETS
	.align		4
.L_374:
        /*0598*/ 	.byte	0x04, 0x28
        /*059a*/ 	.short	(.L_376 - .L_375)


	//   ....[0]....
.L_375:
        /*059c*/ 	.word	0x00000050


	//   ....[1]....
        /*05a0*/ 	.word	0x00000210


	//   ....[2]....
        /*05a4*/ 	.word	0x00000240


	//   ....[3]....
        /*05a8*/ 	.word	0x00000270


	//   ....[4]....
        /*05ac*/ 	.word	0x000002a0


	//   ....[5]....
        /*05b0*/ 	.word	0x000002d0


	//   ....[6]....
        /*05b4*/ 	.word	0x00000300


	//   ....[7]....
        /*05b8*/ 	.word	0x00000470


	//   ....[8]....
        /*05bc*/ 	.word	0x000004b0


	//   ....[9]....
        /*05c0*/ 	.word	0x000004e0


	//   ....[10]....
        /*05c4*/ 	.word	0x00000510


	//   ....[11]....
        /*05c8*/ 	.word	0x00000540


	//   ....[12]....
        /*05cc*/ 	.word	0x00000570


	//   ....[13]....
        /*05d0*/ 	.word	0x00000600


	//   ....[14]....
        /*05d4*/ 	.word	0x00000630


	//   ....[15]....
        /*05d8*/ 	.word	0x00000650


	//   ....[16]....
        /*05dc*/ 	.word	0x000006b0


	//   ....[17]....
        /*05e0*/ 	.word	0x00009620


	//   ....[18]....
        /*05e4*/ 	.word	0x00009640


	//   ....[19]....
        /*05e8*/ 	.word	0x00009650


	//   ....[20]....
        /*05ec*/ 	.word	0x00009670


	//   ....[21]....
        /*05f0*/ 	.word	0x000096c0


	//   ....[22]....
        /*05f4*/ 	.word	0x000096f0


	//   ....[23]....
        /*05f8*/ 	.word	0x000097a0


	//   ....[24]....
        /*05fc*/ 	.word	0x000097b0


	//   ....[25]....
        /*0600*/ 	.word	0x00009cf0


	//   ....[26]....
        /*0604*/ 	.word	0x00009d30


	//   ....[27]....
        /*0608*/ 	.word	0x00009d50


	//   ....[28]....
        /*060c*/ 	.word	0x00009d60


	//   ....[29]....
        /*0610*/ 	.word	0x0000b620


	//   ....[30]....
        /*0614*/ 	.word	0x0000b660


	//   ....[31]....
        /*0618*/ 	.word	0x0000b680


	//   ....[32]....
        /*061c*/ 	.word	0x0000b690


	//   ....[33]....
        /*0620*/ 	.word	0x0000f540


	//   ....[34]....
        /*0624*/ 	.word	0x0000f5e0


	//   ....[35]....
        /*0628*/ 	.word	0x0000f600


	//   ....[36]....
        /*062c*/ 	.word	0x0000f620


	//   ....[37]....
        /*0630*/ 	.word	0x00012bc0


	//   ....[38]....
        /*0634*/ 	.word	0x00012be0


	//   ....[39]....
        /*0638*/ 	.word	0x00012c10


	//   ....[40]....
        /*063c*/ 	.word	0x00012c20


	//   ....[41]....
        /*0640*/ 	.word	0x00014810


	//   ....[42]....
        /*0644*/ 	.word	0x00014820


	//   ....[43]....
        /*0648*/ 	.word	0x00014850


	//   ....[44]....
        /*064c*/ 	.word	0x00014860


	//   ....[45]....
        /*0650*/ 	.word	0x00015af0


	//   ....[46]....
        /*0654*/ 	.word	0x00015b00


	//   ....[47]....
        /*0658*/ 	.word	0x00015b20


	//   ....[48]....
        /*065c*/ 	.word	0x00015b40


	//   ....[49]....
        /*0660*/ 	.word	0x00015e70


	//   ....[50]....
        /*0664*/ 	.word	0x00015e90


	//   ....[51]....
        /*0668*/ 	.word	0x00015f70


	//   ....[52]....
        /*066c*/ 	.word	0x00015f80


	//   ....[53]....
        /*0670*/ 	.word	0x00016070


	//   ....[54]....
        /*0674*/ 	.word	0x00016090


	//   ....[55]....
        /*0678*/ 	.word	0x00016180


	//   ....[56]....
        /*067c*/ 	.word	0x00016190


	//   ....[57]....
        /*0680*/ 	.word	0x00016480


	//   ....[58]....
        /*0684*/ 	.word	0x000164a0


	//   ....[59]....
        /*0688*/ 	.word	0x00016b10


	//   ....[60]....
        /*068c*/ 	.word	0x00016b20


	//   ....[61]....
        /*0690*/ 	.word	0x00017730


	//   ....[62]....
        /*0694*/ 	.word	0x00017750


	//   ....[63]....
        /*0698*/ 	.word	0x00017840


	//   ....[64]....
        /*069c*/ 	.word	0x00017850


	//   ....[65]....
        /*06a0*/ 	.word	0x00017940


	//   ....[66]....
        /*06a4*/ 	.word	0x00017960


	//   ....[67]....
        /*06a8*/ 	.word	0x00017a50


	//   ....[68]....
        /*06ac*/ 	.word	0x00017a60


	//   ....[69]....
        /*06b0*/ 	.word	0x00017c10


	//   ....[70]....
        /*06b4*/ 	.word	0x00017c30


	//   ....[71]....
        /*06b8*/ 	.word	0x00017d60


	//   ....[72]....
        /*06bc*/ 	.word	0x00017da0


	//   ....[73]....
        /*06c0*/ 	.word	0x00017dd0


	//   ....[74]....
        /*06c4*/ 	.word	0x00017e00


	//   ....[75]....
        /*06c8*/ 	.word	0x00017e30


	//   ....[76]....
        /*06cc*/ 	.word	0x00017e60


	//   ....[77]....
        /*06d0*/ 	.word	0x00017fc0


	//   ....[78]....
        /*06d4*/ 	.word	0x00018000


	//   ....[79]....
        /*06d8*/ 	.word	0x00018030


	//   ....[80]....
        /*06dc*/ 	.word	0x00018060


	//   ....[81]....
        /*06e0*/ 	.word	0x00018090


	//   ....[82]....
        /*06e4*/ 	.word	0x000180c0


	//   ....[83]....
        /*06e8*/ 	.word	0x00018150


	//   ....[84]....
        /*06ec*/ 	.word	0x00018180


	//   ....[85]....
        /*06f0*/ 	.word	0x00018190


	//   ....[86]....
        /*06f4*/ 	.word	0x000181f0


	//   ....[87]....
        /*06f8*/ 	.word	0x000187d0


	//   ....[88]....
        /*06fc*/ 	.word	0x00018830


	//   ....[89]....
        /*0700*/ 	.word	0x00018880


	//   ....[90]....
        /*0704*/ 	.word	0x000188d0


	//   ....[91]....
        /*0708*/ 	.word	0x00018920


	//   ....[92]....
        /*070c*/ 	.word	0x00018990


	//   ....[93]....
        /*0710*/ 	.word	0x000189d0


	//   ....[94]....
        /*0714*/ 	.word	0x00018a40


	//   ....[95]....
        /*0718*/ 	.word	0x00018ab0


	//   ....[96]....
        /*071c*/ 	.word	0x00018b10


	//   ....[97]....
        /*0720*/ 	.word	0x00018b90


	//   ....[98]....
        /*0724*/ 	.word	0x00018bf0


	//   ....[99]....
        /*0728*/ 	.word	0x00018c40


	//   ....[100]....
        /*072c*/ 	.word	0x00018ca0


	//   ....[101]....
        /*0730*/ 	.word	0x00018d10


	//   ....[102]....
        /*0734*/ 	.word	0x00018d80


	//   ....[103]....
        /*0738*/ 	.word	0x00018de0


	//   ....[104]....
        /*073c*/ 	.word	0x00018e40


	//   ....[105]....
        /*0740*/ 	.word	0x00018ea0


	//   ....[106]....
        /*0744*/ 	.word	0x00018f10


	//   ....[107]....
        /*0748*/ 	.word	0x00018f70


	//   ....[108]....
        /*074c*/ 	.word	0x00018fd0


	//   ....[109]....
        /*0750*/ 	.word	0x00019030


	//   ....[110]....
        /*0754*/ 	.word	0x000190a0


	//   ....[111]....
        /*0758*/ 	.word	0x00019100


	//   ....[112]....
        /*075c*/ 	.word	0x00019160


	//   ....[113]....
        /*0760*/ 	.word	0x000191c0


	//   ....[114]....
        /*0764*/ 	.word	0x00019230


	//   ....[115]....
        /*0768*/ 	.word	0x00019290


	//   ....[116]....
        /*076c*/ 	.word	0x000192f0


	//   ....[117]....
        /*0770*/ 	.word	0x00019350


	//   ....[118]....
        /*0774*/ 	.word	0x000193c0


	//   ....[119]....
        /*0778*/ 	.word	0x00019420


	//   ....[120]....
        /*077c*/ 	.word	0x00019480


	//   ....[121]....
        /*0780*/ 	.word	0x000194e0


	//   ....[122]....
        /*0784*/ 	.word	0x00019550


	//   ....[123]....
        /*0788*/ 	.word	0x000195a0


	//   ....[124]....
        /*078c*/ 	.word	0x000195e0


	//   ....[125]....
        /*0790*/ 	.word	0x00019630


	//   ....[126]....
        /*0794*/ 	.word	0x00019680


	//   ....[127]....
        /*0798*/ 	.word	0x000196d0


	//   ....[128]....
        /*079c*/ 	.word	0x00019740


	//   ....[129]....
        /*07a0*/ 	.word	0x00019780


	//   ....[130]....
        /*07a4*/ 	.word	0x000197d0


	//   ....[131]....
        /*07a8*/ 	.word	0x00019820


	//   ....[132]....
        /*07ac*/ 	.word	0x00019870


	//   ....[133]....
        /*07b0*/ 	.word	0x000198c0


	//   ....[134]....
        /*07b4*/ 	.word	0x00019930


	//   ....[135]....
        /*07b8*/ 	.word	0x00019970


	//   ....[136]....
        /*07bc*/ 	.word	0x000199e0


	//   ....[137]....
        /*07c0*/ 	.word	0x00019a40


	//   ....[138]....
        /*07c4*/ 	.word	0x00019aa0


	//----- nvinfo : EIATTR_EXIT_INSTR_OFFSETS
	.align		4
.L_376:
        /*07c8*/ 	.byte	0x04, 0x1c
        /*07ca*/ 	.short	(.L_378 - .L_377)


	//   ....[0]....
.L_377:
        /*07cc*/ 	.word	0x00000c20


	//   ....[1]....
        /*07d0*/ 	.word	0x00018790


	//----- nvinfo : EIATTR_MAX_THREADS
	.align		4
.L_378:
        /*07d4*/ 	.byte	0x04, 0x05
        /*07d6*/ 	.short	(.L_380 - .L_379)
.L_379:
        /*07d8*/ 	.word	0x00000100
        /*07dc*/ 	.word	0x00000001
        /*07e0*/ 	.word	0x00000001


	//----- nvinfo : EIATTR_CRS_STACK_SIZE
	.align		4
.L_380:
        /*07e4*/ 	.byte	0x04, 0x1e
        /*07e6*/ 	.short	(.L_382 - .L_381)
.L_381:
        /*07e8*/ 	.word	0x00000000
.L_382:


//--------------------- .nv.info._ZN7cutlass13device_kernelIN5flash19enable_sm80_to_sm89INS1_16FlashAttnFwdSm80INS1_25CollectiveMainloopFwdSm80ILi4ELi1ELb0EN4cute5tupleIJNS5_1CILi128EEENS7_ILi48EEES8_EEELi128ENS_6half_tEfNS_4arch4Sm80ELb0ELb1ELb1ELb0ELb0ELb0ELb1ELb1EEENS1_21CollectiveEpilogueFwdINS6_IJS8_S8_S9_EEENS6_IJNS7_ILi1EEESH_SH_EEESB_SD_Li128ELb0ELb1ELb1ELb0EEENS1_19SingleTileSchedulerILb0ELb1ELb1ELi128EEEEEEEEEvNT_6ParamsE --------------------------
	.section	.nv.info._ZN7cutlass13device_kernelIN5flash19enable_sm80_to_sm89INS1_16FlashAttnFwdSm80INS1_25CollectiveMainloopFwdSm80ILi4ELi1ELb0EN4cute5tupleIJNS5_1CILi128EEENS7_ILi48EEES8_EEELi128ENS_6half_tEfNS_4arch4Sm80ELb0ELb1ELb1ELb0ELb0ELb0ELb1ELb1EEENS1_21CollectiveEpilogueFwdINS6_IJS8_S8_S9_EEENS6_IJNS7_ILi1EEESH_SH_EEESB_SD_Li128ELb0ELb1ELb1ELb0EEENS1_19SingleTileSchedulerILb0ELb1ELb1ELi128EEEEEEEEEvNT_6ParamsE,"",@"SHT_CUDA_INFO"
	.sectionflags	@""
	.align	4


	//----- nvinfo : EIATTR_CUDA_API_VERSION
	.align		4
        /*0000*/ 	.byte	0x04, 0x37
        /*0002*/ 	.short	(.L_384 - .L_383)
.L_383:
        /*0004*/ 	.word	0x00000082


	//----- nvinfo : EIATTR_SW2861232_WAR
	.align		4
.L_384:
        /*0008*/ 	.byte	0x01, 0x35
	.zero		2


	//----- nvinfo : EIATTR_PARAM_CBANK
	.align		4
        /*000c*/ 	.byte	0x04, 0x0a
        /*000e*/ 	.short	(.L_386 - .L_385)
	.align		4
.L_385:
        /*0010*/ 	.word	index@(.nv.constant0._ZN7cutlass13device_kernelIN5flash19enable_sm80_to_sm89INS1_16FlashAttnFwdSm80INS1_25CollectiveMainloopFwdSm80ILi4ELi1ELb0EN4cute5tupleIJNS5_1CILi128EEENS7_ILi48EEES8_EEELi128ENS_6half_tEfNS_4arch4Sm80ELb0ELb1ELb1ELb0ELb0ELb0ELb1ELb1EEENS1_21CollectiveEpilogueFwdINS6_IJS8_S8_S9_EEENS6_IJNS7_ILi1EEESH_SH_EEESB_SD_Li128ELb0ELb1ELb1ELb0EEENS1_19SingleTileSchedulerILb0ELb1ELb1ELi128EEEEEEEEEvNT_6ParamsE)
        /*0014*/ 	.short	0x0160
        /*0016*/ 	.short	0x0418


	//----- nvinfo : EIATTR_CBANK_PARAM_SIZE
	.align		4
.L_386:
        /*0018*/ 	.byte	0x03, 0x19
        /*001a*/ 	.short	0x0418


	//----- nvinfo : EIATTR_KPARAM_INFO
	.align		4
        /*001c*/ 	.byte	0x04, 0x17
        /*001e*/ 	.short	(.L_388 - .L_387)
.L_387:
        /*0020*/ 	.word	0x00000000
        /*0024*/ 	.short	0x0000
        /*0026*/ 	.short	0x0000
        /*0028*/ 	.byte	0x00, 0xf0, 0x61, 0x10


	//----- nvinfo : EIATTR_MAXREG_COUNT
	.align		4
.L_388:
        /*002c*/ 	.byte	0x03, 0x1b
        /*002e*/ 	.short	0x00ff


	//----- nvinfo : EIATTR_NUM_BARRIERS
	.align		4
        /*0030*/ 	.byte	0x02, 0x4c
        /*0032*/ 	.byte	0x02
	.zero		1


	//----- nvinfo : EIATTR_ANNOTATIONS
	.align		4
        /*0034*/ 	.byte	0x04, 0x55
        /*0036*/ 	.short	(.L_390 - .L_389)


	//   ....[0]....
.L_389:
        /* <DEDUP_REMOVED lines=44> */


	//----- nvinfo : EIATTR_MERCURY_ISA_VERSION
	.align		4
.L_390:
        /*02e8*/ 	.byte	0x03, 0x5f
        /*02ea*/ 	.short	0x0000


	//----- nvinfo : EIATTR_COOP_GROUP_MASK_REGIDS
	.align		4
        /*02ec*/ 	.byte	0x04, 0x29
        /*02ee*/ 	.short	(.L_392 - .L_391)


	//   ....[0]....
.L_391:
        /*02f0*/ 	.word	0xffffffff


	//   ....[1]....
        /*02f4*/ 	.word	0xffffffff


	//   ....[2]....
        /*02f8*/ 	.word	0xffffffff


	//   ....[3]....
        /*02fc*/ 	.word	0xffffffff


	//   ....[4]....
        /*0300*/ 	.word	0xffffffff


	//   ....[5]....
        /*0304*/ 	.word	0xffffffff


	//   ....[6]....
        /*0308*/ 	.word	0xffffffff


	//   ....[7]....
        /*030c*/ 	.word	0xffffffff


	//   ....[8]....
        /*0310*/ 	.word	0xffffffff


	//   ....[9]....
        /*0314*/ 	.word	0xffffffff


	//   ....[10]....
        /*0318*/ 	.word	0xffffffff


	//   ....[11]....
        /*031c*/ 	.word	0xffffffff


	//   ....[12]....
        /*0320*/ 	.word	0xffffffff


	//   ....[13]....
        /*0324*/ 	.word	0xffffffff


	//   ....[14]....
        /*0328*/ 	.word	0xffffffff


	//   ....[15]....
        /*032c*/ 	.word	0xffffffff


	//   ....[16]....
        /*0330*/ 	.word	0xffffffff


	//   ....[17]....
        /*0334*/ 	.word	0xffffffff


	//   ....[18]....
        /*0338*/ 	.word	0xffffffff


	//   ....[19]....
        /*033c*/ 	.word	0xffffffff


	//   ....[20]....
        /*0340*/ 	.word	0xffffffff


	//   ....[21]....
        /*0344*/ 	.word	0xffffffff


	//   ....[22]....
        /*0348*/ 	.word	0xffffffff


	//   ....[23]....
        /*034c*/ 	.word	0xffffffff


	//   ....[24]....
        /*0350*/ 	.word	0xffffffff


	//   ....[25]....
        /*0354*/ 	.word	0xffffffff


	//   ....[26]....
        /*0358*/ 	.word	0xffffffff


	//   ....[27]....
        /*035c*/ 	.word	0xffffffff


	//   ....[28]....
        /*0360*/ 	.word	0xffffffff


	//   ....[29]....
        /*0364*/ 	.word	0xffffffff


	//   ....[30]....
        /*0368*/ 	.word	0xffffffff


	//   ....[31]....
        /*036c*/ 	.word	0xffffffff


	//   ....[32]....
        /*0370*/ 	.word	0xffffffff


	//   ....[33]....
        /*0374*/ 	.word	0xffffffff


	//   ....[34]....
        /*0378*/ 	.word	0xffffffff


	//   ....[35]....
        /*037c*/ 	.word	0xffffffff


	//   ....[36]....
        /*0380*/ 	.word	0xffffffff


	//   ....[37]....
        /*0384*/ 	.word	0xffffffff


	//   ....[38]....
        /*0388*/ 	.word	0xffffffff


	//   ....[39]....
        /*038c*/ 	.word	0xffffffff


	//   ....[40]....
        /*0390*/ 	.word	0xffffffff


	//   ....[41]....
        /*0394*/ 	.word	0xffffffff


	//   ....[42]....
        /*0398*/ 	.word	0xffffffff


	//   ....[43]....
        /*039c*/ 	.word	0xffffffff


	//   ....[44]....
        /*03a0*/ 	.word	0xffffffff


	//   ....[45]....
        /*03a4*/ 	.word	0xffffffff


	//   ....[46]....
        /*03a8*/ 	.word	0xffffffff


	//   ....[47]....
        /*03ac*/ 	.word	0xffffffff


	//   ....[48]....
        /*03b0*/ 	.word	0xffffffff


	//   ....[49]....
        /*03b4*/ 	.word	0xffffffff


	//   ....[50]....
        /*03b8*/ 	.word	0xffffffff


	//   ....[51]....
        /*03bc*/ 	.word	0xffffffff


	//   ....[52]....
        /*03c0*/ 	.word	0xffffffff


	//   ....[53]....
        /*03c4*/ 	.word	0xffffffff


	//   ....[54]....
        /*03c8*/ 	.word	0xffffffff


	//   ....[55]....
        /*03cc*/ 	.word	0xffffffff


	//   ....[56]....
        /*03d0*/ 	.word	0xffffffff


	//   ....[57]....
        /*03d4*/ 	.word	0xffffffff


	//   ....[58]....
        /*03d8*/ 	.word	0xffffffff


	//   ....[59]....
        /*03dc*/ 	.word	0xffffffff


	//   ....[60]....
        /*03e0*/ 	.word	0xffffffff


	//   ....[61]....
        /*03e4*/ 	.word	0xffffffff


	//   ....[62]....
        /*03e8*/ 	.word	0xffffffff


	//   ....[63]....
        /*03ec*/ 	.word	0xffffffff


	//   ....[64]....
        /*03f0*/ 	.word	0xffffffff


	//   ....[65]....
        /*03f4*/ 	.word	0xffffffff


	//   ....[66]....
        /*03f8*/ 	.word	0xffffffff


	//   ....[67]....
        /*03fc*/ 	.word	0xffffffff


	//   ....[68]....
        /*0400*/ 	.word	0xffffffff


	//   ....[69]....
        /*0404*/ 	.word	0xffffffff


	//   ....[70]....
        /*0408*/ 	.word	0xffffffff


	//   ....[71]....
        /*040c*/ 	.word	0xffffffff


	//   ....[72]....
        /*0410*/ 	.word	0xffffffff


	//   ....[73]....
        /*0414*/ 	.word	0xffffffff


	//   ....[74]....
        /*0418*/ 	.word	0xffffffff


	//   ....[75]....
        /*041c*/ 	.word	0xffffffff


	//   ....[76]....
        /*0420*/ 	.word	0xffffffff


	//   ....[77]....
        /*0424*/ 	.word	0xffffffff


	//   ....[78]....
        /*0428*/ 	.word	0xffffffff


	//   ....[79]....
        /*042c*/ 	.word	0xffffffff


	//   ....[80]....
        /*0430*/ 	.word	0xffffffff


	//   ....[81]....
        /*0434*/ 	.word	0xffffffff


	//   ....[82]....
        /*0438*/ 	.word	0xffffffff


	//   ....[83]....
        /*043c*/ 	.word	0xffffffff


	//   ....[84]....
        /*0440*/ 	.word	0xffffffff


	//----- nvinfo : EIATTR_COOP_GROUP_INSTR_OFFSETS
	.align		4
.L_392:
        /*0444*/ 	.byte	0x04, 0x28
        /*0446*/ 	.short	(.L_394 - .L_393)


	//   ....[0]....
.L_393:
        /*0448*/ 	.word	0x00000060


	//   ....[1]....
        /*044c*/ 	.word	0x000013d0


	//   ....[2]....
        /*0450*/ 	.word	0x00001420


	//   ....[3]....
        /*0454*/ 	.word	0x00001670


	//   ....[4]....
        /*0458*/ 	.word	0x000016a0


	//   ....[5]....
        /*045c*/ 	.word	0x00001780


	//   ....[6]....
        /*0460*/ 	.word	0x000017b0


	//   ....[7]....
        /*0464*/ 	.word	0x00001890


	//   ....[8]....
        /*0468*/ 	.word	0x000018c0


	//   ....[9]....
        /*046c*/ 	.word	0x000019a0


	//   ....[10]....
        /*0470*/ 	.word	0x000019d0


	//   ....[11]....
        /*0474*/ 	.word	0x00001ab0


	//   ....[12]....
        /*0478*/ 	.word	0x00001ae0


	//   ....[13]....
        /*047c*/ 	.word	0x00001bc0


	//   ....[14]....
        /*0480*/ 	.word	0x00001bf0


	//   ....[15]....
        /*0484*/ 	.word	0x00001cc0


	//   ....[16]....
        /*0488*/ 	.word	0x00001d00


	//   ....[17]....
        /*048c*/ 	.word	0x000033d0


	//   ....[18]....
        /*0490*/ 	.word	0x00003610


	//   ....[19]....
        /*0494*/ 	.word	0x00003cc0


	//   ....[20]....
        /*0498*/ 	.word	0x000046e0


	//   ....[21]....
        /*049c*/ 	.word	0x00004af0


	//   ....[22]....
        /*04a0*/ 	.word	0x00004c20


	//   ....[23]....
        /*04a4*/ 	.word	0x00004d20


	//   ....[24]....
        /*04a8*/ 	.word	0x00004e30


	//   ....[25]....
        /*04ac*/ 	.word	0x000052e0


	//   ....[26]....
        /*04b0*/ 	.word	0x00005300


	//   ....[27]....
        /*04b4*/ 	.word	0x00005390


	//   ....[28]....
        /*04b8*/ 	.word	0x00005540


	//   ....[29]....
        /*04bc*/ 	.word	0x000086c0


	//   ....[30]....
        /*04c0*/ 	.word	0x000088f0


	//   ....[31]....
        /*04c4*/ 	.word	0x00008e60


	//   ....[32]....
        /*04c8*/ 	.word	0x00009310


	//   ....[33]....
        /*04cc*/ 	.word	0x00009980


	//   ....[34]....
        /*04d0*/ 	.word	0x00009a80


	//   ....[35]....
        /*04d4*/ 	.word	0x00009b90


	//   ....[36]....
        /*04d8*/ 	.word	0x00009be0


	//   ....[37]....
        /*04dc*/ 	.word	0x00009cd0


	//   ....[38]....
        /*04e0*/ 	.word	0x00009e00


	//   ....[39]....
        /*04e4*/ 	.word	0x00009ec0


	//   ....[40]....
        /*04e8*/ 	.word	0x00009fe0


	//   ....[41]....
        /*04ec*/ 	.word	0x0000d310


	//   ....[42]....
        /*04f0*/ 	.word	0x0000d390


	//   ....[43]....
        /*04f4*/ 	.word	0x0000d440


	//   ....[44]....
        /*04f8*/ 	.word	0x0000d590


	//   ....[45]....
        /*04fc*/ 	.word	0x0000d620


	//   ....[46]....
        /*0500*/ 	.word	0x0000d650


	//   ....[47]....
        /*0504*/ 	.word	0x0000d7f0


	//   ....[48]....
        /*0508*/ 	.word	0x0000dcc0


	//   ....[49]....
        /*050c*/ 	.word	0x00010ba0


	//   ....[50]....
        /*0510*/ 	.word	0x000112d0


	//   ....[51]....
        /*0514*/ 	.word	0x000114e0


	//   ....[52]....
        /*0518*/ 	.word	0x00011980


	//   ....[53]....
        /*051c*/ 	.word	0x00012060


	//   ....[54]....
        /*0520*/ 	.word	0x00012170


	//   ....[55]....
        /*0524*/ 	.word	0x000121c0


	//   ....[56]....
        /*0528*/ 	.word	0x00012280


	//   ....[57]....
        /*052c*/ 	.word	0x00012370


	//   ....[58]....
        /*0530*/ 	.word	0x00012480


	//   ....[59]....
        /*0534*/ 	.word	0x00012530


	//   ....[60]....
        /*0538*/ 	.word	0x00012640


	//   ....[61]....
        /*053c*/ 	.word	0x00014600


	//   ....[62]....
        /*0540*/ 	.word	0x00014610


	//   ....[63]....
        /*0544*/ 	.word	0x00014620


	//   ....[64]....
        /*0548*/ 	.word	0x00014630


	//   ....[65]....
        /*054c*/ 	.word	0x00014660


	//   ....[66]....
        /*0550*/ 	.word	0x00014680


	//   ....[67]....
        /*0554*/ 	.word	0x000146a0


	//   ....[68]....
        /*0558*/ 	.word	0x000146b0


	//   ....[69]....
        /*055c*/ 	.word	0x00015730


	//   ....[70]....
        /*0560*/ 	.word	0x00015760


	//   ....[71]....
        /*0564*/ 	.word	0x00015790


	//   ....[72]....
        /*0568*/ 	.word	0x000157c0


	//   ....[73]....
        /*056c*/ 	.word	0x00015800


	//   ....[74]....
        /*0570*/ 	.word	0x00015830


	//   ....[75]....
        /*0574*/ 	.word	0x00015850


	//   ....[76]....
        /*0578*/ 	.word	0x00015860


	//   ....[77]....
        /*057c*/ 	.word	0x00015880


	//   ....[78]....
        /*0580*/ 	.word	0x00015890


	//   ....[79]....
        /*0584*/ 	.word	0x00015f40


	//   ....[80]....
        /*0588*/ 	.word	0x00015f60


	//   ....[81]....
        /*058c*/ 	.word	0x00016560


	//   ....[82]....
        /*0590*/ 	.word	0x00016580


	//   ....[83]....
        /*0594*/ 	.word	0x00016b80


	//   ....[84]....
        /*0598*/ 	.word	0x00016b90


	//----- nvinfo : EIATTR_EXIT_INSTR_OFFSETS
	.align		4
.L_394:
        /*059c*/ 	.byte	0x04, 0x1c
        /*059e*/ 	.short	(.L_396 - .L_395)


	//   ....[0]....
.L_395:
        /*05a0*/ 	.word	0x000001c0


	//   ....[1]....
        /*05a4*/ 	.word	0x00016ba0


	//   ....[2]....
        /*05a8*/ 	.word	0x00017140


	//   ....[3]....
        /*05ac*/ 	.word	0x00017190


	//   ....[4]....
        /*05b0*/ 	.word	0x000171c0


	//   ....[5]....
        /*05b4*/ 	.word	0x00017220


	//   ....[6]....
        /*05b8*/ 	.word	0x000174b0


	//----- nvinfo : EIATTR_CTAIDZ_USED
	.align		4
.L_396:
        /*05bc*/ 	.byte	0x01, 0x04
	.zero		2


	//----- nvinfo : EIATTR_MAX_THREADS
	.align		4
        /*05c0*/ 	.byte	0x04, 0x05
        /*05c2*/ 	.short	(.L_398 - .L_397)
.L_397:
        /*05c4*/ 	.word	0x00000080
        /*05c8*/ 	.word	0x00000001
        /*05cc*/ 	.word	0x00000001


	//----- nvinfo : EIATTR_CRS_STACK_SIZE
	.align		4
.L_398:
        /*05d0*/ 	.byte	0x04, 0x1e
        /*05d2*/ 	.short	(.L_400 - .L_399)
.L_399:
        /*05d4*/ 	.word	0x00000000
.L_400:


//--------------------- .nv.info._ZN7cutlass13device_kernelIN5flash19enable_sm80_to_sm89INS1_16FlashAttnFwdSm80INS1_25CollectiveMainloopFwdSm80ILi8ELi1ELb1EN4cute5tupleIJNS5_1CILi128EEENS7_ILi96EEES8_EEELi128ENS_6half_tEfNS_4arch4Sm80ELb0ELb1ELb1ELb1ELb0ELb0ELb1ELb1EEENS1_21CollectiveEpilogueFwdINS6_IJS8_S8_S9_EEENS6_IJNS7_ILi1EEESH_SH_EEESB_SD_Li256ELb1ELb1ELb1ELb0EEENS1_36VarlenDynamicPersistentTileSchedulerILi128ELi96ELi256ELi256ELb1ELb1ELb0ELb1ELb0ELb1EEEEEEEEEvNT_6ParamsE --------------------------
	.section	.nv.info._ZN7cutlass13device_kernelIN5flash19enable_sm80_to_sm89INS1_16FlashAttnFwdSm80INS1_25CollectiveMainloopFwdSm80ILi8ELi1ELb1EN4cute5tupleIJNS5_1CILi128EEENS7_ILi96EEES8_EEELi128ENS_6half_tEfNS_4arch4Sm80ELb0ELb1ELb1ELb1ELb0ELb0ELb1ELb1EEENS1_21CollectiveEpilogueFwdINS6_IJS8_S8_S9_EEENS6_IJNS7_ILi1EEESH_SH_EEESB_SD_Li256ELb1ELb1ELb1ELb0EEENS1_36VarlenDynamicPersistentTileSchedulerILi128ELi96ELi256ELi256ELb1ELb1ELb0ELb1ELb0ELb1EEEEEEEEEvNT_6ParamsE,"",@"SHT_CUDA_INFO"
	.sectionflags	@""
	.align	4


	//----- nvinfo : EIATTR_CUDA_API_VERSION
	.align		4
        /*0000*/ 	.byte	0x04, 0x37
        /*0002*/ 	.short	(.L_402 - .L_401)
.L_401:
        /*0004*/ 	.word	0x00000082


	//----- nvinfo : EIATTR_SW2861232_WAR
	.align		4
.L_402:
        /*0008*/ 	.byte	0x01, 0x35
	.zero		2


	//----- nvinfo : EIATTR_PARAM_CBANK
	.align		4
        /*000c*/ 	.byte	0x04, 0x0a
        /*000e*/ 	.short	(.L_404 - .L_403)
	.align		4
.L_403:
        /*0010*/ 	.word	index@(.nv.constant0._ZN7cutlass13device_kernelIN5flash19enable_sm80_to_sm89INS1_16FlashAttnFwdSm80INS1_25CollectiveMainloopFwdSm80ILi8ELi1ELb1EN4cute5tupleIJNS5_1CILi128EEENS7_ILi96EEES8_EEELi128ENS_6half_tEfNS_4arch4Sm80ELb0ELb1ELb1ELb1ELb0ELb0ELb1ELb1EEENS1_21CollectiveEpilogueFwdINS6_IJS8_S8_S9_EEENS6_IJNS7_ILi1EEESH_SH_EEESB_SD_Li256ELb1ELb1ELb1ELb0EEENS1_36VarlenDynamicPersistentTileSchedulerILi128ELi96ELi256ELi256ELb1ELb1ELb0ELb1ELb0ELb1EEEEEEEEEvNT_6ParamsE)
        /*0014*/ 	.short	0x0160
        /*0016*/ 	.short	0x0438


	//----- nvinfo : EIATTR_CBANK_PARAM_SIZE
	.align		4
.L_404:
        /*0018*/ 	.byte	0x03, 0x19
        /*001a*/ 	.short	0x0438


	//----- nvinfo : EIATTR_KPARAM_INFO
	.align		4
        /*001c*/ 	.byte	0x04, 0x17
        /*001e*/ 	.short	(.L_406 - .L_405)
.L_405:
        /*0020*/ 	.word	0x00000000
        /*0024*/ 	.short	0x0000
        /*0026*/ 	.short	0x0000
        /*0028*/ 	.byte	0x00, 0xf0, 0xe1, 0x10


	//----- nvinfo : EIATTR_MAXREG_COUNT
	.align		4
.L_406:
        /*002c*/ 	.byte	0x03, 0x1b
        /*002e*/ 	.short	0x00ff


	//----- nvinfo : EIATTR_NUM_BARRIERS
	.align		4
        /*0030*/ 	.byte	0x02, 0x4c
        /*0032*/ 	.byte	0x06
	.zero		1


	//----- nvinfo : EIATTR_ANNOTATIONS
	.align		4
        /*0034*/ 	.byte	0x04, 0x55
        /*0036*/ 	.short	(.L_408 - .L_407)


	//   ....[0]....
.L_407:
        /* <DEDUP_REMOVED lines=75> */


	//----- nvinfo : EIATTR_MERCURY_ISA_VERSION
	.align		4
.L_408:
        /*04d8*/ 	.byte	0x03, 0x5f
        /*04da*/ 	.short	0x0000


	//----- nvinfo : EIATTR_INT_WARP_WIDE_INSTR_OFFSETS
	.align		4
        /*04dc*/ 	.byte	0x04, 0x31
        /*04de*/ 	.short	(.L_410 - .L_409)


	//   ....[0]....
.L_409:
        /*04e0*/ 	.word	0x00013400


	//   ....[1]....
        /*04e4*/ 	.word	0x00013480


	//----- nvinfo : EIATTR_COOP_GROUP_MASK_REGIDS
	.align		4
.L_410:
        /*04e8*/ 	.byte	0x04, 0x29
        /*04ea*/ 	.short	(.L_412 - .L_411)


	//   ....[0]....
.L_411:
        /*04ec*/ 	.word	0xffffffff


	//   ....[1]....
        /*04f0*/ 	.word	0xffffffff


	//   ....[2]....
        /*04f4*/ 	.word	0xffffffff


	//   ....[3]....
        /*04f8*/ 	.word	0xffffffff


	//   ....[4]....
        /*04fc*/ 	.word	0xffffffff


	//   ....[5]....
        /*0500*/ 	.word	0xffffffff


	//   ....[6]....
        /*0504*/ 	.word	0xffffffff


	//   ....[7]....
        /*0508*/ 	.word	0xffffffff


	//   ....[8]....
        /*050c*/ 	.word	0xffffffff


	//   ....[9]....
        /*0510*/ 	.word	0xffffffff


	//   ....[10]....
        /*0514*/ 	.word	0xffffffff


	//   ....[11]....
        /*0518*/ 	.word	0xffffffff


	//   ....[12]....
        /*051c*/ 	.word	0xffffffff


	//   ....[13]....
        /*0520*/ 	.word	0xffffffff


	//   ....[14]....
        /*0524*/ 	.word	0xffffffff


	//   ....[15]....
        /*0528*/ 	.word	0xffffffff


	//   ....[16]....
        /*052c*/ 	.word	0xffffffff


	//   ....[17]....
        /*0530*/ 	.word	0xffffffff


	//   ....[18]....
        /*0534*/ 	.word	0xffffffff


	//   ....[19]....
        /*0538*/ 	.word	0xffffffff


	//   ....[20]....
        /*053c*/ 	.word	0xffffffff


	//   ....[21]....
        /*0540*/ 	.word	0xffffffff


	//   ....[22]....
        /*0544*/ 	.word	0xffffffff


	//   ....[23]....
        /*0548*/ 	.word	0xffffffff


	//   ....[24]....
        /*054c*/ 	.word	0xffffffff


	//   ....[25]....
        /*0550*/ 	.word	0xffffffff


	//   ....[26]....
        /*0554*/ 	.word	0xffffffff


	//   ....[27]....
        /*0558*/ 	.word	0xffffffff


	//   ....[28]....
        /*055c*/ 	.word	0xffffffff


	//   ....[29]....
        /*0560*/ 	.word	0xffffffff


	//   ....[30]....
        /*0564*/ 	.word	0xffffffff


	//   ....[31]....
        /*0568*/ 	.word	0xffffffff


	//   ....[32]....
        /*056c*/ 	.word	0xffffffff


	//   ....[33]....
        /*0570*/ 	.word	0xffffffff


	//   ....[34]....
        /*0574*/ 	.word	0xffffffff


	//   ....[35]....
        /*0578*/ 	.word	0xffffffff


	//   ....[36]....
        /*057c*/ 	.word	0xffffffff


	//   ....[37]....
        /*0580*/ 	.word	0xffffffff


	//   ....[38]....
        /*0584*/ 	.word	0xffffffff


	//   ....[39]....
        /*0588*/ 	.word	0xffffffff


	//   ....[40]....
        /*058c*/ 	.word	0xffffffff


	//   ....[41]....
        /*0590*/ 	.word	0xffffffff


	//   ....[42]....
        /*0594*/ 	.word	0xffffffff


	//   ....[43]....
        /*0598*/ 	.word	0xffffffff


	//   ....[44]....
        /*059c*/ 	.word	0xffffffff


	//   ....[45]....
        /*05a0*/ 	.word	0xffffffff


	//   ....[46]....
        /*05a4*/ 	.word	0xffffffff


	//   ....[47]....
        /*05a8*/ 	.word	0xffffffff


	//   ....[48]....
        /*05ac*/ 	.word	0xffffffff


	//   ....[49]....
        /*05b0*/ 	.word	0xffffffff


	//   ....[50]....
        /*05b4*/ 	.word	0xffffffff


	//   ....[51]....
        /*05b8*/ 	.word	0xffffffff


	//   ....[52]....
        /*05bc*/ 	.word	0xffffffff


	//   ....[53]....
        /*05c0*/ 	.word	0xffffffff


	//   ....[54]....
        /*05c4*/ 	.word	0xffffffff


	//   ....[55]....
        /*05c8*/ 	.word	0xffffffff


	//   ....[56]....
        /*05cc*/ 	.word	0xffffffff


	//   ....[57]....
        /*05d0*/ 	.word	0xffffffff


	//   ....[58]....
        /*05d4*/ 	.word	0xffffffff


	//   ....[59]....
        /*05d8*/ 	.word	0xffffffff


	//   ....[60]....
        /*05dc*/ 	.word	0xffffffff


	//   ....[61]....
        /*05e0*/ 	.word	0xffffffff


	//   ....[62]....
        /*05e4*/ 	.word	0xffffffff


	//   ....[63]....
        /*05e8*/ 	.word	0xffffffff


	//   ....[64]....
        /*05ec*/ 	.word	0xffffffff


	//   ....[65]....
        /*05f0*/ 	.word	0xffffffff


	//   ....[66]....
        /*05f4*/ 	.word	0xffffffff


	//   ....[67]....
        /*05f8*/ 	.word	0xffffffff


	//   ....[68]....
        /*05fc*/ 	.word	0xffffffff


	//   ....[69]....
        /*0600*/ 	.word	0xffffffff


	//   ....[70]....
        /*0604*/ 	.word	0xffffffff


	//   ....[71]....
        /*0608*/ 	.word	0xffffffff


	//   ....[72]....
        /*060c*/ 	.word	0xffffffff


	//   ....[73]....
        /*0610*/ 	.word	0xffffffff


	//   ....[74]....
        /*0614*/ 	.word	0xffffffff


	//   ....[75]....
        /*0618*/ 	.word	0xffffffff


	//   ....[76]....
        /*061c*/ 	.word	0xffffffff


	//   ....[77]....
        /*0620*/ 	.word	0xffffffff


	//   ....[78]....
        /*0624*/ 	.word	0xffffffff


	//   ....[79]....
        /*0628*/ 	.word	0xffffffff


	//   ....[80]....
        /*062c*/ 	.word	0xffffffff


	//   ....[81]....
        /*0630*/ 	.word	0xffffffff


	//   ....[82]....
        /*0634*/ 	.word	0xffffffff


	//   ....[83]....
        /*0638*/ 	.word	0xffffffff


	//   ....[84]....
        /*063c*/ 	.word	0xffffffff


	//   ....[85]....
        /*0640*/ 	.word	0xffffffff


	//   ....[86]....
        /*0644*/ 	.word	0xffffffff


	//   ....[87]....
        /*0648*/ 	.word	0xffffffff


	//   ....[88]....
        /*064c*/ 	.word	0xffffffff


	//   ....[89]....
        /*0650*/ 	.word	0xffffffff


	//   ....[90]....
        /*0654*/ 	.word	0xffffffff


	//   ....[91]....
        /*0658*/ 	.word	0xffffffff


	//   ....[92]....
        /*065c*/ 	.word	0xffffffff


	//   ....[93]....
        /*0660*/ 	.word	0xffffffff


	//   ....[94]....
        /*0664*/ 	.word	0xffffffff


	//   ....[95]....
        /*0668*/ 	.word	0xffffffff


	//   ....[96]....
        /*066c*/ 	.word	0xffffffff


	//   ....[97]....
        /*0670*/ 	.word	0xffffffff


	//   ....[98]....
        /*0674*/ 	.word	0xffffffff


	//   ....[99]....
        /*0678*/ 	.word	0xffffffff


	//   ....[100]....
        /*067c*/ 	.word	0xffffffff


	//   ....[101]....
        /*0680*/ 	.word	0xffffffff


	//   ....[102]....
        /*0684*/ 	.word	0xffffffff


	//   ....[103]....
        /*0688*/ 	.word	0xffffffff


	//   ....[104]....
        /*068c*/ 	.word	0xffffffff


	//   ....[105]....
        /*0690*/ 	.word	0xffffffff


	//   ....[106]....
        /*0694*/ 	.word	0xffffffff


	//   ....[107]....
        /*0698*/ 	.word	0xffffffff


	//   ....[108]....
        /*069c*/ 	.word	0xffffffff


	//   ....[109]....
        /*06a0*/ 	.word	0xffffffff


	//   ....[110]....
        /*06a4*/ 	.word	0xffffffff


	//   ....[111]....
        /*06a8*/ 	.word	0xffffffff


	//   ....[112]....
        /*06ac*/ 	.word	0xffffffff


	//   ....[113]....
        /*06b0*/ 	.word	0xffffffff


	//   ....[114]....
        /*06b4*/ 	.word	0xffffffff


	//   ....[115]....
        /*06b8*/ 	.word	0xffffffff


	//   ....[116]....
        /*06bc*/ 	.word	0xffffffff


	//   ....[117]....
        /*06c0*/ 	.word	0xffffffff


	//   ....[118]....
        /*06c4*/ 	.word	0xffffffff


	//   ....[119]....
        /*06c8*/ 	.word	0xffffffff


	//   ....[120]....
        /*06cc*/ 	.word	0xffffffff


	//   ....[121]....
        /*06d0*/ 	.word	0xffffffff


	//   ....[122]....
        /*06d4*/ 	.word	0xffffffff


	//   ....[123]....
        /*06d8*/ 	.word	0xffffffff


	//   ....[124]....
        /*06dc*/ 	.word	0xffffffff


	//   ....[125]....
        /*06e0*/ 	.word	0xffffffff


	//   ....[126]....
        /*06e4*/ 	.word	0xffffffff


	//   ....[127]....
        /*06e8*/ 	.word	0xffffffff


	//   ....[128]....
        /*06ec*/ 	.word	0xffffffff


	//   ....[129]....
        /*06f0*/ 	.word	0xffffffff


	//   ....[130]....
        /*06f4*/ 	.word	0xffffffff


	//   ....[131]....
        /*06f8*/ 	.word	0xffffffff


	//   ....[132]....
        /*06fc*/ 	.word	0xffffffff


	//   ....[133]....
        /*0700*/ 	.word	0xffffffff


	//   ....[134]....
        /*0704*/ 	.word	0xffffffff


	//   ....[135]....
        /*0708*/ 	.word	0xffffffff


	//   ....[136]....
        /*070c*/ 	.word	0xffffffff


	//   ....[137]....
        /*0710*/ 	.word	0xffffffff


	//   ....[138]....
        /*0714*/ 	.word	0xffffffff


	//   ....[139]....
        /*0718*/ 	.word	0xffffffff


	//   ....[140]....
        /*071c*/ 	.word	0xffffffff


	//   ....[141]....
        /*0720*/ 	.word	0xffffffff


	//   ....[142]....
        /*0724*/ 	.word	0xffffffff


	//   ....[143]....
        /*0728*/ 	.word	0xffffffff


	//   ....[144]....
        /*072c*/ 	.word	0xffffffff


	//----- nvinfo : EIATTR_COOP_GROUP_INSTR_OFFSETS
	.align		4
.L_412:
        /*0730*/ 	.byte	0x04, 0x28
        /*0732*/ 	.short	(.L_414 - .L_413)


	//   ....[0]....
.L_413:
        /*0734*/ 	.word	0x00000050


	//   ....[1]....
        /*0738*/ 	.word	0x00000210


	//   ....[2]....
        /*073c*/ 	.word	0x00000240


	//   ....[3]....
        /*0740*/ 	.word	0x00000270


	//   ....[4]....
        /*0744*/ 	.word	0x000002a0


	//   ....[5]....
        /*0748*/ 	.word	0x000002d0


	//   ....[6]....
        /*074c*/ 	.word	0x00000300


	//   ....[7]....
        /*0750*/ 	.word	0x00000470


	//   ....[8]....
        /*0754*/ 	.word	0x000004b0


	//   ....[9]....
        /*0758*/ 	.word	0x000004e0


	//   ....[10]....
        /*075c*/ 	.word	0x00000510


	//   ....[11]....
        /*0760*/ 	.word	0x00000540


	//   ....[12]....
        /*0764*/ 	.word	0x00000570


	//   ....[13]....
        /*0768*/ 	.word	0x00000600


	//   ....[14]....
        /*076c*/ 	.word	0x00000650


	//   ....[15]....
        /*0770*/ 	.word	0x00000670


	//   ....[16]....
        /*0774*/ 	.word	0x000006d0


	//   ....[17]....
        /*0778*/ 	.word	0x00002bf0


	//   ....[18]....
        /*077c*/ 	.word	0x00002c10


	//   ....[19]....
        /*0780*/ 	.word	0x00002c30


	//   ....[20]....
        /*0784*/ 	.word	0x00002c40


	//   ....[21]....
        /*0788*/ 	.word	0x00002c50


	//   ....[22]....
        /*078c*/ 	.word	0x00002c60


	//   ....[23]....
        /*0790*/ 	.word	0x00002c70


	//   ....[24]....
        /*0794*/ 	.word	0x00002d40


	//   ....[25]....
        /*0798*/ 	.word	0x000045a0


	//   ....[26]....
        /*079c*/ 	.word	0x00004eb0


	//   ....[27]....
        /*07a0*/ 	.word	0x000053a0


	//   ....[28]....
        /*07a4*/ 	.word	0x00005930


	//   ....[29]....
        /*07a8*/ 	.word	0x00005950


	//   ....[30]....
        /*07ac*/ 	.word	0x000059a0


	//   ....[31]....
        /*07b0*/ 	.word	0x00008660


	//   ....[32]....
        /*07b4*/ 	.word	0x00008880


	//   ....[33]....
        /*07b8*/ 	.word	0x000096e0


	//   ....[34]....
        /*07bc*/ 	.word	0x00009ab0


	//   ....[35]....
        /*07c0*/ 	.word	0x00009ae0


	//   ....[36]....
        /*07c4*/ 	.word	0x00009b50


	//   ....[37]....
        /*07c8*/ 	.word	0x0000cc80


	//   ....[38]....
        /*07cc*/ 	.word	0x0000cd00


	//   ....[39]....
        /*07d0*/ 	.word	0x0000cd20


	//   ....[40]....
        /*07d4*/ 	.word	0x0000ce10


	//   ....[41]....
        /*07d8*/ 	.word	0x0000fff0


	//   ....[42]....
        /*07dc*/ 	.word	0x00010210


	//   ....[43]....
        /*07e0*/ 	.word	0x00011070


	//   ....[44]....
        /*07e4*/ 	.word	0x00011440


	//   ....[45]....
        /*07e8*/ 	.word	0x00011470


	//   ....[46]....
        /*07ec*/ 	.word	0x000114e0


	//   ....[47]....
        /*07f0*/ 	.word	0x00012db0


	//   ....[48]....
        /*07f4*/ 	.word	0x00012e00


	//   ....[49]....
        /*07f8*/ 	.word	0x00012e20


	//   ....[50]....
        /*07fc*/ 	.word	0x00012e40


	//   ....[51]....
        /*0800*/ 	.word	0x00013f00


	//   ....[52]....
        /*0804*/ 	.word	0x00013f20


	//   ....[53]....
        /*0808*/ 	.word	0x00013f30


	//   ....[54]....
        /*080c*/ 	.word	0x00013f40


	//   ....[55]....
        /*0810*/ 	.word	0x000142b0


	//   ....[56]....
        /*0814*/ 	.word	0x000142d0


	//   ....[57]....
        /*0818*/ 	.word	0x000143c0


	//   ....[58]....
        /*081c*/ 	.word	0x000143d0


	//   ....[59]....
        /*0820*/ 	.word	0x000144d0


	//   ....[60]....
        /*0824*/ 	.word	0x000144f0


	//   ....[61]....
        /*0828*/ 	.word	0x000145f0


	//   ....[62]....
        /*082c*/ 	.word	0x00014600


	//   ....[63]....
        /*0830*/ 	.word	0x00014900


	//   ....[64]....
        /*0834*/ 	.word	0x00014920


	//   ....[65]....
        /*0838*/ 	.word	0x00014f70


	//   ....[66]....
        /*083c*/ 	.word	0x00014f80


	//   ....[67]....
        /*0840*/ 	.word	0x00015b80


	//   ....[68]....
        /*0844*/ 	.word	0x00015ba0


	//   ....[69]....
        /*0848*/ 	.word	0x00015ca0


	//   ....[70]....
        /*084c*/ 	.word	0x00015cb0


	//   ....[71]....
        /*0850*/ 	.word	0x00015db0


	//   ....[72]....
        /*0854*/ 	.word	0x00015dd0


	//   ....[73]....
        /*0858*/ 	.word	0x00015ed0


	//   ....[74]....
        /*085c*/ 	.word	0x00015ee0


	//   ....[75]....
        /*0860*/ 	.word	0x000160a0


	//   ....[76]....
        /*0864*/ 	.word	0x000160c0


	//   ....[77]....
        /*0868*/ 	.word	0x000161f0


	//   ....[78]....
        /*086c*/ 	.word	0x00016230


	//   ....[79]....
        /*0870*/ 	.word	0x00016260


	//   ....[80]....
        /*0874*/ 	.word	0x00016290


	//   ....[81]....
        /*0878*/ 	.word	0x000162c0


	//   ....[82]....
        /*087c*/ 	.word	0x000162f0


	//   ....[83]....
        /*0880*/ 	.word	0x00016450


	//   ....[84]....
        /*0884*/ 	.word	0x00016490


	//   ....[85]....
        /*0888*/ 	.word	0x000164c0


	//   ....[86]....
        /*088c*/ 	.word	0x000164f0


	//   ....[87]....
        /*0890*/ 	.word	0x00016520


	//   ....[88]....
        /*0894*/ 	.word	0x00016550


	//   ....[89]....
        /*0898*/ 	.word	0x000165e0


	//   ....[90]....
        /*089c*/ 	.word	0x00016640


	//   ....[91]....
        /*08a0*/ 	.word	0x00016650


	//   ....[92]....
        /*08a4*/ 	.word	0x000166b0


	//   ....[93]....
        /*08a8*/ 	.word	0x00017110


	//   ....[94]....
        /*08ac*/ 	.word	0x00017170


	//   ....[95]....
        /*08b0*/ 	.word	0x000171c0


	//   ....[96]....
        /*08b4*/ 	.word	0x00017210


	//   ....[97]....
        /*08b8*/ 	.word	0x00017260


	//   ....[98]....
        /*08bc*/ 	.word	0x000172d0


	//   ....[99]....
        /*08c0*/ 	.word	0x00017320


	//   ....[100]....
        /*08c4*/ 	.word	0x00017390


	//   ....[101]....
        /*08c8*/ 	.word	0x00017400


	//   ....[102]....
        /*08cc*/ 	.word	0x00017460


	//   ....[103]....
        /*08d0*/ 	.word	0x000174c0


	//   ....[104]....
        /*08d4*/ 	.word	0x00017520


	//   ....[105]....
        /*08d8*/ 	.word	0x00017570


	//   ....[106]....
        /*08dc*/ 	.word	0x000175d0


	//   ....[107]....
        /*08e0*/ 	.word	0x00017630


	//   ....[108]....
        /*08e4*/ 	.word	0x000176a0


	//   ....[109]....
        /*08e8*/ 	.word	0x00017710


	//   ....[110]....
        /*08ec*/ 	.word	0x00017770


	//   ....[111]....
        /*08f0*/ 	.word	0x000177e0


	//   ....[112]....
        /*08f4*/ 	.word	0x00017850


	//   ....[113]....
        /*08f8*/ 	.word	0x000178c0


	//   ....[114]....
        /*08fc*/ 	.word	0x00017920


	//   ....[115]....
        /*0900*/ 	.word	0x00017980


	//   ....[116]....
        /*0904*/ 	.word	0x000179f0


	//   ....[117]....
        /*0908*/ 	.word	0x00017a60


	//   ....[118]....
        /*090c*/ 	.word	0x00017ac0


	//   ....[119]....
        /*0910*/ 	.word	0x00017b30


	//   ....[120]....
        /*0914*/ 	.word	0x00017ba0


	//   ....[121]....
        /*0918*/ 	.word	0x00017c10


	//   ....[122]....
        /*091c*/ 	.word	0x00017c70


	//   ....[123]....
        /*0920*/ 	.word	0x00017ce0


	//   ....[124]....
        /*0924*/ 	.word	0x00017d50


	//   ....[125]....
        /*0928*/ 	.word	0x00017dc0


	//   ....[126]....
        /*092c*/ 	.word	0x00017e20


	//   ....[127]....
        /*0930*/ 	.word	0x00017e90


	//   ....[128]....
        /*0934*/ 	.word	0x00017f00


	//   ....[129]....
        /*0938*/ 	.word	0x00017f50


	//   ....[130]....
        /*093c*/ 	.word	0x00017f90


	//   ....[131]....
        /*0940*/ 	.word	0x00017fe0


	//   ....[132]....
        /*0944*/ 	.word	0x00018030


	//   ....[133]....
        /*0948*/ 	.word	0x00018080


	//   ....[134]....
        /*094c*/ 	.word	0x000180f0


	//   ....[135]....
        /*0950*/ 	.word	0x00018140


	//   ....[136]....
        /*0954*/ 	.word	0x00018190


	//   ....[137]....
        /*0958*/ 	.word	0x000181e0


	//   ....[138]....
        /*095c*/ 	.word	0x00018230


	//   ....[139]....
        /*0960*/ 	.word	0x00018280


	//   ....[140]....
        /*0964*/ 	.word	0x000182f0


	//   ....[141]....
        /*0968*/ 	.word	0x00018340


	//   ....[142]....
        /*096c*/ 	.word	0x000183b0


	//   ....[143]....
        /*0970*/ 	.word	0x00018410


	//   ....[144]....
        /*0974*/ 	.word	0x00018480


	//----- nvinfo : EIATTR_EXIT_INSTR_OFFSETS
	.align		4
.L_414:
        /*0978*/ 	.byte	0x04, 0x1c
        /*097a*/ 	.short	(.L_416 - .L_415)


	//   ....[0]....
.L_415:
        /*097c*/ 	.word	0x000010f0


	//   ....[1]....
        /*0980*/ 	.word	0x000170d0


	//----- nvinfo : EIATTR_MAX_THREADS
	.align		4
.L_416:
        /*0984*/ 	.byte	0x04, 0x05
        /*0986*/ 	.short	(.L_418 - .L_417)
.L_417:
        /*0988*/ 	.word	0x00000100
        /*098c*/ 	.word	0x00000001
        /*0990*/ 	.word	0x00000001


	//----- nvinfo : EIATTR_CRS_STACK_SIZE
	.align		4
.L_418:
        /*0994*/ 	.byte	0x04, 0x1e
        /*0996*/ 	.short	(.L_420 - .L_419)
.L_419:
        /*0998*/ 	.word	0x00000000
.L_420:


//--------------------- .nv.info._ZN7cutlass13device_kernelIN5flash19enable_sm80_to_sm89INS1_16FlashAttnFwdSm80INS1_25CollectiveMainloopFwdSm80ILi8ELi1ELb1EN4cute5tupleIJNS5_1CILi128EEENS7_ILi96EEES8_EEELi128ENS_6half_tEfNS_4arch4Sm80ELb0ELb1ELb1ELb1ELb0ELb1ELb1ELb1EEENS1_21CollectiveEpilogueFwdINS6_IJS8_S8_S9_EEENS6_IJNS7_ILi1EEESH_SH_EEESB_SD_Li256ELb1ELb1ELb1ELb0EEENS1_36VarlenDynamicPersistentTileSchedulerILi128ELi96ELi256ELi256ELb1ELb1ELb0ELb1ELb0ELb1EEEEEEEEEvNT_6ParamsE --------------------------
	.section	.nv.info._ZN7cutlass13device_kernelIN5flash19enable_sm80_to_sm89INS1_16FlashAttnFwdSm80INS1_25CollectiveMainloopFwdSm80ILi8ELi1ELb1EN4cute5tupleIJNS5_1CILi128EEENS7_ILi96EEES8_EEELi128ENS_6half_tEfNS_4arch4Sm80ELb0ELb1ELb1ELb1ELb0ELb1ELb1ELb1EEENS1_21CollectiveEpilogueFwdINS6_IJS8_S8_S9_EEENS6_IJNS7_ILi1EEESH_SH_EEESB_SD_Li256ELb1ELb1ELb1ELb0EEENS1_36VarlenDynamicPersistentTileSchedulerILi128ELi96ELi256ELi256ELb1ELb1ELb0ELb1ELb0ELb1EEEEEEEEEvNT_6ParamsE,"",@"SHT_CUDA_INFO"
	.sectionflags	@""
	.align	4


	//----- nvinfo : EIATTR_CUDA_API_VERSION
	.align		4
        /*0000*/ 	.byte	0x04, 0x37
        /*0002*/ 	.short	(.L_422 - .L_421)
.L_421:
        /*0004*/ 	.word	0x00000082


	//----- nvinfo : EIATTR_SW2861232_WAR
	.align		4
.L_422:
        /*0008*/ 	.byte	0x01, 0x35
	.zero		2


	//----- nvinfo : EIATTR_PARAM_CBANK
	.align		4
        /*000c*/ 	.byte	0x04, 0x0a
        /*000e*/ 	.short	(.L_424 - .L_423)
	.align		4
.L_423:
        /*0010*/ 	.word	index@(.nv.constant0._ZN7cutlass13device_kernelIN5flash19enable_sm80_to_sm89INS1_16FlashAttnFwdSm80INS1_25CollectiveMainloopFwdSm80ILi8ELi1ELb1EN4cute5tupleIJNS5_1CILi128EEENS7_ILi96EEES8_EEELi128ENS_6half_tEfNS_4arch4Sm80ELb0ELb1ELb1ELb1ELb0ELb1ELb1ELb1EEENS1_21CollectiveEpilogueFwdINS6_IJS8_S8_S9_EEENS6_IJNS7_ILi1EEESH_SH_EEESB_SD_Li256ELb1ELb1ELb1ELb0EEENS1_36VarlenDynamicPersistentTileSchedulerILi128ELi96ELi256ELi256ELb1ELb1ELb0ELb1ELb0ELb1EEEEEEEEEvNT_6ParamsE)
        /*0014*/ 	.short	0x0160
        /*0016*/ 	.short	0x0438


	//----- nvinfo : EIATTR_CBANK_PARAM_SIZE
	.align		4
.L_424:
        /*0018*/ 	.byte	0x03, 0x19
        /*001a*/ 	.short	0x0438


	//----- nvinfo : EIATTR_KPARAM_INFO
	.align		4
        /*001c*/ 	.byte	0x04, 0x17
        /*001e*/ 	.short	(.L_426 - .L_425)
.L_425:
        /*0020*/ 	.word	0x00000000
        /*0024*/ 	.short	0x0000
        /*0026*/ 	.short	0x0000
        /*0028*/ 	.byte	0x00, 0xf0, 0xe1, 0x10


	//----- nvinfo : EIATTR_MAXREG_COUNT
	.align		4
.L_426:
        /*002c*/ 	.byte	0x03, 0x1b
        /*002e*/ 	.short	0x00ff


	//----- nvinfo : EIATTR_NUM_BARRIERS
	.align		4
        /*0030*/ 	.byte	0x02, 0x4c
        /*0032*/ 	.byte	0x06
	.zero		1


	//----- nvinfo : EIATTR_ANNOTATIONS
	.align		4
        /*0034*/ 	.byte	0x04, 0x55
        /*0036*/ 	.short	(.L_428 - .L_427)


	//   ....[0]....
.L_427:
        /* <DEDUP_REMOVED lines=62> */


	//----- nvinfo : EIATTR_MERCURY_ISA_VERSION
	.align		4
.L_428:
        /*0408*/ 	.byte	0x03, 0x5f
        /*040a*/ 	.short	0x0000


	//----- nvinfo : EIATTR_INT_WARP_WIDE_INSTR_OFFSETS
	.align		4
        /*040c*/ 	.byte	0x04, 0x31
        /*040e*/ 	.short	(.L_430 - .L_429)


	//   ....[0]....
.L_429:
        /*0410*/ 	.word	0x0001d890


	//   ....[1]....
        /*0414*/ 	.word	0x0001d910


	//----- nvinfo : EIATTR_COOP_GROUP_MASK_REGIDS
	.align		4
.L_430:
        /*0418*/ 	.byte	0x04, 0x29
        /*041a*/ 	.short	(.L_432 - .L_431)


	//   ....[0]....
.L_431:
        /*041c*/ 	.word	0xffffffff


	//   ....[1]....
        /*0420*/ 	.word	0xffffffff


	//   ....[2]....
        /*0424*/ 	.word	0xffffffff


	//   ....[3]....
        /*0428*/ 	.word	0xffffffff


	//   ....[4]....
        /*042c*/ 	.word	0xffffffff


	//   ....[5]....
        /*0430*/ 	.word	0xffffffff


	//   ....[6]....
        /*0434*/ 	.word	0xffffffff


	//   ....[7]....
        /*0438*/ 	.word	0xffffffff


	//   ....[8]....
        /*043c*/ 	.word	0xffffffff


	//   ....[9]....
        /*0440*/ 	.word	0xffffffff


	//   ....[10]....
        /*0444*/ 	.word	0xffffffff


	//   ....[11]....
        /*0448*/ 	.word	0xffffffff


	//   ....[12]....
        /*044c*/ 	.word	0xffffffff


	//   ....[13]....
        /*0450*/ 	.word	0xffffffff


	//   ....[14]....
        /*0454*/ 	.word	0xffffffff


	//   ....[15]....
        /*0458*/ 	.word	0xffffffff


	//   ....[16]....
        /*045c*/ 	.word	0xffffffff


	//   ....[17]....
        /*0460*/ 	.word	0xffffffff


	//   ....[18]....
        /*0464*/ 	.word	0xffffffff


	//   ....[19]....
        /*0468*/ 	.word	0xffffffff


	//   ....[20]....
        /*046c*/ 	.word	0xffffffff


	//   ....[21]....
        /*0470*/ 	.word	0xffffffff


	//   ....[22]....
        /*0474*/ 	.word	0xffffffff


	//   ....[23]....
        /*0478*/ 	.word	0xffffffff


	//   ....[24]....
        /*047c*/ 	.word	0xffffffff


	//   ....[25]....
        /*0480*/ 	.word	0xffffffff


	//   ....[26]....
        /*0484*/ 	.word	0xffffffff


	//   ....[27]....
        /*0488*/ 	.word	0xffffffff


	//   ....[28]....
        /*048c*/ 	.word	0xffffffff


	//   ....[29]....
        /*0490*/ 	.word	0xffffffff


	//   ....[30]....
        /*0494*/ 	.word	0xffffffff


	//   ....[31]....
        /*0498*/ 	.word	0xffffffff


	//   ....[32]....
        /*049c*/ 	.word	0xffffffff


	//   ....[33]....
        /*04a0*/ 	.word	0xffffffff


	//   ....[34]....
        /*04a4*/ 	.word	0xffffffff


	//   ....[35]....
        /*04a8*/ 	.word	0xffffffff


	//   ....[36]....
        /*04ac*/ 	.word	0xffffffff


	//   ....[37]....
        /*04b0*/ 	.word	0xffffffff


	//   ....[38]....
        /*04b4*/ 	.word	0xffffffff


	//   ....[39]....
        /*04b8*/ 	.word	0xffffffff


	//   ....[40]....
        /*04bc*/ 	.word	0xffffffff


	//   ....[41]....
        /*04c0*/ 	.word	0xffffffff


	//   ....[42]....
        /*04c4*/ 	.word	0xffffffff


	//   ....[43]....
        /*04c8*/ 	.word	0xffffffff


	//   ....[44]....
        /*04cc*/ 	.word	0xffffffff


	//   ....[45]....
        /*04d0*/ 	.word	0xffffffff


	//   ....[46]....
        /*04d4*/ 	.word	0xffffffff


	//   ....[47]....
        /*04d8*/ 	.word	0xffffffff


	//   ....[48]....
        /*04dc*/ 	.word	0xffffffff


	//   ....[49]....
        /*04e0*/ 	.word	0xffffffff


	//   ....[50]....
        /*04e4*/ 	.word	0xffffffff


	//   ....[51]....
        /*04e8*/ 	.word	0xffffffff


	//   ....[52]....
        /*04ec*/ 	.word	0xffffffff


	//   ....[53]....
        /*04f0*/ 	.word	0xffffffff


	//   ....[54]....
        /*04f4*/ 	.word	0xffffffff


	//   ....[55]....
        /*04f8*/ 	.word	0xffffffff


	//   ....[56]....
        /*04fc*/ 	.word	0xffffffff


	//   ....[57]....
        /*0500*/ 	.word	0xffffffff


	//   ....[58]....
        /*0504*/ 	.word	0xffffffff


	//   ....[59]....
        /*0508*/ 	.word	0xffffffff


	//   ....[60]....
        /*050c*/ 	.word	0xffffffff


	//   ....[61]....
        /*0510*/ 	.word	0xffffffff


	//   ....[62]....
        /*0514*/ 	.word	0xffffffff


	//   ....[63]....
        /*0518*/ 	.word	0xffffffff


	//   ....[64]....
        /*051c*/ 	.word	0xffffffff


	//   ....[65]....
        /*0520*/ 	.word	0xffffffff


	//   ....[66]....
        /*0524*/ 	.word	0xffffffff


	//   ....[67]....
        /*0528*/ 	.word	0xffffffff


	//   ....[68]....
        /*052c*/ 	.word	0xffffffff


	//   ....[69]....
        /*0530*/ 	.word	0xffffffff


	//   ....[70]....
        /*0534*/ 	.word	0xffffffff


	//   ....[71]....
        /*0538*/ 	.word	0xffffffff


	//   ....[72]....
        /*053c*/ 	.word	0xffffffff


	//   ....[73]....
        /*0540*/ 	.word	0xffffffff


	//   ....[74]....
        /*0544*/ 	.word	0xffffffff


	//   ....[75]....
        /*0548*/ 	.word	0xffffffff


	//   ....[76]....
        /*054c*/ 	.word	0xffffffff


	//   ....[77]....
        /*0550*/ 	.word	0xffffffff


	//   ....[78]....
        /*0554*/ 	.word	0xffffffff


	//   ....[79]....
        /*0558*/ 	.word	0xffffffff


	//   ....[80]....
        /*055c*/ 	.word	0xffffffff


	//   ....[81]....
        /*0560*/ 	.word	0xffffffff


	//   ....[82]....
        /*0564*/ 	.word	0xffffffff


	//   ....[83]....
        /*0568*/ 	.word	0xffffffff


	//   ....[84]....
        /*056c*/ 	.word	0xffffffff


	//   ....[85]....
        /*0570*/ 	.word	0xffffffff


	//   ....[86]....
        /*0574*/ 	.word	0xffffffff


	//   ....[87]....
        /*0578*/ 	.word	0xffffffff


	//   ....[88]....
        /*057c*/ 	.word	0xffffffff


	//   ....[89]....
        /*0580*/ 	.word	0xffffffff


	//   ....[90]....
        /*0584*/ 	.word	0xffffffff


	//   ....[91]....
        /*0588*/ 	.word	0xffffffff


	//   ....[92]....
        /*058c*/ 	.word	0xffffffff


	//   ....[93]....
        /*0590*/ 	.word	0xffffffff


	//   ....[94]....
        /*0594*/ 	.word	0xffffffff


	//   ....[95]....
        /*0598*/ 	.word	0xffffffff


	//   ....[96]....
        /*059c*/ 	.word	0xffffffff


	//   ....[97]....
        /*05a0*/ 	.word	0xffffffff


	//   ....[98]....
        /*05a4*/ 	.word	0xffffffff


	//   ....[99]....
        /*05a8*/ 	.word	0xffffffff


	//   ....[100]....
        /*05ac*/ 	.word	0xffffffff


	//   ....[101]....
        /*05b0*/ 	.word	0xffffffff


	//   ....[102]....
        /*05b4*/ 	.word	0xffffffff


	//   ....[103]....
        /*05b8*/ 	.word	0xffffffff


	//   ....[104]....
        /*05bc*/ 	.word	0xffffffff


	//   ....[105]....
        /*05c0*/ 	.word	0xffffffff


	//   ....[106]....
        /*05c4*/ 	.word	0xffffffff


	//   ....[107]....
        /*05c8*/ 	.word	0xffffffff


	//   ....[108]....
        /*05cc*/ 	.word	0xffffffff


	//   ....[109]....
        /*05d0*/ 	.word	0xffffffff


	//   ....[110]....
        /*05d4*/ 	.word	0xffffffff


	//   ....[111]....
        /*05d8*/ 	.word	0xffffffff


	//   ....[112]....
        /*05dc*/ 	.word	0xffffffff


	//   ....[113]....
        /*05e0*/ 	.word	0xffffffff


	//   ....[114]....
        /*05e4*/ 	.word	0xffffffff


	//   ....[115]....
        /*05e8*/ 	.word	0xffffffff


	//   ....[116]....
        /*05ec*/ 	.word	0xffffffff


	//   ....[117]....
        /*05f0*/ 	.word	0xffffffff


	//   ....[118]....
        /*05f4*/ 	.word	0xffffffff


	//   ....[119]....
        /*05f8*/ 	.word	0xffffffff


	//   ....[120]....
        /*05fc*/ 	.word	0xffffffff


	//   ....[121]....
        /*0600*/ 	.word	0xffffffff


	//   ....[122]....
        /*0604*/ 	.word	0xffffffff


	//   ....[123]....
        /*0608*/ 	.word	0xffffffff


	//   ....[124]....
        /*060c*/ 	.word	0xffffffff


	//   ....[125]....
        /*0610*/ 	.word	0xffffffff


	//   ....[126]....
        /*0614*/ 	.word	0xffffffff


	//   ....[127]....
        /*0618*/ 	.word	0xffffffff


	//   ....[128]....
        /*061c*/ 	.word	0xffffffff


	//   ....[129]....
        /*0620*/ 	.word	0xffffffff


	//   ....[130]....
        /*0624*/ 	.word	0xffffffff


	//   ....[131]....
        /*0628*/ 	.word	0xffffffff


	//   ....[132]....
        /*062c*/ 	.word	0xffffffff


	//   ....[133]....
        /*0630*/ 	.word	0xffffffff


	//   ....[134]....
        /*0634*/ 	.word	0xffffffff


	//   ....[135]....
        /*0638*/ 	.word	0xffffffff


	//   ....[136]....
        /*063c*/ 	.word	0xffffffff


	//   ....[137]....
        /*0640*/ 	.word	0xffffffff


	//   ....[138]....
        /*0644*/ 	.word	0xffffffff


	//   ....[139]....
        /*0648*/ 	.word	0xffffffff


	//   ....[140]....
        /*064c*/ 	.word	0xffffffff


	//   ....[141]....
        /*0650*/ 	.word	0xffffffff


	//   ....[142]....
        /*0654*/ 	.word	0xffffffff


	//   ....[143]....
        /*0658*/ 	.word	0xffffffff


	//   ....[144]....
        /*065c*/ 	.word	0xffffffff


	//   ....[145]....
        /*0660*/ 	.word	0xffffffff


	//   ....[146]....
        /*0664*/ 	.word	0xffffffff


	//   ....[147]....
        /*0668*/ 	.word	0xffffffff


	//   ....[148]....
        /*066c*/ 	.word	0xffffffff


	//   ....[149]....
        /*0670*/ 	.word	0xffffffff


	//   ....[150]....
        /*0674*/ 	.word	0xffffffff


	//   ....[151]....
        /*0678*/ 	.word	0xffffffff


	//   ....[152]....
        /*067c*/ 	.word	0xffffffff


	//   ....[153]....
        /*0680*/ 	.word	0xffffffff


	//   ....[154]....
        /*0684*/ 	.word	0xffffffff


	//   ....[155]....
        /*0688*/ 	.word	0xffffffff


	//   ....[156]....
        /*068c*/ 	.word	0xffffffff


	//   ....[157]....
        /*0690*/ 	.word	0xffffffff


	//   ....[158]....
        /*0694*/ 	.word	0xffffffff


	//   ....[159]....
        /*0698*/ 	.word	0xffffffff


	//   ....[160]....
        /*069c*/ 	.word	0xffffffff


	//   ....[161]....
        /*06a0*/ 	.word	0xffffffff


	//   ....[162]....
        /*06a4*/ 	.word	0xffffffff


	//   ....[163]....
        /*06a8*/ 	.word	0xffffffff


	//   ....[164]....
        /*06ac*/ 	.word	0xffffffff


	//   ....[165]....
        /*06b0*/ 	.word	0xffffffff


	//   ....[166]....
        /*06b4*/ 	.word	0xffffffff


	//   ....[167]....
        /*06b8*/ 	.word	0xffffffff


	//   ....[168]....
        /*06bc*/ 	.word	0xffffffff


	//   ....[169]....
        /*06c0*/ 	.word	0xffffffff


	//   ....[170]....
        /*06c4*/ 	.word	0xffffffff


	//   ....[171]....
        /*06c8*/ 	.word	0xffffffff


	//   ....[172]....
        /*06cc*/ 	.word	0xffffffff


	//   ....[173]....
        /*06d0*/ 	.word	0xffffffff


	//   ....[174]....
        /*06d4*/ 	.word	0xffffffff


	//   ....[175]....
        /*06d8*/ 	.word	0xffffffff


	//   ....[176]....
        /*06dc*/ 	.word	0xffffffff


	//----- nvinfo : EIATTR_COOP_GROUP_INSTR_OFFSETS
	.align		4
.L_432:
        /*06e0*/ 	.byte	0x04, 0x28
        /*06e2*/ 	.short	(.L_434 - .L_433)


	//   ....[0]....
.L_433:
        /*06e4*/ 	.word	0x00000050


	//   ....[1]....
        /*06e8*/ 	.word	0x00000200


	//   ....[2]....
        /*06ec*/ 	.word	0x00000230


	//   ....[3]....
        /*06f0*/ 	.word	0x00000260


	//   ....[4]....
        /*06f4*/ 	.word	0x00000290


	//   ....[5]....
        /*06f8*/ 	.word	0x000002c0


	//   ....[6]....
        /*06fc*/ 	.word	0x000002f0


	//   ....[7]....
        /*0700*/ 	.word	0x00000450


	//   ....[8]....
        /*0704*/ 	.word	0x00000490


	//   ....[9]....
        /*0708*/ 	.word	0x000004c0


	//   ....[10]....
        /*070c*/ 	.word	0x000004f0


	//   ....[11]....
        /*0710*/ 	.word	0x00000520


	//   ....[12]....
        /*0714*/ 	.word	0x00000550


	//   ....[13]....
        /*0718*/ 	.word	0x000005e0


	//   ....[14]....
        /*071c*/ 	.word	0x00000630


	//   ....[15]....
        /*0720*/ 	.word	0x00000650


	//   ....[16]....
        /*0724*/ 	.word	0x000006b0


	//   ....[17]....
        /*0728*/ 	.word	0x00008720


	//   ....[18]....
        /*072c*/ 	.word	0x00008760


	//   ....[19]....
        /*0730*/ 	.word	0x00008790


	//   ....[20]....
        /*0734*/ 	.word	0x000087d0


	//   ....[21]....
        /*0738*/ 	.word	0x00008800


	//   ....[22]....
        /*073c*/ 	.word	0x00008830


	//   ....[23]....
        /*0740*/ 	.word	0x000088b0


	//   ....[24]....
        /*0744*/ 	.word	0x00008920


	//   ....[25]....
        /*0748*/ 	.word	0x00008f60


	//   ....[26]....
        /*074c*/ 	.word	0x00008f80


	//   ....[27]....
        /*0750*/ 	.word	0x00008fa0


	//   ....[28]....
        /*0754*/ 	.word	0x00008fb0


	//   ....[29]....
        /*0758*/ 	.word	0x00009150


	//   ....[30]....
        /*075c*/ 	.word	0x00009210


	//   ....[31]....
        /*0760*/ 	.word	0x00009250


	//   ....[32]....
        /*0764*/ 	.word	0x00009290


	//   ....[33]....
        /*0768*/ 	.word	0x00009450


	//   ....[34]....
        /*076c*/ 	.word	0x00009510


	//   ....[35]....
        /*0770*/ 	.word	0x00009550


	//   ....[36]....
        /*0774*/ 	.word	0x00009590


	//   ....[37]....
        /*0778*/ 	.word	0x00009770


	//   ....[38]....
        /*077c*/ 	.word	0x00009830


	//   ....[39]....
        /*0780*/ 	.word	0x00009870


	//   ....[40]....
        /*0784*/ 	.word	0x000098a0


	//   ....[41]....
        /*0788*/ 	.word	0x0000b3c0


	//   ....[42]....
        /*078c*/ 	.word	0x0000b430


	//   ....[43]....
        /*0790*/ 	.word	0x0000b460


	//   ....[44]....
        /*0794*/ 	.word	0x0000b4a0


	//   ....[45]....
        /*0798*/ 	.word	0x0000b560


	//   ....[46]....
        /*079c*/ 	.word	0x0000b5a0


	//   ....[47]....
        /*07a0*/ 	.word	0x0000b5b0


	//   ....[48]....
        /*07a4*/ 	.word	0x0000b5c0


	//   ....[49]....
        /*07a8*/ 	.word	0x0000b790


	//   ....[50]....
        /*07ac*/ 	.word	0x0000b7d0


	//   ....[51]....
        /*07b0*/ 	.word	0x0000b7e0


	//   ....[52]....
        /*07b4*/ 	.word	0x0000b7f0


	//   ....[53]....
        /*07b8*/ 	.word	0x0000b8d0


	//   ....[54]....
        /*07bc*/ 	.word	0x0000b910


	//   ....[55]....
        /*07c0*/ 	.word	0x0000b920


	//   ....[56]....
        /*07c4*/ 	.word	0x0000b940


	//   ....[57]....
        /*07c8*/ 	.word	0x0000ee00


	//   ....[58]....
        /*07cc*/ 	.word	0x0000f000


	//   ....[59]....
        /*07d0*/ 	.word	0x0000fc20


	//   ....[60]....
        /*07d4*/ 	.word	0x00010190


	//   ....[61]....
        /*07d8*/ 	.word	0x000101b0


	//   ....[62]....
        /*07dc*/ 	.word	0x00010200


	//   ....[63]....
        /*07e0*/ 	.word	0x00012e40


	//   ....[64]....
        /*07e4*/ 	.word	0x00013090


	//   ....[65]....
        /*07e8*/ 	.word	0x00013ed0


	//   ....[66]....
        /*07ec*/ 	.word	0x00014260


	//   ....[67]....
        /*07f0*/ 	.word	0x00014290


	//   ....[68]....
        /*07f4*/ 	.word	0x00014310


	//   ....[69]....
        /*07f8*/ 	.word	0x00017420


	//   ....[70]....
        /*07fc*/ 	.word	0x00017440


	//   ....[71]....
        /*0800*/ 	.word	0x00017460


	//   ....[72]....
        /*0804*/ 	.word	0x00017480


	//   ....[73]....
        /*0808*/ 	.word	0x0001a4f0


	//   ....[74]....
        /*080c*/ 	.word	0x0001a760


	//   ....[75]....
        /*0810*/ 	.word	0x0001b5a0


	//   ....[76]....
        /*0814*/ 	.word	0x0001b930


	//   ....[77]....
        /*0818*/ 	.word	0x0001b960


	//   ....[78]....
        /*081c*/ 	.word	0x0001b9e0


	//   ....[79]....
        /*0820*/ 	.word	0x0001d260


	//   ....[80]....
        /*0824*/ 	.word	0x0001d290


	//   ....[81]....
        /*0828*/ 	.word	0x0001d2a0


	//   ....[82]....
        /*082c*/ 	.word	0x0001d2d0


	//   ....[83]....
        /*0830*/ 	.word	0x0001e500


	//   ....[84]....
        /*0834*/ 	.word	0x0001e510


	//   ....[85]....
        /*0838*/ 	.word	0x0001e520


	//   ....[86]....
        /*083c*/ 	.word	0x0001e540


	//   ....[87]....
        /*0840*/ 	.word	0x0001e890


	//   ....[88]....
        /*0844*/ 	.word	0x0001e8b0


	//   ....[89]....
        /*0848*/ 	.word	0x0001e990


	//   ....[90]....
        /*084c*/ 	.word	0x0001e9a0


	//   ....[91]....
        /*0850*/ 	.word	0x0001ea90


	//   ....[92]....
        /*0854*/ 	.word	0x0001eab0


	//   ....[93]....
        /*0858*/ 	.word	0x0001eba0


	//   ....[94]....
        /*085c*/ 	.word	0x0001ebb0


	//   ....[95]....
        /*0860*/ 	.word	0x0001eea0


	//   ....[96]....
        /*0864*/ 	.word	0x0001eec0


	//   ....[97]....
        /*0868*/ 	.word	0x0001f510


	//   ....[98]....
        /*086c*/ 	.word	0x0001f520


	//   ....[99]....
        /*0870*/ 	.word	0x000200d0


	//   ....[100]....
        /*0874*/ 	.word	0x000200f0


	//   ....[101]....
        /*0878*/ 	.word	0x000201e0


	//   ....[102]....
        /*087c*/ 	.word	0x000201f0


	//   ....[103]....
        /*0880*/ 	.word	0x000202e0


	//   ....[104]....
        /*0884*/ 	.word	0x00020300


	//   ....[105]....
        /*0888*/ 	.word	0x000203f0


	//   ....[106]....
        /*088c*/ 	.word	0x00020400


	//   ....[107]....
        /*0890*/ 	.word	0x000205a0


	//   ....[108]....
        /*0894*/ 	.word	0x000205c0


	//   ....[109]....
        /*0898*/ 	.word	0x000206f0


	//   ....[110]....
        /*089c*/ 	.word	0x00020730


	//   ....[111]....
        /*08a0*/ 	.word	0x00020760


	//   ....[112]....
        /*08a4*/ 	.word	0x00020790


	//   ....[113]....
        /*08a8*/ 	.word	0x000207c0


	//   ....[114]....
        /*08ac*/ 	.word	0x000207f0


	//   ....[115]....
        /*08b0*/ 	.word	0x00020950


	//   ....[116]....
        /*08b4*/ 	.word	0x00020990


	//   ....[117]....
        /*08b8*/ 	.word	0x000209c0


	//   ....[118]....
        /*08bc*/ 	.word	0x000209f0


	//   ....[119]....
        /*08c0*/ 	.word	0x00020a20


	//   ....[120]....
        /*08c4*/ 	.word	0x00020a50


	//   ....[121]....
        /*08c8*/ 	.word	0x00020ae0


	//   ....[122]....
        /*08cc*/ 	.word	0x00020b40


	//   ....[123]....
        /*08d0*/ 	.word	0x00020b50


	//   ....[124]....
        /*08d4*/ 	.word	0x00020bb0


	//   ....[125]....
        /*08d8*/ 	.word	0x00021620


	//   ....[126]....
        /*08dc*/ 	.word	0x00021680


	//   ....[127]....
        /*08e0*/ 	.word	0x000216d0


	//   ....[128]....
        /*08e4*/ 	.word	0x00021720


	//   ....[129]....
        /*08e8*/ 	.word	0x00021770


	//   ....[130]....
        /*08ec*/ 	.word	0x000217e0


	//   ....[131]....
        /*08f0*/ 	.word	0x00021820


	//   ....[132]....
        /*08f4*/ 	.word	0x00021890


	//   ....[133]....
        /*08f8*/ 	.word	0x00021900


	//   ....[134]....
        /*08fc*/ 	.word	0x00021960


	//   ....[135]....
        /*0900*/ 	.word	0x000219c0


	//   ....[136]....
        /*0904*/ 	.word	0x00021a20


	//   ....[137]....
        /*0908*/ 	.word	0x00021a70


	//   ....[138]....
        /*090c*/ 	.word	0x00021ac0


	//   ....[139]....
        /*0910*/ 	.word	0x00021b30


	//   ....[140]....
        /*0914*/ 	.word	0x00021ba0


	//   ....[141]....
        /*0918*/ 	.word	0x00021c10


	//   ....[142]....
        /*091c*/ 	.word	0x00021c70


	//   ....[143]....
        /*0920*/ 	.word	0x00021ce0


	//   ....[144]....
        /*0924*/ 	.word	0x00021d50


	//   ....[145]....
        /*0928*/ 	.word	0x00021dc0


	//   ....[146]....
        /*092c*/ 	.word	0x00021e20


	//   ....[147]....
        /*0930*/ 	.word	0x00021e80


	//   ....[148]....
        /*0934*/ 	.word	0x00021ef0


	//   ....[149]....
        /*0938*/ 	.word	0x00021f50


	//   ....[150]....
        /*093c*/ 	.word	0x00021fb0


	//   ....[151]....
        /*0940*/ 	.word	0x00022010


	//   ....[152]....
        /*0944*/ 	.word	0x00022080


	//   ....[153]....
        /*0948*/ 	.word	0x000220f0


	//   ....[154]....
        /*094c*/ 	.word	0x00022150


	//   ....[155]....
        /*0950*/ 	.word	0x000221c0


	//   ....[156]....
        /*0954*/ 	.word	0x00022230


	//   ....[157]....
        /*0958*/ 	.word	0x000222a0


	//   ....[158]....
        /*095c*/ 	.word	0x00022300


	//   ....[159]....
        /*0960*/ 	.word	0x00022370


	//   ....[160]....
        /*0964*/ 	.word	0x000223e0


	//   ....[161]....
        /*0968*/ 	.word	0x00022430


	//   ....[162]....
        /*096c*/ 	.word	0x00022470


	//   ....[163]....
        /*0970*/ 	.word	0x000224c0


	//   ....[164]....
        /*0974*/ 	.word	0x00022510


	//   ....[165]....
        /*0978*/ 	.word	0x00022560


	//   ....[166]....
        /*097c*/ 	.word	0x000225d0


	//   ....[167]....
        /*0980*/ 	.word	0x00022610


	//   ....[168]....
        /*0984*/ 	.word	0x00022660


	//   ....[169]....
        /*0988*/ 	.word	0x000226b0


	//   ....[170]....
        /*098c*/ 	.word	0x00022700


	//   ....[171]....
        /*0990*/ 	.word	0x00022750


	//   ....[172]....
        /*0994*/ 	.word	0x000227c0


	//   ....[173]....
        /*0998*/ 	.word	0x00022800


	//   ....[174]....
        /*099c*/ 	.word	0x00022870


	//   ....[175]....
        /*09a0*/ 	.word	0x000228d0


	//   ....[176]....
        /*09a4*/ 	.word	0x00022930


	//----- nvinfo : EIATTR_EXIT_INSTR_OFFSETS
	.align		4
.L_434:
        /*09a8*/ 	.byte	0x04, 0x1c
        /*09aa*/ 	.short	(.L_436 - .L_435)


	//   ....[0]....
.L_435:
        /*09ac*/ 	.word	0x000010d0


	//   ....[1]....
        /*09b0*/ 	.word	0x000215e0


	//----- nvinfo : EIATTR_MAX_THREADS
	.align		4
.L_436:
        /*09b4*/ 	.byte	0x04, 0x05
        /*09b6*/ 	.short	(.L_438 - .L_437)
.L_437:
        /*09b8*/ 	.word	0x00000100
        /*09bc*/ 	.word	0x00000001
        /*09c0*/ 	.word	0x00000001


	//----- nvinfo : EIATTR_CRS_STACK_SIZE
	.align		4
.L_438:
        /*09c4*/ 	.byte	0x04, 0x1e
        /*09c6*/ 	.short	(.L_440 - .L_439)
.L_439:
        /*09c8*/ 	.word	0x00000000
.L_440:


//--------------------- .nv.info._ZN7cutlass13device_kernelIN5flash19enable_sm80_to_sm89INS1_16FlashAttnFwdSm80INS1_25CollectiveMainloopFwdSm80ILi4ELi1ELb0EN4cute5tupleIJNS5_1CILi128EEENS7_ILi64EEES8_EEELi128ENS_6half_tEfNS_4arch4Sm80ELb1ELb0ELb1ELb0ELb0ELb0ELb1ELb1EEENS1_21CollectiveEpilogueFwdINS6_IJS8_S8_S9_EEENS6_IJNS7_ILi1EEESH_SH_EEESB_SD_Li128ELb0ELb1ELb1ELb0EEENS1_30DynamicPersistentTileSchedulerILi128ELi128ELb1ELb1ELb0EEEEEEEEEvNT_6ParamsE --------------------------
	.section	.nv.info._ZN7cutlass13device_kernelIN5flash19enable_sm80_to_sm89INS1_16FlashAttnFwdSm80INS1_25CollectiveMainloopFwdSm80ILi4ELi1ELb0EN4cute5tupleIJNS5_1CILi128EEENS7_ILi64EEES8_EEELi128ENS_6half_tEfNS_4arch4Sm80ELb1ELb0ELb1ELb0ELb0ELb0ELb1ELb1EEENS1_21CollectiveEpilogueFwdINS6_IJS8_S8_S9_EEENS6_IJNS7_ILi1EEESH_SH_EEESB_SD_Li128ELb0ELb1ELb1ELb0EEENS1_30DynamicPersistentTileSchedulerILi128ELi128ELb1ELb1ELb0EEEEEEEEEvNT_6ParamsE,"",@"SHT_CUDA_INFO"
	.sectionflags	@""
	.align	4


	//----- nvinfo : EIATTR_CUDA_API_VERSION
	.align		4
        /*0000*/ 	.byte	0x04, 0x37
        /*0002*/ 	.short	(.L_442 - .L_441)
.L_441:
        /*0004*/ 	.word	0x00000082


	//----- nvinfo : EIATTR_SW2861232_WAR
	.align		4
.L_442:
        /*0008*/ 	.byte	0x01, 0x35
	.zero		2


	//----- nvinfo : EIATTR_PARAM_CBANK
	.align		4
        /*000c*/ 	.byte	0x04, 0x0a
        /*000e*/ 	.short	(.L_444 - .L_443)
	.align		4
.L_443:
        /*0010*/ 	.word	index@(.nv.constant0._ZN7cutlass13device_kernelIN5flash19enable_sm80_to_sm89INS1_16FlashAttnFwdSm80INS1_25CollectiveMainloopFwdSm80ILi4ELi1ELb0EN4cute5tupleIJNS5_1CILi128EEENS7_ILi64EEES8_EEELi128ENS_6half_tEfNS_4arch4Sm80ELb1ELb0ELb1ELb0ELb0ELb0ELb1ELb1EEENS1_21CollectiveEpilogueFwdINS6_IJS8_S8_S9_EEENS6_IJNS7_ILi1EEESH_SH_EEESB_SD_Li128ELb0ELb1ELb1ELb0EEENS1_30DynamicPersistentTileSchedulerILi128ELi128ELb1ELb1ELb0EEEEEEEEEvNT_6ParamsE)
        /*0014*/ 	.short	0x0160
        /*0016*/ 	.short	0x0428


	//----- nvinfo : EIATTR_CBANK_PARAM_SIZE
	.align		4
.L_444:
        /*0018*/ 	.byte	0x03, 0x19
        /*001a*/ 	.short	0x0428


	//----- nvinfo : EIATTR_KPARAM_INFO
	.align		4
        /*001c*/ 	.byte	0x04, 0x17
        /*001e*/ 	.short	(.L_446 - .L_445)
.L_445:
        /*0020*/ 	.word	0x00000000
        /*0024*/ 	.short	0x0000
        /*0026*/ 	.short	0x0000
        /*0028*/ 	.byte	0x00, 0xf0, 0xa1, 0x10


	//----- nvinfo : EIATTR_MAXREG_COUNT
	.align		4
.L_446:
        /*002c*/ 	.byte	0x03, 0x1b
        /*002e*/ 	.short	0x00ff


	//----- nvinfo : EIATTR_NUM_BARRIERS
	.align		4
        /*0030*/ 	.byte	0x02, 0x4c
        /*0032*/ 	.byte	0x06
	.zero		1


	//----- nvinfo : EIATTR_ANNOTATIONS
	.align		4
        /*0034*/ 	.byte	0x04, 0x55
        /*0036*/ 	.short	(.L_448 - .L_447)


	//   ....[0]....
.L_447:
        /* <DEDUP_REMOVED lines=76> */


	//----- nvinfo : EIATTR_MERCURY_ISA_VERSION
	.align		4
.L_448:
        /*04e8*/ 	.byte	0x03, 0x5f
        /*04ea*/ 	.short	0x0000


	//----- nvinfo : EIATTR_INT_WARP_WIDE_INSTR_OFFSETS
	.align		4
        /*04ec*/ 	.byte	0x04, 0x31
        /*04ee*/ 	.short	(.L_450 - .L_449)


	//   ....[0]....
.L_449:
        /*04f0*/ 	.word	0x00011630


	//   ....[1]....
        /*04f4*/ 	.word	0x000116b0


	//----- nvinfo : EIATTR_COOP_GROUP_MASK_REGIDS
	.align		4
.L_450:
        /*04f8*/ 	.byte	0x04, 0x29
        /*04fa*/ 	.short	(.L_452 - .L_451)


	//   ....[0]....
.L_451:
        /*04fc*/ 	.word	0xffffffff


	//   ....[1]....
        /*0500*/ 	.word	0xffffffff


	//   ....[2]....
        /*0504*/ 	.word	0xffffffff


	//   ....[3]....
        /*0508*/ 	.word	0xffffffff


	//   ....[4]....
        /*050c*/ 	.word	0xffffffff


	//   ....[5]....
        /*0510*/ 	.word	0xffffffff


	//   ....[6]....
        /*0514*/ 	.word	0xffffffff


	//   ....[7]....
        /*0518*/ 	.word	0xffffffff


	//   ....[8]....
        /*051c*/ 	.word	0xffffffff


	//   ....[9]....
        /*0520*/ 	.word	0xffffffff


	//   ....[10]....
        /*0524*/ 	.word	0xffffffff


	//   ....[11]....
        /*0528*/ 	.word	0xffffffff


	//   ....[12]....
        /*052c*/ 	.word	0xffffffff


	//   ....[13]....
        /*0530*/ 	.word	0xffffffff


	//   ....[14]....
        /*0534*/ 	.word	0xffffffff


	//   ....[15]....
        /*0538*/ 	.word	0xffffffff


	//   ....[16]....
        /*053c*/ 	.word	0xffffffff


	//   ....[17]....
        /*0540*/ 	.word	0xffffffff


	//   ....[18]....
        /*0544*/ 	.word	0xffffffff


	//   ....[19]....
        /*0548*/ 	.word	0xffffffff


	//   ....[20]....
        /*054c*/ 	.word	0xffffffff


	//   ....[21]....
        /*0550*/ 	.word	0xffffffff


	//   ....[22]....
        /*0554*/ 	.word	0xffffffff


	//   ....[23]....
        /*0558*/ 	.word	0xffffffff


	//   ....[24]....
        /*055c*/ 	.word	0xffffffff


	//   ....[25]....
        /*0560*/ 	.word	0xffffffff


	//   ....[26]....
        /*0564*/ 	.word	0xffffffff


	//   ....[27]....
        /*0568*/ 	.word	0xffffffff


	//   ....[28]....
        /*056c*/ 	.word	0xffffffff


	//   ....[29]....
        /*0570*/ 	.word	0xffffffff


	//   ....[30]....
        /*0574*/ 	.word	0xffffffff


	//   ....[31]....
        /*0578*/ 	.word	0xffffffff


	//   ....[32]....
        /*057c*/ 	.word	0xffffffff


	//   ....[33]....
        /*0580*/ 	.word	0xffffffff


	//   ....[34]....
        /*0584*/ 	.word	0xffffffff


	//   ....[35]....
        /*0588*/ 	.word	0xffffffff


	//   ....[36]....
        /*058c*/ 	.word	0xffffffff


	//   ....[37]....
        /*0590*/ 	.word	0xffffffff


	//   ....[38]....
        /*0594*/ 	.word	0xffffffff


	//   ....[39]....
        /*0598*/ 	.word	0xffffffff


	//   ....[40]....
        /*059c*/ 	.word	0xffffffff


	//   ....[41]....
        /*05a0*/ 	.word	0xffffffff


	//   ....[42]....
        /*05a4*/ 	.word	0xffffffff


	//   ....[43]....
        /*05a8*/ 	.word	0xffffffff


	//   ....[44]....
        /*05ac*/ 	.word	0xffffffff


	//   ....[45]....
        /*05b0*/ 	.word	0xffffffff


	//   ....[46]....
        /*05b4*/ 	.word	0xffffffff


	//   ....[47]....
        /*05b8*/ 	.word	0xffffffff


	//   ....[48]....
        /*05bc*/ 	.word	0xffffffff


	//   ....[49]....
        /*05c0*/ 	.word	0xffffffff


	//   ....[50]....
        /*05c4*/ 	.word	0xffffffff


	//   ....[51]....
        /*05c8*/ 	.word	0xffffffff


	//   ....[52]....
        /*05cc*/ 	.word	0xffffffff


	//   ....[53]....
        /*05d0*/ 	.word	0xffffffff


	//   ....[54]....
        /*05d4*/ 	.word	0xffffffff


	//   ....[55]....
        /*05d8*/ 	.word	0xffffffff


	//   ....[56]....
        /*05dc*/ 	.word	0xffffffff


	//   ....[57]....
        /*05e0*/ 	.word	0xffffffff


	//   ....[58]....
        /*05e4*/ 	.word	0xffffffff


	//   ....[59]....
        /*05e8*/ 	.word	0xffffffff


	//   ....[60]....
        /*05ec*/ 	.word	0xffffffff


	//   ....[61]....
        /*05f0*/ 	.word	0xffffffff


	//   ....[62]....
        /*05f4*/ 	.word	0xffffffff


	//   ....[63]....
        /*05f8*/ 	.word	0xffffffff


	//   ....[64]....
        /*05fc*/ 	.word	0xffffffff


	//   ....[65]....
        /*0600*/ 	.word	0xffffffff


	//   ....[66]....
        /*0604*/ 	.word	0xffffffff


	//   ....[67]....
        /*0608*/ 	.word	0xffffffff


	//   ....[68]....
        /*060c*/ 	.word	0xffffffff


	//   ....[69]....
        /*0610*/ 	.word	0xffffffff


	//   ....[70]....
        /*0614*/ 	.word	0xffffffff


	//   ....[71]....
        /*0618*/ 	.word	0xffffffff


	//   ....[72]....
        /*061c*/ 	.word	0xffffffff


	//   ....[73]....
        /*0620*/ 	.word	0xffffffff


	//   ....[74]....
        /*0624*/ 	.word	0xffffffff


	//   ....[75]....
        /*0628*/ 	.word	0xffffffff


	//   ....[76]....
        /*062c*/ 	.word	0xffffffff


	//   ....[77]....
        /*0630*/ 	.word	0xffffffff


	//   ....[78]....
        /*0634*/ 	.word	0xffffffff


	//   ....[79]....
        /*0638*/ 	.word	0xffffffff


	//   ....[80]....
        /*063c*/ 	.word	0xffffffff


	//   ....[81]....
        /*0640*/ 	.word	0xffffffff


	//   ....[82]....
        /*0644*/ 	.word	0xffffffff


	//   ....[83]....
        /*0648*/ 	.word	0xffffffff


	//   ....[84]....
        /*064c*/ 	.word	0xffffffff


	//   ....[85]....
        /*0650*/ 	.word	0xffffffff


	//   ....[86]....
        /*0654*/ 	.word	0xffffffff


	//   ....[87]....
        /*0658*/ 	.word	0xffffffff


	//   ....[88]....
        /*065c*/ 	.word	0xffffffff


	//   ....[89]....
        /*0660*/ 	.word	0xffffffff


	//   ....[90]....
        /*0664*/ 	.word	0xffffffff


	//   ....[91]....
        /*0668*/ 	.word	0xffffffff


	//   ....[92]....
        /*066c*/ 	.word	0xffffffff


	//   ....[93]....
        /*0670*/ 	.word	0xffffffff


	//   ....[94]....
        /*0674*/ 	.word	0xffffffff


	//   ....[95]....
        /*0678*/ 	.word	0xffffffff


	//   ....[96]....
        /*067c*/ 	.word	0xffffffff


	//   ....[97]....
        /*0680*/ 	.word	0xffffffff


	//   ....[98]....
        /*0684*/ 	.word	0xffffffff


	//   ....[99]....
        /*0688*/ 	.word	0xffffffff


	//   ....[100]....
        /*068c*/ 	.word	0xffffffff


	//----- nvinfo : EIATTR_COOP_GROUP_INSTR_OFFSETS
	.align		4
.L_452:
        /*0690*/ 	.byte	0x04, 0x28
        /*0692*/ 	.short	(.L_454 - .L_453)


	//   ....[0]....
.L_453:
        /*0694*/ 	.word	0x00000050


	//   ....[1]....
        /*0698*/ 	.word	0x00000060


	//   ....[2]....
        /*069c*/ 	.word	0x00001810


	//   ....[3]....
        /*06a0*/ 	.word	0x00001830


	//   ....[4]....
        /*06a4*/ 	.word	0x00001970


	//   ....[5]....
        /*06a8*/ 	.word	0x00001980


	//   ....[6]....
        /*06ac*/ 	.word	0x00001ab0


	//   ....[7]....
        /*06b0*/ 	.word	0x00001ad0


	//   ....[8]....
        /*06b4*/ 	.word	0x00001c00


	//   ....[9]....
        /*06b8*/ 	.word	0x00001c10


	//   ....[10]....
        /*06bc*/ 	.word	0x00001d40


	//   ....[11]....
        /*06c0*/ 	.word	0x00001d60


	//   ....[12]....
        /*06c4*/ 	.word	0x00001e90


	//   ....[13]....
        /*06c8*/ 	.word	0x00001ea0


	//   ....[14]....
        /*06cc*/ 	.word	0x00001fd0


	//   ....[15]....
        /*06d0*/ 	.word	0x00001ff0


	//   ....[16]....
        /*06d4*/ 	.word	0x00002120


	//   ....[17]....
        /*06d8*/ 	.word	0x00002130


	//   ....[18]....
        /*06dc*/ 	.word	0x00003f80


	//   ....[19]....
        /*06e0*/ 	.word	0x00003fa0


	//   ....[20]....
        /*06e4*/ 	.word	0x000045c0


	//   ....[21]....
        /*06e8*/ 	.word	0x00004610


	//   ....[22]....
        /*06ec*/ 	.word	0x00004630


	//   ....[23]....
        /*06f0*/ 	.word	0x00004640


	//   ....[24]....
        /*06f4*/ 	.word	0x000046d0


	//   ....[25]....
        /*06f8*/ 	.word	0x00004840


	//   ....[26]....
        /*06fc*/ 	.word	0x00004cc0


	//   ....[27]....
        /*0700*/ 	.word	0x00004ea0


	//   ....[28]....
        /*0704*/ 	.word	0x00004ed0


	//   ....[29]....
        /*0708*/ 	.word	0x00004f80


	//   ....[30]....
        /*070c*/ 	.word	0x000075c0


	//   ....[31]....
        /*0710*/ 	.word	0x000075e0


	//   ....[32]....
        /*0714*/ 	.word	0x00008230


	//   ....[33]....
        /*0718*/ 	.word	0x00008260


	//   ....[34]....
        /*071c*/ 	.word	0x00009130


	//   ....[35]....
        /*0720*/ 	.word	0x00009230


	//   ....[36]....
        /*0724*/ 	.word	0x00009290


	//   ....[37]....
        /*0728*/ 	.word	0x000092c0


	//   ....[38]....
        /*072c*/ 	.word	0x000092f0


	//   ....[39]....
        /*0730*/ 	.word	0x00009310


	//   ....[40]....
        /*0734*/ 	.word	0x00009350


	//   ....[41]....
        /*0738*/ 	.word	0x00009390


	//   ....[42]....
        /*073c*/ 	.word	0x0000d850


	//   ....[43]....
        /*0740*/ 	.word	0x0000d8d0


	//   ....[44]....
        /*0744*/ 	.word	0x0000d900


	//   ....[45]....
        /*0748*/ 	.word	0x0000d9e0


	//   ....[46]....
        /*074c*/ 	.word	0x0000dd10


	//   ....[47]....
        /*0750*/ 	.word	0x0000dd30


	//   ....[48]....
        /*0754*/ 	.word	0x0000ddb0


	//   ....[49]....
        /*0758*/ 	.word	0x0000dfc0


	//   ....[50]....
        /*075c*/ 	.word	0x00010a30


	//   ....[51]....
        /*0760*/ 	.word	0x00010aa0


	//   ....[52]....
        /*0764*/ 	.word	0x00010ab0


	//   ....[53]....
        /*0768*/ 	.word	0x00010ac0


	//   ....[54]....
        /*076c*/ 	.word	0x00010af0


	//   ....[55]....
        /*0770*/ 	.word	0x00010b10


	//   ....[56]....
        /*0774*/ 	.word	0x00010b20


	//   ....[57]....
        /*0778*/ 	.word	0x00010b30


	//   ....[58]....
        /*077c*/ 	.word	0x000117f0


	//   ....[59]....
        /*0780*/ 	.word	0x00011c50


	//   ....[60]....
        /*0784*/ 	.word	0x00011c60


	//   ....[61]....
        /*0788*/ 	.word	0x00011c80


	//   ....[62]....
        /*078c*/ 	.word	0x00011c90


	//   ....[63]....
        /*0790*/ 	.word	0x00011cd0


	//   ....[64]....
        /*0794*/ 	.word	0x00011cf0


	//   ....[65]....
        /*0798*/ 	.word	0x00011d10


	//   ....[66]....
        /*079c*/ 	.word	0x00011d30


	//   ....[67]....
        /*07a0*/ 	.word	0x00011e90


	//   ....[68]....
        /*07a4*/ 	.word	0x00011ec0


	//   ....[69]....
        /*07a8*/ 	.word	0x000124c0


	//   ....[70]....
        /*07ac*/ 	.word	0x000124e0


	//   ....[71]....
        /*07b0*/ 	.word	0x00012910


	//   ....[72]....
        /*07b4*/ 	.word	0x00012930


	//   ....[73]....
        /*07b8*/ 	.word	0x00012d60


	//   ....[74]....
        /*07bc*/ 	.word	0x00012d70


	//   ....[75]....
        /*07c0*/ 	.word	0x00013500


	//   ....[76]....
        /*07c4*/ 	.word	0x00013610


	//   ....[77]....
        /*07c8*/ 	.word	0x00013680


	//   ....[78]....
        /*07cc*/ 	.word	0x000136f0


	//   ....[79]....
        /*07d0*/ 	.word	0x00013750


	//   ....[80]....
        /*07d4*/ 	.word	0x000137c0


	//   ....[81]....
        /*07d8*/ 	.word	0x00013830


	//   ....[82]....
        /*07dc*/ 	.word	0x000138a0


	//   ....[83]....
        /*07e0*/ 	.word	0x00013900


	//   ....[84]....
        /*07e4*/ 	.word	0x00013970


	//   ....[85]....
        /*07e8*/ 	.word	0x000139e0


	//   ....[86]....
        /*07ec*/ 	.word	0x00013a50


	//   ....[87]....
        /*07f0*/ 	.word	0x00013ab0


	//   ....[88]....
        /*07f4*/ 	.word	0x00013b20


	//   ....[89]....
        /*07f8*/ 	.word	0x00013b90


	//   ....[90]....
        /*07fc*/ 	.word	0x00013c00


	//   ....[91]....
        /*0800*/ 	.word	0x00013c60


	//   ....[92]....
        /*0804*/ 	.word	0x00013cc0


	//   ....[93]....
        /*0808*/ 	.word	0x00013d20


	//   ....[94]....
        /*080c*/ 	.word	0x00013d70


	//   ....[95]....
        /*0810*/ 	.word	0x00013dd0


	//   ....[96]....
        /*0814*/ 	.word	0x00013e20


	//   ....[97]....
        /*0818*/ 	.word	0x00013e80


	//   ....[98]....
        /*081c*/ 	.word	0x00013ed0


	//   ....[99]....
        /*0820*/ 	.word	0x00013f30


	//   ....[100]....
        /*0824*/ 	.word	0x00013f90


	//----- nvinfo : EIATTR_EXIT_INSTR_OFFSETS
	.align		4
.L_454:
        /*0828*/ 	.byte	0x04, 0x1c
        /*082a*/ 	.short	(.L_456 - .L_455)


	//   ....[0]....
.L_455:
        /*082c*/ 	.word	0x000000b0


	//   ....[1]....
        /*0830*/ 	.word	0x000135c0


	//----- nvinfo : EIATTR_MAX_THREADS
	.align		4
.L_456:
        /*0834*/ 	.byte	0x04, 0x05
        /*0836*/ 	.short	(.L_458 - .L_457)
.L_457:
        /*0838*/ 	.word	0x00000080
        /*083c*/ 	.word	0x00000001
        /*0840*/ 	.word	0x00000001


	//----- nvinfo : EIATTR_CRS_STACK_SIZE
	.align		4
.L_458:
        /*0844*/ 	.byte	0x04, 0x1e
        /*0846*/ 	.short	(.L_460 - .L_459)
.L_459:
        /*0848*/ 	.word	0x00000000
.L_460:


//--------------------- .nv.info._ZN7cutlass13device_kernelIN5flash19enable_sm80_to_sm89INS1_16FlashAttnFwdSm80INS1_25CollectiveMainloopFwdSm80ILi8ELi1ELb1EN4cute5tupleIJNS5_1CILi128EEENS7_ILi112EEES8_EEELi128ENS_6half_tEfNS_4arch4Sm80ELb1ELb0ELb1ELb1ELb0ELb0ELb1ELb1EEENS1_21CollectiveEpilogueFwdINS6_IJS8_S8_S9_EEENS6_IJNS7_ILi1EEESH_SH_EEESB_SD_Li256ELb1ELb1ELb1ELb0EEENS1_36VarlenDynamicPersistentTileSchedulerILi128ELi112ELi256ELi256ELb1ELb1ELb0ELb1ELb1ELb1EEEEEEEEEvNT_6ParamsE --------------------------
	.section	.nv.info._ZN7cutlass13device_kernelIN5flash19enable_sm80_to_sm89INS1_16FlashAttnFwdSm80INS1_25CollectiveMainloopFwdSm80ILi8ELi1ELb1EN4cute5tupleIJNS5_1CILi128EEENS7_ILi112EEES8_EEELi128ENS_6half_tEfNS_4arch4Sm80ELb1ELb0ELb1ELb1ELb0ELb0ELb1ELb1EEENS1_21CollectiveEpilogueFwdINS6_IJS8_S8_S9_EEENS6_IJNS7_ILi1EEESH_SH_EEESB_SD_Li256ELb1ELb1ELb1ELb0EEENS1_36VarlenDynamicPersistentTileSchedulerILi128ELi112ELi256ELi256ELb1ELb1ELb0ELb1ELb1ELb1EEEEEEEEEvNT_6ParamsE,"",@"SHT_CUDA_INFO"
	.sectionflags	@""
	.align	4


	//----- nvinfo : EIATTR_CUDA_API_VERSION
	.align		4
        /*0000*/ 	.byte	0x04, 0x37
        /*0002*/ 	.short	(.L_462 - .L_461)
.L_461:
        /*0004*/ 	.word	0x00000082


	//----- nvinfo : EIATTR_SW2861232_WAR
	.align		4
.L_462:
        /*0008*/ 	.byte	0x01, 0x35
	.zero		2


	//----- nvinfo : EIATTR_PARAM_CBANK
	.align		4
        /*000c*/ 	.byte	0x04, 0x0a
        /*000e*/ 	.short	(.L_464 - .L_463)
	.align		4
.L_463:
        /*0010*/ 	.word	index@(.nv.constant0._ZN7cutlass13device_kernelIN5flash19enable_sm80_to_sm89INS1_16FlashAttnFwdSm80INS1_25CollectiveMainloopFwdSm80ILi8ELi1ELb1EN4cute5tupleIJNS5_1CILi128EEENS7_ILi112EEES8_EEELi128ENS_6half_tEfNS_4arch4Sm80ELb1ELb0ELb1ELb1ELb0ELb0ELb1ELb1EEENS1_21CollectiveEpilogueFwdINS6_IJS8_S8_S9_EEENS6_IJNS7_ILi1EEESH_SH_EEESB_SD_Li256ELb1ELb1ELb1ELb0EEENS1_36VarlenDynamicPersistentTileSchedulerILi128ELi112ELi256ELi256ELb1ELb1ELb0ELb1ELb1ELb1EEEEEEEEEvNT_6ParamsE)
        /*0014*/ 	.short	0x0160
        /*0016*/ 	.short	0x0438


	//----- nvinfo : EIATTR_CBANK_PARAM_SIZE
	.align		4
.L_464:
        /*0018*/ 	.byte	0x03, 0x19
        /*001a*/ 	.short	0x0438


	//----- nvinfo : EIATTR_KPARAM_INFO
	.align		4
        /*001c*/ 	.byte	0x04, 0x17
        /*001e*/ 	.short	(.L_466 - .L_465)
.L_465:
        /*0020*/ 	.word	0x00000000
        /*0024*/ 	.short	0x0000
        /*0026*/ 	.short	0x0000
        /*0028*/ 	.byte	0x00, 0xf0, 0xe1, 0x10


	//----- nvinfo : EIATTR_MAXREG_COUNT
	.align		4
.L_466:
        /*002c*/ 	.byte	0x03, 0x1b
        /*002e*/ 	.short	0x00ff


	//----- nvinfo : EIATTR_NUM_BARRIERS
	.align		4
        /*0030*/ 	.byte	0x02, 0x4c
        /*0032*/ 	.byte	0x06
	.zero		1


	//----- nvinfo : EIATTR_ANNOTATIONS
	.align		4
        /*0034*/ 	.byte	0x04, 0x55
        /*0036*/ 	.short	(.L_468 - .L_467)


	//   ....[0]....
.L_467:
        /* <DEDUP_REMOVED lines=84> */


	//----- nvinfo : EIATTR_MERCURY_ISA_VERSION
	.align		4
.L_468:
        /*0560*/ 	.byte	0x03, 0x5f
        /*0562*/ 	.short	0x0000


	//----- nvinfo : EIATTR_INT_WARP_WIDE_INSTR_OFFSETS
	.align		4
        /*0564*/ 	.byte	0x04, 0x31
        /*0566*/ 	.short	(.L_470 - .L_469)


	//   ....[0]....
.L_469:
        /*0568*/ 	.word	0x0000f0a0


	//   ....[1]....
        /*056c*/ 	.word	0x0000f120


	//----- nvinfo : EIATTR_COOP_GROUP_MASK_REGIDS
	.align		4
.L_470:
        /*0570*/ 	.byte	0x04, 0x29
        /*0572*/ 	.short	(.L_472 - .L_471)


	//   ....[0]....
.L_471:
        /*0574*/ 	.word	0xffffffff


	//   ....[1]....
        /*0578*/ 	.word	0xffffffff


	//   ....[2]....
        /*057c*/ 	.word	0xffffffff


	//   ....[3]....
        /*0580*/ 	.word	0xffffffff


	//   ....[4]....
        /*0584*/ 	.word	0xffffffff


	//   ....[5]....
        /*0588*/ 	.word	0xffffffff


	//   ....[6]....
        /*058c*/ 	.word	0xffffffff


	//   ....[7]....
        /*0590*/ 	.word	0xffffffff


	//   ....[8]....
        /*0594*/ 	.word	0xffffffff


	//   ....[9]....
        /*0598*/ 	.word	0xffffffff


	//   ....[10]....
        /*059c*/ 	.word	0xffffffff


	//   ....[11]....
        /*05a0*/ 	.word	0xffffffff


	//   ....[12]....
        /*05a4*/ 	.word	0xffffffff


	//   ....[13]....
        /*05a8*/ 	.word	0xffffffff


	//   ....[14]....
        /*05ac*/ 	.word	0xffffffff


	//   ....[15]....
        /*05b0*/ 	.word	0xffffffff


	//   ....[16]....
        /*05b4*/ 	.word	0xffffffff


	//   ....[17]....
        /*05b8*/ 	.word	0xffffffff


	//   ....[18]....
        /*05bc*/ 	.word	0xffffffff


	//   ....[19]....
        /*05c0*/ 	.word	0xffffffff


	//   ....[20]....
        /*05c4*/ 	.word	0xffffffff


	//   ....[21]....
        /*05c8*/ 	.word	0xffffffff


	//   ....[22]....
        /*05cc*/ 	.word	0xffffffff


	//   ....[23]....
        /*05d0*/ 	.word	0xffffffff


	//   ....[24]....
        /*05d4*/ 	.word	0xffffffff


	//   ....[25]....
        /*05d8*/ 	.word	0xffffffff


	//   ....[26]....
        /*05dc*/ 	.word	0xffffffff


	//   ....[27]....
        /*05e0*/ 	.word	0xffffffff


	//   ....[28]....
        /*05e4*/ 	.word	0xffffffff


	//   ....[29]....
        /*05e8*/ 	.word	0xffffffff


	//   ....[30]....
        /*05ec*/ 	.word	0xffffffff


	//   ....[31]....
        /*05f0*/ 	.word	0xffffffff


	//   ....[32]....
        /*05f4*/ 	.word	0xffffffff


	//   ....[33]....
        /*05f8*/ 	.word	0xffffffff


	//   ....[34]....
        /*05fc*/ 	.word	0xffffffff


	//   ....[35]....
        /*0600*/ 	.word	0xffffffff


	//   ....[36]....
        /*0604*/ 	.word	0xffffffff


	//   ....[37]....
        /*0608*/ 	.word	0xffffffff


	//   ....[38]....
        /*060c*/ 	.word	0xffffffff


	//   ....[39]....
        /*0610*/ 	.word	0xffffffff


	//   ....[40]....
        /*0614*/ 	.word	0xffffffff


	//   ....[41]....
        /*0618*/ 	.word	0xffffffff


	//   ....[42]....
        /*061c*/ 	.word	0xffffffff


	//   ....[43]....
        /*0620*/ 	.word	0xffffffff


	//   ....[44]....
        /*0624*/ 	.word	0xffffffff


	//   ....[45]....
        /*0628*/ 	.word	0xffffffff


	//   ....[46]....
        /*062c*/ 	.word	0xffffffff


	//   ....[47]....
        /*0630*/ 	.word	0xffffffff


	//   ....[48]....
        /*0634*/ 	.word	0xffffffff


	//   ....[49]....
        /*0638*/ 	.word	0xffffffff


	//   ....[50]....
        /*063c*/ 	.word	0xffffffff


	//   ....[51]....
        /*0640*/ 	.word	0xffffffff


	//   ....[52]....
        /*0644*/ 	.word	0xffffffff


	//   ....[53]....
        /*0648*/ 	.word	0xffffffff


	//   ....[54]....
        /*064c*/ 	.word	0xffffffff


	//   ....[55]....
        /*0650*/ 	.word	0xffffffff


	//   ....[56]....
        /*0654*/ 	.word	0xffffffff


	//   ....[57]....
        /*0658*/ 	.word	0xffffffff


	//   ....[58]....
        /*065c*/ 	.word	0xffffffff


	//   ....[59]....
        /*0660*/ 	.word	0xffffffff


	//   ....[60]....
        /*0664*/ 	.word	0xffffffff


	//   ....[61]....
        /*0668*/ 	.word	0xffffffff


	//   ....[62]....
        /*066c*/ 	.word	0xffffffff


	//   ....[63]....
        /*0670*/ 	.word	0xffffffff


	//   ....[64]....
        /*0674*/ 	.word	0xffffffff


	//   ....[65]....
        /*0678*/ 	.word	0xffffffff


	//   ....[66]....
        /*067c*/ 	.word	0xffffffff


	//   ....[67]....
        /*0680*/ 	.word	0xffffffff


	//   ....[68]....
        /*0684*/ 	.word	0xffffffff


	//   ....[69]....
        /*0688*/ 	.word	0xffffffff


	//   ....[70]....
        /*068c*/ 	.word	0xffffffff


	//   ....[71]....
        /*0690*/ 	.word	0xffffffff


	//   ....[72]....
        /*0694*/ 	.word	0xffffffff


	//   ....[73]....
        /*0698*/ 	.word	0xffffffff


	//   ....[74]....
        /*069c*/ 	.word	0xffffffff


	//   ....[75]....
        /*06a0*/ 	.word	0xffffffff


	//   ....[76]....
        /*06a4*/ 	.word	0xffffffff


	//   ....[77]....
        /*06a8*/ 	.word	0xffffffff


	//   ....[78]....
        /*06ac*/ 	.word	0xffffffff


	//   ....[79]....
        /*06b0*/ 	.word	0xffffffff


	//   ....[80]....
        /*06b4*/ 	.word	0xffffffff


	//   ....[81]....
        /*06b8*/ 	.word	0xffffffff


	//   ....[82]....
        /*06bc*/ 	.word	0xffffffff


	//   ....[83]....
        /*06c0*/ 	.word	0xffffffff


	//   ....[84]....
        /*06c4*/ 	.word	0xffffffff


	//   ....[85]....
        /*06c8*/ 	.word	0xffffffff


	//   ....[86]....
        /*06cc*/ 	.word	0xffffffff


	//   ....[87]....
        /*06d0*/ 	.word	0xffffffff


	//   ....[88]....
        /*06d4*/ 	.word	0xffffffff


	//   ....[89]....
        /*06d8*/ 	.word	0xffffffff


	//   ....[90]....
        /*06dc*/ 	.word	0xffffffff


	//   ....[91]....
        /*06e0*/ 	.word	0xffffffff


	//   ....[92]....
        /*06e4*/ 	.word	0xffffffff


	//   ....[93]....
        /*06e8*/ 	.word	0xffffffff


	//   ....[94]....
        /*06ec*/ 	.word	0xffffffff


	//   ....[95]....
        /*06f0*/ 	.word	0xffffffff


	//   ....[96]....
        /*06f4*/ 	.word	0xffffffff


	//   ....[97]....
        /*06f8*/ 	.word	0xffffffff


	//   ....[98]....
        /*06fc*/ 	.word	0xffffffff


	//   ....[99]....
        /*0700*/ 	.word	0xffffffff


	//   ....[100]....
        /*0704*/ 	.word	0xffffffff


	//   ....[101]....
        /*0708*/ 	.word	0xffffffff


	//   ....[102]....
        /*070c*/ 	.word	0xffffffff


	//   ....[103]....
        /*0710*/ 	.word	0xffffffff


	//   ....[104]....
        /*0714*/ 	.word	0xffffffff


	//   ....[105]....
        /*0718*/ 	.word	0xffffffff


	//   ....[106]....
        /*071c*/ 	.word	0xffffffff


	//   ....[107]....
        /*0720*/ 	.word	0xffffffff


	//   ....[108]....
        /*0724*/ 	.word	0xffffffff


	//   ....[109]....
        /*0728*/ 	.word	0xffffffff


	//   ....[110]....
        /*072c*/ 	.word	0xffffffff


	//   ....[111]....
        /*0730*/ 	.word	0xffffffff


	//   ....[112]....
        /*0734*/ 	.word	0xffffffff


	//   ....[113]....
        /*0738*/ 	.word	0xffffffff


	//   ....[114]....
        /*073c*/ 	.word	0xffffffff


	//   ....[115]....
        /*0740*/ 	.word	0xffffffff


	//   ....[116]....
        /*0744*/ 	.word	0xffffffff


	//   ....[117]....
        /*0748*/ 	.word	0xffffffff


	//   ....[118]....
        /*074c*/ 	.word	0xffffffff


	//   ....[119]....
        /*0750*/ 	.word	0xffffffff


	//   ....[120]....
        /*0754*/ 	.word	0xffffffff


	//   ....[121]....
        /*0758*/ 	.word	0xffffffff


	//   ....[122]....
        /*075c*/ 	.word	0xffffffff


	//   ....[123]....
        /*0760*/ 	.word	0xffffffff


	//   ....[124]....
        /*0764*/ 	.word	0xffffffff


	//   ....[125]....
        /*0768*/ 	.word	0xffffffff


	//   ....[126]....
        /*076c*/ 	.word	0xffffffff


	//   ....[127]....
        /*0770*/ 	.word	0xffffffff


	//   ....[128]....
        /*0774*/ 	.word	0xffffffff


	//   ....[129]....
        /*0778*/ 	.word	0xffffffff


	//   ....[130]....
        /*077c*/ 	.word	0xffffffff


	//   ....[131]....
        /*0780*/ 	.word	0xffffffff


	//   ....[132]....
        /*0784*/ 	.word	0xffffffff


	//   ....[133]....
        /*0788*/ 	.word	0xffffffff


	//   ....[134]....
        /*078c*/ 	.word	0xffffffff


	//   ....[135]....
        /*0790*/ 	.word	0xffffffff


	//   ....[136]....
        /*0794*/ 	.word	0xffffffff


	//   ....[137]....
        /*0798*/ 	.word	0xffffffff


	//   ....[138]....
        /*079c*/ 	.word	0xffffffff


	//----- nvinfo : EIATTR_COOP_GROUP_INSTR_OFFSETS
	.align		4
.L_472:
        /*07a0*/ 	.byte	0x04, 0x28
        /*07a2*/ 	.short	(.L_474 - .L_473)


	//   ....[0]....
.L_473:
        /*07a4*/ 	.word	0x00000050


	//   ....[1]....
        /*07a8*/ 	.word	0x00000200


	//   ....[2]....
        /*07ac*/ 	.word	0x00000230


	//   ....[3]....
        /*07b0*/ 	.word	0x00000260


	//   ....[4]....
        /*07b4*/ 	.word	0x00000290


	//   ....[5]....
        /*07b8*/ 	.word	0x000002c0


	//   ....[6]....
        /*07bc*/ 	.word	0x000002f0


	//   ....[7]....
        /*07c0*/ 	.word	0x00000450


	//   ....[8]....
        /*07c4*/ 	.word	0x00000490


	//   ....[9]....
        /*07c8*/ 	.word	0x000004c0


	//   ....[10]....
        /*07cc*/ 	.word	0x000004f0


	//   ....[11]....
        /*07d0*/ 	.word	0x00000520


	//   ....[12]....
        /*07d4*/ 	.word	0x00000550


	//   ....[13]....
        /*07d8*/ 	.word	0x000005e0


	//   ....[14]....
        /*07dc*/ 	.word	0x00000630


	//   ....[15]....
        /*07e0*/ 	.word	0x00000650


	//   ....[16]....
        /*07e4*/ 	.word	0x000006b0


	//   ....[17]....
        /*07e8*/ 	.word	0x00002620


	//   ....[18]....
        /*07ec*/ 	.word	0x00002660


	//   ....[19]....
        /*07f0*/ 	.word	0x00002680


	//   ....[20]....
        /*07f4*/ 	.word	0x00002690


	//   ....[21]....
        /*07f8*/ 	.word	0x000026a0


	//   ....[22]....
        /*07fc*/ 	.word	0x000027d0


	//   ....[23]....
        /*0800*/ 	.word	0x00002830


	//   ....[24]....
        /*0804*/ 	.word	0x00002850


	//   ....[25]....
        /*0808*/ 	.word	0x00004900


	//   ....[26]....
        /*080c*/ 	.word	0x00004910


	//   ....[27]....
        /*0810*/ 	.word	0x00005370


	//   ....[28]....
        /*0814*/ 	.word	0x00005450


	//   ....[29]....
        /*0818*/ 	.word	0x00005460


	//   ....[30]....
        /*081c*/ 	.word	0x00005490


	//   ....[31]....
        /*0820*/ 	.word	0x000087e0


	//   ....[32]....
        /*0824*/ 	.word	0x00008810


	//   ....[33]....
        /*0828*/ 	.word	0x000091f0


	//   ....[34]....
        /*082c*/ 	.word	0x00009300


	//   ....[35]....
        /*0830*/ 	.word	0x00009320


	//   ....[36]....
        /*0834*/ 	.word	0x00009380


	//   ....[37]....
        /*0838*/ 	.word	0x0000cdc0


	//   ....[38]....
        /*083c*/ 	.word	0x0000cde0


	//   ....[39]....
        /*0840*/ 	.word	0x0000ce10


	//   ....[40]....
        /*0844*/ 	.word	0x0000ce20


	//   ....[41]....
        /*0848*/ 	.word	0x0000ea50


	//   ....[42]....
        /*084c*/ 	.word	0x0000eaa0


	//   ....[43]....
        /*0850*/ 	.word	0x0000eac0


	//   ....[44]....
        /*0854*/ 	.word	0x0000eae0


	//   ....[45]....
        /*0858*/ 	.word	0x0000fba0


	//   ....[46]....
        /*085c*/ 	.word	0x0000fbb0


	//   ....[47]....
        /*0860*/ 	.word	0x0000fbd0


	//   ....[48]....
        /*0864*/ 	.word	0x0000fbf0


	//   ....[49]....
        /*0868*/ 	.word	0x0000ffb0


	//   ....[50]....
        /*086c*/ 	.word	0x0000ffd0


	//   ....[51]....
        /*0870*/ 	.word	0x000100d0


	//   ....[52]....
        /*0874*/ 	.word	0x000100e0


	//   ....[53]....
        /*0878*/ 	.word	0x000101f0


	//   ....[54]....
        /*087c*/ 	.word	0x00010210


	//   ....[55]....
        /*0880*/ 	.word	0x00010320


	//   ....[56]....
        /*0884*/ 	.word	0x00010330


	//   ....[57]....
        /*0888*/ 	.word	0x00010640


	//   ....[58]....
        /*088c*/ 	.word	0x00010660


	//   ....[59]....
        /*0890*/ 	.word	0x00010cb0


	//   ....[60]....
        /*0894*/ 	.word	0x00010cc0


	//   ....[61]....
        /*0898*/ 	.word	0x00011910


	//   ....[62]....
        /*089c*/ 	.word	0x00011930


	//   ....[63]....
        /*08a0*/ 	.word	0x00011a40


	//   ....[64]....
        /*08a4*/ 	.word	0x00011a50


	//   ....[65]....
        /*08a8*/ 	.word	0x00011b60


	//   ....[66]....
        /*08ac*/ 	.word	0x00011b80


	//   ....[67]....
        /*08b0*/ 	.word	0x00011c90


	//   ....[68]....
        /*08b4*/ 	.word	0x00011ca0


	//   ....[69]....
        /*08b8*/ 	.word	0x00011e70


	//   ....[70]....
        /*08bc*/ 	.word	0x00011e90


	//   ....[71]....
        /*08c0*/ 	.word	0x00011fc0


	//   ....[72]....
        /*08c4*/ 	.word	0x00012000


	//   ....[73]....
        /*08c8*/ 	.word	0x00012030


	//   ....[74]....
        /*08cc*/ 	.word	0x00012060


	//   ....[75]....
        /*08d0*/ 	.word	0x00012090


	//   ....[76]....
        /*08d4*/ 	.word	0x000120c0


	//   ....[77]....
        /*08d8*/ 	.word	0x00012220


	//   ....[78]....
        /*08dc*/ 	.word	0x00012260


	//   ....[79]....
        /*08e0*/ 	.word	0x00012290


	//   ....[80]....
        /*08e4*/ 	.word	0x000122c0


	//   ....[81]....
        /*08e8*/ 	.word	0x000122f0


	//   ....[82]....
        /*08ec*/ 	.word	0x00012320


	//   ....[83]....
        /*08f0*/ 	.word	0x000123b0


	//   ....[84]....
        /*08f4*/ 	.word	0x00012410


	//   ....[85]....
        /*08f8*/ 	.word	0x00012420


	//   ....[86]....
        /*08fc*/ 	.word	0x00012480


	//   ....[87]....
        /*0900*/ 	.word	0x00012ef0


	//   ....[88]....
        /*0904*/ 	.word	0x00012f50


	//   ....[89]....
        /*0908*/ 	.word	0x00012fa0


	//   ....[90]....
        /*090c*/ 	.word	0x00012ff0


	//   ....[91]....
        /*0910*/ 	.word	0x00013040


	//   ....[92]....
        /*0914*/ 	.word	0x000130b0


	//   ....[93]....
        /*0918*/ 	.word	0x000130f0


	//   ....[94]....
        /*091c*/ 	.word	0x00013160


	//   ....[95]....
        /*0920*/ 	.word	0x000131d0


	//   ....[96]....
        /*0924*/ 	.word	0x00013230


	//   ....[97]....
        /*0928*/ 	.word	0x00013290


	//   ....[98]....
        /*092c*/ 	.word	0x000132f0


	//   ....[99]....
        /*0930*/ 	.word	0x00013340


	//   ....[100]....
        /*0934*/ 	.word	0x000133a0


	//   ....[101]....
        /*0938*/ 	.word	0x00013410


	//   ....[102]....
        /*093c*/ 	.word	0x00013480


	//   ....[103]....
        /*0940*/ 	.word	0x000134e0


	//   ....[104]....
        /*0944*/ 	.word	0x00013540


	//   ....[105]....
        /*0948*/ 	.word	0x000135a0


	//   ....[106]....
        /*094c*/ 	.word	0x00013610


	//   ....[107]....
        /*0950*/ 	.word	0x00013670


	//   ....[108]....
        /*0954*/ 	.word	0x000136d0


	//   ....[109]....
        /*0958*/ 	.word	0x00013730


	//   ....[110]....
        /*095c*/ 	.word	0x000137a0


	//   ....[111]....
        /*0960*/ 	.word	0x00013800


	//   ....[112]....
        /*0964*/ 	.word	0x00013860


	//   ....[113]....
        /*0968*/ 	.word	0x000138c0


	//   ....[114]....
        /*096c*/ 	.word	0x00013930


	//   ....[115]....
        /*0970*/ 	.word	0x00013990


	//   ....[116]....
        /*0974*/ 	.word	0x000139f0


	//   ....[117]....
        /*0978*/ 	.word	0x00013a50


	//   ....[118]....
        /*097c*/ 	.word	0x00013ac0


	//   ....[119]....
        /*0980*/ 	.word	0x00013b20


	//   ....[120]....
        /*0984*/ 	.word	0x00013b80


	//   ....[121]....
        /*0988*/ 	.word	0x00013be0


	//   ....[122]....
        /*098c*/ 	.word	0x00013c50


	//   ....[123]....
        /*0990*/ 	.word	0x00013ca0


	//   ....[124]....
        /*0994*/ 	.word	0x00013ce0


	//   ....[125]....
        /*0998*/ 	.word	0x00013d30


	//   ....[126]....
        /*099c*/ 	.word	0x00013d80


	//   ....[127]....
        /*09a0*/ 	.word	0x00013dd0


	//   ....[128]....
        /*09a4*/ 	.word	0x00013e40


	//   ....[129]....
        /*09a8*/ 	.word	0x00013e80


	//   ....[130]....
        /*09ac*/ 	.word	0x00013ed0


	//   ....[131]....
        /*09b0*/ 	.word	0x00013f20


	//   ....[132]....
        /*09b4*/ 	.word	0x00013f70


	//   ....[133]....
        /*09b8*/ 	.word	0x00013fc0


	//   ....[134]....
        /*09bc*/ 	.word	0x00014030


	//   ....[135]....
        /*09c0*/ 	.word	0x00014070


	//   ....[136]....
        /*09c4*/ 	.word	0x000140e0


	//   ....[137]....
        /*09c8*/ 	.word	0x00014140


	//   ....[138]....
        /*09cc*/ 	.word	0x000141a0


	//----- nvinfo : EIATTR_EXIT_INSTR_OFFSETS
	.align		4
.L_474:
        /*09d0*/ 	.byte	0x04, 0x1c
        /*09d2*/ 	.short	(.L_476 - .L_475)


	//   ....[0]....
.L_475:
        /*09d4*/ 	.word	0x000010d0


	//   ....[1]....
        /*09d8*/ 	.word	0x00012eb0


	//----- nvinfo : EIATTR_MAX_THREADS
	.align		4
.L_476:
        /*09dc*/ 	.byte	0x04, 0x05
        /*09de*/ 	.short	(.L_478 - .L_477)
.L_477:
        /*09e0*/ 	.word	0x00000100
        /*09e4*/ 	.word	0x00000001
        /*09e8*/ 	.word	0x00000001


	//----- nvinfo : EIATTR_CRS_STACK_SIZE
	.align		4
.L_478:
        /*09ec*/ 	.byte	0x04, 0x1e
        /*09ee*/ 	.short	(.L_480 - .L_479)
.L_479:
        /*09f0*/ 	.word	0x00000000
.L_480:


//--------------------- .nv.info._ZN7cutlass13device_kernelIN5flash19enable_sm80_to_sm89INS1_16FlashAttnFwdSm80INS1_25CollectiveMainloopFwdSm80ILi8ELi1ELb1EN4cute5tupleIJNS5_1CILi128EEENS7_ILi112EEES8_EEELi128ENS_6half_tEfNS_4arch4Sm80ELb1ELb0ELb1ELb1ELb0ELb1ELb1ELb1EEENS1_21CollectiveEpilogueFwdINS6_IJS8_S8_S9_EEENS6_IJNS7_ILi1EEESH_SH_EEESB_SD_Li256ELb1ELb1ELb1ELb0EEENS1_36VarlenDynamicPersistentTileSchedulerILi128ELi112ELi256ELi256ELb1ELb1ELb0ELb1ELb1ELb1EEEEEEEEEvNT_6ParamsE --------------------------
	.section	.nv.info._ZN7cutlass13device_kernelIN5flash19enable_sm80_to_sm89INS1_16FlashAttnFwdSm80INS1_25CollectiveMainloopFwdSm80ILi8ELi1ELb1EN4cute5tupleIJNS5_1CILi128EEENS7_ILi112EEES8_EEELi128ENS_6half_tEfNS_4arch4Sm80ELb1ELb0ELb1ELb1ELb0ELb1ELb1ELb1EEENS1_21CollectiveEpilogueFwdINS6_IJS8_S8_S9_EEENS6_IJNS7_ILi1EEESH_SH_EEESB_SD_Li256ELb1ELb1ELb1ELb0EEENS1_36VarlenDynamicPersistentTileSchedulerILi128ELi112ELi256ELi256ELb1ELb1ELb0ELb1ELb1ELb1EEEEEEEEEvNT_6ParamsE,"",@"SHT_CUDA_INFO"
	.sectionflags	@""
	.align	4


	//----- nvinfo : EIATTR_CUDA_API_VERSION
	.align		4
        /*0000*/ 	.byte	0x04, 0x37
        /*0002*/ 	.short	(.L_482 - .L_481)
.L_481:
        /*0004*/ 	.word	0x00000082


	//----- nvinfo : EIATTR_SW2861232_WAR
	.align		4
.L_482:
        /*0008*/ 	.byte	0x01, 0x35
	.zero		2


	//----- nvinfo : EIATTR_PARAM_CBANK
	.align		4
        /*000c*/ 	.byte	0x04, 0x0a
        /*000e*/ 	.short	(.L_484 - .L_483)
	.align		4
.L_483:
        /*0010*/ 	.word	index@(.nv.constant0._ZN7cutlass13device_kernelIN5flash19enable_sm80_to_sm89INS1_16FlashAttnFwdSm80INS1_25CollectiveMainloopFwdSm80ILi8ELi1ELb1EN4cute5tupleIJNS5_1CILi128EEENS7_ILi112EEES8_EEELi128ENS_6half_tEfNS_4arch4Sm80ELb1ELb0ELb1ELb1ELb0ELb1ELb1ELb1EEENS1_21CollectiveEpilogueFwdINS6_IJS8_S8_S9_EEENS6_IJNS7_ILi1EEESH_SH_EEESB_SD_Li256ELb1ELb1ELb1ELb0EEENS1_36VarlenDynamicPersistentTileSchedulerILi128ELi112ELi256ELi256ELb1ELb1ELb0ELb1ELb1ELb1EEEEEEEEEvNT_6ParamsE)
        /*0014*/ 	.short	0x0160
        /*0016*/ 	.short	0x0438


	//----- nvinfo : EIATTR_CBANK_PARAM_SIZE
	.align		4
.L_484:
        /*0018*/ 	.byte	0x03, 0x19
        /*001a*/ 	.short	0x0438


	//----- nvinfo : EIATTR_KPARAM_INFO
	.align		4
        /*001c*/ 	.byte	0x04, 0x17
        /*001e*/ 	.short	(.L_486 - .L_485)
.L_485:
        /*0020*/ 	.word	0x00000000
        /*0024*/ 	.short	0x0000
        /*0026*/ 	.short	0x0000
        /*0028*/ 	.byte	0x00, 0xf0, 0xe1, 0x10


	//----- nvinfo : EIATTR_MAXREG_COUNT
	.align		4
.L_486:
        /*002c*/ 	.byte	0x03, 0x1b
        /*002e*/ 	.short	0x00ff


	//----- nvinfo : EIATTR_NUM_BARRIERS
	.align		4
        /*0030*/ 	.byte	0x02, 0x4c
        /*0032*/ 	.byte	0x06
	.zero		1


	//----- nvinfo : EIATTR_ANNOTATIONS
	.align		4
        /*0034*/ 	.byte	0x04, 0x55
        /*0036*/ 	.short	(.L_488 - .L_487)


	//   ....[0]....
.L_487:
        /* <DEDUP_REMOVED lines=71> */


	//----- nvinfo : EIATTR_MERCURY_ISA_VERSION
	.align		4
.L_488:
        /*0490*/ 	.byte	0x03, 0x5f
        /*0492*/ 	.short	0x0000


	//----- nvinfo : EIATTR_INT_WARP_WIDE_INSTR_OFFSETS
	.align		4
        /*0494*/ 	.byte	0x04, 0x31
        /*0496*/ 	.short	(.L_490 - .L_489)


	//   ....[0]....
.L_489:
        /*0498*/ 	.word	0x0001b650


	//   ....[1]....
        /*049c*/ 	.word	0x0001b6d0


	//----- nvinfo : EIATTR_COOP_GROUP_MASK_REGIDS
	.align		4
.L_490:
        /*04a0*/ 	.byte	0x04, 0x29
        /*04a2*/ 	.short	(.L_492 - .L_491)


	//   ....[0]....
.L_491:
        /*04a4*/ 	.word	0xffffffff


	//   ....[1]....
        /*04a8*/ 	.word	0xffffffff


	//   ....[2]....
        /*04ac*/ 	.word	0xffffffff


	//   ....[3]....
        /*04b0*/ 	.word	0xffffffff


	//   ....[4]....
        /*04b4*/ 	.word	0xffffffff


	//   ....[5]....
        /*04b8*/ 	.word	0xffffffff


	//   ....[6]....
        /*04bc*/ 	.word	0xffffffff


	//   ....[7]....
        /*04c0*/ 	.word	0xffffffff


	//   ....[8]....
        /*04c4*/ 	.word	0xffffffff


	//   ....[9]....
        /*04c8*/ 	.word	0xffffffff


	//   ....[10]....
        /*04cc*/ 	.word	0xffffffff


	//   ....[11]....
        /*04d0*/ 	.word	0xffffffff


	//   ....[12]....
        /*04d4*/ 	.word	0xffffffff


	//   ....[13]....
        /*04d8*/ 	.word	0xffffffff


	//   ....[14]....
        /*04dc*/ 	.word	0xffffffff


	//   ....[15]....
        /*04e0*/ 	.word	0xffffffff


	//   ....[16]....
        /*04e4*/ 	.word	0xffffffff


	//   ....[17]....
        /*04e8*/ 	.word	0xffffffff


	//   ....[18]....
        /*04ec*/ 	.word	0xffffffff


	//   ....[19]....
        /*04f0*/ 	.word	0xffffffff


	//   ....[20]....
        /*04f4*/ 	.word	0xffffffff


	//   ....[21]....
        /*04f8*/ 	.word	0xffffffff


	//   ....[22]....
        /*04fc*/ 	.word	0xffffffff


	//   ....[23]....
        /*0500*/ 	.word	0xffffffff


	//   ....[24]....
        /*0504*/ 	.word	0xffffffff


	//   ....[25]....
        /*0508*/ 	.word	0xffffffff


	//   ....[26]....
        /*050c*/ 	.word	0xffffffff


	//   ....[27]....
        /*0510*/ 	.word	0xffffffff


	//   ....[28]....
        /*0514*/ 	.word	0xffffffff


	//   ....[29]....
        /*0518*/ 	.word	0xffffffff


	//   ....[30]....
        /*051c*/ 	.word	0xffffffff


	//   ....[31]....
        /*0520*/ 	.word	0xffffffff


	//   ....[32]....
        /*0524*/ 	.word	0xffffffff


	//   ....[33]....
        /*0528*/ 	.word	0xffffffff


	//   ....[34]....
        /*052c*/ 	.word	0xffffffff


	//   ....[35]....
        /*0530*/ 	.word	0xffffffff


	//   ....[36]....
        /*0534*/ 	.word	0xffffffff


	//   ....[37]....
        /*0538*/ 	.word	0xffffffff


	//   ....[38]....
        /*053c*/ 	.word	0xffffffff


	//   ....[39]....
        /*0540*/ 	.word	0xffffffff


	//   ....[40]....
        /*0544*/ 	.word	0xffffffff


	//   ....[41]....
        /*0548*/ 	.word	0xffffffff


	//   ....[42]....
        /*054c*/ 	.word	0xffffffff


	//   ....[43]....
        /*0550*/ 	.word	0xffffffff


	//   ....[44]....
        /*0554*/ 	.word	0xffffffff


	//   ....[45]....
        /*0558*/ 	.word	0xffffffff


	//   ....[46]....
        /*055c*/ 	.word	0xffffffff


	//   ....[47]....
        /*0560*/ 	.word	0xffffffff


	//   ....[48]....
        /*0564*/ 	.word	0xffffffff


	//   ....[49]....
        /*0568*/ 	.word	0xffffffff


	//   ....[50]....
        /*056c*/ 	.word	0xffffffff


	//   ....[51]....
        /*0570*/ 	.word	0xffffffff


	//   ....[52]....
        /*0574*/ 	.word	0xffffffff


	//   ....[53]....
        /*0578*/ 	.word	0xffffffff


	//   ....[54]....
        /*057c*/ 	.word	0xffffffff


	//   ....[55]....
        /*0580*/ 	.word	0xffffffff


	//   ....[56]....
        /*0584*/ 	.word	0xffffffff


	//   ....[57]....
        /*0588*/ 	.word	0xffffffff


	//   ....[58]....
        /*058c*/ 	.word	0xffffffff


	//   ....[59]....
        /*0590*/ 	.word	0xffffffff


	//   ....[60]....
        /*0594*/ 	.word	0xffffffff


	//   ....[61]....
        /*0598*/ 	.word	0xffffffff


	//   ....[62]....
        /*059c*/ 	.word	0xffffffff


	//   ....[63]....
        /*05a0*/ 	.word	0xffffffff


	//   ....[64]....
        /*05a4*/ 	.word	0xffffffff


	//   ....[65]....
        /*05a8*/ 	.word	0xffffffff


	//   ....[66]....
        /*05ac*/ 	.word	0xffffffff


	//   ....[67]....
        /*05b0*/ 	.word	0xffffffff


	//   ....[68]....
        /*05b4*/ 	.word	0xffffffff


	//   ....[69]....
        /*05b8*/ 	.word	0xffffffff


	//   ....[70]....
        /*05bc*/ 	.word	0xffffffff


	//   ....[71]....
        /*05c0*/ 	.word	0xffffffff


	//   ....[72]....
        /*05c4*/ 	.word	0xffffffff


	//   ....[73]....
        /*05c8*/ 	.word	0xffffffff


	//   ....[74]....
        /*05cc*/ 	.word	0xffffffff


	//   ....[75]....
        /*05d0*/ 	.word	0xffffffff


	//   ....[76]....
        /*05d4*/ 	.word	0xffffffff


	//   ....[77]....
        /*05d8*/ 	.word	0xffffffff


	//   ....[78]....
        /*05dc*/ 	.word	0xffffffff


	//   ....[79]....
        /*05e0*/ 	.word	0xffffffff


	//   ....[80]....
        /*05e4*/ 	.word	0xffffffff


	//   ....[81]....
        /*05e8*/ 	.word	0xffffffff


	//   ....[82]....
        /*05ec*/ 	.word	0xffffffff


	//   ....[83]....
        /*05f0*/ 	.word	0xffffffff


	//   ....[84]....
        /*05f4*/ 	.word	0xffffffff


	//   ....[85]....
        /*05f8*/ 	.word	0xffffffff


	//   ....[86]....
        /*05fc*/ 	.word	0xffffffff


	//   ....[87]....
        /*0600*/ 	.word	0xffffffff


	//   ....[88]....
        /*0604*/ 	.word	0xffffffff


	//   ....[89]....
        /*0608*/ 	.word	0xffffffff


	//   ....[90]....
        /*060c*/ 	.word	0xffffffff


	//   ....[91]....
        /*0610*/ 	.word	0xffffffff


	//   ....[92]....
        /*0614*/ 	.word	0xffffffff


	//   ....[93]....
        /*0618*/ 	.word	0xffffffff


	//   ....[94]....
        /*061c*/ 	.word	0xffffffff


	//   ....[95]....
        /*0620*/ 	.word	0xffffffff


	//   ....[96]....
        /*0624*/ 	.word	0xffffffff


	//   ....[97]....
        /*0628*/ 	.word	0xffffffff


	//   ....[98]....
        /*062c*/ 	.word	0xffffffff


	//   ....[99]....
        /*0630*/ 	.word	0xffffffff


	//   ....[100]....
        /*0634*/ 	.word	0xffffffff


	//   ....[101]....
        /*0638*/ 	.word	0xffffffff


	//   ....[102]....
        /*063c*/ 	.word	0xffffffff


	//   ....[103]....
        /*0640*/ 	.word	0xffffffff


	//   ....[104]....
        /*0644*/ 	.word	0xffffffff


	//   ....[105]....
        /*0648*/ 	.word	0xffffffff


	//   ....[106]....
        /*064c*/ 	.word	0xffffffff


	//   ....[107]....
        /*0650*/ 	.word	0xffffffff


	//   ....[108]....
        /*0654*/ 	.word	0xffffffff


	//   ....[109]....
        /*0658*/ 	.word	0xffffffff


	//   ....[110]....
        /*065c*/ 	.word	0xffffffff


	//   ....[111]....
        /*0660*/ 	.word	0xffffffff


	//   ....[112]....
        /*0664*/ 	.word	0xffffffff


	//   ....[113]....
        /*0668*/ 	.word	0xffffffff


	//   ....[114]....
        /*066c*/ 	.word	0xffffffff


	//   ....[115]....
        /*0670*/ 	.word	0xffffffff


	//   ....[116]....
        /*0674*/ 	.word	0xffffffff


	//   ....[117]....
        /*0678*/ 	.word	0xffffffff


	//   ....[118]....
        /*067c*/ 	.word	0xffffffff


	//   ....[119]....
        /*0680*/ 	.word	0xffffffff


	//   ....[120]....
        /*0684*/ 	.word	0xffffffff


	//   ....[121]....
        /*0688*/ 	.word	0xffffffff


	//   ....[122]....
        /*068c*/ 	.word	0xffffffff


	//   ....[123]....
        /*0690*/ 	.word	0xffffffff


	//   ....[124]....
        /*0694*/ 	.word	0xffffffff


	//   ....[125]....
        /*0698*/ 	.word	0xffffffff


	//   ....[126]....
        /*069c*/ 	.word	0xffffffff


	//   ....[127]....
        /*06a0*/ 	.word	0xffffffff


	//   ....[128]....
        /*06a4*/ 	.word	0xffffffff


	//   ....[129]....
        /*06a8*/ 	.word	0xffffffff


	//   ....[130]....
        /*06ac*/ 	.word	0xffffffff


	//   ....[131]....
        /*06b0*/ 	.word	0xffffffff


	//   ....[132]....
        /*06b4*/ 	.word	0xffffffff


	//   ....[133]....
        /*06b8*/ 	.word	0xffffffff


	//   ....[134]....
        /*06bc*/ 	.word	0xffffffff


	//   ....[135]....
        /*06c0*/ 	.word	0xffffffff


	//   ....[136]....
        /*06c4*/ 	.word	0xffffffff


	//   ....[137]....
        /*06c8*/ 	.word	0xffffffff


	//   ....[138]....
        /*06cc*/ 	.word	0xffffffff


	//   ....[139]....
        /*06d0*/ 	.word	0xffffffff


	//   ....[140]....
        /*06d4*/ 	.word	0xffffffff


	//   ....[141]....
        /*06d8*/ 	.word	0xffffffff


	//   ....[142]....
        /*06dc*/ 	.word	0xffffffff


	//   ....[143]....
        /*06e0*/ 	.word	0xffffffff


	//   ....[144]....
        /*06e4*/ 	.word	0xffffffff


	//   ....[145]....
        /*06e8*/ 	.word	0xffffffff


	//   ....[146]....
        /*06ec*/ 	.word	0xffffffff


	//   ....[147]....
        /*06f0*/ 	.word	0xffffffff


	//   ....[148]....
        /*06f4*/ 	.word	0xffffffff


	//   ....[149]....
        /*06f8*/ 	.word	0xffffffff


	//   ....[150]....
        /*06fc*/ 	.word	0xffffffff


	//   ....[151]....
        /*0700*/ 	.word	0xffffffff


	//   ....[152]....
        /*0704*/ 	.word	0xffffffff


	//   ....[153]....
        /*0708*/ 	.word	0xffffffff


	//   ....[154]....
        /*070c*/ 	.word	0xffffffff


	//   ....[155]....
        /*0710*/ 	.word	0xffffffff


	//   ....[156]....
        /*0714*/ 	.word	0xffffffff


	//   ....[157]....
        /*0718*/ 	.word	0xffffffff


	//   ....[158]....
        /*071c*/ 	.word	0xffffffff


	//   ....[159]....
        /*0720*/ 	.word	0xffffffff


	//   ....[160]....
        /*0724*/ 	.word	0xffffffff


	//   ....[161]....
        /*0728*/ 	.word	0xffffffff


	//   ....[162]....
        /*072c*/ 	.word	0xffffffff


	//   ....[163]....
        /*0730*/ 	.word	0xffffffff


	//   ....[164]....
        /*0734*/ 	.word	0xffffffff


	//   ....[165]....
        /*0738*/ 	.word	0xffffffff


	//   ....[166]....
        /*073c*/ 	.word	0xffffffff


	//   ....[167]....
        /*0740*/ 	.word	0xffffffff


	//   ....[168]....
        /*0744*/ 	.word	0xffffffff


	//   ....[169]....
        /*0748*/ 	.word	0xffffffff


	//   ....[170]....
        /*074c*/ 	.word	0xffffffff


	//----- nvinfo : EIATTR_COOP_GROUP_INSTR_OFFSETS
	.align		4
.L_492:
        /*0750*/ 	.byte	0x04, 0x28
        /*0752*/ 	.short	(.L_494 - .L_493)


	//   ....[0]....
.L_493:
        /*0754*/ 	.word	0x00000050


	//   ....[1]....
        /*0758*/ 	.word	0x00000200


	//   ....[2]....
        /*075c*/ 	.word	0x00000230


	//   ....[3]....
        /*0760*/ 	.word	0x00000260


	//   ....[4]....
        /*0764*/ 	.word	0x00000290


	//   ....[5]....
        /*0768*/ 	.word	0x000002c0


	//   ....[6]....
        /*076c*/ 	.word	0x000002f0


	//   ....[7]....
        /*0770*/ 	.word	0x00000450


	//   ....[8]....
        /*0774*/ 	.word	0x00000490


	//   ....[9]....
        /*0778*/ 	.word	0x000004c0


	//   ....[10]....
        /*077c*/ 	.word	0x000004f0


	//   ....[11]....
        /*0780*/ 	.word	0x00000520


	//   ....[12]....
        /*0784*/ 	.word	0x00000550


	//   ....[13]....
        /*0788*/ 	.word	0x000005e0


	//   ....[14]....
        /*078c*/ 	.word	0x00000630


	//   ....[15]....
        /*0790*/ 	.word	0x00000650


	//   ....[16]....
        /*0794*/ 	.word	0x000006b0


	//   ....[17]....
        /*0798*/ 	.word	0x0000a190


	//   ....[18]....
        /*079c*/ 	.word	0x0000a1b0


	//   ....[19]....
        /*07a0*/ 	.word	0x0000a210


	//   ....[20]....
        /*07a4*/ 	.word	0x0000a230


	//   ....[21]....
        /*07a8*/ 	.word	0x0000a2a0


	//   ....[22]....
        /*07ac*/ 	.word	0x0000a2c0


	//   ....[23]....
        /*07b0*/ 	.word	0x0000a310


	//   ....[24]....
        /*07b4*/ 	.word	0x0000a330


	//   ....[25]....
        /*07b8*/ 	.word	0x0000a800


	//   ....[26]....
        /*07bc*/ 	.word	0x0000a820


	//   ....[27]....
        /*07c0*/ 	.word	0x0000a840


	//   ....[28]....
        /*07c4*/ 	.word	0x0000a850


	//   ....[29]....
        /*07c8*/ 	.word	0x0000aa00


	//   ....[30]....
        /*07cc*/ 	.word	0x0000aac0


	//   ....[31]....
        /*07d0*/ 	.word	0x0000ab00


	//   ....[32]....
        /*07d4*/ 	.word	0x0000ab40


	//   ....[33]....
        /*07d8*/ 	.word	0x0000ad10


	//   ....[34]....
        /*07dc*/ 	.word	0x0000add0


	//   ....[35]....
        /*07e0*/ 	.word	0x0000ae10


	//   ....[36]....
        /*07e4*/ 	.word	0x0000ae50


	//   ....[37]....
        /*07e8*/ 	.word	0x0000b040


	//   ....[38]....
        /*07ec*/ 	.word	0x0000b0c0


	//   ....[39]....
        /*07f0*/ 	.word	0x0000b100


	//   ....[40]....
        /*07f4*/ 	.word	0x0000b140


	//   ....[41]....
        /*07f8*/ 	.word	0x0000cde0


	//   ....[42]....
        /*07fc*/ 	.word	0x0000ce00


	//   ....[43]....
        /*0800*/ 	.word	0x0000ce20


	//   ....[44]....
        /*0804*/ 	.word	0x0000ce30


	//   ....[45]....
        /*0808*/ 	.word	0x0000cf20


	//   ....[46]....
        /*080c*/ 	.word	0x0000cf60


	//   ....[47]....
        /*0810*/ 	.word	0x0000cf70


	//   ....[48]....
        /*0814*/ 	.word	0x0000cf80


	//   ....[49]....
        /*0818*/ 	.word	0x0000d140


	//   ....[50]....
        /*081c*/ 	.word	0x0000d180


	//   ....[51]....
        /*0820*/ 	.word	0x0000d1b0


	//   ....[52]....
        /*0824*/ 	.word	0x0000d1c0


	//   ....[53]....
        /*0828*/ 	.word	0x0000d2a0


	//   ....[54]....
        /*082c*/ 	.word	0x0000d2e0


	//   ....[55]....
        /*0830*/ 	.word	0x0000d2f0


	//   ....[56]....
        /*0834*/ 	.word	0x0000d310


	//   ....[57]....
        /*0838*/ 	.word	0x00010e80


	//   ....[58]....
        /*083c*/ 	.word	0x00010e90


	//   ....[59]....
        /*0840*/ 	.word	0x000118f0


	//   ....[60]....
        /*0844*/ 	.word	0x000119c0


	//   ....[61]....
        /*0848*/ 	.word	0x000119d0


	//   ....[62]....
        /*084c*/ 	.word	0x00011a00


	//   ....[63]....
        /*0850*/ 	.word	0x00014d20


	//   ....[64]....
        /*0854*/ 	.word	0x00014d50


	//   ....[65]....
        /*0858*/ 	.word	0x00015730


	//   ....[66]....
        /*085c*/ 	.word	0x00015850


	//   ....[67]....
        /*0860*/ 	.word	0x00015860


	//   ....[68]....
        /*0864*/ 	.word	0x000158c0


	//   ....[69]....
        /*0868*/ 	.word	0x000192e0


	//   ....[70]....
        /*086c*/ 	.word	0x00019300


	//   ....[71]....
        /*0870*/ 	.word	0x00019330


	//   ....[72]....
        /*0874*/ 	.word	0x00019340


	//   ....[73]....
        /*0878*/ 	.word	0x0001b000


	//   ....[74]....
        /*087c*/ 	.word	0x0001b050


	//   ....[75]....
        /*0880*/ 	.word	0x0001b070


	//   ....[76]....
        /*0884*/ 	.word	0x0001b090


	//   ....[77]....
        /*0888*/ 	.word	0x0001c300


	//   ....[78]....
        /*088c*/ 	.word	0x0001c310


	//   ....[79]....
        /*0890*/ 	.word	0x0001c330


	//   ....[80]....
        /*0894*/ 	.word	0x0001c350


	//   ....[81]....
        /*0898*/ 	.word	0x0001c6c0


	//   ....[82]....
        /*089c*/ 	.word	0x0001c6e0


	//   ....[83]....
        /*08a0*/ 	.word	0x0001c7c0


	//   ....[84]....
        /*08a4*/ 	.word	0x0001c7d0


	//   ....[85]....
        /*08a8*/ 	.word	0x0001c8c0


	//   ....[86]....
        /*08ac*/ 	.word	0x0001c8e0


	//   ....[87]....
        /*08b0*/ 	.word	0x0001c9d0


	//   ....[88]....
        /*08b4*/ 	.word	0x0001c9e0


	//   ....[89]....
        /*08b8*/ 	.word	0x0001ccd0


	//   ....[90]....
        /*08bc*/ 	.word	0x0001ccf0


	//   ....[91]....
        /*08c0*/ 	.word	0x0001d340


	//   ....[92]....
        /*08c4*/ 	.word	0x0001d350


	//   ....[93]....
        /*08c8*/ 	.word	0x0001df70


	//   ....[94]....
        /*08cc*/ 	.word	0x0001df90


	//   ....[95]....
        /*08d0*/ 	.word	0x0001e080


	//   ....[96]....
        /*08d4*/ 	.word	0x0001e090


	//   ....[97]....
        /*08d8*/ 	.word	0x0001e180


	//   ....[98]....
        /*08dc*/ 	.word	0x0001e1a0


	//   ....[99]....
        /*08e0*/ 	.word	0x0001e290


	//   ....[100]....
        /*08e4*/ 	.word	0x0001e2a0


	//   ....[101]....
        /*08e8*/ 	.word	0x0001e450


	//   ....[102]....
        /*08ec*/ 	.word	0x0001e470


	//   ....[103]....
        /*08f0*/ 	.word	0x0001e5a0


	//   ....[104]....
        /*08f4*/ 	.word	0x0001e5e0


	//   ....[105]....
        /*08f8*/ 	.word	0x0001e610


	//   ....[106]....
        /*08fc*/ 	.word	0x0001e640


	//   ....[107]....
        /*0900*/ 	.word	0x0001e670


	//   ....[108]....
        /*0904*/ 	.word	0x0001e6a0


	//   ....[109]....
        /*0908*/ 	.word	0x0001e800


	//   ....[110]....
        /*090c*/ 	.word	0x0001e840


	//   ....[111]....
        /*0910*/ 	.word	0x0001e870


	//   ....[112]....
        /*0914*/ 	.word	0x0001e8a0


	//   ....[113]....
        /*0918*/ 	.word	0x0001e8d0


	//   ....[114]....
        /*091c*/ 	.word	0x0001e900


	//   ....[115]....
        /*0920*/ 	.word	0x0001e990


	//   ....[116]....
        /*0924*/ 	.word	0x0001e9f0


	//   ....[117]....
        /*0928*/ 	.word	0x0001ea00


	//   ....[118]....
        /*092c*/ 	.word	0x0001ea60


	//   ....[119]....
        /*0930*/ 	.word	0x0001f4d0


	//   ....[120]....
        /*0934*/ 	.word	0x0001f530


	//   ....[121]....
        /*0938*/ 	.word	0x0001f580


	//   ....[122]....
        /*093c*/ 	.word	0x0001f5d0


	//   ....[123]....
        /*0940*/ 	.word	0x0001f620


	//   ....[124]....
        /*0944*/ 	.word	0x0001f690


	//   ....[125]....
        /*0948*/ 	.word	0x0001f6d0


	//   ....[126]....
        /*094c*/ 	.word	0x0001f740


	//   ....[127]....
        /*0950*/ 	.word	0x0001f7b0


	//   ....[128]....
        /*0954*/ 	.word	0x0001f810


	//   ....[129]....
        /*0958*/ 	.word	0x0001f870


	//   ....[130]....
        /*095c*/ 	.word	0x0001f8d0


	//   ....[131]....
        /*0960*/ 	.word	0x0001f920


	//   ....[132]....
        /*0964*/ 	.word	0x0001f980


	//   ....[133]....
        /*0968*/ 	.word	0x0001f9f0


	//   ....[134]....
        /*096c*/ 	.word	0x0001fa60


	//   ....[135]....
        /*0970*/ 	.word	0x0001fac0


	//   ....[136]....
        /*0974*/ 	.word	0x0001fb20


	//   ....[137]....
        /*0978*/ 	.word	0x0001fb80


	//   ....[138]....
        /*097c*/ 	.word	0x0001fbf0


	//   ....[139]....
        /*0980*/ 	.word	0x0001fc50


	//   ....[140]....
        /*0984*/ 	.word	0x0001fcb0


	//   ....[141]....
        /*0988*/ 	.word	0x0001fd10


	//   ....[142]....
        /*098c*/ 	.word	0x0001fd80


	//   ....[143]....
        /*0990*/ 	.word	0x0001fde0


	//   ....[144]....
        /*0994*/ 	.word	0x0001fe40


	//   ....[145]....
        /*0998*/ 	.word	0x0001fea0


	//   ....[146]....
        /*099c*/ 	.word	0x0001ff10


	//   ....[147]....
        /*09a0*/ 	.word	0x0001ff70


	//   ....[148]....
        /*09a4*/ 	.word	0x0001ffd0


	//   ....[149]....
        /*09a8*/ 	.word	0x00020030


	//   ....[150]....
        /*09ac*/ 	.word	0x000200a0


	//   ....[151]....
        /*09b0*/ 	.word	0x00020100


	//   ....[152]....
        /*09b4*/ 	.word	0x00020160


	//   ....[153]....
        /*09b8*/ 	.word	0x000201c0


	//   ....[154]....
        /*09bc*/ 	.word	0x00020230


	//   ....[155]....
        /*09c0*/ 	.word	0x00020280


	//   ....[156]....
        /*09c4*/ 	.word	0x000202c0


	//   ....[157]....
        /*09c8*/ 	.word	0x00020310


	//   ....[158]....
        /*09cc*/ 	.word	0x00020360


	//   ....[159]....
        /*09d0*/ 	.word	0x000203b0


	//   ....[160]....
        /*09d4*/ 	.word	0x00020420


	//   ....[161]....
        /*09d8*/ 	.word	0x00020460


	//   ....[162]....
        /*09dc*/ 	.word	0x000204b0


	//   ....[163]....
        /*09e0*/ 	.word	0x00020500


	//   ....[164]....
        /*09e4*/ 	.word	0x00020550


	//   ....[165]....
        /*09e8*/ 	.word	0x000205a0


	//   ....[166]....
        /*09ec*/ 	.word	0x00020610


	//   ....[167]....
        /*09f0*/ 	.word	0x00020650


	//   ....[168]....
        /*09f4*/ 	.word	0x000206c0


	//   ....[169]....
        /*09f8*/ 	.word	0x00020720


	//   ....[170]....
        /*09fc*/ 	.word	0x00020780


	//----- nvinfo : EIATTR_EXIT_INSTR_OFFSETS
	.align		4
.L_494:
        /*0a00*/ 	.byte	0x04, 0x1c
        /*0a02*/ 	.short	(.L_496 - .L_495)


	//   ....[0]....
.L_495:
        /*0a04*/ 	.word	0x000010d0


	//   ....[1]....
        /*0a08*/ 	.word	0x0001f490


	//----- nvinfo : EIATTR_MAX_THREADS
	.align		4
.L_496:
        /*0a0c*/ 	.byte	0x04, 0x05
        /*0a0e*/ 	.short	(.L_498 - .L_497)
.L_497:
        /*0a10*/ 	.word	0x00000100
        /*0a14*/ 	.word	0x00000001
        /*0a18*/ 	.word	0x00000001


	//----- nvinfo : EIATTR_CRS_STACK_SIZE
	.align		4
.L_498:
        /*0a1c*/ 	.byte	0x04, 0x1e
        /*0a1e*/ 	.short	(.L_500 - .L_499)
.L_499:
        /*0a20*/ 	.word	0x00000000
.L_500:


//--------------------- .nv.info._ZN7cutlass13device_kernelIN5flash19enable_sm80_to_sm89INS1_16FlashAttnFwdSm80INS1_25CollectiveMainloopFwdSm80ILi8ELi1ELb1EN4cute5tupleIJNS5_1CILi128EEES8_S8_EEELi128ENS_6half_tEfNS_4arch4Sm80ELb0ELb0ELb0ELb0ELb0ELb0ELb1ELb1EEENS1_21CollectiveEpilogueFwdIS9_NS6_IJNS7_ILi1EEESF_SF_EEESA_SC_Li256ELb0ELb1ELb1ELb0EEENS1_19SingleTileSchedulerILb0ELb1ELb1ELi128EEEEEEEEEvNT_6ParamsE --------------------------
	.section	.nv.info._ZN7cutlass13device_kernelIN5flash19enable_sm80_to_sm89INS1_16FlashAttnFwdSm80INS1_25CollectiveMainloopFwdSm80ILi8ELi1ELb1EN4cute5tupleIJNS5_1CILi128EEES8_S8_EEELi128ENS_6half_tEfNS_4arch4Sm80ELb0ELb0ELb0ELb0ELb0ELb0ELb1ELb1EEENS1_21CollectiveEpilogueFwdIS9_NS6_IJNS7_ILi1EEESF_SF_EEESA_SC_Li256ELb0ELb1ELb1ELb0EEENS1_19SingleTileSchedulerILb0ELb1ELb1ELi128EEEEEEEEEvNT_6ParamsE,"",@"SHT_CUDA_INFO"
	.sectionflags	@""
	.align	4


	//----- nvinfo : EIATTR_CUDA_API_VERSION
	.align		4
        /*0000*/ 	.byte	0x04, 0x37
        /*0002*/ 	.short	(.L_502 - .L_501)
.L_501:
        /*0004*/ 	.word	0x00000082


	//----- nvinfo : EIATTR_SW2861232_WAR
	.align		4
.L_502:
        /*0008*/ 	.byte	0x01, 0x35
	.zero		2


	//----- nvinfo : EIATTR_PARAM_CBANK
	.align		4
        /*000c*/ 	.byte	0x04, 0x0a
        /*000e*/ 	.short	(.L_504 - .L_503)
	.align		4
.L_503:
        /*0010*/ 	.word	index@(.nv.constant0._ZN7cutlass13device_kernelIN5flash19enable_sm80_to_sm89INS1_16FlashAttnFwdSm80INS1_25CollectiveMainloopFwdSm80ILi8ELi1ELb1EN4cute5tupleIJNS5_1CILi128EEES8_S8_EEELi128ENS_6half_tEfNS_4arch4Sm80ELb0ELb0ELb0ELb0ELb0ELb0ELb1ELb1EEENS1_21CollectiveEpilogueFwdIS9_NS6_IJNS7_ILi1EEESF_SF_EEESA_SC_Li256ELb0ELb1ELb1ELb0EEENS1_19SingleTileSchedulerILb0ELb1ELb1ELi128EEEEEEEEEvNT_6ParamsE)
        /*0014*/ 	.short	0x0160
        /*0016*/ 	.short	0x0418


	//----- nvinfo : EIATTR_CBANK_PARAM_SIZE
	.align		4
.L_504:
        /*0018*/ 	.byte	0x03, 0x19
        /*001a*/ 	.short	0x0418


	//----- nvinfo : EIATTR_KPARAM_INFO
	.align		4
        /*001c*/ 	.byte	0x04, 0x17
        /*001e*/ 	.short	(.L_506 - .L_505)
.L_505:
        /*0020*/ 	.word	0x00000000
        /*0024*/ 	.short	0x0000
        /*0026*/ 	.short	0x0000
        /*0028*/ 	.byte	0x00, 0xf0, 0x61, 0x10


	//----- nvinfo : EIATTR_MAXREG_COUNT
	.align		4
.L_506:
        /*002c*/ 	.byte	0x03, 0x1b
        /*002e*/ 	.short	0x00ff


	//----- nvinfo : EIATTR_NUM_BARRIERS
	.align		4
        /*0030*/ 	.byte	0x02, 0x4c
        /*0032*/ 	.byte	0x02
	.zero		1


	//----- nvinfo : EIATTR_MERCURY_ISA_VERSION
	.align		4
        /*0034*/ 	.byte	0x03, 0x5f
        /*0036*/ 	.short	0x0000


	//----- nvinfo : EIATTR_INT_WARP_WIDE_INSTR_OFFSETS
	.align		4
        /*0038*/ 	.byte	0x04, 0x31
        /*003a*/ 	.short	(.L_508 - .L_507)


	//   ....[0]....
.L_507:
        /*003c*/ 	.word	0x00001210


	//----- nvinfo : EIATTR_COOP_GROUP_MASK_REGIDS
	.align		4
.L_508:
        /*0040*/ 	.byte	0x04, 0x29
        /*0042*/ 	.short	(.L_510 - .L_509)


	//   ....[0]....
.L_509:
        /*0044*/ 	.word	0xffffffff


	//   ....[1]....
        /*0048*/ 	.word	0xffffffff


	//   ....[2]....
        /*004c*/ 	.word	0xffffffff


	//   ....[3]....
        /*0050*/ 	.word	0xffffffff


	//   ....[4]....
        /*0054*/ 	.word	0xffffffff


	//   ....[5]....
        /*0058*/ 	.word	0xffffffff


	//   ....[6]....
        /*005c*/ 	.word	0xffffffff


	//   ....[7]....
        /*0060*/ 	.word	0xffffffff


	//   ....[8]....
        /*0064*/ 	.word	0xffffffff


	//   ....[9]....
        /*0068*/ 	.word	0xffffffff


	//   ....[10]....
        /*006c*/ 	.word	0xffffffff


	//   ....[11]....
        /*0070*/ 	.word	0xffffffff


	//   ....[12]....
        /*0074*/ 	.word	0xffffffff


	//   ....[13]....
        /*0078*/ 	.word	0xffffffff


	//   ....[14]....
        /*007c*/ 	.word	0xffffffff


	//   ....[15]....
        /*0080*/ 	.word	0xffffffff


	//   ....[16]....
        /*0084*/ 	.word	0xffffffff


	//   ....[17]....
        /*0088*/ 	.word	0xffffffff


	//   ....[18]....
        /*008c*/ 	.word	0xffffffff


	//   ....[19]....
        /*0090*/ 	.word	0xffffffff


	//   ....[20]....
        /*0094*/ 	.word	0xffffffff


	//   ....[21]....
        /*0098*/ 	.word	0xffffffff


	//   ....[22]....
        /*009c*/ 	.word	0xffffffff


	//   ....[23]....
        /*00a0*/ 	.word	0xffffffff


	//   ....[24]....
        /*00a4*/ 	.word	0xffffffff


	//   ....[25]....
        /*00a8*/ 	.word	0xffffffff


	//   ....[26]....
        /*00ac*/ 	.word	0xffffffff


	//   ....[27]....
        /*00b0*/ 	.word	0xffffffff


	//   ....[28]....
        /*00b4*/ 	.word	0xffffffff


	//----- nvinfo : EIATTR_COOP_GROUP_INSTR_OFFSETS
	.align		4
.L_510:
        /*00b8*/ 	.byte	0x04, 0x28
        /*00ba*/ 	.short	(.L_512 - .L_511)


	//   ....[0]....
.L_511:
        /*00bc*/ 	.word	0x00000050


	//   ....[1]....
        /*00c0*/ 	.word	0x00000c80


	//   ....[2]....
        /*00c4*/ 	.word	0x00000cc0


	//   ....[3]....
        /*00c8*/ 	.word	0x00000d20


	//   ....[4]....
        /*00cc*/ 	.word	0x00000d50


	//   ....[5]....
        /*00d0*/ 	.word	0x00000d90


	//   ....[6]....
        /*00d4*/ 	.word	0x00000db0


	//   ....[7]....
        /*00d8*/ 	.word	0x00000de0


	//   ....[8]....
        /*00dc*/ 	.word	0x00000e00


	//   ....[9]....
        /*00e0*/ 	.word	0x00003540


	//   ....[10]....
        /*00e4*/ 	.word	0x00003620


	//   ....[11]....
        /*00e8*/ 	.word	0x00003630


	//   ....[12]....
        /*00ec*/ 	.word	0x00003660


	//   ....[13]....
        /*00f0*/ 	.word	0x00006430


	//   ....[14]....
        /*00f4*/ 	.word	0x00006450


	//   ....[15]....
        /*00f8*/ 	.word	0x00006470


	//   ....[16]....
        /*00fc*/ 	.word	0x000064a0


	//   ....[17]....
        /*0100*/ 	.word	0x00008530


	//   ....[18]....
        /*0104*/ 	.word	0x00008560


	//   ....[19]....
        /*0108*/ 	.word	0x00008590


	//   ....[20]....
        /*010c*/ 	.word	0x000085b0


	//   ....[21]....
        /*0110*/ 	.word	0x000090d0


	//   ....[22]....
        /*0114*/ 	.word	0x00009100


	//   ....[23]....
        /*0118*/ 	.word	0x00009130


	//   ....[24]....
        /*011c*/ 	.word	0x00009160


	//   ....[25]....
        /*0120*/ 	.word	0x000091d0


	//   ....[26]....
        /*0124*/ 	.word	0x00009230


	//   ....[27]....
        /*0128*/ 	.word	0x00009830


	//   ....[28]....
        /*012c*/ 	.word	0x00009840


	//----- nvinfo : EIATTR_EXIT_INSTR_OFFSETS
	.align		4
.L_512:
        /*0130*/ 	.byte	0x04, 0x1c
        /*0132*/ 	.short	(.L_514 - .L_513)


	//   ....[0]....
.L_513:
        /*0134*/ 	.word	0x000001b0


	//   ....[1]....
        /*0138*/ 	.word	0x00009850


	//   ....[2]....
        /*013c*/ 	.word	0x00009df0


	//   ....[3]....
        /*0140*/ 	.word	0x00009e40


	//   ....[4]....
        /*0144*/ 	.word	0x00009e70


	//   ....[5]....
        /*0148*/ 	.word	0x00009ed0


	//   ....[6]....
        /*014c*/ 	.word	0x0000a160


	//----- nvinfo : EIATTR_CTAIDZ_USED
	.align		4
.L_514:
        /*0150*/ 	.byte	0x01, 0x04
	.zero		2


	//----- nvinfo : EIATTR_MAX_THREADS
	.align		4
        /*0154*/ 	.byte	0x04, 0x05
        /*0156*/ 	.short	(.L_516 - .L_515)
.L_515:
        /*0158*/ 	.word	0x00000100
        /*015c*/ 	.word	0x00000001
        /*0160*/ 	.word	0x00000001


	//----- nvinfo : EIATTR_CRS_STACK_SIZE
	.align		4
.L_516:
        /*0164*/ 	.byte	0x04, 0x1e
        /*0166*/ 	.short	(.L_518 - .L_517)
.L_517:
        /*0168*/ 	.word	0x00000000
.L_518:


//--------------------- .nv.info._ZN7cutlass13device_kernelIN5flash19enable_sm80_to_sm89INS1_16FlashAttnFwdSm80INS1_25CollectiveMainloopFwdSm80ILi8ELi1ELb1EN4cute5tupleIJNS5_1CILi128EEENS7_ILi96EEES8_EEELi128ENS_6half_tEfNS_4arch4Sm80ELb0ELb1ELb0ELb0ELb0ELb0ELb1ELb1EEENS1_21CollectiveEpilogueFwdINS6_IJS8_S8_S9_EEENS6_IJNS7_ILi1EEESH_SH_EEESB_SD_Li256ELb0ELb1ELb1ELb0EEENS1_19SingleTileSchedulerILb0ELb1ELb1ELi128EEEEEEEEEvNT_6ParamsE --------------------------
	.section	.nv.info._ZN7cutlass13device_kernelIN5flash19enable_sm80_to_sm89INS1_16FlashAttnFwdSm80INS1_25CollectiveMainloopFwdSm80ILi8ELi1ELb1EN4cute5tupleIJNS5_1CILi128EEENS7_ILi96EEES8_EEELi128ENS_6half_tEfNS_4arch4Sm80ELb0ELb1ELb0ELb0ELb0ELb0ELb1ELb1EEENS1_21CollectiveEpilogueFwdINS6_IJS8_S8_S9_EEENS6_IJNS7_ILi1EEESH_SH_EEESB_SD_Li256ELb0ELb1ELb1ELb0EEENS1_19SingleTileSchedulerILb0ELb1ELb1ELi128EEEEEEEEEvNT_6ParamsE,"",@"SHT_CUDA_INFO"
	.sectionflags	@""
	.align	4


	//----- nvinfo : EIATTR_CUDA_API_VERSION
	.align		4
        /*0000*/ 	.byte	0x04, 0x37
        /*0002*/ 	.short	(.L_520 - .L_519)
.L_519:
        /*0004*/ 	.word	0x00000082


	//----- nvinfo : EIATTR_SW2861232_WAR
	.align		4
.L_520:
        /*0008*/ 	.byte	0x01, 0x35
	.zero		2


	//----- nvinfo : EIATTR_PARAM_CBANK
	.align		4
        /*000c*/ 	.byte	0x04, 0x0a
        /*000e*/ 	.short	(.L_522 - .L_521)
	.align		4
.L_521:
        /*0010*/ 	.word	index@(.nv.constant0._ZN7cutlass13device_kernelIN5flash19enable_sm80_to_sm89INS1_16FlashAttnFwdSm80INS1_25CollectiveMainloopFwdSm80ILi8ELi1ELb1EN4cute5tupleIJNS5_1CILi128EEENS7_ILi96EEES8_EEELi128ENS_6half_tEfNS_4arch4Sm80ELb0ELb1ELb0ELb0ELb0ELb0ELb1ELb1EEENS1_21CollectiveEpilogueFwdINS6_IJS8_S8_S9_EEENS6_IJNS7_ILi1EEESH_SH_EEESB_SD_Li256ELb0ELb1ELb1ELb0EEENS1_19SingleTileSchedulerILb0ELb1ELb1ELi128EEEEEEEEEvNT_6ParamsE)
        /*0014*/ 	.short	0x0160
        /*0016*/ 	.short	0x0418


	//----- nvinfo : EIATTR_CBANK_PARAM_SIZE
	.align		4
.L_522:
        /*0018*/ 	.byte	0x03, 0x19
        /*001a*/ 	.short	0x0418


	//----- nvinfo : EIATTR_KPARAM_INFO
	.align		4
        /*001c*/ 	.byte	0x04, 0x17
        /*001e*/ 	.short	(.L_524 - .L_523)
.L_523:
        /*0020*/ 	.word	0x00000000
        /*0024*/ 	.short	0x0000
        /*0026*/ 	.short	0x0000
        /*0028*/ 	.byte	0x00, 0xf0, 0x61, 0x10


	//----- nvinfo : EIATTR_MAXREG_COUNT
	.align		4
.L_524:
        /*002c*/ 	.byte	0x03, 0x1b
        /*002e*/ 	.short	0x00ff


	//----- nvinfo : EIATTR_NUM_BARRIERS
	.align		4
        /*0030*/ 	.byte	0x02, 0x4c
        /*0032*/ 	.byte	0x02
	.zero		1


	//----- nvinfo : EIATTR_MERCURY_ISA_VERSION
	.align		4
        /*0034*/ 	.byte	0x03, 0x5f
        /*0036*/ 	.short	0x0000


	//----- nvinfo : EIATTR_COOP_GROUP_MASK_REGIDS
	.align		4
        /*0038*/ 	.byte	0x04, 0x29
        /*003a*/ 	.short	(.L_526 - .L_525)


	//   ....[0]....
.L_525:
        /*003c*/ 	.word	0xffffffff


	//   ....[1]....
        /*0040*/ 	.word	0xffffffff


	//   ....[2]....
        /*0044*/ 	.word	0xffffffff


	//   ....[3]....
        /*0048*/ 	.word	0xffffffff


	//   ....[4]....
        /*004c*/ 	.word	0xffffffff


	//   ....[5]....
        /*0050*/ 	.word	0xffffffff


	//   ....[6]....
        /*0054*/ 	.word	0xffffffff


	//   ....[7]....
        /*0058*/ 	.word	0xffffffff


	//   ....[8]....
        /*005c*/ 	.word	0xffffffff


	//   ....[9]....
        /*0060*/ 	.word	0xffffffff


	//   ....[10]....
        /*0064*/ 	.word	0xffffffff


	//   ....[11]....
        /*0068*/ 	.word	0xffffffff


	//   ....[12]....
        /*006c*/ 	.word	0xffffffff


	//   ....[13]....
        /*0070*/ 	.word	0xffffffff


	//   ....[14]....
        /*0074*/ 	.word	0xffffffff


	//   ....[15]....
        /*0078*/ 	.word	0xffffffff


	//   ....[16]....
        /*007c*/ 	.word	0xffffffff


	//   ....[17]....
        /*0080*/ 	.word	0xffffffff


	//   ....[18]....
        /*0084*/ 	.word	0xffffffff


	//   ....[19]....
        /*0088*/ 	.word	0xffffffff


	//   ....[20]....
        /*008c*/ 	.word	0xffffffff


	//   ....[21]....
        /*0090*/ 	.word	0xffffffff


	//   ....[22]....
        /*0094*/ 	.word	0xffffffff


	//   ....[23]....
        /*0098*/ 	.word	0xffffffff


	//   ....[24]....
        /*009c*/ 	.word	0xffffffff


	//   ....[25]....
        /*00a0*/ 	.word	0xffffffff


	//   ....[26]....
        /*00a4*/ 	.word	0xffffffff


	//   ....[27]....
        /*00a8*/ 	.word	0xffffffff


	//   ....[28]....
        /*00ac*/ 	.word	0xffffffff


	//   ....[29]....
        /*00b0*/ 	.word	0xffffffff


	//   ....[30]....
        /*00b4*/ 	.word	0xffffffff


	//   ....[31]....
        /*00b8*/ 	.word	0xffffffff


	//   ....[32]....
        /*00bc*/ 	.word	0xffffffff


	//   ....[33]....
        /*00c0*/ 	.word	0xffffffff


	//   ....[34]....
        /*00c4*/ 	.word	0xffffffff


	//   ....[35]....
        /*00c8*/ 	.word	0xffffffff


	//   ....[36]....
        /*00cc*/ 	.word	0xffffffff


	//   ....[37]....
        /*00d0*/ 	.word	0xffffffff


	//   ....[38]....
        /*00d4*/ 	.word	0xffffffff


	//   ....[39]....
        /*00d8*/ 	.word	0xffffffff


	//   ....[40]....
        /*00dc*/ 	.word	0xffffffff


	//   ....[41]....
        /*00e0*/ 	.word	0xffffffff


	//   ....[42]....
        /*00e4*/ 	.word	0xffffffff


	//----- nvinfo : EIATTR_COOP_GROUP_INSTR_OFFSETS
	.align		4
.L_526:
        /*00e8*/ 	.byte	0x04, 0x28
        /*00ea*/ 	.short	(.L_528 - .L_527)


	//   ....[0]....
.L_527:
        /*00ec*/ 	.word	0x00000050


	//   ....[1]....
        /*00f0*/ 	.word	0x00001030


	//   ....[2]....
        /*00f4*/ 	.word	0x00001090


	//   ....[3]....
        /*00f8*/ 	.word	0x000010d0


	//   ....[4]....
        /*00fc*/ 	.word	0x00001110


	//   ....[5]....
        /*0100*/ 	.word	0x00001150


	//   ....[6]....
        /*0104*/ 	.word	0x00001190


	//   ....[7]....
        /*0108*/ 	.word	0x000011c0


	//   ....[8]....
        /*010c*/ 	.word	0x00001280


	//   ....[9]....
        /*0110*/ 	.word	0x00002b00


	//   ....[10]....
        /*0114*/ 	.word	0x00003420


	//   ....[11]....
        /*0118*/ 	.word	0x00003f70


	//   ....[12]....
        /*011c*/ 	.word	0x00003fc0


	//   ....[13]....
        /*0120*/ 	.word	0x00003fe0


	//   ....[14]....
        /*0124*/ 	.word	0x00004000


	//   ....[15]....
        /*0128*/ 	.word	0x000062b0


	//   ....[16]....
        /*012c*/ 	.word	0x000065a0


	//   ....[17]....
        /*0130*/ 	.word	0x000076a0


	//   ....[18]....
        /*0134*/ 	.word	0x00007900


	//   ....[19]....
        /*0138*/ 	.word	0x00007930


	//   ....[20]....
        /*013c*/ 	.word	0x000079b0


	//   ....[21]....
        /*0140*/ 	.word	0x0000a320


	//   ....[22]....
        /*0144*/ 	.word	0x0000a340


	//   ....[23]....
        /*0148*/ 	.word	0x0000a380


	//   ....[24]....
        /*014c*/ 	.word	0x0000a3a0


	//   ....[25]....
        /*0150*/ 	.word	0x0000cbb0


	//   ....[26]....
        /*0154*/ 	.word	0x0000ced0


	//   ....[27]....
        /*0158*/ 	.word	0x0000dfc0


	//   ....[28]....
        /*015c*/ 	.word	0x0000e120


	//   ....[29]....
        /*0160*/ 	.word	0x0000e240


	//   ....[30]....
        /*0164*/ 	.word	0x0000e340


	//   ....[31]....
        /*0168*/ 	.word	0x0000fb20


	//   ....[32]....
        /*016c*/ 	.word	0x0000fb50


	//   ....[33]....
        /*0170*/ 	.word	0x0000fb90


	//   ....[34]....
        /*0174*/ 	.word	0x0000fba0


	//   ....[35]....
        /*0178*/ 	.word	0x000106b0


	//   ....[36]....
        /*017c*/ 	.word	0x000106f0


	//   ....[37]....
        /*0180*/ 	.word	0x00010710


	//   ....[38]....
        /*0184*/ 	.word	0x00010740


	//   ....[39]....
        /*0188*/ 	.word	0x000107b0


	//   ....[40]....
        /*018c*/ 	.word	0x00010820


	//   ....[41]....
        /*0190*/ 	.word	0x00010e30


	//   ....[42]....
        /*0194*/ 	.word	0x00010e40


	//----- nvinfo : EIATTR_EXIT_INSTR_OFFSETS
	.align		4
.L_528:
        /*0198*/ 	.byte	0x04, 0x1c
        /*019a*/ 	.short	(.L_530 - .L_529)


	//   ....[0]....
.L_529:
        /*019c*/ 	.word	0x000001b0


	//   ....[1]....
        /*01a0*/ 	.word	0x00010e50


	//   ....[2]....
        /*01a4*/ 	.word	0x000113f0


	//   ....[3]....
        /*01a8*/ 	.word	0x00011440


	//   ....[4]....
        /*01ac*/ 	.word	0x00011470


	//   ....[5]....
        /*01b0*/ 	.word	0x000114d0


	//   ....[6]....
        /*01b4*/ 	.word	0x00011760


	//----- nvinfo : EIATTR_CTAIDZ_USED
	.align		4
.L_530:
        /*01b8*/ 	.byte	0x01, 0x04
	.zero		2


	//----- nvinfo : EIATTR_MAX_THREADS
	.align		4
        /*01bc*/ 	.byte	0x04, 0x05
        /*01be*/ 	.short	(.L_532 - .L_531)
.L_531:
        /*01c0*/ 	.word	0x00000100
        /*01c4*/ 	.word	0x00000001
        /*01c8*/ 	.word	0x00000001


	//----- nvinfo : EIATTR_CRS_STACK_SIZE
	.align		4
.L_532:
        /*01cc*/ 	.byte	0x04, 0x1e
        /*01ce*/ 	.short	(.L_534 - .L_533)
.L_533:
        /*01d0*/ 	.word	0x00000000
.L_534:


//--------------------- .nv.info._ZN7cutlass13device_kernelIN5flash19enable_sm80_to_sm89INS1_16FlashAttnFwdSm80INS1_25CollectiveMainloopFwdSm80ILi8ELi1ELb1EN4cute5tupleIJNS5_1CILi128EEES8_S8_EEELi128ENS_6half_tEfNS_4arch4Sm80ELb1ELb0ELb0ELb0ELb0ELb0ELb1ELb1EEENS1_21CollectiveEpilogueFwdIS9_NS6_IJNS7_ILi1EEESF_SF_EEESA_SC_Li256ELb0ELb1ELb1ELb0EEENS1_30DynamicPersistentTileSchedulerILi256ELi256ELb1ELb1ELb0EEEEEEEEEvNT_6ParamsE --------------------------
	.section	.nv.info._ZN7cutlass13device_kernelIN5flash19enable_sm80_to_sm89INS1_16FlashAttnFwdSm80INS1_25CollectiveMainloopFwdSm80ILi8ELi1ELb1EN4cute5tupleIJNS5_1CILi128EEES8_S8_EEELi128ENS_6half_tEfNS_4arch4Sm80ELb1ELb0ELb0ELb0ELb0ELb0ELb1ELb1EEENS1_21CollectiveEpilogueFwdIS9_NS6_IJNS7_ILi1EEESF_SF_EEESA_SC_Li256ELb0ELb1ELb1ELb0EEENS1_30DynamicPersistentTileSchedulerILi256ELi256ELb1ELb1ELb0EEEEEEEEEvNT_6ParamsE,"",@"SHT_CUDA_INFO"
	.sectionflags	@""
	.align	4


	//----- nvinfo : EIATTR_CUDA_API_VERSION
	.align		4
        /*0000*/ 	.byte	0x04, 0x37
        /*0002*/ 	.short	(.L_536 - .L_535)
.L_535:
        /*0004*/ 	.word	0x00000082


	//----- nvinfo : EIATTR_SW2861232_WAR
	.align		4
.L_536:
        /*0008*/ 	.byte	0x01, 0x35
	.zero		2


	//----- nvinfo : EIATTR_PARAM_CBANK
	.align		4
        /*000c*/ 	.byte	0x04, 0x0a
        /*000e*/ 	.short	(.L_538 - .L_537)
	.align		4
.L_537:
        /*0010*/ 	.word	index@(.nv.constant0._ZN7cutlass13device_kernelIN5flash19enable_sm80_to_sm89INS1_16FlashAttnFwdSm80INS1_25CollectiveMainloopFwdSm80ILi8ELi1ELb1EN4cute5tupleIJNS5_1CILi128EEES8_S8_EEELi128ENS_6half_tEfNS_4arch4Sm80ELb1ELb0ELb0ELb0ELb0ELb0ELb1ELb1EEENS1_21CollectiveEpilogueFwdIS9_NS6_IJNS7_ILi1EEESF_SF_EEESA_SC_Li256ELb0ELb1ELb1ELb0EEENS1_30DynamicPersistentTileSchedulerILi256ELi256ELb1ELb1ELb0EEEEEEEEEvNT_6ParamsE)
        /*0014*/ 	.short	0x0160
        /*0016*/ 	.short	0x0428


	//----- nvinfo : EIATTR_CBANK_PARAM_SIZE
	.align		4
.L_538:
        /*0018*/ 	.byte	0x03, 0x19
        /*001a*/ 	.short	0x0428


	//----- nvinfo : EIATTR_KPARAM_INFO
	.align		4
        /*001c*/ 	.byte	0x04, 0x17
        /*001e*/ 	.short	(.L_540 - .L_539)
.L_539:
        /*0020*/ 	.word	0x00000000
        /*0024*/ 	.short	0x0000
        /*0026*/ 	.short	0x0000
        /*0028*/ 	.byte	0x00, 0xf0, 0xa1, 0x10


	//----- nvinfo : EIATTR_MAXREG_COUNT
	.align		4
.L_540:
        /*002c*/ 	.byte	0x03, 0x1b
        /*002e*/ 	.short	0x00ff


	//----- nvinfo : EIATTR_NUM_BARRIERS
	.align		4
        /*0030*/ 	.byte	0x02, 0x4c
        /*0032*/ 	.byte	0x06
	.zero		1


	//----- nvinfo : EIATTR_ANNOTATIONS
	.align		4
        /*0034*/ 	.byte	0x04, 0x55
        /*0036*/ 	.short	(.L_542 - .L_541)


	//   ....[0]....
.L_541:
        /* <DEDUP_REMOVED lines=38> */


	//----- nvinfo : EIATTR_MERCURY_ISA_VERSION
	.align		4
.L_542:
        /*0288*/ 	.byte	0x03, 0x5f
        /*028a*/ 	.short	0x0000


	//----- nvinfo : EIATTR_INT_WARP_WIDE_INSTR_OFFSETS
	.align		4
        /*028c*/ 	.byte	0x04, 0x31
        /*028e*/ 	.short	(.L_544 - .L_543)


	//   ....[0]....
.L_543:
        /*0290*/ 	.word	0x0000d560


	//   ....[1]....
        /*0294*/ 	.word	0x0000d5e0


	//----- nvinfo : EIATTR_COOP_GROUP_MASK_REGIDS
	.align		4
.L_544:
        /*0298*/ 	.byte	0x04, 0x29
        /*029a*/ 	.short	(.L_546 - .L_545)


	//   ....[0]....
.L_545:
        /*029c*/ 	.word	0xffffffff


	//   ....[1]....
        /*02a0*/ 	.word	0xffffffff


	//   ....[2]....
        /*02a4*/ 	.word	0xffffffff


	//   ....[3]....
        /*02a8*/ 	.word	0xffffffff


	//   ....[4]....
        /*02ac*/ 	.word	0xffffffff


	//   ....[5]....
        /*02b0*/ 	.word	0xffffffff


	//   ....[6]....
        /*02b4*/ 	.word	0xffffffff


	//   ....[7]....
        /*02b8*/ 	.word	0xffffffff


	//   ....[8]....
        /*02bc*/ 	.word	0xffffffff


	//   ....[9]....
        /*02c0*/ 	.word	0xffffffff


	//   ....[10]....
        /*02c4*/ 	.word	0xffffffff


	//   ....[11]....
        /*02c8*/ 	.word	0xffffffff


	//   ....[12]....
        /*02cc*/ 	.word	0xffffffff


	//   ....[13]....
        /*02d0*/ 	.word	0xffffffff


	//   ....[14]....
        /*02d4*/ 	.word	0xffffffff


	//   ....[15]....
        /*02d8*/ 	.word	0xffffffff


	//   ....[16]....
        /*02dc*/ 	.word	0xffffffff


	//   ....[17]....
        /*02e0*/ 	.word	0xffffffff


	//   ....[18]....
        /*02e4*/ 	.word	0xffffffff


	//   ....[19]....
        /*02e8*/ 	.word	0xffffffff


	//   ....[20]....
        /*02ec*/ 	.word	0xffffffff


	//   ....[21]....
        /*02f0*/ 	.word	0xffffffff


	//   ....[22]....
        /*02f4*/ 	.word	0xffffffff


	//   ....[23]....
        /*02f8*/ 	.word	0xffffffff


	//   ....[24]....
        /*02fc*/ 	.word	0xffffffff


	//   ....[25]....
        /*0300*/ 	.word	0xffffffff


	//   ....[26]....
        /*0304*/ 	.word	0xffffffff


	//   ....[27]....
        /*0308*/ 	.word	0xffffffff


	//   ....[28]....
        /*030c*/ 	.word	0xffffffff


	//   ....[29]....
        /*0310*/ 	.word	0xffffffff


	//   ....[30]....
        /*0314*/ 	.word	0xffffffff


	//   ....[31]....
        /*0318*/ 	.word	0xffffffff


	//   ....[32]....
        /*031c*/ 	.word	0xffffffff


	//   ....[33]....
        /*0320*/ 	.word	0xffffffff


	//   ....[34]....
        /*0324*/ 	.word	0xffffffff


	//   ....[35]....
        /*0328*/ 	.word	0xffffffff


	//   ....[36]....
        /*032c*/ 	.word	0xffffffff


	//   ....[37]....
        /*0330*/ 	.word	0xffffffff


	//   ....[38]....
        /*0334*/ 	.word	0xffffffff


	//   ....[39]....
        /*0338*/ 	.word	0xffffffff


	//   ....[40]....
        /*033c*/ 	.word	0xffffffff


	//   ....[41]....
        /*0340*/ 	.word	0xffffffff


	//   ....[42]....
        /*0344*/ 	.word	0xffffffff


	//   ....[43]....
        /*0348*/ 	.word	0xffffffff


	//----- nvinfo : EIATTR_COOP_GROUP_INSTR_OFFSETS
	.align		4
.L_546:
        /*034c*/ 	.byte	0x04, 0x28
        /*034e*/ 	.short	(.L_548 - .L_547)


	//   ....[0]....
.L_547:
        /*0350*/ 	.word	0x00000050


	//   ....[1]....
        /*0354*/ 	.word	0x000016f0


	//   ....[2]....
        /*0358*/ 	.word	0x00001700


	//   ....[3]....
        /*035c*/ 	.word	0x00001710


	//   ....[4]....
        /*0360*/ 	.word	0x00001730


	//   ....[5]....
        /*0364*/ 	.word	0x00001780


	//   ....[6]....
        /*0368*/ 	.word	0x000017a0


	//   ....[7]....
        /*036c*/ 	.word	0x00001810


	//   ....[8]....
        /*0370*/ 	.word	0x00001820


	//   ....[9]....
        /*0374*/ 	.word	0x00002e20


	//   ....[10]....
        /*0378*/ 	.word	0x00002e30


	//   ....[11]....
        /*037c*/ 	.word	0x00003a50


	//   ....[12]....
        /*0380*/ 	.word	0x00003ad0


	//   ....[13]....
        /*0384*/ 	.word	0x00003af0


	//   ....[14]....
        /*0388*/ 	.word	0x00003b10


	//   ....[15]....
        /*038c*/ 	.word	0x00005ed0


	//   ....[16]....
        /*0390*/ 	.word	0x00005f10


	//   ....[17]....
        /*0394*/ 	.word	0x00007360


	//   ....[18]....
        /*0398*/ 	.word	0x00007400


	//   ....[19]....
        /*039c*/ 	.word	0x00007440


	//   ....[20]....
        /*03a0*/ 	.word	0x00007490


	//   ....[21]....
        /*03a4*/ 	.word	0x0000ad20


	//   ....[22]....
        /*03a8*/ 	.word	0x0000ad50


	//   ....[23]....
        /*03ac*/ 	.word	0x0000ad70


	//   ....[24]....
        /*03b0*/ 	.word	0x0000ad90


	//   ....[25]....
        /*03b4*/ 	.word	0x0000cf10


	//   ....[26]....
        /*03b8*/ 	.word	0x0000cf60


	//   ....[27]....
        /*03bc*/ 	.word	0x0000cf80


	//   ....[28]....
        /*03c0*/ 	.word	0x0000cfa0


	//   ....[29]....
        /*03c4*/ 	.word	0x0000d730


	//   ....[30]....
        /*03c8*/ 	.word	0x0000db80


	//   ....[31]....
        /*03cc*/ 	.word	0x0000db90


	//   ....[32]....
        /*03d0*/ 	.word	0x0000dbc0


	//   ....[33]....
        /*03d4*/ 	.word	0x0000dbe0


	//   ....[34]....
        /*03d8*/ 	.word	0x0000dce0


	//   ....[35]....
        /*03dc*/ 	.word	0x0000dd40


	//   ....[36]....
        /*03e0*/ 	.word	0x0000e2f0


	//   ....[37]....
        /*03e4*/ 	.word	0x0000e300


	//   ....[38]....
        /*03e8*/ 	.word	0x0000ea90


	//   ....[39]....
        /*03ec*/ 	.word	0x0000eb70


	//   ....[40]....
        /*03f0*/ 	.word	0x0000ebd0


	//   ....[41]....
        /*03f4*/ 	.word	0x0000ec20


	//   ....[42]....
        /*03f8*/ 	.word	0x0000ec80


	//   ....[43]....
        /*03fc*/ 	.word	0x0000ecd0


	//----- nvinfo : EIATTR_EXIT_INSTR_OFFSETS
	.align		4
.L_548:
        /*0400*/ 	.byte	0x04, 0x1c
        /*0402*/ 	.short	(.L_550 - .L_549)


	//   ....[0]....
.L_549:
        /*0404*/ 	.word	0x000000a0


	//   ....[1]....
        /*0408*/ 	.word	0x0000eb30


	//----- nvinfo : EIATTR_MAX_THREADS
	.align		4
.L_550:
        /*040c*/ 	.byte	0x04, 0x05
        /*040e*/ 	.short	(.L_552 - .L_551)
.L_551:
        /*0410*/ 	.word	0x00000100
        /*0414*/ 	.word	0x00000001
        /*0418*/ 	.word	0x00000001


	//----- nvinfo : EIATTR_CRS_STACK_SIZE
	.align		4
.L_552:
        /*041c*/ 	.byte	0x04, 0x1e
        /*041e*/ 	.short	(.L_554 - .L_553)
.L_553:
        /*0420*/ 	.word	0x00000000
.L_554:


//--------------------- .nv.info._ZN7cutlass13device_kernelIN5flash19enable_sm80_to_sm89INS1_16FlashAttnFwdSm80INS1_25CollectiveMainloopFwdSm80ILi4ELi1ELb0EN4cute5tupleIJNS5_1CILi128EEENS7_ILi64EEES8_EEELi128ENS_6half_tEfNS_4arch4Sm80ELb0ELb0ELb0ELb0ELb0ELb0ELb1ELb1EEENS1_21CollectiveEpilogueFwdINS6_IJS8_S8_S9_EEENS6_IJNS7_ILi1EEESH_SH_EEESB_SD_Li128ELb0ELb1ELb1ELb0EEENS1_19SingleTileSchedulerILb0ELb1ELb1ELi128EEEEEEEEEvNT_6ParamsE --------------------------
	.section	.nv.info._ZN7cutlass13device_kernelIN5flash19enable_sm80_to_sm89INS1_16FlashAttnFwdSm80INS1_25CollectiveMainloopFwdSm80ILi4ELi1ELb0EN4cute5tupleIJNS5_1CILi128EEENS7_ILi64EEES8_EEELi128ENS_6half_tEfNS_4arch4Sm80ELb0ELb0ELb0ELb0ELb0ELb0ELb1ELb1EEENS1_21CollectiveEpilogueFwdINS6_IJS8_S8_S9_EEENS6_IJNS7_ILi1EEESH_SH_EEESB_SD_Li128ELb0ELb1ELb1ELb0EEENS1_19SingleTileSchedulerILb0ELb1ELb1ELi128EEEEEEEEEvNT_6ParamsE,"",@"SHT_CUDA_INFO"
	.sectionflags	@""
	.align	4


	//----- nvinfo : EIATTR_CUDA_API_VERSION
	.align		4
        /*0000*/ 	.byte	0x04, 0x37
        /*0002*/ 	.short	(.L_556 - .L_555)
.L_555:
        /*0004*/ 	.word	0x00000082


	//----- nvinfo : EIATTR_SW2861232_WAR
	.align		4
.L_556:
        /*0008*/ 	.byte	0x01, 0x35
	.zero		2


	//----- nvinfo : EIATTR_PARAM_CBANK
	.align		4
        /*000c*/ 	.byte	0x04, 0x0a
        /*000e*/ 	.short	(.L_558 - .L_557)
	.align		4
.L_557:
        /*0010*/ 	.word	index@(.nv.constant0._ZN7cutlass13device_kernelIN5flash19enable_sm80_to_sm89INS1_16FlashAttnFwdSm80INS1_25CollectiveMainloopFwdSm80ILi4ELi1ELb0EN4cute5tupleIJNS5_1CILi128EEENS7_ILi64EEES8_EEELi128ENS_6half_tEfNS_4arch4Sm80ELb0ELb0ELb0ELb0ELb0ELb0ELb1ELb1EEENS1_21CollectiveEpilogueFwdINS6_IJS8_S8_S9_EEENS6_IJNS7_ILi1EEESH_SH_EEESB_SD_Li128ELb0ELb1ELb1ELb0EEENS1_19SingleTileSchedulerILb0ELb1ELb1ELi128EEEEEEEEEvNT_6ParamsE)
        /*0014*/ 	.short	0x0160
        /*0016*/ 	.short	0x0418


	//----- nvinfo : EIATTR_CBANK_PARAM_SIZE
	.align		4
.L_558:
        /*0018*/ 	.byte	0x03, 0x19
        /*001a*/ 	.short	0x0418


	//----- nvinfo : EIATTR_KPARAM_INFO
	.align		4
        /*001c*/ 	.byte	0x04, 0x17
        /*001e*/ 	.short	(.L_560 - .L_559)
.L_559:
        /*0020*/ 	.word	0x00000000
        /*0024*/ 	.short	0x0000
        /*0026*/ 	.short	0x0000
        /*0028*/ 	.byte	0x00, 0xf0, 0x61, 0x10


	//----- nvinfo : EIATTR_MAXREG_COUNT
	.align		4
.L_560:
        /*002c*/ 	.byte	0x03, 0x1b
        /*002e*/ 	.short	0x00ff


	//----- nvinfo : EIATTR_NUM_BARRIERS
	.align		4
        /*0030*/ 	.byte	0x02, 0x4c
        /*0032*/ 	.byte	0x02
	.zero		1


	//----- nvinfo : EIATTR_ANNOTATIONS
	.align		4
        /*0034*/ 	.byte	0x04, 0x55
        /*0036*/ 	.short	(.L_562 - .L_561)


	//   ....[0]....
.L_561:
        /* <DEDUP_REMOVED lines=39> */


	//----- nvinfo : EIATTR_MERCURY_ISA_VERSION
	.align		4
.L_562:
        /*0290*/ 	.byte	0x03, 0x5f
        /*0292*/ 	.short	0x0000


	//----- nvinfo : EIATTR_INT_WARP_WIDE_INSTR_OFFSETS
	.align		4
        /*0294*/ 	.byte	0x04, 0x31
        /*0296*/ 	.short	(.L_564 - .L_563)


	//   ....[0]....
.L_563:
        /*0298*/ 	.word	0x00001ac0


	//----- nvinfo : EIATTR_COOP_GROUP_MASK_REGIDS
	.align		4
.L_564:
        /*029c*/ 	.byte	0x04, 0x29
        /*029e*/ 	.short	(.L_566 - .L_565)


	//   ....[0]....
.L_565:
        /*02a0*/ 	.word	0xffffffff


	//   ....[1]....
        /*02a4*/ 	.word	0xffffffff


	//   ....[2]....
        /*02a8*/ 	.word	0xffffffff


	//   ....[3]....
        /*02ac*/ 	.word	0xffffffff


	//   ....[4]....
        /*02b0*/ 	.word	0xffffffff


	//   ....[5]....
        /*02b4*/ 	.word	0xffffffff


	//   ....[6]....
        /*02b8*/ 	.word	0xffffffff


	//   ....[7]....
        /*02bc*/ 	.word	0xffffffff


	//   ....[8]....
        /*02c0*/ 	.word	0xffffffff


	//   ....[9]....
        /*02c4*/ 	.word	0xffffffff


	//   ....[10]....
        /*02c8*/ 	.word	0xffffffff


	//   ....[11]....
        /*02cc*/ 	.word	0xffffffff


	//   ....[12]....
        /*02d0*/ 	.word	0xffffffff


	//   ....[13]....
        /*02d4*/ 	.word	0xffffffff


	//   ....[14]....
        /*02d8*/ 	.word	0xffffffff


	//   ....[15]....
        /*02dc*/ 	.word	0xffffffff


	//   ....[16]....
        /*02e0*/ 	.word	0xffffffff


	//   ....[17]....
        /*02e4*/ 	.word	0xffffffff


	//   ....[18]....
        /*02e8*/ 	.word	0xffffffff


	//   ....[19]....
        /*02ec*/ 	.word	0xffffffff


	//   ....[20]....
        /*02f0*/ 	.word	0xffffffff


	//   ....[21]....
        /*02f4*/ 	.word	0xffffffff


	//   ....[22]....
        /*02f8*/ 	.word	0xffffffff


	//   ....[23]....
        /*02fc*/ 	.word	0xffffffff


	//   ....[24]....
        /*0300*/ 	.word	0xffffffff


	//   ....[25]....
        /*0304*/ 	.word	0xffffffff


	//   ....[26]....
        /*0308*/ 	.word	0xffffffff


	//   ....[27]....
        /*030c*/ 	.word	0xffffffff


	//   ....[28]....
        /*0310*/ 	.word	0xffffffff


	//   ....[29]....
        /*0314*/ 	.word	0xffffffff


	//   ....[30]....
        /*0318*/ 	.word	0xffffffff


	//   ....[31]....
        /*031c*/ 	.word	0xffffffff


	//   ....[32]....
        /*0320*/ 	.word	0xffffffff


	//   ....[33]....
        /*0324*/ 	.word	0xffffffff


	//   ....[34]....
        /*0328*/ 	.word	0xffffffff


	//   ....[35]....
        /*032c*/ 	.word	0xffffffff


	//   ....[36]....
        /*0330*/ 	.word	0xffffffff


	//   ....[37]....
        /*0334*/ 	.word	0xffffffff


	//   ....[38]....
        /*0338*/ 	.word	0xffffffff


	//   ....[39]....
        /*033c*/ 	.word	0xffffffff


	//   ....[40]....
        /*0340*/ 	.word	0xffffffff


	//   ....[41]....
        /*0344*/ 	.word	0xffffffff


	//   ....[42]....
        /*0348*/ 	.word	0xffffffff


	//   ....[43]....
        /*034c*/ 	.word	0xffffffff


	//   ....[44]....
        /*0350*/ 	.word	0xffffffff


	//   ....[45]....
        /*0354*/ 	.word	0xffffffff


	//   ....[46]....
        /*0358*/ 	.word	0xffffffff


	//   ....[47]....
        /*035c*/ 	.word	0xffffffff


	//   ....[48]....
        /*0360*/ 	.word	0xffffffff


	//   ....[49]....
        /*0364*/ 	.word	0xffffffff


	//   ....[50]....
        /*0368*/ 	.word	0xffffffff


	//   ....[51]....
        /*036c*/ 	.word	0xffffffff


	//   ....[52]....
        /*0370*/ 	.word	0xffffffff


	//   ....[53]....
        /*0374*/ 	.word	0xffffffff


	//   ....[54]....
        /*0378*/ 	.word	0xffffffff


	//   ....[55]....
        /*037c*/ 	.word	0xffffffff


	//   ....[56]....
        /*0380*/ 	.word	0xffffffff


	//----- nvinfo : EIATTR_COOP_GROUP_INSTR_OFFSETS
	.align		4
.L_566:
        /*0384*/ 	.byte	0x04, 0x28
        /*0386*/ 	.short	(.L_568 - .L_567)


	//   ....[0]....
.L_567:
        /*0388*/ 	.word	0x00000060


	//   ....[1]....
        /*038c*/ 	.word	0x00000f00


	//   ....[2]....
        /*0390*/ 	.word	0x00000f40


	//   ....[3]....
        /*0394*/ 	.word	0x000011a0


	//   ....[4]....
        /*0398*/ 	.word	0x000011d0


	//   ....[5]....
        /*039c*/ 	.word	0x000012b0


	//   ....[6]....
        /*03a0*/ 	.word	0x000012e0


	//   ....[7]....
        /*03a4*/ 	.word	0x000013c0


	//   ....[8]....
        /*03a8*/ 	.word	0x000013f0


	//   ....[9]....
        /*03ac*/ 	.word	0x000014d0


	//   ....[10]....
        /*03b0*/ 	.word	0x00001500


	//   ....[11]....
        /*03b4*/ 	.word	0x000015e0


	//   ....[12]....
        /*03b8*/ 	.word	0x00001610


	//   ....[13]....
        /*03bc*/ 	.word	0x000016f0


	//   ....[14]....
        /*03c0*/ 	.word	0x00001720


	//   ....[15]....
        /*03c4*/ 	.word	0x000017f0


	//   ....[16]....
        /*03c8*/ 	.word	0x00001830


	//   ....[17]....
        /*03cc*/ 	.word	0x00003820


	//   ....[18]....
        /*03d0*/ 	.word	0x00003940


	//   ....[19]....
        /*03d4*/ 	.word	0x00003b40


	//   ....[20]....
        /*03d8*/ 	.word	0x00003b60


	//   ....[21]....
        /*03dc*/ 	.word	0x00003d10


	//   ....[22]....
        /*03e0*/ 	.word	0x00003f20


	//   ....[23]....
        /*03e4*/ 	.word	0x00003f40


	//   ....[24]....
        /*03e8*/ 	.word	0x00004150


	//   ....[25]....
        /*03ec*/ 	.word	0x00007690


	//   ....[26]....
        /*03f0*/ 	.word	0x000076e0


	//   ....[27]....
        /*03f4*/ 	.word	0x000077a0


	//   ....[28]....
        /*03f8*/ 	.word	0x000077f0


	//   ....[29]....
        /*03fc*/ 	.word	0x00007820


	//   ....[30]....
        /*0400*/ 	.word	0x00007910


	//   ....[31]....
        /*0404*/ 	.word	0x00007a70


	//   ....[32]....
        /*0408*/ 	.word	0x00007d50


	//   ....[33]....
        /*040c*/ 	.word	0x00009f20


	//   ....[34]....
        /*0410*/ 	.word	0x00009f30


	//   ....[35]....
        /*0414*/ 	.word	0x00009f40


	//   ....[36]....
        /*0418*/ 	.word	0x00009f60


	//   ....[37]....
        /*041c*/ 	.word	0x00009f80


	//   ....[38]....
        /*0420*/ 	.word	0x00009fa0


	//   ....[39]....
        /*0424*/ 	.word	0x00009fb0


	//   ....[40]....
        /*0428*/ 	.word	0x00009fe0


	//   ....[41]....
        /*042c*/ 	.word	0x0000b050


	//   ....[42]....
        /*0430*/ 	.word	0x0000b080


	//   ....[43]....
        /*0434*/ 	.word	0x0000b0b0


	//   ....[44]....
        /*0438*/ 	.word	0x0000b0e0


	//   ....[45]....
        /*043c*/ 	.word	0x0000b120


	//   ....[46]....
        /*0440*/ 	.word	0x0000b150


	//   ....[47]....
        /*0444*/ 	.word	0x0000b170


	//   ....[48]....
        /*0448*/ 	.word	0x0000b180


	//   ....[49]....
        /*044c*/ 	.word	0x0000b1a0


	//   ....[50]....
        /*0450*/ 	.word	0x0000b1b0


	//   ....[51]....
        /*0454*/ 	.word	0x0000b860


	//   ....[52]....
        /*0458*/ 	.word	0x0000b880


	//   ....[53]....
        /*045c*/ 	.word	0x0000be80


	//   ....[54]....
        /*0460*/ 	.word	0x0000bea0


	//   ....[55]....
        /*0464*/ 	.word	0x0000c4a0


	//   ....[56]....
        /*0468*/ 	.word	0x0000c4b0


	//----- nvinfo : EIATTR_EXIT_INSTR_OFFSETS
	.align		4
.L_568:
        /*046c*/ 	.byte	0x04, 0x1c
        /*046e*/ 	.short	(.L_570 - .L_569)


	//   ....[0]....
.L_569:
        /*0470*/ 	.word	0x000001c0


	//   ....[1]....
        /*0474*/ 	.word	0x0000c4c0


	//   ....[2]....
        /*0478*/ 	.word	0x0000ca60


	//   ....[3]....
        /*047c*/ 	.word	0x0000cab0


	//   ....[4]....
        /*0480*/ 	.word	0x0000cae0


	//   ....[5]....
        /*0484*/ 	.word	0x0000cb40


	//   ....[6]....
        /*0488*/ 	.word	0x0000cdd0


	//----- nvinfo : EIATTR_CTAIDZ_USED
	.align		4
.L_570:
        /*048c*/ 	.byte	0x01, 0x04
	.zero		2


	//----- nvinfo : EIATTR_MAX_THREADS
	.align		4
        /*0490*/ 	.byte	0x04, 0x05
        /*0492*/ 	.short	(.L_572 - .L_571)
.L_571:
        /*0494*/ 	.word	0x00000080
        /*0498*/ 	.word	0x00000001
        /*049c*/ 	.word	0x00000001


	//----- nvinfo : EIATTR_CRS_STACK_SIZE
	.align		4
.L_572:
        /*04a0*/ 	.byte	0x04, 0x1e
        /*04a2*/ 	.short	(.L_574 - .L_573)
.L_573:
        /*04a4*/ 	.word	0x00000000
.L_574:


//--------------------- .nv.info._ZN7cutlass13device_kernelIN5flash19enable_sm80_to_sm89INS1_16FlashAttnFwdSm80INS1_25CollectiveMainloopFwdSm80ILi8ELi1ELb1EN4cute5tupleIJNS5_1CILi128EEENS7_ILi112EEES8_EEELi128ENS_6half_tEfNS_4arch4Sm80ELb0ELb0ELb0ELb1ELb0ELb0ELb1ELb1EEENS1_21CollectiveEpilogueFwdINS6_IJS8_S8_S9_EEENS6_IJNS7_ILi1EEESH_SH_EEESB_SD_Li256ELb1ELb1ELb1ELb0EEENS1_36VarlenDynamicPersistentTileSchedulerILi128ELi112ELi256ELi256ELb1ELb1ELb0ELb0ELb1ELb1EEEEEEEEEvNT_6ParamsE --------------------------
	.section	.nv.info._ZN7cutlass13device_kernelIN5flash19enable_sm80_to_sm89INS1_16FlashAttnFwdSm80INS1_25CollectiveMainloopFwdSm80ILi8ELi1ELb1EN4cute5tupleIJNS5_1CILi128EEENS7_ILi112EEES8_EEELi128ENS_6half_tEfNS_4arch4Sm80ELb0ELb0ELb0ELb1ELb0ELb0ELb1ELb1EEENS1_21CollectiveEpilogueFwdINS6_IJS8_S8_S9_EEENS6_IJNS7_ILi1EEESH_SH_EEESB_SD_Li256ELb1ELb1ELb1ELb0EEENS1_36VarlenDynamicPersistentTileSchedulerILi128ELi112ELi256ELi256ELb1ELb1ELb0ELb0ELb1ELb1EEEEEEEEEvNT_6ParamsE,"",@"SHT_CUDA_INFO"
	.sectionflags	@""
	.align	4


	//----- nvinfo : EIATTR_CUDA_API_VERSION
	.align		4
        /*0000*/ 	.byte	0x04, 0x37
        /*0002*/ 	.short	(.L_576 - .L_575)
.L_575:
        /*0004*/ 	.word	0x00000082


	//----- nvinfo : EIATTR_SW2861232_WAR
	.align		4
.L_576:
        /*0008*/ 	.byte	0x01, 0x35
	.zero		2


	//----- nvinfo : EIATTR_PARAM_CBANK
	.align		4
        /*000c*/ 	.byte	0x04, 0x0a
        /*000e*/ 	.short	(.L_578 - .L_577)
	.align		4
.L_577:
        /*0010*/ 	.word	index@(.nv.constant0._ZN7cutlass13device_kernelIN5flash19enable_sm80_to_sm89INS1_16FlashAttnFwdSm80INS1_25CollectiveMainloopFwdSm80ILi8ELi1ELb1EN4cute5tupleIJNS5_1CILi128EEENS7_ILi112EEES8_EEELi128ENS_6half_tEfNS_4arch4Sm80ELb0ELb0ELb0ELb1ELb0ELb0ELb1ELb1EEENS1_21CollectiveEpilogueFwdINS6_IJS8_S8_S9_EEENS6_IJNS7_ILi1EEESH_SH_EEESB_SD_Li256ELb1ELb1ELb1ELb0EEENS1_36VarlenDynamicPersistentTileSchedulerILi128ELi112ELi256ELi256ELb1ELb1ELb0ELb0ELb1ELb1EEEEEEEEEvNT_6ParamsE)
        /*0014*/ 	.short	0x0160
        /*0016*/ 	.short	0x0438


	//----- nvinfo : EIATTR_CBANK_PARAM_SIZE
	.align		4
.L_578:
        /*0018*/ 	.byte	0x03, 0x19
        /*001a*/ 	.short	0x0438


	//----- nvinfo : EIATTR_KPARAM_INFO
	.align		4
        /*001c*/ 	.byte	0x04, 0x17
        /*001e*/ 	.short	(.L_580 - .L_579)
.L_579:
        /*0020*/ 	.word	0x00000000
        /*0024*/ 	.short	0x0000
        /*0026*/ 	.short	0x0000
        /*0028*/ 	.byte	0x00, 0xf0, 0xe1, 0x10


	//----- nvinfo : EIATTR_MAXREG_COUNT
	.align		4
.L_580:
        /*002c*/ 	.byte	0x03, 0x1b
        /*002e*/ 	.short	0x00ff


	//----- nvinfo : EIATTR_NUM_BARRIERS
	.align		4
        /*0030*/ 	.byte	0x02, 0x4c
        /*0032*/ 	.byte	0x06
	.zero		1


	//----- nvinfo : EIATTR_ANNOTATIONS
	.align		4
        /*0034*/ 	.byte	0x04, 0x55
        /*0036*/ 	.short	(.L_582 - .L_581)


	//   ....[0]....
.L_581:
        /* <DEDUP_REMOVED lines=16> */


	//----- nvinfo : EIATTR_MERCURY_ISA_VERSION
	.align		4
.L_582:
        /*0120*/ 	.byte	0x03, 0x5f
        /*0122*/ 	.short	0x0000


	//----- nvinfo : EIATTR_INT_WARP_WIDE_INSTR_OFFSETS
	.align		4
        /*0124*/ 	.byte	0x04, 0x31
        /*0126*/ 	.short	(.L_584 - .L_583)


	//   ....[0]....
.L_583:
        /*0128*/ 	.word	0x00009290


	//   ....[1]....
        /*012c*/ 	.word	0x00009310


	//----- nvinfo : EIATTR_COOP_GROUP_MASK_REGIDS
	.align		4
.L_584:
        /*0130*/ 	.byte	0x04, 0x29
        /*0132*/ 	.short	(.L_586 - .L_585)


	//   ....[0]....
.L_585:
        /*0134*/ 	.word	0xffffffff


	//   ....[1]....
        /*0138*/ 	.word	0xffffffff


	//   ....[2]....
        /*013c*/ 	.word	0xffffffff


	//   ....[3]....
        /*0140*/ 	.word	0xffffffff


	//   ....[4]....
        /*0144*/ 	.word	0xffffffff


	//   ....[5]....
        /*0148*/ 	.word	0xffffffff


	//   ....[6]....
        /*014c*/ 	.word	0xffffffff


	//   ....[7]....
        /*0150*/ 	.word	0xffffffff


	//   ....[8]....
        /*0154*/ 	.word	0xffffffff


	//   ....[9]....
        /*0158*/ 	.word	0xffffffff


	//   ....[10]....
        /*015c*/ 	.word	0xffffffff


	//   ....[11]....
        /*0160*/ 	.word	0xffffffff


	//   ....[12]....
        /*0164*/ 	.word	0xffffffff


	//   ....[13]....
        /*0168*/ 	.word	0xffffffff


	//   ....[14]....
        /*016c*/ 	.word	0xffffffff


	//   ....[15]....
        /*0170*/ 	.word	0xffffffff


	//   ....[16]....
        /*0174*/ 	.word	0xffffffff


	//   ....[17]....
        /*0178*/ 	.word	0xffffffff


	//   ....[18]....
        /*017c*/ 	.word	0xffffffff


	//   ....[19]....
        /*0180*/ 	.word	0xffffffff


	//   ....[20]....
        /*0184*/ 	.word	0xffffffff


	//   ....[21]....
        /*0188*/ 	.word	0xffffffff


	//   ....[22]....
        /*018c*/ 	.word	0xffffffff


	//   ....[23]....
        /*0190*/ 	.word	0xffffffff


	//   ....[24]....
        /*0194*/ 	.word	0xffffffff


	//   ....[25]....
        /*0198*/ 	.word	0xffffffff


	//   ....[26]....
        /*019c*/ 	.word	0xffffffff


	//   ....[27]....
        /*01a0*/ 	.word	0xffffffff


	//   ....[28]....
        /*01a4*/ 	.word	0xffffffff


	//   ....[29]....
        /*01a8*/ 	.word	0xffffffff


	//   ....[30]....
        /*01ac*/ 	.word	0xffffffff


	//   ....[31]....
        /*01b0*/ 	.word	0xffffffff


	//   ....[32]....
        /*01b4*/ 	.word	0xffffffff


	//   ....[33]....
        /*01b8*/ 	.word	0xffffffff


	//   ....[34]....
        /*01bc*/ 	.word	0xffffffff


	//   ....[35]....
        /*01c0*/ 	.word	0xffffffff


	//   ....[36]....
        /*01c4*/ 	.word	0xffffffff


	//   ....[37]....
        /*01c8*/ 	.word	0xffffffff


	//   ....[38]....
        /*01cc*/ 	.word	0xffffffff


	//   ....[39]....
        /*01d0*/ 	.word	0xffffffff


	//   ....[40]....
        /*01d4*/ 	.word	0xffffffff


	//   ....[41]....
        /*01d8*/ 	.word	0xffffffff


	//   ....[42]....
        /*01dc*/ 	.word	0xffffffff


	//   ....[43]....
        /*01e0*/ 	.word	0xffffffff


	//   ....[44]....
        /*01e4*/ 	.word	0xffffffff


	//   ....[45]....
        /*01e8*/ 	.word	0xffffffff


	//   ....[46]....
        /*01ec*/ 	.word	0xffffffff


	//   ....[47]....
        /*01f0*/ 	.word	0xffffffff


	//   ....[48]....
        /*01f4*/ 	.word	0xffffffff


	//   ....[49]....
        /*01f8*/ 	.word	0xffffffff


	//   ....[50]....
        /*01fc*/ 	.word	0xffffffff


	//   ....[51]....
        /*0200*/ 	.word	0xffffffff


	//   ....[52]....
        /*0204*/ 	.word	0xffffffff


	//   ....[53]....
        /*0208*/ 	.word	0xffffffff


	//   ....[54]....
        /*020c*/ 	.word	0xffffffff


	//   ....[55]....
        /*0210*/ 	.word	0xffffffff


	//   ....[56]....
        /*0214*/ 	.word	0xffffffff


	//   ....[57]....
        /*0218*/ 	.word	0xffffffff


	//   ....[58]....
        /*021c*/ 	.word	0xffffffff


	//   ....[59]....
        /*0220*/ 	.word	0xffffffff


	//   ....[60]....
        /*0224*/ 	.word	0xffffffff


	//   ....[61]....
        /*0228*/ 	.word	0xffffffff


	//   ....[62]....
        /*022c*/ 	.word	0xffffffff


	//   ....[63]....
        /*0230*/ 	.word	0xffffffff


	//   ....[64]....
        /*0234*/ 	.word	0xffffffff


	//   ....[65]....
        /*0238*/ 	.word	0xffffffff


	//   ....[66]....
        /*023c*/ 	.word	0xffffffff


	//   ....[67]....
        /*0240*/ 	.word	0xffffffff


	//   ....[68]....
        /*0244*/ 	.word	0xffffffff


	//   ....[69]....
        /*0248*/ 	.word	0xffffffff


	//   ....[70]....
        /*024c*/ 	.word	0xffffffff


	//   ....[71]....
        /*0250*/ 	.word	0xffffffff


	//   ....[72]....
        /*0254*/ 	.word	0xffffffff


	//   ....[73]....
        /*0258*/ 	.word	0xffffffff


	//   ....[74]....
        /*025c*/ 	.word	0xffffffff


	//   ....[75]....
        /*0260*/ 	.word	0xffffffff


	//   ....[76]....
        /*0264*/ 	.word	0xffffffff


	//   ....[77]....
        /*0268*/ 	.word	0xffffffff


	//   ....[78]....
        /*026c*/ 	.word	0xffffffff


	//   ....[79]....
        /*0270*/ 	.word	0xffffffff


	//   ....[80]....
        /*0274*/ 	.word	0xffffffff


	//   ....[81]....
        /*0278*/ 	.word	0xffffffff


	//   ....[82]....
        /*027c*/ 	.word	0xffffffff


	//   ....[83]....
        /*0280*/ 	.word	0xffffffff


	//   ....[84]....
        /*0284*/ 	.word	0xffffffff


	//   ....[85]....
        /*0288*/ 	.word	0xffffffff


	//   ....[86]....
        /*028c*/ 	.word	0xffffffff


	//   ....[87]....
        /*0290*/ 	.word	0xffffffff


	//   ....[88]....
        /*0294*/ 	.word	0xffffffff


	//   ....[89]....
        /*0298*/ 	.word	0xffffffff


	//   ....[90]....
        /*029c*/ 	.word	0xffffffff


	//   ....[91]....
        /*02a0*/ 	.word	0xffffffff


	//   ....[92]....
        /*02a4*/ 	.word	0xffffffff


	//   ....[93]....
        /*02a8*/ 	.word	0xffffffff


	//   ....[94]....
        /*02ac*/ 	.word	0xffffffff


	//   ....[95]....
        /*02b0*/ 	.word	0xffffffff


	//   ....[96]....
        /*02b4*/ 	.word	0xffffffff


	//   ....[97]....
        /*02b8*/ 	.word	0xffffffff


	//   ....[98]....
        /*02bc*/ 	.word	0xffffffff


	//   ....[99]....
        /*02c0*/ 	.word	0xffffffff


	//   ....[100]....
        /*02c4*/ 	.word	0xffffffff


	//   ....[101]....
        /*02c8*/ 	.word	0xffffffff


	//   ....[102]....
        /*02cc*/ 	.word	0xffffffff


	//   ....[103]....
        /*02d0*/ 	.word	0xffffffff


	//   ....[104]....
        /*02d4*/ 	.word	0xffffffff


	//   ....[105]....
        /*02d8*/ 	.word	0xffffffff


	//   ....[106]....
        /*02dc*/ 	.word	0xffffffff


	//   ....[107]....
        /*02e0*/ 	.word	0xffffffff


	//   ....[108]....
        /*02e4*/ 	.word	0xffffffff


	//   ....[109]....
        /*02e8*/ 	.word	0xffffffff


	//   ....[110]....
        /*02ec*/ 	.word	0xffffffff


	//   ....[111]....
        /*02f0*/ 	.word	0xffffffff


	//   ....[112]....
        /*02f4*/ 	.word	0xffffffff


	//   ....[113]....
        /*02f8*/ 	.word	0xffffffff


	//   ....[114]....
        /*02fc*/ 	.word	0xffffffff


	//   ....[115]....
        /*0300*/ 	.word	0xffffffff


	//   ....[116]....
        /*0304*/ 	.word	0xffffffff


	//   ....[117]....
        /*0308*/ 	.word	0xffffffff


	//   ....[118]....
        /*030c*/ 	.word	0xffffffff


	//   ....[119]....
        /*0310*/ 	.word	0xffffffff


	//   ....[120]....
        /*0314*/ 	.word	0xffffffff


	//   ....[121]....
        /*0318*/ 	.word	0xffffffff


	//   ....[122]....
        /*031c*/ 	.word	0xffffffff


	//   ....[123]....
        /*0320*/ 	.word	0xffffffff


	//   ....[124]....
        /*0324*/ 	.word	0xffffffff


	//   ....[125]....
        /*0328*/ 	.word	0xffffffff


	//   ....[126]....
        /*032c*/ 	.word	0xffffffff


	//   ....[127]....
        /*0330*/ 	.word	0xffffffff


	//   ....[128]....
        /*0334*/ 	.word	0xffffffff


	//   ....[129]....
        /*0338*/ 	.word	0xffffffff


	//   ....[130]....
        /*033c*/ 	.word	0xffffffff


	//----- nvinfo : EIATTR_COOP_GROUP_INSTR_OFFSETS
	.align		4
.L_586:
        /*0340*/ 	.byte	0x04, 0x28
        /*0342*/ 	.short	(.L_588 - .L_587)


	//   ....[0]....
.L_587:
        /*0344*/ 	.word	0x00000050


	//   ....[1]....
        /*0348*/ 	.word	0x000001e0


	//   ....[2]....
        /*034c*/ 	.word	0x00000210


	//   ....[3]....
        /*0350*/ 	.word	0x00000240


	//   ....[4]....
        /*0354*/ 	.word	0x00000270


	//   ....[5]....
        /*0358*/ 	.word	0x000002a0


	//   ....[6]....
        /*035c*/ 	.word	0x000002d0


	//   ....[7]....
        /*0360*/ 	.word	0x00000440


	//   ....[8]....
        /*0364*/ 	.word	0x00000480


	//   ....[9]....
        /*0368*/ 	.word	0x000004b0


	//   ....[10]....
        /*036c*/ 	.word	0x000004e0


	//   ....[11]....
        /*0370*/ 	.word	0x00000510


	//   ....[12]....
        /*0374*/ 	.word	0x00000540


	//   ....[13]....
        /*0378*/ 	.word	0x000005d0


	//   ....[14]....
        /*037c*/ 	.word	0x00000600


	//   ....[15]....
        /*0380*/ 	.word	0x00000610


	//   ....[16]....
        /*0384*/ 	.word	0x00000680


	//   ....[17]....
        /*0388*/ 	.word	0x00001e90


	//   ....[18]....
        /*038c*/ 	.word	0x00001ee0


	//   ....[19]....
        /*0390*/ 	.word	0x00001f20


	//   ....[20]....
        /*0394*/ 	.word	0x00001f60


	//   ....[21]....
        /*0398*/ 	.word	0x00001fa0


	//   ....[22]....
        /*039c*/ 	.word	0x00001fd0


	//   ....[23]....
        /*03a0*/ 	.word	0x00002000


	//   ....[24]....
        /*03a4*/ 	.word	0x00002010


	//   ....[25]....
        /*03a8*/ 	.word	0x000040f0


	//   ....[26]....
        /*03ac*/ 	.word	0x00004180


	//   ....[27]....
        /*03b0*/ 	.word	0x000041a0


	//   ....[28]....
        /*03b4*/ 	.word	0x000041c0


	//   ....[29]....
        /*03b8*/ 	.word	0x000070a0


	//   ....[30]....
        /*03bc*/ 	.word	0x000070c0


	//   ....[31]....
        /*03c0*/ 	.word	0x000070f0


	//   ....[32]....
        /*03c4*/ 	.word	0x00007100


	//   ....[33]....
        /*03c8*/ 	.word	0x00008c80


	//   ....[34]....
        /*03cc*/ 	.word	0x00008c90


	//   ....[35]....
        /*03d0*/ 	.word	0x00008cc0


	//   ....[36]....
        /*03d4*/ 	.word	0x00008cd0


	//   ....[37]....
        /*03d8*/ 	.word	0x00009d30


	//   ....[38]....
        /*03dc*/ 	.word	0x00009d40


	//   ....[39]....
        /*03e0*/ 	.word	0x00009d60


	//   ....[40]....
        /*03e4*/ 	.word	0x00009d70


	//   ....[41]....
        /*03e8*/ 	.word	0x0000a0b0


	//   ....[42]....
        /*03ec*/ 	.word	0x0000a0d0


	//   ....[43]....
        /*03f0*/ 	.word	0x0000a1b0


	//   ....[44]....
        /*03f4*/ 	.word	0x0000a1c0


	//   ....[45]....
        /*03f8*/ 	.word	0x0000a2b0


	//   ....[46]....
        /*03fc*/ 	.word	0x0000a2d0


	//   ....[47]....
        /*0400*/ 	.word	0x0000a3c0


	//   ....[48]....
        /*0404*/ 	.word	0x0000a3d0


	//   ....[49]....
        /*0408*/ 	.word	0x0000a6b0


	//   ....[50]....
        /*040c*/ 	.word	0x0000a6d0


	//   ....[51]....
        /*0410*/ 	.word	0x0000ad10


	//   ....[52]....
        /*0414*/ 	.word	0x0000ad20


	//   ....[53]....
        /*0418*/ 	.word	0x0000b860


	//   ....[54]....
        /*041c*/ 	.word	0x0000b880


	//   ....[55]....
        /*0420*/ 	.word	0x0000b970


	//   ....[56]....
        /*0424*/ 	.word	0x0000b980


	//   ....[57]....
        /*0428*/ 	.word	0x0000ba70


	//   ....[58]....
        /*042c*/ 	.word	0x0000ba90


	//   ....[59]....
        /*0430*/ 	.word	0x0000bb80


	//   ....[60]....
        /*0434*/ 	.word	0x0000bb90


	//   ....[61]....
        /*0438*/ 	.word	0x0000bd20


	//   ....[62]....
        /*043c*/ 	.word	0x0000bd40


	//   ....[63]....
        /*0440*/ 	.word	0x0000be60


	//   ....[64]....
        /*0444*/ 	.word	0x0000bea0


	//   ....[65]....
        /*0448*/ 	.word	0x0000bed0


	//   ....[66]....
        /*044c*/ 	.word	0x0000bf00


	//   ....[67]....
        /*0450*/ 	.word	0x0000bf30


	//   ....[68]....
        /*0454*/ 	.word	0x0000bf60


	//   ....[69]....
        /*0458*/ 	.word	0x0000c0b0


	//   ....[70]....
        /*045c*/ 	.word	0x0000c0f0


	//   ....[71]....
        /*0460*/ 	.word	0x0000c120


	//   ....[72]....
        /*0464*/ 	.word	0x0000c150


	//   ....[73]....
        /*0468*/ 	.word	0x0000c180


	//   ....[74]....
        /*046c*/ 	.word	0x0000c1b0


	//   ....[75]....
        /*0470*/ 	.word	0x0000c240


	//   ....[76]....
        /*0474*/ 	.word	0x0000c270


	//   ....[77]....
        /*0478*/ 	.word	0x0000c280


	//   ....[78]....
        /*047c*/ 	.word	0x0000c2e0


	//   ....[79]....
        /*0480*/ 	.word	0x0000c810


	//   ....[80]....
        /*0484*/ 	.word	0x0000c870


	//   ....[81]....
        /*0488*/ 	.word	0x0000c8c0


	//   ....[82]....
        /*048c*/ 	.word	0x0000c910


	//   ....[83]....
        /*0490*/ 	.word	0x0000c960


	//   ....[84]....
        /*0494*/ 	.word	0x0000c9d0


	//   ....[85]....
        /*0498*/ 	.word	0x0000ca10


	//   ....[86]....
        /*049c*/ 	.word	0x0000ca80


	//   ....[87]....
        /*04a0*/ 	.word	0x0000caf0


	//   ....[88]....
        /*04a4*/ 	.word	0x0000cb50


	//   ....[89]....
        /*04a8*/ 	.word	0x0000cbd0


	//   ....[90]....
        /*04ac*/ 	.word	0x0000cc20


	//   ....[91]....
        /*04b0*/ 	.word	0x0000cc70


	//   ....[92]....
        /*04b4*/ 	.word	0x0000ccc0


	//   ....[93]....
        /*04b8*/ 	.word	0x0000cd30


	//   ....[94]....
        /*04bc*/ 	.word	0x0000cda0


	//   ....[95]....
        /*04c0*/ 	.word	0x0000ce00


	//   ....[96]....
        /*04c4*/ 	.word	0x0000ce60


	//   ....[97]....
        /*04c8*/ 	.word	0x0000cec0


	//   ....[98]....
        /*04cc*/ 	.word	0x0000cf30


	//   ....[99]....
        /*04d0*/ 	.word	0x0000cf90


	//   ....[100]....
        /*04d4*/ 	.word	0x0000cff0


	//   ....[101]....
        /*04d8*/ 	.word	0x0000d050


	//   ....[102]....
        /*04dc*/ 	.word	0x0000d0c0


	//   ....[103]....
        /*04e0*/ 	.word	0x0000d120


	//   ....[104]....
        /*04e4*/ 	.word	0x0000d180


	//   ....[105]....
        /*04e8*/ 	.word	0x0000d1e0


	//   ....[106]....
        /*04ec*/ 	.word	0x0000d250


	//   ....[107]....
        /*04f0*/ 	.word	0x0000d2b0


	//   ....[108]....
        /*04f4*/ 	.word	0x0000d310


	//   ....[109]....
        /*04f8*/ 	.word	0x0000d370


	//   ....[110]....
        /*04fc*/ 	.word	0x0000d3e0


	//   ....[111]....
        /*0500*/ 	.word	0x0000d440


	//   ....[112]....
        /*0504*/ 	.word	0x0000d4a0


	//   ....[113]....
        /*0508*/ 	.word	0x0000d500


	//   ....[114]....
        /*050c*/ 	.word	0x0000d570


	//   ....[115]....
        /*0510*/ 	.word	0x0000d5c0


	//   ....[116]....
        /*0514*/ 	.word	0x0000d600


	//   ....[117]....
        /*0518*/ 	.word	0x0000d650


	//   ....[118]....
        /*051c*/ 	.word	0x0000d6a0


	//   ....[119]....
        /*0520*/ 	.word	0x0000d6f0


	//   ....[120]....
        /*0524*/ 	.word	0x0000d760


	//   ....[121]....
        /*0528*/ 	.word	0x0000d7a0


	//   ....[122]....
        /*052c*/ 	.word	0x0000d7f0


	//   ....[123]....
        /*0530*/ 	.word	0x0000d840


	//   ....[124]....
        /*0534*/ 	.word	0x0000d890


	//   ....[125]....
        /*0538*/ 	.word	0x0000d8e0


	//   ....[126]....
        /*053c*/ 	.word	0x0000d950


	//   ....[127]....
        /*0540*/ 	.word	0x0000d990


	//   ....[128]....
        /*0544*/ 	.word	0x0000da00


	//   ....[129]....
        /*0548*/ 	.word	0x0000da60


	//   ....[130]....
        /*054c*/ 	.word	0x0000dac0


	//----- nvinfo : EIATTR_EXIT_INSTR_OFFSETS
	.align		4
.L_588:
        /*0550*/ 	.byte	0x04, 0x1c
        /*0552*/ 	.short	(.L_590 - .L_589)


	//   ....[0]....
.L_589:
        /*0554*/ 	.word	0x00000b40


	//   ....[1]....
        /*0558*/ 	.word	0x0000c7d0


	//----- nvinfo : EIATTR_MAX_THREADS
	.align		4
.L_590:
        /*055c*/ 	.byte	0x04, 0x05
        /*055e*/ 	.short	(.L_592 - .L_591)
.L_591:
        /*0560*/ 	.word	0x00000100
        /*0564*/ 	.word	0x00000001
        /*0568*/ 	.word	0x00000001


	//----- nvinfo : EIATTR_CRS_STACK_SIZE
	.align		4
.L_592:
        /*056c*/ 	.byte	0x04, 0x1e
        /*056e*/ 	.short	(.L_594 - .L_593)
.L_593:
        /*0570*/ 	.word	0x00000000
.L_594:


//--------------------- .nv.info._ZN7cutlass13device_kernelIN5flash19enable_sm80_to_sm89INS1_16FlashAttnFwdSm80INS1_25CollectiveMainloopFwdSm80ILi8ELi1ELb1EN4cute5tupleIJNS5_1CILi128EEENS7_ILi112EEES8_EEELi128ENS_6half_tEfNS_4arch4Sm80ELb0ELb0ELb0ELb1ELb0ELb1ELb1ELb1EEENS1_21CollectiveEpilogueFwdINS6_IJS8_S8_S9_EEENS6_IJNS7_ILi1EEESH_SH_EEESB_SD_Li256ELb1ELb1ELb1ELb0EEENS1_36VarlenDynamicPersistentTileSchedulerILi128ELi112ELi256ELi256ELb1ELb1ELb0ELb0ELb1ELb1EEEEEEEEEvNT_6ParamsE --------------------------
	.section	.nv.info._ZN7cutlass13device_kernelIN5flash19enable_sm80_to_sm89INS1_16FlashAttnFwdSm80INS1_25CollectiveMainloopFwdSm80ILi8ELi1ELb1EN4cute5tupleIJNS5_1CILi128EEENS7_ILi112EEES8_EEELi128ENS_6half_tEfNS_4arch4Sm80ELb0ELb0ELb0ELb1ELb0ELb1ELb1ELb1EEENS1_21CollectiveEpilogueFwdINS6_IJS8_S8_S9_EEENS6_IJNS7_ILi1EEESH_SH_EEESB_SD_Li256ELb1ELb1ELb1ELb0EEENS1_36VarlenDynamicPersistentTileSchedulerILi128ELi112ELi256ELi256ELb1ELb1ELb0ELb0ELb1ELb1EEEEEEEEEvNT_6ParamsE,"",@"SHT_CUDA_INFO"
	.sectionflags	@""
	.align	4


	//----- nvinfo : EIATTR_CUDA_API_VERSION
	.align		4
        /*0000*/ 	.byte	0x04, 0x37
        /*0002*/ 	.short	(.L_596 - .L_595)
.L_595:
        /*0004*/ 	.word	0x00000082


	//----- nvinfo : EIATTR_SW2861232_WAR
	.align		4
.L_596:
        /*0008*/ 	.byte	0x01, 0x35
	.zero		2


	//----- nvinfo : EIATTR_PARAM_CBANK
	.align		4
        /*000c*/ 	.byte	0x04, 0x0a
        /*000e*/ 	.short	(.L_598 - .L_597)
	.align		4
.L_597:
        /*0010*/ 	.word	index@(.nv.constant0._ZN7cutlass13device_kernelIN5flash19enable_sm80_to_sm89INS1_16FlashAttnFwdSm80INS1_25CollectiveMainloopFwdSm80ILi8ELi1ELb1EN4cute5tupleIJNS5_1CILi128EEENS7_ILi112EEES8_EEELi128ENS_6half_tEfNS_4arch4Sm80ELb0ELb0ELb0ELb1ELb0ELb1ELb1ELb1EEENS1_21CollectiveEpilogueFwdINS6_IJS8_S8_S9_EEENS6_IJNS7_ILi1EEESH_SH_EEESB_SD_Li256ELb1ELb1ELb1ELb0EEENS1_36VarlenDynamicPersistentTileSchedulerILi128ELi112ELi256ELi256ELb1ELb1ELb0ELb0ELb1ELb1EEEEEEEEEvNT_6ParamsE)
        /*0014*/ 	.short	0x0160
        /*0016*/ 	.short	0x0438


	//----- nvinfo : EIATTR_CBANK_PARAM_SIZE
	.align		4
.L_598:
        /*0018*/ 	.byte	0x03, 0x19
        /*001a*/ 	.short	0x0438


	//----- nvinfo : EIATTR_KPARAM_INFO
	.align		4
        /*001c*/ 	.byte	0x04, 0x17
        /*001e*/ 	.short	(.L_600 - .L_599)
.L_599:
        /*0020*/ 	.word	0x00000000
        /*0024*/ 	.short	0x0000
        /*0026*/ 	.short	0x0000
        /*0028*/ 	.byte	0x00, 0xf0, 0xe1, 0x10


	//----- nvinfo : EIATTR_MAXREG_COUNT
	.align		4
.L_600:
        /*002c*/ 	.byte	0x03, 0x1b
        /*002e*/ 	.short	0x00ff


	//----- nvinfo : EIATTR_NUM_BARRIERS
	.align		4
        /*0030*/ 	.byte	0x02, 0x4c
        /*0032*/ 	.byte	0x06
	.zero		1


	//----- nvinfo : EIATTR_ANNOTATIONS
	.align		4
        /*0034*/ 	.byte	0x04, 0x55
        /*0036*/ 	.short	(.L_602 - .L_601)


	//   ....[0]....
.L_601:
        /* <DEDUP_REMOVED lines=13> */


	//----- nvinfo : EIATTR_MERCURY_ISA_VERSION
	.align		4
.L_602:
        /*00f8*/ 	.byte	0x03, 0x5f
        /*00fa*/ 	.short	0x0000


	//----- nvinfo : EIATTR_INT_WARP_WIDE_INSTR_OFFSETS
	.align		4
        /*00fc*/ 	.byte	0x04, 0x31
        /*00fe*/ 	.short	(.L_604 - .L_603)


	//   ....[0]....
.L_603:
        /*0100*/ 	.word	0x00013d30


	//   ....[1]....
        /*0104*/ 	.word	0x00013db0


	//----- nvinfo : EIATTR_COOP_GROUP_MASK_REGIDS
	.align		4
.L_604:
        /*0108*/ 	.byte	0x04, 0x29
        /*010a*/ 	.short	(.L_606 - .L_605)


	//   ....[0]....
.L_605:
        /*010c*/ 	.word	0xffffffff


	//   ....[1]....
        /*0110*/ 	.word	0xffffffff


	//   ....[2]....
        /*0114*/ 	.word	0xffffffff


	//   ....[3]....
        /*0118*/ 	.word	0xffffffff


	//   ....[4]....
        /*011c*/ 	.word	0xffffffff


	//   ....[5]....
        /*0120*/ 	.word	0xffffffff


	//   ....[6]....
        /*0124*/ 	.word	0xffffffff


	//   ....[7]....
        /*0128*/ 	.word	0xffffffff


	//   ....[8]....
        /*012c*/ 	.word	0xffffffff


	//   ....[9]....
        /*0130*/ 	.word	0xffffffff


	//   ....[10]....
        /*0134*/ 	.word	0xffffffff


	//   ....[11]....
        /*0138*/ 	.word	0xffffffff


	//   ....[12]....
        /*013c*/ 	.word	0xffffffff


	//   ....[13]....
        /*0140*/ 	.word	0xffffffff


	//   ....[14]....
        /*0144*/ 	.word	0xffffffff


	//   ....[15]....
        /*0148*/ 	.word	0xffffffff


	//   ....[16]....
        /*014c*/ 	.word	0xffffffff


	//   ....[17]....
        /*0150*/ 	.word	0xffffffff


	//   ....[18]....
        /*0154*/ 	.word	0xffffffff


	//   ....[19]....
        /*0158*/ 	.word	0xffffffff


	//   ....[20]....
        /*015c*/ 	.word	0xffffffff


	//   ....[21]....
        /*0160*/ 	.word	0xffffffff


	//   ....[22]....
        /*0164*/ 	.word	0xffffffff


	//   ....[23]....
        /*0168*/ 	.word	0xffffffff


	//   ....[24]....
        /*016c*/ 	.word	0xffffffff


	//   ....[25]....
        /*0170*/ 	.word	0xffffffff


	//   ....[26]....
        /*0174*/ 	.word	0xffffffff


	//   ....[27]....
        /*0178*/ 	.word	0xffffffff


	//   ....[28]....
        /*017c*/ 	.word	0xffffffff


	//   ....[29]....
        /*0180*/ 	.word	0xffffffff


	//   ....[30]....
        /*0184*/ 	.word	0xffffffff


	//   ....[31]....
        /*0188*/ 	.word	0xffffffff


	//   ....[32]....
        /*018c*/ 	.word	0xffffffff


	//   ....[33]....
        /*0190*/ 	.word	0xffffffff


	//   ....[34]....
        /*0194*/ 	.word	0xffffffff


	//   ....[35]....
        /*0198*/ 	.word	0xffffffff


	//   ....[36]....
        /*019c*/ 	.word	0xffffffff


	//   ....[37]....
        /*01a0*/ 	.word	0xffffffff


	//   ....[38]....
        /*01a4*/ 	.word	0xffffffff


	//   ....[39]....
        /*01a8*/ 	.word	0xffffffff


	//   ....[40]....
        /*01ac*/ 	.word	0xffffffff


	//   ....[41]....
        /*01b0*/ 	.word	0xffffffff


	//   ....[42]....
        /*01b4*/ 	.word	0xffffffff


	//   ....[43]....
        /*01b8*/ 	.word	0xffffffff


	//   ....[44]....
        /*01bc*/ 	.word	0xffffffff


	//   ....[45]....
        /*01c0*/ 	.word	0xffffffff


	//   ....[46]....
        /*01c4*/ 	.word	0xffffffff


	//   ....[47]....
        /*01c8*/ 	.word	0xffffffff


	//   ....[48]....
        /*01cc*/ 	.word	0xffffffff


	//   ....[49]....
        /*01d0*/ 	.word	0xffffffff


	//   ....[50]....
        /*01d4*/ 	.word	0xffffffff


	//   ....[51]....
        /*01d8*/ 	.word	0xffffffff


	//   ....[52]....
        /*01dc*/ 	.word	0xffffffff


	//   ....[53]....
        /*01e0*/ 	.word	0xffffffff


	//   ....[54]....
        /*01e4*/ 	.word	0xffffffff


	//   ....[55]....
        /*01e8*/ 	.word	0xffffffff


	//   ....[56]....
        /*01ec*/ 	.word	0xffffffff


	//   ....[57]....
        /*01f0*/ 	.word	0xffffffff


	//   ....[58]....
        /*01f4*/ 	.word	0xffffffff


	//   ....[59]....
        /*01f8*/ 	.word	0xffffffff


	//   ....[60]....
        /*01fc*/ 	.word	0xffffffff


	//   ....[61]....
        /*0200*/ 	.word	0xffffffff


	//   ....[62]....
        /*0204*/ 	.word	0xffffffff


	//   ....[63]....
        /*0208*/ 	.word	0xffffffff


	//   ....[64]....
        /*020c*/ 	.word	0xffffffff


	//   ....[65]....
        /*0210*/ 	.word	0xffffffff


	//   ....[66]....
        /*0214*/ 	.word	0xffffffff


	//   ....[67]....
        /*0218*/ 	.word	0xffffffff


	//   ....[68]....
        /*021c*/ 	.word	0xffffffff


	//   ....[69]....
        /*0220*/ 	.word	0xffffffff


	//   ....[70]....
        /*0224*/ 	.word	0xffffffff


	//   ....[71]....
        /*0228*/ 	.word	0xffffffff


	//   ....[72]....
        /*022c*/ 	.word	0xffffffff


	//   ....[73]....
        /*0230*/ 	.word	0xffffffff


	//   ....[74]....
        /*0234*/ 	.word	0xffffffff


	//   ....[75]....
        /*0238*/ 	.word	0xffffffff


	//   ....[76]....
        /*023c*/ 	.word	0xffffffff


	//   ....[77]....
        /*0240*/ 	.word	0xffffffff


	//   ....[78]....
        /*0244*/ 	.word	0xffffffff


	//   ....[79]....
        /*0248*/ 	.word	0xffffffff


	//   ....[80]....
        /*024c*/ 	.word	0xffffffff


	//   ....[81]....
        /*0250*/ 	.word	0xffffffff


	//   ....[82]....
        /*0254*/ 	.word	0xffffffff


	//   ....[83]....
        /*0258*/ 	.word	0xffffffff


	//   ....[84]....
        /*025c*/ 	.word	0xffffffff


	//   ....[85]....
        /*0260*/ 	.word	0xffffffff


	//   ....[86]....
        /*0264*/ 	.word	0xffffffff


	//   ....[87]....
        /*0268*/ 	.word	0xffffffff


	//   ....[88]....
        /*026c*/ 	.word	0xffffffff


	//   ....[89]....
        /*0270*/ 	.word	0xffffffff


	//   ....[90]....
        /*0274*/ 	.word	0xffffffff


	//   ....[91]....
        /*0278*/ 	.word	0xffffffff


	//   ....[92]....
        /*027c*/ 	.word	0xffffffff


	//   ....[93]....
        /*0280*/ 	.word	0xffffffff


	//   ....[94]....
        /*0284*/ 	.word	0xffffffff


	//   ....[95]....
        /*0288*/ 	.word	0xffffffff


	//   ....[96]....
        /*028c*/ 	.word	0xffffffff


	//   ....[97]....
        /*0290*/ 	.word	0xffffffff


	//   ....[98]....
        /*0294*/ 	.word	0xffffffff


	//   ....[99]....
        /*0298*/ 	.word	0xffffffff


	//   ....[100]....
        /*029c*/ 	.word	0xffffffff


	//   ....[101]....
        /*02a0*/ 	.word	0xffffffff


	//   ....[102]....
        /*02a4*/ 	.word	0xffffffff


	//   ....[103]....
        /*02a8*/ 	.word	0xffffffff


	//   ....[104]....
        /*02ac*/ 	.word	0xffffffff


	//   ....[105]....
        /*02b0*/ 	.word	0xffffffff


	//   ....[106]....
        /*02b4*/ 	.word	0xffffffff


	//   ....[107]....
        /*02b8*/ 	.word	0xffffffff


	//   ....[108]....
        /*02bc*/ 	.word	0xffffffff


	//   ....[109]....
        /*02c0*/ 	.word	0xffffffff


	//   ....[110]....
        /*02c4*/ 	.word	0xffffffff


	//   ....[111]....
        /*02c8*/ 	.word	0xffffffff


	//   ....[112]....
        /*02cc*/ 	.word	0xffffffff


	//   ....[113]....
        /*02d0*/ 	.word	0xffffffff


	//   ....[114]....
        /*02d4*/ 	.word	0xffffffff


	//   ....[115]....
        /*02d8*/ 	.word	0xffffffff


	//   ....[116]....
        /*02dc*/ 	.word	0xffffffff


	//   ....[117]....
        /*02e0*/ 	.word	0xffffffff


	//   ....[118]....
        /*02e4*/ 	.word	0xffffffff


	//   ....[119]....
        /*02e8*/ 	.word	0xffffffff


	//   ....[120]....
        /*02ec*/ 	.word	0xffffffff


	//   ....[121]....
        /*02f0*/ 	.word	0xffffffff


	//   ....[122]....
        /*02f4*/ 	.word	0xffffffff


	//   ....[123]....
        /*02f8*/ 	.word	0xffffffff


	//   ....[124]....
        /*02fc*/ 	.word	0xffffffff


	//   ....[125]....
        /*0300*/ 	.word	0xffffffff


	//   ....[126]....
        /*0304*/ 	.word	0xffffffff


	//   ....[127]....
        /*0308*/ 	.word	0xffffffff


	//   ....[128]....
        /*030c*/ 	.word	0xffffffff


	//   ....[129]....
        /*0310*/ 	.word	0xffffffff


	//   ....[130]....
        /*0314*/ 	.word	0xffffffff


	//   ....[131]....
        /*0318*/ 	.word	0xffffffff


	//   ....[132]....
        /*031c*/ 	.word	0xffffffff


	//   ....[133]....
        /*0320*/ 	.word	0xffffffff


	//   ....[134]....
        /*0324*/ 	.word	0xffffffff


	//   ....[135]....
        /*0328*/ 	.word	0xffffffff


	//   ....[136]....
        /*032c*/ 	.word	0xffffffff


	//   ....[137]....
        /*0330*/ 	.word	0xffffffff


	//   ....[138]....
        /*0334*/ 	.word	0xffffffff


	//----- nvinfo : EIATTR_COOP_GROUP_INSTR_OFFSETS
	.align		4
.L_606:
        /*0338*/ 	.byte	0x04, 0x28
        /*033a*/ 	.short	(.L_608 - .L_607)


	//   ....[0]....
.L_607:
        /*033c*/ 	.word	0x00000050


	//   ....[1]....
        /*0340*/ 	.word	0x000001f0


	//   ....[2]....
        /*0344*/ 	.word	0x00000220


	//   ....[3]....
        /*0348*/ 	.word	0x00000250


	//   ....[4]....
        /*034c*/ 	.word	0x00000280


	//   ....[5]....
        /*0350*/ 	.word	0x000002b0


	//   ....[6]....
        /*0354*/ 	.word	0x000002e0


	//   ....[7]....
        /*0358*/ 	.word	0x00000450


	//   ....[8]....
        /*035c*/ 	.word	0x00000490


	//   ....[9]....
        /*0360*/ 	.word	0x000004c0


	//   ....[10]....
        /*0364*/ 	.word	0x000004f0


	//   ....[11]....
        /*0368*/ 	.word	0x00000520


	//   ....[12]....
        /*036c*/ 	.word	0x00000550


	//   ....[13]....
        /*0370*/ 	.word	0x000005e0


	//   ....[14]....
        /*0374*/ 	.word	0x00000610


	//   ....[15]....
        /*0378*/ 	.word	0x00000630


	//   ....[16]....
        /*037c*/ 	.word	0x00000690


	//   ....[17]....
        /*0380*/ 	.word	0x00009450


	//   ....[18]....
        /*0384*/ 	.word	0x00009460


	//   ....[19]....
        /*0388*/ 	.word	0x00009470


	//   ....[20]....
        /*038c*/ 	.word	0x00009480


	//   ....[21]....
        /*0390*/ 	.word	0x00009490


	//   ....[22]....
        /*0394*/ 	.word	0x000094c0


	//   ....[23]....
        /*0398*/ 	.word	0x00009580


	//   ....[24]....
        /*039c*/ 	.word	0x00009590


	//   ....[25]....
        /*03a0*/ 	.word	0x00009ad0


	//   ....[26]....
        /*03a4*/ 	.word	0x00009b10


	//   ....[27]....
        /*03a8*/ 	.word	0x00009b30


	//   ....[28]....
        /*03ac*/ 	.word	0x00009b40


	//   ....[29]....
        /*03b0*/ 	.word	0x0000b400


	//   ....[30]....
        /*03b4*/ 	.word	0x0000b440


	//   ....[31]....
        /*03b8*/ 	.word	0x0000b460


	//   ....[32]....
        /*03bc*/ 	.word	0x0000b470


	//   ....[33]....
        /*03c0*/ 	.word	0x0000ec30


	//   ....[34]....
        /*03c4*/ 	.word	0x0000ecc0


	//   ....[35]....
        /*03c8*/ 	.word	0x0000ece0


	//   ....[36]....
        /*03cc*/ 	.word	0x0000ed00


	//   ....[37]....
        /*03d0*/ 	.word	0x00011b40


	//   ....[38]....
        /*03d4*/ 	.word	0x00011b60


	//   ....[39]....
        /*03d8*/ 	.word	0x00011b90


	//   ....[40]....
        /*03dc*/ 	.word	0x00011ba0


	//   ....[41]....
        /*03e0*/ 	.word	0x00013720


	//   ....[42]....
        /*03e4*/ 	.word	0x00013730


	//   ....[43]....
        /*03e8*/ 	.word	0x00013760


	//   ....[44]....
        /*03ec*/ 	.word	0x00013770


	//   ....[45]....
        /*03f0*/ 	.word	0x00014970


	//   ....[46]....
        /*03f4*/ 	.word	0x000149a0


	//   ....[47]....
        /*03f8*/ 	.word	0x000149b0


	//   ....[48]....
        /*03fc*/ 	.word	0x000149c0


	//   ....[49]....
        /*0400*/ 	.word	0x00014cf0


	//   ....[50]....
        /*0404*/ 	.word	0x00014d10


	//   ....[51]....
        /*0408*/ 	.word	0x00014df0


	//   ....[52]....
        /*040c*/ 	.word	0x00014e00


	//   ....[53]....
        /*0410*/ 	.word	0x00014ef0


	//   ....[54]....
        /*0414*/ 	.word	0x00014f10


	//   ....[55]....
        /*0418*/ 	.word	0x00015000


	//   ....[56]....
        /*041c*/ 	.word	0x00015010


	//   ....[57]....
        /*0420*/ 	.word	0x000152f0


	//   ....[58]....
        /*0424*/ 	.word	0x00015310


	//   ....[59]....
        /*0428*/ 	.word	0x00015980


	//   ....[60]....
        /*042c*/ 	.word	0x00015990


	//   ....[61]....
        /*0430*/ 	.word	0x000164f0


	//   ....[62]....
        /*0434*/ 	.word	0x00016510


	//   ....[63]....
        /*0438*/ 	.word	0x00016600


	//   ....[64]....
        /*043c*/ 	.word	0x00016610


	//   ....[65]....
        /*0440*/ 	.word	0x00016700


	//   ....[66]....
        /*0444*/ 	.word	0x00016720


	//   ....[67]....
        /*0448*/ 	.word	0x00016810


	//   ....[68]....
        /*044c*/ 	.word	0x00016820


	//   ....[69]....
        /*0450*/ 	.word	0x000169b0


	//   ....[70]....
        /*0454*/ 	.word	0x000169d0


	//   ....[71]....
        /*0458*/ 	.word	0x00016af0


	//   ....[72]....
        /*045c*/ 	.word	0x00016b30


	//   ....[73]....
        /*0460*/ 	.word	0x00016b60


	//   ....[74]....
        /*0464*/ 	.word	0x00016b90


	//   ....[75]....
        /*0468*/ 	.word	0x00016bc0


	//   ....[76]....
        /*046c*/ 	.word	0x00016bf0


	//   ....[77]....
        /*0470*/ 	.word	0x00016d40


	//   ....[78]....
        /*0474*/ 	.word	0x00016d80


	//   ....[79]....
        /*0478*/ 	.word	0x00016db0


	//   ....[80]....
        /*047c*/ 	.word	0x00016de0


	//   ....[81]....
        /*0480*/ 	.word	0x00016e10


	//   ....[82]....
        /*0484*/ 	.word	0x00016e40


	//   ....[83]....
        /*0488*/ 	.word	0x00016ed0


	//   ....[84]....
        /*048c*/ 	.word	0x00016f00


	//   ....[85]....
        /*0490*/ 	.word	0x00016f10


	//   ....[86]....
        /*0494*/ 	.word	0x00016f70


	//   ....[87]....
        /*0498*/ 	.word	0x000174a0


	//   ....[88]....
        /*049c*/ 	.word	0x00017500


	//   ....[89]....
        /*04a0*/ 	.word	0x00017550


	//   ....[90]....
        /*04a4*/ 	.word	0x000175a0


	//   ....[91]....
        /*04a8*/ 	.word	0x000175f0


	//   ....[92]....
        /*04ac*/ 	.word	0x00017660


	//   ....[93]....
        /*04b0*/ 	.word	0x000176a0


	//   ....[94]....
        /*04b4*/ 	.word	0x00017710


	//   ....[95]....
        /*04b8*/ 	.word	0x00017780


	//   ....[96]....
        /*04bc*/ 	.word	0x000177e0


	//   ....[97]....
        /*04c0*/ 	.word	0x00017860


	//   ....[98]....
        /*04c4*/ 	.word	0x000178b0


	//   ....[99]....
        /*04c8*/ 	.word	0x00017900


	//   ....[100]....
        /*04cc*/ 	.word	0x00017950


	//   ....[101]....
        /*04d0*/ 	.word	0x000179c0


	//   ....[102]....
        /*04d4*/ 	.word	0x00017a30


	//   ....[103]....
        /*04d8*/ 	.word	0x00017a90


	//   ....[104]....
        /*04dc*/ 	.word	0x00017af0


	//   ....[105]....
        /*04e0*/ 	.word	0x00017b50


	//   ....[106]....
        /*04e4*/ 	.word	0x00017bc0


	//   ....[107]....
        /*04e8*/ 	.word	0x00017c20


	//   ....[108]....
        /*04ec*/ 	.word	0x00017c80


	//   ....[109]....
        /*04f0*/ 	.word	0x00017ce0


	//   ....[110]....
        /*04f4*/ 	.word	0x00017d50


	//   ....[111]....
        /*04f8*/ 	.word	0x00017db0


	//   ....[112]....
        /*04fc*/ 	.word	0x00017e10


	//   ....[113]....
        /*0500*/ 	.word	0x00017e70


	//   ....[114]....
        /*0504*/ 	.word	0x00017ee0


	//   ....[115]....
        /*0508*/ 	.word	0x00017f40


	//   ....[116]....
        /*050c*/ 	.word	0x00017fa0


	//   ....[117]....
        /*0510*/ 	.word	0x00018000


	//   ....[118]....
        /*0514*/ 	.word	0x00018070


	//   ....[119]....
        /*0518*/ 	.word	0x000180d0


	//   ....[120]....
        /*051c*/ 	.word	0x00018130


	//   ....[121]....
        /*0520*/ 	.word	0x00018190


	//   ....[122]....
        /*0524*/ 	.word	0x00018200


	//   ....[123]....
        /*0528*/ 	.word	0x00018250


	//   ....[124]....
        /*052c*/ 	.word	0x00018290


	//   ....[125]....
        /*0530*/ 	.word	0x000182e0


	//   ....[126]....
        /*0534*/ 	.word	0x00018330


	//   ....[127]....
        /*0538*/ 	.word	0x00018380


	//   ....[128]....
        /*053c*/ 	.word	0x000183f0


	//   ....[129]....
        /*0540*/ 	.word	0x00018430


	//   ....[130]....
        /*0544*/ 	.word	0x00018480


	//   ....[131]....
        /*0548*/ 	.word	0x000184d0


	//   ....[132]....
        /*054c*/ 	.word	0x00018520


	//   ....[133]....
        /*0550*/ 	.word	0x00018570


	//   ....[134]....
        /*0554*/ 	.word	0x000185e0


	//   ....[135]....
        /*0558*/ 	.word	0x00018620


	//   ....[136]....
        /*055c*/ 	.word	0x00018690


	//   ....[137]....
        /*0560*/ 	.word	0x000186f0


	//   ....[138]....
        /*0564*/ 	.word	0x00018750


	//----- nvinfo : EIATTR_EXIT_INSTR_OFFSETS
	.align		4
.L_608:
        /*0568*/ 	.byte	0x04, 0x1c
        /*056a*/ 	.short	(.L_610 - .L_609)


	//   ....[0]....
.L_609:
        /*056c*/ 	.word	0x00000b50


	//   ....[1]....
        /*0570*/ 	.word	0x00017460


	//----- nvinfo : EIATTR_MAX_THREADS
	.align		4
.L_610:
        /*0574*/ 	.byte	0x04, 0x05
        /*0576*/ 	.short	(.L_612 - .L_611)
.L_611:
        /*0578*/ 	.word	0x00000100
        /*057c*/ 	.word	0x00000001
        /*0580*/ 	.word	0x00000001


	//----- nvinfo : EIATTR_CRS_STACK_SIZE
	.align		4
.L_612:
        /*0584*/ 	.byte	0x04, 0x1e
        /*0586*/ 	.short	(.L_614 - .L_613)
.L_613:
        /*0588*/ 	.word	0x00000000
.L_614:


//--------------------- .nv.info._ZN7cutlass13device_kernelIN5flash19enable_sm80_to_sm89INS1_16FlashAttnFwdSm80INS1_25CollectiveMainloopFwdSm80ILi4ELi1ELb0EN4cute5tupleIJNS5_1CILi128EEENS7_ILi48EEES8_EEELi128ENS_6half_tEfNS_4arch4Sm80ELb0ELb1ELb0ELb0ELb0ELb0ELb1ELb1EEENS1_21CollectiveEpilogueFwdINS6_IJS8_S8_S9_EEENS6_IJNS7_ILi1EEESH_SH_EEESB_SD_Li128ELb0ELb1ELb1ELb0EEENS1_19SingleTileSchedulerILb0ELb1ELb1ELi128EEEEEEEEEvNT_6ParamsE --------------------------
	.section	.nv.info._ZN7cutlass13device_kernelIN5flash19enable_sm80_to_sm89INS1_16FlashAttnFwdSm80INS1_25CollectiveMainloopFwdSm80ILi4ELi1ELb0EN4cute5tupleIJNS5_1CILi128EEENS7_ILi48EEES8_EEELi128ENS_6half_tEfNS_4arch4Sm80ELb0ELb1ELb0ELb0ELb0ELb0ELb1ELb1EEENS1_21CollectiveEpilogueFwdINS6_IJS8_S8_S9_EEENS6_IJNS7_ILi1EEESH_SH_EEESB_SD_Li128ELb0ELb1ELb1ELb0EEENS1_19SingleTileSchedulerILb0ELb1ELb1ELi128EEEEEEEEEvNT_6ParamsE,"",@"SHT_CUDA_INFO"
	.sectionflags	@""
	.align	4


	//----- nvinfo : EIATTR_CUDA_API_VERSION
	.align		4
        /*0000*/ 	.byte	0x04, 0x37
        /*0002*/ 	.short	(.L_616 - .L_615)
.L_615:
        /*0004*/ 	.word	0x00000082


	//----- nvinfo : EIATTR_SW2861232_WAR
	.align		4
.L_616:
        /*0008*/ 	.byte	0x01, 0x35
	.zero		2


	//----- nvinfo : EIATTR_PARAM_CBANK
	.align		4
        /*000c*/ 	.byte	0x04, 0x0a
        /*000e*/ 	.short	(.L_618 - .L_617)
	.align		4
.L_617:
        /*0010*/ 	.word	index@(.nv.constant0._ZN7cutlass13device_kernelIN5flash19enable_sm80_to_sm89INS1_16FlashAttnFwdSm80INS1_25CollectiveMainloopFwdSm80ILi4ELi1ELb0EN4cute5tupleIJNS5_1CILi128EEENS7_ILi48EEES8_EEELi128ENS_6half_tEfNS_4arch4Sm80ELb0ELb1ELb0ELb0ELb0ELb0ELb1ELb1EEENS1_21CollectiveEpilogueFwdINS6_IJS8_S8_S9_EEENS6_IJNS7_ILi1EEESH_SH_EEESB_SD_Li128ELb0ELb1ELb1ELb0EEENS1_19SingleTileSchedulerILb0ELb1ELb1ELi128EEEEEEEEEvNT_6ParamsE)
        /*0014*/ 	.short	0x0160
        /*0016*/ 	.short	0x0418


	//----- nvinfo : EIATTR_CBANK_PARAM_SIZE
	.align		4
.L_618:
        /*0018*/ 	.byte	0x03, 0x19
        /*001a*/ 	.short	0x0418


	//----- nvinfo : EIATTR_KPARAM_INFO
	.align		4
        /*001c*/ 	.byte	0x04, 0x17
        /*001e*/ 	.short	(.L_620 - .L_619)
.L_619:
        /*0020*/ 	.word	0x00000000
        /*0024*/ 	.short	0x0000
        /*0026*/ 	.short	0x0000
        /*0028*/ 	.byte	0x00, 0xf0, 0x61, 0x10


	//----- nvinfo : EIATTR_MAXREG_COUNT
	.align		4
.L_620:
        /*002c*/ 	.byte	0x03, 0x1b
        /*002e*/ 	.short	0x00ff


	//----- nvinfo : EIATTR_NUM_BARRIERS
	.align		4
        /*0030*/ 	.byte	0x02, 0x4c
        /*0032*/ 	.byte	0x02
	.zero		1


	//----- nvinfo : EIATTR_ANNOTATIONS
	.align		4
        /*0034*/ 	.byte	0x04, 0x55
        /*0036*/ 	.short	(.L_622 - .L_621)


	//   ....[0]....
.L_621:
        /* <DEDUP_REMOVED lines=40> */


	//----- nvinfo : EIATTR_MERCURY_ISA_VERSION
	.align		4
.L_622:
        /*02a0*/ 	.byte	0x03, 0x5f
        /*02a2*/ 	.short	0x0000


	//----- nvinfo : EIATTR_COOP_GROUP_MASK_REGIDS
	.align		4
        /*02a4*/ 	.byte	0x04, 0x29
        /*02a6*/ 	.short	(.L_624 - .L_623)


	//   ....[0]....
.L_623:
        /*02a8*/ 	.word	0xffffffff


	//   ....[1]....
        /*02ac*/ 	.word	0xffffffff


	//   ....[2]....
        /*02b0*/ 	.word	0xffffffff


	//   ....[3]....
        /*02b4*/ 	.word	0xffffffff


	//   ....[4]....
        /*02b8*/ 	.word	0xffffffff


	//   ....[5]....
        /*02bc*/ 	.word	0xffffffff


	//   ....[6]....
        /*02c0*/ 	.word	0xffffffff


	//   ....[7]....
        /*02c4*/ 	.word	0xffffffff


	//   ....[8]....
        /*02c8*/ 	.word	0xffffffff


	//   ....[9]....
        /*02cc*/ 	.word	0xffffffff


	//   ....[10]....
        /*02d0*/ 	.word	0xffffffff


	//   ....[11]....
        /*02d4*/ 	.word	0xffffffff


	//   ....[12]....
        /*02d8*/ 	.word	0xffffffff


	//   ....[13]....
        /*02dc*/ 	.word	0xffffffff


	//   ....[14]....
        /*02e0*/ 	.word	0xffffffff


	//   ....[15]....
        /*02e4*/ 	.word	0xffffffff


	//   ....[16]....
        /*02e8*/ 	.word	0xffffffff


	//   ....[17]....
        /*02ec*/ 	.word	0xffffffff


	//   ....[18]....
        /*02f0*/ 	.word	0xffffffff


	//   ....[19]....
        /*02f4*/ 	.word	0xffffffff


	//   ....[20]....
        /*02f8*/ 	.word	0xffffffff


	//   ....[21]....
        /*02fc*/ 	.word	0xffffffff


	//   ....[22]....
        /*0300*/ 	.word	0xffffffff


	//   ....[23]....
        /*0304*/ 	.word	0xffffffff


	//   ....[24]....
        /*0308*/ 	.word	0xffffffff


	//   ....[25]....
        /*030c*/ 	.word	0xffffffff


	//   ....[26]....
        /*0310*/ 	.word	0xffffffff


	//   ....[27]....
        /*0314*/ 	.word	0xffffffff


	//   ....[28]....
        /*0318*/ 	.word	0xffffffff


	//   ....[29]....
        /*031c*/ 	.word	0xffffffff


	//   ....[30]....
        /*0320*/ 	.word	0xffffffff


	//   ....[31]....
        /*0324*/ 	.word	0xffffffff


	//   ....[32]....
        /*0328*/ 	.word	0xffffffff


	//   ....[33]....
        /*032c*/ 	.word	0xffffffff


	//   ....[34]....
        /*0330*/ 	.word	0xffffffff


	//   ....[35]....
        /*0334*/ 	.word	0xffffffff


	//   ....[36]....
        /*0338*/ 	.word	0xffffffff


	//   ....[37]....
        /*033c*/ 	.word	0xffffffff


	//   ....[38]....
        /*0340*/ 	.word	0xffffffff


	//   ....[39]....
        /*0344*/ 	.word	0xffffffff


	//   ....[40]....
        /*0348*/ 	.word	0xffffffff


	//   ....[41]....
        /*034c*/ 	.word	0xffffffff


	//   ....[42]....
        /*0350*/ 	.word	0xffffffff


	//   ....[43]....
        /*0354*/ 	.word	0xffffffff


	//   ....[44]....
        /*0358*/ 	.word	0xffffffff


	//   ....[45]....
        /*035c*/ 	.word	0xffffffff


	//   ....[46]....
        /*0360*/ 	.word	0xffffffff


	//   ....[47]....
        /*0364*/ 	.word	0xffffffff


	//   ....[48]....
        /*0368*/ 	.word	0xffffffff


	//   ....[49]....
        /*036c*/ 	.word	0xffffffff


	//   ....[50]....
        /*0370*/ 	.word	0xffffffff


	//   ....[51]....
        /*0374*/ 	.word	0xffffffff


	//   ....[52]....
        /*0378*/ 	.word	0xffffffff


	//   ....[53]....
        /*037c*/ 	.word	0xffffffff


	//   ....[54]....
        /*0380*/ 	.word	0xffffffff


	//   ....[55]....
        /*0384*/ 	.word	0xffffffff


	//   ....[56]....
        /*0388*/ 	.word	0xffffffff


	//   ....[57]....
        /*038c*/ 	.word	0xffffffff


	//   ....[58]....
        /*0390*/ 	.word	0xffffffff


	//   ....[59]....
        /*0394*/ 	.word	0xffffffff


	//   ....[60]....
        /*0398*/ 	.word	0xffffffff


	//   ....[61]....
        /*039c*/ 	.word	0xffffffff


	//   ....[62]....
        /*03a0*/ 	.word	0xffffffff


	//   ....[63]....
        /*03a4*/ 	.word	0xffffffff


	//   ....[64]....
        /*03a8*/ 	.word	0xffffffff


	//   ....[65]....
        /*03ac*/ 	.word	0xffffffff


	//   ....[66]....
        /*03b0*/ 	.word	0xffffffff


	//   ....[67]....
        /*03b4*/ 	.word	0xffffffff


	//   ....[68]....
        /*03b8*/ 	.word	0xffffffff


	//   ....[69]....
        /*03bc*/ 	.word	0xffffffff


	//   ....[70]....
        /*03c0*/ 	.word	0xffffffff


	//   ....[71]....
        /*03c4*/ 	.word	0xffffffff


	//   ....[72]....
        /*03c8*/ 	.word	0xffffffff


	//   ....[73]....
        /*03cc*/ 	.word	0xffffffff


	//   ....[74]....
        /*03d0*/ 	.word	0xffffffff


	//   ....[75]....
        /*03d4*/ 	.word	0xffffffff


	//   ....[76]....
        /*03d8*/ 	.word	0xffffffff


	//   ....[77]....
        /*03dc*/ 	.word	0xffffffff


	//   ....[78]....
        /*03e0*/ 	.word	0xffffffff


	//   ....[79]....
        /*03e4*/ 	.word	0xffffffff


	//   ....[80]....
        /*03e8*/ 	.word	0xffffffff


	//   ....[81]....
        /*03ec*/ 	.word	0xffffffff


	//   ....[82]....
        /*03f0*/ 	.word	0xffffffff


	//   ....[83]....
        /*03f4*/ 	.word	0xffffffff


	//   ....[84]....
        /*03f8*/ 	.word	0xffffffff


	//----- nvinfo : EIATTR_COOP_GROUP_INSTR_OFFSETS
	.align		4
.L_624:
        /*03fc*/ 	.byte	0x04, 0x28
        /*03fe*/ 	.short	(.L_626 - .L_625)


	//   ....[0]....
.L_625:
        /*0400*/ 	.word	0x00000060


	//   ....[1]....
        /*0404*/ 	.word	0x000013c0


	//   ....[2]....
        /*0408*/ 	.word	0x00001410


	//   ....[3]....
        /*040c*/ 	.word	0x00001660


	//   ....[4]....
        /*0410*/ 	.word	0x00001690


	//   ....[5]....
        /*0414*/ 	.word	0x00001770


	//   ....[6]....
        /*0418*/ 	.word	0x000017a0


	//   ....[7]....
        /*041c*/ 	.word	0x00001880


	//   ....[8]....
        /*0420*/ 	.word	0x000018b0


	//   ....[9]....
        /*0424*/ 	.word	0x00001990


	//   ....[10]....
        /*0428*/ 	.word	0x000019c0


	//   ....[11]....
        /*042c*/ 	.word	0x00001aa0


	//   ....[12]....
        /*0430*/ 	.word	0x00001ad0


	//   ....[13]....
        /*0434*/ 	.word	0x00001bb0


	//   ....[14]....
        /*0438*/ 	.word	0x00001be0


	//   ....[15]....
        /*043c*/ 	.word	0x00001cb0


	//   ....[16]....
        /*0440*/ 	.word	0x00001cf0


	//   ....[17]....
        /*0444*/ 	.word	0x00003230


	//   ....[18]....
        /*0448*/ 	.word	0x00003470


	//   ....[19]....
        /*044c*/ 	.word	0x00003630


	//   ....[20]....
        /*0450*/ 	.word	0x000040e0


	//   ....[21]....
        /*0454*/ 	.word	0x00004520


	//   ....[22]....
        /*0458*/ 	.word	0x00004670


	//   ....[23]....
        /*045c*/ 	.word	0x00004760


	//   ....[24]....
        /*0460*/ 	.word	0x00004880


	//   ....[25]....
        /*0464*/ 	.word	0x00004cc0


	//   ....[26]....
        /*0468*/ 	.word	0x00004d00


	//   ....[27]....
        /*046c*/ 	.word	0x00004db0


	//   ....[28]....
        /*0470*/ 	.word	0x00004f40


	//   ....[29]....
        /*0474*/ 	.word	0x00007720


	//   ....[30]....
        /*0478*/ 	.word	0x000079b0


	//   ....[31]....
        /*047c*/ 	.word	0x00007b90


	//   ....[32]....
        /*0480*/ 	.word	0x00008200


	//   ....[33]....
        /*0484*/ 	.word	0x000089a0


	//   ....[34]....
        /*0488*/ 	.word	0x00008ac0


	//   ....[35]....
        /*048c*/ 	.word	0x00008c00


	//   ....[36]....
        /*0490*/ 	.word	0x00008d50


	//   ....[37]....
        /*0494*/ 	.word	0x00008df0


	//   ....[38]....
        /*0498*/ 	.word	0x00008f10


	//   ....[39]....
        /*049c*/ 	.word	0x000090d0


	//   ....[40]....
        /*04a0*/ 	.word	0x00009120


	//   ....[41]....
        /*04a4*/ 	.word	0x0000be80


	//   ....[42]....
        /*04a8*/ 	.word	0x0000bed0


	//   ....[43]....
        /*04ac*/ 	.word	0x0000bf00


	//   ....[44]....
        /*04b0*/ 	.word	0x0000bf30


	//   ....[45]....
        /*04b4*/ 	.word	0x0000bf70


	//   ....[46]....
        /*04b8*/ 	.word	0x0000bfb0


	//   ....[47]....
        /*04bc*/ 	.word	0x0000c210


	//   ....[48]....
        /*04c0*/ 	.word	0x0000c380


	//   ....[49]....
        /*04c4*/ 	.word	0x0000ed30


	//   ....[50]....
        /*04c8*/ 	.word	0x0000efa0


	//   ....[51]....
        /*04cc*/ 	.word	0x0000f4b0


	//   ....[52]....
        /*04d0*/ 	.word	0x0000f980


	//   ....[53]....
        /*04d4*/ 	.word	0x00010130


	//   ....[54]....
        /*04d8*/ 	.word	0x00010190


	//   ....[55]....
        /*04dc*/ 	.word	0x00010290


	//   ....[56]....
        /*04e0*/ 	.word	0x000102e0


	//   ....[57]....
        /*04e4*/ 	.word	0x00010340


	//   ....[58]....
        /*04e8*/ 	.word	0x00010480


	//   ....[59]....
        /*04ec*/ 	.word	0x00010770


	//   ....[60]....
        /*04f0*/ 	.word	0x000107d0


	//   ....[61]....
        /*04f4*/ 	.word	0x00012320


	//   ....[62]....
        /*04f8*/ 	.word	0x00012330


	//   ....[63]....
        /*04fc*/ 	.word	0x00012340


	//   ....[64]....
        /*0500*/ 	.word	0x00012350


	//   ....[65]....
        /*0504*/ 	.word	0x00012380


	//   ....[66]....
        /*0508*/ 	.word	0x000123a0


	//   ....[67]....
        /*050c*/ 	.word	0x000123c0


	//   ....[68]....
        /*0510*/ 	.word	0x000123d0


	//   ....[69]....
        /*0514*/ 	.word	0x00013450


	//   ....[70]....
        /*0518*/ 	.word	0x00013480


	//   ....[71]....
        /*051c*/ 	.word	0x000134b0


	//   ....[72]....
        /*0520*/ 	.word	0x000134e0


	//   ....[73]....
        /*0524*/ 	.word	0x00013520


	//   ....[74]....
        /*0528*/ 	.word	0x00013550


	//   ....[75]....
        /*052c*/ 	.word	0x00013570


	//   ....[76]....
        /*0530*/ 	.word	0x00013580


	//   ....[77]....
        /*0534*/ 	.word	0x000135a0


	//   ....[78]....
        /*0538*/ 	.word	0x000135b0


	//   ....[79]....
        /*053c*/ 	.word	0x00013c60


	//   ....[80]....
        /*0540*/ 	.word	0x00013c80


	//   ....[81]....
        /*0544*/ 	.word	0x00014280


	//   ....[82]....
        /*0548*/ 	.word	0x000142a0


	//   ....[83]....
        /*054c*/ 	.word	0x000148a0


	//   ....[84]....
        /*0550*/ 	.word	0x000148b0


	//----- nvinfo : EIATTR_EXIT_INSTR_OFFSETS
	.align		4
.L_626:
        /*0554*/ 	.byte	0x04, 0x1c
        /*0556*/ 	.short	(.L_628 - .L_627)


	//   ....[0]....
.L_627:
        /*0558*/ 	.word	0x000001c0


	//   ....[1]....
        /*055c*/ 	.word	0x000148c0


	//   ....[2]....
        /*0560*/ 	.word	0x00014e60


	//   ....[3]....
        /*0564*/ 	.word	0x00014eb0


	//   ....[4]....
        /*0568*/ 	.word	0x00014ee0


	//   ....[5]....
        /*056c*/ 	.word	0x00014f40


	//   ....[6]....
        /*0570*/ 	.word	0x000151d0


	//----- nvinfo : EIATTR_CTAIDZ_USED
	.align		4
.L_628:
        /*0574*/ 	.byte	0x01, 0x04
	.zero		2


	//----- nvinfo : EIATTR_MAX_THREADS
	.align		4
        /*0578*/ 	.byte	0x04, 0x05
        /*057a*/ 	.short	(.L_630 - .L_629)
.L_629:
        /*057c*/ 	.word	0x00000080
        /*0580*/ 	.word	0x00000001
        /*0584*/ 	.word	0x00000001


	//----- nvinfo : EIATTR_CRS_STACK_SIZE
	.align		4
.L_630:
        /*0588*/ 	.byte	0x04, 0x1e
        /*058a*/ 	.short	(.L_632 - .L_631)
.L_631:
        /*058c*/ 	.word	0x00000000
.L_632:


//--------------------- .nv.info._ZN7cutlass13device_kernelIN5flash19enable_sm80_to_sm89INS1_16FlashAttnFwdSm80INS1_25CollectiveMainloopFwdSm80ILi8ELi1ELb1EN4cute5tupleIJNS5_1CILi128EEENS7_ILi96EEES8_EEELi128ENS_6half_tEfNS_4arch4Sm80ELb0ELb1ELb0ELb1ELb0ELb0ELb1ELb1EEENS1_21CollectiveEpilogueFwdINS6_IJS8_S8_S9_EEENS6_IJNS7_ILi1EEESH_SH_EEESB_SD_Li256ELb1ELb1ELb1ELb0EEENS1_36VarlenDynamicPersistentTileSchedulerILi128ELi96ELi256ELi256ELb1ELb1ELb0ELb1ELb0ELb1EEEEEEEEEvNT_6ParamsE --------------------------
	.section	.nv.info._ZN7cutlass13device_kernelIN5flash19enable_sm80_to_sm89INS1_16FlashAttnFwdSm80INS1_25CollectiveMainloopFwdSm80ILi8ELi1ELb1EN4cute5tupleIJNS5_1CILi128EEENS7_ILi96EEES8_EEELi128ENS_6half_tEfNS_4arch4Sm80ELb0ELb1ELb0ELb1ELb0ELb0ELb1ELb1EEENS1_21CollectiveEpilogueFwdINS6_IJS8_S8_S9_EEENS6_IJNS7_ILi1EEESH_SH_EEESB_SD_Li256ELb1ELb1ELb1ELb0EEENS1_36VarlenDynamicPersistentTileSchedulerILi128ELi96ELi256ELi256ELb1ELb1ELb0ELb1ELb0ELb1EEEEEEEEEvNT_6ParamsE,"",@"SHT_CUDA_INFO"
	.sectionflags	@""
	.align	4


	//----- nvinfo : EIATTR_CUDA_API_VERSION
	.align		4
        /*0000*/ 	.byte	0x04, 0x37
        /*0002*/ 	.short	(.L_634 - .L_633)
.L_633:
        /*0004*/ 	.word	0x00000082


	//----- nvinfo : EIATTR_SW2861232_WAR
	.align		4
.L_634:
        /*0008*/ 	.byte	0x01, 0x35
	.zero		2


	//----- nvinfo : EIATTR_PARAM_CBANK
	.align		4
        /*000c*/ 	.byte	0x04, 0x0a
        /*000e*/ 	.short	(.L_636 - .L_635)
	.align		4
.L_635:
        /*0010*/ 	.word	index@(.nv.constant0._ZN7cutlass13device_kernelIN5flash19enable_sm80_to_sm89INS1_16FlashAttnFwdSm80INS1_25CollectiveMainloopFwdSm80ILi8ELi1ELb1EN4cute5tupleIJNS5_1CILi128EEENS7_ILi96EEES8_EEELi128ENS_6half_tEfNS_4arch4Sm80ELb0ELb1ELb0ELb1ELb0ELb0ELb1ELb1EEENS1_21CollectiveEpilogueFwdINS6_IJS8_S8_S9_EEENS6_IJNS7_ILi1EEESH_SH_EEESB_SD_Li256ELb1ELb1ELb1ELb0EEENS1_36VarlenDynamicPersistentTileSchedulerILi128ELi96ELi256ELi256ELb1ELb1ELb0ELb1ELb0ELb1EEEEEEEEEvNT_6ParamsE)
        /*0014*/ 	.short	0x0160
        /*0016*/ 	.short	0x0438


	//----- nvinfo : EIATTR_CBANK_PARAM_SIZE
	.align		4
.L_636:
        /*0018*/ 	.byte	0x03, 0x19
        /*001a*/ 	.short	0x0438


	//----- nvinfo : EIATTR_KPARAM_INFO
	.align		4
        /*001c*/ 	.byte	0x04, 0x17
        /*001e*/ 	.short	(.L_638 - .L_637)
.L_637:
        /*0020*/ 	.word	0x00000000
        /*0024*/ 	.short	0x0000
        /*0026*/ 	.short	0x0000
        /*0028*/ 	.byte	0x00, 0xf0, 0xe1, 0x10


	//----- nvinfo : EIATTR_MAXREG_COUNT
	.align		4
.L_638:
        /*002c*/ 	.byte	0x03, 0x1b
        /*002e*/ 	.short	0x00ff


	//----- nvinfo : EIATTR_NUM_BARRIERS
	.align		4
        /*0030*/ 	.byte	0x02, 0x4c
        /*0032*/ 	.byte	0x06
	.zero		1


	//----- nvinfo : EIATTR_ANNOTATIONS
	.align		4
        /*0034*/ 	.byte	0x04, 0x55
        /*0036*/ 	.short	(.L_640 - .L_639)


	//   ....[0]....
.L_639:
        /* <DEDUP_REMOVED lines=67> */


	//----- nvinfo : EIATTR_MERCURY_ISA_VERSION
	.align		4
.L_640:
        /*0458*/ 	.byte	0x03, 0x5f
        /*045a*/ 	.short	0x0000


	//----- nvinfo : EIATTR_INT_WARP_WIDE_INSTR_OFFSETS
	.align		4
        /*045c*/ 	.byte	0x04, 0x31
        /*045e*/ 	.short	(.L_642 - .L_641)


	//   ....[0]....
.L_641:
        /*0460*/ 	.word	0x00011b50


	//   ....[1]....
        /*0464*/ 	.word	0x00011bd0


	//----- nvinfo : EIATTR_COOP_GROUP_MASK_REGIDS
	.align		4
.L_642:
        /*0468*/ 	.byte	0x04, 0x29
        /*046a*/ 	.short	(.L_644 - .L_643)


	//   ....[0]....
.L_643:
        /*046c*/ 	.word	0xffffffff


	//   ....[1]....
        /*0470*/ 	.word	0xffffffff


	//   ....[2]....
        /*0474*/ 	.word	0xffffffff


	//   ....[3]....
        /*0478*/ 	.word	0xffffffff


	//   ....[4]....
        /*047c*/ 	.word	0xffffffff


	//   ....[5]....
        /*0480*/ 	.word	0xffffffff


	//   ....[6]....
        /*0484*/ 	.word	0xffffffff


	//   ....[7]....
        /*0488*/ 	.word	0xffffffff


	//   ....[8]....
        /*048c*/ 	.word	0xffffffff


	//   ....[9]....
        /*0490*/ 	.word	0xffffffff


	//   ....[10]....
        /*0494*/ 	.word	0xffffffff


	//   ....[11]....
        /*0498*/ 	.word	0xffffffff


	//   ....[12]....
        /*049c*/ 	.word	0xffffffff


	//   ....[13]....
        /*04a0*/ 	.word	0xffffffff


	//   ....[14]....
        /*04a4*/ 	.word	0xffffffff


	//   ....[15]....
        /*04a8*/ 	.word	0xffffffff


	//   ....[16]....
        /*04ac*/ 	.word	0xffffffff


	//   ....[17]....
        /*04b0*/ 	.word	0xffffffff


	//   ....[18]....
        /*04b4*/ 	.word	0xffffffff


	//   ....[19]....
        /*04b8*/ 	.word	0xffffffff


	//   ....[20]....
        /*04bc*/ 	.word	0xffffffff


	//   ....[21]....
        /*04c0*/ 	.word	0xffffffff


	//   ....[22]....
        /*04c4*/ 	.word	0xffffffff


	//   ....[23]....
        /*04c8*/ 	.word	0xffffffff


	//   ....[24]....
        /*04cc*/ 	.word	0xffffffff


	//   ....[25]....
        /*04d0*/ 	.word	0xffffffff


	//   ....[26]....
        /*04d4*/ 	.word	0xffffffff


	//   ....[27]....
        /*04d8*/ 	.word	0xffffffff


	//   ....[28]....
        /*04dc*/ 	.word	0xffffffff


	//   ....[29]....
        /*04e0*/ 	.word	0xffffffff


	//   ....[30]....
        /*04e4*/ 	.word	0xffffffff


	//   ....[31]....
        /*04e8*/ 	.word	0xffffffff


	//   ....[32]....
        /*04ec*/ 	.word	0xffffffff


	//   ....[33]....
        /*04f0*/ 	.word	0xffffffff


	//   ....[34]....
        /*04f4*/ 	.word	0xffffffff


	//   ....[35]....
        /*04f8*/ 	.word	0xffffffff


	//   ....[36]....
        /*04fc*/ 	.word	0xffffffff


	//   ....[37]....
        /*0500*/ 	.word	0xffffffff


	//   ....[38]....
        /*0504*/ 	.word	0xffffffff


	//   ....[39]....
        /*0508*/ 	.word	0xffffffff


	//   ....[40]....
        /*050c*/ 	.word	0xffffffff


	//   ....[41]....
        /*0510*/ 	.word	0xffffffff


	//   ....[42]....
        /*0514*/ 	.word	0xffffffff


	//   ....[43]....
        /*0518*/ 	.word	0xffffffff


	//   ....[44]....
        /*051c*/ 	.word	0xffffffff


	//   ....[45]....
        /*0520*/ 	.word	0xffffffff


	//   ....[46]....
        /*0524*/ 	.word	0xffffffff


	//   ....[47]....
        /*0528*/ 	.word	0xffffffff


	//   ....[48]....
        /*052c*/ 	.word	0xffffffff


	//   ....[49]....
        /*0530*/ 	.word	0xffffffff


	//   ....[50]....
        /*0534*/ 	.word	0xffffffff


	//   ....[51]....
        /*0538*/ 	.word	0xffffffff


	//   ....[52]....
        /*053c*/ 	.word	0xffffffff


	//   ....[53]....
        /*0540*/ 	.word	0xffffffff


	//   ....[54]....
        /*0544*/ 	.word	0xffffffff


	//   ....[55]....
        /*0548*/ 	.word	0xffffffff


	//   ....[56]....
        /*054c*/ 	.word	0xffffffff


	//   ....[57]....
        /*0550*/ 	.word	0xffffffff


	//   ....[58]....
        /*0554*/ 	.word	0xffffffff


	//   ....[59]....
        /*0558*/ 	.word	0xffffffff


	//   ....[60]....
        /*055c*/ 	.word	0xffffffff


	//   ....[61]....
        /*0560*/ 	.word	0xffffffff


	//   ....[62]....
        /*0564*/ 	.word	0xffffffff


	//   ....[63]....
        /*0568*/ 	.word	0xffffffff


	//   ....[64]....
        /*056c*/ 	.word	0xffffffff


	//   ....[65]....
        /*0570*/ 	.word	0xffffffff


	//   ....[66]....
        /*0574*/ 	.word	0xffffffff


	//   ....[67]....
        /*0578*/ 	.word	0xffffffff


	//   ....[68]....
        /*057c*/ 	.word	0xffffffff


	//   ....[69]....
        /*0580*/ 	.word	0xffffffff


	//   ....[70]....
        /*0584*/ 	.word	0xffffffff


	//   ....[71]....
        /*0588*/ 	.word	0xffffffff


	//   ....[72]....
        /*058c*/ 	.word	0xffffffff


	//   ....[73]....
        /*0590*/ 	.word	0xffffffff


	//   ....[74]....
        /*0594*/ 	.word	0xffffffff


	//   ....[75]....
        /*0598*/ 	.word	0xffffffff


	//   ....[76]....
        /*059c*/ 	.word	0xffffffff


	//   ....[77]....
        /*05a0*/ 	.word	0xffffffff


	//   ....[78]....
        /*05a4*/ 	.word	0xffffffff


	//   ....[79]....
        /*05a8*/ 	.word	0xffffffff


	//   ....[80]....
        /*05ac*/ 	.word	0xffffffff


	//   ....[81]....
        /*05b0*/ 	.word	0xffffffff


	//   ....[82]....
        /*05b4*/ 	.word	0xffffffff


	//   ....[83]....
        /*05b8*/ 	.word	0xffffffff


	//   ....[84]....
        /*05bc*/ 	.word	0xffffffff


	//   ....[85]....
        /*05c0*/ 	.word	0xffffffff


	//   ....[86]....
        /*05c4*/ 	.word	0xffffffff


	//   ....[87]....
        /*05c8*/ 	.word	0xffffffff


	//   ....[88]....
        /*05cc*/ 	.word	0xffffffff


	//   ....[89]....
        /*05d0*/ 	.word	0xffffffff


	//   ....[90]....
        /*05d4*/ 	.word	0xffffffff


	//   ....[91]....
        /*05d8*/ 	.word	0xffffffff


	//   ....[92]....
        /*05dc*/ 	.word	0xffffffff


	//   ....[93]....
        /*05e0*/ 	.word	0xffffffff


	//   ....[94]....
        /*05e4*/ 	.word	0xffffffff


	//   ....[95]....
        /*05e8*/ 	.word	0xffffffff


	//   ....[96]....
        /*05ec*/ 	.word	0xffffffff


	//   ....[97]....
        /*05f0*/ 	.word	0xffffffff


	//   ....[98]....
        /*05f4*/ 	.word	0xffffffff


	//   ....[99]....
        /*05f8*/ 	.word	0xffffffff


	//   ....[100]....
        /*05fc*/ 	.word	0xffffffff


	//   ....[101]....
        /*0600*/ 	.word	0xffffffff


	//   ....[102]....
        /*0604*/ 	.word	0xffffffff


	//   ....[103]....
        /*0608*/ 	.word	0xffffffff


	//   ....[104]....
        /*060c*/ 	.word	0xffffffff


	//   ....[105]....
        /*0610*/ 	.word	0xffffffff


	//   ....[106]....
        /*0614*/ 	.word	0xffffffff


	//   ....[107]....
        /*0618*/ 	.word	0xffffffff


	//   ....[108]....
        /*061c*/ 	.word	0xffffffff


	//   ....[109]....
        /*0620*/ 	.word	0xffffffff


	//   ....[110]....
        /*0624*/ 	.word	0xffffffff


	//   ....[111]....
        /*0628*/ 	.word	0xffffffff


	//   ....[112]....
        /*062c*/ 	.word	0xffffffff


	//   ....[113]....
        /*0630*/ 	.word	0xffffffff


	//   ....[114]....
        /*0634*/ 	.word	0xffffffff


	//   ....[115]....
        /*0638*/ 	.word	0xffffffff


	//   ....[116]....
        /*063c*/ 	.word	0xffffffff


	//   ....[117]....
        /*0640*/ 	.word	0xffffffff


	//   ....[118]....
        /*0644*/ 	.word	0xffffffff


	//   ....[119]....
        /*0648*/ 	.word	0xffffffff


	//   ....[120]....
        /*064c*/ 	.word	0xffffffff


	//   ....[121]....
        /*0650*/ 	.word	0xffffffff


	//   ....[122]....
        /*0654*/ 	.word	0xffffffff


	//   ....[123]....
        /*0658*/ 	.word	0xffffffff


	//   ....[124]....
        /*065c*/ 	.word	0xffffffff


	//   ....[125]....
        /*0660*/ 	.word	0xffffffff


	//   ....[126]....
        /*0664*/ 	.word	0xffffffff


	//   ....[127]....
        /*0668*/ 	.word	0xffffffff


	//   ....[128]....
        /*066c*/ 	.word	0xffffffff


	//   ....[129]....
        /*0670*/ 	.word	0xffffffff


	//   ....[130]....
        /*0674*/ 	.word	0xffffffff


	//   ....[131]....
        /*0678*/ 	.word	0xffffffff


	//   ....[132]....
        /*067c*/ 	.word	0xffffffff


	//   ....[133]....
        /*0680*/ 	.word	0xffffffff


	//   ....[134]....
        /*0684*/ 	.word	0xffffffff


	//   ....[135]....
        /*0688*/ 	.word	0xffffffff


	//   ....[136]....
        /*068c*/ 	.word	0xffffffff


	//   ....[137]....
        /*0690*/ 	.word	0xffffffff


	//   ....[138]....
        /*0694*/ 	.word	0xffffffff


	//   ....[139]....
        /*0698*/ 	.word	0xffffffff


	//   ....[140]....
        /*069c*/ 	.word	0xffffffff


	//   ....[141]....
        /*06a0*/ 	.word	0xffffffff


	//   ....[142]....
        /*06a4*/ 	.word	0xffffffff


	//   ....[143]....
        /*06a8*/ 	.word	0xffffffff


	//   ....[144]....
        /*06ac*/ 	.word	0xffffffff


	//----- nvinfo : EIATTR_COOP_GROUP_INSTR_OFFSETS
	.align		4
.L_644:
        /*06b0*/ 	.byte	0x04, 0x28
        /*06b2*/ 	.short	(.L_646 - .L_645)


	//   ....[0]....
.L_645:
        /*06b4*/ 	.word	0x00000050


	//   ....[1]....
        /*06b8*/ 	.word	0x00000210


	//   ....[2]....
        /*06bc*/ 	.word	0x00000240


	//   ....[3]....
        /*06c0*/ 	.word	0x00000270


	//   ....[4]....
        /*06c4*/ 	.word	0x000002a0


	//   ....[5]....
        /*06c8*/ 	.word	0x000002d0


	//   ....[6]....
        /*06cc*/ 	.word	0x00000300


	//   ....[7]....
        /*06d0*/ 	.word	0x00000470


	//   ....[8]....
        /*06d4*/ 	.word	0x000004b0


	//   ....[9]....
        /*06d8*/ 	.word	0x000004e0


	//   ....[10]....
        /*06dc*/ 	.word	0x00000510


	//   ....[11]....
        /*06e0*/ 	.word	0x00000540


	//   ....[12]....
        /*06e4*/ 	.word	0x00000570


	//   ....[13]....
        /*06e8*/ 	.word	0x00000600


	//   ....[14]....
        /*06ec*/ 	.word	0x00000650


	//   ....[15]....
        /*06f0*/ 	.word	0x00000670


	//   ....[16]....
        /*06f4*/ 	.word	0x000006d0


	//   ....[17]....
        /*06f8*/ 	.word	0x00002b90


	//   ....[18]....
        /*06fc*/ 	.word	0x00002bc0


	//   ....[19]....
        /*0700*/ 	.word	0x00002be0


	//   ....[20]....
        /*0704*/ 	.word	0x00002bf0


	//   ....[21]....
        /*0708*/ 	.word	0x00002c00


	//   ....[22]....
        /*070c*/ 	.word	0x00002c10


	//   ....[23]....
        /*0710*/ 	.word	0x00002c20


	//   ....[24]....
        /*0714*/ 	.word	0x00002cf0


	//   ....[25]....
        /*0718*/ 	.word	0x00003f30


	//   ....[26]....
        /*071c*/ 	.word	0x00004840


	//   ....[27]....
        /*0720*/ 	.word	0x00004d40


	//   ....[28]....
        /*0724*/ 	.word	0x000052c0


	//   ....[29]....
        /*0728*/ 	.word	0x000052e0


	//   ....[30]....
        /*072c*/ 	.word	0x00005330


	//   ....[31]....
        /*0730*/ 	.word	0x000079c0


	//   ....[32]....
        /*0734*/ 	.word	0x00007cb0


	//   ....[33]....
        /*0738*/ 	.word	0x00008a20


	//   ....[34]....
        /*073c*/ 	.word	0x00008e00


	//   ....[35]....
        /*0740*/ 	.word	0x00008e30


	//   ....[36]....
        /*0744*/ 	.word	0x00008ea0


	//   ....[37]....
        /*0748*/ 	.word	0x0000ba50


	//   ....[38]....
        /*074c*/ 	.word	0x0000ba80


	//   ....[39]....
        /*0750*/ 	.word	0x0000bab0


	//   ....[40]....
        /*0754*/ 	.word	0x0000bad0


	//   ....[41]....
        /*0758*/ 	.word	0x0000e730


	//   ....[42]....
        /*075c*/ 	.word	0x0000ea20


	//   ....[43]....
        /*0760*/ 	.word	0x0000f7b0


	//   ....[44]....
        /*0764*/ 	.word	0x0000fba0


	//   ....[45]....
        /*0768*/ 	.word	0x0000fbb0


	//   ....[46]....
        /*076c*/ 	.word	0x0000fc10


	//   ....[47]....
        /*0770*/ 	.word	0x00011500


	//   ....[48]....
        /*0774*/ 	.word	0x00011550


	//   ....[49]....
        /*0778*/ 	.word	0x00011570


	//   ....[50]....
        /*077c*/ 	.word	0x00011590


	//   ....[51]....
        /*0780*/ 	.word	0x00012640


	//   ....[52]....
        /*0784*/ 	.word	0x00012660


	//   ....[53]....
        /*0788*/ 	.word	0x00012670


	//   ....[54]....
        /*078c*/ 	.word	0x00012680


	//   ....[55]....
        /*0790*/ 	.word	0x000129f0


	//   ....[56]....
        /*0794*/ 	.word	0x00012a10


	//   ....[57]....
        /*0798*/ 	.word	0x00012af0


	//   ....[58]....
        /*079c*/ 	.word	0x00012b00


	//   ....[59]....
        /*07a0*/ 	.word	0x00012bf0


	//   ....[60]....
        /*07a4*/ 	.word	0x00012c10


	//   ....[61]....
        /*07a8*/ 	.word	0x00012d00


	//   ....[62]....
        /*07ac*/ 	.word	0x00012d10


	//   ....[63]....
        /*07b0*/ 	.word	0x00013000


	//   ....[64]....
        /*07b4*/ 	.word	0x00013020


	//   ....[65]....
        /*07b8*/ 	.word	0x00013670


	//   ....[66]....
        /*07bc*/ 	.word	0x00013680


	//   ....[67]....
        /*07c0*/ 	.word	0x00014280


	//   ....[68]....
        /*07c4*/ 	.word	0x000142a0


	//   ....[69]....
        /*07c8*/ 	.word	0x00014390


	//   ....[70]....
        /*07cc*/ 	.word	0x000143a0


	//   ....[71]....
        /*07d0*/ 	.word	0x00014490


	//   ....[72]....
        /*07d4*/ 	.word	0x000144b0


	//   ....[73]....
        /*07d8*/ 	.word	0x000145a0


	//   ....[74]....
        /*07dc*/ 	.word	0x000145b0


	//   ....[75]....
        /*07e0*/ 	.word	0x00014760


	//   ....[76]....
        /*07e4*/ 	.word	0x00014780


	//   ....[77]....
        /*07e8*/ 	.word	0x000148b0


	//   ....[78]....
        /*07ec*/ 	.word	0x000148f0


	//   ....[79]....
        /*07f0*/ 	.word	0x00014920


	//   ....[80]....
        /*07f4*/ 	.word	0x00014950


	//   ....[81]....
        /*07f8*/ 	.word	0x00014980


	//   ....[82]....
        /*07fc*/ 	.word	0x000149b0


	//   ....[83]....
        /*0800*/ 	.word	0x00014b10


	//   ....[84]....
        /*0804*/ 	.word	0x00014b50


	//   ....[85]....
        /*0808*/ 	.word	0x00014b80


	//   ....[86]....
        /*080c*/ 	.word	0x00014bb0


	//   ....[87]....
        /*0810*/ 	.word	0x00014be0


	//   ....[88]....
        /*0814*/ 	.word	0x00014c10


	//   ....[89]....
        /*0818*/ 	.word	0x00014ca0


	//   ....[90]....
        /*081c*/ 	.word	0x00014d00


	//   ....[91]....
        /*0820*/ 	.word	0x00014d10


	//   ....[92]....
        /*0824*/ 	.word	0x00014d70


	//   ....[93]....
        /*0828*/ 	.word	0x000157d0


	//   ....[94]....
        /*082c*/ 	.word	0x00015830


	//   ....[95]....
        /*0830*/ 	.word	0x00015880


	//   ....[96]....
        /*0834*/ 	.word	0x000158d0


	//   ....[97]....
        /*0838*/ 	.word	0x00015920


	//   ....[98]....
        /*083c*/ 	.word	0x00015990


	//   ....[99]....
        /*0840*/ 	.word	0x000159e0


	//   ....[100]....
        /*0844*/ 	.word	0x00015a50


	//   ....[101]....
        /*0848*/ 	.word	0x00015ac0


	//   ....[102]....
        /*084c*/ 	.word	0x00015b20


	//   ....[103]....
        /*0850*/ 	.word	0x00015b80


	//   ....[104]....
        /*0854*/ 	.word	0x00015be0


	//   ....[105]....
        /*0858*/ 	.word	0x00015c30


	//   ....[106]....
        /*085c*/ 	.word	0x00015c90


	//   ....[107]....
        /*0860*/ 	.word	0x00015d00


	//   ....[108]....
        /*0864*/ 	.word	0x00015d70


	//   ....[109]....
        /*0868*/ 	.word	0x00015de0


	//   ....[110]....
        /*086c*/ 	.word	0x00015e40


	//   ....[111]....
        /*0870*/ 	.word	0x00015eb0


	//   ....[112]....
        /*0874*/ 	.word	0x00015f20


	//   ....[113]....
        /*0878*/ 	.word	0x00015f90


	//   ....[114]....
        /*087c*/ 	.word	0x00015ff0


	//   ....[115]....
        /*0880*/ 	.word	0x00016050


	//   ....[116]....
        /*0884*/ 	.word	0x000160c0


	//   ....[117]....
        /*0888*/ 	.word	0x00016130


	//   ....[118]....
        /*088c*/ 	.word	0x00016190


	//   ....[119]....
        /*0890*/ 	.word	0x00016200


	//   ....[120]....
        /*0894*/ 	.word	0x00016270


	//   ....[121]....
        /*0898*/ 	.word	0x000162e0


	//   ....[122]....
        /*089c*/ 	.word	0x00016340


	//   ....[123]....
        /*08a0*/ 	.word	0x000163b0


	//   ....[124]....
        /*08a4*/ 	.word	0x00016420


	//   ....[125]....
        /*08a8*/ 	.word	0x00016490


	//   ....[126]....
        /*08ac*/ 	.word	0x000164f0


	//   ....[127]....
        /*08b0*/ 	.word	0x00016560


	//   ....[128]....
        /*08b4*/ 	.word	0x000165d0


	//   ....[129]....
        /*08b8*/ 	.word	0x00016620


	//   ....[130]....
        /*08bc*/ 	.word	0x00016660


	//   ....[131]....
        /*08c0*/ 	.word	0x000166b0


	//   ....[132]....
        /*08c4*/ 	.word	0x00016700


	//   ....[133]....
        /*08c8*/ 	.word	0x00016750


	//   ....[134]....
        /*08cc*/ 	.word	0x000167c0


	//   ....[135]....
        /*08d0*/ 	.word	0x00016810


	//   ....[136]....
        /*08d4*/ 	.word	0x00016860


	//   ....[137]....
        /*08d8*/ 	.word	0x000168b0


	//   ....[138]....
        /*08dc*/ 	.word	0x00016900


	//   ....[139]....
        /*08e0*/ 	.word	0x00016950


	//   ....[140]....
        /*08e4*/ 	.word	0x000169c0


	//   ....[141]....
        /*08e8*/ 	.word	0x00016a10


	//   ....[142]....
        /*08ec*/ 	.word	0x00016a80


	//   ....[143]....
        /*08f0*/ 	.word	0x00016ae0


	//   ....[144]....
        /*08f4*/ 	.word	0x00016b50


	//----- nvinfo : EIATTR_EXIT_INSTR_OFFSETS
	.align		4
.L_646:
        /*08f8*/ 	.byte	0x04, 0x1c
        /*08fa*/ 	.short	(.L_648 - .L_647)


	//   ....[0]....
.L_647:
        /*08fc*/ 	.word	0x000010f0


	//   ....[1]....
        /*0900*/ 	.word	0x00015790


	//----- nvinfo : EIATTR_MAX_THREADS
	.align		4
.L_648:
        /*0904*/ 	.byte	0x04, 0x05
        /*0906*/ 	.short	(.L_650 - .L_649)
.L_649:
        /*0908*/ 	.word	0x00000100
        /*090c*/ 	.word	0x00000001
        /*0910*/ 	.word	0x00000001


	//----- nvinfo : EIATTR_CRS_STACK_SIZE
	.align		4
.L_650:
        /*0914*/ 	.byte	0x04, 0x1e
        /*0916*/ 	.short	(.L_652 - .L_651)
.L_651:
        /*0918*/ 	.word	0x00000000
.L_652:


//--------------------- .nv.info._ZN7cutlass13device_kernelIN5flash19enable_sm80_to_sm89INS1_16FlashAttnFwdSm80INS1_25CollectiveMainloopFwdSm80ILi8ELi1ELb1EN4cute5tupleIJNS5_1CILi128EEENS7_ILi96EEES8_EEELi128ENS_6half_tEfNS_4arch4Sm80ELb0ELb1ELb0ELb1ELb0ELb1ELb1ELb1EEENS1_21CollectiveEpilogueFwdINS6_IJS8_S8_S9_EEENS6_IJNS7_ILi1EEESH_SH_EEESB_SD_Li256ELb1ELb1ELb1ELb0EEENS1_36VarlenDynamicPersistentTileSchedulerILi128ELi96ELi256ELi256ELb1ELb1ELb0ELb1ELb0ELb1EEEEEEEEEvNT_6ParamsE --------------------------
	.section	.nv.info._ZN7cutlass13device_kernelIN5flash19enable_sm80_to_sm89INS1_16FlashAttnFwdSm80INS1_25CollectiveMainloopFwdSm80ILi8ELi1ELb1EN4cute5tupleIJNS5_1CILi128EEENS7_ILi96EEES8_EEELi128ENS_6half_tEfNS_4arch4Sm80ELb0ELb1ELb0ELb1ELb0ELb1ELb1ELb1EEENS1_21CollectiveEpilogueFwdINS6_IJS8_S8_S9_EEENS6_IJNS7_ILi1EEESH_SH_EEESB_SD_Li256ELb1ELb1ELb1ELb0EEENS1_36VarlenDynamicPersistentTileSchedulerILi128ELi96ELi256ELi256ELb1ELb1ELb0ELb1ELb0ELb1EEEEEEEEEvNT_6ParamsE,"",@"SHT_CUDA_INFO"
	.sectionflags	@""
	.align	4


	//----- nvinfo : EIATTR_CUDA_API_VERSION
	.align		4
        /*0000*/ 	.byte	0x04, 0x37
        /*0002*/ 	.short	(.L_654 - .L_653)
.L_653:
        /*0004*/ 	.word	0x00000082


	//----- nvinfo : EIATTR_SW2861232_WAR
	.align		4
.L_654:
        /*0008*/ 	.byte	0x01, 0x35
	.zero		2


	//----- nvinfo : EIATTR_PARAM_CBANK
	.align		4
        /*000c*/ 	.byte	0x04, 0x0a
        /*000e*/ 	.short	(.L_656 - .L_655)
	.align		4
.L_655:
        /*0010*/ 	.word	index@(.nv.constant0._ZN7cutlass13device_kernelIN5flash19enable_sm80_to_sm89INS1_16FlashAttnFwdSm80INS1_25CollectiveMainloopFwdSm80ILi8ELi1ELb1EN4cute5tupleIJNS5_1CILi128EEENS7_ILi96EEES8_EEELi128ENS_6half_tEfNS_4arch4Sm80ELb0ELb1ELb0ELb1ELb0ELb1ELb1ELb1EEENS1_21CollectiveEpilogueFwdINS6_IJS8_S8_S9_EEENS6_IJNS7_ILi1EEESH_SH_EEESB_SD_Li256ELb1ELb1ELb1ELb0EEENS1_36VarlenDynamicPersistentTileSchedulerILi128ELi96ELi256ELi256ELb1ELb1ELb0ELb1ELb0ELb1EEEEEEEEEvNT_6ParamsE)
        /*0014*/ 	.short	0x0160
        /*0016*/ 	.short	0x0438


	//----- nvinfo : EIATTR_CBANK_PARAM_SIZE
	.align		4
.L_656:
        /*0018*/ 	.byte	0x03, 0x19
        /*001a*/ 	.short	0x0438


	//----- nvinfo : EIATTR_KPARAM_INFO
	.align		4
        /*001c*/ 	.byte	0x04, 0x17
        /*001e*/ 	.short	(.L_658 - .L_657)
.L_657:
        /*0020*/ 	.word	0x00000000
        /*0024*/ 	.short	0x0000
        /*0026*/ 	.short	0x0000
        /*0028*/ 	.byte	0x00, 0xf0, 0xe1, 0x10


	//----- nvinfo : EIATTR_MAXREG_COUNT
	.align		4
.L_658:
        /*002c*/ 	.byte	0x03, 0x1b
        /*002e*/ 	.short	0x00ff


	//----- nvinfo : EIATTR_NUM_BARRIERS
	.align		4
        /*0030*/ 	.byte	0x02, 0x4c
        /*0032*/ 	.byte	0x06
	.zero		1


	//----- nvinfo : EIATTR_MERCURY_ISA_VERSION
	.align		4
        /*0034*/ 	.byte	0x03, 0x5f
        /*0036*/ 	.short	0x0000


	//----- nvinfo : EIATTR_INT_WARP_WIDE_INSTR_OFFSETS
	.align		4
        /*0038*/ 	.byte	0x04, 0x31
        /*003a*/ 	.short	(.L_660 - .L_659)


	//   ....[0]....
.L_659:
        /*003c*/ 	.word	0x0001bc60


	//   ....[1]....
        /*0040*/ 	.word	0x0001bd00


	//----- nvinfo : EIATTR_COOP_GROUP_MASK_REGIDS
	.align		4
.L_660:
        /*0044*/ 	.byte	0x04, 0x29
        /*0046*/ 	.short	(.L_662 - .L_661)


	//   ....[0]....
.L_661:
        /*0048*/ 	.word	0xffffffff


	//   ....[1]....
        /*004c*/ 	.word	0xffffffff


	//   ....[2]....
        /*0050*/ 	.word	0xffffffff


	//   ....[3]....
        /*0054*/ 	.word	0xffffffff


	//   ....[4]....
        /*0058*/ 	.word	0xffffffff


	//   ....[5]....
        /*005c*/ 	.word	0xffffffff


	//   ....[6]....
        /*0060*/ 	.word	0xffffffff


	//   ....[7]....
        /*0064*/ 	.word	0xffffffff


	//   ....[8]....
        /*0068*/ 	.word	0xffffffff


	//   ....[9]....
        /*006c*/ 	.word	0xffffffff


	//   ....[10]....
        /*0070*/ 	.word	0xffffffff


	//   ....[11]....
        /*0074*/ 	.word	0xffffffff


	//   ....[12]....
        /*0078*/ 	.word	0xffffffff


	//   ....[13]....
        /*007c*/ 	.word	0xffffffff


	//   ....[14]....
        /*0080*/ 	.word	0xffffffff


	//   ....[15]....
        /*0084*/ 	.word	0xffffffff


	//   ....[16]....
        /*0088*/ 	.word	0xffffffff


	//   ....[17]....
        /*008c*/ 	.word	0xffffffff


	//   ....[18]....
        /*0090*/ 	.word	0xffffffff


	//   ....[19]....
        /*0094*/ 	.word	0xffffffff


	//   ....[20]....
        /*0098*/ 	.word	0xffffffff


	//   ....[21]....
        /*009c*/ 	.word	0xffffffff


	//   ....[22]....
        /*00a0*/ 	.word	0xffffffff


	//   ....[23]....
        /*00a4*/ 	.word	0xffffffff


	//   ....[24]....
        /*00a8*/ 	.word	0xffffffff


	//   ....[25]....
        /*00ac*/ 	.word	0xffffffff


	//   ....[26]....
        /*00b0*/ 	.word	0xffffffff


	//   ....[27]....
        /*00b4*/ 	.word	0xffffffff


	//   ....[28]....
        /*00b8*/ 	.word	0xffffffff


	//   ....[29]....
        /*00bc*/ 	.word	0xffffffff


	//   ....[30]....
        /*00c0*/ 	.word	0xffffffff


	//   ....[31]....
        /*00c4*/ 	.word	0xffffffff


	//   ....[32]....
        /*00c8*/ 	.word	0xffffffff


	//   ....[33]....
        /*00cc*/ 	.word	0xffffffff


	//   ....[34]....
        /*00d0*/ 	.word	0xffffffff


	//   ....[35]....
        /*00d4*/ 	.word	0xffffffff


	//   ....[36]....
        /*00d8*/ 	.word	0xffffffff


	//   ....[37]....
        /*00dc*/ 	.word	0xffffffff


	//   ....[38]....
        /*00e0*/ 	.word	0xffffffff


	//   ....[39]....
        /*00e4*/ 	.word	0xffffffff


	//   ....[40]....
        /*00e8*/ 	.word	0xffffffff


	//   ....[41]....
        /*00ec*/ 	.word	0xffffffff


	//   ....[42]....
        /*00f0*/ 	.word	0xffffffff


	//   ....[43]....
        /*00f4*/ 	.word	0xffffffff


	//   ....[44]....
        /*00f8*/ 	.word	0xffffffff


	//   ....[45]....
        /*00fc*/ 	.word	0xffffffff


	//   ....[46]....
        /*0100*/ 	.word	0xffffffff


	//   ....[47]....
        /*0104*/ 	.word	0xffffffff


	//   ....[48]....
        /*0108*/ 	.word	0xffffffff


	//   ....[49]....
        /*010c*/ 	.word	0xffffffff


	//   ....[50]....
        /*0110*/ 	.word	0xffffffff


	//   ....[51]....
        /*0114*/ 	.word	0xffffffff


	//   ....[52]....
        /*0118*/ 	.word	0xffffffff


	//   ....[53]....
        /*011c*/ 	.word	0xffffffff


	//   ....[54]....
        /*0120*/ 	.word	0xffffffff


	//   ....[55]....
        /*0124*/ 	.word	0xffffffff


	//   ....[56]....
        /*0128*/ 	.word	0xffffffff


	//   ....[57]....
        /*012c*/ 	.word	0xffffffff


	//   ....[58]....
        /*0130*/ 	.word	0xffffffff


	//   ....[59]....
        /*0134*/ 	.word	0xffffffff


	//   ....[60]....
        /*0138*/ 	.word	0xffffffff


	//   ....[61]....
        /*013c*/ 	.word	0xffffffff


	//   ....[62]....
        /*0140*/ 	.word	0xffffffff


	//   ....[63]....
        /*0144*/ 	.word	0xffffffff


	//   ....[64]....
        /*0148*/ 	.word	0xffffffff


	//   ....[65]....
        /*014c*/ 	.word	0xffffffff


	//   ....[66]....
        /*0150*/ 	.word	0xffffffff


	//   ....[67]....
        /*0154*/ 	.word	0xffffffff


	//   ....[68]....
        /*0158*/ 	.word	0xffffffff


	//   ....[69]....
        /*015c*/ 	.word	0xffffffff


	//   ....[70]....
        /*0160*/ 	.word	0xffffffff


	//   ....[71]....
        /*0164*/ 	.word	0xffffffff


	//   ....[72]....
        /*0168*/ 	.word	0xffffffff


	//   ....[73]....
        /*016c*/ 	.word	0xffffffff


	//   ....[74]....
        /*0170*/ 	.word	0xffffffff


	//   ....[75]....
        /*0174*/ 	.word	0xffffffff


	//   ....[76]....
        /*0178*/ 	.word	0xffffffff


	//   ....[77]....
        /*017c*/ 	.word	0xffffffff


	//   ....[78]....
        /*0180*/ 	.word	0xffffffff


	//   ....[79]....
        /*0184*/ 	.word	0xffffffff


	//   ....[80]....
        /*0188*/ 	.word	0xffffffff


	//   ....[81]....
        /*018c*/ 	.word	0xffffffff


	//   ....[82]....
        /*0190*/ 	.word	0xffffffff


	//   ....[83]....
        /*0194*/ 	.word	0xffffffff


	//   ....[84]....
        /*0198*/ 	.word	0xffffffff


	//   ....[85]....
        /*019c*/ 	.word	0xffffffff


	//   ....[86]....
        /*01a0*/ 	.word	0xffffffff


	//   ....[87]....
        /*01a4*/ 	.word	0xffffffff


	//   ....[88]....
        /*01a8*/ 	.word	0xffffffff


	//   ....[89]....
        /*01ac*/ 	.word	0xffffffff


	//   ....[90]....
        /*01b0*/ 	.word	0xffffffff


	//   ....[91]....
        /*01b4*/ 	.word	0xffffffff


	//   ....[92]....
        /*01b8*/ 	.word	0xffffffff


	//   ....[93]....
        /*01bc*/ 	.word	0xffffffff


	//   ....[94]....
        /*01c0*/ 	.word	0xffffffff


	//   ....[95]....
        /*01c4*/ 	.word	0xffffffff


	//   ....[96]....
        /*01c8*/ 	.word	0xffffffff


	//   ....[97]....
        /*01cc*/ 	.word	0xffffffff


	//   ....[98]....
        /*01d0*/ 	.word	0xffffffff


	//   ....[99]....
        /*01d4*/ 	.word	0xffffffff


	//   ....[100]....
        /*01d8*/ 	.word	0xffffffff


	//   ....[101]....
        /*01dc*/ 	.word	0xffffffff


	//   ....[102]....
        /*01e0*/ 	.word	0xffffffff


	//   ....[103]....
        /*01e4*/ 	.word	0xffffffff


	//   ....[104]....
        /*01e8*/ 	.word	0xffffffff


	//   ....[105]....
        /*01ec*/ 	.word	0xffffffff


	//   ....[106]....
        /*01f0*/ 	.word	0xffffffff


	//   ....[107]....
        /*01f4*/ 	.word	0xffffffff


	//   ....[108]....
        /*01f8*/ 	.word	0xffffffff


	//   ....[109]....
        /*01fc*/ 	.word	0xffffffff


	//   ....[110]....
        /*0200*/ 	.word	0xffffffff


	//   ....[111]....
        /*0204*/ 	.word	0xffffffff


	//   ....[112]....
        /*0208*/ 	.word	0xffffffff


	//   ....[113]....
        /*020c*/ 	.word	0xffffffff


	//   ....[114]....
        /*0210*/ 	.word	0xffffffff


	//   ....[115]....
        /*0214*/ 	.word	0xffffffff


	//   ....[116]....
        /*0218*/ 	.word	0xffffffff


	//   ....[117]....
        /*021c*/ 	.word	0xffffffff


	//   ....[118]....
        /*0220*/ 	.word	0xffffffff


	//   ....[119]....
        /*0224*/ 	.word	0xffffffff


	//   ....[120]....
        /*0228*/ 	.word	0xffffffff


	//   ....[121]....
        /*022c*/ 	.word	0xffffffff


	//   ....[122]....
        /*0230*/ 	.word	0xffffffff


	//   ....[123]....
        /*0234*/ 	.word	0xffffffff


	//   ....[124]....
        /*0238*/ 	.word	0xffffffff


	//   ....[125]....
        /*023c*/ 	.word	0xffffffff


	//   ....[126]....
        /*0240*/ 	.word	0xffffffff


	//   ....[127]....
        /*0244*/ 	.word	0xffffffff


	//   ....[128]....
        /*0248*/ 	.word	0xffffffff


	//   ....[129]....
        /*024c*/ 	.word	0xffffffff


	//   ....[130]....
        /*0250*/ 	.word	0xffffffff


	//   ....[131]....
        /*0254*/ 	.word	0xffffffff


	//   ....[132]....
        /*0258*/ 	.word	0xffffffff


	//   ....[133]....
        /*025c*/ 	.word	0xffffffff


	//   ....[134]....
        /*0260*/ 	.word	0xffffffff


	//   ....[135]....
        /*0264*/ 	.word	0xffffffff


	//   ....[136]....
        /*0268*/ 	.word	0xffffffff


	//   ....[137]....
        /*026c*/ 	.word	0xffffffff


	//   ....[138]....
        /*0270*/ 	.word	0xffffffff


	//   ....[139]....
        /*0274*/ 	.word	0xffffffff


	//   ....[140]....
        /*0278*/ 	.word	0xffffffff


	//   ....[141]....
        /*027c*/ 	.word	0xffffffff


	//   ....[142]....
        /*0280*/ 	.word	0xffffffff


	//   ....[143]....
        /*0284*/ 	.word	0xffffffff


	//   ....[144]....
        /*0288*/ 	.word	0xffffffff


	//   ....[145]....
        /*028c*/ 	.word	0xffffffff


	//   ....[146]....
        /*0290*/ 	.word	0xffffffff


	//   ....[147]....
        /*0294*/ 	.word	0xffffffff


	//   ....[148]....
        /*0298*/ 	.word	0xffffffff


	//   ....[149]....
        /*029c*/ 	.word	0xffffffff


	//   ....[150]....
        /*02a0*/ 	.word	0xffffffff


	//   ....[151]....
        /*02a4*/ 	.word	0xffffffff


	//   ....[152]....
        /*02a8*/ 	.word	0xffffffff


	//   ....[153]....
        /*02ac*/ 	.word	0xffffffff


	//   ....[154]....
        /*02b0*/ 	.word	0xffffffff


	//   ....[155]....
        /*02b4*/ 	.word	0xffffffff


	//   ....[156]....
        /*02b8*/ 	.word	0xffffffff


	//   ....[157]....
        /*02bc*/ 	.word	0xffffffff


	//   ....[158]....
        /*02c0*/ 	.word	0xffffffff


	//   ....[159]....
        /*02c4*/ 	.word	0xffffffff


	//   ....[160]....
        /*02c8*/ 	.word	0xffffffff


	//   ....[161]....
        /*02cc*/ 	.word	0xffffffff


	//   ....[162]....
        /*02d0*/ 	.word	0xffffffff


	//   ....[163]....
        /*02d4*/ 	.word	0xffffffff


	//   ....[164]....
        /*02d8*/ 	.word	0xffffffff


	//   ....[165]....
        /*02dc*/ 	.word	0xffffffff


	//   ....[166]....
        /*02e0*/ 	.word	0xffffffff


	//   ....[167]....
        /*02e4*/ 	.word	0xffffffff


	//   ....[168]....
        /*02e8*/ 	.word	0xffffffff


	//   ....[169]....
        /*02ec*/ 	.word	0xffffffff


	//   ....[170]....
        /*02f0*/ 	.word	0xffffffff


	//   ....[171]....
        /*02f4*/ 	.word	0xffffffff


	//   ....[172]....
        /*02f8*/ 	.word	0xffffffff


	//   ....[173]....
        /*02fc*/ 	.word	0xffffffff


	//   ....[174]....
        /*0300*/ 	.word	0xffffffff


	//   ....[175]....
        /*0304*/ 	.word	0xffffffff


	//   ....[176]....
        /*0308*/ 	.word	0xffffffff


	//----- nvinfo : EIATTR_COOP_GROUP_INSTR_OFFSETS
	.align		4
.L_662:
        /*030c*/ 	.byte	0x04, 0x28
        /*030e*/ 	.short	(.L_664 - .L_663)


	//   ....[0]....
.L_663:
        /*0310*/ 	.word	0x00000080


	//   ....[1]....
        /*0314*/ 	.word	0x00000210


	//   ....[2]....
        /*0318*/ 	.word	0x00000240


	//   ....[3]....
        /*031c*/ 	.word	0x00000270


	//   ....[4]....
        /*0320*/ 	.word	0x000002a0


	//   ....[5]....
        /*0324*/ 	.word	0x000002d0


	//   ....[6]....
        /*0328*/ 	.word	0x00000300


	//   ....[7]....
        /*032c*/ 	.word	0x00000460


	//   ....[8]....
        /*0330*/ 	.word	0x000004a0


	//   ....[9]....
        /*0334*/ 	.word	0x000004d0


	//   ....[10]....
        /*0338*/ 	.word	0x00000500


	//   ....[11]....
        /*033c*/ 	.word	0x00000530


	//   ....[12]....
        /*0340*/ 	.word	0x00000560


	//   ....[13]....
        /*0344*/ 	.word	0x000005f0


	//   ....[14]....
        /*0348*/ 	.word	0x00000630


	//   ....[15]....
        /*034c*/ 	.word	0x00000650


	//   ....[16]....
        /*0350*/ 	.word	0x000006b0


	//   ....[17]....
        /*0354*/ 	.word	0x00008320


	//   ....[18]....
        /*0358*/ 	.word	0x00008360


	//   ....[19]....
        /*035c*/ 	.word	0x000083a0


	//   ....[20]....
        /*0360*/ 	.word	0x000083e0


	//   ....[21]....
        /*0364*/ 	.word	0x00008420


	//   ....[22]....
        /*0368*/ 	.word	0x00008450


	//   ....[23]....
        /*036c*/ 	.word	0x00008490


	//   ....[24]....
        /*0370*/ 	.word	0x000084d0


	//   ....[25]....
        /*0374*/ 	.word	0x00008b30


	//   ....[26]....
        /*0378*/ 	.word	0x00008b50


	//   ....[27]....
        /*037c*/ 	.word	0x00008b70


	//   ....[28]....
        /*0380*/ 	.word	0x00008b80


	//   ....[29]....
        /*0384*/ 	.word	0x00008d40


	//   ....[30]....
        /*0388*/ 	.word	0x00008dd0


	//   ....[31]....
        /*038c*/ 	.word	0x00008e10


	//   ....[32]....
        /*0390*/ 	.word	0x00008e40


	//   ....[33]....
        /*0394*/ 	.word	0x00009000


	//   ....[34]....
        /*0398*/ 	.word	0x00009050


	//   ....[35]....
        /*039c*/ 	.word	0x00009090


	//   ....[36]....
        /*03a0*/ 	.word	0x000090d0


	//   ....[37]....
        /*03a4*/ 	.word	0x000092b0


	//   ....[38]....
        /*03a8*/ 	.word	0x000092f0


	//   ....[39]....
        /*03ac*/ 	.word	0x00009340


	//   ....[40]....
        /*03b0*/ 	.word	0x00009380


	//   ....[41]....
        /*03b4*/ 	.word	0x0000aee0


	//   ....[42]....
        /*03b8*/ 	.word	0x0000af50


	//   ....[43]....
        /*03bc*/ 	.word	0x0000af70


	//   ....[44]....
        /*03c0*/ 	.word	0x0000af80


	//   ....[45]....
        /*03c4*/ 	.word	0x0000b060


	//   ....[46]....
        /*03c8*/ 	.word	0x0000b0a0


	//   ....[47]....
        /*03cc*/ 	.word	0x0000b0b0


	//   ....[48]....
        /*03d0*/ 	.word	0x0000b110


	//   ....[49]....
        /*03d4*/ 	.word	0x0000b280


	//   ....[50]....
        /*03d8*/ 	.word	0x0000b2c0


	//   ....[51]....
        /*03dc*/ 	.word	0x0000b2d0


	//   ....[52]....
        /*03e0*/ 	.word	0x0000b2e0


	//   ....[53]....
        /*03e4*/ 	.word	0x0000b3c0


	//   ....[54]....
        /*03e8*/ 	.word	0x0000b400


	//   ....[55]....
        /*03ec*/ 	.word	0x0000b440


	//   ....[56]....
        /*03f0*/ 	.word	0x0000b470


	//   ....[57]....
        /*03f4*/ 	.word	0x0000e290


	//   ....[58]....
        /*03f8*/ 	.word	0x0000e440


	//   ....[59]....
        /*03fc*/ 	.word	0x0000f250


	//   ....[60]....
        /*0400*/ 	.word	0x0000f580


	//   ....[61]....
        /*0404*/ 	.word	0x0000f700


	//   ....[62]....
        /*0408*/ 	.word	0x0000f830


	//   ....[63]....
        /*040c*/ 	.word	0x00011b70


	//   ....[64]....
        /*0410*/ 	.word	0x00011d90


	//   ....[65]....
        /*0414*/ 	.word	0x00012d40


	//   ....[66]....
        /*0418*/ 	.word	0x00012e20


	//   ....[67]....
        /*041c*/ 	.word	0x00013100


	//   ....[68]....
        /*0420*/ 	.word	0x00013200


	//   ....[69]....
        /*0424*/ 	.word	0x00015d00


	//   ....[70]....
        /*0428*/ 	.word	0x00015d50


	//   ....[71]....
        /*042c*/ 	.word	0x00015d70


	//   ....[72]....
        /*0430*/ 	.word	0x00015d90


	//   ....[73]....
        /*0434*/ 	.word	0x00018800


	//   ....[74]....
        /*0438*/ 	.word	0x00018af0


	//   ....[75]....
        /*043c*/ 	.word	0x00019970


	//   ....[76]....
        /*0440*/ 	.word	0x00019c00


	//   ....[77]....
        /*0444*/ 	.word	0x00019d40


	//   ....[78]....
        /*0448*/ 	.word	0x00019e90


	//   ....[79]....
        /*044c*/ 	.word	0x0001b650


	//   ....[80]....
        /*0450*/ 	.word	0x0001b680


	//   ....[81]....
        /*0454*/ 	.word	0x0001b690


	//   ....[82]....
        /*0458*/ 	.word	0x0001b6c0


	//   ....[83]....
        /*045c*/ 	.word	0x0001c7a0


	//   ....[84]....
        /*0460*/ 	.word	0x0001c810


	//   ....[85]....
        /*0464*/ 	.word	0x0001c830


	//   ....[86]....
        /*0468*/ 	.word	0x0001c850


	//   ....[87]....
        /*046c*/ 	.word	0x0001cb90


	//   ....[88]....
        /*0470*/ 	.word	0x0001cbb0


	//   ....[89]....
        /*0474*/ 	.word	0x0001cc90


	//   ....[90]....
        /*0478*/ 	.word	0x0001cca0


	//   ....[91]....
        /*047c*/ 	.word	0x0001cd90


	//   ....[92]....
        /*0480*/ 	.word	0x0001cdb0


	//   ....[93]....
        /*0484*/ 	.word	0x0001cea0


	//   ....[94]....
        /*0488*/ 	.word	0x0001ceb0


	//   ....[95]....
        /*048c*/ 	.word	0x0001d190


	//   ....[96]....
        /*0490*/ 	.word	0x0001d1b0


	//   ....[97]....
        /*0494*/ 	.word	0x0001d7e0


	//   ....[98]....
        /*0498*/ 	.word	0x0001d7f0


	//   ....[99]....
        /*049c*/ 	.word	0x0001e350


	//   ....[100]....
        /*04a0*/ 	.word	0x0001e370


	//   ....[101]....
        /*04a4*/ 	.word	0x0001e460


	//   ....[102]....
        /*04a8*/ 	.word	0x0001e470


	//   ....[103]....
        /*04ac*/ 	.word	0x0001e560


	//   ....[104]....
        /*04b0*/ 	.word	0x0001e580


	//   ....[105]....
        /*04b4*/ 	.word	0x0001e670


	//   ....[106]....
        /*04b8*/ 	.word	0x0001e680


	//   ....[107]....
        /*04bc*/ 	.word	0x0001e7f0


	//   ....[108]....
        /*04c0*/ 	.word	0x0001e810


	//   ....[109]....
        /*04c4*/ 	.word	0x0001e930


	//   ....[110]....
        /*04c8*/ 	.word	0x0001e970


	//   ....[111]....
        /*04cc*/ 	.word	0x0001e9a0


	//   ....[112]....
        /*04d0*/ 	.word	0x0001e9d0


	//   ....[113]....
        /*04d4*/ 	.word	0x0001ea00


	//   ....[114]....
        /*04d8*/ 	.word	0x0001ea30


	//   ....[115]....
        /*04dc*/ 	.word	0x0001eb80


	//   ....[116]....
        /*04e0*/ 	.word	0x0001ebc0


	//   ....[117]....
        /*04e4*/ 	.word	0x0001ebf0


	//   ....[118]....
        /*04e8*/ 	.word	0x0001ec20


	//   ....[119]....
        /*04ec*/ 	.word	0x0001ec50


	//   ....[120]....
        /*04f0*/ 	.word	0x0001ec80


	//   ....[121]....
        /*04f4*/ 	.word	0x0001ed10


	//   ....[122]....
        /*04f8*/ 	.word	0x0001ed50


	//   ....[123]....
        /*04fc*/ 	.word	0x0001ed60


	//   ....[124]....
        /*0500*/ 	.word	0x0001edc0


	//   ....[125]....
        /*0504*/ 	.word	0x0001f6b0


	//   ....[126]....
        /*0508*/ 	.word	0x0001f700


	//   ....[127]....
        /*050c*/ 	.word	0x0001f750


	//   ....[128]....
        /*0510*/ 	.word	0x0001f7a0


	//   ....[129]....
        /*0514*/ 	.word	0x0001f7f0


	//   ....[130]....
        /*0518*/ 	.word	0x0001f860


	//   ....[131]....
        /*051c*/ 	.word	0x0001f8a0


	//   ....[132]....
        /*0520*/ 	.word	0x0001f900


	//   ....[133]....
        /*0524*/ 	.word	0x0001f970


	//   ....[134]....
        /*0528*/ 	.word	0x0001f9e0


	//   ....[135]....
        /*052c*/ 	.word	0x0001fa40


	//   ....[136]....
        /*0530*/ 	.word	0x0001faa0


	//   ....[137]....
        /*0534*/ 	.word	0x0001faf0


	//   ....[138]....
        /*0538*/ 	.word	0x0001fb40


	//   ....[139]....
        /*053c*/ 	.word	0x0001fbb0


	//   ....[140]....
        /*0540*/ 	.word	0x0001fc20


	//   ....[141]....
        /*0544*/ 	.word	0x0001fc90


	//   ....[142]....
        /*0548*/ 	.word	0x0001fcf0


	//   ....[143]....
        /*054c*/ 	.word	0x0001fd60


	//   ....[144]....
        /*0550*/ 	.word	0x0001fdd0


	//   ....[145]....
        /*0554*/ 	.word	0x0001fe40


	//   ....[146]....
        /*0558*/ 	.word	0x0001fea0


	//   ....[147]....
        /*055c*/ 	.word	0x0001ff10


	//   ....[148]....
        /*0560*/ 	.word	0x0001ff80


	//   ....[149]....
        /*0564*/ 	.word	0x0001fff0


	//   ....[150]....
        /*0568*/ 	.word	0x00020050


	//   ....[151]....
        /*056c*/ 	.word	0x000200c0


	//   ....[152]....
        /*0570*/ 	.word	0x00020130


	//   ....[153]....
        /*0574*/ 	.word	0x000201a0


	//   ....[154]....
        /*0578*/ 	.word	0x00020200


	//   ....[155]....
        /*057c*/ 	.word	0x00020270


	//   ....[156]....
        /*0580*/ 	.word	0x000202e0


	//   ....[157]....
        /*0584*/ 	.word	0x00020350


	//   ....[158]....
        /*0588*/ 	.word	0x000203b0


	//   ....[159]....
        /*058c*/ 	.word	0x00020420


	//   ....[160]....
        /*0590*/ 	.word	0x00020490


	//   ....[161]....
        /*0594*/ 	.word	0x000204e0


	//   ....[162]....
        /*0598*/ 	.word	0x00020530


	//   ....[163]....
        /*059c*/ 	.word	0x00020580


	//   ....[164]....
        /*05a0*/ 	.word	0x000205d0


	//   ....[165]....
        /*05a4*/ 	.word	0x00020620


	//   ....[166]....
        /*05a8*/ 	.word	0x00020690


	//   ....[167]....
        /*05ac*/ 	.word	0x000206e0


	//   ....[168]....
        /*05b0*/ 	.word	0x00020730


	//   ....[169]....
        /*05b4*/ 	.word	0x00020780


	//   ....[170]....
        /*05b8*/ 	.word	0x000207d0


	//   ....[171]....
        /*05bc*/ 	.word	0x00020820


	//   ....[172]....
        /*05c0*/ 	.word	0x00020890


	//   ....[173]....
        /*05c4*/ 	.word	0x000208e0


	//   ....[174]....
        /*05c8*/ 	.word	0x00020950


	//   ....[175]....
        /*05cc*/ 	.word	0x000209b0


	//   ....[176]....
        /*05d0*/ 	.word	0x00020a20


	//----- nvinfo : EIATTR_EXIT_INSTR_OFFSETS
	.align		4
.L_664:
        /*05d4*/ 	.byte	0x04, 0x1c
        /*05d6*/ 	.short	(.L_666 - .L_665)


	//   ....[0]....
.L_665:
        /*05d8*/ 	.word	0x00000f40


	//   ....[1]....
        /*05dc*/ 	.word	0x0001f680


	//----- nvinfo : EIATTR_MAX_THREADS
	.align		4
.L_666:
        /*05e0*/ 	.byte	0x04, 0x05
        /*05e2*/ 	.short	(.L_668 - .L_667)
.L_667:
        /*05e4*/ 	.word	0x00000100
        /*05e8*/ 	.word	0x00000001
        /*05ec*/ 	.word	0x00000001


	//----- nvinfo : EIATTR_CRS_STACK_SIZE
	.align		4
.L_668:
        /*05f0*/ 	.byte	0x04, 0x1e
        /*05f2*/ 	.short	(.L_670 - .L_669)
.L_669:
        /*05f4*/ 	.word	0x00000000
.L_670:


//--------------------- .nv.info._ZN7cutlass13device_kernelIN5flash19enable_sm80_to_sm89INS1_16FlashAttnFwdSm80INS1_25CollectiveMainloopFwdSm80ILi4ELi1ELb0EN4cute5tupleIJNS5_1CILi128EEENS7_ILi64EEES8_EEELi128ENS_6half_tEfNS_4arch4Sm80ELb1ELb0ELb0ELb0ELb0ELb0ELb1ELb1EEENS1_21CollectiveEpilogueFwdINS6_IJS8_S8_S9_EEENS6_IJNS7_ILi1EEESH_SH_EEESB_SD_Li128ELb0ELb1ELb1ELb0EEENS1_30DynamicPersistentTileSchedulerILi128ELi128ELb1ELb1ELb0EEEEEEEEEvNT_6ParamsE --------------------------
	.section	.nv.info._ZN7cutlass13device_kernelIN5flash19enable_sm80_to_sm89INS1_16FlashAttnFwdSm80INS1_25CollectiveMainloopFwdSm80ILi4ELi1ELb0EN4cute5tupleIJNS5_1CILi128EEENS7_ILi64EEES8_EEELi128ENS_6half_tEfNS_4arch4Sm80ELb1ELb0ELb0ELb0ELb0ELb0ELb1ELb1EEENS1_21CollectiveEpilogueFwdINS6_IJS8_S8_S9_EEENS6_IJNS7_ILi1EEESH_SH_EEESB_SD_Li128ELb0ELb1ELb1ELb0EEENS1_30DynamicPersistentTileSchedulerILi128ELi128ELb1ELb1ELb0EEEEEEEEEvNT_6ParamsE,"",@"SHT_CUDA_INFO"
	.sectionflags	@""
	.align	4


	//----- nvinfo : EIATTR_CUDA_API_VERSION
	.align		4
        /*0000*/ 	.byte	0x04, 0x37
        /*0002*/ 	.short	(.L_672 - .L_671)
.L_671:
        /*0004*/ 	.word	0x00000082


	//----- nvinfo : EIATTR_SW2861232_WAR
	.align		4
.L_672:
        /*0008*/ 	.byte	0x01, 0x35
	.zero		2


	//----- nvinfo : EIATTR_PARAM_CBANK
	.align		4
        /*000c*/ 	.byte	0x04, 0x0a
        /*000e*/ 	.short	(.L_674 - .L_673)
	.align		4
.L_673:
        /*0010*/ 	.word	index@(.nv.constant0._ZN7cutlass13device_kernelIN5flash19enable_sm80_to_sm89INS1_16FlashAttnFwdSm80INS1_25CollectiveMainloopFwdSm80ILi4ELi1ELb0EN4cute5tupleIJNS5_1CILi128EEENS7_ILi64EEES8_EEELi128ENS_6half_tEfNS_4arch4Sm80ELb1ELb0ELb0ELb0ELb0ELb0ELb1ELb1EEENS1_21CollectiveEpilogueFwdINS6_IJS8_S8_S9_EEENS6_IJNS7_ILi1EEESH_SH_EEESB_SD_Li128ELb0ELb1ELb1ELb0EEENS1_30DynamicPersistentTileSchedulerILi128ELi128ELb1ELb1ELb0EEEEEEEEEvNT_6ParamsE)
        /*0014*/ 	.short	0x0160
        /*0016*/ 	.short	0x0428


	//----- nvinfo : EIATTR_CBANK_PARAM_SIZE
	.align		4
.L_674:
        /*0018*/ 	.byte	0x03, 0x19
        /*001a*/ 	.short	0x0428


	//----- nvinfo : EIATTR_KPARAM_INFO
	.align		4
        /*001c*/ 	.byte	0x04, 0x17
        /*001e*/ 	.short	(.L_676 - .L_675)
.L_675:
        /*0020*/ 	.word	0x00000000
        /*0024*/ 	.short	0x0000
        /*0026*/ 	.short	0x0000
        /*0028*/ 	.byte	0x00, 0xf0, 0xa1, 0x10


	//----- nvinfo : EIATTR_MAXREG_COUNT
	.align		4
.L_676:
        /*002c*/ 	.byte	0x03, 0x1b
        /*002e*/ 	.short	0x00ff


	//----- nvinfo : EIATTR_NUM_BARRIERS
	.align		4
        /*0030*/ 	.byte	0x02, 0x4c
        /*0032*/ 	.byte	0x06
	.zero		1


	//----- nvinfo : EIATTR_ANNOTATIONS
	.align		4
        /*0034*/ 	.byte	0x04, 0x55
        /*0036*/ 	.short	(.L_678 - .L_677)


	//   ....[0]....
.L_677:
        /* <DEDUP_REMOVED lines=77> */


	//----- nvinfo : EIATTR_MERCURY_ISA_VERSION
	.align		4
.L_678:
        /*04f8*/ 	.byte	0x03, 0x5f
        /*04fa*/ 	.short	0x0000


	//----- nvinfo : EIATTR_INT_WARP_WIDE_INSTR_OFFSETS
	.align		4
        /*04fc*/ 	.byte	0x04, 0x31
        /*04fe*/ 	.short	(.L_680 - .L_679)


	//   ....[0]....
.L_679:
        /*0500*/ 	.word	0x000100d0


	//   ....[1]....
        /*0504*/ 	.word	0x00010150


	//----- nvinfo : EIATTR_COOP_GROUP_MASK_REGIDS
	.align		4
.L_680:
        /*0508*/ 	.byte	0x04, 0x29
        /*050a*/ 	.short	(.L_682 - .L_681)


	//   ....[0]....
.L_681:
        /*050c*/ 	.word	0xffffffff


	//   ....[1]....
        /*0510*/ 	.word	0xffffffff


	//   ....[2]....
        /*0514*/ 	.word	0xffffffff


	//   ....[3]....
        /*0518*/ 	.word	0xffffffff


	//   ....[4]....
        /*051c*/ 	.word	0xffffffff


	//   ....[5]....
        /*0520*/ 	.word	0xffffffff


	//   ....[6]....
        /*0524*/ 	.word	0xffffffff


	//   ....[7]....
        /*0528*/ 	.word	0xffffffff


	//   ....[8]....
        /*052c*/ 	.word	0xffffffff


	//   ....[9]....
        /*0530*/ 	.word	0xffffffff


	//   ....[10]....
        /*0534*/ 	.word	0xffffffff


	//   ....[11]....
        /*0538*/ 	.word	0xffffffff


	//   ....[12]....
        /*053c*/ 	.word	0xffffffff


	//   ....[13]....
        /*0540*/ 	.word	0xffffffff


	//   ....[14]....
        /*0544*/ 	.word	0xffffffff


	//   ....[15]....
        /*0548*/ 	.word	0xffffffff


	//   ....[16]....
        /*054c*/ 	.word	0xffffffff


	//   ....[17]....
        /*0550*/ 	.word	0xffffffff


	//   ....[18]....
        /*0554*/ 	.word	0xffffffff


	//   ....[19]....
        /*0558*/ 	.word	0xffffffff


	//   ....[20]....
        /*055c*/ 	.word	0xffffffff


	//   ....[21]....
        /*0560*/ 	.word	0xffffffff


	//   ....[22]....
        /*0564*/ 	.word	0xffffffff


	//   ....[23]....
        /*0568*/ 	.word	0xffffffff


	//   ....[24]....
        /*056c*/ 	.word	0xffffffff


	//   ....[25]....
        /*0570*/ 	.word	0xffffffff


	//   ....[26]....
        /*0574*/ 	.word	0xffffffff


	//   ....[27]....
        /*0578*/ 	.word	0xffffffff


	//   ....[28]....
        /*057c*/ 	.word	0xffffffff


	//   ....[29]....
        /*0580*/ 	.word	0xffffffff


	//   ....[30]....
        /*0584*/ 	.word	0xffffffff


	//   ....[31]....
        /*0588*/ 	.word	0xffffffff


	//   ....[32]....
        /*058c*/ 	.word	0xffffffff


	//   ....[33]....
        /*0590*/ 	.word	0xffffffff


	//   ....[34]....
        /*0594*/ 	.word	0xffffffff


	//   ....[35]....
        /*0598*/ 	.word	0xffffffff


	//   ....[36]....
        /*059c*/ 	.word	0xffffffff


	//   ....[37]....
        /*05a0*/ 	.word	0xffffffff


	//   ....[38]....
        /*05a4*/ 	.word	0xffffffff


	//   ....[39]....
        /*05a8*/ 	.word	0xffffffff


	//   ....[40]....
        /*05ac*/ 	.word	0xffffffff


	//   ....[41]....
        /*05b0*/ 	.word	0xffffffff


	//   ....[42]....
        /*05b4*/ 	.word	0xffffffff


	//   ....[43]....
        /*05b8*/ 	.word	0xffffffff


	//   ....[44]....
        /*05bc*/ 	.word	0xffffffff


	//   ....[45]....
        /*05c0*/ 	.word	0xffffffff


	//   ....[46]....
        /*05c4*/ 	.word	0xffffffff


	//   ....[47]....
        /*05c8*/ 	.word	0xffffffff


	//   ....[48]....
        /*05cc*/ 	.word	0xffffffff


	//   ....[49]....
        /*05d0*/ 	.word	0xffffffff


	//   ....[50]....
        /*05d4*/ 	.word	0xffffffff


	//   ....[51]....
        /*05d8*/ 	.word	0xffffffff


	//   ....[52]....
        /*05dc*/ 	.word	0xffffffff


	//   ....[53]....
        /*05e0*/ 	.word	0xffffffff


	//   ....[54]....
        /*05e4*/ 	.word	0xffffffff


	//   ....[55]....
        /*05e8*/ 	.word	0xffffffff


	//   ....[56]....
        /*05ec*/ 	.word	0xffffffff


	//   ....[57]....
        /*05f0*/ 	.word	0xffffffff


	//   ....[58]....
        /*05f4*/ 	.word	0xffffffff


	//   ....[59]....
        /*05f8*/ 	.word	0xffffffff


	//   ....[60]....
        /*05fc*/ 	.word	0xffffffff


	//   ....[61]....
        /*0600*/ 	.word	0xffffffff


	//   ....[62]....
        /*0604*/ 	.word	0xffffffff


	//   ....[63]....
        /*0608*/ 	.word	0xffffffff


	//   ....[64]....
        /*060c*/ 	.word	0xffffffff


	//   ....[65]....
        /*0610*/ 	.word	0xffffffff


	//   ....[66]....
        /*0614*/ 	.word	0xffffffff


	//   ....[67]....
        /*0618*/ 	.word	0xffffffff


	//   ....[68]....
        /*061c*/ 	.word	0xffffffff


	//   ....[69]....
        /*0620*/ 	.word	0xffffffff


	//   ....[70]....
        /*0624*/ 	.word	0xffffffff


	//   ....[71]....
        /*0628*/ 	.word	0xffffffff


	//   ....[72]....
        /*062c*/ 	.word	0xffffffff


	//   ....[73]....
        /*0630*/ 	.word	0xffffffff


	//   ....[74]....
        /*0634*/ 	.word	0xffffffff


	//   ....[75]....
        /*0638*/ 	.word	0xffffffff


	//   ....[76]....
        /*063c*/ 	.word	0xffffffff


	//   ....[77]....
        /*0640*/ 	.word	0xffffffff


	//   ....[78]....
        /*0644*/ 	.word	0xffffffff


	//   ....[79]....
        /*0648*/ 	.word	0xffffffff


	//   ....[80]....
        /*064c*/ 	.word	0xffffffff


	//   ....[81]....
        /*0650*/ 	.word	0xffffffff


	//   ....[82]....
        /*0654*/ 	.word	0xffffffff


	//   ....[83]....
        /*0658*/ 	.word	0xffffffff


	//   ....[84]....
        /*065c*/ 	.word	0xffffffff


	//   ....[85]....
        /*0660*/ 	.word	0xffffffff


	//   ....[86]....
        /*0664*/ 	.word	0xffffffff


	//   ....[87]....
        /*0668*/ 	.word	0xffffffff


	//   ....[88]....
        /*066c*/ 	.word	0xffffffff


	//   ....[89]....
        /*0670*/ 	.word	0xffffffff


	//   ....[90]....
        /*0674*/ 	.word	0xffffffff


	//   ....[91]....
        /*0678*/ 	.word	0xffffffff


	//   ....[92]....
        /*067c*/ 	.word	0xffffffff


	//   ....[93]....
        /*0680*/ 	.word	0xffffffff


	//   ....[94]....
        /*0684*/ 	.word	0xffffffff


	//   ....[95]....
        /*0688*/ 	.word	0xffffffff


	//   ....[96]....
        /*068c*/ 	.word	0xffffffff


	//   ....[97]....
        /*0690*/ 	.word	0xffffffff


	//   ....[98]....
        /*0694*/ 	.word	0xffffffff


	//   ....[99]....
        /*0698*/ 	.word	0xffffffff


	//   ....[100]....
        /*069c*/ 	.word	0xffffffff


	//----- nvinfo : EIATTR_COOP_GROUP_INSTR_OFFSETS
	.align		4
.L_682:
        /*06a0*/ 	.byte	0x04, 0x28
        /*06a2*/ 	.short	(.L_684 - .L_683)


	//   ....[0]....
.L_683:
        /*06a4*/ 	.word	0x00000050


	//   ....[1]....
        /*06a8*/ 	.word	0x00000060


	//   ....[2]....
        /*06ac*/ 	.word	0x00001810


	//   ....[3]....
        /*06b0*/ 	.word	0x00001830


	//   ....[4]....
        /*06b4*/ 	.word	0x00001970


	//   ....[5]....
        /*06b8*/ 	.word	0x00001980


	//   ....[6]....
        /*06bc*/ 	.word	0x00001ab0


	//   ....[7]....
        /*06c0*/ 	.word	0x00001ad0


	//   ....[8]....
        /*06c4*/ 	.word	0x00001c00


	//   ....[9]....
        /*06c8*/ 	.word	0x00001c10


	//   ....[10]....
        /*06cc*/ 	.word	0x00001d40


	//   ....[11]....
        /*06d0*/ 	.word	0x00001d60


	//   ....[12]....
        /*06d4*/ 	.word	0x00001e90


	//   ....[13]....
        /*06d8*/ 	.word	0x00001ea0


	//   ....[14]....
        /*06dc*/ 	.word	0x00001fd0


	//   ....[15]....
        /*06e0*/ 	.word	0x00001ff0


	//   ....[16]....
        /*06e4*/ 	.word	0x00002120


	//   ....[17]....
        /*06e8*/ 	.word	0x00002130


	//   ....[18]....
        /*06ec*/ 	.word	0x00003760


	//   ....[19]....
        /*06f0*/ 	.word	0x00003770


	//   ....[20]....
        /*06f4*/ 	.word	0x00003780


	//   ....[21]....
        /*06f8*/ 	.word	0x00003790


	//   ....[22]....
        /*06fc*/ 	.word	0x00003c40


	//   ....[23]....
        /*0700*/ 	.word	0x00003dd0


	//   ....[24]....
        /*0704*/ 	.word	0x00004050


	//   ....[25]....
        /*0708*/ 	.word	0x000042c0


	//   ....[26]....
        /*070c*/ 	.word	0x00004500


	//   ....[27]....
        /*0710*/ 	.word	0x00004690


	//   ....[28]....
        /*0714*/ 	.word	0x000046c0


	//   ....[29]....
        /*0718*/ 	.word	0x00004770


	//   ....[30]....
        /*071c*/ 	.word	0x00006d40


	//   ....[31]....
        /*0720*/ 	.word	0x00006d50


	//   ....[32]....
        /*0724*/ 	.word	0x00006d70


	//   ....[33]....
        /*0728*/ 	.word	0x00006d90


	//   ....[34]....
        /*072c*/ 	.word	0x000081b0


	//   ....[35]....
        /*0730*/ 	.word	0x00008220


	//   ....[36]....
        /*0734*/ 	.word	0x00008290


	//   ....[37]....
        /*0738*/ 	.word	0x000082b0


	//   ....[38]....
        /*073c*/ 	.word	0x000082e0


	//   ....[39]....
        /*0740*/ 	.word	0x00008300


	//   ....[40]....
        /*0744*/ 	.word	0x00008340


	//   ....[41]....
        /*0748*/ 	.word	0x00008380


	//   ....[42]....
        /*074c*/ 	.word	0x0000c4e0


	//   ....[43]....
        /*0750*/ 	.word	0x0000c4f0


	//   ....[44]....
        /*0754*/ 	.word	0x0000c500


	//   ....[45]....
        /*0758*/ 	.word	0x0000c530


	//   ....[46]....
        /*075c*/ 	.word	0x0000c570


	//   ....[47]....
        /*0760*/ 	.word	0x0000c5c0


	//   ....[48]....
        /*0764*/ 	.word	0x0000c690


	//   ....[49]....
        /*0768*/ 	.word	0x0000ca70


	//   ....[50]....
        /*076c*/ 	.word	0x0000f4d0


	//   ....[51]....
        /*0770*/ 	.word	0x0000f540


	//   ....[52]....
        /*0774*/ 	.word	0x0000f550


	//   ....[53]....
        /*0778*/ 	.word	0x0000f560


	//   ....[54]....
        /*077c*/ 	.word	0x0000f590


	//   ....[55]....
        /*0780*/ 	.word	0x0000f5b0


	//   ....[56]....
        /*0784*/ 	.word	0x0000f5c0


	//   ....[57]....
        /*0788*/ 	.word	0x0000f5d0


	//   ....[58]....
        /*078c*/ 	.word	0x00010290


	//   ....[59]....
        /*0790*/ 	.word	0x000106f0


	//   ....[60]....
        /*0794*/ 	.word	0x00010700


	//   ....[61]....
        /*0798*/ 	.word	0x00010720


	//   ....[62]....
        /*079c*/ 	.word	0x00010730


	//   ....[63]....
        /*07a0*/ 	.word	0x00010770


	//   ....[64]....
        /*07a4*/ 	.word	0x00010790


	//   ....[65]....
        /*07a8*/ 	.word	0x000107b0


	//   ....[66]....
        /*07ac*/ 	.word	0x000107d0


	//   ....[67]....
        /*07b0*/ 	.word	0x00010930


	//   ....[68]....
        /*07b4*/ 	.word	0x00010960


	//   ....[69]....
        /*07b8*/ 	.word	0x00010f60


	//   ....[70]....
        /*07bc*/ 	.word	0x00010f80


	//   ....[71]....
        /*07c0*/ 	.word	0x000113b0


	//   ....[72]....
        /*07c4*/ 	.word	0x000113d0


	//   ....[73]....
        /*07c8*/ 	.word	0x00011800


	//   ....[74]....
        /*07cc*/ 	.word	0x00011810


	//   ....[75]....
        /*07d0*/ 	.word	0x00011fa0


	//   ....[76]....
        /*07d4*/ 	.word	0x000120b0


	//   ....[77]....
        /*07d8*/ 	.word	0x00012120


	//   ....[78]....
        /*07dc*/ 	.word	0x00012190


	//   ....[79]....
        /*07e0*/ 	.word	0x000121f0


	//   ....[80]....
        /*07e4*/ 	.word	0x00012260


	//   ....[81]....
        /*07e8*/ 	.word	0x000122d0


	//   ....[82]....
        /*07ec*/ 	.word	0x00012340


	//   ....[83]....
        /*07f0*/ 	.word	0x000123a0


	//   ....[84]....
        /*07f4*/ 	.word	0x00012410


	//   ....[85]....
        /*07f8*/ 	.word	0x00012480


	//   ....[86]....
        /*07fc*/ 	.word	0x000124f0


	//   ....[87]....
        /*0800*/ 	.word	0x00012550


	//   ....[88]....
        /*0804*/ 	.word	0x000125c0


	//   ....[89]....
        /*0808*/ 	.word	0x00012630


	//   ....[90]....
        /*080c*/ 	.word	0x000126a0


	//   ....[91]....
        /*0810*/ 	.word	0x00012700


	//   ....[92]....
        /*0814*/ 	.word	0x00012760


	//   ....[93]....
        /*0818*/ 	.word	0x000127c0


	//   ....[94]....
        /*081c*/ 	.word	0x00012810


	//   ....[95]....
        /*0820*/ 	.word	0x00012870


	//   ....[96]....
        /*0824*/ 	.word	0x000128c0


	//   ....[97]....
        /*0828*/ 	.word	0x00012920


	//   ....[98]....
        /*082c*/ 	.word	0x00012970


	//   ....[99]....
        /*0830*/ 	.word	0x000129d0


	//   ....[100]....
        /*0834*/ 	.word	0x00012a30


	//----- nvinfo : EIATTR_EXIT_INSTR_OFFSETS
	.align		4
.L_684:
        /*0838*/ 	.byte	0x04, 0x1c
        /*083a*/ 	.short	(.L_686 - .L_685)


	//   ....[0]....
.L_685:
        /*083c*/ 	.word	0x000000b0


	//   ....[1]....
        /*0840*/ 	.word	0x00012060


	//----- nvinfo : EIATTR_MAX_THREADS
	.align		4
.L_686:
        /*0844*/ 	.byte	0x04, 0x05
        /*0846*/ 	.short	(.L_688 - .L_687)
.L_687:
        /*0848*/ 	.word	0x00000080
        /*084c*/ 	.word	0x00000001
        /*0850*/ 	.word	0x00000001


	//----- nvinfo : EIATTR_CRS_STACK_SIZE
	.align		4
.L_688:
        /*0854*/ 	.byte	0x04, 0x1e
        /*0856*/ 	.short	(.L_690 - .L_689)
.L_689:
        /*0858*/ 	.word	0x00000000
.L_690:


//--------------------- .nv.info._ZN7cutlass13device_kernelIN5flash19enable_sm80_to_sm89INS1_16FlashAttnFwdSm80INS1_25CollectiveMainloopFwdSm80ILi8ELi1ELb1EN4cute5tupleIJNS5_1CILi128EEENS7_ILi112EEES8_EEELi128ENS_6half_tEfNS_4arch4Sm80ELb1ELb0ELb0ELb1ELb0ELb0ELb1ELb1EEENS1_21CollectiveEpilogueFwdINS6_IJS8_S8_S9_EEENS6_IJNS7_ILi1EEESH_SH_EEESB_SD_Li256ELb1ELb1ELb1ELb0EEENS1_36VarlenDynamicPersistentTileSchedulerILi128ELi112ELi256ELi256ELb1ELb1ELb0ELb1ELb1ELb1EEEEEEEEEvNT_6ParamsE --------------------------
	.section	.nv.info._ZN7cutlass13device_kernelIN5flash19enable_sm80_to_sm89INS1_16FlashAttnFwdSm80INS1_25CollectiveMainloopFwdSm80ILi8ELi1ELb1EN4cute5tupleIJNS5_1CILi128EEENS7_ILi112EEES8_EEELi128ENS_6half_tEfNS_4arch4Sm80ELb1ELb0ELb0ELb1ELb0ELb0ELb1ELb1EEENS1_21CollectiveEpilogueFwdINS6_IJS8_S8_S9_EEENS6_IJNS7_ILi1EEESH_SH_EEESB_SD_Li256ELb1ELb1ELb1ELb0EEENS1_36VarlenDynamicPersistentTileSchedulerILi128ELi112ELi256ELi256ELb1ELb1ELb0ELb1ELb1ELb1EEEEEEEEEvNT_6ParamsE,"",@"SHT_CUDA_INFO"
	.sectionflags	@""
	.align	4


	//----- nvinfo : EIATTR_CUDA_API_VERSION
	.align		4
        /*0000*/ 	.byte	0x04, 0x37
        /*0002*/ 	.short	(.L_692 - .L_691)
.L_691:
        /*0004*/ 	.word	0x00000082


	//----- nvinfo : EIATTR_SW2861232_WAR
	.align		4
.L_692:
        /*0008*/ 	.byte	0x01, 0x35
	.zero		2


	//----- nvinfo : EIATTR_PARAM_CBANK
	.align		4
        /*000c*/ 	.byte	0x04, 0x0a
        /*000e*/ 	.short	(.L_694 - .L_693)
	.align		4
.L_693:
        /*0010*/ 	.word	index@(.nv.constant0._ZN7cutlass13device_kernelIN5flash19enable_sm80_to_sm89INS1_16FlashAttnFwdSm80INS1_25CollectiveMainloopFwdSm80ILi8ELi1ELb1EN4cute5tupleIJNS5_1CILi128EEENS7_ILi112EEES8_EEELi128ENS_6half_tEfNS_4arch4Sm80ELb1ELb0ELb0ELb1ELb0ELb0ELb1ELb1EEENS1_21CollectiveEpilogueFwdINS6_IJS8_S8_S9_EEENS6_IJNS7_ILi1EEESH_SH_EEESB_SD_Li256ELb1ELb1ELb1ELb0EEENS1_36VarlenDynamicPersistentTileSchedulerILi128ELi112ELi256ELi256ELb1ELb1ELb0ELb1ELb1ELb1EEEEEEEEEvNT_6ParamsE)
        /*0014*/ 	.short	0x0160
        /*0016*/ 	.short	0x0438


	//----- nvinfo : EIATTR_CBANK_PARAM_SIZE
	.align		4
.L_694:
        /*0018*/ 	.byte	0x03, 0x19
        /*001a*/ 	.short	0x0438


	//----- nvinfo : EIATTR_KPARAM_INFO
	.align		4
        /*001c*/ 	.byte	0x04, 0x17
        /*001e*/ 	.short	(.L_696 - .L_695)
.L_695:
        /*0020*/ 	.word	0x00000000
        /*0024*/ 	.short	0x0000
        /*0026*/ 	.short	0x0000
        /*0028*/ 	.byte	0x00, 0xf0, 0xe1, 0x10


	//----- nvinfo : EIATTR_MAXREG_COUNT
	.align		4
.L_696:
        /*002c*/ 	.byte	0x03, 0x1b
        /*002e*/ 	.short	0x00ff


	//----- nvinfo : EIATTR_NUM_BARRIERS
	.align		4
        /*0030*/ 	.byte	0x02, 0x4c
        /*0032*/ 	.byte	0x06
	.zero		1


	//----- nvinfo : EIATTR_ANNOTATIONS
	.align		4
        /*0034*/ 	.byte	0x04, 0x55
        /*0036*/ 	.short	(.L_698 - .L_697)


	//   ....[0]....
.L_697:
        /* <DEDUP_REMOVED lines=84> */


	//----- nvinfo : EIATTR_MERCURY_ISA_VERSION
	.align		4
.L_698:
        /*0560*/ 	.byte	0x03, 0x5f
        /*0562*/ 	.short	0x0000


	//----- nvinfo : EIATTR_INT_WARP_WIDE_INSTR_OFFSETS
	.align		4
        /*0564*/ 	.byte	0x04, 0x31
        /*0566*/ 	.short	(.L_700 - .L_699)


	//   ....[0]....
.L_699:
        /*0568*/ 	.word	0x0000dbb0


	//   ....[1]....
        /*056c*/ 	.word	0x0000dc30


	//----- nvinfo : EIATTR_COOP_GROUP_MASK_REGIDS
	.align		4
.L_700:
        /*0570*/ 	.byte	0x04, 0x29
        /*0572*/ 	.short	(.L_702 - .L_701)


	//   ....[0]....
.L_701:
        /*0574*/ 	.word	0xffffffff


	//   ....[1]....
        /*0578*/ 	.word	0xffffffff


	//   ....[2]....
        /*057c*/ 	.word	0xffffffff


	//   ....[3]....
        /*0580*/ 	.word	0xffffffff


	//   ....[4]....
        /*0584*/ 	.word	0xffffffff


	//   ....[5]....
        /*0588*/ 	.word	0xffffffff


	//   ....[6]....
        /*058c*/ 	.word	0xffffffff


	//   ....[7]....
        /*0590*/ 	.word	0xffffffff


	//   ....[8]....
        /*0594*/ 	.word	0xffffffff


	//   ....[9]....
        /*0598*/ 	.word	0xffffffff


	//   ....[10]....
        /*059c*/ 	.word	0xffffffff


	//   ....[11]....
        /*05a0*/ 	.word	0xffffffff


	//   ....[12]....
        /*05a4*/ 	.word	0xffffffff


	//   ....[13]....
        /*05a8*/ 	.word	0xffffffff


	//   ....[14]....
        /*05ac*/ 	.word	0xffffffff


	//   ....[15]....
        /*05b0*/ 	.word	0xffffffff


	//   ....[16]....
        /*05b4*/ 	.word	0xffffffff


	//   ....[17]....
        /*05b8*/ 	.word	0xffffffff


	//   ....[18]....
        /*05bc*/ 	.word	0xffffffff


	//   ....[19]....
        /*05c0*/ 	.word	0xffffffff


	//   ....[20]....
        /*05c4*/ 	.word	0xffffffff


	//   ....[21]....
        /*05c8*/ 	.word	0xffffffff


	//   ....[22]....
        /*05cc*/ 	.word	0xffffffff


	//   ....[23]....
        /*05d0*/ 	.word	0xffffffff


	//   ....[24]....
        /*05d4*/ 	.word	0xffffffff


	//   ....[25]....
        /*05d8*/ 	.word	0xffffffff


	//   ....[26]....
        /*05dc*/ 	.word	0xffffffff


	//   ....[27]....
        /*05e0*/ 	.word	0xffffffff


	//   ....[28]....
        /*05e4*/ 	.word	0xffffffff


	//   ....[29]....
        /*05e8*/ 	.word	0xffffffff


	//   ....[30]....
        /*05ec*/ 	.word	0xffffffff


	//   ....[31]....
        /*05f0*/ 	.word	0xffffffff


	//   ....[32]....
        /*05f4*/ 	.word	0xffffffff


	//   ....[33]....
        /*05f8*/ 	.word	0xffffffff


	//   ....[34]....
        /*05fc*/ 	.word	0xffffffff


	//   ....[35]....
        /*0600*/ 	.word	0xffffffff


	//   ....[36]....
        /*0604*/ 	.word	0xffffffff


	//   ....[37]....
        /*0608*/ 	.word	0xffffffff


	//   ....[38]....
        /*060c*/ 	.word	0xffffffff


	//   ....[39]....
        /*0610*/ 	.word	0xffffffff


	//   ....[40]....
        /*0614*/ 	.word	0xffffffff


	//   ....[41]....
        /*0618*/ 	.word	0xffffffff


	//   ....[42]....
        /*061c*/ 	.word	0xffffffff


	//   ....[43]....
        /*0620*/ 	.word	0xffffffff


	//   ....[44]....
        /*0624*/ 	.word	0xffffffff


	//   ....[45]....
        /*0628*/ 	.word	0xffffffff


	//   ....[46]....
        /*062c*/ 	.word	0xffffffff


	//   ....[47]....
        /*0630*/ 	.word	0xffffffff


	//   ....[48]....
        /*0634*/ 	.word	0xffffffff


	//   ....[49]....
        /*0638*/ 	.word	0xffffffff


	//   ....[50]....
        /*063c*/ 	.word	0xffffffff


	//   ....[51]....
        /*0640*/ 	.word	0xffffffff


	//   ....[52]....
        /*0644*/ 	.word	0xffffffff


	//   ....[53]....
        /*0648*/ 	.word	0xffffffff


	//   ....[54]....
        /*064c*/ 	.word	0xffffffff


	//   ....[55]....
        /*0650*/ 	.word	0xffffffff


	//   ....[56]....
        /*0654*/ 	.word	0xffffffff


	//   ....[57]....
        /*0658*/ 	.word	0xffffffff


	//   ....[58]....
        /*065c*/ 	.word	0xffffffff


	//   ....[59]....
        /*0660*/ 	.word	0xffffffff


	//   ....[60]....
        /*0664*/ 	.word	0xffffffff


	//   ....[61]....
        /*0668*/ 	.word	0xffffffff


	//   ....[62]....
        /*066c*/ 	.word	0xffffffff


	//   ....[63]....
        /*0670*/ 	.word	0xffffffff


	//   ....[64]....
        /*0674*/ 	.word	0xffffffff


	//   ....[65]....
        /*0678*/ 	.word	0xffffffff


	//   ....[66]....
        /*067c*/ 	.word	0xffffffff


	//   ....[67]....
        /*0680*/ 	.word	0xffffffff


	//   ....[68]....
        /*0684*/ 	.word	0xffffffff


	//   ....[69]....
        /*0688*/ 	.word	0xffffffff


	//   ....[70]....
        /*068c*/ 	.word	0xffffffff


	//   ....[71]....
        /*0690*/ 	.word	0xffffffff


	//   ....[72]....
        /*0694*/ 	.word	0xffffffff


	//   ....[73]....
        /*0698*/ 	.word	0xffffffff


	//   ....[74]....
        /*069c*/ 	.word	0xffffffff


	//   ....[75]....
        /*06a0*/ 	.word	0xffffffff


	//   ....[76]....
        /*06a4*/ 	.word	0xffffffff


	//   ....[77]....
        /*06a8*/ 	.word	0xffffffff


	//   ....[78]....
        /*06ac*/ 	.word	0xffffffff


	//   ....[79]....
        /*06b0*/ 	.word	0xffffffff


	//   ....[80]....
        /*06b4*/ 	.word	0xffffffff


	//   ....[81]....
        /*06b8*/ 	.word	0xffffffff


	//   ....[82]....
        /*06bc*/ 	.word	0xffffffff


	//   ....[83]....
        /*06c0*/ 	.word	0xffffffff


	//   ....[84]....
        /*06c4*/ 	.word	0xffffffff


	//   ....[85]....
        /*06c8*/ 	.word	0xffffffff


	//   ....[86]....
        /*06cc*/ 	.word	0xffffffff


	//   ....[87]....
        /*06d0*/ 	.word	0xffffffff


	//   ....[88]....
        /*06d4*/ 	.word	0xffffffff


	//   ....[89]....
        /*06d8*/ 	.word	0xffffffff


	//   ....[90]....
        /*06dc*/ 	.word	0xffffffff


	//   ....[91]....
        /*06e0*/ 	.word	0xffffffff


	//   ....[92]....
        /*06e4*/ 	.word	0xffffffff


	//   ....[93]....
        /*06e8*/ 	.word	0xffffffff


	//   ....[94]....
        /*06ec*/ 	.word	0xffffffff


	//   ....[95]....
        /*06f0*/ 	.word	0xffffffff


	//   ....[96]....
        /*06f4*/ 	.word	0xffffffff


	//   ....[97]....
        /*06f8*/ 	.word	0xffffffff


	//   ....[98]....
        /*06fc*/ 	.word	0xffffffff


	//   ....[99]....
        /*0700*/ 	.word	0xffffffff


	//   ....[100]....
        /*0704*/ 	.word	0xffffffff


	//   ....[101]....
        /*0708*/ 	.word	0xffffffff


	//   ....[102]....
        /*070c*/ 	.word	0xffffffff


	//   ....[103]....
        /*0710*/ 	.word	0xffffffff


	//   ....[104]....
        /*0714*/ 	.word	0xffffffff


	//   ....[105]....
        /*0718*/ 	.word	0xffffffff


	//   ....[106]....
        /*071c*/ 	.word	0xffffffff


	//   ....[107]....
        /*0720*/ 	.word	0xffffffff


	//   ....[108]....
        /*0724*/ 	.word	0xffffffff


	//   ....[109]....
        /*0728*/ 	.word	0xffffffff


	//   ....[110]....
        /*072c*/ 	.word	0xffffffff


	//   ....[111]....
        /*0730*/ 	.word	0xffffffff


	//   ....[112]....
        /*0734*/ 	.word	0xffffffff


	//   ....[113]....
        /*0738*/ 	.word	0xffffffff


	//   ....[114]....
        /*073c*/ 	.word	0xffffffff


	//   ....[115]....
        /*0740*/ 	.word	0xffffffff


	//   ....[116]....
        /*0744*/ 	.word	0xffffffff


	//   ....[117]....
        /*0748*/ 	.word	0xffffffff


	//   ....[118]....
        /*074c*/ 	.word	0xffffffff


	//   ....[119]....
        /*0750*/ 	.word	0xffffffff


	//   ....[120]....
        /*0754*/ 	.word	0xffffffff


	//   ....[121]....
        /*0758*/ 	.word	0xffffffff


	//   ....[122]....
        /*075c*/ 	.word	0xffffffff


	//   ....[123]....
        /*0760*/ 	.word	0xffffffff


	//   ....[124]....
        /*0764*/ 	.word	0xffffffff


	//   ....[125]....
        /*0768*/ 	.word	0xffffffff


	//   ....[126]....
        /*076c*/ 	.word	0xffffffff


	//   ....[127]....
        /*0770*/ 	.word	0xffffffff


	//   ....[128]....
        /*0774*/ 	.word	0xffffffff


	//   ....[129]....
        /*0778*/ 	.word	0xffffffff


	//   ....[130]....
        /*077c*/ 	.word	0xffffffff


	//   ....[131]....
        /*0780*/ 	.word	0xffffffff


	//   ....[132]....
        /*0784*/ 	.word	0xffffffff


	//   ....[133]....
        /*0788*/ 	.word	0xffffffff


	//   ....[134]....
        /*078c*/ 	.word	0xffffffff


	//   ....[135]....
        /*0790*/ 	.word	0xffffffff


	//   ....[136]....
        /*0794*/ 	.word	0xffffffff


	//   ....[137]....
        /*0798*/ 	.word	0xffffffff


	//   ....[138]....
        /*079c*/ 	.word	0xffffffff


	//----- nvinfo : EIATTR_COOP_GROUP_INSTR_OFFSETS
	.align		4
.L_702:
        /*07a0*/ 	.byte	0x04, 0x28
        /*07a2*/ 	.short	(.L_704 - .L_703)


	//   ....[0]....
.L_703:
        /*07a4*/ 	.word	0x00000050


	//   ....[1]....
        /*07a8*/ 	.word	0x00000200


	//   ....[2]....
        /*07ac*/ 	.word	0x00000230


	//   ....[3]....
        /*07b0*/ 	.word	0x00000260


	//   ....[4]....
        /*07b4*/ 	.word	0x00000290


	//   ....[5]....
        /*07b8*/ 	.word	0x000002c0


	//   ....[6]....
        /*07bc*/ 	.word	0x000002f0


	//   ....[7]....
        /*07c0*/ 	.word	0x00000450


	//   ....[8]....
        /*07c4*/ 	.word	0x00000490


	//   ....[9]....
        /*07c8*/ 	.word	0x000004c0


	//   ....[10]....
        /*07cc*/ 	.word	0x000004f0


	//   ....[11]....
        /*07d0*/ 	.word	0x00000520


	//   ....[12]....
        /*07d4*/ 	.word	0x00000550


	//   ....[13]....
        /*07d8*/ 	.word	0x000005e0


	//   ....[14]....
        /*07dc*/ 	.word	0x00000630


	//   ....[15]....
        /*07e0*/ 	.word	0x00000650


	//   ....[16]....
        /*07e4*/ 	.word	0x000006b0


	//   ....[17]....
        /*07e8*/ 	.word	0x00002600


	//   ....[18]....
        /*07ec*/ 	.word	0x00002640


	//   ....[19]....
        /*07f0*/ 	.word	0x00002660


	//   ....[20]....
        /*07f4*/ 	.word	0x000026f0


	//   ....[21]....
        /*07f8*/ 	.word	0x00002860


	//   ....[22]....
        /*07fc*/ 	.word	0x00002880


	//   ....[23]....
        /*0800*/ 	.word	0x000028a0


	//   ....[24]....
        /*0804*/ 	.word	0x000028c0


	//   ....[25]....
        /*0808*/ 	.word	0x00004200


	//   ....[26]....
        /*080c*/ 	.word	0x00004210


	//   ....[27]....
        /*0810*/ 	.word	0x00004c90


	//   ....[28]....
        /*0814*/ 	.word	0x00004d50


	//   ....[29]....
        /*0818*/ 	.word	0x00004d60


	//   ....[30]....
        /*081c*/ 	.word	0x00004d90


	//   ....[31]....
        /*0820*/ 	.word	0x00007a00


	//   ....[32]....
        /*0824*/ 	.word	0x00007a30


	//   ....[33]....
        /*0828*/ 	.word	0x00008450


	//   ....[34]....
        /*082c*/ 	.word	0x00008550


	//   ....[35]....
        /*0830*/ 	.word	0x00008570


	//   ....[36]....
        /*0834*/ 	.word	0x000085d0


	//   ....[37]....
        /*0838*/ 	.word	0x0000b940


	//   ....[38]....
        /*083c*/ 	.word	0x0000b960


	//   ....[39]....
        /*0840*/ 	.word	0x0000b980


	//   ....[40]....
        /*0844*/ 	.word	0x0000b9a0


	//   ....[41]....
        /*0848*/ 	.word	0x0000d560


	//   ....[42]....
        /*084c*/ 	.word	0x0000d5b0


	//   ....[43]....
        /*0850*/ 	.word	0x0000d5d0


	//   ....[44]....
        /*0854*/ 	.word	0x0000d5f0


	//   ....[45]....
        /*0858*/ 	.word	0x0000e6b0


	//   ....[46]....
        /*085c*/ 	.word	0x0000e6c0


	//   ....[47]....
        /*0860*/ 	.word	0x0000e6e0


	//   ....[48]....
        /*0864*/ 	.word	0x0000e700


	//   ....[49]....
        /*0868*/ 	.word	0x0000eac0


	//   ....[50]....
        /*086c*/ 	.word	0x0000eae0


	//   ....[51]....
        /*0870*/ 	.word	0x0000ebe0


	//   ....[52]....
        /*0874*/ 	.word	0x0000ebf0


	//   ....[53]....
        /*0878*/ 	.word	0x0000ed00


	//   ....[54]....
        /*087c*/ 	.word	0x0000ed20


	//   ....[55]....
        /*0880*/ 	.word	0x0000ee30


	//   ....[56]....
        /*0884*/ 	.word	0x0000ee40


	//   ....[57]....
        /*0888*/ 	.word	0x0000f150


	//   ....[58]....
        /*088c*/ 	.word	0x0000f170


	//   ....[59]....
        /*0890*/ 	.word	0x0000f7c0


	//   ....[60]....
        /*0894*/ 	.word	0x0000f7d0


	//   ....[61]....
        /*0898*/ 	.word	0x00010420


	//   ....[62]....
        /*089c*/ 	.word	0x00010440


	//   ....[63]....
        /*08a0*/ 	.word	0x00010550


	//   ....[64]....
        /*08a4*/ 	.word	0x00010560


	//   ....[65]....
        /*08a8*/ 	.word	0x00010670


	//   ....[66]....
        /*08ac*/ 	.word	0x00010690


	//   ....[67]....
        /*08b0*/ 	.word	0x000107a0


	//   ....[68]....
        /*08b4*/ 	.word	0x000107b0


	//   ....[69]....
        /*08b8*/ 	.word	0x00010980


	//   ....[70]....
        /*08bc*/ 	.word	0x000109a0


	//   ....[71]....
        /*08c0*/ 	.word	0x00010ad0


	//   ....[72]....
        /*08c4*/ 	.word	0x00010b10


	//   ....[73]....
        /*08c8*/ 	.word	0x00010b40


	//   ....[74]....
        /*08cc*/ 	.word	0x00010b70


	//   ....[75]....
        /*08d0*/ 	.word	0x00010ba0


	//   ....[76]....
        /*08d4*/ 	.word	0x00010bd0


	//   ....[77]....
        /*08d8*/ 	.word	0x00010d30


	//   ....[78]....
        /*08dc*/ 	.word	0x00010d70


	//   ....[79]....
        /*08e0*/ 	.word	0x00010da0


	//   ....[80]....
        /*08e4*/ 	.word	0x00010dd0


	//   ....[81]....
        /*08e8*/ 	.word	0x00010e00


	//   ....[82]....
        /*08ec*/ 	.word	0x00010e30


	//   ....[83]....
        /*08f0*/ 	.word	0x00010ec0


	//   ....[84]....
        /*08f4*/ 	.word	0x00010f20


	//   ....[85]....
        /*08f8*/ 	.word	0x00010f30


	//   ....[86]....
        /*08fc*/ 	.word	0x00010f90


	//   ....[87]....
        /*0900*/ 	.word	0x00011a00


	//   ....[88]....
        /*0904*/ 	.word	0x00011a60


	//   ....[89]....
        /*0908*/ 	.word	0x00011ab0


	//   ....[90]....
        /*090c*/ 	.word	0x00011b00


	//   ....[91]....
        /*0910*/ 	.word	0x00011b50


	//   ....[92]....
        /*0914*/ 	.word	0x00011bc0


	//   ....[93]....
        /*0918*/ 	.word	0x00011c00


	//   ....[94]....
        /*091c*/ 	.word	0x00011c70


	//   ....[95]....
        /*0920*/ 	.word	0x00011ce0


	//   ....[96]....
        /*0924*/ 	.word	0x00011d40


	//   ....[97]....
        /*0928*/ 	.word	0x00011da0


	//   ....[98]....
        /*092c*/ 	.word	0x00011e00


	//   ....[99]....
        /*0930*/ 	.word	0x00011e50


	//   ....[100]....
        /*0934*/ 	.word	0x00011eb0


	//   ....[101]....
        /*0938*/ 	.word	0x00011f20


	//   ....[102]....
        /*093c*/ 	.word	0x00011f90


	//   ....[103]....
        /*0940*/ 	.word	0x00011ff0


	//   ....[104]....
        /*0944*/ 	.word	0x00012050


	//   ....[105]....
        /*0948*/ 	.word	0x000120b0


	//   ....[106]....
        /*094c*/ 	.word	0x00012120


	//   ....[107]....
        /*0950*/ 	.word	0x00012180


	//   ....[108]....
        /*0954*/ 	.word	0x000121e0


	//   ....[109]....
        /*0958*/ 	.word	0x00012240


	//   ....[110]....
        /*095c*/ 	.word	0x000122b0


	//   ....[111]....
        /*0960*/ 	.word	0x00012310


	//   ....[112]....
        /*0964*/ 	.word	0x00012370


	//   ....[113]....
        /*0968*/ 	.word	0x000123d0


	//   ....[114]....
        /*096c*/ 	.word	0x00012440


	//   ....[115]....
        /*0970*/ 	.word	0x000124a0


	//   ....[116]....
        /*0974*/ 	.word	0x00012500


	//   ....[117]....
        /*0978*/ 	.word	0x00012560


	//   ....[118]....
        /*097c*/ 	.word	0x000125d0


	//   ....[119]....
        /*0980*/ 	.word	0x00012630


	//   ....[120]....
        /*0984*/ 	.word	0x00012690


	//   ....[121]....
        /*0988*/ 	.word	0x000126f0


	//   ....[122]....
        /*098c*/ 	.word	0x00012760


	//   ....[123]....
        /*0990*/ 	.word	0x000127b0


	//   ....[124]....
        /*0994*/ 	.word	0x000127f0


	//   ....[125]....
        /*0998*/ 	.word	0x00012840


	//   ....[126]....
        /*099c*/ 	.word	0x00012890


	//   ....[127]....
        /*09a0*/ 	.word	0x000128e0


	//   ....[128]....
        /*09a4*/ 	.word	0x00012950


	//   ....[129]....
        /*09a8*/ 	.word	0x00012990


	//   ....[130]....
        /*09ac*/ 	.word	0x000129e0


	//   ....[131]....
        /*09b0*/ 	.word	0x00012a30


	//   ....[132]....
        /*09b4*/ 	.word	0x00012a80


	//   ....[133]....
        /*09b8*/ 	.word	0x00012ad0


	//   ....[134]....
        /*09bc*/ 	.word	0x00012b40


	//   ....[135]....
        /*09c0*/ 	.word	0x00012b80


	//   ....[136]....
        /*09c4*/ 	.word	0x00012bf0


	//   ....[137]....
        /*09c8*/ 	.word	0x00012c50


	//   ....[138]....
        /*09cc*/ 	.word	0x00012cb0


	//----- nvinfo : EIATTR_EXIT_INSTR_OFFSETS
	.align		4
.L_704:
        /*09d0*/ 	.byte	0x04, 0x1c
        /*09d2*/ 	.short	(.L_706 - .L_705)


	//   ....[0]....
.L_705:
        /*09d4*/ 	.word	0x000010d0


	//   ....[1]....
        /*09d8*/ 	.word	0x000119c0


	//----- nvinfo : EIATTR_MAX_THREADS
	.align		4
.L_706:
        /*09dc*/ 	.byte	0x04, 0x05
        /*09de*/ 	.short	(.L_708 - .L_707)
.L_707:
        /*09e0*/ 	.word	0x00000100
        /*09e4*/ 	.word	0x00000001
        /*09e8*/ 	.word	0x00000001


	//----- nvinfo : EIATTR_CRS_STACK_SIZE
	.align		4
.L_708:
        /*09ec*/ 	.byte	0x04, 0x1e
        /*09ee*/ 	.short	(.L_710 - .L_709)
.L_709:
        /*09f0*/ 	.word	0x00000000
.L_710:


//--------------------- .nv.info._ZN7cutlass13device_kernelIN5flash19enable_sm80_to_sm89INS1_16FlashAttnFwdSm80INS1_25CollectiveMainloopFwdSm80ILi8ELi1ELb1EN4cute5tupleIJNS5_1CILi128EEENS7_ILi112EEES8_EEELi128ENS_6half_tEfNS_4arch4Sm80ELb1ELb0ELb0ELb1ELb0ELb1ELb1ELb1EEENS1_21CollectiveEpilogueFwdINS6_IJS8_S8_S9_EEENS6_IJNS7_ILi1EEESH_SH_EEESB_SD_Li256ELb1ELb1ELb1ELb0EEENS1_36VarlenDynamicPersistentTileSchedulerILi128ELi112ELi256ELi256ELb1ELb1ELb0ELb1ELb1ELb1EEEEEEEEEvNT_6ParamsE --------------------------
	.section	.nv.info._ZN7cutlass13device_kernelIN5flash19enable_sm80_to_sm89INS1_16FlashAttnFwdSm80INS1_25CollectiveMainloopFwdSm80ILi8ELi1ELb1EN4cute5tupleIJNS5_1CILi128EEENS7_ILi112EEES8_EEELi128ENS_6half_tEfNS_4arch4Sm80ELb1ELb0ELb0ELb1ELb0ELb1ELb1ELb1EEENS1_21CollectiveEpilogueFwdINS6_IJS8_S8_S9_EEENS6_IJNS7_ILi1EEESH_SH_EEESB_SD_Li256ELb1ELb1ELb1ELb0EEENS1_36VarlenDynamicPersistentTileSchedulerILi128ELi112ELi256ELi256ELb1ELb1ELb0ELb1ELb1ELb1EEEEEEEEEvNT_6ParamsE,"",@"SHT_CUDA_INFO"
	.sectionflags	@""
	.align	4


	//----- nvinfo : EIATTR_CUDA_API_VERSION
	.align		4
        /*0000*/ 	.byte	0x04, 0x37
        /*0002*/ 	.short	(.L_712 - .L_711)
.L_711:
        /*0004*/ 	.word	0x00000082


	//----- nvinfo : EIATTR_SW2861232_WAR
	.align		4
.L_712:
        /*0008*/ 	.byte	0x01, 0x35
	.zero		2


	//----- nvinfo : EIATTR_PARAM_CBANK
	.align		4
        /*000c*/ 	.byte	0x04, 0x0a
        /*000e*/ 	.short	(.L_714 - .L_713)
	.align		4
.L_713:
        /*0010*/ 	.word	index@(.nv.constant0._ZN7cutlass13device_kernelIN5flash19enable_sm80_to_sm89INS1_16FlashAttnFwdSm80INS1_25CollectiveMainloopFwdSm80ILi8ELi1ELb1EN4cute5tupleIJNS5_1CILi128EEENS7_ILi112EEES8_EEELi128ENS_6half_tEfNS_4arch4Sm80ELb1ELb0ELb0ELb1ELb0ELb1ELb1ELb1EEENS1_21CollectiveEpilogueFwdINS6_IJS8_S8_S9_EEENS6_IJNS7_ILi1EEESH_SH_EEESB_SD_Li256ELb1ELb1ELb1ELb0EEENS1_36VarlenDynamicPersistentTileSchedulerILi128ELi112ELi256ELi256ELb1ELb1ELb0ELb1ELb1ELb1EEEEEEEEEvNT_6ParamsE)
        /*0014*/ 	.short	0x0160
        /*0016*/ 	.short	0x0438


	//----- nvinfo : EIATTR_CBANK_PARAM_SIZE
	.align		4
.L_714:
        /*0018*/ 	.byte	0x03, 0x19
        /*001a*/ 	.short	0x0438


	//----- nvinfo : EIATTR_KPARAM_INFO
	.align		4
        /*001c*/ 	.byte	0x04, 0x17
        /*001e*/ 	.short	(.L_716 - .L_715)
.L_715:
        /*0020*/ 	.word	0x00000000
        /*0024*/ 	.short	0x0000
        /*0026*/ 	.short	0x0000
        /*0028*/ 	.byte	0x00, 0xf0, 0xe1, 0x10


	//----- nvinfo : EIATTR_MAXREG_COUNT
	.align		4
.L_716:
        /*002c*/ 	.byte	0x03, 0x1b
        /*002e*/ 	.short	0x00ff


	//----- nvinfo : EIATTR_NUM_BARRIERS
	.align		4
        /*0030*/ 	.byte	0x02, 0x4c
        /*0032*/ 	.byte	0x06
	.zero		1


	//----- nvinfo : EIATTR_ANNOTATIONS
	.align		4
        /*0034*/ 	.byte	0x04, 0x55
        /*0036*/ 	.short	(.L_718 - .L_717)


	//   ....[0]....
.L_717:
        /* <DEDUP_REMOVED lines=71> */


	//----- nvinfo : EIATTR_MERCURY_ISA_VERSION
	.align		4
.L_718:
        /*0490*/ 	.byte	0x03, 0x5f
        /*0492*/ 	.short	0x0000


	//----- nvinfo : EIATTR_INT_WARP_WIDE_INSTR_OFFSETS
	.align		4
        /*0494*/ 	.byte	0x04, 0x31
        /*0496*/ 	.short	(.L_720 - .L_719)


	//   ....[0]....
.L_719:
        /*0498*/ 	.word	0x0001a090


	//   ....[1]....
        /*049c*/ 	.word	0x0001a110


	//----- nvinfo : EIATTR_COOP_GROUP_MASK_REGIDS
	.align		4
.L_720:
        /*04a0*/ 	.byte	0x04, 0x29
        /*04a2*/ 	.short	(.L_722 - .L_721)


	//   ....[0]....
.L_721:
        /*04a4*/ 	.word	0xffffffff


	//   ....[1]....
        /*04a8*/ 	.word	0xffffffff


	//   ....[2]....
        /*04ac*/ 	.word	0xffffffff


	//   ....[3]....
        /*04b0*/ 	.word	0xffffffff


	//   ....[4]....
        /*04b4*/ 	.word	0xffffffff


	//   ....[5]....
        /*04b8*/ 	.word	0xffffffff


	//   ....[6]....
        /*04bc*/ 	.word	0xffffffff


	//   ....[7]....
        /*04c0*/ 	.word	0xffffffff


	//   ....[8]....
        /*04c4*/ 	.word	0xffffffff


	//   ....[9]....
        /*04c8*/ 	.word	0xffffffff


	//   ....[10]....
        /*04cc*/ 	.word	0xffffffff


	//   ....[11]....
        /*04d0*/ 	.word	0xffffffff


	//   ....[12]....
        /*04d4*/ 	.word	0xffffffff


	//   ....[13]....
        /*04d8*/ 	.word	0xffffffff


	//   ....[14]....
        /*04dc*/ 	.word	0xffffffff


	//   ....[15]....
        /*04e0*/ 	.word	0xffffffff


	//   ....[16]....
        /*04e4*/ 	.word	0xffffffff


	//   ....[17]....
        /*04e8*/ 	.word	0xffffffff


	//   ....[18]....
        /*04ec*/ 	.word	0xffffffff


	//   ....[19]....
        /*04f0*/ 	.word	0xffffffff


	//   ....[20]....
        /*04f4*/ 	.word	0xffffffff


	//   ....[21]....
        /*04f8*/ 	.word	0xffffffff


	//   ....[22]....
        /*04fc*/ 	.word	0xffffffff


	//   ....[23]....
        /*0500*/ 	.word	0xffffffff


	//   ....[24]....
        /*0504*/ 	.word	0xffffffff


	//   ....[25]....
        /*0508*/ 	.word	0xffffffff


	//   ....[26]....
        /*050c*/ 	.word	0xffffffff


	//   ....[27]....
        /*0510*/ 	.word	0xffffffff


	//   ....[28]....
        /*0514*/ 	.word	0xffffffff


	//   ....[29]....
        /*0518*/ 	.word	0xffffffff


	//   ....[30]....
        /*051c*/ 	.word	0xffffffff


	//   ....[31]....
        /*0520*/ 	.word	0xffffffff


	//   ....[32]....
        /*0524*/ 	.word	0xffffffff


	//   ....[33]....
        /*0528*/ 	.word	0xffffffff


	//   ....[34]....
        /*052c*/ 	.word	0xffffffff


	//   ....[35]....
        /*0530*/ 	.word	0xffffffff


	//   ....[36]....
        /*0534*/ 	.word	0xffffffff


	//   ....[37]....
        /*0538*/ 	.word	0xffffffff


	//   ....[38]....
        /*053c*/ 	.word	0xffffffff


	//   ....[39]....
        /*0540*/ 	.word	0xffffffff


	//   ....[40]....
        /*0544*/ 	.word	0xffffffff


	//   ....[41]....
        /*0548*/ 	.word	0xffffffff


	//   ....[42]....
        /*054c*/ 	.word	0xffffffff


	//   ....[43]....
        /*0550*/ 	.word	0xffffffff


	//   ....[44]....
        /*0554*/ 	.word	0xffffffff


	//   ....[45]....
        /*0558*/ 	.word	0xffffffff


	//   ....[46]....
        /*055c*/ 	.word	0xffffffff


	//   ....[47]....
        /*0560*/ 	.word	0xffffffff


	//   ....[48]....
        /*0564*/ 	.word	0xffffffff


	//   ....[49]....
        /*0568*/ 	.word	0xffffffff


	//   ....[50]....
        /*056c*/ 	.word	0xffffffff


	//   ....[51]....
        /*0570*/ 	.word	0xffffffff


	//   ....[52]....
        /*0574*/ 	.word	0xffffffff


	//   ....[53]....
        /*0578*/ 	.word	0xffffffff


	//   ....[54]....
        /*057c*/ 	.word	0xffffffff


	//   ....[55]....
        /*0580*/ 	.word	0xffffffff


	//   ....[56]....
        /*0584*/ 	.word	0xffffffff


	//   ....[57]....
        /*0588*/ 	.word	0xffffffff


	//   ....[58]....
        /*058c*/ 	.word	0xffffffff


	//   ....[59]....
        /*0590*/ 	.word	0xffffffff


	//   ....[60]....
        /*0594*/ 	.word	0xffffffff


	//   ....[61]....
        /*0598*/ 	.word	0xffffffff


	//   ....[62]....
        /*059c*/ 	.word	0xffffffff


	//   ....[63]....
        /*05a0*/ 	.word	0xffffffff


	//   ....[64]....
        /*05a4*/ 	.word	0xffffffff


	//   ....[65]....
        /*05a8*/ 	.word	0xffffffff


	//   ....[66]....
        /*05ac*/ 	.word	0xffffffff


	//   ....[67]....
        /*05b0*/ 	.word	0xffffffff


	//   ....[68]....
        /*05b4*/ 	.word	0xffffffff


	//   ....[69]....
        /*05b8*/ 	.word	0xffffffff


	//   ....[70]....
        /*05bc*/ 	.word	0xffffffff


	//   ....[71]....
        /*05c0*/ 	.word	0xffffffff


	//   ....[72]....
        /*05c4*/ 	.word	0xffffffff


	//   ....[73]....
        /*05c8*/ 	.word	0xffffffff


	//   ....[74]....
        /*05cc*/ 	.word	0xffffffff


	//   ....[75]....
        /*05d0*/ 	.word	0xffffffff


	//   ....[76]....
        /*05d4*/ 	.word	0xffffffff


	//   ....[77]....
        /*05d8*/ 	.word	0xffffffff


	//   ....[78]....
        /*05dc*/ 	.word	0xffffffff


	//   ....[79]....
        /*05e0*/ 	.word	0xffffffff


	//   ....[80]....
        /*05e4*/ 	.word	0xffffffff


	//   ....[81]....
        /*05e8*/ 	.word	0xffffffff


	//   ....[82]....
        /*05ec*/ 	.word	0xffffffff


	//   ....[83]....
        /*05f0*/ 	.word	0xffffffff


	//   ....[84]....
        /*05f4*/ 	.word	0xffffffff


	//   ....[85]....
        /*05f8*/ 	.word	0xffffffff


	//   ....[86]....
        /*05fc*/ 	.word	0xffffffff


	//   ....[87]....
        /*0600*/ 	.word	0xffffffff


	//   ....[88]....
        /*0604*/ 	.word	0xffffffff


	//   ....[89]....
        /*0608*/ 	.word	0xffffffff


	//   ....[90]....
        /*060c*/ 	.word	0xffffffff


	//   ....[91]....
        /*0610*/ 	.word	0xffffffff


	//   ....[92]....
        /*0614*/ 	.word	0xffffffff


	//   ....[93]....
        /*0618*/ 	.word	0xffffffff


	//   ....[94]....
        /*061c*/ 	.word	0xffffffff


	//   ....[95]....
        /*0620*/ 	.word	0xffffffff


	//   ....[96]....
        /*0624*/ 	.word	0xffffffff


	//   ....[97]....
        /*0628*/ 	.word	0xffffffff


	//   ....[98]....
        /*062c*/ 	.word	0xffffffff


	//   ....[99]....
        /*0630*/ 	.word	0xffffffff


	//   ....[100]....
        /*0634*/ 	.word	0xffffffff


	//   ....[101]....
        /*0638*/ 	.word	0xffffffff


	//   ....[102]....
        /*063c*/ 	.word	0xffffffff


	//   ....[103]....
        /*0640*/ 	.word	0xffffffff


	//   ....[104]....
        /*0644*/ 	.word	0xffffffff


	//   ....[105]....
        /*0648*/ 	.word	0xffffffff


	//   ....[106]....
        /*064c*/ 	.word	0xffffffff


	//   ....[107]....
        /*0650*/ 	.word	0xffffffff


	//   ....[108]....
        /*0654*/ 	.word	0xffffffff


	//   ....[109]....
        /*0658*/ 	.word	0xffffffff


	//   ....[110]....
        /*065c*/ 	.word	0xffffffff


	//   ....[111]....
        /*0660*/ 	.word	0xffffffff


	//   ....[112]....
        /*0664*/ 	.word	0xffffffff


	//   ....[113]....
        /*0668*/ 	.word	0xffffffff


	//   ....[114]....
        /*066c*/ 	.word	0xffffffff


	//   ....[115]....
        /*0670*/ 	.word	0xffffffff


	//   ....[116]....
        /*0674*/ 	.word	0xffffffff


	//   ....[117]....
        /*0678*/ 	.word	0xffffffff


	//   ....[118]....
        /*067c*/ 	.word	0xffffffff


	//   ....[119]....
        /*0680*/ 	.word	0xffffffff


	//   ....[120]....
        /*0684*/ 	.word	0xffffffff


	//   ....[121]....
        /*0688*/ 	.word	0xffffffff


	//   ....[122]....
        /*068c*/ 	.word	0xffffffff


	//   ....[123]....
        /*0690*/ 	.word	0xffffffff


	//   ....[124]....
        /*0694*/ 	.word	0xffffffff


	//   ....[125]....
        /*0698*/ 	.word	0xffffffff


	//   ....[126]....
        /*069c*/ 	.word	0xffffffff


	//   ....[127]....
        /*06a0*/ 	.word	0xffffffff


	//   ....[128]....
        /*06a4*/ 	.word	0xffffffff


	//   ....[129]....
        /*06a8*/ 	.word	0xffffffff


	//   ....[130]....
        /*06ac*/ 	.word	0xffffffff


	//   ....[131]....
        /*06b0*/ 	.word	0xffffffff


	//   ....[132]....
        /*06b4*/ 	.word	0xffffffff


	//   ....[133]....
        /*06b8*/ 	.word	0xffffffff


	//   ....[134]....
        /*06bc*/ 	.word	0xffffffff


	//   ....[135]....
        /*06c0*/ 	.word	0xffffffff


	//   ....[136]....
        /*06c4*/ 	.word	0xffffffff


	//   ....[137]....
        /*06c8*/ 	.word	0xffffffff


	//   ....[138]....
        /*06cc*/ 	.word	0xffffffff


	//   ....[139]....
        /*06d0*/ 	.word	0xffffffff


	//   ....[140]....
        /*06d4*/ 	.word	0xffffffff


	//   ....[141]....
        /*06d8*/ 	.word	0xffffffff


	//   ....[142]....
        /*06dc*/ 	.word	0xffffffff


	//   ....[143]....
        /*06e0*/ 	.word	0xffffffff


	//   ....[144]....
        /*06e4*/ 	.word	0xffffffff


	//   ....[145]....
        /*06e8*/ 	.word	0xffffffff


	//   ....[146]....
        /*06ec*/ 	.word	0xffffffff


	//   ....[147]....
        /*06f0*/ 	.word	0xffffffff


	//   ....[148]....
        /*06f4*/ 	.word	0xffffffff


	//   ....[149]....
        /*06f8*/ 	.word	0xffffffff


	//   ....[150]....
        /*06fc*/ 	.word	0xffffffff


	//   ....[151]....
        /*0700*/ 	.word	0xffffffff


	//   ....[152]....
        /*0704*/ 	.word	0xffffffff


	//   ....[153]....
        /*0708*/ 	.word	0xffffffff


	//   ....[154]....
        /*070c*/ 	.word	0xffffffff


	//   ....[155]....
        /*0710*/ 	.word	0xffffffff


	//   ....[156]....
        /*0714*/ 	.word	0xffffffff


	//   ....[157]....
        /*0718*/ 	.word	0xffffffff


	//   ....[158]....
        /*071c*/ 	.word	0xffffffff


	//   ....[159]....
        /*0720*/ 	.word	0xffffffff


	//   ....[160]....
        /*0724*/ 	.word	0xffffffff


	//   ....[161]....
        /*0728*/ 	.word	0xffffffff


	//   ....[162]....
        /*072c*/ 	.word	0xffffffff


	//   ....[163]....
        /*0730*/ 	.word	0xffffffff


	//   ....[164]....
        /*0734*/ 	.word	0xffffffff


	//   ....[165]....
        /*0738*/ 	.word	0xffffffff


	//   ....[166]....
        /*073c*/ 	.word	0xffffffff


	//   ....[167]....
        /*0740*/ 	.word	0xffffffff


	//   ....[168]....
        /*0744*/ 	.word	0xffffffff


	//   ....[169]....
        /*0748*/ 	.word	0xffffffff


	//   ....[170]....
        /*074c*/ 	.word	0xffffffff


	//----- nvinfo : EIATTR_COOP_GROUP_INSTR_OFFSETS
	.align		4
.L_722:
        /*0750*/ 	.byte	0x04, 0x28
        /*0752*/ 	.short	(.L_724 - .L_723)


	//   ....[0]....
.L_723:
        /*0754*/ 	.word	0x00000050


	//   ....[1]....
        /*0758*/ 	.word	0x00000200


	//   ....[2]....
        /*075c*/ 	.word	0x00000230


	//   ....[3]....
        /*0760*/ 	.word	0x00000260


	//   ....[4]....
        /*0764*/ 	.word	0x00000290


	//   ....[5]....
        /*0768*/ 	.word	0x000002c0


	//   ....[6]....
        /*076c*/ 	.word	0x000002f0


	//   ....[7]....
        /*0770*/ 	.word	0x00000450


	//   ....[8]....
        /*0774*/ 	.word	0x00000490


	//   ....[9]....
        /*0778*/ 	.word	0x000004c0


	//   ....[10]....
        /*077c*/ 	.word	0x000004f0


	//   ....[11]....
        /*0780*/ 	.word	0x00000520


	//   ....[12]....
        /*0784*/ 	.word	0x00000550


	//   ....[13]....
        /*0788*/ 	.word	0x000005e0


	//   ....[14]....
        /*078c*/ 	.word	0x00000630


	//   ....[15]....
        /*0790*/ 	.word	0x00000650


	//   ....[16]....
        /*0794*/ 	.word	0x000006b0


	//   ....[17]....
        /*0798*/ 	.word	0x0000a190


	//   ....[18]....
        /*079c*/ 	.word	0x0000a1b0


	//   ....[19]....
        /*07a0*/ 	.word	0x0000a210


	//   ....[20]....
        /*07a4*/ 	.word	0x0000a230


	//   ....[21]....
        /*07a8*/ 	.word	0x0000a2a0


	//   ....[22]....
        /*07ac*/ 	.word	0x0000a2c0


	//   ....[23]....
        /*07b0*/ 	.word	0x0000a310


	//   ....[24]....
        /*07b4*/ 	.word	0x0000a330


	//   ....[25]....
        /*07b8*/ 	.word	0x0000a800


	//   ....[26]....
        /*07bc*/ 	.word	0x0000a820


	//   ....[27]....
        /*07c0*/ 	.word	0x0000a840


	//   ....[28]....
        /*07c4*/ 	.word	0x0000a850


	//   ....[29]....
        /*07c8*/ 	.word	0x0000aa00


	//   ....[30]....
        /*07cc*/ 	.word	0x0000aac0


	//   ....[31]....
        /*07d0*/ 	.word	0x0000ab00


	//   ....[32]....
        /*07d4*/ 	.word	0x0000ab40


	//   ....[33]....
        /*07d8*/ 	.word	0x0000ad10


	//   ....[34]....
        /*07dc*/ 	.word	0x0000add0


	//   ....[35]....
        /*07e0*/ 	.word	0x0000ae10


	//   ....[36]....
        /*07e4*/ 	.word	0x0000ae50


	//   ....[37]....
        /*07e8*/ 	.word	0x0000b040


	//   ....[38]....
        /*07ec*/ 	.word	0x0000b0c0


	//   ....[39]....
        /*07f0*/ 	.word	0x0000b100


	//   ....[40]....
        /*07f4*/ 	.word	0x0000b140


	//   ....[41]....
        /*07f8*/ 	.word	0x0000cde0


	//   ....[42]....
        /*07fc*/ 	.word	0x0000ce00


	//   ....[43]....
        /*0800*/ 	.word	0x0000ce20


	//   ....[44]....
        /*0804*/ 	.word	0x0000ce30


	//   ....[45]....
        /*0808*/ 	.word	0x0000cf20


	//   ....[46]....
        /*080c*/ 	.word	0x0000cf60


	//   ....[47]....
        /*0810*/ 	.word	0x0000cf70


	//   ....[48]....
        /*0814*/ 	.word	0x0000cf80


	//   ....[49]....
        /*0818*/ 	.word	0x0000d140


	//   ....[50]....
        /*081c*/ 	.word	0x0000d180


	//   ....[51]....
        /*0820*/ 	.word	0x0000d1b0


	//   ....[52]....
        /*0824*/ 	.word	0x0000d1c0


	//   ....[53]....
        /*0828*/ 	.word	0x0000d2a0


	//   ....[54]....
        /*082c*/ 	.word	0x0000d2e0


	//   ....[55]....
        /*0830*/ 	.word	0x0000d2f0


	//   ....[56]....
        /*0834*/ 	.word	0x0000d310


	//   ....[57]....
        /*0838*/ 	.word	0x00010760


	//   ....[58]....
        /*083c*/ 	.word	0x00010770


	//   ....[59]....
        /*0840*/ 	.word	0x000111d0


	//   ....[60]....
        /*0844*/ 	.word	0x000112a0


	//   ....[61]....
        /*0848*/ 	.word	0x000112b0


	//   ....[62]....
        /*084c*/ 	.word	0x000112e0


	//   ....[63]....
        /*0850*/ 	.word	0x00013ed0


	//   ....[64]....
        /*0854*/ 	.word	0x00013f00


	//   ....[65]....
        /*0858*/ 	.word	0x00014920


	//   ....[66]....
        /*085c*/ 	.word	0x00014a10


	//   ....[67]....
        /*0860*/ 	.word	0x00014a40


	//   ....[68]....
        /*0864*/ 	.word	0x00014ab0


	//   ....[69]....
        /*0868*/ 	.word	0x00017e10


	//   ....[70]....
        /*086c*/ 	.word	0x00017e30


	//   ....[71]....
        /*0870*/ 	.word	0x00017e50


	//   ....[72]....
        /*0874*/ 	.word	0x00017e70


	//   ....[73]....
        /*0878*/ 	.word	0x00019a40


	//   ....[74]....
        /*087c*/ 	.word	0x00019a90


	//   ....[75]....
        /*0880*/ 	.word	0x00019ab0


	//   ....[76]....
        /*0884*/ 	.word	0x00019ad0


	//   ....[77]....
        /*0888*/ 	.word	0x0001ad40


	//   ....[78]....
        /*088c*/ 	.word	0x0001ad50


	//   ....[79]....
        /*0890*/ 	.word	0x0001ad70


	//   ....[80]....
        /*0894*/ 	.word	0x0001ad90


	//   ....[81]....
        /*0898*/ 	.word	0x0001b100


	//   ....[82]....
        /*089c*/ 	.word	0x0001b120


	//   ....[83]....
        /*08a0*/ 	.word	0x0001b200


	//   ....[84]....
        /*08a4*/ 	.word	0x0001b210


	//   ....[85]....
        /*08a8*/ 	.word	0x0001b300


	//   ....[86]....
        /*08ac*/ 	.word	0x0001b320


	//   ....[87]....
        /*08b0*/ 	.word	0x0001b410


	//   ....[88]....
        /*08b4*/ 	.word	0x0001b420


	//   ....[89]....
        /*08b8*/ 	.word	0x0001b710


	//   ....[90]....
        /*08bc*/ 	.word	0x0001b730


	//   ....[91]....
        /*08c0*/ 	.word	0x0001bd80


	//   ....[92]....
        /*08c4*/ 	.word	0x0001bd90


	//   ....[93]....
        /*08c8*/ 	.word	0x0001c9b0


	//   ....[94]....
        /*08cc*/ 	.word	0x0001c9d0


	//   ....[95]....
        /*08d0*/ 	.word	0x0001cac0


	//   ....[96]....
        /*08d4*/ 	.word	0x0001cad0


	//   ....[97]....
        /*08d8*/ 	.word	0x0001cbc0


	//   ....[98]....
        /*08dc*/ 	.word	0x0001cbe0


	//   ....[99]....
        /*08e0*/ 	.word	0x0001ccd0


	//   ....[100]....
        /*08e4*/ 	.word	0x0001cce0


	//   ....[101]....
        /*08e8*/ 	.word	0x0001ce90


	//   ....[102]....
        /*08ec*/ 	.word	0x0001ceb0


	//   ....[103]....
        /*08f0*/ 	.word	0x0001cfe0


	//   ....[104]....
        /*08f4*/ 	.word	0x0001d020


	//   ....[105]....
        /*08f8*/ 	.word	0x0001d050


	//   ....[106]....
        /*08fc*/ 	.word	0x0001d080


	//   ....[107]....
        /*0900*/ 	.word	0x0001d0b0


	//   ....[108]....
        /*0904*/ 	.word	0x0001d0e0


	//   ....[109]....
        /*0908*/ 	.word	0x0001d240


	//   ....[110]....
        /*090c*/ 	.word	0x0001d280


	//   ....[111]....
        /*0910*/ 	.word	0x0001d2b0


	//   ....[112]....
        /*0914*/ 	.word	0x0001d2e0


	//   ....[113]....
        /*0918*/ 	.word	0x0001d310


	//   ....[114]....
        /*091c*/ 	.word	0x0001d340


	//   ....[115]....
        /*0920*/ 	.word	0x0001d3d0


	//   ....[116]....
        /*0924*/ 	.word	0x0001d430


	//   ....[117]....
        /*0928*/ 	.word	0x0001d440


	//   ....[118]....
        /*092c*/ 	.word	0x0001d4a0


	//   ....[119]....
        /*0930*/ 	.word	0x0001df10


	//   ....[120]....
        /*0934*/ 	.word	0x0001df70


	//   ....[121]....
        /*0938*/ 	.word	0x0001dfc0


	//   ....[122]....
        /*093c*/ 	.word	0x0001e010


	//   ....[123]....
        /*0940*/ 	.word	0x0001e060


	//   ....[124]....
        /*0944*/ 	.word	0x0001e0d0


	//   ....[125]....
        /*0948*/ 	.word	0x0001e110


	//   ....[126]....
        /*094c*/ 	.word	0x0001e180


	//   ....[127]....
        /*0950*/ 	.word	0x0001e1f0


	//   ....[128]....
        /*0954*/ 	.word	0x0001e250


	//   ....[129]....
        /*0958*/ 	.word	0x0001e2b0


	//   ....[130]....
        /*095c*/ 	.word	0x0001e310


	//   ....[131]....
        /*0960*/ 	.word	0x0001e360


	//   ....[132]....
        /*0964*/ 	.word	0x0001e3c0


	//   ....[133]....
        /*0968*/ 	.word	0x0001e430


	//   ....[134]....
        /*096c*/ 	.word	0x0001e4a0


	//   ....[135]....
        /*0970*/ 	.word	0x0001e500


	//   ....[136]....
        /*0974*/ 	.word	0x0001e560


	//   ....[137]....
        /*0978*/ 	.word	0x0001e5c0


	//   ....[138]....
        /*097c*/ 	.word	0x0001e630


	//   ....[139]....
        /*0980*/ 	.word	0x0001e690


	//   ....[140]....
        /*0984*/ 	.word	0x0001e6f0


	//   ....[141]....
        /*0988*/ 	.word	0x0001e750


	//   ....[142]....
        /*098c*/ 	.word	0x0001e7c0


	//   ....[143]....
        /*0990*/ 	.word	0x0001e820


	//   ....[144]....
        /*0994*/ 	.word	0x0001e880


	//   ....[145]....
        /*0998*/ 	.word	0x0001e8e0


	//   ....[146]....
        /*099c*/ 	.word	0x0001e950


	//   ....[147]....
        /*09a0*/ 	.word	0x0001e9b0


	//   ....[148]....
        /*09a4*/ 	.word	0x0001ea10


	//   ....[149]....
        /*09a8*/ 	.word	0x0001ea70


	//   ....[150]....
        /*09ac*/ 	.word	0x0001eae0


	//   ....[151]....
        /*09b0*/ 	.word	0x0001eb40


	//   ....[152]....
        /*09b4*/ 	.word	0x0001eba0


	//   ....[153]....
        /*09b8*/ 	.word	0x0001ec00


	//   ....[154]....
        /*09bc*/ 	.word	0x0001ec70


	//   ....[155]....
        /*09c0*/ 	.word	0x0001ecc0


	//   ....[156]....
        /*09c4*/ 	.word	0x0001ed00


	//   ....[157]....
        /*09c8*/ 	.word	0x0001ed50


	//   ....[158]....
        /*09cc*/ 	.word	0x0001eda0


	//   ....[159]....
        /*09d0*/ 	.word	0x0001edf0


	//   ....[160]....
        /*09d4*/ 	.word	0x0001ee60


	//   ....[161]....
        /*09d8*/ 	.word	0x0001eea0


	//   ....[162]....
        /*09dc*/ 	.word	0x0001eef0


	//   ....[163]....
        /*09e0*/ 	.word	0x0001ef40


	//   ....[164]....
        /*09e4*/ 	.word	0x0001ef90


	//   ....[165]....
        /*09e8*/ 	.word	0x0001efe0


	//   ....[166]....
        /*09ec*/ 	.word	0x0001f050


	//   ....[167]....
        /*09f0*/ 	.word	0x0001f090


	//   ....[168]....
        /*09f4*/ 	.word	0x0001f100


	//   ....[169]....
        /*09f8*/ 	.word	0x0001f160


	//   ....[170]....
        /*09fc*/ 	.word	0x0001f1c0


	//----- nvinfo : EIATTR_EXIT_INSTR_OFFSETS
	.align		4
.L_724:
        /*0a00*/ 	.byte	0x04, 0x1c
        /*0a02*/ 	.short	(.L_726 - .L_725)


	//   ....[0]....
.L_725:
        /*0a04*/ 	.word	0x000010d0


	//   ....[1]....
        /*0a08*/ 	.word	0x0001ded0


	//----- nvinfo : EIATTR_MAX_THREADS
	.align		4
.L_726:
        /*0a0c*/ 	.byte	0x04, 0x05
        /*0a0e*/ 	.short	(.L_728 - .L_727)
.L_727:
        /*0a10*/ 	.word	0x00000100
        /*0a14*/ 	.word	0x00000001
        /*0a18*/ 	.word	0x00000001


	//----- nvinfo : EIATTR_CRS_STACK_SIZE
	.align		4
.L_728:
        /*0a1c*/ 	.byte	0x04, 0x1e
        /*0a1e*/ 	.short	(.L_730 - .L_729)
.L_729:
        /*0a20*/ 	.word	0x00000000
.L_730:


//--------------------- .nv.callgraph             --------------------------
	.section	.nv.callgraph,"",@"SHT_CUDA_CALLGRAPH"
	.align	4
	.sectionentsize	8
	.align		4
        /*0000*/ 	.word	0x00000000
	.align		4
        /*0004*/ 	.word	0xffffffff
	.align		4
        /*0008*/ 	.word	0x00000000
	.align		4
        /*000c*/ 	.word	0xfffffffe
	.align		4
        /*0010*/ 	.word	0x00000000
	.align		4
        /*0014*/ 	.word	0xfffffffd
	.align		4
        /*0018*/ 	.word	0x00000000
	.align		4
        /*001c*/ 	.word	0xfffffffc


//--------------------- .nv.rel.action            --------------------------
	.section	.nv.rel.action,"",@"SHT_CUDA_RELOCINFO"
	.align	8
	.sectionentsize	8
        /*0000*/ 	.byte	0x73, 0x00, 0x00, 0x00, 0x00, 0x00, 0x00, 0x00, 0x00, 0x00, 0x00, 0x11, 0x25, 0x00, 0x05, 0x36


//--------------------- .nv.constant4             --------------------------
	.section	.nv.constant4,"a",@progbits
	.align	8
	.align		8
.nv.constant4:
        /*0000*/ 	.dword	_ZN83_INTERNAL_d107419c_47_flash_fwd_hdim128_fp16_split_softcapall_sm80_cu_cb12e5b6_30404cuda3std3__45__cpo5beginE
	.align		8
        /*0008*/ 	.dword	_ZN83_INTERNAL_d107419c_47_flash_fwd_hdim128_fp16_split_softcapall_sm80_cu_cb12e5b6_30404cuda3std3__45__cpo3endE
	.align		8
        /*0010*/ 	.dword	_ZN83_INTERNAL_d107419c_47_flash_fwd_hdim128_fp16_split_softcapall_sm80_cu_cb12e5b6_30404cuda3std3__45__cpo6cbeginE
	.align		8
        /*0018*/ 	.dword	_ZN83_INTERNAL_d107419c_47_flash_fwd_hdim128_fp16_split_softcapall_sm80_cu_cb12e5b6_30404cuda3std3__45__cpo4cendE
	.align		8
        /*0020*/ 	.dword	_ZN83_INTERNAL_d107419c_47_flash_fwd_hdim128_fp16_split_softcapall_sm80_cu_cb12e5b6_30404cuda3std3__485_GLOBAL__N__d107419c_47_flash_fwd_hdim128_fp16_split_softcapall_sm80_cu_cb12e5b6_30406ignoreE
	.align		8
        /*0028*/ 	.dword	_ZN83_INTERNAL_d107419c_47_flash_fwd_hdim128_fp16_split_softcapall_sm80_cu_cb12e5b6_30404cuda3std3__419piecewise_constructE
	.align		8
        /*0030*/ 	.dword	_ZN83_INTERNAL_d107419c_47_flash_fwd_hdim128_fp16_split_softcapall_sm80_cu_cb12e5b6_30404cuda3std3__48in_placeE
	.align		8
        /*0038*/ 	.dword	_ZN83_INTERNAL_d107419c_47_flash_fwd_hdim128_fp16_split_softcapall_sm80_cu_cb12e5b6_30404cuda3std6ranges3__45__cpo4swapE
	.align		8
        /*0040*/ 	.dword	_ZN83_INTERNAL_d107419c_47_flash_fwd_hdim128_fp16_split_softcapall_sm80_cu_cb12e5b6_30404cuda3std6ranges3__45__cpo9iter_moveE
	.align		8
        /*0048*/ 	.dword	_ZN83_INTERNAL_d107419c_47_flash_fwd_hdim128_fp16_split_softcapall_sm80_cu_cb12e5b6_30404cute7productE
	.align		8
        /*0050*/ 	.dword	_ZN83_INTERNAL_d107419c_47_flash_fwd_hdim128_fp16_split_softcapall_sm80_cu_cb12e5b6_30404cute1_E


//--------------------- .nv.constant0._ZN7cutlass13device_kernelIN5flash19enable_sm80_to_sm89INS1_16FlashAttnFwdSm80INS1_25CollectiveMainloopFwdSm80ILi8ELi1ELb1EN4cute5tupleIJNS5_1CILi128EEES8_S8_EEELi128ENS_6half_tEfNS_4arch4Sm80ELb0ELb0ELb1ELb0ELb0ELb0ELb1ELb1EEENS1_21CollectiveEpilogueFwdIS9_NS6_IJNS7_ILi1EEESF_SF_EEESA_SC_Li256ELb0ELb1ELb1ELb0EEENS1_19SingleTileSchedulerILb0ELb1ELb1ELi128EEEEEEEEEvNT_6ParamsE --------------------------
	.section	.nv.constant0._ZN7cutlass13device_kernelIN5flash19enable_sm80_to_sm89INS1_16FlashAttnFwdSm80INS1_25CollectiveMainloopFwdSm80ILi8ELi1ELb1EN4cute5tupleIJNS5_1CILi128EEES8_S8_EEELi128ENS_6half_tEfNS_4arch4Sm80ELb0ELb0ELb1ELb0ELb0ELb0ELb1ELb1EEENS1_21CollectiveEpilogueFwdIS9_NS6_IJNS7_ILi1EEESF_SF_EEESA_SC_Li256ELb0ELb1ELb1ELb0EEENS1_19SingleTileSchedulerILb0ELb1ELb1ELi128EEEEEEEEEvNT_6ParamsE,"a",@progbits
	.sectionflags	@""
	.align	4
.nv.constant0._ZN7cutlass13device_kernelIN5flash19enable_sm80_to_sm89INS1_16FlashAttnFwdSm80INS1_25CollectiveMainloopFwdSm80ILi8ELi1ELb1EN4cute5tupleIJNS5_1CILi128EEES8_S8_EEELi128ENS_6half_tEfNS_4arch4Sm80ELb0ELb0ELb1ELb0ELb0ELb0ELb1ELb1EEENS1_21CollectiveEpilogueFwdIS9_NS6_IJNS7_ILi1EEESF_SF_EEESA_SC_Li256ELb0ELb1ELb1ELb0EEENS1_19SingleTileSchedulerILb0ELb1ELb1ELi128EEEEEEEEEvNT_6ParamsE:
	.zero		1400


//--------------------- .nv.constant0._ZN7cutlass13device_kernelIN5flash19enable_sm80_to_sm89INS1_16FlashAttnFwdSm80INS1_25CollectiveMainloopFwdSm80ILi8ELi1ELb1EN4cute5tupleIJNS5_1CILi128EEENS7_ILi96EEES8_EEELi128ENS_6half_tEfNS_4arch4Sm80ELb0ELb1ELb1ELb0ELb0ELb0ELb1ELb1EEENS1_21CollectiveEpilogueFwdINS6_IJS8_S8_S9_EEENS6_IJNS7_ILi1EEESH_SH_EEESB_SD_Li256ELb0ELb1ELb1ELb0EEENS1_19SingleTileSchedulerILb0ELb1ELb1ELi128EEEEEEEEEvNT_6ParamsE --------------------------
	.section	.nv.constant0._ZN7cutlass13device_kernelIN5flash19enable_sm80_to_sm89INS1_16FlashAttnFwdSm80INS1_25CollectiveMainloopFwdSm80ILi8ELi1ELb1EN4cute5tupleIJNS5_1CILi128EEENS7_ILi96EEES8_EEELi128ENS_6half_tEfNS_4arch4Sm80ELb0ELb1ELb1ELb0ELb0ELb0ELb1ELb1EEENS1_21CollectiveEpilogueFwdINS6_IJS8_S8_S9_EEENS6_IJNS7_ILi1EEESH_SH_EEESB_SD_Li256ELb0ELb1ELb1ELb0EEENS1_19SingleTileSchedulerILb0ELb1ELb1ELi128EEEEEEEEEvNT_6ParamsE,"a",@progbits
	.sectionflags	@""
	.align	4
.nv.constant0._ZN7cutlass13device_kernelIN5flash19enable_sm80_to_sm89INS1_16FlashAttnFwdSm80INS1_25CollectiveMainloopFwdSm80ILi8ELi1ELb1EN4cute5tupleIJNS5_1CILi128EEENS7_ILi96EEES8_EEELi128ENS_6half_tEfNS_4arch4Sm80ELb0ELb1ELb1ELb0ELb0ELb0ELb1ELb1EEENS1_21CollectiveEpilogueFwdINS6_IJS8_S8_S9_EEENS6_IJNS7_ILi1EEESH_SH_EEESB_SD_Li256ELb0ELb1ELb1ELb0EEENS1_19SingleTileSchedulerILb0ELb1ELb1ELi128EEEEEEEEEvNT_6ParamsE:
	.zero		1400


//--------------------- .nv.constant0._ZN7cutlass13device_kernelIN5flash19enable_sm80_to_sm89INS1_16FlashAttnFwdSm80INS1_25CollectiveMainloopFwdSm80ILi8ELi1ELb1EN4cute5tupleIJNS5_1CILi128EEES8_S8_EEELi128ENS_6half_tEfNS_4arch4Sm80ELb1ELb0ELb1ELb0ELb0ELb0ELb1ELb1EEENS1_21CollectiveEpilogueFwdIS9_NS6_IJNS7_ILi1EEESF_SF_EEESA_SC_Li256ELb0ELb1ELb1ELb0EEENS1_30DynamicPersistentTileSchedulerILi256ELi256ELb1ELb1ELb0EEEEEEEEEvNT_6ParamsE --------------------------
	.section	.nv.constant0._ZN7cutlass13device_kernelIN5flash19enable_sm80_to_sm89INS1_16FlashAttnFwdSm80INS1_25CollectiveMainloopFwdSm80ILi8ELi1ELb1EN4cute5tupleIJNS5_1CILi128EEES8_S8_EEELi128ENS_6half_tEfNS_4arch4Sm80ELb1ELb0ELb1ELb0ELb0ELb0ELb1ELb1EEENS1_21CollectiveEpilogueFwdIS9_NS6_IJNS7_ILi1EEESF_SF_EEESA_SC_Li256ELb0ELb1ELb1ELb0EEENS1_30DynamicPersistentTileSchedulerILi256ELi256ELb1ELb1ELb0EEEEEEEEEvNT_6ParamsE,"a",@progbits
	.sectionflags	@""
	.align	4
.nv.constant0._ZN7cutlass13device_kernelIN5flash19enable_sm80_to_sm89INS1_16FlashAttnFwdSm80INS1_25CollectiveMainloopFwdSm80ILi8ELi1ELb1EN4cute5tupleIJNS5_1CILi128EEES8_S8_EEELi128ENS_6half_tEfNS_4arch4Sm80ELb1ELb0ELb1ELb0ELb0ELb0ELb1ELb1EEENS1_21CollectiveEpilogueFwdIS9_NS6_IJNS7_ILi1EEESF_SF_EEESA_SC_Li256ELb0ELb1ELb1ELb0EEENS1_30DynamicPersistentTileSchedulerILi256ELi256ELb1ELb1ELb0EEEEEEEEEvNT_6ParamsE:
	.zero		1416


//--------------------- .nv.constant0._ZN7cutlass13device_kernelIN5flash19enable_sm80_to_sm89INS1_16FlashAttnFwdSm80INS1_25CollectiveMainloopFwdSm80ILi4ELi1ELb0EN4cute5tupleIJNS5_1CILi128EEENS7_ILi64EEES8_EEELi128ENS_6half_tEfNS_4arch4Sm80ELb0ELb0ELb1ELb0ELb0ELb0ELb1ELb1EEENS1_21CollectiveEpilogueFwdINS6_IJS8_S8_S9_EEENS6_IJNS7_ILi1EEESH_SH_EEESB_SD_Li128ELb0ELb1ELb1ELb0EEENS1_19SingleTileSchedulerILb0ELb1ELb1ELi128EEEEEEEEEvNT_6ParamsE --------------------------
	.section	.nv.constant0._ZN7cutlass13device_kernelIN5flash19enable_sm80_to_sm89INS1_16FlashAttnFwdSm80INS1_25CollectiveMainloopFwdSm80ILi4ELi1ELb0EN4cute5tupleIJNS5_1CILi128EEENS7_ILi64EEES8_EEELi128ENS_6half_tEfNS_4arch4Sm80ELb0ELb0ELb1ELb0ELb0ELb0ELb1ELb1EEENS1_21CollectiveEpilogueFwdINS6_IJS8_S8_S9_EEENS6_IJNS7_ILi1EEESH_SH_EEESB_SD_Li128ELb0ELb1ELb1ELb0EEENS1_19SingleTileSchedulerILb0ELb1ELb1ELi128EEEEEEEEEvNT_6ParamsE,"a",@progbits
	.sectionflags	@""
	.align	4
.nv.constant0._ZN7cutlass13device_kernelIN5flash19enable_sm80_to_sm89INS1_16FlashAttnFwdSm80INS1_25CollectiveMainloopFwdSm80ILi4ELi1ELb0EN4cute5tupleIJNS5_1CILi128EEENS7_ILi64EEES8_EEELi128ENS_6half_tEfNS_4arch4Sm80ELb0ELb0ELb1ELb0ELb0ELb0ELb1ELb1EEENS1_21CollectiveEpilogueFwdINS6_IJS8_S8_S9_EEENS6_IJNS7_ILi1EEESH_SH_EEESB_SD_Li128ELb0ELb1ELb1ELb0EEENS1_19SingleTileSchedulerILb0ELb1ELb1ELi128EEEEEEEEEvNT_6ParamsE:
	.zero		1400


//--------------------- .nv.constant0._ZN7cutlass13device_kernelIN5flash19enable_sm80_to_sm89INS1_16FlashAttnFwdSm80INS1_25CollectiveMainloopFwdSm80ILi8ELi1ELb1EN4cute5tupleIJNS5_1CILi128EEENS7_ILi112EEES8_EEELi128ENS_6half_tEfNS_4arch4Sm80ELb0ELb0ELb1ELb1ELb0ELb0ELb1ELb1EEENS1_21CollectiveEpilogueFwdINS6_IJS8_S8_S9_EEENS6_IJNS7_ILi1EEESH_SH_EEESB_SD_Li256ELb1ELb1ELb1ELb0EEENS1_36VarlenDynamicPersistentTileSchedulerILi128ELi112ELi256ELi256ELb1ELb1ELb0ELb0ELb1ELb1EEEEEEEEEvNT_6ParamsE --------------------------
	.section	.nv.constant0._ZN7cutlass13device_kernelIN5flash19enable_sm80_to_sm89INS1_16FlashAttnFwdSm80INS1_25CollectiveMainloopFwdSm80ILi8ELi1ELb1EN4cute5tupleIJNS5_1CILi128EEENS7_ILi112EEES8_EEELi128ENS_6half_tEfNS_4arch4Sm80ELb0ELb0ELb1ELb1ELb0ELb0ELb1ELb1EEENS1_21CollectiveEpilogueFwdINS6_IJS8_S8_S9_EEENS6_IJNS7_ILi1EEESH_SH_EEESB_SD_Li256ELb1ELb1ELb1ELb0EEENS1_36VarlenDynamicPersistentTileSchedulerILi128ELi112ELi256ELi256ELb1ELb1ELb0ELb0ELb1ELb1EEEEEEEEEvNT_6ParamsE,"a",@progbits
	.sectionflags	@""
	.align	4
.nv.constant0._ZN7cutlass13device_kernelIN5flash19enable_sm80_to_sm89INS1_16FlashAttnFwdSm80INS1_25CollectiveMainloopFwdSm80ILi8ELi1ELb1EN4cute5tupleIJNS5_1CILi128EEENS7_ILi112EEES8_EEELi128ENS_6half_tEfNS_4arch4Sm80ELb0ELb0ELb1ELb1ELb0ELb0ELb1ELb1EEENS1_21CollectiveEpilogueFwdINS6_IJS8_S8_S9_EEENS6_IJNS7_ILi1EEESH_SH_EEESB_SD_Li256ELb1ELb1ELb1ELb0EEENS1_36VarlenDynamicPersistentTileSchedulerILi128ELi112ELi256ELi256ELb1ELb1ELb0ELb0ELb1ELb1EEEEEEEEEvNT_6ParamsE:
	.zero		1432


//--------------------- .nv.constant0._ZN7cutlass13device_kernelIN5flash19enable_sm80_to_sm89INS1_16FlashAttnFwdSm80INS1_25CollectiveMainloopFwdSm80ILi8ELi1ELb1EN4cute5tupleIJNS5_1CILi128EEENS7_ILi112EEES8_EEELi128ENS_6half_tEfNS_4arch4Sm80ELb0ELb0ELb1ELb1ELb0ELb1ELb1ELb1EEENS1_21CollectiveEpilogueFwdINS6_IJS8_S8_S9_EEENS6_IJNS7_ILi1EEESH_SH_EEESB_SD_Li256ELb1ELb1ELb1ELb0EEENS1_36VarlenDynamicPersistentTileSchedulerILi128ELi112ELi256ELi256ELb1ELb1ELb0ELb0ELb1ELb1EEEEEEEEEvNT_6ParamsE --------------------------
	.section	.nv.constant0._ZN7cutlass13device_kernelIN5flash19enable_sm80_to_sm89INS1_16FlashAttnFwdSm80INS1_25CollectiveMainloopFwdSm80ILi8ELi1ELb1EN4cute5tupleIJNS5_1CILi128EEENS7_ILi112EEES8_EEELi128ENS_6half_tEfNS_4arch4Sm80ELb0ELb0ELb1ELb1ELb0ELb1ELb1ELb1EEENS1_21CollectiveEpilogueFwdINS6_IJS8_S8_S9_EEENS6_IJNS7_ILi1EEESH_SH_EEESB_SD_Li256ELb1ELb1ELb1ELb0EEENS1_36VarlenDynamicPersistentTileSchedulerILi128ELi112ELi256ELi256ELb1ELb1ELb0ELb0ELb1ELb1EEEEEEEEEvNT_6ParamsE,"a",@progbits
	.sectionflags	@""
	.align	4
.nv.constant0._ZN7cutlass13device_kernelIN5flash19enable_sm80_to_sm89INS1_16FlashAttnFwdSm80INS1_25CollectiveMainloopFwdSm80ILi8ELi1ELb1EN4cute5tupleIJNS5_1CILi128EEENS7_ILi112EEES8_EEELi128ENS_6half_tEfNS_4arch4Sm80ELb0ELb0ELb1ELb1ELb0ELb1ELb1ELb1EEENS1_21CollectiveEpilogueFwdINS6_IJS8_S8_S9_EEENS6_IJNS7_ILi1EEESH_SH_EEESB_SD_Li256ELb1ELb1ELb1ELb0EEENS1_36VarlenDynamicPersistentTileSchedulerILi128ELi112ELi256ELi256ELb1ELb1ELb0ELb0ELb1ELb1EEEEEEEEEvNT_6ParamsE:
	.zero		1432


//--------------------- .nv.constant0._ZN7cutlass13device_kernelIN5flash19enable_sm80_to_sm89INS1_16FlashAttnFwdSm80INS1_25CollectiveMainloopFwdSm80ILi4ELi1ELb0EN4cute5tupleIJNS5_1CILi128EEENS7_ILi48EEES8_EEELi128ENS_6half_tEfNS_4arch4Sm80ELb0ELb1ELb1ELb0ELb0ELb0ELb1ELb1EEENS1_21CollectiveEpilogueFwdINS6_IJS8_S8_S9_EEENS6_IJNS7_ILi1EEESH_SH_EEESB_SD_Li128ELb0ELb1ELb1ELb0EEENS1_19SingleTileSchedulerILb0ELb1ELb1ELi128EEEEEEEEEvNT_6ParamsE --------------------------
	.section	.nv.constant0._ZN7cutlass13device_kernelIN5flash19enable_sm80_to_sm89INS1_16FlashAttnFwdSm80INS1_25CollectiveMainloopFwdSm80ILi4ELi1ELb0EN4cute5tupleIJNS5_1CILi128EEENS7_ILi48EEES8_EEELi128ENS_6half_tEfNS_4arch4Sm80ELb0ELb1ELb1ELb0ELb0ELb0ELb1ELb1EEENS1_21CollectiveEpilogueFwdINS6_IJS8_S8_S9_EEENS6_IJNS7_ILi1EEESH_SH_EEESB_SD_Li128ELb0ELb1ELb1ELb0EEENS1_19SingleTileSchedulerILb0ELb1ELb1ELi128EEEEEEEEEvNT_6ParamsE,"a",@progbits
	.sectionflags	@""
	.align	4
.nv.constant0._ZN7cutlass13device_kernelIN5flash19enable_sm80_to_sm89INS1_16FlashAttnFwdSm80INS1_25CollectiveMainloopFwdSm80ILi4ELi1ELb0EN4cute5tupleIJNS5_1CILi128EEENS7_ILi48EEES8_EEELi128ENS_6half_tEfNS_4arch4Sm80ELb0ELb1ELb1ELb0ELb0ELb0ELb1ELb1EEENS1_21CollectiveEpilogueFwdINS6_IJS8_S8_S9_EEENS6_IJNS7_ILi1EEESH_SH_EEESB_SD_Li128ELb0ELb1ELb1ELb0EEENS1_19SingleTileSchedulerILb0ELb1ELb1ELi128EEEEEEEEEvNT_6ParamsE:
	.zero		1400


//--------------------- .nv.constant0._ZN7cutlass13device_kernelIN5flash19enable_sm80_to_sm89INS1_16FlashAttnFwdSm80INS1_25CollectiveMainloopFwdSm80ILi8ELi1ELb1EN4cute5tupleIJNS5_1CILi128EEENS7_ILi96EEES8_EEELi128ENS_6half_tEfNS_4arch4Sm80ELb0ELb1ELb1ELb1ELb0ELb0ELb1ELb1EEENS1_21CollectiveEpilogueFwdINS6_IJS8_S8_S9_EEENS6_IJNS7_ILi1EEESH_SH_EEESB_SD_Li256ELb1ELb1ELb1ELb0EEENS1_36VarlenDynamicPersistentTileSchedulerILi128ELi96ELi256ELi256ELb1ELb1ELb0ELb1ELb0ELb1EEEEEEEEEvNT_6ParamsE --------------------------
	.section	.nv.constant0._ZN7cutlass13device_kernelIN5flash19enable_sm80_to_sm89INS1_16FlashAttnFwdSm80INS1_25CollectiveMainloopFwdSm80ILi8ELi1ELb1EN4cute5tupleIJNS5_1CILi128EEENS7_ILi96EEES8_EEELi128ENS_6half_tEfNS_4arch4Sm80ELb0ELb1ELb1ELb1ELb0ELb0ELb1ELb1EEENS1_21CollectiveEpilogueFwdINS6_IJS8_S8_S9_EEENS6_IJNS7_ILi1EEESH_SH_EEESB_SD_Li256ELb1ELb1ELb1ELb0EEENS1_36VarlenDynamicPersistentTileSchedulerILi128ELi96ELi256ELi256ELb1ELb1ELb0ELb1ELb0ELb1EEEEEEEEEvNT_6ParamsE,"a",@progbits
	.sectionflags	@""
	.align	4
.nv.constant0._ZN7cutlass13device_kernelIN5flash19enable_sm80_to_sm89INS1_16FlashAttnFwdSm80INS1_25CollectiveMainloopFwdSm80ILi8ELi1ELb1EN4cute5tupleIJNS5_1CILi128EEENS7_ILi96EEES8_EEELi128ENS_6half_tEfNS_4arch4Sm80ELb0ELb1ELb1ELb1ELb0ELb0ELb1ELb1EEENS1_21CollectiveEpilogueFwdINS6_IJS8_S8_S9_EEENS6_IJNS7_ILi1EEESH_SH_EEESB_SD_Li256ELb1ELb1ELb1ELb0EEENS1_36VarlenDynamicPersistentTileSchedulerILi128ELi96ELi256ELi256ELb1ELb1ELb0ELb1ELb0ELb1EEEEEEEEEvNT_6ParamsE:
	.zero		1432


//--------------------- .nv.constant0._ZN7cutlass13device_kernelIN5flash19enable_sm80_to_sm89INS1_16FlashAttnFwdSm80INS1_25CollectiveMainloopFwdSm80ILi8ELi1ELb1EN4cute5tupleIJNS5_1CILi128EEENS7_ILi96EEES8_EEELi128ENS_6half_tEfNS_4arch4Sm80ELb0ELb1ELb1ELb1ELb0ELb1ELb1ELb1EEENS1_21CollectiveEpilogueFwdINS6_IJS8_S8_S9_EEENS6_IJNS7_ILi1EEESH_SH_EEESB_SD_Li256ELb1ELb1ELb1ELb0EEENS1_36VarlenDynamicPersistentTileSchedulerILi128ELi96ELi256ELi256ELb1ELb1ELb0ELb1ELb0ELb1EEEEEEEEEvNT_6ParamsE --------------------------
	.section	.nv.constant0._ZN7cutlass13device_kernelIN5flash19enable_sm80_to_sm89INS1_16FlashAttnFwdSm80INS1_25CollectiveMainloopFwdSm80ILi8ELi1ELb1EN4cute5tupleIJNS5_1CILi128EEENS7_ILi96EEES8_EEELi128ENS_6half_tEfNS_4arch4Sm80ELb0ELb1ELb1ELb1ELb0ELb1ELb1ELb1EEENS1_21CollectiveEpilogueFwdINS6_IJS8_S8_S9_EEENS6_IJNS7_ILi1EEESH_SH_EEESB_SD_Li256ELb1ELb1ELb1ELb0EEENS1_36VarlenDynamicPersistentTileSchedulerILi128ELi96ELi256ELi256ELb1ELb1ELb0ELb1ELb0ELb1EEEEEEEEEvNT_6ParamsE,"a",@progbits
	.sectionflags	@""
	.align	4
.nv.constant0._ZN7cutlass13device_kernelIN5flash19enable_sm80_to_sm89INS1_16FlashAttnFwdSm80INS1_25CollectiveMainloopFwdSm80ILi8ELi1ELb1EN4cute5tupleIJNS5_1CILi128EEENS7_ILi96EEES8_EEELi128ENS_6half_tEfNS_4arch4Sm80ELb0ELb1ELb1ELb1ELb0ELb1ELb1ELb1EEENS1_21CollectiveEpilogueFwdINS6_IJS8_S8_S9_EEENS6_IJNS7_ILi1EEESH_SH_EEESB_SD_Li256ELb1ELb1ELb1ELb0EEENS1_36VarlenDynamicPersistentTileSchedulerILi128ELi96ELi256ELi256ELb1ELb1ELb0ELb1ELb0ELb1EEEEEEEEEvNT_6ParamsE:
	.zero		1432


//--------------------- .nv.constant0._ZN7cutlass13device_kernelIN5flash19enable_sm80_to_sm89INS1_16FlashAttnFwdSm80INS1_25CollectiveMainloopFwdSm80ILi4ELi1ELb0EN4cute5tupleIJNS5_1CILi128EEENS7_ILi64EEES8_EEELi128ENS_6half_tEfNS_4arch4Sm80ELb1ELb0ELb1ELb0ELb0ELb0ELb1ELb1EEENS1_21CollectiveEpilogueFwdINS6_IJS8_S8_S9_EEENS6_IJNS7_ILi1EEESH_SH_EEESB_SD_Li128ELb0ELb1ELb1ELb0EEENS1_30DynamicPersistentTileSchedulerILi128ELi128ELb1ELb1ELb0EEEEEEEEEvNT_6ParamsE --------------------------
	.section	.nv.constant0._ZN7cutlass13device_kernelIN5flash19enable_sm80_to_sm89INS1_16FlashAttnFwdSm80INS1_25CollectiveMainloopFwdSm80ILi4ELi1ELb0EN4cute5tupleIJNS5_1CILi128EEENS7_ILi64EEES8_EEELi128ENS_6half_tEfNS_4arch4Sm80ELb1ELb0ELb1ELb0ELb0ELb0ELb1ELb1EEENS1_21CollectiveEpilogueFwdINS6_IJS8_S8_S9_EEENS6_IJNS7_ILi1EEESH_SH_EEESB_SD_Li128ELb0ELb1ELb1ELb0EEENS1_30DynamicPersistentTileSchedulerILi128ELi128ELb1ELb1ELb0EEEEEEEEEvNT_6ParamsE,"a",@progbits
	.sectionflags	@""
	.align	4
.nv.constant0._ZN7cutlass13device_kernelIN5flash19enable_sm80_to_sm89INS1_16FlashAttnFwdSm80INS1_25CollectiveMainloopFwdSm80ILi4ELi1ELb0EN4cute5tupleIJNS5_1CILi128EEENS7_ILi64EEES8_EEELi128ENS_6half_tEfNS_4arch4Sm80ELb1ELb0ELb1ELb0ELb0ELb0ELb1ELb1EEENS1_21CollectiveEpilogueFwdINS6_IJS8_S8_S9_EEENS6_IJNS7_ILi1EEESH_SH_EEESB_SD_Li128ELb0ELb1ELb1ELb0EEENS1_30DynamicPersistentTileSchedulerILi128ELi128ELb1ELb1ELb0EEEEEEEEEvNT_6ParamsE:
	.zero		1416


//--------------------- .nv.constant0._ZN7cutlass13device_kernelIN5flash19enable_sm80_to_sm89INS1_16FlashAttnFwdSm80INS1_25CollectiveMainloopFwdSm80ILi8ELi1ELb1EN4cute5tupleIJNS5_1CILi128EEENS7_ILi112EEES8_EEELi128ENS_6half_tEfNS_4arch4Sm80ELb1ELb0ELb1ELb1ELb0ELb0ELb1ELb1EEENS1_21CollectiveEpilogueFwdINS6_IJS8_S8_S9_EEENS6_IJNS7_ILi1EEESH_SH_EEESB_SD_Li256ELb1ELb1ELb1ELb0EEENS1_36VarlenDynamicPersistentTileSchedulerILi128ELi112ELi256ELi256ELb1ELb1ELb0ELb1ELb1ELb1EEEEEEEEEvNT_6ParamsE --------------------------
	.section	.nv.constant0._ZN7cutlass13device_kernelIN5flash19enable_sm80_to_sm89INS1_16FlashAttnFwdSm80INS1_25CollectiveMainloopFwdSm80ILi8ELi1ELb1EN4cute5tupleIJNS5_1CILi128EEENS7_ILi112EEES8_EEELi128ENS_6half_tEfNS_4arch4Sm80ELb1ELb0ELb1ELb1ELb0ELb0ELb1ELb1EEENS1_21CollectiveEpilogueFwdINS6_IJS8_S8_S9_EEENS6_IJNS7_ILi1EEESH_SH_EEESB_SD_Li256ELb1ELb1ELb1ELb0EEENS1_36VarlenDynamicPersistentTileSchedulerILi128ELi112ELi256ELi256ELb1ELb1ELb0ELb1ELb1ELb1EEEEEEEEEvNT_6ParamsE,"a",@progbits
	.sectionflags	@""
	.align	4
.nv.constant0._ZN7cutlass13device_kernelIN5flash19enable_sm80_to_sm89INS1_16FlashAttnFwdSm80INS1_25CollectiveMainloopFwdSm80ILi8ELi1ELb1EN4cute5tupleIJNS5_1CILi128EEENS7_ILi112EEES8_EEELi128ENS_6half_tEfNS_4arch4Sm80ELb1ELb0ELb1ELb1ELb0ELb0ELb1ELb1EEENS1_21CollectiveEpilogueFwdINS6_IJS8_S8_S9_EEENS6_IJNS7_ILi1EEESH_SH_EEESB_SD_Li256ELb1ELb1ELb1ELb0EEENS1_36VarlenDynamicPersistentTileSchedulerILi128ELi112ELi256ELi256ELb1ELb1ELb0ELb1ELb1ELb1EEEEEEEEEvNT_6ParamsE:
	.zero		1432


//--------------------- .nv.constant0._ZN7cutlass13device_kernelIN5flash19enable_sm80_to_sm89INS1_16FlashAttnFwdSm80INS1_25CollectiveMainloopFwdSm80ILi8ELi1ELb1EN4cute5tupleIJNS5_1CILi128EEENS7_ILi112EEES8_EEELi128ENS_6half_tEfNS_4arch4Sm80ELb1ELb0ELb1ELb1ELb0ELb1ELb1ELb1EEENS1_21CollectiveEpilogueFwdINS6_IJS8_S8_S9_EEENS6_IJNS7_ILi1EEESH_SH_EEESB_SD_Li256ELb1ELb1ELb1ELb0EEENS1_36VarlenDynamicPersistentTileSchedulerILi128ELi112ELi256ELi256ELb1ELb1ELb0ELb1ELb1ELb1EEEEEEEEEvNT_6ParamsE --------------------------
	.section	.nv.constant0._ZN7cutlass13device_kernelIN5flash19enable_sm80_to_sm89INS1_16FlashAttnFwdSm80INS1_25CollectiveMainloopFwdSm80ILi8ELi1ELb1EN4cute5tupleIJNS5_1CILi128EEENS7_ILi112EEES8_EEELi128ENS_6half_tEfNS_4arch4Sm80ELb1ELb0ELb1ELb1ELb0ELb1ELb1ELb1EEENS1_21CollectiveEpilogueFwdINS6_IJS8_S8_S9_EEENS6_IJNS7_ILi1EEESH_SH_EEESB_SD_Li256ELb1ELb1ELb1ELb0EEENS1_36VarlenDynamicPersistentTileSchedulerILi128ELi112ELi256ELi256ELb1ELb1ELb0ELb1ELb1ELb1EEEEEEEEEvNT_6ParamsE,"a",@progbits
	.sectionflags	@""
	.align	4
.nv.constant0._ZN7cutlass13device_kernelIN5flash19enable_sm80_to_sm89INS1_16FlashAttnFwdSm80INS1_25CollectiveMainloopFwdSm80ILi8ELi1ELb1EN4cute5tupleIJNS5_1CILi128EEENS7_ILi112EEES8_EEELi128ENS_6half_tEfNS_4arch4Sm80ELb1ELb0ELb1ELb1ELb0ELb1ELb1ELb1EEENS1_21CollectiveEpilogueFwdINS6_IJS8_S8_S9_EEENS6_IJNS7_ILi1EEESH_SH_EEESB_SD_Li256ELb1ELb1ELb1ELb0EEENS1_36VarlenDynamicPersistentTileSchedulerILi128ELi112ELi256ELi256ELb1ELb1ELb0ELb1ELb1ELb1EEEEEEEEEvNT_6ParamsE:
	.zero		1432


//--------------------- .nv.constant0._ZN7cutlass13device_kernelIN5flash19enable_sm80_to_sm89INS1_16FlashAttnFwdSm80INS1_25CollectiveMainloopFwdSm80ILi8ELi1ELb1EN4cute5tupleIJNS5_1CILi128EEES8_S8_EEELi128ENS_6half_tEfNS_4arch4Sm80ELb0ELb0ELb0ELb0ELb0ELb0ELb1ELb1EEENS1_21CollectiveEpilogueFwdIS9_NS6_IJNS7_ILi1EEESF_SF_EEESA_SC_Li256ELb0ELb1ELb1ELb0EEENS1_19SingleTileSchedulerILb0ELb1ELb1ELi128EEEEEEEEEvNT_6ParamsE --------------------------
	.section	.nv.constant0._ZN7cutlass13device_kernelIN5flash19enable_sm80_to_sm89INS1_16FlashAttnFwdSm80INS1_25CollectiveMainloopFwdSm80ILi8ELi1ELb1EN4cute5tupleIJNS5_1CILi128EEES8_S8_EEELi128ENS_6half_tEfNS_4arch4Sm80ELb0ELb0ELb0ELb0ELb0ELb0ELb1ELb1EEENS1_21CollectiveEpilogueFwdIS9_NS6_IJNS7_ILi1EEESF_SF_EEESA_SC_Li256ELb0ELb1ELb1ELb0EEENS1_19SingleTileSchedulerILb0ELb1ELb1ELi128EEEEEEEEEvNT_6ParamsE,"a",@progbits
	.sectionflags	@""
	.align	4
.nv.constant0._ZN7cutlass13device_kernelIN5flash19enable_sm80_to_sm89INS1_16FlashAttnFwdSm80INS1_25CollectiveMainloopFwdSm80ILi8ELi1ELb1EN4cute5tupleIJNS5_1CILi128EEES8_S8_EEELi128ENS_6half_tEfNS_4arch4Sm80ELb0ELb0ELb0ELb0ELb0ELb0ELb1ELb1EEENS1_21CollectiveEpilogueFwdIS9_NS6_IJNS7_ILi1EEESF_SF_EEESA_SC_Li256ELb0ELb1ELb1ELb0EEENS1_19SingleTileSchedulerILb0ELb1ELb1ELi128EEEEEEEEEvNT_6ParamsE:
	.zero		1400


//--------------------- .nv.constant0._ZN7cutlass13device_kernelIN5flash19enable_sm80_to_sm89INS1_16FlashAttnFwdSm80INS1_25CollectiveMainloopFwdSm80ILi8ELi1ELb1EN4cute5tupleIJNS5_1CILi128EEENS7_ILi96EEES8_EEELi128ENS_6half_tEfNS_4arch4Sm80ELb0ELb1ELb0ELb0ELb0ELb0ELb1ELb1EEENS1_21CollectiveEpilogueFwdINS6_IJS8_S8_S9_EEENS6_IJNS7_ILi1EEESH_SH_EEESB_SD_Li256ELb0ELb1ELb1ELb0EEENS1_19SingleTileSchedulerILb0ELb1ELb1ELi128EEEEEEEEEvNT_6ParamsE --------------------------
	.section	.nv.constant0._ZN7cutlass13device_kernelIN5flash19enable_sm80_to_sm89INS1_16FlashAttnFwdSm80INS1_25CollectiveMainloopFwdSm80ILi8ELi1ELb1EN4cute5tupleIJNS5_1CILi128EEENS7_ILi96EEES8_EEELi128ENS_6half_tEfNS_4arch4Sm80ELb0ELb1ELb0ELb0ELb0ELb0ELb1ELb1EEENS1_21CollectiveEpilogueFwdINS6_IJS8_S8_S9_EEENS6_IJNS7_ILi1EEESH_SH_EEESB_SD_Li256ELb0ELb1ELb1ELb0EEENS1_19SingleTileSchedulerILb0ELb1ELb1ELi128EEEEEEEEEvNT_6ParamsE,"a",@progbits
	.sectionflags	@""
	.align	4
.nv.constant0._ZN7cutlass13device_kernelIN5flash19enable_sm80_to_sm89INS1_16FlashAttnFwdSm80INS1_25CollectiveMainloopFwdSm80ILi8ELi1ELb1EN4cute5tupleIJNS5_1CILi128EEENS7_ILi96EEES8_EEELi128ENS_6half_tEfNS_4arch4Sm80ELb0ELb1ELb0ELb0ELb0ELb0ELb1ELb1EEENS1_21CollectiveEpilogueFwdINS6_IJS8_S8_S9_EEENS6_IJNS7_ILi1EEESH_SH_EEESB_SD_Li256ELb0ELb1ELb1ELb0EEENS1_19SingleTileSchedulerILb0ELb1ELb1ELi128EEEEEEEEEvNT_6ParamsE:
	.zero		1400


//--------------------- .nv.constant0._ZN7cutlass13device_kernelIN5flash19enable_sm80_to_sm89INS1_16FlashAttnFwdSm80INS1_25CollectiveMainloopFwdSm80ILi8ELi1ELb1EN4cute5tupleIJNS5_1CILi128EEES8_S8_EEELi128ENS_6half_tEfNS_4arch4Sm80ELb1ELb0ELb0ELb0ELb0ELb0ELb1ELb1EEENS1_21CollectiveEpilogueFwdIS9_NS6_IJNS7_ILi1EEESF_SF_EEESA_SC_Li256ELb0ELb1ELb1ELb0EEENS1_30DynamicPersistentTileSchedulerILi256ELi256ELb1ELb1ELb0EEEEEEEEEvNT_6ParamsE --------------------------
	.section	.nv.constant0._ZN7cutlass13device_kernelIN5flash19enable_sm80_to_sm89INS1_16FlashAttnFwdSm80INS1_25CollectiveMainloopFwdSm80ILi8ELi1ELb1EN4cute5tupleIJNS5_1CILi128EEES8_S8_EEELi128ENS_6half_tEfNS_4arch4Sm80ELb1ELb0ELb0ELb0ELb0ELb0ELb1ELb1EEENS1_21CollectiveEpilogueFwdIS9_NS6_IJNS7_ILi1EEESF_SF_EEESA_SC_Li256ELb0ELb1ELb1ELb0EEENS1_30DynamicPersistentTileSchedulerILi256ELi256ELb1ELb1ELb0EEEEEEEEEvNT_6ParamsE,"a",@progbits
	.sectionflags	@""
	.align	4
.nv.constant0._ZN7cutlass13device_kernelIN5flash19enable_sm80_to_sm89INS1_16FlashAttnFwdSm80INS1_25CollectiveMainloopFwdSm80ILi8ELi1ELb1EN4cute5tupleIJNS5_1CILi128EEES8_S8_EEELi128ENS_6half_tEfNS_4arch4Sm80ELb1ELb0ELb0ELb0ELb0ELb0ELb1ELb1EEENS1_21CollectiveEpilogueFwdIS9_NS6_IJNS7_ILi1EEESF_SF_EEESA_SC_Li256ELb0ELb1ELb1ELb0EEENS1_30DynamicPersistentTileSchedulerILi256ELi256ELb1ELb1ELb0EEEEEEEEEvNT_6ParamsE:
	.zero		1416


//--------------------- .nv.constant0._ZN7cutlass13device_kernelIN5flash19enable_sm80_to_sm89INS1_16FlashAttnFwdSm80INS1_25CollectiveMainloopFwdSm80ILi4ELi1ELb0EN4cute5tupleIJNS5_1CILi128EEENS7_ILi64EEES8_EEELi128ENS_6half_tEfNS_4arch4Sm80ELb0ELb0ELb0ELb0ELb0ELb0ELb1ELb1EEENS1_21CollectiveEpilogueFwdINS6_IJS8_S8_S9_EEENS6_IJNS7_ILi1EEESH_SH_EEESB_SD_Li128ELb0ELb1ELb1ELb0EEENS1_19SingleTileSchedulerILb0ELb1ELb1ELi128EEEEEEEEEvNT_6ParamsE --------------------------
	.section	.nv.constant0._ZN7cutlass13device_kernelIN5flash19enable_sm80_to_sm89INS1_16FlashAttnFwdSm80INS1_25CollectiveMainloopFwdSm80ILi4ELi1ELb0EN4cute5tupleIJNS5_1CILi128EEENS7_ILi64EEES8_EEELi128ENS_6half_tEfNS_4arch4Sm80ELb0ELb0ELb0ELb0ELb0ELb0ELb1ELb1EEENS1_21CollectiveEpilogueFwdINS6_IJS8_S8_S9_EEENS6_IJNS7_ILi1EEESH_SH_EEESB_SD_Li128ELb0ELb1ELb1ELb0EEENS1_19SingleTileSchedulerILb0ELb1ELb1ELi128EEEEEEEEEvNT_6ParamsE,"a",@progbits
	.sectionflags	@""
	.align	4
.nv.constant0._ZN7cutlass13device_kernelIN5flash19enable_sm80_to_sm89INS1_16FlashAttnFwdSm80INS1_25CollectiveMainloopFwdSm80ILi4ELi1ELb0EN4cute5tupleIJNS5_1CILi128EEENS7_ILi64EEES8_EEELi128ENS_6half_tEfNS_4arch4Sm80ELb0ELb0ELb0ELb0ELb0ELb0ELb1ELb1EEENS1_21CollectiveEpilogueFwdINS6_IJS8_S8_S9_EEENS6_IJNS7_ILi1EEESH_SH_EEESB_SD_Li128ELb0ELb1ELb1ELb0EEENS1_19SingleTileSchedulerILb0ELb1ELb1ELi128EEEEEEEEEvNT_6ParamsE:
	.zero		1400


//--------------------- .nv.constant0._ZN7cutlass13device_kernelIN5flash19enable_sm80_to_sm89INS1_16FlashAttnFwdSm80INS1_25CollectiveMainloopFwdSm80ILi8ELi1ELb1EN4cute5tupleIJNS5_1CILi128EEENS7_ILi112EEES8_EEELi128ENS_6half_tEfNS_4arch4Sm80ELb0ELb0ELb0ELb1ELb0ELb0ELb1ELb1EEENS1_21CollectiveEpilogueFwdINS6_IJS8_S8_S9_EEENS6_IJNS7_ILi1EEESH_SH_EEESB_SD_Li256ELb1ELb1ELb1ELb0EEENS1_36VarlenDynamicPersistentTileSchedulerILi128ELi112ELi256ELi256ELb1ELb1ELb0ELb0ELb1ELb1EEEEEEEEEvNT_6ParamsE --------------------------
	.section	.nv.constant0._ZN7cutlass13device_kernelIN5flash19enable_sm80_to_sm89INS1_16FlashAttnFwdSm80INS1_25CollectiveMainloopFwdSm80ILi8ELi1ELb1EN4cute5tupleIJNS5_1CILi128EEENS7_ILi112EEES8_EEELi128ENS_6half_tEfNS_4arch4Sm80ELb0ELb0ELb0ELb1ELb0ELb0ELb1ELb1EEENS1_21CollectiveEpilogueFwdINS6_IJS8_S8_S9_EEENS6_IJNS7_ILi1EEESH_SH_EEESB_SD_Li256ELb1ELb1ELb1ELb0EEENS1_36VarlenDynamicPersistentTileSchedulerILi128ELi112ELi256ELi256ELb1ELb1ELb0ELb0ELb1ELb1EEEEEEEEEvNT_6ParamsE,"a",@progbits
	.sectionflags	@""
	.align	4
.nv.constant0._ZN7cutlass13device_kernelIN5flash19enable_sm80_to_sm89INS1_16FlashAttnFwdSm80INS1_25CollectiveMainloopFwdSm80ILi8ELi1ELb1EN4cute5tupleIJNS5_1CILi128EEENS7_ILi112EEES8_EEELi128ENS_6half_tEfNS_4arch4Sm80ELb0ELb0ELb0ELb1ELb0ELb0ELb1ELb1EEENS1_21CollectiveEpilogueFwdINS6_IJS8_S8_S9_EEENS6_IJNS7_ILi1EEESH_SH_EEESB_SD_Li256ELb1ELb1ELb1ELb0EEENS1_36VarlenDynamicPersistentTileSchedulerILi128ELi112ELi256ELi256ELb1ELb1ELb0ELb0ELb1ELb1EEEEEEEEEvNT_6ParamsE:
	.zero		1432


//--------------------- .nv.constant0._ZN7cutlass13device_kernelIN5flash19enable_sm80_to_sm89INS1_16FlashAttnFwdSm80INS1_25CollectiveMainloopFwdSm80ILi8ELi1ELb1EN4cute5tupleIJNS5_1CILi128EEENS7_ILi112EEES8_EEELi128ENS_6half_tEfNS_4arch4Sm80ELb0ELb0ELb0ELb1ELb0ELb1ELb1ELb1EEENS1_21CollectiveEpilogueFwdINS6_IJS8_S8_S9_EEENS6_IJNS7_ILi1EEESH_SH_EEESB_SD_Li256ELb1ELb1ELb1ELb0EEENS1_36VarlenDynamicPersistentTileSchedulerILi128ELi112ELi256ELi256ELb1ELb1ELb0ELb0ELb1ELb1EEEEEEEEEvNT_6ParamsE --------------------------
	.section	.nv.constant0._ZN7cutlass13device_kernelIN5flash19enable_sm80_to_sm89INS1_16FlashAttnFwdSm80INS1_25CollectiveMainloopFwdSm80ILi8ELi1ELb1EN4cute5tupleIJNS5_1CILi128EEENS7_ILi112EEES8_EEELi128ENS_6half_tEfNS_4arch4Sm80ELb0ELb0ELb0ELb1ELb0ELb1ELb1ELb1EEENS1_21CollectiveEpilogueFwdINS6_IJS8_S8_S9_EEENS6_IJNS7_ILi1EEESH_SH_EEESB_SD_Li256ELb1ELb1ELb1ELb0EEENS1_36VarlenDynamicPersistentTileSchedulerILi128ELi112ELi256ELi256ELb1ELb1ELb0ELb0ELb1ELb1EEEEEEEEEvNT_6ParamsE,"a",@progbits
	.sectionflags	@""
	.align	4
.nv.constant0._ZN7cutlass13device_kernelIN5flash19enable_sm80_to_sm89INS1_16FlashAttnFwdSm80INS1_25CollectiveMainloopFwdSm80ILi8ELi1ELb1EN4cute5tupleIJNS5_1CILi128EEENS7_ILi112EEES8_EEELi128ENS_6half_tEfNS_4arch4Sm80ELb0ELb0ELb0ELb1ELb0ELb1ELb1ELb1EEENS1_21CollectiveEpilogueFwdINS6_IJS8_S8_S9_EEENS6_IJNS7_ILi1EEESH_SH_EEESB_SD_Li256ELb1ELb1ELb1ELb0EEENS1_36VarlenDynamicPersistentTileSchedulerILi128ELi112ELi256ELi256ELb1ELb1ELb0ELb0ELb1ELb1EEEEEEEEEvNT_6ParamsE:
	.zero		1432


//--------------------- .nv.constant0._ZN7cutlass13device_kernelIN5flash19enable_sm80_to_sm89INS1_16FlashAttnFwdSm80INS1_25CollectiveMainloopFwdSm80ILi4ELi1ELb0EN4cute5tupleIJNS5_1CILi128EEENS7_ILi48EEES8_EEELi128ENS_6half_tEfNS_4arch4Sm80ELb0ELb1ELb0ELb0ELb0ELb0ELb1ELb1EEENS1_21CollectiveEpilogueFwdINS6_IJS8_S8_S9_EEENS6_IJNS7_ILi1EEESH_SH_EEESB_SD_Li128ELb0ELb1ELb1ELb0EEENS1_19SingleTileSchedulerILb0ELb1ELb1ELi128EEEEEEEEEvNT_6ParamsE --------------------------
	.section	.nv.constant0._ZN7cutlass13device_kernelIN5flash19enable_sm80_to_sm89INS1_16FlashAttnFwdSm80INS1_25CollectiveMainloopFwdSm80ILi4ELi1ELb0EN4cute5tupleIJNS5_1CILi128EEENS7_ILi48EEES8_EEELi128ENS_6half_tEfNS_4arch4Sm80ELb0ELb1ELb0ELb0ELb0ELb0ELb1ELb1EEENS1_21CollectiveEpilogueFwdINS6_IJS8_S8_S9_EEENS6_IJNS7_ILi1EEESH_SH_EEESB_SD_Li128ELb0ELb1ELb1ELb0EEENS1_19SingleTileSchedulerILb0ELb1ELb1ELi128EEEEEEEEEvNT_6ParamsE,"a",@progbits
	.sectionflags	@""
	.align	4
.nv.constant0._ZN7cutlass13device_kernelIN5flash19enable_sm80_to_sm89INS1_16FlashAttnFwdSm80INS1_25CollectiveMainloopFwdSm80ILi4ELi1ELb0EN4cute5tupleIJNS5_1CILi128EEENS7_ILi48EEES8_EEELi128ENS_6half_tEfNS_4arch4Sm80ELb0ELb1ELb0ELb0ELb0ELb0ELb1ELb1EEENS1_21CollectiveEpilogueFwdINS6_IJS8_S8_S9_EEENS6_IJNS7_ILi1EEESH_SH_EEESB_SD_Li128ELb0ELb1ELb1ELb0EEENS1_19SingleTileSchedulerILb0ELb1ELb1ELi128EEEEEEEEEvNT_6ParamsE:
	.zero		1400


//--------------------- .nv.constant0._ZN7cutlass13device_kernelIN5flash19enable_sm80_to_sm89INS1_16FlashAttnFwdSm80INS1_25CollectiveMainloopFwdSm80ILi8ELi1ELb1EN4cute5tupleIJNS5_1CILi128EEENS7_ILi96EEES8_EEELi128ENS_6half_tEfNS_4arch4Sm80ELb0ELb1ELb0ELb1ELb0ELb0ELb1ELb1EEENS1_21CollectiveEpilogueFwdINS6_IJS8_S8_S9_EEENS6_IJNS7_ILi1EEESH_SH_EEESB_SD_Li256ELb1ELb1ELb1ELb0EEENS1_36VarlenDynamicPersistentTileSchedulerILi128ELi96ELi256ELi256ELb1ELb1ELb0ELb1ELb0ELb1EEEEEEEEEvNT_6ParamsE --------------------------
	.section	.nv.constant0._ZN7cutlass13device_kernelIN5flash19enable_sm80_to_sm89INS1_16FlashAttnFwdSm80INS1_25CollectiveMainloopFwdSm80ILi8ELi1ELb1EN4cute5tupleIJNS5_1CILi128EEENS7_ILi96EEES8_EEELi128ENS_6half_tEfNS_4arch4Sm80ELb0ELb1ELb0ELb1ELb0ELb0ELb1ELb1EEENS1_21CollectiveEpilogueFwdINS6_IJS8_S8_S9_EEENS6_IJNS7_ILi1EEESH_SH_EEESB_SD_Li256ELb1ELb1ELb1ELb0EEENS1_36VarlenDynamicPersistentTileSchedulerILi128ELi96ELi256ELi256ELb1ELb1ELb0ELb1ELb0ELb1EEEEEEEEEvNT_6ParamsE,"a",@progbits
	.sectionflags	@""
	.align	4
.nv.constant0._ZN7cutlass13device_kernelIN5flash19enable_sm80_to_sm89INS1_16FlashAttnFwdSm80INS1_25CollectiveMainloopFwdSm80ILi8ELi1ELb1EN4cute5tupleIJNS5_1CILi128EEENS7_ILi96EEES8_EEELi128ENS_6half_tEfNS_4arch4Sm80ELb0ELb1ELb0ELb1ELb0ELb0ELb1ELb1EEENS1_21CollectiveEpilogueFwdINS6_IJS8_S8_S9_EEENS6_IJNS7_ILi1EEESH_SH_EEESB_SD_Li256ELb1ELb1ELb1ELb0EEENS1_36VarlenDynamicPersistentTileSchedulerILi128ELi96ELi256ELi256ELb1ELb1ELb0ELb1ELb0ELb1EEEEEEEEEvNT_6ParamsE:
	.zero		1432


//--------------------- .nv.constant0._ZN7cutlass13device_kernelIN5flash19enable_sm80_to_sm89INS1_16FlashAttnFwdSm80INS1_25CollectiveMainloopFwdSm80ILi8ELi1ELb1EN4cute5tupleIJNS5_1CILi128EEENS7_ILi96EEES8_EEELi128ENS_6half_tEfNS_4arch4Sm80ELb0ELb1ELb0ELb1ELb0ELb1ELb1ELb1EEENS1_21CollectiveEpilogueFwdINS6_IJS8_S8_S9_EEENS6_IJNS7_ILi1EEESH_SH_EEESB_SD_Li256ELb1ELb1ELb1ELb0EEENS1_36VarlenDynamicPersistentTileSchedulerILi128ELi96ELi256ELi256ELb1ELb1ELb0ELb1ELb0ELb1EEEEEEEEEvNT_6ParamsE --------------------------
	.section	.nv.constant0._ZN7cutlass13device_kernelIN5flash19enable_sm80_to_sm89INS1_16FlashAttnFwdSm80INS1_25CollectiveMainloopFwdSm80ILi8ELi1ELb1EN4cute5tupleIJNS5_1CILi128EEENS7_ILi96EEES8_EEELi128ENS_6half_tEfNS_4arch4Sm80ELb0ELb1ELb0ELb1ELb0ELb1ELb1ELb1EEENS1_21CollectiveEpilogueFwdINS6_IJS8_S8_S9_EEENS6_IJNS7_ILi1EEESH_SH_EEESB_SD_Li256ELb1ELb1ELb1ELb0EEENS1_36VarlenDynamicPersistentTileSchedulerILi128ELi96ELi256ELi256ELb1ELb1ELb0ELb1ELb0ELb1EEEEEEEEEvNT_6ParamsE,"a",@progbits
	.sectionflags	@""
	.align	4
.nv.constant0._ZN7cutlass13device_kernelIN5flash19enable_sm80_to_sm89INS1_16FlashAttnFwdSm80INS1_25CollectiveMainloopFwdSm80ILi8ELi1ELb1EN4cute5tupleIJNS5_1CILi128EEENS7_ILi96EEES8_EEELi128ENS_6half_tEfNS_4arch4Sm80ELb0ELb1ELb0ELb1ELb0ELb1ELb1ELb1EEENS1_21CollectiveEpilogueFwdINS6_IJS8_S8_S9_EEENS6_IJNS7_ILi1EEESH_SH_EEESB_SD_Li256ELb1ELb1ELb1ELb0EEENS1_36VarlenDynamicPersistentTileSchedulerILi128ELi96ELi256ELi256ELb1ELb1ELb0ELb1ELb0ELb1EEEEEEEEEvNT_6ParamsE:
	.zero		1432


//--------------------- .nv.constant0._ZN7cutlass13device_kernelIN5flash19enable_sm80_to_sm89INS1_16FlashAttnFwdSm80INS1_25CollectiveMainloopFwdSm80ILi4ELi1ELb0EN4cute5tupleIJNS5_1CILi128EEENS7_ILi64EEES8_EEELi128ENS_6half_tEfNS_4arch4Sm80ELb1ELb0ELb0ELb0ELb0ELb0ELb1ELb1EEENS1_21CollectiveEpilogueFwdINS6_IJS8_S8_S9_EEENS6_IJNS7_ILi1EEESH_SH_EEESB_SD_Li128ELb0ELb1ELb1ELb0EEENS1_30DynamicPersistentTileSchedulerILi128ELi128ELb1ELb1ELb0EEEEEEEEEvNT_6ParamsE --------------------------
	.section	.nv.constant0._ZN7cutlass13device_kernelIN5flash19enable_sm80_to_sm89INS1_16FlashAttnFwdSm80INS1_25CollectiveMainloopFwdSm80ILi4ELi1ELb0EN4cute5tupleIJNS5_1CILi128EEENS7_ILi64EEES8_EEELi128ENS_6half_tEfNS_4arch4Sm80ELb1ELb0ELb0ELb0ELb0ELb0ELb1ELb1EEENS1_21CollectiveEpilogueFwdINS6_IJS8_S8_S9_EEENS6_IJNS7_ILi1EEESH_SH_EEESB_SD_Li128ELb0ELb1ELb1ELb0EEENS1_30DynamicPersistentTileSchedulerILi128ELi128ELb1ELb1ELb0EEEEEEEEEvNT_6ParamsE,"a",@progbits
	.sectionflags	@""
	.align	4
.nv.constant0._ZN7cutlass13device_kernelIN5flash19enable_sm80_to_sm89INS1_16FlashAttnFwdSm80INS1_25CollectiveMainloopFwdSm80ILi4ELi1ELb0EN4cute5tupleIJNS5_1CILi128EEENS7_ILi64EEES8_EEELi128ENS_6half_tEfNS_4arch4Sm80ELb1ELb0ELb0ELb0ELb0ELb0ELb1ELb1EEENS1_21CollectiveEpilogueFwdINS6_IJS8_S8_S9_EEENS6_IJNS7_ILi1EEESH_SH_EEESB_SD_Li128ELb0ELb1ELb1ELb0EEENS1_30DynamicPersistentTileSchedulerILi128ELi128ELb1ELb1ELb0EEEEEEEEEvNT_6ParamsE:
	.zero		1416


//--------------------- .nv.constant0._ZN7cutlass13device_kernelIN5flash19enable_sm80_to_sm89INS1_16FlashAttnFwdSm80INS1_25CollectiveMainloopFwdSm80ILi8ELi1ELb1EN4cute5tupleIJNS5_1CILi128EEENS7_ILi112EEES8_EEELi128ENS_6half_tEfNS_4arch4Sm80ELb1ELb0ELb0ELb1ELb0ELb0ELb1ELb1EEENS1_21CollectiveEpilogueFwdINS6_IJS8_S8_S9_EEENS6_IJNS7_ILi1EEESH_SH_EEESB_SD_Li256ELb1ELb1ELb1ELb0EEENS1_36VarlenDynamicPersistentTileSchedulerILi128ELi112ELi256ELi256ELb1ELb1ELb0ELb1ELb1ELb1EEEEEEEEEvNT_6ParamsE --------------------------
	.section	.nv.constant0._ZN7cutlass13device_kernelIN5flash19enable_sm80_to_sm89INS1_16FlashAttnFwdSm80INS1_25CollectiveMainloopFwdSm80ILi8ELi1ELb1EN4cute5tupleIJNS5_1CILi128EEENS7_ILi112EEES8_EEELi128ENS_6half_tEfNS_4arch4Sm80ELb1ELb0ELb0ELb1ELb0ELb0ELb1ELb1EEENS1_21CollectiveEpilogueFwdINS6_IJS8_S8_S9_EEENS6_IJNS7_ILi1EEESH_SH_EEESB_SD_Li256ELb1ELb1ELb1ELb0EEENS1_36VarlenDynamicPersistentTileSchedulerILi128ELi112ELi256ELi256ELb1ELb1ELb0ELb1ELb1ELb1EEEEEEEEEvNT_6ParamsE,"a",@progbits
	.sectionflags	@""
	.align	4
.nv.constant0._ZN7cutlass13device_kernelIN5flash19enable_sm80_to_sm89INS1_16FlashAttnFwdSm80INS1_25CollectiveMainloopFwdSm80ILi8ELi1ELb1EN4cute5tupleIJNS5_1CILi128EEENS7_ILi112EEES8_EEELi128ENS_6half_tEfNS_4arch4Sm80ELb1ELb0ELb0ELb1ELb0ELb0ELb1ELb1EEENS1_21CollectiveEpilogueFwdINS6_IJS8_S8_S9_EEENS6_IJNS7_ILi1EEESH_SH_EEESB_SD_Li256ELb1ELb1ELb1ELb0EEENS1_36VarlenDynamicPersistentTileSchedulerILi128ELi112ELi256ELi256ELb1ELb1ELb0ELb1ELb1ELb1EEEEEEEEEvNT_6ParamsE:
	.zero		1432


//--------------------- .nv.constant0._ZN7cutlass13device_kernelIN5flash19enable_sm80_to_sm89INS1_16FlashAttnFwdSm80INS1_25CollectiveMainloopFwdSm80ILi8ELi1ELb1EN4cute5tupleIJNS5_1CILi128EEENS7_ILi112EEES8_EEELi128ENS_6half_tEfNS_4arch4Sm80ELb1ELb0ELb0ELb1ELb0ELb1ELb1ELb1EEENS1_21CollectiveEpilogueFwdINS6_IJS8_S8_S9_EEENS6_IJNS7_ILi1EEESH_SH_EEESB_SD_Li256ELb1ELb1ELb1ELb0EEENS1_36VarlenDynamicPersistentTileSchedulerILi128ELi112ELi256ELi256ELb1ELb1ELb0ELb1ELb1ELb1EEEEEEEEEvNT_6ParamsE --------------------------
	.section	.nv.constant0._ZN7cutlass13device_kernelIN5flash19enable_sm80_to_sm89INS1_16FlashAttnFwdSm80INS1_25CollectiveMainloopFwdSm80ILi8ELi1ELb1EN4cute5tupleIJNS5_1CILi128EEENS7_ILi112EEES8_EEELi128ENS_6half_tEfNS_4arch4Sm80ELb1ELb0ELb0ELb1ELb0ELb1ELb1ELb1EEENS1_21CollectiveEpilogueFwdINS6_IJS8_S8_S9_EEENS6_IJNS7_ILi1EEESH_SH_EEESB_SD_Li256ELb1ELb1ELb1ELb0EEENS1_36VarlenDynamicPersistentTileSchedulerILi128ELi112ELi256ELi256ELb1ELb1ELb0ELb1ELb1ELb1EEEEEEEEEvNT_6ParamsE,"a",@progbits
	.sectionflags	@""
	.align	4
.nv.constant0._ZN7cutlass13device_kernelIN5flash19enable_sm80_to_sm89INS1_16FlashAttnFwdSm80INS1_25CollectiveMainloopFwdSm80ILi8ELi1ELb1EN4cute5tupleIJNS5_1CILi128EEENS7_ILi112EEES8_EEELi128ENS_6half_tEfNS_4arch4Sm80ELb1ELb0ELb0ELb1ELb0ELb1ELb1ELb1EEENS1_21CollectiveEpilogueFwdINS6_IJS8_S8_S9_EEENS6_IJNS7_ILi1EEESH_SH_EEESB_SD_Li256ELb1ELb1ELb1ELb0EEENS1_36VarlenDynamicPersistentTileSchedulerILi128ELi112ELi256ELi256ELb1ELb1ELb0ELb1ELb1ELb1EEEEEEEEEvNT_6ParamsE:
	.zero		1432


//--------------------- .text._ZN7cutlass13device_kernelIN5flash19enable_sm80_to_sm89INS1_16FlashAttnFwdSm80INS1_25CollectiveMainloopFwdSm80ILi8ELi1ELb1EN4cute5tupleIJNS5_1CILi128EEES8_S8_EEELi128ENS_6half_tEfNS_4arch4Sm80ELb0ELb0ELb1ELb0ELb0ELb0ELb1ELb1EEENS1_21CollectiveEpilogueFwdIS9_NS6_IJNS7_ILi1EEESF_SF_EEESA_SC_Li256ELb0ELb1ELb1ELb0EEENS1_19SingleTileSchedulerILb0ELb1ELb1ELi128EEEEEEEEEvNT_6ParamsE --------------------------
	.section	.text._ZN7cutlass13device_kernelIN5flash19enable_sm80_to_sm89INS1_16FlashAttnFwdSm80INS1_25CollectiveMainloopFwdSm80ILi8ELi1ELb1EN4cute5tupleIJNS5_1CILi128EEES8_S8_EEELi128ENS_6half_tEfNS_4arch4Sm80ELb0ELb0ELb1ELb0ELb0ELb0ELb1ELb1EEENS1_21CollectiveEpilogueFwdIS9_NS6_IJNS7_ILi1EEESF_SF_EEESA_SC_Li256ELb0ELb1ELb1ELb0EEENS1_19SingleTileSchedulerILb0ELb1ELb1ELi128EEEEEEEEEvNT_6ParamsE,"ax",@progbits
	.sectioninfo	@"SHI_REGISTERS=255"
	.align	128
.text._ZN7cutlass13device_kernelIN5flash19enable_sm80_to_sm89INS1_16FlashAttnFwdSm80INS1_25CollectiveMainloopFwdSm80ILi8ELi1ELb1EN4cute5tupleIJNS5_1CILi128EEES8_S8_EEELi128ENS_6half_tEfNS_4arch4Sm80ELb0ELb0ELb1ELb0ELb0ELb0ELb1ELb1EEENS1_21CollectiveEpilogueFwdIS9_NS6_IJNS7_ILi1EEESF_SF_EEESA_SC_Li256ELb0ELb1ELb1ELb0EEENS1_19SingleTileSchedulerILb0ELb1ELb1ELi128EEEEEEEEEvNT_6ParamsE:
        .type           _ZN7cutlass13device_kernelIN5flash19enable_sm80_to_sm89INS1_16FlashAttnFwdSm80INS1_25CollectiveMainloopFwdSm80ILi8ELi1ELb1EN4cute5tupleIJNS5_1CILi128EEES8_S8_EEELi128ENS_6half_tEfNS_4arch4Sm80ELb0ELb0ELb1ELb0ELb0ELb0ELb1ELb1EEENS1_21CollectiveEpilogueFwdIS9_NS6_IJNS7_ILi1EEESF_SF_EEESA_SC_Li256ELb0ELb1ELb1ELb0EEENS1_19SingleTileSchedulerILb0ELb1ELb1ELi128EEEEEEEEEvNT_6ParamsE,@function
        .size           _ZN7cutlass13device_kernelIN5flash19enable_sm80_to_sm89INS1_16FlashAttnFwdSm80INS1_25CollectiveMainloopFwdSm80ILi8ELi1ELb1EN4cute5tupleIJNS5_1CILi128EEES8_S8_EEELi128ENS_6half_tEfNS_4arch4Sm80ELb0ELb0ELb1ELb0ELb0ELb0ELb1ELb1EEENS1_21CollectiveEpilogueFwdIS9_NS6_IJNS7_ILi1EEESF_SF_EEESA_SC_Li256ELb0ELb1ELb1ELb0EEENS1_19SingleTileSchedulerILb0ELb1ELb1ELi128EEEEEEEEEvNT_6ParamsE,(.L_x_2672 - _ZN7cutlass13device_kernelIN5flash19enable_sm80_to_sm89INS1_16FlashAttnFwdSm80INS1_25CollectiveMainloopFwdSm80ILi8ELi1ELb1EN4cute5tupleIJNS5_1CILi128EEES8_S8_EEELi128ENS_6half_tEfNS_4arch4Sm80ELb0ELb0ELb1ELb0ELb0ELb0ELb1ELb1EEENS1_21CollectiveEpilogueFwdIS9_NS6_IJNS7_ILi1EEESF_SF_EEESA_SC_Li256ELb0ELb1ELb1ELb0EEENS1_19SingleTileSchedulerILb0ELb1ELb1ELi128EEEEEEEEEvNT_6ParamsE)
        .other          _ZN7cutlass13device_kernelIN5flash19enable_sm80_to_sm89INS1_16FlashAttnFwdSm80INS1_25CollectiveMainloopFwdSm80ILi8ELi1ELb1EN4cute5tupleIJNS5_1CILi128EEES8_S8_EEELi128ENS_6half_tEfNS_4arch4Sm80ELb0ELb0ELb1ELb0ELb0ELb0ELb1ELb1EEENS1_21CollectiveEpilogueFwdIS9_NS6_IJNS7_ILi1EEESF_SF_EEESA_SC_Li256ELb0ELb1ELb1ELb0EEENS1_19SingleTileSchedulerILb0ELb1ELb1ELi128EEEEEEEEEvNT_6ParamsE,@"STO_CUDA_ENTRY STV_DEFAULT"
_ZN7cutlass13device_kernelIN5flash19enable_sm80_to_sm89INS1_16FlashAttnFwdSm80INS1_25CollectiveMainloopFwdSm80ILi8ELi1ELb1EN4cute5tupleIJNS5_1CILi128EEES8_S8_EEELi128ENS_6half_tEfNS_4arch4Sm80ELb0ELb0ELb1ELb0ELb0ELb0ELb1ELb1EEENS1_21CollectiveEpilogueFwdIS9_NS6_IJNS7_ILi1EEESF_SF_EEESA_SC_Li256ELb0ELb1ELb1ELb0EEENS1_19SingleTileSchedulerILb0ELb1ELb1ELi128EEEEEEEEEvNT_6ParamsE:
[----:B------:R-:W-:Y:S02]  /*0000*/  MOV R1, c[0x0][0x28] ;  /* 0x00000a0000017a02 */ /* 0x000fe40000000f00 */
[----:B------:R-:W1:Y:S01]  /*0010*/  S2R R112, SR_TID.X ;  /* 0x0000000000707919 */ /* 0x000e620000002100 */
[----:B------:R-:W2:Y:S01]  /*0020*/  S2UR UR6, SR_CTAID.Y ;  /* 0x00000000000679c3 */ /* 0x000ea20000002600 */
[----:B------:R-:W-:Y:S02]  /*0030*/  IADD3 R1, R1, -0x10, RZ ;  /* 0xfffffff001017810 */ /* 0x000fe40007ffe0ff */
[----:B------:R-:W3:Y:S01]  /*0040*/  S2R R0, SR_CTAID.Z ;  /* 0x0000000000007919 */ /* 0x000ee20000002700 */
[----:B-1----:R-:W-:-:S06]  /*0050*/  SHF.R.U32.HI R2, RZ, 0x5, R112 ;  /* 0x00000005ff027819 */ /* 0x002fcc0000011670 */
[----:B------:R-:W1:Y:S02]  /*0060*/  SHFL.IDX PT, R2, R2, RZ, 0x1f ;  /* 0x00001fff02027589 */ /* 0x000e6400000e0000 */
[----:B-1----:R-:W-:-:S13]  /*0070*/  ISETP.NE.AND P0, PT, R2, RZ, PT ;  /* 0x000000ff0200720c */ /* 0x002fda0003f05270 */
[----:B--2---:R-:W-:Y:S05]  /*0080*/  @!P0 BRA `(.L_x_0) ;  /* 0x0000009000008947 */ /* 0x004fea0003800000 */
[----:B---3--:R-:W-:Y:S01]  /*0090*/  MOV R2, c[0x0][0x550] ;  /* 0x0001540000027a02 */ /* 0x008fe20000000f00 */
[----:B------:R-:W-:-:S03]  /*00a0*/  UMOV UR10, UR6 ;  /* 0x00000006000a7c82 */ /* 0x000fc60008000000 */
[----:B------:R-:W-:-:S13]  /*00b0*/  ISETP.NE.AND P0, PT, R2, 0x1, PT ;  /* 0x000000010200780c */ /* 0x000fda0003f05270 */
[----:B------:R-:W-:Y:S05]  /*00c0*/  @!P0 BRA `(.L_x_1) ;  /* 0x000000b000008947 */ /* 0x000fea0003800000 */
[----:B------:R-:W-:Y:S02]  /*00d0*/  ULDC UR4, c[0x0][0x554] ;  /* 0x0001550000047ab9 */ /* 0x000fe40000000800 */
[----:B------:R-:W-:Y:S02]  /*00e0*/  UIMAD.WIDE.U32 UR4, UR6, UR4, URZ ;  /* 0x00000004060472a5 */ /* 0x000fe4000f8e003f */
[----:B------:R-:W-:Y:S02]  /*00f0*/  ULDC UR10, c[0x0][0x558] ;  /* 0x00015600000a7ab9 */ /* 0x000fe40000000800 */
[----:B------:R-:W-:Y:S01]  /*0100*/  USHF.R.U32.HI UR10, URZ, UR10, UR5 ;  /* 0x0000000a3f0a7299 */ /* 0x000fe20008011605 */
[----:B------:R-:W-:Y:S05]  /*0110*/  BRA `(.L_x_1) ;  /* 0x0000006000007947 */ /* 0x000fea0003800000 */
.L_x_0:
[----:B---3--:R-:W-:Y:S02]  /*0120*/  ULDC.64 UR4, c[0x0][0x550] ;  /* 0x0001540000047ab9 */ /* 0x008fe40000000a00 */
[----:B------:R-:W-:Y:S02]  /*0130*/  UISETP.NE.AND UP0, UPT, UR4, 0x1, UPT ;  /* 0x000000010400788c */ /* 0x000fe4000bf05270 */
[----:B------:R-:W-:-:S02]  /*0140*/  UIMAD.WIDE.U32 UR8, UR6, UR5, URZ ;  /* 0x00000005060872a5 */ /* 0x000fc4000f8e003f */
[----:B------:R-:W-:Y:S02]  /*0150*/  ULDC UR4, c[0x0][0x558] ;  /* 0x0001560000047ab9 */ /* 0x000fe40000000800 */
[----:B------:R-:W-:-:S05]  /*0160*/  UMOV UR10, UR6 ;  /* 0x00000006000a7c82 */ /* 0x000fca0008000000 */
[----:B------:R-:W-:-:S03]  /*0170*/  @UP0 USHF.R.U32.HI UR10, URZ, UR4, UR9 ;  /* 0x000000043f0a0299 */ /* 0x000fc60008011609 */
.L_x_1:
[----:B------:R-:W-:Y:S01]  /*0180*/  ISETP.GE.AND P0, PT, R0, RZ, PT ;  /* 0x000000ff0000720c */ /* 0x000fe20003f06270 */
[----:B------:R-:W-:Y:S02]  /*0190*/  UIADD3 UR5, -UR10, URZ, URZ ;  /* 0x0000003f0a057290 */ /* 0x000fe4000fffe13f */
[----:B------:R-:W-:Y:S02]  /*01a0*/  ULDC UR4, c[0x0][0x550] ;  /* 0x0001540000047ab9 */ /* 0x000fe40000000800 */
[----:B------:R-:W-:-:S08]  /*01b0*/  UIMAD UR6, UR5, UR4, UR6 ;  /* 0x00000004050672a4 */ /* 0x000fd0000f8e0206 */
[----:B------:R-:W-:Y:S05]  /*01c0*/  @!P0 EXIT ;  /* 0x000000000000894d */ /* 0x000fea0003800000 */
[----:B------:R-:W-:Y:S02]  /*01d0*/  ULDC UR4, c[0x0][0x1d0] ;  /* 0x0000740000047ab9 */ /* 0x000fe40000000800 */
[----:B------:R-:W-:Y:S02]  /*01e0*/  UISETP.GE.AND UP0, UPT, UR4, 0x1, UPT ;  /* 0x000000010400788c */ /* 0x000fe4000bf06270 */
[----:B------:R-:W-:Y:S02]  /*01f0*/  UIADD3 UR7, UR4, 0x7f, URZ ;  /* 0x0000007f04077890 */ /* 0x000fe4000fffe03f */
[----:B------:R-:W-:Y:S02]  /*0200*/  UMOV UR13, URZ ;  /* 0x0000003f000d7c82 */ /* 0x000fe40008000000 */
[----:B------:R-:W-:Y:S01]  /*0210*/  PLOP3.LUT P0, PT, PT, PT, UP0, 0x80, 0x0 ;  /* 0x000000000000781c */ /* 0x000fe20003f0f008 */
[----:B------:R-:W-:-:S04]  /*0220*/  USHF.R.S32.HI UR5, URZ, 0x1f, UR7 ;  /* 0x0000001f3f057899 */ /* 0x000fc80008011407 */
[----:B------:R-:W-:-:S04]  /*0230*/  ULEA.HI UR5, UR5, UR7, URZ, 0x7 ;  /* 0x0000000705057291 */ /* 0x000fc8000f8f383f */
[----:B------:R-:W-:-:S04]  /*0240*/  USHF.R.S32.HI UR17, URZ, 0x7, UR5 ;  /* 0x000000073f117899 */ /* 0x000fc80008011405 */
[----:B------:R-:W-:Y:S05]  /*0250*/  @!P0 BRA `(.L_x_2) ;  /* 0x0000024000008947 */ /* 0x000fea0003800000 */
[----:B------:R-:W-:Y:S02]  /*0260*/  USHF.R.U32.HI UR4, URZ, 0x10, UR6 ;  /* 0x000000103f047899 */ /* 0x000fe40008011606 */
[----:B------:R-:W-:Y:S02]  /*0270*/  ULDC UR5, c[0x0][0x338] ;  /* 0x0000ce0000057ab9 */ /* 0x000fe40000000800 */
[----:B------:R-:W-:Y:S02]  /*0280*/  UISETP.NE.AND UP0, UPT, UR4, URZ, UPT ;  /* 0x0000003f0400728c */ /* 0x000fe4000bf05270 */
[----:B------:R-:W-:Y:S02]  /*0290*/  UMOV UR12, URZ ;  /* 0x0000003f000c7c82 */ /* 0x000fe40008000000 */
[----:B------:R-:W-:-:S04]  /*02a0*/  USEL UR5, UR4, UR5, UP0 ;  /* 0x0000000504057287 */ /* 0x000fc80008000000 */
[----:B------:R-:W-:Y:S02]  /*02b0*/  UIADD3 UR11, UR17, -0x1, UR5 ;  /* 0xffffffff110b7890 */ /* 0x000fe4000fffe005 */
[----:B------:R-:W-:-:S05]  /*02c0*/  IMAD.U32 R2, RZ, RZ, UR5 ;  /* 0x00000005ff027e24 */ /* 0x000fca000f8e00ff */
[-C--:B------:R-:W-:Y:S02]  /*02d0*/  IABS R3, R2.reuse ;  /* 0x0000000200037213 */ /* 0x080fe40000000000 */
[----:B------:R-:W-:-:S03]  /*02e0*/  IABS R2, R2 ;  /* 0x0000000200027213 */ /* 0x000fc60000000000 */
[----:B------:R-:W-:Y:S02]  /*02f0*/  IMAD.MOV.U32 R5, RZ, RZ, R3 ;  /* 0x000000ffff057224 */ /* 0x000fe400078e0003 */
[----:B------:R-:W-:Y:S01]  /*0300*/  IMAD.U32 R3, RZ, RZ, UR11 ;  /* 0x0000000bff037e24 */ /* 0x000fe2000f8e00ff */
[----:B------:R-:W-:Y:S01]  /*0310*/  ULOP3.LUT UR11, UR11, UR5, URZ, 0x3c, !UPT ;  /* 0x000000050b0b7292 */ /* 0x000fe2000f8e3c3f */
[----:B------:R-:W1:Y:S01]  /*0320*/  R2UR UR9, R5 ;  /* 0x00000000050973c2 */ /* 0x000e6200000e0000 */
[----:B------:R-:W-:Y:S02]  /*0330*/  IMAD.MOV R2, RZ, RZ, -R2 ;  /* 0x000000ffff027224 */ /* 0x000fe400078e0a02 */
[----:B------:R-:W-:-:S05]  /*0340*/  IABS R3, R3 ;  /* 0x0000000300037213 */ /* 0x000fca0000000000 */
[----:B------:R-:W2:Y:S08]  /*0350*/  R2UR UR8, R3 ;  /* 0x00000000030873c2 */ /* 0x000eb000000e0000 */
[----:B------:R-:W3:Y:S01]  /*0360*/  R2UR UR7, R2 ;  /* 0x00000000020773c2 */ /* 0x000ee200000e0000 */
[----:B-1----:R-:W1:Y:S08]  /*0370*/  I2F.RP R6, UR9 ;  /* 0x0000000900067d06 */ /* 0x002e700008209400 */
[----:B-1----:R-:W1:Y:S02]  /*0380*/  MUFU.RCP R4, R6 ;  /* 0x0000000600047308 */ /* 0x002e640000001000 */
[----:B-1----:R-:W-:-:S06]  /*0390*/  IADD3 R4, R4, 0xffffffe, RZ ;  /* 0x0ffffffe04047810 */ /* 0x002fcc0007ffe0ff */
[----:B------:R-:W1:Y:S02]  /*03a0*/  F2I.FTZ.U32.TRUNC.NTZ R4, R4 ;  /* 0x0000000400047305 */ /* 0x000e64000021f000 */
[----:B-1----:R-:W1:Y:S02]  /*03b0*/  R2UR UR13, R4 ;  /* 0x00000000040d73c2 */ /* 0x002e6400000e0000 */
[----:B-1----:R-:W-:-:S04]  /*03c0*/  UIADD3 UR4, URZ, -UR13, URZ ;  /* 0x8000000d3f047290 */ /* 0x002fc8000fffe03f */
[----:B------:R-:W-:-:S04]  /*03d0*/  UIMAD UR4, UR4, UR9, URZ ;  /* 0x00000009040472a4 */ /* 0x000fc8000f8e023f */
[----:B------:R-:W-:-:S04]  /*03e0*/  UIMAD.WIDE.U32 UR12, UR13, UR4, UR12 ;  /* 0x000000040d0c72a5 */ /* 0x000fc8000f8e000c */
[----:B--2---:R-:W-:-:S04]  /*03f0*/  UIMAD.WIDE.U32 UR12, UR13, UR8, URZ ;  /* 0x000000080d0c72a5 */ /* 0x004fc8000f8e003f */
[----:B---3--:R-:W-:-:S04]  /*0400*/  UIMAD UR7, UR13, UR7, UR8 ;  /* 0x000000070d0772a4 */ /* 0x008fc8000f8e0208 */
[----:B------:R-:W-:-:S11]  /*0410*/  UISETP.GT.U32.AND UP0, UPT, UR9, UR7, UPT ;  /* 0x000000070900728c */ /* 0x000fd6000bf04070 */
[----:B------:R-:W-:Y:S02]  /*0420*/  @!UP0 UIADD3 UR7, UR7, -UR9, URZ ;  /* 0x8000000907078290 */ /* 0x000fe4000fffe03f */
[----:B------:R-:W-:Y:S02]  /*0430*/  @!UP0 UIADD3 UR13, UR13, 0x1, URZ ;  /* 0x000000010d0d8890 */ /* 0x000fe4000fffe03f */
[----:B------:R-:W-:Y:S02]  /*0440*/  UISETP.GE.U32.AND UP1, UPT, UR7, UR9, UPT ;  /* 0x000000090700728c */ /* 0x000fe4000bf26070 */
[----:B------:R-:W-:-:S09]  /*0450*/  UISETP.GE.AND UP0, UPT, UR11, URZ, UPT ;  /* 0x0000003f0b00728c */ /* 0x000fd2000bf06270 */
[----:B------:R-:W-:Y:S02]  /*0460*/  @UP1 UIADD3 UR13, UR13, 0x1, URZ ;  /* 0x000000010d0d1890 */ /* 0x000fe4000fffe03f */
[----:B------:R-:W-:Y:S02]  /*0470*/  UISETP.NE.AND UP1, UPT, UR5, URZ, UPT ;  /* 0x0000003f0500728c */ /* 0x000fe4000bf25270 */
[----:B------:R-:W-:-:S09]  /*0480*/  @!UP0 UIADD3 UR13, -UR13, URZ, URZ ;  /* 0x0000003f0d0d8290 */ /* 0x000fd2000fffe13f */
[----:B------:R-:W-:Y:S02]  /*0490*/  @!UP1 ULOP3.LUT UR13, URZ, UR5, URZ, 0x33, !UPT ;  /* 0x000000053f0d9292 */ /* 0x000fe4000f8e333f */
.L_x_2:
[----:B------:R-:W-:Y:S01]  /*04a0*/  ULOP3.LUT UR8, UR6, 0xffff, URZ, 0xc0, !UPT ;  /* 0x0000ffff06087892 */ /* 0x000fe2000f8ec03f */
[----:B------:R-:W-:Y:S01]  /*04b0*/  PLOP3.LUT P2, PT, PT, PT, PT, 0x80, 0x0 ;  /* 0x000000000000781c */ /* 0x000fe20003f4f070 */
[----:B------:R-:W-:Y:S01]  /*04c0*/  ULDC.64 UR14, c[0x0][0x118] ;  /* 0x00004600000e7ab9 */ /* 0x000fe20000000a00 */
[----:B------:R-:W-:Y:S01]  /*04d0*/  IMAD.MOV.U32 R7, RZ, RZ, RZ ;  /* 0x000000ffff077224 */ /* 0x000fe200078e00ff */
[----:B------:R-:W-:Y:S01]  /*04e0*/  UIMAD UR8, UR8, UR13, URZ ;  /* 0x0000000d080872a4 */ /* 0x000fe2000f8e023f */
[----:B------:R-:W-:Y:S01]  /*04f0*/  IMAD.MOV.U32 R2, RZ, RZ, RZ ;  /* 0x000000ffff027224 */ /* 0x000fe200078e00ff */
[----:B------:R-:W-:Y:S01]  /*0500*/  CS2R R70, SRZ ;  /* 0x0000000000467805 */ /* 0x000fe2000001ff00 */
[----:B------:R-:W-:Y:S01]  /*0510*/  CS2R R68, SRZ ;  /* 0x0000000000447805 */ /* 0x000fe2000001ff00 */
[----:B------:R-:W-:Y:S01]  /*0520*/  UIADD3 UR13, UR8, UR13, URZ ;  /* 0x0000000d080d7290 */ /* 0x000fe2000fffe03f */
[----:B------:R-:W-:Y:S01]  /*0530*/  CS2R R74, SRZ ;  /* 0x00000000004a7805 */ /* 0x000fe2000001ff00 */
[----:B------:R-:W-:Y:S01]  /*0540*/  CS2R R72, SRZ ;  /* 0x0000000000487805 */ /* 0x000fe2000001ff00 */
[----:B------:R-:W-:Y:S01]  /*0550*/  CS2R R78, SRZ ;  /* 0x00000000004e7805 */ /* 0x000fe2000001ff00 */
[----:B------:R-:W-:Y:S01]  /*0560*/  UISETP.LT.AND UP0, UPT, UR17, UR13, UPT ;  /* 0x0000000d1100728c */ /* 0x000fe2000bf01270 */
[----:B------:R-:W-:Y:S01]  /*0570*/  CS2R R76, SRZ ;  /* 0x00000000004c7805 */ /* 0x000fe2000001ff00 */
[----:B------:R-:W-:Y:S01]  /*0580*/  CS2R R82, SRZ ;  /* 0x0000000000527805 */ /* 0x000fe2000001ff00 */
[----:B------:R-:W-:Y:S01]  /*0590*/  CS2R R80, SRZ ;  /* 0x0000000000507805 */ /* 0x000fe2000001ff00 */
[----:B------:R-:W-:Y:S01]  /*05a0*/  USEL UR17, UR17, UR13, UP0 ;  /* 0x0000000d11117287 */ /* 0x000fe20008000000 */
[----:B------:R-:W-:Y:S01]  /*05b0*/  CS2R R86, SRZ ;  /* 0x0000000000567805 */ /* 0x000fe2000001ff00 */
[----:B------:R-:W-:Y:S01]  /*05c0*/  CS2R R84, SRZ ;  /* 0x0000000000547805 */ /* 0x000fe2000001ff00 */
[----:B------:R-:W-:Y:S01]  /*05d0*/  CS2R R90, SRZ ;  /* 0x00000000005a7805 */ /* 0x000fe2000001ff00 */
[----:B------:R-:W-:Y:S01]  /*05e0*/  UISETP.GT.AND UP0, UPT, UR17, UR8, UPT ;  /* 0x000000081100728c */ /* 0x000fe2000bf04270 */
[----:B------:R-:W-:Y:S01]  /*05f0*/  CS2R R88, SRZ ;  /* 0x0000000000587805 */ /* 0x000fe2000001ff00 */
[----:B------:R-:W-:Y:S01]  /*0600*/  CS2R R94, SRZ ;  /* 0x00000000005e7805 */ /* 0x000fe2000001ff00 */
[----:B------:R-:W-:Y:S01]  /*0610*/  CS2R R92, SRZ ;  /* 0x00000000005c7805 */ /* 0x000fe2000001ff00 */
[----:B------:R-:W-:Y:S01]  /*0620*/  CS2R R98, SRZ ;  /* 0x0000000000627805 */ /* 0x000fe2000001ff00 */
[----:B------:R-:W-:Y:S01]  /*0630*/  CS2R R96, SRZ ;  /* 0x0000000000607805 */ /* 0x000fe2000001ff00 */
[----:B------:R-:W-:Y:S01]  /*0640*/  PLOP3.LUT P0, PT, PT, PT, UP0, 0x80, 0x0 ;  /* 0x000000000000781c */ /* 0x000fe20003f0f008 */
[----:B------:R-:W-:Y:S01]  /*0650*/  CS2R R102, SRZ ;  /* 0x0000000000667805 */ /* 0x000fe2000001ff00 */
        /* <DEDUP_REMOVED lines=15> */
[----:B------:R-:W-:Y:S05]  /*0750*/  @!P0 BRA `(.L_x_3) ;  /* 0x000095e000008947 */ /* 0x000fea0003800000 */
[----:B------:R-:W-:Y:S02]  /*0760*/  ISETP.NE.U32.AND P1, PT, RZ, c[0x0][0x340], PT ;  /* 0x0000d000ff007a0c */ /* 0x000fe40003f25070 */
[----:B------:R-:W-:Y:S01]  /*0770*/  SHF.R.S32.HI R113, RZ, 0x1f, R112 ;  /* 0x0000001fff717819 */ /* 0x000fe20000011470 */
[----:B------:R-:W-:Y:S01]  /*0780*/  USHF.R.S32.HI UR20, URZ, 0x1f, UR10 ;  /* 0x0000001f3f147899 */ /* 0x000fe2000801140a */
[----:B------:R-:W-:Y:S01]  /*0790*/  ISETP.NE.AND.EX P1, PT, RZ, c[0x0][0x344], PT, P1 ;  /* 0x0000d100ff007a0c */ /* 0x000fe20003f25310 */
[----:B------:R-:W-:-:S12]  /*07a0*/  ULDC.64 UR4, c[0x0][0x1b8] ;  /* 0x00006e0000047ab9 */ /* 0x000fd80000000a00 */
[----:B------:R-:W-:-:S04]  /*07b0*/  @P1 IMAD.MOV.U32 R3, RZ, RZ, 0x4 ;  /* 0x00000004ff031424 */ /* 0x000fc800078e00ff */
[----:B------:R-:W-:-:S06]  /*07c0*/  @P1 IMAD.WIDE R250, R0, R3, c[0x0][0x340] ;  /* 0x0000d00000fa1625 */ /* 0x000fcc00078e0203 */
[----:B------:R-:W2:Y:S01]  /*07d0*/  @P1 LDG.E R250, [R250.64] ;  /* 0x0000000efafa1981 */ /* 0x000ea2000c1e1900 */
[----:B------:R-:W-:Y:S01]  /*07e0*/  LEA.HI R32, R113, R112, RZ, 0x3 ;  /* 0x0000007071207211 */ /* 0x000fe200078f18ff */
[----:B------:R-:W-:Y:S01]  /*07f0*/  IMAD.MOV.U32 R9, RZ, RZ, c[0x0][0x2c4] ;  /* 0x0000b100ff097624 */ /* 0x000fe200078e00ff */
[----:B------:R-:W-:Y:S01]  /*0800*/  UIMAD.WIDE.U32 UR6, UR10, UR4, URZ ;  /* 0x000000040a0672a5 */ /* 0x000fe2000f8e003f */
[----:B------:R-:W1:Y:S01]  /*0810*/  S2R R3, SR_CTAID.X ;  /* 0x0000000000037919 */ /* 0x000e620000002500 */
[----:B------:R-:W-:Y:S01]  /*0820*/  LOP3.LUT R29, R32, 0xfffffff8, RZ, 0xc0, !PT ;  /* 0xfffffff8201d7812 */ /* 0x000fe200078ec0ff */
[----:B------:R-:W-:Y:S01]  /*0830*/  UIMAD UR4, UR20, UR4, URZ ;  /* 0x00000004140472a4 */ /* 0x000fe2000f8e023f */
[----:B------:R-:W-:Y:S01]  /*0840*/  ISETP.NE.AND P0, PT, R9, 0x1, PT ;  /* 0x000000010900780c */ /* 0x000fe20003f05270 */
[----:B------:R-:W-:Y:S01]  /*0850*/  UIADD3 UR16, UR17, -0x1, URZ ;  /* 0xffffffff11107890 */ /* 0x000fe2000fffe03f */
[----:B------:R-:W-:Y:S01]  /*0860*/  SHF.R.S32.HI R32, RZ, 0x3, R32 ;  /* 0x00000003ff207819 */ /* 0x000fe20000011420 */
[----:B------:R-:W-:Y:S01]  /*0870*/  IMAD.IADD R29, R112, 0x1, -R29 ;  /* 0x00000001701d7824 */ /* 0x000fe200078e0a1d */
[----:B------:R-:W-:Y:S01]  /*0880*/  UIMAD UR4, UR10, UR5, UR4 ;  /* 0x000000050a0472a4 */ /* 0x000fe2000f8e0204 */
[----:B------:R-:W-:Y:S01]  /*0890*/  SHF.R.S32.HI R7, RZ, 0x1f, R0 ;  /* 0x0000001fff077819 */ /* 0x000fe20000011400 */
[----:B------:R-:W-:Y:S01]  /*08a0*/  IMAD.U32 R13, RZ, RZ, UR7 ;  /* 0x00000007ff0d7e24 */ /* 0x000fe2000f8e00ff */
[--C-:B------:R-:W-:Y:S01]  /*08b0*/  SHF.R.S32.HI R28, RZ, 0x1f, R32.reuse ;  /* 0x0000001fff1c7819 */ /* 0x100fe20000011420 */
[----:B------:R-:W-:Y:S01]  /*08c0*/  IMAD R2, R29, 0x20, R32 ;  /* 0x000000201d027824 */ /* 0x000fe200078e0220 */
[----:B------:R-:W-:Y:S01]  /*08d0*/  UIADD3 UR4, UR7, UR4, URZ ;  /* 0x0000000407047290 */ /* 0x000fe2000fffe03f */
[----:B------:R-:W-:Y:S01]  /*08e0*/  IMAD R5, R7, c[0x0][0x1c0], RZ ;  /* 0x0000700007057a24 */ /* 0x000fe200078e02ff */
[----:B------:R-:W-:Y:S01]  /*08f0*/  UMOV UR18, 0x7 ;  /* 0x0000000700127882 */ /* 0x000fe20000000000 */
[----:B------:R-:W-:Y:S01]  /*0900*/  IMAD.U32 R12, RZ, RZ, UR6 ;  /* 0x00000006ff0c7e24 */ /* 0x000fe2000f8e00ff */
[----:B------:R-:W-:Y:S01]  /*0910*/  ULDC.64 UR6, c[0x0][0x1e0] ;  /* 0x0000780000067ab9 */ /* 0x000fe20000000a00 */
[C---:B------:R-:W-:Y:S01]  /*0920*/  IMAD R14, R0.reuse, c[0x0][0x1c4], R5 ;  /* 0x00007100000e7a24 */ /* 0x040fe200078e0205 */
[----:B------:R-:W-:Y:S01]  /*0930*/  MOV R13, UR4 ;  /* 0x00000004000d7c02 */ /* 0x000fe20008000f00 */
[----:B------:R-:W-:Y:S01]  /*0940*/  IMAD R9, R9, c[0x0][0x168], RZ ;  /* 0x00005a0009097a24 */ /* 0x000fe200078e02ff */
[----:B------:R-:W-:Y:S01]  /*0950*/  ULDC.64 UR4, c[0x0][0x1e8] ;  /* 0x00007a0000047ab9 */ /* 0x000fe20000000a00 */
[----:B------:R-:W-:Y:S01]  /*0960*/  IMAD.SHL.U32 R30, R29, 0x8, RZ ;  /* 0x000000081d1e7824 */ /* 0x000fe200078e00ff */
[----:B------:R-:W-:Y:S01]  /*0970*/  UIMAD UR4, UR20, UR4, URZ ;  /* 0x00000004140472a4 */ /* 0x000fe2000f8e023f */
[----:B------:R-:W-:Y:S01]  /*0980*/  IMAD.WIDE.U32 R12, R0, c[0x0][0x1c0], R12 ;  /* 0x00007000000c7a25 */ /* 0x000fe200078e000c */
[----:B------:R-:W-:-:S02]  /*0990*/  USHF.L.U64.HI UR18, UR6, UR18, UR7 ;  /* 0x0000001206127299 */ /* 0x000fc40008010207 */
[----:B------:R-:W-:Y:S01]  /*09a0*/  SHF.R.S32.HI R31, RZ, 0x1f, R30 ;  /* 0x0000001fff1f7819 */ /* 0x000fe2000001141e */
[----:B-1----:R-:W-:Y:S01]  /*09b0*/  IMAD R11, R3, 0x80, R2 ;  /* 0x00000080030b7824 */ /* 0x002fe200078e0202 */
[----:B------:R-:W-:Y:S01]  /*09c0*/  ISETP.GE.AND P6, PT, R30, c[0x0][0x198], PT ;  /* 0x000066001e007a0c */ /* 0x000fe20003fc6270 */
[----:B------:R-:W-:Y:S01]  /*09d0*/  IMAD.IADD R15, R13, 0x1, R14 ;  /* 0x000000010d0f7824 */ /* 0x000fe200078e020e */
[----:B------:R-:W-:Y:S01]  /*09e0*/  UIMAD UR4, UR10, UR5, UR4 ;  /* 0x000000050a0472a4 */ /* 0x000fe2000f8e0204 */
[----:B------:R-:W-:Y:S01]  /*09f0*/  @P0 IMAD.HI.U32 R4, R11, c[0x0][0x2c8], RZ ;  /* 0x0000b2000b040a27 */ /* 0x000fe200078e00ff */
[----:B------:R-:W-:Y:S02]  /*0a00*/  USHF.L.U32 UR19, UR6, 0x7, URZ ;  /* 0x0000000706137899 */ /* 0x000fe4000800063f */
[----:B------:R-:W-:Y:S01]  /*0a10*/  USHF.R.S32.HI UR11, URZ, 0x1f, UR16 ;  /* 0x0000001f3f0b7899 */ /* 0x000fe20008011410 */
[----:B------:R-:W-:Y:S01]  /*0a20*/  IMAD.MOV.U32 R2, RZ, RZ, R11 ;  /* 0x000000ffff027224 */ /* 0x000fe200078e000b */
[----:B------:R-:W-:Y:S01]  /*0a30*/  @P0 SHF.R.U32.HI R2, RZ, c[0x0][0x2cc], R4 ;  /* 0x0000b300ff020a19 */ /* 0x000fe20000011604 */
[----:B------:R-:W-:Y:S01]  /*0a40*/  IMAD.MOV.U32 R14, RZ, RZ, R12 ;  /* 0x000000ffff0e7224 */ /* 0x000fe200078e000c */
[----:B------:R-:W-:Y:S01]  /*0a50*/  UIMAD.WIDE.U32 UR12, UR6, 0x40, URZ ;  /* 0x00000040060c78a5 */ /* 0x000fe2000f8e003f */
[----:B------:R-:W-:Y:S01]  /*0a60*/  IMAD R6, R3, 0x80, R32 ;  /* 0x0000008003067824 */ /* 0x000fe200078e0220 */
[--C-:B------:R-:W-:Y:S01]  /*0a70*/  SHF.R.S32.HI R5, RZ, 0x1f, R2.reuse ;  /* 0x0000001fff057819 */ /* 0x100fe20000011402 */
[----:B------:R-:W-:Y:S01]  /*0a80*/  IMAD.MOV R12, RZ, RZ, -R2 ;  /* 0x000000ffff0c7224 */ /* 0x000fe200078e0a02 */
[----:B------:R-:W-:Y:S01]  /*0a90*/  IADD3 R3, -R32, c[0x0][0x1d0], RZ ;  /* 0x0000740020037a10 */ /* 0x000fe20007ffe1ff */
[----:B------:R-:W-:Y:S01]  /*0aa0*/  IMAD.WIDE.U32 R14, R2, c[0x0][0x1b0], R14 ;  /* 0x00006c00020e7a25 */ /* 0x000fe200078e000e */
[----:B------:R-:W-:Y:S01]  /*0ab0*/  IADD3 R4, R6, 0x20, RZ ;  /* 0x0000002006047810 */ /* 0x000fe20007ffe0ff */
[----:B------:R-:W-:Y:S01]  /*0ac0*/  USHF.L.U32 UR9, UR7, 0x6, URZ ;  /* 0x0000000607097899 */ /* 0x000fe2000800063f */
[----:B------:R-:W-:Y:S01]  /*0ad0*/  BAR.SYNC.DEFER_BLOCKING 0x0 ;  /* 0x0000000000007b1d */ /* 0x000fe20000010000 */
[----:B------:R-:W-:Y:S01]  /*0ae0*/  IMAD R5, R5, c[0x0][0x1b0], RZ ;  /* 0x00006c0005057a24 */ /* 0x000fe200078e02ff */
[-C--:B------:R-:W-:Y:S01]  /*0af0*/  ISETP.GE.AND P3, PT, R4, R9.reuse, PT ;  /* 0x000000090400720c */ /* 0x080fe20003f66270 */
[----:B------:R-:W-:Y:S01]  /*0b00*/  IMAD R12, R12, c[0x0][0x2c4], R11 ;  /* 0x0000b1000c0c7a24 */ /* 0x000fe200078e020b */
[----:B------:R-:W-:Y:S01]  /*0b10*/  IADD3 R4, R6, 0x40, RZ ;  /* 0x0000004006047810 */ /* 0x000fe20007ffe0ff */
[----:B------:R-:W-:Y:S01]  /*0b20*/  IMAD R5, R2, c[0x0][0x1b4], R5 ;  /* 0x00006d0002057a24 */ /* 0x000fe200078e0205 */
[-C--:B------:R-:W-:Y:S01]  /*0b30*/  ISETP.GE.AND P5, PT, R6, R9.reuse, PT ;  /* 0x000000090600720c */ /* 0x080fe20003fa6270 */
[----:B------:R-:W-:Y:S01]  /*0b40*/  IMAD.SHL.U32 R11, R32, 0x40, RZ ;  /* 0x00000040200b7824 */ /* 0x000fe200078e00ff */
[----:B------:R-:W-:Y:S01]  /*0b50*/  ISETP.GE.AND P4, PT, R4, R9, PT ;  /* 0x000000090400720c */ /* 0x000fe20003f86270 */
[----:B------:R-:W-:Y:S01]  /*0b60*/  IMAD.U32 R2, RZ, RZ, UR16 ;  /* 0x00000010ff027e24 */ /* 0x000fe2000f8e00ff */
[----:B------:R-:W-:Y:S01]  /*0b70*/  IADD3 R15, R15, R5, RZ ;  /* 0x000000050f0f7210 */ /* 0x000fe20007ffe0ff */
[----:B------:R-:W-:Y:S01]  /*0b80*/  IMAD.U32 R244, RZ, RZ, UR10 ;  /* 0x0000000afff47e24 */ /* 0x000fe2000f8e00ff */
[----:B------:R-:W-:Y:S01]  /*0b90*/  SHF.R.S32.HI R5, RZ, 0x1f, R12 ;  /* 0x0000001fff057819 */ /* 0x000fe2000001140c */
[----:B------:R-:W-:Y:S01]  /*0ba0*/  IMAD R2, R2, -0x80, R3 ;  /* 0xffffff8002027824 */ /* 0x000fe200078e0203 */
[----:B------:R-:W-:Y:S01]  /*0bb0*/  LOP3.LUT R11, R11, 0x1c0, RZ, 0xc0, !PT ;  /* 0x000001c00b0b7812 */ /* 0x000fe200078ec0ff */
[----:B------:R-:W-:Y:S01]  /*0bc0*/  IMAD R3, R28, c[0x0][0x1e0], RZ ;  /* 0x000078001c037a24 */ /* 0x000fe200078e02ff */
[----:B------:R-:W-:Y:S01]  /*0bd0*/  IADD3 R6, R6, 0x60, RZ ;  /* 0x0000006006067810 */ /* 0x000fe20007ffe0ff */
[----:B------:R-:W-:Y:S01]  /*0be0*/  IMAD R5, R5, c[0x0][0x1a8], RZ ;  /* 0x00006a0005057a24 */ /* 0x000fe200078e02ff */
[----:B------:R-:W-:Y:S01]  /*0bf0*/  SHF.R.U32.HI R8, RZ, 0x3, R11 ;  /* 0x00000003ff087819 */ /* 0x000fe2000001160b */
[----:B------:R-:W-:Y:S01]  /*0c00*/  IMAD R3, R32, c[0x0][0x1e4], R3 ;  /* 0x0000790020037a24 */ /* 0x000fe200078e0203 */
[----:B------:R-:W-:Y:S01]  /*0c10*/  LOP3.LUT R11, R11, 0x38, R30, 0xf8, !PT ;  /* 0x000000380b0b7812 */ /* 0x000fe200078ef81e */
[C---:B------:R-:W-:Y:S01]  /*0c20*/  IMAD R5, R12.reuse, c[0x0][0x1ac], R5 ;  /* 0x00006b000c057a24 */ /* 0x040fe200078e0205 */
[----:B------:R-:W-:Y:S01]  /*0c30*/  UIADD3 UR9, UR13, UR9, URZ ;  /* 0x000000090d097290 */ /* 0x000fe2000fffe03f */
[----:B------:R-:W-:Y:S01]  /*0c40*/  IMAD.WIDE.U32 R12, R12, c[0x0][0x1a8], R14 ;  /* 0x00006a000c0c7a25 */ /* 0x000fe200078e000e */
[----:B------:R-:W-:-:S03]  /*0c50*/  LOP3.LUT R8, R11, R8, RZ, 0x3c, !PT ;  /* 0x000000080b087212 */ /* 0x000fc600078e3cff */
[----:B------:R-:W-:Y:S01]  /*0c60*/  IMAD.IADD R4, R13, 0x1, R5 ;  /* 0x000000010d047824 */ /* 0x000fe200078e0205 */
[----:B------:R-:W-:Y:S01]  /*0c70*/  LEA R5, P0, R12, c[0x0][0x160], 0x1 ;  /* 0x000058000c057a11 */ /* 0x000fe200078008ff */
[----:B------:R-:W-:-:S03]  /*0c80*/  IMAD.WIDE.U32 R10, R32, c[0x0][0x1e0], R30 ;  /* 0x00007800200a7a25 */ /* 0x000fc600078e001e */
[----:B------:R-:W-:Y:S01]  /*0c90*/  LEA.HI.X R4, R12, c[0x0][0x164], R4, 0x1, P0 ;  /* 0x000059000c047a11 */ /* 0x000fe200000f0c04 */
[----:B------:R-:W-:Y:S01]  /*0ca0*/  IMAD.MOV.U32 R12, RZ, RZ, R10 ;  /* 0x000000ffff0c7224 */ /* 0x000fe200078e000a */
[----:B------:R-:W1:Y:S01]  /*0cb0*/  SHFL.IDX PT, R14, R5, RZ, 0x181f ;  /* 0x00181fff050e7589 */ /* 0x000e6200000e0000 */
[----:B------:R-:W-:Y:S01]  /*0cc0*/  IMAD.IADD R13, R11, 0x1, R3 ;  /* 0x000000010b0d7824 */ /* 0x000fe200078e0203 */
[----:B------:R-:W-:Y:S02]  /*0cd0*/  IADD3 R3, R30, 0x40, RZ ;  /* 0x000000401e037810 */ /* 0x000fe40007ffe0ff */
[----:B------:R-:W3:Y:S01]  /*0ce0*/  SHFL.IDX PT, R15, R4, RZ, 0x181f ;  /* 0x00181fff040f7589 */ /* 0x000ee200000e0000 */
[----:B------:R-:W-:Y:S01]  /*0cf0*/  IMAD.WIDE.U32 R244, R244, c[0x0][0x1e8], R12 ;  /* 0x00007a00f4f47a25 */ /* 0x000fe200078e000c */
[----:B------:R-:W-:Y:S02]  /*0d00*/  LEA.HI R11, R113, R112, RZ, 0x6 ;  /* 0x00000070710b7211 */ /* 0x000fe400078f30ff */
[----:B------:R-:W4:Y:S01]  /*0d10*/  SHFL.IDX PT, R12, R5, 0x1, 0x181f ;  /* 0x00381f00050c7f89 */ /* 0x000f2200000e0000 */
[----:B------:R-:W-:-:S02]  /*0d20*/  ISETP.GE.AND P0, PT, R6, R9, PT ;  /* 0x000000090600720c */ /* 0x000fc40003f06270 */
[----:B------:R-:W-:Y:S01]  /*0d30*/  @!P5 SHF.R.S32.HI R6, RZ, 0x1f, R3 ;  /* 0x0000001fff06d819 */ /* 0x000fe20000011403 */
[----:B------:R-:W5:Y:S01]  /*0d40*/  SHFL.IDX PT, R13, R4, 0x1, 0x181f ;  /* 0x00381f00040d7f89 */ /* 0x000f6200000e0000 */
[----:B------:R-:W-:Y:S02]  /*0d50*/  SHF.L.U32 R11, R11, 0x3, RZ ;  /* 0x000000030b0b7819 */ /* 0x000fe400000006ff */
[----:B------:R-:W-:Y:S01]  /*0d60*/  @!P5 LEA.HI R6, R6, R3, RZ, 0x3 ;  /* 0x000000030606d211 */ /* 0x000fe200078f18ff */
[----:B------:R-:W5:Y:S01]  /*0d70*/  SHFL.IDX PT, R18, R5, 0x2, 0x181f ;  /* 0x00581f0005127f89 */ /* 0x000f6200000e0000 */
[----:B------:R-:W-:Y:S02]  /*0d80*/  LOP3.LUT R8, R8, 0xfffffe00, R11, 0xf8, !PT ;  /* 0xfffffe0008087812 */ /* 0x000fe400078ef80b */
[----:B------:R-:W-:Y:S01]  /*0d90*/  IADD3 R245, R245, UR4, RZ ;  /* 0x00000004f5f57c10 */ /* 0x000fe2000fffe0ff */
[----:B------:R-:W5:Y:S01]  /*0da0*/  SHFL.IDX PT, R19, R4, 0x2, 0x181f ;  /* 0x00581f0004137f89 */ /* 0x000f6200000e0000 */
[----:B------:R-:W-:Y:S01]  /*0db0*/  UIMAD UR4, UR18, UR16, URZ ;  /* 0x00000010120472a4 */ /* 0x000fe2000f8e023f */
[----:B------:R-:W-:Y:S01]  /*0dc0*/  IMAD.SHL.U32 R243, R8, 0x2, RZ ;  /* 0x0000000208f37824 */ /* 0x000fe200078e00ff */
[----:B-1----:R-:W-:Y:S01]  /*0dd0*/  @!P5 LEA R16, P2, R30, R14, 0x1 ;  /* 0x0000000e1e10d211 */ /* 0x002fe200078408ff */
[----:B------:R1:W2:Y:S01]  /*0de0*/  SHFL.IDX PT, R10, R5, 0x3, 0x181f ;  /* 0x00781f00050a7f89 */ /* 0x0002a200000e0000 */
[----:B------:R-:W-:-:S02]  /*0df0*/  UIMAD UR4, UR11, UR19, UR4 ;  /* 0x000000130b0472a4 */ /* 0x000fc4000f8e0204 */
[C---:B---3--:R-:W-:Y:S01]  /*0e00*/  @!P5 LEA.HI.X R17, R30.reuse, R15, R31, 0x1, P2 ;  /* 0x0000000f1e11d211 */ /* 0x048fe200010f0c1f */
[----:B------:R3:W2:Y:S01]  /*0e10*/  SHFL.IDX PT, R11, R4, 0x3, 0x181f ;  /* 0x00781f00040b7f89 */ /* 0x0006a200000e0000 */
[----:B----4-:R-:W-:-:S03]  /*0e20*/  @!P3 LEA R8, P2, R30, R12, 0x1 ;  /* 0x0000000c1e08b211 */ /* 0x010fc600078408ff */
[----:B------:R4:W-:Y:S01]  /*0e30*/  @!P5 LDGSTS.E.BYPASS.LTC128B.128 [R243+0x100], [R16.64], !P6 ;  /* 0x0010000010f3dfae */ /* 0x0009e2000f101d4e */
[C---:B-----5:R-:W-:Y:S01]  /*0e40*/  @!P3 LEA.HI.X R9, R30.reuse, R13, R31, 0x1, P2 ;  /* 0x0000000d1e09b211 */ /* 0x060fe200010f0c1f */
[----:B-1----:R-:W-:Y:S01]  /*0e50*/  IMAD.U32 R5, RZ, RZ, UR6 ;  /* 0x00000006ff057e24 */ /* 0x002fe2000f8e00ff */
[----:B---3--:R-:W-:Y:S02]  /*0e60*/  MOV R4, UR7 ;  /* 0x0000000700047c02 */ /* 0x008fe40008000f00 */
[----:B----4-:R-:W-:-:S04]  /*0e70*/  @!P4 LEA R16, P2, R30, R18, 0x1 ;  /* 0x000000121e10c211 */ /* 0x010fc800078408ff */
[----:B------:R-:W-:Y:S02]  /*0e80*/  @!P4 LEA.HI.X R17, R30, R19, R31, 0x1, P2 ;  /* 0x000000131e11c211 */ /* 0x000fe400010f0c1f */
[----:B--2---:R-:W-:Y:S01]  /*0e90*/  @P1 SHF.R.S32.HI R251, RZ, 0x1f, R250 ;  /* 0x0000001ffffb1819 */ /* 0x004fe200000114fa */
[----:B------:R-:W-:Y:S01]  /*0ea0*/  @!P1 IMAD.MOV.U32 R250, RZ, RZ, R0 ;  /* 0x000000fffffa9224 */ /* 0x000fe200078e0000 */
[----:B------:R-:W-:Y:S01]  /*0eb0*/  @!P3 SHF.R.S32.HI R0, RZ, 0x1f, R3 ;  /* 0x0000001fff00b819 */ /* 0x000fe20000011403 */
[----:B------:R-:W-:Y:S01]  /*0ec0*/  @!P1 IMAD.MOV.U32 R251, RZ, RZ, R7 ;  /* 0x000000fffffb9224 */ /* 0x000fe200078e0007 */
[----:B------:R-:W-:Y:S01]  /*0ed0*/  ISETP.GE.AND P1, PT, R3, c[0x0][0x198], PT ;  /* 0x0000660003007a0c */ /* 0x000fe20003f26270 */
[----:B------:R-:W-:Y:S01]  /*0ee0*/  IMAD.WIDE.U32 R244, R250, c[0x0][0x1f0], R244 ;  /* 0x00007c00faf47a25 */ /* 0x000fe200078e00f4 */
[----:B------:R-:W-:Y:S02]  /*0ef0*/  @!P5 LOP3.LUT R7, R6, 0xfffffff8, RZ, 0xc0, !PT ;  /* 0xfffffff80607d812 */ /* 0x000fe400078ec0ff */
[----:B------:R-:W-:Y:S01]  /*0f00*/  @!P3 LEA.HI R0, R0, R3, RZ, 0x3 ;  /* 0x000000030000b211 */ /* 0x000fe200078f18ff */
[----:B------:R-:W-:-:S02]  /*0f10*/  IMAD R247, R251, c[0x0][0x1f0], RZ ;  /* 0x00007c00fbf77a24 */ /* 0x000fc400078e02ff */
[----:B------:R-:W-:Y:S01]  /*0f20*/  @!P5 IMAD.WIDE R20, R7, 0x2, R14 ;  /* 0x000000020714d825 */ /* 0x000fe200078e020e */
[----:B------:R-:W-:Y:S02]  /*0f30*/  @!P3 LOP3.LUT R7, R0, 0xfffffff8, RZ, 0xc0, !PT ;  /* 0xfffffff80007b812 */ /* 0x000fe400078ec0ff */
[----:B------:R-:W-:Y:S01]  /*0f40*/  @!P4 SHF.R.S32.HI R0, RZ, 0x1f, R3 ;  /* 0x0000001fff00c819 */ /* 0x000fe20000011403 */
[----:B------:R-:W-:Y:S02]  /*0f50*/  IMAD R247, R250, c[0x0][0x1f4], R247 ;  /* 0x00007d00faf77a24 */ /* 0x000fe400078e02f7 */
[----:B------:R1:W-:Y:S01]  /*0f60*/  @!P5 LDGSTS.E.BYPASS.LTC128B.128 [R243+0x4100], [R20.64], !P1 ;  /* 0x0410000014f3dfae */ /* 0x0003e2000c901d4e */
[----:B------:R-:W-:Y:S01]  /*0f70*/  ISETP.GE.AND P5, PT, R2, 0x21, PT ;  /* 0x000000210200780c */ /* 0x000fe20003fa6270 */
[----:B------:R-:W-:Y:S01]  /*0f80*/  IMAD.IADD R247, R245, 0x1, R247 ;  /* 0x00000001f5f77824 */ /* 0x000fe200078e02f7 */
[----:B------:R-:W-:Y:S01]  /*0f90*/  @!P4 LEA.HI R0, R0, R3, RZ, 0x3 ;  /* 0x000000030000c211 */ /* 0x000fe200078f18ff */
[----:B------:R2:W-:Y:S01]  /*0fa0*/  @!P3 LDGSTS.E.BYPASS.LTC128B.128 [R243+0x1100], [R8.64], !P6 ;  /* 0x0110000008f3bfae */ /* 0x0005e2000f101d4e */
[----:B------:R-:W-:-:S02]  /*0fb0*/  IMAD.MOV.U32 R246, RZ, RZ, R244 ;  /* 0x000000fffff67224 */ /* 0x000fc400078e00f4 */
[----:B------:R-:W-:Y:S01]  /*0fc0*/  @!P3 IMAD.WIDE R6, R7, 0x2, R12 ;  /* 0x000000020706b825 */ /* 0x000fe200078e020c */
[----:B------:R-:W-:-:S04]  /*0fd0*/  @!P4 LOP3.LUT R0, R0, 0xfffffff8, RZ, 0xc0, !PT ;  /* 0xfffffff80000c812 */ /* 0x000fc800078ec0ff */
[----:B------:R3:W-:Y:S01]  /*0fe0*/  @!P3 LDGSTS.E.BYPASS.LTC128B.128 [R243+0x5100], [R6.64], !P1 ;  /* 0x0510000006f3bfae */ /* 0x0007e2000c901d4e */
[----:B------:R-:W-:Y:S01]  /*0ff0*/  @!P0 LEA R14, P3, R30, R10, 0x1 ;  /* 0x0000000a1e0e8211 */ /* 0x000fe200078608ff */
[----:B------:R-:W-:Y:S02]  /*1000*/  @!P4 IMAD.WIDE R18, R0, 0x2, R18 ;  /* 0x000000020012c825 */ /* 0x000fe400078e0212 */
[----:B------:R4:W-:Y:S01]  /*1010*/  @!P4 LDGSTS.E.BYPASS.LTC128B.128 [R243+0x2100], [R16.64], !P6 ;  /* 0x0210000010f3cfae */ /* 0x0009e2000f101d4e */
[C-C-:B------:R-:W-:Y:S02]  /*1020*/  @!P0 LEA.HI.X R15, R30.reuse, R11, R31.reuse, 0x1, P3 ;  /* 0x0000000b1e0f8211 */ /* 0x140fe400018f0c1f */
[----:B------:R-:W-:Y:S01]  /*1030*/  ISETP.GE.AND P3, PT, R30, c[0x0][0x1d4], PT ;  /* 0x000075001e007a0c */ /* 0x000fe20003f66270 */
[----:B------:R5:W-:Y:S01]  /*1040*/  @!P4 LDGSTS.E.BYPASS.LTC128B.128 [R243+0x6100], [R18.64], !P1 ;  /* 0x0610000012f3cfae */ /* 0x000be2000c901d4e */
[----:B------:R-:W-:Y:S01]  /*1050*/  ISETP.GE.AND P4, PT, R2, 0x41, PT ;  /* 0x000000410200780c */ /* 0x000fe20003f86270 */
[----:B------:R-:W-:-:S02]  /*1060*/  IMAD.WIDE.U32 R30, R32, c[0x0][0x208], R30 ;  /* 0x00008200201e7a25 */ /* 0x000fc400078e001e */
[----:B------:R1:W-:Y:S01]  /*1070*/  @!P0 LDGSTS.E.BYPASS.LTC128B.128 [R243+0x3100], [R14.64], !P6 ;  /* 0x031000000ef38fae */ /* 0x0003e2000f101d4e */
[----:B------:R-:W-:Y:S01]  /*1080*/  ISETP.GE.AND P6, PT, R2, 0x1, PT ;  /* 0x000000010200780c */ /* 0x000fe20003fc6270 */
[----:B--2---:R-:W-:-:S04]  /*1090*/  IMAD.U32 R9, RZ, RZ, UR16 ;  /* 0x00000010ff097e24 */ /* 0x004fc8000f8e00ff */
[----:B------:R-:W-:-:S04]  /*10a0*/  IMAD.WIDE.U32 R8, R9, UR19, R246 ;  /* 0x0000001309087c25 */ /* 0x000fc8000f8e00f6 */
[----:B---3--:R-:W-:Y:S01]  /*10b0*/  IMAD.U32 R7, RZ, RZ, UR6 ;  /* 0x00000006ff077e24 */ /* 0x008fe2000f8e00ff */
[----:B------:R-:W-:Y:S02]  /*10c0*/  @P5 LEA R5, P2, R5, R8, 0x5 ;  /* 0x0000000805055211 */ /* 0x000fe400078428ff */
[----:B------:R-:W-:Y:S01]  /*10d0*/  IADD3 R9, R9, UR4, RZ ;  /* 0x0000000409097c10 */ /* 0x000fe2000fffe0ff */
[----:B------:R-:W-:Y:S01]  /*10e0*/  ULDC.64 UR4, c[0x0][0x210] ;  /* 0x0000840000047ab9 */ /* 0x000fe20000000a00 */
[----:B------:R-:W-:Y:S01]  /*10f0*/  LEA.HI R6, R113, R112, RZ, 0x4 ;  /* 0x0000007071067211 */ /* 0x000fe200078f20ff */
[----:B------:R-:W-:Y:S01]  /*1100*/  UIMAD UR4, UR20, UR4, URZ ;  /* 0x00000004140472a4 */ /* 0x000fe2000f8e023f */
[----:B------:R-:W-:Y:S02]  /*1110*/  @P5 LEA.HI.X R4, R7, R9, R4, 0x5, P2 ;  /* 0x0000000907045211 */ /* 0x000fe400010f2c04 */
[----:B------:R-:W-:Y:S02]  /*1120*/  @P5 LEA R12, P2, R5, c[0x0][0x1c8], 0x1 ;  /* 0x00007200050c5a11 */ /* 0x000fe400078408ff */
[----:B------:R-:W-:-:S02]  /*1130*/  SHF.R.S32.HI R7, RZ, 0x4, R6 ;  /* 0x00000004ff077819 */ /* 0x000fc40000011406 */
[----:B------:R-:W-:Y:S02]  /*1140*/  @P5 LEA.HI.X R13, R5, c[0x0][0x1cc], R4, 0x1, P2 ;  /* 0x00007300050d5a11 */ /* 0x000fe400010f0c04 */
[----:B------:R-:W-:Y:S02]  /*1150*/  @!P0 SHF.R.S32.HI R4, RZ, 0x1f, R3 ;  /* 0x0000001fff048819 */ /* 0x000fe40000011403 */
[----:B------:R-:W-:Y:S02]  /*1160*/  LOP3.LUT R5, R6, 0xfffffff0, RZ, 0xc0, !PT ;  /* 0xfffffff006057812 */ /* 0x000fe400078ec0ff */
[----:B------:R-:W-:Y:S02]  /*1170*/  @!P0 LEA.HI R4, R4, R3, RZ, 0x3 ;  /* 0x0000000304048211 */ /* 0x000fe400078f18ff */
[----:B------:R-:W-:Y:S01]  /*1180*/  ISETP.GE.AND P2, PT, R2, 0x61, PT ;  /* 0x000000610200780c */ /* 0x000fe20003f46270 */
[----:B------:R-:W-:Y:S01]  /*1190*/  IMAD.IADD R5, R112, 0x1, -R5 ;  /* 0x0000000170057824 */ /* 0x000fe200078e0a05 */
[----:B------:R-:W-:-:S02]  /*11a0*/  @!P0 LOP3.LUT R4, R4, 0xfffffff8, RZ, 0xc0, !PT ;  /* 0xfffffff804048812 */ /* 0x000fc400078ec0ff */
[----:B------:R-:W-:Y:S02]  /*11b0*/  LEA.HI R6, R6, R7, RZ, 0x1 ;  /* 0x0000000706067211 */ /* 0x000fe400078f08ff */
[----:B------:R-:W-:Y:S01]  /*11c0*/  SHF.R.S32.HI R0, RZ, 0x1f, R5 ;  /* 0x0000001fff007819 */ /* 0x000fe20000011405 */
[----:B----4-:R-:W-:Y:S01]  /*11d0*/  @!P0 IMAD.WIDE R16, R4, 0x2, R10 ;  /* 0x0000000204108825 */ /* 0x010fe200078e020a */
[----:B------:R-:W-:Y:S02]  /*11e0*/  LOP3.LUT R6, R6, 0xfffffffe, RZ, 0xc0, !PT ;  /* 0xfffffffe06067812 */ /* 0x000fe400078ec0ff */
[----:B------:R-:W-:Y:S02]  /*11f0*/  LEA.HI R0, R0, R5, RZ, 0x3 ;  /* 0x0000000500007211 */ /* 0x000fe400078f18ff */
[----:B------:R2:W-:Y:S01]  /*1200*/  @!P0 LDGSTS.E.BYPASS.LTC128B.128 [R243+0x7100], [R16.64], !P1 ;  /* 0x0710000010f38fae */ /* 0x0005e2000c901d4e */
[----:B-1----:R-:W-:Y:S01]  /*1210*/  @P6 LEA R14, P0, R8, c[0x0][0x1c8], 0x1 ;  /* 0x00007200080e6a11 */ /* 0x002fe200078008ff */
[----:B------:R-:W-:Y:S01]  /*1220*/  VOTEU.ANY UP0, P2 ;  /* 0x00000000003f7886 */ /* 0x000fe20001000100 */
[----:B------:R-:W-:Y:S01]  /*1230*/  LOP3.LUT R2, R0, 0xfffffff8, RZ, 0xc0, !PT ;  /* 0xfffffff800027812 */ /* 0x000fe200078ec0ff */
[----:B------:R-:W0:Y:S01]  /*1240*/  LDGDEPBAR ;  /* 0x00000000000079af */ /* 0x000e220000000000 */
[C-C-:B------:R-:W-:Y:S01]  /*1250*/  @P6 LEA.HI.X R15, R8.reuse, c[0x0][0x1cc], R9.reuse, 0x1, P0 ;  /* 0x00007300080f6a11 */ /* 0x140fe200000f0c09 */
[----:B------:R-:W-:Y:S01]  /*1260*/  IMAD.IADD R6, R7, 0x1, -R6 ;  /* 0x0000000107067824 */ /* 0x000fe200078e0a06 */
[----:B------:R-:W-:Y:S01]  /*1270*/  @P4 IADD3 R4, P0, R8, UR12, RZ ;  /* 0x0000000c08044c10 */ /* 0x000fe2000ff1e0ff */
[----:B------:R-:W-:Y:S01]  /*1280*/  IMAD.IADD R2, R5, 0x1, -R2 ;  /* 0x0000000105027824 */ /* 0x000fe200078e0a02 */
[----:B------:R-:W-:Y:S01]  /*1290*/  @UP0 UIMAD UR7, UR7, 0x60, URZ ;  /* 0x00000060070708a4 */ /* 0x000fe2000f8e023f */
[----:B------:R-:W-:Y:S01]  /*12a0*/  IMAD.U32 R5, RZ, RZ, UR6 ;  /* 0x00000006ff057e24 */ /* 0x000fe2000f8e00ff */
[----:B------:R-:W-:Y:S01]  /*12b0*/  @P4 IADD3.X R11, R9, UR9, RZ, P0, !PT ;  /* 0x00000009090b4c10 */ /* 0x000fe200087fe4ff */
[----:B------:R1:W-:Y:S01]  /*12c0*/  @P6 LDGSTS.E.BYPASS.LTC128B.128 [R243+0x8100], [R14.64], !P3 ;  /* 0x081000000ef36fae */ /* 0x0003e2000d901d4e */
[----:B------:R-:W-:Y:S01]  /*12d0*/  ISETP.GE.AND P0, PT, R3, c[0x0][0x1d4], PT ;  /* 0x0000750003007a0c */ /* 0x000fe20003f06270 */
[----:B------:R-:W-:Y:S01]  /*12e0*/  @P2 IMAD.WIDE.U32 R8, R5, 0x60, R8 ;  /* 0x0000006005082825 */ /* 0x000fe200078e0008 */
[----:B------:R-:W-:-:S02]  /*12f0*/  SHF.L.U32 R7, R6, 0x3, RZ ;  /* 0x0000000306077819 */ /* 0x000fc400000006ff */
[----:B------:R-:W-:Y:S01]  /*1300*/  LEA.HI R113, R113, R112, RZ, 0x5 ;  /* 0x0000007071717211 */ /* 0x000fe200078f28ff */
[----:B------:R-:W-:Y:S02]  /*1310*/  IMAD.SHL.U32 R10, R2, 0x40, RZ ;  /* 0x00000040020a7824 */ /* 0x000fe400078e00ff */
[----:B------:R-:W-:Y:S02]  /*1320*/  IMAD.SHL.U32 R0, R0, 0x40, RZ ;  /* 0x0000004000007824 */ /* 0x000fe400078e00ff */
[----:B------:R-:W-:Y:S01]  /*1330*/  IMAD.SHL.U32 R5, R113, 0x20, RZ ;  /* 0x0000002071057824 */ /* 0x000fe200078e00ff */
[----:B------:R-:W-:-:S03]  /*1340*/  LOP3.LUT R10, R10, 0x1c0, RZ, 0xc0, !PT ;  /* 0x000001c00a0a7812 */ /* 0x000fc600078ec0ff */
[----:B------:R1:W-:Y:S01]  /*1350*/  @P6 LDGSTS.E.BYPASS.LTC128B.128 [R243+0xc100], [R14.64+0x80], !P0 ;  /* 0x0c1000800ef36fae */ /* 0x0003e2000c101d4e */
[----:B--2---:R-:W-:Y:S02]  /*1360*/  @P4 LEA R16, P1, R4, c[0x0][0x1c8], 0x1 ;  /* 0x0000720004104a11 */ /* 0x004fe400078208ff */
[----:B------:R-:W-:Y:S01]  /*1370*/  LOP3.LUT R3, R10, 0x8, R7, 0xf8, !PT ;  /* 0x000000080a037812 */ /* 0x000fe200078ef807 */
[----:B------:R1:W-:Y:S01]  /*1380*/  @P5 LDGSTS.E.BYPASS.LTC128B.128 [R243+0x9100], [R12.64], !P3 ;  /* 0x091000000cf35fae */ /* 0x0003e2000d901d4e */
[----:B------:R-:W-:Y:S01]  /*1390*/  @P4 LEA.HI.X R17, R4, c[0x0][0x1cc], R11, 0x1, P1 ;  /* 0x0000730004114a11 */ /* 0x000fe200008f0c0b */
[----:B------:R-:W-:Y:S01]  /*13a0*/  IMAD.MOV.U32 R7, RZ, RZ, 0x10 ;  /* 0x00000010ff077424 */ /* 0x000fe200078e00ff */
[----:B------:R-:W-:Y:S01]  /*13b0*/  @P2 IADD3 R4, R9, UR7, RZ ;  /* 0x0000000709042c10 */ /* 0x000fe2000fffe0ff */
[----:B------:R1:W-:Y:S01]  /*13c0*/  @P5 LDGSTS.E.BYPASS.LTC128B.128 [R243+0xd100], [R12.64+0x80], !P0 ;  /* 0x0d1000800cf35fae */ /* 0x0003e2000c101d4e */
[----:B-----5:R-:W-:Y:S01]  /*13d0*/  @P2 LEA R18, P1, R8, c[0x0][0x1c8], 0x1 ;  /* 0x0000720008122a11 */ /* 0x020fe200078208ff */
[----:B------:R-:W-:Y:S01]  /*13e0*/  IMAD.SHL.U32 R9, R32, 0x8, RZ ;  /* 0x0000000820097824 */ /* 0x000fe200078e00ff */
[----:B------:R-:W-:Y:S01]  /*13f0*/  SHF.R.U32.HI R10, RZ, 0x3, R10 ;  /* 0x00000003ff0a7819 */ /* 0x000fe2000001160a */
[----:B------:R2:W-:Y:S01]  /*1400*/  @P4 LDGSTS.E.BYPASS.LTC128B.128 [R243+0xa100], [R16.64], !P3 ;  /* 0x0a10000010f34fae */ /* 0x0005e2000d901d4e */
[----:B------:R-:W-:Y:S01]  /*1410*/  @P2 LEA.HI.X R19, R8, c[0x0][0x1cc], R4, 0x1, P1 ;  /* 0x0000730008132a11 */ /* 0x000fe200008f0c04 */
[----:B------:R-:W-:Y:S01]  /*1420*/  IMAD.SHL.U32 R4, R29, 0x40, RZ ;  /* 0x000000401d047824 */ /* 0x000fe200078e00ff */
[----:B------:R-:W-:Y:S01]  /*1430*/  LOP3.LUT R3, R3, R10, RZ, 0x3c, !PT ;  /* 0x0000000a03037212 */ /* 0x000fe200078e3cff */
[----:B------:R2:W-:Y:S01]  /*1440*/  @P4 LDGSTS.E.BYPASS.LTC128B.128 [R243+0xe100], [R16.64+0x80], !P0 ;  /* 0x0e10008010f34fae */ /* 0x0005e2000c101d4e */
[----:B------:R-:W-:-:S02]  /*1450*/  UIMAD UR7, UR10, UR5, UR4 ;  /* 0x000000050a0772a4 */ /* 0x000fc4000f8e0204 */
[----:B------:R-:W-:Y:S01]  /*1460*/  LOP3.LUT R0, R3, 0xfffffe00, R0, 0xf8, !PT ;  /* 0xfffffe0003007812 */ /* 0x000fe200078ef800 */
[----:B------:R2:W-:Y:S01]  /*1470*/  @P2 LDGSTS.E.BYPASS.LTC128B.128 [R243+0xb100], [R18.64], !P3 ;  /* 0x0b10000012f32fae */ /* 0x0005e2000d901d4e */
[----:B------:R-:W-:Y:S01]  /*1480*/  LOP3.LUT R3, R5, 0x7ffffc00, RZ, 0xc0, !PT ;  /* 0x7ffffc0005037812 */ /* 0x000fe200078ec0ff */
[----:B------:R-:W-:Y:S01]  /*1490*/  IMAD.MOV.U32 R5, RZ, RZ, 0x20 ;  /* 0x00000020ff057424 */ /* 0x000fe200078e00ff */
[----:B------:R-:W-:Y:S01]  /*14a0*/  LOP3.LUT R4, R4, 0x1c0, RZ, 0xc0, !PT ;  /* 0x000001c004047812 */ /* 0x000fe200078ec0ff */
[----:B------:R2:W-:Y:S01]  /*14b0*/  @P2 LDGSTS.E.BYPASS.LTC128B.128 [R243+0xf100], [R18.64+0x80], !P0 ;  /* 0x0f10008012f32fae */ /* 0x0005e2000c101d4e */
[----:B------:R-:W-:Y:S01]  /*14c0*/  R2P PR, R2, 0x6 ;  /* 0x0000000602007804 */ /* 0x000fe20000000000 */
[----:B------:R-:W-:Y:S01]  /*14d0*/  ULDC.64 UR4, c[0x0][0x208] ;  /* 0x0000820000047ab9 */ /* 0x000fe20000000a00 */
[----:B------:R-:W-:Y:S01]  /*14e0*/  IADD3 R3, R0, R3, RZ ;  /* 0x0000000300037210 */ /* 0x000fe20007ffe0ff */
[----:B------:R-:W0:Y:S01]  /*14f0*/  LDGDEPBAR ;  /* 0x00000000000079af */ /* 0x000e220000000000 */
[----:B------:R-:W-:Y:S01]  /*1500*/  LOP3.LUT R9, R4, 0x8, R9, 0xf8, !PT ;  /* 0x0000000804097812 */ /* 0x000fe200078ef809 */
[----:B------:R-:W-:Y:S01]  /*1510*/  UIMAD UR11, UR11, UR4, URZ ;  /* 0x000000040b0b72a4 */ /* 0x000fe2000f8e023f */
[----:B------:R-:W-:Y:S01]  /*1520*/  SHF.R.U32.HI R4, RZ, 0x3, R4 ;  /* 0x00000003ff047819 */ /* 0x000fe20000011604 */
[----:B------:R-:W-:Y:S01]  /*1530*/  UIMAD.WIDE.U32 UR22, UR16, UR4, URZ ;  /* 0x00000004101672a5 */ /* 0x000fe2000f8e003f */
[----:B------:R-:W-:Y:S01]  /*1540*/  SEL R7, R7, 0xfffffff0, !P1 ;  /* 0xfffffff007077807 */ /* 0x000fe20004800000 */
[----:B------:R-:W-:Y:S01]  /*1550*/  UIMAD UR11, UR16, UR5, UR11 ;  /* 0x00000005100b72a4 */ /* 0x000fe2000f8e020b */
[----:B------:R-:W-:-:S02]  /*1560*/  LEA R2, R3, 0x100, 0x1 ;  /* 0x0000010003027811 */ /* 0x000fc400078e08ff */
[----:B------:R-:W-:Y:S01]  /*1570*/  LOP3.LUT R9, R9, R4, RZ, 0x3c, !PT ;  /* 0x0000000409097212 */ /* 0x000fe200078e3cff */
[----:B------:R-:W-:Y:S01]  /*1580*/  UIADD3 UR20, UR23, UR11, URZ ;  /* 0x0000000b17147290 */ /* 0x000fe2000fffe03f */
[----:B------:R-:W-:Y:S01]  /*1590*/  SEL R5, R5, 0xffffffe0, !P2 ;  /* 0xffffffe005057807 */ /* 0x000fe20005000000 */
[--C-:B------:R-:W-:Y:S01]  /*15a0*/  IMAD R4, R7, 0x2, R2.reuse ;  /* 0x0000000207047824 */ /* 0x100fe200078e0202 */
[----:B------:R-:W-:Y:S01]  /*15b0*/  LOP3.LUT P1, RZ, R29, 0x2, RZ, 0xc0, !PT ;  /* 0x000000021dff7812 */ /* 0x000fe2000782c0ff */
[----:B------:R-:W-:Y:S01]  /*15c0*/  IMAD R242, R6, 0x200, R9 ;  /* 0x0000020006f27824 */ /* 0x000fe200078e0209 */
[----:B------:R-:W-:Y:S01]  /*15d0*/  UMOV UR11, 0xffffff80 ;  /* 0xffffff80000b7882 */ /* 0x000fe20000000000 */
[----:B------:R-:W-:Y:S01]  /*15e0*/  IMAD.SHL.U32 R6, R3, 0x2, RZ ;  /* 0x0000000203067824 */ /* 0x000fe200078e00ff */
[----:B------:R-:W-:Y:S01]  /*15f0*/  LOP3.LUT P2, RZ, R29, 0x4, RZ, 0xc0, !PT ;  /* 0x000000041dff7812 */ /* 0x000fe2000784c0ff */
[C---:B------:R-:W-:Y:S01]  /*1600*/  IMAD R3, R5.reuse, 0x2, R2 ;  /* 0x0000000205037824 */ /* 0x040fe200078e0202 */
[----:B------:R-:W-:Y:S01]  /*1610*/  LEA R2, R5, R4, 0x1 ;  /* 0x0000000405027211 */ /* 0x000fe200078e08ff */
[----:B------:R-:W-:Y:S01]  /*1620*/  IMAD.SHL.U32 R242, R242, 0x2, RZ ;  /* 0x00000002f2f27824 */ /* 0x000fe200078e00ff */
[----:B------:R-:W-:-:S04]  /*1630*/  DEPBAR.LE SB0, 0x1 ;  /* 0x000080400000791a */ /* 0x000fc80000000000 */
[----:B------:R-:W-:Y:S01]  /*1640*/  BAR.SYNC.DEFER_BLOCKING 0x0 ;  /* 0x0000000000007b1d */ /* 0x000fe20000010000 */
[----:B------:R-:W-:-:S05]  /*1650*/  IADD3 R241, R242, 0x8120, RZ ;  /* 0x00008120f2f17810 */ /* 0x000fca0007ffe0ff */
[----:B------:R-:W-:Y:S04]  /*1660*/  LDSM.16.M88.4 R136, [R6+0x100] ;  /* 0x000100000688783b */ /* 0x000fe80000000200 */
[----:B------:R3:W-:Y:S04]  /*1670*/  LDSM.16.M88.4 R184, [R6+0x4100] ;  /* 0x0041000006b8783b */ /* 0x0007e80000000200 */
[----:B------:R-:W-:Y:S04]  /*1680*/  LDSM.16.M88.4 R172, [R4] ;  /* 0x0000000004ac783b */ /* 0x000fe80000000200 */
[----:B------:R-:W-:Y:S04]  /*1690*/  LDSM.16.M88.4 R188, [R4+0x4000] ;  /* 0x0040000004bc783b */ /* 0x000fe80000000200 */
[----:B------:R-:W-:Y:S04]  /*16a0*/  LDSM.16.M88.4 R176, [R3] ;  /* 0x0000000003b0783b */ /* 0x000fe80000000200 */
[----:B------:R4:W-:Y:S04]  /*16b0*/  LDSM.16.M88.4 R192, [R3+0x4000] ;  /* 0x0040000003c0783b */ /* 0x0009e80000000200 */
[----:B------:R-:W-:Y:S01]  /*16c0*/  LDSM.16.M88.4 R180, [R2] ;  /* 0x0000000002b4783b */ /* 0x000fe20000000200 */
[----:B---3--:R-:W-:-:S03]  /*16d0*/  IADD3 R6, R242, 0x8100, RZ ;  /* 0x00008100f2067810 */ /* 0x008fc60007ffe0ff */
[----:B------:R3:W-:Y:S01]  /*16e0*/  LDSM.16.M88.4 R212, [R2+0x4000] ;  /* 0x0040000002d4783b */ /* 0x0007e20000000200 */
[----:B------:R-:W-:-:S03]  /*16f0*/  @P1 IADD3 R241, R6, -0x20, RZ ;  /* 0xffffffe006f11810 */ /* 0x000fc60007ffe0ff */
[----:B------:R-:W-:Y:S01]  /*1700*/  BAR.SYNC.DEFER_BLOCKING 0x0 ;  /* 0x0000000000007b1d */ /* 0x000fe20000010000 */
[C---:B------:R-:W-:Y:S02]  /*1710*/  IADD3 R235, R241.reuse, 0x800, RZ ;  /* 0x00000800f1eb7810 */ /* 0x040fe40007ffe0ff */
[C---:B------:R-:W-:Y:S02]  /*1720*/  IADD3 R234, R241.reuse, 0x1000, RZ ;  /* 0x00001000f1ea7810 */ /* 0x040fe40007ffe0ff */
[C---:B------:R-:W-:Y:S02]  /*1730*/  IADD3 R233, R241.reuse, 0x1800, RZ ;  /* 0x00001800f1e97810 */ /* 0x040fe40007ffe0ff */
[C---:B------:R-:W-:Y:S01]  /*1740*/  IADD3 R232, R241.reuse, 0x2000, RZ ;  /* 0x00002000f1e87810 */ /* 0x040fe20007ffe0ff */
[----:B----4-:R-:W-:Y:S01]  /*1750*/  IMAD R3, R28, c[0x0][0x208], RZ ;  /* 0x000082001c037a24 */ /* 0x010fe200078e02ff */
[C---:B------:R-:W-:Y:S02]  /*1760*/  IADD3 R231, R241.reuse, 0x2800, RZ ;  /* 0x00002800f1e77810 */ /* 0x040fe40007ffe0ff */
[----:B------:R-:W-:-:S02]  /*1770*/  IADD3 R230, R241, 0x3000, RZ ;  /* 0x00003000f1e67810 */ /* 0x000fc40007ffe0ff */
[C---:B------:R-:W-:Y:S02]  /*1780*/  IADD3 R229, R241.reuse, 0x3800, RZ ;  /* 0x00003800f1e57810 */ /* 0x040fe40007ffe0ff */
[C---:B------:R-:W-:Y:S01]  /*1790*/  IADD3 R227, R241.reuse, 0x4000, RZ ;  /* 0x00004000f1e37810 */ /* 0x040fe20007ffe0ff */
[----:B---3--:R-:W-:Y:S01]  /*17a0*/  IMAD R2, R32, c[0x0][0x20c], R3 ;  /* 0x0000830020027a24 */ /* 0x008fe200078e0203 */
[----:B------:R-:W-:Y:S01]  /*17b0*/  IADD3 R226, R241, 0x4800, RZ ;  /* 0x00004800f1e27810 */ /* 0x000fe20007ffe0ff */
[----:B------:R-:W-:Y:S01]  /*17c0*/  IMAD R3, R251, c[0x0][0x218], RZ ;  /* 0x00008600fb037a24 */ /* 0x000fe200078e02ff */
[----:B------:R-:W-:Y:S01]  /*17d0*/  IADD3 R225, R241, 0x5000, RZ ;  /* 0x00005000f1e17810 */ /* 0x000fe20007ffe0ff */
[----:B------:R-:W-:-:S04]  /*17e0*/  DEPBAR.LE SB0, 0x0 ;  /* 0x000080000000791a */ /* 0x000fc80000000000 */
[----:B------:R-:W-:Y:S01]  /*17f0*/  BAR.SYNC.DEFER_BLOCKING 0x0 ;  /* 0x0000000000007b1d */ /* 0x000fe20000010000 */
[----:B------:R-:W-:Y:S01]  /*1800*/  IMAD R3, R250, c[0x0][0x21c], R3 ;  /* 0x00008700fa037a24 */ /* 0x000fe200078e0203 */
[C---:B------:R-:W-:Y:S02]  /*1810*/  IADD3 R224, R241.reuse, 0x5800, RZ ;  /* 0x00005800f1e07810 */ /* 0x040fe40007ffe0ff */
[C---:B------:R-:W-:Y:S02]  /*1820*/  IADD3 R223, R241.reuse, 0x6000, RZ ;  /* 0x00006000f1df7810 */ /* 0x040fe40007ffe0ff */
[C---:B------:R-:W-:Y:S02]  /*1830*/  IADD3 R222, R241.reuse, 0x6800, RZ ;  /* 0x00006800f1de7810 */ /* 0x040fe40007ffe0ff */
[C---:B------:R-:W-:Y:S02]  /*1840*/  IADD3 R221, R241.reuse, 0x7000, RZ ;  /* 0x00007000f1dd7810 */ /* 0x040fe40007ffe0ff */
[----:B------:R-:W-:Y:S01]  /*1850*/  IADD3 R220, R241, 0x7800, RZ ;  /* 0x00007800f1dc7810 */ /* 0x000fe20007ffe0ff */
[----:B------:R-:W3:Y:S04]  /*1860*/  LDSM.16.M88.4 R84, [R242+0x8900] ;  /* 0x00890000f254783b */ /* 0x000ee80000000200 */
[----:B------:R-:W-:Y:S04]  /*1870*/  LDSM.16.M88.4 R20, [R241+0x800] ;  /* 0x00080000f114783b */ /* 0x000fe80000000200 */
[----:B-1----:R-:W2:Y:S04]  /*1880*/  LDSM.16.M88.4 R12, [R242+0x8100] ;  /* 0x00810000f20c783b */ /* 0x002ea80000000200 */
[----:B------:R-:W1:Y:S04]  /*1890*/  LDSM.16.M88.4 R24, [R241] ;  /* 0x00000000f118783b */ /* 0x000e680000000200 */
[----:B------:R-:W4:Y:S04]  /*18a0*/  LDSM.16.M88.4 R76, [R242+0x9100] ;  /* 0x00910000f24c783b */ /* 0x000f280000000200 */
[----:B------:R-:W-:Y:S04]  /*18b0*/  LDSM.16.M88.4 R100, [R241+0x1000] ;  /* 0x00100000f164783b */ /* 0x000fe80000000200 */
[----:B------:R-:W5:Y:S04]  /*18c0*/  LDSM.16.M88.4 R44, [R242+0xa100] ;  /* 0x00a10000f22c783b */ /* 0x000f680000000200 */
[----:B------:R-:W-:Y:S04]  /*18d0*/  LDSM.16.M88.4 R52, [R242+0x9900] ;  /* 0x00990000f234783b */ /* 0x000fe80000000200 */
[----:B------:R-:W1:Y:S04]  /*18e0*/  LDSM.16.M88.4 R36, [R242+0xa900] ;  /* 0x00a90000f224783b */ /* 0x000e680000000200 */
[----:B------:R-:W-:Y:S01]  /*18f0*/  LDSM.16.M88.4 R96, [R241+0x1800] ;  /* 0x00180000f160783b */ /* 0x000fe20000000200 */
[C---:B---3--:R-:W-:Y:S03]  /*1900*/  HMMA.16816.F32 R8, R136.reuse, R84, RZ ;  /* 0x000000548808723c */ /* 0x048fe600000018ff */
[----:B------:R-:W-:Y:S04]  /*1910*/  LDSM.16.M88.4 R88, [R241+0x2000] ;  /* 0x00200000f158783b */ /* 0x000fe80000000200 */
[----:B------:R-:W-:Y:S01]  /*1920*/  LDSM.16.M88.4 R68, [R241+0x2800] ;  /* 0x00280000f144783b */ /* 0x000fe20000000200 */
[C---:B------:R-:W-:Y:S03]  /*1930*/  HMMA.16816.F32 R84, R136.reuse, R86, RZ ;  /* 0x000000568854723c */ /* 0x040fe600000018ff */
[----:B------:R-:W-:Y:S04]  /*1940*/  LDSM.16.M88.4 R64, [R241+0x3000] ;  /* 0x00300000f140783b */ /* 0x000fe80000000200 */
[----:B------:R-:W-:Y:S01]  /*1950*/  LDSM.16.M88.4 R60, [R241+0x3800] ;  /* 0x00380000f13c783b */ /* 0x000fe20000000200 */
[----:B--2---:R-:W-:Y:S08]  /*1960*/  HMMA.16816.F32 R16, R136, R12, RZ ;  /* 0x0000000c8810723c */ /* 0x004ff000000018ff */
[----:B------:R-:W-:Y:S07]  /*1970*/  HMMA.16816.F32 R8, R172, R20, R8 ;  /* 0x00000014ac08723c */ /* 0x000fee0000001808 */
[----:B------:R-:W-:Y:S01]  /*1980*/  IMAD.IADD R21, R31, 0x1, R2 ;  /* 0x000000011f157824 */ /* 0x000fe200078e0202 */
[----:B------:R-:W-:Y:S01]  /*1990*/  HMMA.16816.F32 R12, R136, R14, RZ ;  /* 0x0000000e880c723c */ /* 0x000fe200000018ff */
[----:B------:R-:W-:-:S02]  /*19a0*/  IMAD.U32 R2, RZ, RZ, UR10 ;  /* 0x0000000aff027e24 */ /* 0x000fc4000f8e00ff */
[----:B------:R-:W-:Y:S02]  /*19b0*/  IMAD.MOV.U32 R20, RZ, RZ, R30 ;  /* 0x000000ffff147224 */ /* 0x000fe400078e001e */
[----:B------:R-:W-:Y:S02]  /*19c0*/  LDSM.16.M88.4 R28, [R242+0xb100] ;  /* 0x00b10000f21c783b */ /* 0x000fe40000000200 */
[----:B------:R-:W-:Y:S01]  /*19d0*/  IMAD.WIDE.U32 R20, R2, c[0x0][0x210], R20 ;  /* 0x0000840002147a25 */ /* 0x000fe200078e0014 */
[----:B------:R-:W-:Y:S04]  /*19e0*/  HMMA.16816.F32 R84, R172, R22, R84 ;  /* 0x00000016ac54723c */ /* 0x000fe80000001854 */
[----:B------:R-:W-:Y:S01]  /*19f0*/  IADD3 R21, R21, UR7, RZ ;  /* 0x0000000715157c10 */ /* 0x000fe2000fffe0ff */
[----:B------:R-:W-:-:S02]  /*1a00*/  ULDC UR7, c[0x0][0x1d0] ;  /* 0x0000740000077ab9 */ /* 0x000fc40000000800 */
[----:B------:R-:W-:Y:S01]  /*1a10*/  UIMAD UR7, UR16, UR11, UR7 ;  /* 0x0000000b100772a4 */ /* 0x000fe2000f8e0207 */
[----:B-1----:R-:W-:Y:S01]  /*1a20*/  HMMA.16816.F32 R16, R172, R24, R16 ;  /* 0x00000018ac10723c */ /* 0x002fe20000001810 */
[----:B------:R-:W-:Y:S01]  /*1a30*/  IMAD.WIDE.U32 R250, R250, c[0x0][0x218], R20 ;  /* 0x00008600fafa7a25 */ /* 0x000fe200078e0014 */
[----:B------:R-:W-:-:S03]  /*1a40*/  USHF.L.U32 UR11, UR4, 0x6, URZ ;  /* 0x00000006040b7899 */ /* 0x000fc6000800063f */
[----:B------:R-:W-:Y:S01]  /*1a50*/  IMAD.U32 R20, RZ, RZ, UR22 ;  /* 0x00000016ff147e24 */ /* 0x000fe2000f8e00ff */
[----:B------:R-:W-:Y:S01]  /*1a60*/  IADD3 R2, -R32, UR7, RZ ;  /* 0x0000000720027c10 */ /* 0x000fe2000fffe1ff */
[----:B------:R-:W-:Y:S01]  /*1a70*/  IMAD.U32 R21, RZ, RZ, UR23 ;  /* 0x00000017ff157e24 */ /* 0x000fe2000f8e00ff */
[----:B------:R-:W-:Y:S01]  /*1a80*/  IADD3 R248, R251, R3, RZ ;  /* 0x00000003fbf87210 */ /* 0x000fe20007ffe0ff */
[----:B------:R-:W-:Y:S01]  /*1a90*/  IMAD.U32 R21, RZ, RZ, UR20 ;  /* 0x00000014ff157e24 */ /* 0x000fe2000f8e00ff */
[----:B------:R-:W-:Y:S01]  /*1aa0*/  LEA R3, P1, R20, R250, 0x7 ;  /* 0x000000fa14037211 */ /* 0x000fe200078238ff */
[----:B------:R-:W-:Y:S01]  /*1ab0*/  UMOV UR23, 0x6 ;  /* 0x0000000600177882 */ /* 0x000fe20000000000 */
[C---:B------:R-:W-:Y:S01]  /*1ac0*/  ISETP.LT.OR P5, PT, R2.reuse, 0x1, P3 ;  /* 0x000000010200780c */ /* 0x040fe20001fa1670 */
[----:B------:R-:W-:Y:S01]  /*1ad0*/  USHF.L.U64.HI UR20, UR4, UR23, UR5 ;  /* 0x0000001704147299 */ /* 0x000fe20008010205 */
[----:B------:R-:W-:Y:S01]  /*1ae0*/  ISETP.LT.OR P6, PT, R2, 0x1, P0 ;  /* 0x000000010200780c */ /* 0x000fe200007c1670 */
[----:B------:R-:W-:Y:S01]  /*1af0*/  HMMA.16816.F32 R12, R172, R26, R12 ;  /* 0x0000001aac0c723c */ /* 0x000fe2000000180c */
[----:B------:R-:W-:Y:S01]  /*1b00*/  LEA.HI.X R4, R20, R248, R21, 0x7, P1 ;  /* 0x000000f814047211 */ /* 0x000fe200008f3c15 */
[----:B------:R-:W-:Y:S01]  /*1b10*/  UIADD3 UR22, UP0, UR11, 0x80, URZ ;  /* 0x000000800b167890 */ /* 0x000fe2000ff1e03f */
[C---:B------:R-:W-:Y:S01]  /*1b20*/  LEA R34, P1, R3.reuse, c[0x0][0x1f8], 0x1 ;  /* 0x00007e0003227a11 */ /* 0x040fe200078208ff */
[----:B------:R-:W1:Y:S01]  /*1b30*/  LDSM.16.M88.4 R20, [R242+0xb900] ;  /* 0x00b90000f214783b */ /* 0x000e620000000200 */
[----:B------:R-:W-:Y:S01]  /*1b40*/  ISETP.LT.OR P4, PT, R2, 0x21, P3 ;  /* 0x000000210200780c */ /* 0x000fe20001f81670 */
[----:B------:R-:W-:Y:S01]  /*1b50*/  UIADD3.X UR21, URZ, UR20, URZ, UP0, !UPT ;  /* 0x000000143f157290 */ /* 0x000fe200087fe43f */
[----:B------:R-:W-:Y:S01]  /*1b60*/  LEA.HI.X R35, R3, c[0x0][0x1fc], R4, 0x1, P1 ;  /* 0x00007f0003237a11 */ /* 0x000fe200008f0c04 */
[----:B----4-:R-:W-:Y:S01]  /*1b70*/  HMMA.16816.F32 R80, R136, R76, RZ ;  /* 0x0000004c8850723c */ /* 0x010fe200000018ff */
[----:B------:R-:W-:Y:S01]  /*1b80*/  IADD3 R24, P1, R34, UR11, RZ ;  /* 0x0000000b22187c10 */ /* 0x000fe2000ff3e0ff */
[----:B------:R-:W-:Y:S01]  /*1b90*/  IMAD.U32 R27, RZ, RZ, UR11 ;  /* 0x0000000bff1b7e24 */ /* 0x000fe2000f8e00ff */
[----:B------:R-:W-:Y:S01]  /*1ba0*/  UISETP.GT.AND UP0, UPT, UR16, UR8, UPT ;  /* 0x000000081000728c */ /* 0x000fe2000bf04270 */
[----:B------:R-:W-:Y:S01]  /*1bb0*/  @!PT LDS RZ, [RZ] ;  /* 0x00000000fffff984 */ /* 0x000fe20000000800 */
[----:B------:R-:W-:Y:S01]  /*1bc0*/  @!PT LDS RZ, [RZ] ;  /* 0x00000000fffff984 */ /* 0x000fe20000000800 */
[----:B------:R-:W-:Y:S01]  /*1bd0*/  @!PT LDS RZ, [RZ] ;  /* 0x00000000fffff984 */ /* 0x000fe20000000800 */
[----:B------:R2:W-:Y:S01]  /*1be0*/  LDGSTS.E.BYPASS.LTC128B.128 [R243+0x100], [R34.64], !P5 ;  /* 0x0010000022f37fae */ /* 0x0005e2000e901d4e */
[----:B------:R-:W-:-:S02]  /*1bf0*/  IADD3.X R25, R35, UR20, RZ, P1, !PT ;  /* 0x0000001423197c10 */ /* 0x000fc40008ffe4ff */
[----:B------:R-:W-:Y:S01]  /*1c00*/  IADD3 R26, P5, P1, R27, 0x80, R34 ;  /* 0x000000801b1a7810 */ /* 0x000fe200079be022 */
[----:B------:R2:W-:Y:S01]  /*1c10*/  LDGSTS.E.BYPASS.LTC128B.128 [R243+0x4100], [R34.64+0x80], !P6 ;  /* 0x0410008022f37fae */ /* 0x0005e2000f101d4e */
[----:B------:R-:W-:Y:S01]  /*1c20*/  ISETP.LT.OR P6, PT, R2, 0x21, P0 ;  /* 0x000000210200780c */ /* 0x000fe200007c1670 */
[C---:B-----5:R-:W-:Y:S01]  /*1c30*/  HMMA.16816.F32 R48, R136.reuse, R44, RZ ;  /* 0x0000002c8830723c */ /* 0x060fe200000018ff */
[----:B------:R-:W-:Y:S01]  /*1c40*/  IADD3.X R27, RZ, UR20, R35, P5, P1 ;  /* 0x00000014ff1b7c10 */ /* 0x000fe2000afe2423 */
[----:B------:R1:W-:Y:S01]  /*1c50*/  LDGSTS.E.BYPASS.LTC128B.128 [R243+0x1100], [R24.64], !P4 ;  /* 0x0110000018f37fae */ /* 0x0003e2000e101d4e */
[----:B------:R-:W-:Y:S02]  /*1c60*/  IADD3 R92, P4, R24, UR11, RZ ;  /* 0x0000000b185c7c10 */ /* 0x000fe4000ff9e0ff */
[----:B------:R-:W-:Y:S02]  /*1c70*/  ISETP.LT.OR P1, PT, R2, 0x41, P3 ;  /* 0x000000410200780c */ /* 0x000fe40001f21670 */
[----:B------:R-:W-:Y:S01]  /*1c80*/  IADD3.X R93, R25, UR20, RZ, P4, !PT ;  /* 0x00000014195d7c10 */ /* 0x000fe2000a7fe4ff */
[----:B------:R-:W-:Y:S01]  /*1c90*/  HMMA.16816.F32 R44, R136, R46, RZ ;  /* 0x0000002e882c723c */ /* 0x000fe200000018ff */
[----:B------:R-:W-:-:S02]  /*1ca0*/  IADD3 R106, P5, R24, UR22, RZ ;  /* 0x00000016186a7c10 */ /* 0x000fc4000ffbe0ff */
[----:B------:R-:W-:Y:S01]  /*1cb0*/  IADD3 R104, P4, R92, UR11, RZ ;  /* 0x0000000b5c687c10 */ /* 0x000fe2000ff9e0ff */
[----:B------:R1:W-:Y:S01]  /*1cc0*/  LDGSTS.E.BYPASS.LTC128B.128 [R243+0x5100], [R26.64], !P6 ;  /* 0x051000001af37fae */ /* 0x0003e2000f101d4e */
[----:B------:R-:W-:Y:S02]  /*1cd0*/  IADD3.X R107, R25, UR21, RZ, P5, !PT ;  /* 0x00000015196b7c10 */ /* 0x000fe4000affe4ff */
[----:B------:R-:W-:Y:S01]  /*1ce0*/  IADD3.X R105, R93, UR20, RZ, P4, !PT ;  /* 0x000000145d697c10 */ /* 0x000fe2000a7fe4ff */
[----:B------:R-:W-:Y:S01]  /*1cf0*/  HMMA.16816.F32 R80, R172, R100, R80 ;  /* 0x00000064ac50723c */ /* 0x000fe20000001850 */
[C---:B------:R-:W-:Y:S01]  /*1d00*/  ISETP.LT.OR P6, PT, R2.reuse, 0x41, P0 ;  /* 0x000000410200780c */ /* 0x040fe200007c1670 */
[----:B------:R3:W-:Y:S01]  /*1d10*/  LDGSTS.E.BYPASS.LTC128B.128 [R243+0x2100], [R92.64], !P1 ;  /* 0x021000005cf37fae */ /* 0x0007e2000c901d4e */
[C---:B------:R-:W-:Y:S02]  /*1d20*/  ISETP.LT.OR P5, PT, R2.reuse, 0x61, P3 ;  /* 0x000000610200780c */ /* 0x040fe40001fa1670 */
[----:B------:R-:W-:Y:S01]  /*1d30*/  ISETP.LT.OR P4, PT, R2, 0x61, P0 ;  /* 0x000000610200780c */ /* 0x000fe20000781670 */
[----:B------:R-:W-:Y:S01]  /*1d40*/  IMAD.MOV.U32 R2, RZ, RZ, 0x40 ;  /* 0x00000040ff027424 */ /* 0x000fe200078e00ff */
[----:B------:R-:W-:Y:S01]  /*1d50*/  IADD3 R100, P1, R92, UR22, RZ ;  /* 0x000000165c647c10 */ /* 0x000fe2000ff3e0ff */
[----:B------:R-:W-:Y:S03]  /*1d60*/  HMMA.16816.F32 R40, R136, R36, RZ ;  /* 0x000000248828723c */ /* 0x000fe600000018ff */
[----:B------:R-:W-:-:S02]  /*1d70*/  SEL R2, R2, 0xffffffc0, !P2 ;  /* 0xffffffc002027807 */ /* 0x000fc40005000000 */
[----:B------:R-:W-:Y:S01]  /*1d80*/  IADD3.X R101, R93, UR21, RZ, P1, !PT ;  /* 0x000000155d657c10 */ /* 0x000fe20008ffe4ff */
[----:B------:R4:W-:Y:S01]  /*1d90*/  LDGSTS.E.BYPASS.LTC128B.128 [R243+0x6100], [R106.64], !P6 ;  /* 0x061000006af37fae */ /* 0x0009e2000f101d4e */
[----:B------:R-:W-:Y:S01]  /*1da0*/  PLOP3.LUT P1, PT, PT, PT, UP0, 0x80, 0x0 ;  /* 0x000000000000781c */ /* 0x000fe20003f2f008 */
[----:B------:R-:W-:Y:S01]  /*1db0*/  IMAD.IADD R239, R242, 0x1, R2 ;  /* 0x00000001f2ef7824 */ /* 0x000fe200078e0202 */
[----:B------:R-:W-:Y:S01]  /*1dc0*/  HMMA.16816.F32 R76, R136, R78, RZ ;  /* 0x0000004e884c723c */ /* 0x000fe200000018ff */
[----:B------:R4:W-:Y:S01]  /*1dd0*/  LDGSTS.E.BYPASS.LTC128B.128 [R243+0x3100], [R104.64], !P5 ;  /* 0x0310000068f37fae */ /* 0x0009e2000e901d4e */
[----:B------:R-:W-:-:S03]  /*1de0*/  IMAD.IADD R228, R2, 0x1, R241 ;  /* 0x0000000102e47824 */ /* 0x000fc600078e02f1 */
[----:B------:R5:W-:Y:S03]  /*1df0*/  LDGSTS.E.BYPASS.LTC128B.128 [R243+0x7100], [R100.64], !P4 ;  /* 0x0710000064f37fae */ /* 0x000be6000e101d4e */
[C---:B-1----:R-:W-:Y:S01]  /*1e00*/  HMMA.16816.F32 R24, R136.reuse, R20, RZ ;  /* 0x000000148818723c */ /* 0x042fe200000018ff */
[----:B------:R-:W1:Y:S04]  /*1e10*/  LDSM.16.M88.4 R56, [R239+0x8100] ;  /* 0x00810000ef38783b */ /* 0x000e680000000200 */
[----:B---3--:R-:W-:Y:S03]  /*1e20*/  LDSM.16.M88.4 R92, [R239+0x8900] ;  /* 0x00890000ef5c783b */ /* 0x008fe60000000200 */
[C---:B------:R-:W-:Y:S01]  /*1e30*/  HMMA.16816.F32 R20, R136.reuse, R22, RZ ;  /* 0x000000168814723c */ /* 0x040fe200000018ff */
[----:B------:R-:W-:Y:S04]  /*1e40*/  LDSM.16.M88.4 R108, [R239+0x9900] ;  /* 0x00990000ef6c783b */ /* 0x000fe80000000200 */
[----:B------:R-:W0:Y:S03]  /*1e50*/  LDGDEPBAR ;  /* 0x00000000000079af */ /* 0x000e260000000000 */
[C---:B------:R-:W-:Y:S01]  /*1e60*/  HMMA.16816.F32 R36, R136.reuse, R38, RZ ;  /* 0x000000268824723c */ /* 0x040fe200000018ff */
[----:B----4-:R-:W-:Y:S07]  /*1e70*/  LDSM.16.M88.4 R104, [R228] ;  /* 0x00000000e468783b */ /* 0x010fee0000000200 */
[C---:B--2---:R-:W-:Y:S08]  /*1e80*/  HMMA.16816.F32 R32, R136.reuse, R28, RZ ;  /* 0x0000001c8820723c */ /* 0x044ff000000018ff */
[----:B------:R-:W-:Y:S08]  /*1e90*/  HMMA.16816.F32 R28, R136, R30, RZ ;  /* 0x0000001e881c723c */ /* 0x000ff000000018ff */
[C---:B------:R-:W-:Y:S08]  /*1ea0*/  HMMA.16816.F32 R48, R172.reuse, R88, R48 ;  /* 0x00000058ac30723c */ /* 0x040ff00000001830 */
[C---:B------:R-:W-:Y:S01]  /*1eb0*/  HMMA.16816.F32 R44, R172.reuse, R90, R44 ;  /* 0x0000005aac2c723c */ /* 0x040fe2000000182c */
[----:B------:R-:W2:Y:S07]  /*1ec0*/  LDSM.16.M88.4 R88, [R239+0x9100] ;  /* 0x00910000ef58783b */ /* 0x000eae0000000200 */
[C---:B------:R-:W-:Y:S08]  /*1ed0*/  HMMA.16816.F32 R24, R172.reuse, R60, R24 ;  /* 0x0000003cac18723c */ /* 0x040ff00000001818 */
[----:B------:R-:W-:Y:S01]  /*1ee0*/  HMMA.16816.F32 R20, R172, R62, R20 ;  /* 0x0000003eac14723c */ /* 0x000fe20000001814 */
[----:B------:R-:W3:Y:S07]  /*1ef0*/  LDSM.16.M88.4 R60, [R239+0xb100] ;  /* 0x00b10000ef3c783b */ /* 0x000eee0000000200 */
[C---:B------:R-:W-:Y:S08]  /*1f00*/  HMMA.16816.F32 R72, R136.reuse, R52, RZ ;  /* 0x000000348848723c */ /* 0x040ff000000018ff */
[----:B------:R-:W-:Y:S08]  /*1f10*/  HMMA.16816.F32 R52, R136, R54, RZ ;  /* 0x000000368834723c */ /* 0x000ff000000018ff */
[C---:B------:R-:W-:Y:S01]  /*1f20*/  HMMA.16816.F32 R76, R172.reuse, R102, R76 ;  /* 0x00000066ac4c723c */ /* 0x040fe2000000184c */
[----:B-----5:R-:W-:Y:S07]  /*1f30*/  LDSM.16.M88.4 R100, [R228+0x800] ;  /* 0x00080000e464783b */ /* 0x020fee0000000200 */
[C---:B------:R-:W-:Y:S08]  /*1f40*/  HMMA.16816.F32 R40, R172.reuse, R68, R40 ;  /* 0x00000044ac28723c */ /* 0x040ff00000001828 */
[----:B------:R-:W-:Y:S01]  /*1f50*/  HMMA.16816.F32 R36, R172, R70, R36 ;  /* 0x00000046ac24723c */ /* 0x000fe20000001824 */
[----:B------:R-:W4:Y:S07]  /*1f60*/  LDSM.16.M88.4 R68, [R239+0xa100] ;  /* 0x00a10000ef44783b */ /* 0x000f2e0000000200 */
[C---:B-1----:R-:W-:Y:S08]  /*1f70*/  HMMA.16816.F32 R16, R176.reuse, R56, R16 ;  /* 0x00000038b010723c */ /* 0x042ff00000001810 */
[----:B------:R-:W-:Y:S01]  /*1f80*/  HMMA.16816.F32 R12, R176, R58, R12 ;  /* 0x0000003ab00c723c */ /* 0x000fe2000000180c */
[----:B------:R-:W1:Y:S07]  /*1f90*/  LDSM.16.M88.4 R56, [R239+0xb900] ;  /* 0x00b90000ef38783b */ /* 0x000e6e0000000200 */
[C---:B------:R-:W-:Y:S08]  /*1fa0*/  HMMA.16816.F32 R32, R172.reuse, R64, R32 ;  /* 0x00000040ac20723c */ /* 0x040ff00000001820 */
[C---:B------:R-:W-:Y:S01]  /*1fb0*/  HMMA.16816.F32 R28, R172.reuse, R66, R28 ;  /* 0x00000042ac1c723c */ /* 0x040fe2000000181c */
[----:B------:R-:W5:Y:S07]  /*1fc0*/  LDSM.16.M88.4 R64, [R239+0xa900] ;  /* 0x00a90000ef40783b */ /* 0x000f6e0000000200 */
[C---:B------:R-:W-:Y:S08]  /*1fd0*/  HMMA.16816.F32 R72, R172.reuse, R96, R72 ;  /* 0x00000060ac48723c */ /* 0x040ff00000001848 */
[----:B------:R-:W-:Y:S01]  /*1fe0*/  HMMA.16816.F32 R52, R172, R98, R52 ;  /* 0x00000062ac34723c */ /* 0x000fe20000001834 */
[----:B------:R-:W-:Y:S07]  /*1ff0*/  LDSM.16.M88.4 R96, [R228+0x1000] ;  /* 0x00100000e460783b */ /* 0x000fee0000000200 */
[C---:B--2---:R-:W-:Y:S08]  /*2000*/  HMMA.16816.F32 R80, R176.reuse, R88, R80 ;  /* 0x00000058b050723c */ /* 0x044ff00000001850 */
[C---:B------:R-:W-:Y:S01]  /*2010*/  HMMA.16816.F32 R76, R176.reuse, R90, R76 ;  /* 0x0000005ab04c723c */ /* 0x040fe2000000184c */
[----:B------:R-:W2:Y:S07]  /*2020*/  LDSM.16.M88.4 R88, [R228+0x2000] ;  /* 0x00200000e458783b */ /* 0x000eae0000000200 */
[C---:B------:R-:W-:Y:S08]  /*2030*/  HMMA.16816.F32 R8, R176.reuse, R92, R8 ;  /* 0x0000005cb008723c */ /* 0x040ff00000001808 */
[C---:B------:R-:W-:Y:S01]  /*2040*/  HMMA.16816.F32 R84, R176.reuse, R94, R84 ;  /* 0x0000005eb054723c */ /* 0x040fe20000001854 */
[----:B------:R-:W1:Y:S07]  /*2050*/  LDSM.16.M88.4 R92, [R228+0x1800] ;  /* 0x00180000e45c783b */ /* 0x000e6e0000000200 */
[C---:B---3--:R-:W-:Y:S08]  /*2060*/  HMMA.16816.F32 R32, R176.reuse, R60, R32 ;  /* 0x0000003cb020723c */ /* 0x048ff00000001820 */
[C---:B------:R-:W-:Y:S01]  /*2070*/  HMMA.16816.F32 R28, R176.reuse, R62, R28 ;  /* 0x0000003eb01c723c */ /* 0x040fe2000000181c */
[----:B------:R-:W3:Y:S07]  /*2080*/  LDSM.16.M88.4 R60, [R228+0x2800] ;  /* 0x00280000e43c783b */ /* 0x000eee0000000200 */
[C---:B----4-:R-:W-:Y:S08]  /*2090*/  HMMA.16816.F32 R48, R176.reuse, R68, R48 ;  /* 0x00000044b030723c */ /* 0x050ff00000001830 */
[C---:B------:R-:W-:Y:S01]  /*20a0*/  HMMA.16816.F32 R44, R176.reuse, R70, R44 ;  /* 0x00000046b02c723c */ /* 0x040fe2000000182c */
[----:B------:R-:W-:Y:S07]  /*20b0*/  LDSM.16.M88.4 R68, [R228+0x3000] ;  /* 0x00300000e444783b */ /* 0x000fee0000000200 */
[C---:B------:R-:W-:Y:S08]  /*20c0*/  HMMA.16816.F32 R72, R176.reuse, R108, R72 ;  /* 0x0000006cb048723c */ /* 0x040ff00000001848 */
[C---:B------:R-:W-:Y:S08]  /*20d0*/  HMMA.16816.F32 R52, R176.reuse, R110, R52 ;  /* 0x0000006eb034723c */ /* 0x040ff00000001834 */
[C---:B-1----:R-:W-:Y:S08]  /*20e0*/  HMMA.16816.F32 R24, R176.reuse, R56, R24 ;  /* 0x00000038b018723c */ /* 0x042ff00000001818 */
[C---:B-----5:R-:W-:Y:S08]  /*20f0*/  HMMA.16816.F32 R40, R176.reuse, R64, R40 ;  /* 0x00000040b028723c */ /* 0x060ff00000001828 */
[C---:B------:R-:W-:Y:S08]  /*2100*/  HMMA.16816.F32 R36, R176.reuse, R66, R36 ;  /* 0x00000042b024723c */ /* 0x040ff00000001824 */
[----:B------:R-:W-:Y:S01]  /*2110*/  HMMA.16816.F32 R56, R176, R58, R20 ;  /* 0x0000003ab038723c */ /* 0x000fe20000001814 */
[----:B------:R-:W1:Y:S07]  /*2120*/  LDSM.16.M88.4 R20, [R242+0xc100] ;  /* 0x00c10000f214783b */ /* 0x000e6e0000000200 */
[C---:B------:R-:W-:Y:S08]  /*2130*/  HMMA.16816.F32 R16, R180.reuse, R104, R16 ;  /* 0x00000068b410723c */ /* 0x040ff00000001810 */
[C---:B------:R-:W-:Y:S08]  /*2140*/  HMMA.16816.F32 R12, R180.reuse, R106, R12 ;  /* 0x0000006ab40c723c */ /* 0x040ff0000000180c */
[C---:B--2---:R-:W-:Y:S01]  /*2150*/  HMMA.16816.F32 R64, R180.reuse, R88, R48 ;  /* 0x00000058b440723c */ /* 0x044fe20000001830 */
[----:B------:R-:W-:Y:S07]  /*2160*/  LDSM.16.M88.4 R48, [R241+0x4000] ;  /* 0x00400000f130783b */ /* 0x000fee0000000200 */
[C---:B------:R-:W-:Y:S01]  /*2170*/  HMMA.16816.F32 R44, R180.reuse, R90, R44 ;  /* 0x0000005ab42c723c */ /* 0x040fe2000000182c */
[----:B------:R-:W2:Y:S07]  /*2180*/  LDSM.16.M88.4 R88, [R242+0xc900] ;  /* 0x00c90000f258783b */ /* 0x000eae0000000200 */
[C---:B------:R-:W-:Y:S08]  /*2190*/  HMMA.16816.F32 R72, R180.reuse, R92, R72 ;  /* 0x0000005cb448723c */ /* 0x040ff00000001848 */
[C---:B------:R-:W-:Y:S08]  /*21a0*/  HMMA.16816.F32 R52, R180.reuse, R94, R52 ;  /* 0x0000005eb434723c */ /* 0x040ff00000001834 */
[C---:B---3--:R-:W-:Y:S01]  /*21b0*/  HMMA.16816.F32 R92, R180.reuse, R60, R40 ;  /* 0x0000003cb45c723c */ /* 0x048fe20000001828 */
[----:B------:R-:W-:Y:S07]  /*21c0*/  LDSM.16.M88.4 R40, [R239+0xc100] ;  /* 0x00c10000ef28783b */ /* 0x000fee0000000200 */
[C---:B------:R-:W-:Y:S01]  /*21d0*/  HMMA.16816.F32 R36, R180.reuse, R62, R36 ;  /* 0x0000003eb424723c */ /* 0x040fe20000001824 */
[----:B------:R-:W3:Y:S07]  /*21e0*/  LDSM.16.M88.4 R60, [R228+0x3800] ;  /* 0x00380000e43c783b */ /* 0x000eee0000000200 */
[----:B------:R-:W-:Y:S08]  /*21f0*/  HMMA.16816.F32 R8, R180, R100, R8 ;  /* 0x00000064b408723c */ /* 0x000ff00000001808 */
[C---:B-1----:R-:W-:Y:S08]  /*2200*/  HMMA.16816.F32 R16, R184.reuse, R20, R16 ;  /* 0x00000014b810723c */ /* 0x042ff00000001810 */
[C---:B------:R-:W-:Y:S01]  /*2210*/  HMMA.16816.F32 R12, R184.reuse, R22, R12 ;  /* 0x00000016b80c723c */ /* 0x040fe2000000180c */
[----:B------:R-:W1:Y:S07]  /*2220*/  LDSM.16.M88.4 R20, [R241+0x4800] ;  /* 0x00480000f114783b */ /* 0x000e6e0000000200 */
[----:B--2---:R-:W-:Y:S08]  /*2230*/  HMMA.16816.F32 R8, R184, R88, R8 ;  /* 0x00000058b808723c */ /* 0x004ff00000001808 */
[C---:B------:R-:W-:Y:S08]  /*2240*/  HMMA.16816.F32 R84, R180.reuse, R102, R84 ;  /* 0x00000066b454723c */ /* 0x040ff00000001854 */
[C---:B------:R-:W-:Y:S01]  /*2250*/  HMMA.16816.F32 R100, R180.reuse, R68, R32 ;  /* 0x00000044b464723c */ /* 0x040fe20000001820 */
[----:B------:R-:W-:Y:S07]  /*2260*/  LDSM.16.M88.4 R32, [R228+0x4000] ;  /* 0x00400000e420783b */ /* 0x000fee0000000200 */
[C---:B------:R-:W-:Y:S08]  /*2270*/  HMMA.16816.F32 R28, R180.reuse, R70, R28 ;  /* 0x00000046b41c723c */ /* 0x040ff0000000181c */
[C---:B------:R-:W-:Y:S08]  /*2280*/  HMMA.16816.F32 R80, R180.reuse, R96, R80 ;  /* 0x00000060b450723c */ /* 0x040ff00000001850 */
[----:B------:R-:W-:Y:S01]  /*2290*/  HMMA.16816.F32 R76, R180, R98, R76 ;  /* 0x00000062b44c723c */ /* 0x000fe2000000184c */
[----:B------:R-:W2:Y:S07]  /*22a0*/  LDSM.16.M88.4 R96, [R242+0xd100] ;  /* 0x00d10000f260783b */ /* 0x000eae0000000200 */
[C---:B------:R-:W-:Y:S08]  /*22b0*/  HMMA.16816.F32 R16, R188.reuse, R48, R16 ;  /* 0x00000030bc10723c */ /* 0x040ff00000001810 */
[----:B------:R-:W-:Y:S01]  /*22c0*/  HMMA.16816.F32 R12, R188, R50, R12 ;  /* 0x00000032bc0c723c */ /* 0x000fe2000000180c */
[----:B------:R-:W-:Y:S07]  /*22d0*/  LDSM.16.M88.4 R48, [R242+0xd900] ;  /* 0x00d90000f230783b */ /* 0x000fee0000000200 */
[----:B---3--:R-:W-:Y:S01]  /*22e0*/  HMMA.16816.F32 R68, R180, R60, R24 ;  /* 0x0000003cb444723c */ /* 0x008fe20000001818 */
[----:B------:R-:W3:Y:S07]  /*22f0*/  LDSM.16.M88.4 R24, [R239+0xc900] ;  /* 0x00c90000ef18783b */ /* 0x000eee0000000200 */
[----:B-1----:R-:W-:Y:S08]  /*2300*/  HMMA.16816.F32 R8, R188, R20, R8 ;  /* 0x00000014bc08723c */ /* 0x002ff00000001808 */
[----:B------:R-:W-:Y:S08]  /*2310*/  HMMA.16816.F32 R16, R192, R40, R16 ;  /* 0x00000028c010723c */ /* 0x000ff00000001810 */
[----:B------:R-:W-:Y:S01]  /*2320*/  HMMA.16816.F32 R56, R180, R62, R56 ;  /* 0x0000003eb438723c */ /* 0x000fe20000001838 */
[----:B------:R-:W-:Y:S07]  /*2330*/  LDSM.16.M88.4 R60, [R228+0x4800] ;  /* 0x00480000e43c783b */ /* 0x000fee0000000200 */
[----:B------:R-:W-:Y:S01]  /*2340*/  HMMA.16816.F32 R84, R184, R90, R84 ;  /* 0x0000005ab854723c */ /* 0x000fe20000001854 */
[----:B------:R-:W-:Y:S07]  /*2350*/  LDSM.16.M88.4 R88, [R242+0xe100] ;  /* 0x00e10000f258783b */ /* 0x000fee0000000200 */
[----:B------:R-:W-:Y:S01]  /*2360*/  HMMA.16816.F32 R12, R192, R42, R12 ;  /* 0x0000002ac00c723c */ /* 0x000fe2000000180c */
[----:B------:R-:W1:Y:S07]  /*2370*/  LDSM.16.M88.4 R40, [R241+0x5000] ;  /* 0x00500000f128783b */ /* 0x000e6e0000000200 */
[C---:B--2---:R-:W-:Y:S08]  /*2380*/  HMMA.16816.F32 R80, R184.reuse, R96, R80 ;  /* 0x00000060b850723c */ /* 0x044ff00000001850 */
[----:B------:R-:W-:Y:S08]  /*2390*/  HMMA.16816.F32 R76, R184, R98, R76 ;  /* 0x00000062b84c723c */ /* 0x000ff0000000184c */
[----:B---3--:R-:W-:Y:S08]  /*23a0*/  HMMA.16816.F32 R8, R192, R24, R8 ;  /* 0x00000018c008723c */ /* 0x008ff00000001808 */
[----:B------:R-:W-:Y:S08]  /*23b0*/  HMMA.16816.F32 R16, R212, R32, R16 ;  /* 0x00000020d410723c */ /* 0x000ff00000001810 */
[C---:B------:R-:W-:Y:S01]  /*23c0*/  HMMA.16816.F32 R84, R188.reuse, R22, R84 ;  /* 0x00000016bc54723c */ /* 0x040fe20000001854 */
[----:B------:R-:W2:Y:S07]  /*23d0*/  LDSM.16.M88.4 R20, [R239+0xd100] ;  /* 0x00d10000ef14783b */ /* 0x000eae0000000200 */
[----:B-1----:R-:W-:Y:S08]  /*23e0*/  HMMA.16816.F32 R80, R188, R40, R80 ;  /* 0x00000028bc50723c */ /* 0x002ff00000001850 */
[----:B------:R-:W-:Y:S01]  /*23f0*/  HMMA.16816.F32 R8, R212, R60, R8 ;  /* 0x0000003cd408723c */ /* 0x000fe20000001808 */
[----:B------:R-:W-:-:S02]  /*2400*/  FMUL.FTZ R2, R16, c[0x0][0x320] ;  /* 0x0000c80010027a20 */ /* 0x000fc40000410000 */
[----:B------:R-:W-:Y:S02]  /*2410*/  FMUL.FTZ R3, R17, c[0x0][0x320] ;  /* 0x0000c80011037a20 */ /* 0x000fe40000410000 */
[----:B------:R-:W-:Y:S02]  /*2420*/  FMUL.FTZ R4, R18, c[0x0][0x320] ;  /* 0x0000c80012047a20 */ /* 0x000fe40000410000 */
[----:B------:R-:W-:Y:S01]  /*2430*/  FMUL.FTZ R6, R19, c[0x0][0x320] ;  /* 0x0000c80013067a20 */ /* 0x000fe20000410000 */
[----:B------:R-:W-:Y:S01]  /*2440*/  HMMA.16816.F32 R76, R188, R42, R76 ;  /* 0x0000002abc4c723c */ /* 0x000fe2000000184c */
[----:B------:R-:W1:Y:S01]  /*2450*/  LDSM.16.M88.4 R16, [R241+0x5800] ;  /* 0x00580000f110783b */ /* 0x000e620000000200 */
[----:B------:R-:W3:Y:S06]  /*2460*/  MUFU.TANH R2, R2 ;  /* 0x0000000200027308 */ /* 0x000eec0000002400 */
[----:B------:R-:W-:Y:S01]  /*2470*/  HMMA.16816.F32 R12, R212, R34, R12 ;  /* 0x00000022d40c723c */ /* 0x000fe2000000180c */
[----:B------:R-:W-:Y:S01]  /*2480*/  LDSM.16.M88.4 R32, [R242+0xe900] ;  /* 0x00e90000f220783b */ /* 0x000fe20000000200 */
[----:B------:R-:W4:Y:S06]  /*2490*/  MUFU.TANH R3, R3 ;  /* 0x0000000300037308 */ /* 0x000f2c0000002400 */
[----:B------:R-:W-:Y:S01]  /*24a0*/  HMMA.16816.F32 R84, R192, R26, R84 ;  /* 0x0000001ac054723c */ /* 0x000fe20000001854 */
[----:B------:R-:W5:Y:S01]  /*24b0*/  LDSM.16.M88.4 R24, [R228+0x5000] ;  /* 0x00500000e418783b */ /* 0x000f620000000200 */
[----:B------:R-:W1:Y:S06]  /*24c0*/  MUFU.TANH R4, R4 ;  /* 0x0000000400047308 */ /* 0x000e6c0000002400 */
[C---:B------:R-:W-:Y:S02]  /*24d0*/  HMMA.16816.F32 R72, R184.reuse, R48, R72 ;  /* 0x00000030b848723c */ /* 0x040fe40000001848 */
[----:B------:R-:W1:Y:S05]  /*24e0*/  MUFU.TANH R6, R6 ;  /* 0x0000000600067308 */ /* 0x000e6a0000002400 */
[----:B------:R-:W-:Y:S01]  /*24f0*/  FMUL.FTZ R48, R8, c[0x0][0x320] ;  /* 0x0000c80008307a20 */ /* 0x000fe20000410000 */
[----:B------:R-:W-:Y:S01]  /*2500*/  HMMA.16816.F32 R52, R184, R50, R52 ;  /* 0x00000032b834723c */ /* 0x000fe20000001834 */
[----:B------:R-:W-:-:S02]  /*2510*/  FMUL.FTZ R49, R9, c[0x0][0x320] ;  /* 0x0000c80009317a20 */ /* 0x000fc40000410000 */
[----:B------:R-:W-:Y:S02]  /*2520*/  FMUL.FTZ R12, R12, c[0x0][0x320] ;  /* 0x0000c8000c0c7a20 */ /* 0x000fe40000410000 */
[----:B------:R-:W-:Y:S01]  /*2530*/  FMUL.FTZ R41, R13, c[0x0][0x320] ;  /* 0x0000c8000d297a20 */ /* 0x000fe20000410000 */
[----:B------:R-:W1:Y:S01]  /*2540*/  MUFU.TANH R48, R48 ;  /* 0x0000003000307308 */ /* 0x000e620000002400 */
[----:B------:R-:W-:Y:S01]  /*2550*/  FMUL.FTZ R50, R10, c[0x0][0x320] ;  /* 0x0000c8000a327a20 */ /* 0x000fe20000410000 */
[C---:B--2---:R-:W-:Y:S01]  /*2560*/  HMMA.16816.F32 R80, R192.reuse, R20, R80 ;  /* 0x00000014c050723c */ /* 0x044fe20000001850 */
[----:B------:R-:W-:Y:S02]  /*2570*/  FMUL.FTZ R51, R11, c[0x0][0x320] ;  /* 0x0000c8000b337a20 */ /* 0x000fe40000410000 */
[----:B------:R-:W2:Y:S01]  /*2580*/  LDSM.16.M88.4 R8, [R241+0x6000] ;  /* 0x00600000f108783b */ /* 0x000ea20000000200 */
[----:B------:R-:W-:Y:S02]  /*2590*/  FMUL.FTZ R42, R14, c[0x0][0x320] ;  /* 0x0000c8000e2a7a20 */ /* 0x000fe40000410000 */
[----:B------:R1:W1:Y:S01]  /*25a0*/  MUFU.TANH R40, R12 ;  /* 0x0000000c00287308 */ /* 0x0002620000002400 */
[----:B------:R-:W-:Y:S01]  /*25b0*/  FMUL.FTZ R43, R15, c[0x0][0x320] ;  /* 0x0000c8000f2b7a20 */ /* 0x000fe20000410000 */
[----:B------:R-:W-:Y:S01]  /*25c0*/  HMMA.16816.F32 R76, R192, R22, R76 ;  /* 0x00000016c04c723c */ /* 0x000fe2000000184c */
[----:B------:R-:W-:Y:S05]  /*25d0*/  LDSM.16.M88.4 R20, [R228+0x5800] ;  /* 0x00580000e414783b */ /* 0x000fea0000000200 */
[----:B------:R-:W2:Y:S02]  /*25e0*/  MUFU.TANH R41, R41 ;  /* 0x0000002900297308 */ /* 0x000ea40000002400 */
[C---:B------:R-:W-:Y:S01]  /*25f0*/  HMMA.16816.F32 R64, R184.reuse, R88, R64 ;  /* 0x00000058b840723c */ /* 0x040fe20000001840 */
[----:B-1----:R-:W1:Y:S05]  /*2600*/  LDSM.16.M88.4 R12, [R239+0xd900] ;  /* 0x00d90000ef0c783b */ /* 0x002e6a0000000200 */
[----:B------:R-:W1:Y:S02]  /*2610*/  MUFU.TANH R42, R42 ;  /* 0x0000002a002a7308 */ /* 0x000e640000002400 */
[----:B------:R-:W-:Y:S06]  /*2620*/  HMMA.16816.F32 R44, R184, R90, R44 ;  /* 0x0000005ab82c723c */ /* 0x000fec000000182c */
[----:B------:R-:W1:Y:S02]  /*2630*/  MUFU.TANH R43, R43 ;  /* 0x0000002b002b7308 */ /* 0x000e640000002400 */
[----:B------:R-:W-:Y:S06]  /*2640*/  HMMA.16816.F32 R72, R188, R16, R72 ;  /* 0x00000010bc48723c */ /* 0x000fec0000001848 */
[----:B------:R-:W1:Y:S02]  /*2650*/  MUFU.TANH R49, R49 ;  /* 0x0000003100317308 */ /* 0x000e640000002400 */
[----:B-----5:R-:W-:Y:S06]  /*2660*/  HMMA.16816.F32 R80, R212, R24, R80 ;  /* 0x00000018d450723c */ /* 0x020fec0000001850 */
[----:B------:R-:W1:Y:S02]  /*2670*/  MUFU.TANH R50, R50 ;  /* 0x0000003200327308 */ /* 0x000e640000002400 */
[----:B------:R-:W-:Y:S06]  /*2680*/  HMMA.16816.F32 R92, R184, R32, R92 ;  /* 0x00000020b85c723c */ /* 0x000fec000000185c */
[----:B------:R-:W1:Y:S02]  /*2690*/  MUFU.TANH R51, R51 ;  /* 0x0000003300337308 */ /* 0x000e640000002400 */
[----:B------:R-:W-:Y:S01]  /*26a0*/  HMMA.16816.F32 R52, R188, R18, R52 ;  /* 0x00000012bc34723c */ /* 0x000fe20000001834 */
[----:B------:R-:W-:Y:S07]  /*26b0*/  LDSM.16.M88.4 R16, [R242+0xf100] ;  /* 0x00f10000f210783b */ /* 0x000fee0000000200 */
[----:B------:R-:W-:Y:S01]  /*26c0*/  HMMA.16816.F32 R76, R212, R26, R76 ;  /* 0x0000001ad44c723c */ /* 0x000fe2000000184c */
[----:B------:R-:W5:Y:S01]  /*26d0*/  LDSM.16.M88.4 R24, [R239+0xe100] ;  /* 0x00e10000ef18783b */ /* 0x000f620000000200 */
[----:B------:R-:W-:-:S02]  /*26e0*/  FMUL.FTZ R80, R80, c[0x0][0x320] ;  /* 0x0000c80050507a20 */ /* 0x000fc40000410000 */
[----:B------:R-:W-:Y:S02]  /*26f0*/  FMUL.FTZ R81, R81, c[0x0][0x320] ;  /* 0x0000c80051517a20 */ /* 0x000fe40000410000 */
[----:B------:R-:W-:Y:S02]  /*2700*/  FMUL.FTZ R82, R82, c[0x0][0x320] ;  /* 0x0000c80052527a20 */ /* 0x000fe40000410000 */
[----:B------:R-:W-:Y:S01]  /*2710*/  HMMA.16816.F32 R36, R184, R34, R36 ;  /* 0x00000022b824723c */ /* 0x000fe20000001824 */
[----:B------:R-:W3:Y:S01]  /*2720*/  LDSM.16.M88.4 R32, [R241+0x6800] ;  /* 0x00680000f120783b */ /* 0x000ee20000000200 */
[----:B------:R-:W-:Y:S01]  /*2730*/  FMUL.FTZ R83, R83, c[0x0][0x320] ;  /* 0x0000c80053537a20 */ /* 0x000fe20000410000 */
[----:B------:R-:W1:Y:S05]  /*2740*/  MUFU.TANH R80, R80 ;  /* 0x0000005000507308 */ /* 0x000e6a0000002400 */
[C---:B--2---:R-:W-:Y:S03]  /*2750*/  HMMA.16816.F32 R64, R188.reuse, R8, R64 ;  /* 0x00000008bc40723c */ /* 0x044fe60000001840 */
[----:B------:R-:W2:Y:S05]  /*2760*/  MUFU.TANH R81, R81 ;  /* 0x0000005100517308 */ /* 0x000eaa0000002400 */
[----:B------:R-:W-:Y:S01]  /*2770*/  HMMA.16816.F32 R44, R188, R10, R44 ;  /* 0x0000000abc2c723c */ /* 0x000fe2000000182c */
[----:B------:R-:W2:Y:S01]  /*2780*/  LDSM.16.M88.4 R8, [R239+0xe900] ;  /* 0x00e90000ef08783b */ /* 0x000ea20000000200 */
[----:B------:R-:W-:Y:S01]  /*2790*/  FMUL.FTZ R76, R76, c[0x0][0x320] ;  /* 0x0000c8004c4c7a20 */ /* 0x000fe20000410000 */
[----:B------:R-:W2:Y:S01]  /*27a0*/  MUFU.TANH R82, R82 ;  /* 0x0000005200527308 */ /* 0x000ea20000002400 */
[----:B------:R-:W-:-:S02]  /*27b0*/  FMUL.FTZ R77, R77, c[0x0][0x320] ;  /* 0x0000c8004d4d7a20 */ /* 0x000fc40000410000 */
[----:B------:R-:W-:Y:S02]  /*27c0*/  FMUL.FTZ R78, R78, c[0x0][0x320] ;  /* 0x0000c8004e4e7a20 */ /* 0x000fe40000410000 */
[C---:B-1----:R-:W-:Y:S01]  /*27d0*/  HMMA.16816.F32 R72, R192.reuse, R12, R72 ;  /* 0x0000000cc048723c */ /* 0x042fe20000001848 */
[----:B------:R-:W-:Y:S02]  /*27e0*/  FMUL.FTZ R79, R79, c[0x0][0x320] ;  /* 0x0000c8004f4f7a20 */ /* 0x000fe40000410000 */
[----:B------:R-:W1:Y:S05]  /*27f0*/  MUFU.TANH R83, R83 ;  /* 0x0000005300537308 */ /* 0x000e6a0000002400 */
[C---:B------:R-:W-:Y:S01]  /*2800*/  HMMA.16816.F32 R52, R192.reuse, R14, R52 ;  /* 0x0000000ec034723c */ /* 0x040fe20000001834 */
[----:B------:R-:W1:Y:S02]  /*2810*/  LDSM.16.M88.4 R12, [R228+0x6000] ;  /* 0x00600000e40c783b */ /* 0x000e640000000200 */
[----:B------:R-:W1:Y:S05]  /*2820*/  MUFU.TANH R76, R76 ;  /* 0x0000004c004c7308 */ /* 0x000e6a0000002400 */
[----:B-----5:R-:W-:Y:S03]  /*2830*/  HMMA.16816.F32 R64, R192, R24, R64 ;  /* 0x00000018c040723c */ /* 0x020fe60000001840 */
[----:B------:R-:W1:Y:S05]  /*2840*/  MUFU.TANH R77, R77 ;  /* 0x0000004d004d7308 */ /* 0x000e6a0000002400 */
[----:B---3--:R-:W-:Y:S03]  /*2850*/  HMMA.16816.F32 R92, R188, R32, R92 ;  /* 0x00000020bc5c723c */ /* 0x008fe6000000185c */
[----:B------:R-:W3:Y:S05]  /*2860*/  MUFU.TANH R78, R78 ;  /* 0x0000004e004e7308 */ /* 0x000eea0000002400 */
[----:B------:R-:W-:Y:S01]  /*2870*/  HMMA.16816.F32 R44, R192, R26, R44 ;  /* 0x0000001ac02c723c */ /* 0x000fe2000000182c */
[----:B------:R-:W5:Y:S02]  /*2880*/  LDSM.16.M88.4 R24, [R242+0xf900] ;  /* 0x00f90000f218783b */ /* 0x000f640000000200 */
[----:B------:R-:W1:Y:S05]  /*2890*/  MUFU.TANH R144, R79 ;  /* 0x0000004f00907308 */ /* 0x000e6a0000002400 */
[----:B------:R-:W-:Y:S08]  /*28a0*/  HMMA.16816.F32 R36, R188, R34, R36 ;  /* 0x00000022bc24723c */ /* 0x000ff00000001824 */
[----:B------:R-:W-:Y:S08]  /*28b0*/  HMMA.16816.F32 R72, R212, R20, R72 ;  /* 0x00000014d448723c */ /* 0x000ff00000001848 */
[----:B------:R-:W-:Y:S08]  /*28c0*/  HMMA.16816.F32 R100, R184, R16, R100 ;  /* 0x00000010b864723c */ /* 0x000ff00000001864 */
[----:B------:R-:W-:Y:S01]  /*28d0*/  HMMA.16816.F32 R52, R212, R22, R52 ;  /* 0x00000016d434723c */ /* 0x000fe20000001834 */
[----:B------:R-:W3:Y:S07]  /*28e0*/  LDSM.16.M88.4 R20, [R241+0x7000] ;  /* 0x00700000f114783b */ /* 0x000eee0000000200 */
[----:B------:R-:W-:Y:S01]  /*28f0*/  HMMA.16816.F32 R28, R184, R18, R28 ;  /* 0x00000012b81c723c */ /* 0x000fe2000000181c */
[----:B------:R-:W3:Y:S01]  /*2900*/  LDSM.16.M88.4 R16, [R228+0x6800] ;  /* 0x00680000e410783b */ /* 0x000ee20000000200 */
[----:B------:R-:W-:-:S02]  /*2910*/  FMUL.FTZ R72, R72, c[0x0][0x320] ;  /* 0x0000c80048487a20 */ /* 0x000fc40000410000 */
[----:B------:R-:W-:Y:S02]  /*2920*/  FMUL.FTZ R32, R74, c[0x0][0x320] ;  /* 0x0000c8004a207a20 */ /* 0x000fe40000410000 */
[----:B------:R-:W-:Y:S02]  /*2930*/  FMUL.FTZ R73, R73, c[0x0][0x320] ;  /* 0x0000c80049497a20 */ /* 0x000fe40000410000 */
[C---:B--2---:R-:W-:Y:S01]  /*2940*/  HMMA.16816.F32 R92, R192.reuse, R8, R92 ;  /* 0x00000008c05c723c */ /* 0x044fe2000000185c */
[----:B------:R-:W-:Y:S01]  /*2950*/  FMUL.FTZ R75, R75, c[0x0][0x320] ;  /* 0x0000c8004b4b7a20 */ /* 0x000fe20000410000 */
[----:B------:R-:W2:Y:S06]  /*2960*/  MUFU.TANH R72, R72 ;  /* 0x0000004800487308 */ /* 0x000eac0000002400 */
        /* <DEDUP_REMOVED lines=9> */
[----:B------:R-:W-:Y:S01]  /*2a00*/  HMMA.16816.F32 R44, R212, R14, R44 ;  /* 0x0000000ed42c723c */ /* 0x000fe2000000182c */
[----:B------:R-:W1:Y:S02]  /*2a10*/  LDSM.16.M88.4 R12, [R239+0xf100] ;  /* 0x00f10000ef0c783b */ /* 0x000e640000000200 */
[----:B------:R-:W1:Y:S05]  /*2a20*/  MUFU.TANH R153, R75 ;  /* 0x0000004b00997308 */ /* 0x000e6a0000002400 */
[C---:B-----5:R-:W-:Y:S03]  /*2a30*/  HMMA.16816.F32 R68, R184.reuse, R24, R68 ;  /* 0x00000018b844723c */ /* 0x060fe60000001844 */
[----:B------:R-:W1:Y:S05]  /*2a40*/  MUFU.TANH R147, R52 ;  /* 0x0000003400937308 */ /* 0x000e6a0000002400 */
[----:B------:R-:W-:Y:S01]  /*2a50*/  HMMA.16816.F32 R56, R184, R26, R56 ;  /* 0x0000001ab838723c */ /* 0x000fe20000001838 */
[----:B------:R-:W-:-:S02]  /*2a60*/  FMUL.FTZ R65, R65, c[0x0][0x320] ;  /* 0x0000c80041417a20 */ /* 0x000fc40000410000 */
[----:B------:R-:W-:Y:S01]  /*2a70*/  FMUL.FTZ R67, R67, c[0x0][0x320] ;  /* 0x0000c80043437a20 */ /* 0x000fe20000410000 */
[----:B------:R-:W1:Y:S01]  /*2a80*/  MUFU.TANH R33, R33 ;  /* 0x0000002100217308 */ /* 0x000e620000002400 */
[----:B------:R-:W-:Y:S02]  /*2a90*/  FMUL.FTZ R64, R64, c[0x0][0x320] ;  /* 0x0000c80040407a20 */ /* 0x000fe40000410000 */
[----:B------:R-:W-:Y:S01]  /*2aa0*/  FMUL.FTZ R66, R66, c[0x0][0x320] ;  /* 0x0000c80042427a20 */ /* 0x000fe20000410000 */
[----:B---3--:R-:W-:Y:S01]  /*2ab0*/  HMMA.16816.F32 R100, R188, R20, R100 ;  /* 0x00000014bc64723c */ /* 0x008fe20000001864 */
[----:B------:R-:W-:Y:S02]  /*2ac0*/  FMUL.FTZ R44, R44, c[0x0][0x320] ;  /* 0x0000c8002c2c7a20 */ /* 0x000fe40000410000 */
[----:B------:R-:W-:Y:S01]  /*2ad0*/  FMUL.FTZ R45, R45, c[0x0][0x320] ;  /* 0x0000c8002d2d7a20 */ /* 0x000fe20000410000 */
[----:B------:R-:W3:Y:S01]  /*2ae0*/  MUFU.TANH R169, R65 ;  /* 0x0000004100a97308 */ /* 0x000ee20000002400 */
[----:B------:R-:W-:-:S02]  /*2af0*/  FMUL.FTZ R46, R46, c[0x0][0x320] ;  /* 0x0000c8002e2e7a20 */ /* 0x000fc40000410000 */
[----:B------:R-:W-:Y:S01]  /*2b00*/  FMUL.FTZ R47, R47, c[0x0][0x320] ;  /* 0x0000c8002f2f7a20 */ /* 0x000fe20000410000 */
[----:B------:R-:W-:Y:S04]  /*2b10*/  HMMA.16816.F32 R92, R212, R16, R92 ;  /* 0x00000010d45c723c */ /* 0x000fe8000000185c */
[----:B------:R5:W1:Y:S04]  /*2b20*/  MUFU.TANH R199, R67 ;  /* 0x0000004300c77308 */ /* 0x000a680000002400 */
[----:B------:R-:W-:Y:S01]  /*2b30*/  HMMA.16816.F32 R28, R188, R22, R28 ;  /* 0x00000016bc1c723c */ /* 0x000fe2000000181c */
[----:B------:R-:W-:Y:S03]  /*2b40*/  LDSM.16.M88.4 R20, [R228+0x7000] ;  /* 0x00700000e414783b */ /* 0x000fe60000000200 */
[----:B------:R-:W1:Y:S04]  /*2b50*/  MUFU.TANH R34, R34 ;  /* 0x0000002200227308 */ /* 0x000e680000002400 */
[----:B------:R-:W-:Y:S01]  /*2b60*/  HMMA.16816.F32 R36, R212, R18, R36 ;  /* 0x00000012d424723c */ /* 0x000fe20000001824 */
[----:B------:R-:W3:Y:S03]  /*2b70*/  LDSM.16.M88.4 R16, [R239+0xf900] ;  /* 0x00f90000ef10783b */ /* 0x000ee60000000200 */
[----:B------:R1:W1:Y:S04]  /*2b80*/  MUFU.TANH R155, R55 ;  /* 0x00000037009b7308 */ /* 0x0002680000002400 */
[----:B--2---:R-:W-:Y:S01]  /*2b90*/  HMMA.16816.F32 R68, R188, R8, R68 ;  /* 0x00000008bc44723c */ /* 0x004fe20000001844 */
[----:B------:R-:W-:-:S02]  /*2ba0*/  FMUL.FTZ R92, R92, c[0x0][0x320] ;  /* 0x0000c8005c5c7a20 */ /* 0x000fc40000410000 */
[----:B------:R-:W-:Y:S01]  /*2bb0*/  FMUL.FTZ R93, R93, c[0x0][0x320] ;  /* 0x0000c8005d5d7a20 */ /* 0x000fe20000410000 */
[----:B------:R2:W2:Y:S01]  /*2bc0*/  MUFU.TANH R134, R64 ;  /* 0x0000004000867308 */ /* 0x0004a20000002400 */
[----:B------:R-:W-:Y:S02]  /*2bd0*/  FMUL.FTZ R94, R94, c[0x0][0x320] ;  /* 0x0000c8005e5e7a20 */ /* 0x000fe40000410000 */
[----:B------:R-:W-:Y:S01]  /*2be0*/  FMUL.FTZ R95, R95, c[0x0][0x320] ;  /* 0x0000c8005f5f7a20 */ /* 0x000fe20000410000 */
[----:B------:R-:W-:Y:S04]  /*2bf0*/  HMMA.16816.F32 R56, R188, R10, R56 ;  /* 0x0000000abc38723c */ /* 0x000fe80000001838 */
[----:B------:R2:W2:Y:S04]  /*2c00*/  MUFU.TANH R142, R66 ;  /* 0x00000042008e7308 */ /* 0x0004a80000002400 */
[----:B-1----:R-:W-:Y:S01]  /*2c10*/  HMMA.16816.F32 R100, R192, R12, R100 ;  /* 0x0000000cc064723c */ /* 0x002fe20000001864 */
[----:B------:R-:W-:-:S02]  /*2c20*/  FMUL.FTZ R36, R36, c[0x0][0x320] ;  /* 0x0000c80024247a20 */ /* 0x000fc40000410000 */
[----:B------:R-:W-:Y:S01]  /*2c30*/  FMUL.FTZ R37, R37, c[0x0][0x320] ;  /* 0x0000c80025257a20 */ /* 0x000fe20000410000 */
[----:B------:R1:W1:Y:S01]  /*2c40*/  MUFU.TANH R171, R44 ;  /* 0x0000002c00ab7308 */ /* 0x0002620000002400 */
[----:B------:R-:W-:Y:S02]  /*2c50*/  FMUL.FTZ R38, R38, c[0x0][0x320] ;  /* 0x0000c80026267a20 */ /* 0x000fe40000410000 */
[----:B------:R-:W-:Y:S01]  /*2c60*/  FMUL.FTZ R39, R39, c[0x0][0x320] ;  /* 0x0000c80027277a20 */ /* 0x000fe20000410000 */
[----:B------:R-:W-:Y:S01]  /*2c70*/  HMMA.16816.F32 R28, R192, R14, R28 ;  /* 0x0000000ec01c723c */ /* 0x000fe2000000181c */
[----:B------:R-:W1:Y:S01]  /*2c80*/  LDSM.16.M88.4 R12, [R228+0x7800] ;  /* 0x00780000e40c783b */ /* 0x000e620000000200 */
[----:B------:R-:W-:-:S04]  /*2c90*/  DEPBAR.LE SB0, 0x0 ;  /* 0x000080000000791a */ /* 0x000fc80000000000 */
[----:B------:R1:W1:Y:S02]  /*2ca0*/  MUFU.TANH R140, R45 ;  /* 0x0000002d008c7308 */ /* 0x0002640000002400 */
[----:B------:R-:W-:Y:S06]  /*2cb0*/  HMMA.16816.F32 R84, R212, R62, R84 ;  /* 0x0000003ed454723c */ /* 0x000fec0000001854 */
[----:B------:R1:W1:Y:S02]  /*2cc0*/  MUFU.TANH R249, R46 ;  /* 0x0000002e00f97308 */ /* 0x0002640000002400 */
[C---:B---3--:R-:W-:Y:S06]  /*2cd0*/  HMMA.16816.F32 R68, R192.reuse, R16, R68 ;  /* 0x00000010c044723c */ /* 0x048fec0000001844 */
[----:B------:R3:W1:Y:S02]  /*2ce0*/  MUFU.TANH R203, R47 ;  /* 0x0000002f00cb7308 */ /* 0x0006640000002400 */
[----:B------:R-:W-:Y:S06]  /*2cf0*/  HMMA.16816.F32 R56, R192, R18, R56 ;  /* 0x00000012c038723c */ /* 0x000fec0000001838 */
[----:B------:R3:W1:Y:S02]  /*2d00*/  MUFU.TANH R219, R92 ;  /* 0x0000005c00db7308 */ /* 0x0006640000002400 */
[----:B------:R-:W-:Y:S01]  /*2d10*/  HMMA.16816.F32 R100, R212, R20, R100 ;  /* 0x00000014d464723c */ /* 0x000fe20000001864 */
[----:B------:R-:W-:-:S02]  /*2d20*/  FMUL.FTZ R60, R84, c[0x0][0x320] ;  /* 0x0000c800543c7a20 */ /* 0x000fc40000410000 */
[----:B------:R-:W-:Y:S02]  /*2d30*/  FMUL.FTZ R61, R85, c[0x0][0x320] ;  /* 0x0000c800553d7a20 */ /* 0x000fe40000410000 */
[----:B------:R-:W-:Y:S01]  /*2d40*/  FMUL.FTZ R62, R86, c[0x0][0x320] ;  /* 0x0000c800563e7a20 */ /* 0x000fe20000410000 */
[----:B------:R3:W2:Y:S01]  /*2d50*/  MUFU.TANH R217, R93 ;  /* 0x0000005d00d97308 */ /* 0x0006a20000002400 */
[----:B------:R-:W-:Y:S01]  /*2d60*/  FMUL.FTZ R63, R87, c[0x0][0x320] ;  /* 0x0000c800573f7a20 */ /* 0x000fe20000410000 */
[C---:B------:R-:W-:Y:S06]  /*2d70*/  HMMA.16816.F32 R28, R212.reuse, R22, R28 ;  /* 0x00000016d41c723c */ /* 0x040fec000000181c */
[----:B------:R-:W2:Y:S02]  /*2d80*/  MUFU.TANH R60, R60 ;  /* 0x0000003c003c7308 */ /* 0x000ea40000002400 */
[C---:B-1----:R-:W-:Y:S06]  /*2d90*/  HMMA.16816.F32 R68, R212.reuse, R12, R68 ;  /* 0x0000000cd444723c */ /* 0x042fec0000001844 */
[----:B------:R-:W1:Y:S02]  /*2da0*/  MUFU.TANH R61, R61 ;  /* 0x0000003d003d7308 */ /* 0x000e640000002400 */
[----:B------:R-:W-:Y:S01]  /*2db0*/  HMMA.16816.F32 R56, R212, R14, R56 ;  /* 0x0000000ed438723c */ /* 0x000fe20000001838 */
[----:B------:R-:W-:-:S02]  /*2dc0*/  FMUL.FTZ R100, R100, c[0x0][0x320] ;  /* 0x0000c80064647a20 */ /* 0x000fc40000410000 */
[----:B------:R-:W-:Y:S02]  /*2dd0*/  FMUL.FTZ R101, R101, c[0x0][0x320] ;  /* 0x0000c80065657a20 */ /* 0x000fe40000410000 */
[----:B------:R-:W-:Y:S01]  /*2de0*/  FMUL.FTZ R102, R102, c[0x0][0x320] ;  /* 0x0000c80066667a20 */ /* 0x000fe20000410000 */
[----:B------:R-:W1:Y:S01]  /*2df0*/  MUFU.TANH R62, R62 ;  /* 0x0000003e003e7308 */ /* 0x000e620000002400 */
[----:B------:R-:W-:Y:S02]  /*2e00*/  FMUL.FTZ R103, R103, c[0x0][0x320] ;  /* 0x0000c80067677a20 */ /* 0x000fe40000410000 */
[----:B------:R-:W-:Y:S02]  /*2e10*/  FMUL.FTZ R28, R28, c[0x0][0x320] ;  /* 0x0000c8001c1c7a20 */ /* 0x000fe40000410000 */
[----:B------:R-:W-:Y:S02]  /*2e20*/  FMUL.FTZ R29, R29, c[0x0][0x320] ;  /* 0x0000c8001d1d7a20 */ /* 0x000fe40000410000 */
[----:B------:R-:W-:Y:S01]  /*2e30*/  FMUL.FTZ R30, R30, c[0x0][0x320] ;  /* 0x0000c8001e1e7a20 */ /* 0x000fe20000410000 */
[----:B------:R-:W1:Y:S01]  /*2e40*/  MUFU.TANH R63, R63 ;  /* 0x0000003f003f7308 */ /* 0x000e620000002400 */
[----:B------:R-:W-:-:S02]  /*2e50*/  FMUL.FTZ R31, R31, c[0x0][0x320] ;  /* 0x0000c8001f1f7a20 */ /* 0x000fc40000410000 */
[----:B-----5:R-:W-:Y:S02]  /*2e60*/  FMUL.FTZ R67, R70, c[0x0][0x320] ;  /* 0x0000c80046437a20 */ /* 0x020fe40000410000 */
[----:B------:R-:W-:Y:S02]  /*2e70*/  FMUL.FTZ R65, R71, c[0x0][0x320] ;  /* 0x0000c80047417a20 */ /* 0x000fe40000410000 */
[----:B------:R-:W-:Y:S01]  /*2e80*/  FMUL.FTZ R68, R68, c[0x0][0x320] ;  /* 0x0000c80044447a20 */ /* 0x000fe20000410000 */
[----:B------:R3:W1:Y:S01]  /*2e90*/  MUFU.TANH R207, R94 ;  /* 0x0000005e00cf7308 */ /* 0x0006620000002400 */
[----:B------:R-:W-:Y:S02]  /*2ea0*/  FMUL.FTZ R69, R69, c[0x0][0x320] ;  /* 0x0000c80045457a20 */ /* 0x000fe40000410000 */
[----:B------:R-:W-:Y:S02]  /*2eb0*/  FMUL.FTZ R10, R58, c[0x0][0x320] ;  /* 0x0000c8003a0a7a20 */ /* 0x000fe40000410000 */
[----:B------:R-:W-:-:S02]  /*2ec0*/  FMUL.FTZ R8, R59, c[0x0][0x320] ;  /* 0x0000c8003b087a20 */ /* 0x000fc40000410000 */
[----:B------:R-:W-:Y:S01]  /*2ed0*/  FMUL.FTZ R56, R56, c[0x0][0x320] ;  /* 0x0000c80038387a20 */ /* 0x000fe20000410000 */
[----:B------:R3:W1:Y:S01]  /*2ee0*/  MUFU.TANH R205, R95 ;  /* 0x0000005f00cd7308 */ /* 0x0006620000002400 */
[----:B------:R-:W-:-:S07]  /*2ef0*/  FMUL.FTZ R57, R57, c[0x0][0x320] ;  /* 0x0000c80039397a20 */ /* 0x000fce0000410000 */
[----:B------:R3:W1:Y:S08]  /*2f00*/  MUFU.TANH R211, R36 ;  /* 0x0000002400d37308 */ /* 0x0006700000002400 */
        /* <DEDUP_REMOVED lines=13> */
[----:B------:R-:W1:Y:S08]  /*2fe0*/  MUFU.TANH R67, R67 ;  /* 0x0000004300437308 */ /* 0x000e700000002400 */
[----:B------:R-:W1:Y:S08]  /*2ff0*/  MUFU.TANH R65, R65 ;  /* 0x0000004100417308 */ /* 0x000e700000002400 */
[----:B------:R3:W1:Y:S08]  /*3000*/  MUFU.TANH R135, R56 ;  /* 0x0000003800877308 */ /* 0x0006700000002400 */
[----:B------:R3:W1:Y:S08]  /*3010*/  MUFU.TANH R133, R57 ;  /* 0x0000003900857308 */ /* 0x0006700000002400 */
[----:B------:R-:W1:Y:S08]  /*3020*/  MUFU.TANH R10, R10 ;  /* 0x0000000a000a7308 */ /* 0x000e700000002400 */
[----:B------:R-:W1:Y:S01]  /*3030*/  MUFU.TANH R8, R8 ;  /* 0x0000000800087308 */ /* 0x000e620000002400 */
[----:B------:R-:W-:Y:S06]  /*3040*/  BAR.SYNC.DEFER_BLOCKING 0x0 ;  /* 0x0000000000007b1d */ /* 0x000fec0000010000 */
[----:B------:R-:W-:Y:S05]  /*3050*/  @!P1 BRA `(.L_x_4) ;  /* 0x0000026000009947 */ /* 0x000fea0003800000 */
[----:B--234-:R-:W-:Y:S02]  /*3060*/  UIADD3 UR5, UR17, -0x2, URZ ;  /* 0xfffffffe11057890 */ /* 0x01cfe4000fffe03f */
[----:B------:R-:W-:-:S02]  /*3070*/  USHF.L.U32 UR16, UR6, 0x6, URZ ;  /* 0x0000000606107899 */ /* 0x000fc4000800063f */
[----:B------:R-:W-:Y:S02]  /*3080*/  USHF.R.S32.HI UR4, URZ, 0x1f, UR5 ;  /* 0x0000001f3f047899 */ /* 0x000fe40008011405 */
[----:B------:R-:W-:Y:S01]  /*3090*/  UIMAD UR18, UR18, UR5, URZ ;  /* 0x00000005121272a4 */ /* 0x000fe2000f8e023f */
[----:B------:R-:W-:Y:S02]  /*30a0*/  IMAD.U32 R9, RZ, RZ, UR5 ;  /* 0x00000005ff097e24 */ /* 0x000fe4000f8e00ff */
[----:B------:R-:W-:Y:S01]  /*30b0*/  IMAD.U32 R20, RZ, RZ, UR16 ;  /* 0x00000010ff147e24 */ /* 0x000fe2000f8e00ff */
[----:B------:R-:W-:Y:S01]  /*30c0*/  UIMAD UR4, UR4, UR19, UR18 ;  /* 0x00000013040472a4 */ /* 0x000fe2000f8e0212 */
[----:B------:R-:W-:Y:S01]  /*30d0*/  IMAD.WIDE.U32 R12, R9, UR19, R246 ;  /* 0x00000013090c7c25 */ /* 0x000fe2000f8e00f6 */
[----:B------:R-:W-:Y:S02]  /*30e0*/  ULDC UR5, c[0x0][0x1e4] ;  /* 0x0000790000057ab9 */ /* 0x000fe40000000800 */
[----:B------:R-:W-:-:S02]  /*30f0*/  USHF.L.U64.HI UR5, UR6, UR23, UR5 ;  /* 0x0000001706057299 */ /* 0x000fc40008010205 */
[----:B------:R-:W-:Y:S01]  /*3100*/  IADD3 R9, R13, UR4, RZ ;  /* 0x000000040d097c10 */ /* 0x000fe2000fffe0ff */
[----:B------:R-:W-:Y:S01]  /*3110*/  UIADD3 UR6, UP0, UR12, 0x80, URZ ;  /* 0x000000800c067890 */ /* 0x000fe2000ff1e03f */
[----:B------:R-:W-:-:S03]  /*3120*/  LEA R24, P1, R12, c[0x0][0x1c8], 0x1 ;  /* 0x000072000c187a11 */ /* 0x000fc600078208ff */
[----:B------:R-:W-:Y:S01]  /*3130*/  UIADD3.X UR4, URZ, UR9, URZ, UP0, !UPT ;  /* 0x000000093f047290 */ /* 0x000fe200087fe43f */
[----:B------:R-:W-:Y:S02]  /*3140*/  LEA.HI.X R25, R12, c[0x0][0x1cc], R9, 0x1, P1 ;  /* 0x000073000c197a11 */ /* 0x000fe400008f0c09 */
[----:B------:R-:W-:Y:S02]  /*3150*/  IADD3 R20, P2, P1, R20, 0x80, R24 ;  /* 0x0000008014147810 */ /* 0x000fe4000795e018 */
[----:B------:R-:W-:Y:S01]  /*3160*/  IADD3 R22, P4, R24, UR16, RZ ;  /* 0x0000001018167c10 */ /* 0x000fe2000ff9e0ff */
[----:B------:R-:W-:Y:S01]  /*3170*/  @!PT LDS RZ, [RZ] ;  /* 0x00000000fffff984 */ /* 0x000fe20000000800 */
[----:B------:R-:W-:Y:S01]  /*3180*/  @!PT LDS RZ, [RZ] ;  /* 0x00000000fffff984 */ /* 0x000fe20000000800 */
[----:B------:R-:W-:Y:S01]  /*3190*/  @!PT LDS RZ, [RZ] ;  /* 0x00000000fffff984 */ /* 0x000fe20000000800 */
[----:B------:R2:W-:Y:S01]  /*31a0*/  LDGSTS.E.BYPASS.LTC128B.128 [R243+0x8100], [R24.64], !P3 ;  /* 0x0810000018f37fae */ /* 0x0005e2000d901d4e */
[----:B------:R-:W-:Y:S02]  /*31b0*/  IADD3.X R21, RZ, UR5, R25, P2, P1 ;  /* 0x00000005ff157c10 */ /* 0x000fe400097e2419 */
[----:B------:R-:W-:Y:S01]  /*31c0*/  IADD3.X R23, R25, UR5, RZ, P4, !PT ;  /* 0x0000000519177c10 */ /* 0x000fe2000a7fe4ff */
[----:B------:R2:W-:Y:S01]  /*31d0*/  LDGSTS.E.BYPASS.LTC128B.128 [R243+0xc100], [R24.64+0x80], !P0 ;  /* 0x0c10008018f37fae */ /* 0x0005e2000c101d4e */
[----:B------:R-:W-:-:S02]  /*31e0*/  IADD3 R18, P1, R22, UR16, RZ ;  /* 0x0000001016127c10 */ /* 0x000fc4000ff3e0ff */
[----:B------:R-:W-:Y:S01]  /*31f0*/  IADD3 R16, P4, R22, UR6, RZ ;  /* 0x0000000616107c10 */ /* 0x000fe2000ff9e0ff */
[----:B------:R2:W-:Y:S01]  /*3200*/  LDGSTS.E.BYPASS.LTC128B.128 [R243+0x9100], [R22.64], !P3 ;  /* 0x0910000016f37fae */ /* 0x0005e2000d901d4e */
[C---:B------:R-:W-:Y:S02]  /*3210*/  IADD3.X R19, R23.reuse, UR5, RZ, P1, !PT ;  /* 0x0000000517137c10 */ /* 0x040fe40008ffe4ff */
[C---:B------:R-:W-:Y:S01]  /*3220*/  IADD3 R14, P2, R18.reuse, UR16, RZ ;  /* 0x00000010120e7c10 */ /* 0x040fe2000ff5e0ff */
[----:B------:R2:W-:Y:S01]  /*3230*/  LDGSTS.E.BYPASS.LTC128B.128 [R243+0xd100], [R20.64], !P0 ;  /* 0x0d10000014f37fae */ /* 0x0005e2000c101d4e */
[----:B------:R-:W-:Y:S02]  /*3240*/  IADD3 R12, P1, R18, UR6, RZ ;  /* 0x00000006120c7c10 */ /* 0x000fe4000ff3e0ff */
[----:B------:R-:W-:Y:S01]  /*3250*/  IADD3.X R17, R23, UR4, RZ, P4, !PT ;  /* 0x0000000417117c10 */ /* 0x000fe2000a7fe4ff */
[----:B------:R2:W-:Y:S01]  /*3260*/  LDGSTS.E.BYPASS.LTC128B.128 [R243+0xa100], [R18.64], !P3 ;  /* 0x0a10000012f37fae */ /* 0x0005e2000d901d4e */
[----:B------:R-:W-:-:S02]  /*3270*/  IADD3.X R15, R19, UR5, RZ, P2, !PT ;  /* 0x00000005130f7c10 */ /* 0x000fc400097fe4ff */
[----:B------:R-:W-:Y:S01]  /*3280*/  IADD3.X R13, R19, UR4, RZ, P1, !PT ;  /* 0x00000004130d7c10 */ /* 0x000fe20008ffe4ff */
[----:B------:R2:W-:Y:S04]  /*3290*/  LDGSTS.E.BYPASS.LTC128B.128 [R243+0xe100], [R16.64], !P0 ;  /* 0x0e10000010f37fae */ /* 0x0005e8000c101d4e */
[----:B------:R2:W-:Y:S04]  /*32a0*/  LDGSTS.E.BYPASS.LTC128B.128 [R243+0xb100], [R14.64], !P3 ;  /* 0x0b1000000ef37fae */ /* 0x0005e8000d901d4e */
[----:B------:R2:W-:Y:S02]  /*32b0*/  LDGSTS.E.BYPASS.LTC128B.128 [R243+0xf100], [R12.64], !P0 ;  /* 0x0f1000000cf37fae */ /* 0x0005e4000c101d4e */
.L_x_4:
[----:B--234-:R-:W-:Y:S01]  /*32c0*/  LOP3.LUT R113, R113, 0xffffffe0, RZ, 0xc0, !PT ;  /* 0xffffffe071717812 */ /* 0x01cfe200078ec0ff */
[----:B------:R-:W-:Y:S01]  /*32d0*/  IMAD.MOV.U32 R12, RZ, RZ, -0x2 ;  /* 0xfffffffeff0c7424 */ /* 0x000fe200078e00ff */
[----:B------:R-:W-:Y:S01]  /*32e0*/  UIADD3 UR23, UR17, -0x2, URZ ;  /* 0xfffffffe11177890 */ /* 0x000fe2000fffe03f */
[----:B------:R-:W-:Y:S01]  /*32f0*/  IMAD.SHL.U32 R240, R0, 0x2, RZ ;  /* 0x0000000200f07824 */ /* 0x000fe200078e00ff */
[----:B------:R-:W0:Y:S01]  /*3300*/  LDGDEPBAR ;  /* 0x00000000000079af */ /* 0x000e220000000000 */
[----:B------:R-:W-:Y:S01]  /*3310*/  IMAD.IADD R112, R112, 0x1, -R113 ;  /* 0x0000000170707824 */ /* 0x000fe200078e0a71 */
[----:B------:R-:W-:Y:S01]  /*3320*/  UISETP.GE.AND UP0, UPT, UR23, UR8, UPT ;  /* 0x000000081700728c */ /* 0x000fe2000bf06270 */
[--C-:B------:R-:W-:Y:S01]  /*3330*/  IMAD R238, R7, 0x2, R240.reuse ;  /* 0x0000000207ee7824 */ /* 0x100fe200078e02f0 */
[----:B------:R-:W-:Y:S01]  /*3340*/  LDSM.16.MT88.4 R92, [R240+0x4100] ;  /* 0x00410000f05c783b */ /* 0x000fe20000004200 */
[C---:B------:R-:W-:Y:S01]  /*3350*/  IMAD R237, R5.reuse, 0x2, R240 ;  /* 0x0000000205ed7824 */ /* 0x040fe200078e02f0 */
[----:B------:R-:W-:Y:S01]  /*3360*/  SHF.R.S32.HI R9, RZ, 0x1f, R112 ;  /* 0x0000001fff097819 */ /* 0x000fe20000011470 */
[----:B------:R-:W-:Y:S01]  /*3370*/  IMAD R236, R5, 0x2, R238 ;  /* 0x0000000205ec7824 */ /* 0x000fe200078e02ee */
[----:B------:R-:W-:Y:S02]  /*3380*/  LDSM.16.MT88.4 R124, [R240+0x100] ;  /* 0x00010000f07c783b */ /* 0x000fe40000004200 */
[----:B------:R-:W-:-:S02]  /*3390*/  LEA.HI R9, R9, R112, RZ, 0x2 ;  /* 0x0000007009097211 */ /* 0x000fc400078f10ff */
[----:B------:R-:W-:Y:S02]  /*33a0*/  LDSM.16.MT88.4 R100, [R236+0x100] ;  /* 0x00010000ec64783b */ /* 0x000fe40000004200 */
[----:B------:R-:W-:Y:S02]  /*33b0*/  LOP3.LUT R9, R9, 0x7ffffffc, RZ, 0xc0, !PT ;  /* 0x7ffffffc09097812 */ /* 0x000fe400078ec0ff */
[----:B------:R-:W-:Y:S03]  /*33c0*/  LDSM.16.MT88.4 R116, [R238+0x100] ;  /* 0x00010000ee74783b */ /* 0x000fe60000004200 */
[----:B------:R-:W-:Y:S01]  /*33d0*/  IMAD.IADD R9, R112, 0x1, -R9 ;  /* 0x0000000170097824 */ /* 0x000fe200078e0a09 */
[----:B------:R-:W-:Y:S03]  /*33e0*/  LDSM.16.MT88.4 R108, [R237+0x100] ;  /* 0x00010000ed6c783b */ /* 0x000fe60000004200 */
[----:B------:R-:W-:Y:S01]  /*33f0*/  IMAD R12, R9, R12, UR7 ;  /* 0x00000007090c7e24 */ /* 0x000fe2000f8e020c */
[----:B------:R-:W-:Y:S04]  /*3400*/  LDSM.16.MT88.4 R84, [R238+0x4100] ;  /* 0x00410000ee54783b */ /* 0x000fe80000004200 */
[----:B------:R-:W-:-:S02]  /*3410*/  ISETP.GT.AND P2, PT, R12, RZ, PT ;  /* 0x000000ff0c00720c */ /* 0x000fc40003f44270 */
[C---:B------:R-:W-:Y:S02]  /*3420*/  ISETP.GT.AND P1, PT, R12.reuse, 0x1, PT ;  /* 0x000000010c00780c */ /* 0x040fe40003f24270 */
[----:B------:R-:W-:Y:S02]  /*3430*/  ISETP.GT.AND P6, PT, R12, 0x8, PT ;  /* 0x000000080c00780c */ /* 0x000fe40003fc4270 */
[----:B------:R-:W-:Y:S02]  /*3440*/  FSEL R35, R2, -INF , P2 ;  /* 0xff80000002237808 */ /* 0x000fe40001000000 */
[----:B------:R-:W-:Y:S02]  /*3450*/  FSEL R3, R3, -INF , P1 ;  /* 0xff80000003037808 */ /* 0x000fe40000800000 */
[----:B------:R-:W-:Y:S02]  /*3460*/  FSEL R27, R6, -INF , P1 ;  /* 0xff800000061b7808 */ /* 0x000fe40000800000 */
[----:B------:R-:W-:-:S02]  /*3470*/  ISETP.GT.AND P5, PT, R12, 0x9, PT ;  /* 0x000000090c00780c */ /* 0x000fc40003fa4270 */
[----:B------:R-:W-:Y:S02]  /*3480*/  FSEL R45, R40, -INF , P6 ;  /* 0xff800000282d7808 */ /* 0x000fe40003000000 */
[----:B------:R-:W-:Y:S02]  /*3490*/  FMNMX.FTZ R6, R35, R3, !PT ;  /* 0x0000000323067209 */ /* 0x000fe40007810000 */
[----:B------:R-:W-:Y:S02]  /*34a0*/  ISETP.GT.AND P4, PT, R12, 0x10, PT ;  /* 0x000000100c00780c */ /* 0x000fe40003f84270 */
[----:B------:R-:W-:Y:S02]  /*34b0*/  FSEL R47, R41, -INF , P5 ;  /* 0xff800000292f7808 */ /* 0x000fe40002800000 */
[----:B------:R-:W-:Y:S02]  /*34c0*/  FMNMX.FTZ R6, R45, R6, !PT ;  /* 0x000000062d067209 */ /* 0x000fe40007810000 */
[----:B------:R-:W-:-:S02]  /*34d0*/  FSEL R4, R4, -INF , P2 ;  /* 0xff80000004047808 */ /* 0x000fc40001000000 */
[----:B------:R-:W-:Y:S02]  /*34e0*/  ISETP.GT.AND P2, PT, R12, 0x11, PT ;  /* 0x000000110c00780c */ /* 0x000fe40003f44270 */
[----:B------:R-:W-:Y:S02]  /*34f0*/  FSEL R23, R48, -INF , P4 ;  /* 0xff80000030177808 */ /* 0x000fe40002000000 */
[----:B------:R-:W-:Y:S02]  /*3500*/  FMNMX.FTZ R6, R47, R6, !PT ;  /* 0x000000062f067209 */ /* 0x000fe40007810000 */
[----:B------:R-:W-:Y:S02]  /*3510*/  ISETP.GT.AND P1, PT, R12, 0x18, PT ;  /* 0x000000180c00780c */ /* 0x000fe40003f24270 */
[----:B------:R-:W-:Y:S02]  /*3520*/  FSEL R19, R49, -INF , P2 ;  /* 0xff80000031137808 */ /* 0x000fe40001000000 */
[----:B------:R-:W-:-:S02]  /*3530*/  FMNMX.FTZ R6, R23, R6, !PT ;  /* 0x0000000617067209 */ /* 0x000fc40007810000 */
[----:B------:R-:W-:Y:S02]  /*3540*/  FSEL R25, R42, -INF , P6 ;  /* 0xff8000002a197808 */ /* 0x000fe40003000000 */
[----:B------:R-:W-:Y:S02]  /*3550*/  ISETP.GT.AND P6, PT, R12, 0x19, PT ;  /* 0x000000190c00780c */ /* 0x000fe40003fc4270 */
[----:B------:R-:W-:Y:S02]  /*3560*/  FSEL R21, R60, -INF , P1 ;  /* 0xff8000003c157808 */ /* 0x000fe40000800000 */
[----:B------:R-:W-:Y:S02]  /*3570*/  FMNMX.FTZ R6, R19, R6, !PT ;  /* 0x0000000613067209 */ /* 0x000fe40007810000 */
[----:B------:R-:W-:Y:S02]  /*3580*/  FSEL R43, R43, -INF , P5 ;  /* 0xff8000002b2b7808 */ /* 0x000fe40002800000 */
[----:B------:R-:W-:-:S02]  /*3590*/  ISETP.GT.AND P5, PT, R12, 0x20, PT ;  /* 0x000000200c00780c */ /* 0x000fc40003fa4270 */
[----:B-1----:R-:W-:Y:S02]  /*35a0*/  FSEL R17, R61, -INF , P6 ;  /* 0xff8000003d117808 */ /* 0x002fe40003000000 */
[----:B------:R-:W-:Y:S02]  /*35b0*/  FMNMX.FTZ R6, R21, R6, !PT ;  /* 0x0000000615067209 */ /* 0x000fe40007810000 */
[----:B------:R-:W-:Y:S02]  /*35c0*/  FSEL R15, R50, -INF , P4 ;  /* 0xff800000320f7808 */ /* 0x000fe40002000000 */
[----:B------:R-:W-:Y:S02]  /*35d0*/  FMNMX.FTZ R14, R4, R27, !PT ;  /* 0x0000001b040e7209 */ /* 0x000fe40007810000 */
[----:B------:R-:W-:Y:S02]  /*35e0*/  ISETP.GT.AND P4, PT, R12, 0x21, PT ;  /* 0x000000210c00780c */ /* 0x000fe40003f84270 */
[----:B------:R-:W-:-:S02]  /*35f0*/  FSEL R39, R80, -INF , P5 ;  /* 0xff80000050277808 */ /* 0x000fc40002800000 */
[----:B------:R-:W-:Y:S02]  /*3600*/  FMNMX.FTZ R6, R17, R6, !PT ;  /* 0x0000000611067209 */ /* 0x000fe40007810000 */
[----:B------:R-:W-:Y:S02]  /*3610*/  FSEL R13, R51, -INF , P2 ;  /* 0xff800000330d7808 */ /* 0x000fe40001000000 */
[----:B------:R-:W-:Y:S02]  /*3620*/  ISETP.GT.AND P2, PT, R12, 0x28, PT ;  /* 0x000000280c00780c */ /* 0x000fe40003f44270 */
[----:B------:R-:W-:Y:S02]  /*3630*/  FMNMX.FTZ R14, R25, R14, !PT ;  /* 0x0000000e190e7209 */ /* 0x000fe40007810000 */
[----:B------:R-:W-:Y:S02]  /*3640*/  FSEL R31, R81, -INF , P4 ;  /* 0xff800000511f7808 */ /* 0x000fe40002000000 */
[----:B------:R-:W-:-:S02]  /*3650*/  FMNMX.FTZ R6, R39, R6, !PT ;  /* 0x0000000627067209 */ /* 0x000fc40007810000 */
[----:B------:R-:W-:Y:S02]  /*3660*/  FSEL R37, R78, -INF , P2 ;  /* 0xff8000004e257808 */ /* 0x000fe40001000000 */
[----:B------:R-:W-:Y:S02]  /*3670*/  FSEL R29, R76, -INF , P2 ;  /* 0xff8000004c1d7808 */ /* 0x000fe40001000000 */
[----:B------:R-:W-:Y:S02]  /*3680*/  FSEL R11, R62, -INF , P1 ;  /* 0xff8000003e0b7808 */ /* 0x000fe40000800000 */
[C---:B------:R-:W-:Y:S02]  /*3690*/  ISETP.GT.AND P2, PT, R12.reuse, 0x39, PT ;  /* 0x000000390c00780c */ /* 0x040fe40003f44270 */
[----:B------:R-:W-:Y:S02]  /*36a0*/  FMNMX.FTZ R14, R43, R14, !PT ;  /* 0x0000000e2b0e7209 */ /* 0x000fe40007810000 */
[----:B------:R-:W-:-:S02]  /*36b0*/  ISETP.GT.AND P1, PT, R12, 0x29, PT ;  /* 0x000000290c00780c */ /* 0x000fc40003f24270 */
[----:B------:R-:W-:Y:S02]  /*36c0*/  FMNMX.FTZ R6, R31, R6, !PT ;  /* 0x000000061f067209 */ /* 0x000fe40007810000 */
[----:B------:R-:W-:Y:S02]  /*36d0*/  FSEL R9, R63, -INF , P6 ;  /* 0xff8000003f097808 */ /* 0x000fe40003000000 */
[----:B------:R-:W-:Y:S02]  /*36e0*/  FSEL R62, R33, -INF , P2 ;  /* 0xff800000213e7808 */ /* 0x000fe40001000000 */
[----:B------:R-:W-:Y:S02]  /*36f0*/  FMNMX.FTZ R14, R15, R14, !PT ;  /* 0x0000000e0f0e7209 */ /* 0x000fe40007810000 */
[----:B------:R-:W-:Y:S02]  /*3700*/  ISETP.GT.AND P6, PT, R12, 0x30, PT ;  /* 0x000000300c00780c */ /* 0x000fe40003fc4270 */
[----:B------:R-:W-:-:S02]  /*3710*/  FSEL R2, R77, -INF , P1 ;  /* 0xff8000004d027808 */ /* 0x000fc40000800000 */
[----:B------:R-:W-:Y:S01]  /*3720*/  FMNMX.FTZ R33, R29, R6, !PT ;  /* 0x000000061d217209 */ /* 0x000fe20007810000 */
[----:B------:R-:W-:Y:S01]  /*3730*/  LDSM.16.MT88.4 R76, [R237+0x4100] ;  /* 0x00410000ed4c783b */ /* 0x000fe20000004200 */
[----:B------:R-:W-:Y:S02]  /*3740*/  FSEL R41, R82, -INF , P5 ;  /* 0xff80000052297808 */ /* 0x000fe40002800000 */
[----:B------:R-:W-:Y:S02]  /*3750*/  FMNMX.FTZ R14, R13, R14, !PT ;  /* 0x0000000e0d0e7209 */ /* 0x000fe40007810000 */
[----:B------:R-:W-:Y:S02]  /*3760*/  ISETP.GT.AND P5, PT, R12, 0x31, PT ;  /* 0x000000310c00780c */ /* 0x000fe40003fa4270 */
[----:B------:R-:W-:Y:S02]  /*3770*/  FSEL R60, R72, -INF , P6 ;  /* 0xff800000483c7808 */ /* 0x000fe40003000000 */
[----:B------:R-:W-:-:S02]  /*3780*/  FMNMX.FTZ R33, R2, R33, !PT ;  /* 0x0000002102217209 */ /* 0x000fc40007810000 */
[----:B------:R-:W-:Y:S02]  /*3790*/  FSEL R36, R83, -INF , P4 ;  /* 0xff80000053247808 */ /* 0x000fe40002000000 */
[----:B------:R-:W-:Y:S02]  /*37a0*/  FMNMX.FTZ R14, R11, R14, !PT ;  /* 0x0000000e0b0e7209 */ /* 0x000fe40007810000 */
[----:B------:R-:W-:Y:S02]  /*37b0*/  ISETP.GT.AND P4, PT, R12, 0x38, PT ;  /* 0x000000380c00780c */ /* 0x000fe40003f84270 */
[----:B------:R-:W-:Y:S02]  /*37c0*/  FSEL R145, R145, -INF , P5 ;  /* 0xff80000091917808 */ /* 0x000fe40002800000 */
[----:B------:R-:W-:Y:S02]  /*37d0*/  FMNMX.FTZ R6, R60, R33, !PT ;  /* 0x000000213c067209 */ /* 0x000fe40007810000 */
[----:B------:R-:W-:-:S02]  /*37e0*/  FMNMX.FTZ R14, R9, R14, !PT ;  /* 0x0000000e090e7209 */ /* 0x000fc40007810000 */
[----:B------:R-:W-:Y:S02]  /*37f0*/  FSEL R147, R147, -INF , P4 ;  /* 0xff80000093937808 */ /* 0x000fe40002000000 */
[----:B------:R-:W-:Y:S02]  /*3800*/  FMNMX.FTZ R6, R145, R6, !PT ;  /* 0x0000000691067209 */ /* 0x000fe40007810000 */
[----:B------:R-:W-:Y:S02]  /*3810*/  FSEL R144, R144, -INF , P1 ;  /* 0xff80000090907808 */ /* 0x000fe40000800000 */
[----:B------:R-:W-:Y:S02]  /*3820*/  FMNMX.FTZ R49, R41, R14, !PT ;  /* 0x0000000e29317209 */ /* 0x000fe40007810000 */
[----:B------:R-:W-:Y:S02]  /*3830*/  ISETP.GT.AND P1, PT, R12, 0x40, PT ;  /* 0x000000400c00780c */ /* 0x000fe40003f24270 */
[----:B------:R-:W-:-:S02]  /*3840*/  FMNMX.FTZ R33, R147, R6, !PT ;  /* 0x0000000693217209 */ /* 0x000fc40007810000 */
[----:B------:R-:W-:Y:S02]  /*3850*/  FSEL R64, R32, -INF , P6 ;  /* 0xff80000020407808 */ /* 0x000fe40003000000 */
[----:B------:R-:W-:Y:S02]  /*3860*/  FMNMX.FTZ R6, R36, R49, !PT ;  /* 0x0000003124067209 */ /* 0x000fe40007810000 */
[----:B------:R-:W-:Y:S02]  /*3870*/  ISETP.GT.AND P6, PT, R12, 0x41, PT ;  /* 0x000000410c00780c */ /* 0x000fe40003fc4270 */
[----:B------:R-:W-:Y:S02]  /*3880*/  FSEL R134, R134, -INF , P1 ;  /* 0xff80000086867808 */ /* 0x000fe40000800000 */
[----:B------:R-:W-:Y:S02]  /*3890*/  FMNMX.FTZ R33, R62, R33, !PT ;  /* 0x000000213e217209 */ /* 0x000fe40007810000 */
[----:B------:R-:W-:-:S02]  /*38a0*/  FSEL R153, R153, -INF , P5 ;  /* 0xff80000099997808 */ /* 0x000fc40002800000 */
[----:B------:R-:W-:Y:S02]  /*38b0*/  FMNMX.FTZ R49, R37, R6, !PT ;  /* 0x0000000625317209 */ /* 0x000fe40007810000 */
[----:B------:R-:W-:Y:S02]  /*38c0*/  ISETP.GT.AND P5, PT, R12, 0x48, PT ;  /* 0x000000480c00780c */ /* 0x000fe40003fa4270 */
[----:B------:R-:W-:Y:S02]  /*38d0*/  FSEL R169, R169, -INF , P6 ;  /* 0xff800000a9a97808 */ /* 0x000fe40003000000 */
[----:B------:R-:W-:Y:S02]  /*38e0*/  FMNMX.FTZ R14, R134, R33, !PT ;  /* 0x00000021860e7209 */ /* 0x000fe40007810000 */
[----:B------:R-:W-:Y:S02]  /*38f0*/  FSEL R66, R34, -INF , P4 ;  /* 0xff80000022427808 */ /* 0x000fe40002000000 */
[----:B------:R-:W-:-:S02]  /*3900*/  FMNMX.FTZ R33, R144, R49, !PT ;  /* 0x0000003190217209 */ /* 0x000fc40007810000 */
[----:B------:R-:W-:Y:S02]  /*3910*/  ISETP.GT.AND P4, PT, R12, 0x49, PT ;  /* 0x000000490c00780c */ /* 0x000fe40003f84270 */
[----:B------:R-:W-:Y:S02]  /*3920*/  FSEL R171, R171, -INF , P5 ;  /* 0xff800000abab7808 */ /* 0x000fe40002800000 */
[----:B------:R-:W-:Y:S02]  /*3930*/  FMNMX.FTZ R14, R169, R14, !PT ;  /* 0x0000000ea90e7209 */ /* 0x000fe40007810000 */
[----:B------:R-:W-:Y:S02]  /*3940*/  FSEL R155, R155, -INF , P2 ;  /* 0xff8000009b9b7808 */ /* 0x000fe40001000000 */
[----:B------:R-:W-:Y:S02]  /*3950*/  FMNMX.FTZ R6, R64, R33, !PT ;  /* 0x0000002140067209 */ /* 0x000fe40007810000 */
[----:B------:R-:W-:-:S02]  /*3960*/  ISETP.GT.AND P2, PT, R12, 0x50, PT ;  /* 0x000000500c00780c */ /* 0x000fc40003f44270 */
[----:B------:R-:W-:Y:S02]  /*3970*/  FSEL R140, R140, -INF , P4 ;  /* 0xff8000008c8c7808 */ /* 0x000fe40002000000 */
        /* <DEDUP_REMOVED lines=8> */
[----:B------:R-:W-:Y:S02]  /*3a00*/  FSEL R217, R217, -INF , P1 ;  /* 0xff800000d9d97808 */ /* 0x000fe40000800000 */
[----:B------:R-:W-:Y:S02]  /*3a10*/  FMNMX.FTZ R6, R219, R6, !PT ;  /* 0x00000006db067209 */ /* 0x000fe40007810000 */
[----:B------:R-:W-:-:S02]  /*3a20*/  FMNMX.FTZ R14, R66, R49, !PT ;  /* 0x00000031420e7209 */ /* 0x000fc40007810000 */
[----:B------:R-:W-:Y:S02]  /*3a30*/  FSEL R249, R249, -INF , P5 ;  /* 0xff800000f9f97808 */ /* 0x000fe40002800000 */
[----:B------:R-:W-:Y:S02]  /*3a40*/  ISETP.GT.AND P5, PT, R12, 0x59, PT ;  /* 0x000000590c00780c */ /* 0x000fe40003fa4270 */
[----:B------:R-:W-:Y:S02]  /*3a50*/  FSEL R211, R211, -INF , P6 ;  /* 0xff800000d3d37808 */ /* 0x000fe40003000000 */
[----:B------:R-:W-:Y:S02]  /*3a60*/  FMNMX.FTZ R6, R217, R6, !PT ;  /* 0x00000006d9067209 */ /* 0x000fe40007810000 */
[----:B------:R-:W-:Y:S02]  /*3a70*/  FMNMX.FTZ R33, R155, R14, !PT ;  /* 0x0000000e9b217209 */ /* 0x000fe40007810000 */
[----:B------:R-:W-:-:S02]  /*3a80*/  FSEL R203, R203, -INF , P4 ;  /* 0xff800000cbcb7808 */ /* 0x000fc40002000000 */
[----:B------:R-:W-:Y:S02]  /*3a90*/  ISETP.GT.AND P4, PT, R12, 0x60, PT ;  /* 0x000000600c00780c */ /* 0x000fe40003f84270 */
[----:B------:R-:W-:Y:S02]  /*3aa0*/  FSEL R209, R209, -INF , P5 ;  /* 0xff800000d1d17808 */ /* 0x000fe40002800000 */
[----:B------:R-:W-:Y:S02]  /*3ab0*/  FMNMX.FTZ R6, R211, R6, !PT ;  /* 0x00000006d3067209 */ /* 0x000fe40007810000 */
[----:B------:R-:W-:Y:S02]  /*3ac0*/  FMNMX.FTZ R14, R142, R33, !PT ;  /* 0x000000218e0e7209 */ /* 0x000fe40007810000 */
[----:B------:R-:W-:Y:S02]  /*3ad0*/  FSEL R207, R207, -INF , P2 ;  /* 0xff800000cfcf7808 */ /* 0x000fe40001000000 */
[----:B------:R-:W-:-:S02]  /*3ae0*/  ISETP.GT.AND P2, PT, R12, 0x61, PT ;  /* 0x000000610c00780c */ /* 0x000fc40003f44270 */
[----:B------:R-:W-:Y:S02]  /*3af0*/  FSEL R167, R167, -INF , P4 ;  /* 0xff800000a7a77808 */ /* 0x000fe40002000000 */
[----:B------:R-:W-:Y:S02]  /*3b00*/  FMNMX.FTZ R6, R209, R6, !PT ;  /* 0x00000006d1067209 */ /* 0x000fe40007810000 */
[----:B------:R-:W-:Y:S02]  /*3b10*/  FMNMX.FTZ R14, R199, R14, !PT ;  /* 0x0000000ec70e7209 */ /* 0x000fe40007810000 */
[----:B------:R-:W-:Y:S02]  /*3b20*/  FSEL R205, R205, -INF , P1 ;  /* 0xff800000cdcd7808 */ /* 0x000fe40000800000 */
[----:B------:R-:W-:Y:S02]  /*3b30*/  ISETP.GT.AND P1, PT, R12, 0x68, PT ;  /* 0x000000680c00780c */ /* 0x000fe40003f24270 */
[----:B------:R-:W-:-:S02]  /*3b40*/  FSEL R165, R165, -INF , P2 ;  /* 0xff800000a5a57808 */ /* 0x000fc40001000000 */
[----:B------:R-:W-:Y:S02]  /*3b50*/  FMNMX.FTZ R6, R167, R6, !PT ;  /* 0x00000006a7067209 */ /* 0x000fe40007810000 */
[----:B------:R-:W-:Y:S02]  /*3b60*/  FMNMX.FTZ R14, R249, R14, !PT ;  /* 0x0000000ef90e7209 */ /* 0x000fe40007810000 */
[----:B------:R-:W-:Y:S02]  /*3b70*/  FSEL R201, R201, -INF , P6 ;  /* 0xff800000c9c97808 */ /* 0x000fe40003000000 */
[----:B------:R-:W-:Y:S02]  /*3b80*/  ISETP.GT.AND P6, PT, R12, 0x69, PT ;  /* 0x000000690c00780c */ /* 0x000fe40003fc4270 */
[----:B------:R-:W-:Y:S02]  /*3b90*/  FSEL R163, R163, -INF , P1 ;  /* 0xff800000a3a37808 */ /* 0x000fe40000800000 */
[----:B------:R-:W-:-:S02]  /*3ba0*/  FMNMX.FTZ R6, R165, R6, !PT ;  /* 0x00000006a5067209 */ /* 0x000fc40007810000 */
        /* <DEDUP_REMOVED lines=12> */
[C---:B------:R-:W-:Y:S02]  /*3c70*/  ISETP.GT.AND P2, PT, R12.reuse, 0x78, PT ;  /* 0x000000780c00780c */ /* 0x040fe40003f44270 */
        /* <DEDUP_REMOVED lines=9> */
[----:B------:R-:W-:Y:S02]  /*3d10*/  FMNMX.FTZ R6, R135, R6, !PT ;  /* 0x0000000687067209 */ /* 0x000fe40007810000 */
[----:B------:R-:W-:-:S02]  /*3d20*/  FMNMX.FTZ R12, R159, R14, !PT ;  /* 0x0000000e9f0c7209 */ /* 0x000fc40007810000 */
[----:B------:R-:W-:Y:S02]  /*3d30*/  FMNMX.FTZ R6, R133, R6, !PT ;  /* 0x0000000685067209 */ /* 0x000fe40007810000 */
[----:B------:R-:W-:Y:S02]  /*3d40*/  FMNMX.FTZ R12, R157, R12, !PT ;  /* 0x0000000c9d0c7209 */ /* 0x000fe40007810000 */
[----:B------:R-:W-:Y:S01]  /*3d50*/  FSEL R149, R149, -INF , P6 ;  /* 0xff80000095957808 */ /* 0x000fe20003000000 */
[----:B------:R-:W1:Y:S01]  /*3d60*/  SHFL.BFLY PT, R33, R6, 0x2, 0x1f ;  /* 0x0c401f0006217f89 */ /* 0x000e6200000e0000 */
[----:B------:R-:W-:Y:S02]  /*3d70*/  FMNMX.FTZ R12, R151, R12, !PT ;  /* 0x0000000c970c7209 */ /* 0x000fe40007810000 */
[----:B------:R-:W-:Y:S02]  /*3d80*/  FSEL R67, R67, -INF , P5 ;  /* 0xff80000043437808 */ /* 0x000fe40002800000 */
[----:B------:R-:W-:-:S02]  /*3d90*/  FMNMX.FTZ R12, R149, R12, !PT ;  /* 0x0000000c950c7209 */ /* 0x000fc40007810000 */
[----:B------:R-:W-:Y:S02]  /*3da0*/  FSEL R65, R65, -INF , P4 ;  /* 0xff80000041417808 */ /* 0x000fe40002000000 */
[----:B------:R-:W-:Y:S02]  /*3db0*/  FMNMX.FTZ R12, R67, R12, !PT ;  /* 0x0000000c430c7209 */ /* 0x000fe40007810000 */
[----:B------:R-:W-:Y:S02]  /*3dc0*/  FSEL R63, R10, -INF , P2 ;  /* 0xff8000000a3f7808 */ /* 0x000fe40001000000 */
[----:B------:R-:W-:Y:S02]  /*3dd0*/  FMNMX.FTZ R10, R65, R12, !PT ;  /* 0x0000000c410a7209 */ /* 0x000fe40007810000 */
[----:B------:R-:W-:Y:S02]  /*3de0*/  FSEL R61, R8, -INF , P1 ;  /* 0xff800000083d7808 */ /* 0x000fe40000800000 */
[----:B------:R-:W-:-:S04]  /*3df0*/  FMNMX.FTZ R8, R63, R10, !PT ;  /* 0x0000000a3f087209 */ /* 0x000fc80007810000 */
[----:B------:R-:W-:Y:S02]  /*3e00*/  FMNMX.FTZ R8, R61, R8, !PT ;  /* 0x000000083d087209 */ /* 0x000fe40007810000 */
[----:B-1----:R-:W-:-:S03]  /*3e10*/  FMNMX.FTZ R49, R6, R33, !PT ;  /* 0x0000002106317209 */ /* 0x002fc60007810000 */
[----:B------:R-:W1:Y:S04]  /*3e20*/  SHFL.BFLY PT, R33, R8, 0x2, 0x1f ;  /* 0x0c401f0008217f89 */ /* 0x000e6800000e0000 */
[----:B------:R-:W2:Y:S01]  /*3e30*/  SHFL.BFLY PT, R132, R49, 0x1, 0x1f ;  /* 0x0c201f0031847f89 */ /* 0x000ea200000e0000 */
[----:B-1----:R-:W-:Y:S02]  /*3e40*/  FMNMX.FTZ R33, R8, R33, !PT ;  /* 0x0000002108217209 */ /* 0x002fe40007810000 */
[----:B--2---:R-:W-:-:S03]  /*3e50*/  FMNMX.FTZ R132, R49, R132, !PT ;  /* 0x0000008431847209 */ /* 0x004fc60007810000 */
[----:B------:R-:W1:Y:S01]  /*3e60*/  SHFL.BFLY PT, R6, R33, 0x1, 0x1f ;  /* 0x0c201f0021067f89 */ /* 0x000e6200000e0000 */
[C---:B------:R-:W-:Y:S01]  /*3e70*/  FSETP.NEU.FTZ.AND P1, PT, R132.reuse, -INF , PT ;  /* 0xff8000008400780b */ /* 0x040fe20003f3d000 */
[----:B------:R-:W-:-:S05]  /*3e80*/  FMUL.FTZ R58, R132, c[0x0][0x2d0] ;  /* 0x0000b400843a7a20 */ /* 0x000fca0000410000 */
[----:B------:R-:W-:-:S05]  /*3e90*/  FSEL R58, R58, RZ, P1 ;  /* 0x000000ff3a3a7208 */ /* 0x000fca0000800000 */
[--C-:B------:R-:W-:Y:S02]  /*3ea0*/  FFMA.FTZ R50, R3, c[0x0][0x2d0], -R58.reuse ;  /* 0x0000b40003327a23 */ /* 0x100fe4000001083a */
[--C-:B------:R-:W-:Y:S02]  /*3eb0*/  FFMA.FTZ R57, R35, c[0x0][0x2d0], -R58.reuse ;  /* 0x0000b40023397a23 */ /* 0x100fe4000001083a */
[--C-:B------:R-:W-:Y:S02]  /*3ec0*/  FFMA.FTZ R55, R45, c[0x0][0x2d0], -R58.reuse ;  /* 0x0000b4002d377a23 */ /* 0x100fe4000001083a */
[--C-:B------:R-:W-:Y:S01]  /*3ed0*/  FFMA.FTZ R48, R47, c[0x0][0x2d0], -R58.reuse ;  /* 0x0000b4002f307a23 */ /* 0x100fe2000001083a */
[----:B------:R-:W-:Y:S01]  /*3ee0*/  MUFU.EX2 R50, R50 ;  /* 0x0000003200327308 */ /* 0x000fe20000000800 */
[--C-:B------:R-:W-:Y:S01]  /*3ef0*/  FFMA.FTZ R53, R23, c[0x0][0x2d0], -R58.reuse ;  /* 0x0000b40017357a23 */ /* 0x100fe2000001083a */
[----:B-1----:R-:W-:Y:S01]  /*3f00*/  FMNMX.FTZ R3, R33, R6, !PT ;  /* 0x0000000621037209 */ /* 0x002fe20007810000 */
[--C-:B------:R-:W-:Y:S01]  /*3f10*/  FFMA.FTZ R46, R19, c[0x0][0x2d0], -R58.reuse ;  /* 0x0000b400132e7a23 */ /* 0x100fe2000001083a */
[----:B------:R-:W-:Y:S01]  /*3f20*/  LDSM.16.MT88.4 R32, [R238+0x4900] ;  /* 0x00490000ee20783b */ /* 0x000fe20000004200 */
[--C-:B------:R-:W-:Y:S01]  /*3f30*/  FFMA.FTZ R47, R21, c[0x0][0x2d0], -R58.reuse ;  /* 0x0000b400152f7a23 */ /* 0x100fe2000001083a */
[C---:B------:R-:W-:Y:S01]  /*3f40*/  FSETP.NEU.FTZ.AND P1, PT, R3.reuse, -INF , PT ;  /* 0xff8000000300780b */ /* 0x040fe20003f3d000 */
[----:B------:R-:W-:Y:S01]  /*3f50*/  FMUL.FTZ R56, R3, c[0x0][0x2d0] ;  /* 0x0000b40003387a20 */ /* 0x000fe20000410000 */
[----:B------:R-:W1:Y:S01]  /*3f60*/  MUFU.EX2 R57, R57 ;  /* 0x0000003900397308 */ /* 0x000e620000000800 */
[--C-:B------:R-:W-:Y:S01]  /*3f70*/  FFMA.FTZ R42, R17, c[0x0][0x2d0], -R58.reuse ;  /* 0x0000b400112a7a23 */ /* 0x100fe2000001083a */
[----:B------:R-:W-:Y:S01]  /*3f80*/  LDSM.16.MT88.4 R20, [R238+0x900] ;  /* 0x00090000ee14783b */ /* 0x000fe20000004200 */
[--C-:B------:R-:W-:Y:S01]  /*3f90*/  FFMA.FTZ R38, R31, c[0x0][0x2d0], -R58.reuse ;  /* 0x0000b4001f267a23 */ /* 0x100fe2000001083a */
[----:B------:R-:W-:Y:S01]  /*3fa0*/  FSEL R56, R56, RZ, P1 ;  /* 0x000000ff38387208 */ /* 0x000fe20000800000 */
[--C-:B------:R-:W-:Y:S01]  /*3fb0*/  FFMA.FTZ R2, R2, c[0x0][0x2d0], -R58.reuse ;  /* 0x0000b40002027a23 */ /* 0x100fe2000001083a */
[----:B------:R-:W-:Y:S01]  /*3fc0*/  LDSM.16.MT88.4 R16, [R237+0x900] ;  /* 0x00090000ed10783b */ /* 0x000fe20000004200 */
[----:B------:R-:W-:Y:S01]  /*3fd0*/  FFMA.FTZ R60, R60, c[0x0][0x2d0], -R58 ;  /* 0x0000b4003c3c7a23 */ /* 0x000fe2000001083a */
[----:B------:R-:W-:Y:S01]  /*3fe0*/  MUFU.EX2 R55, R55 ;  /* 0x0000003700377308 */ /* 0x000fe20000000800 */
[--C-:B------:R-:W-:Y:S01]  /*3ff0*/  FFMA.FTZ R59, R4, c[0x0][0x2d0], -R56.reuse ;  /* 0x0000b400043b7a23 */ /* 0x100fe20000010838 */
[----:B------:R-:W-:Y:S01]  /*4000*/  PLOP3.LUT P1, PT, PT, PT, UP0, 0x80, 0x0 ;  /* 0x000000000000781c */ /* 0x000fe20003f2f008 */
[--C-:B------:R-:W-:Y:S01]  /*4010*/  FFMA.FTZ R54, R27, c[0x0][0x2d0], -R56.reuse ;  /* 0x0000b4001b367a23 */ /* 0x100fe20000010838 */
[----:B------:R-:W2:Y:S01]  /*4020*/  LDSM.16.MT88.4 R4, [R236+0x4100] ;  /* 0x00410000ec04783b */ /* 0x000ea20000004200 */
[----:B------:R-:W-:-:S02]  /*4030*/  FFMA.FTZ R52, R25, c[0x0][0x2d0], -R56 ;  /* 0x0000b40019347a23 */ /* 0x000fc40000010838 */
[--C-:B------:R-:W-:Y:S01]  /*4040*/  FFMA.FTZ R49, R43, c[0x0][0x2d0], -R56.reuse ;  /* 0x0000b4002b317a23 */ /* 0x100fe20000010838 */
[----:B------:R-:W3:Y:S01]  /*4050*/  MUFU.EX2 R48, R48 ;  /* 0x0000003000307308 */ /* 0x000ee20000000800 */
[--C-:B------:R-:W-:Y:S01]  /*4060*/  FFMA.FTZ R51, R15, c[0x0][0x2d0], -R56.reuse ;  /* 0x0000b4000f337a23 */ /* 0x100fe20000010838 */
[----:B-1----:R-:W-:Y:S01]  /*4070*/  F2FP.PACK_AB R68, R50, R57 ;  /* 0x000000393244723e */ /* 0x002fe200000000ff */
[--C-:B------:R-:W-:Y:S01]  /*4080*/  FFMA.FTZ R44, R13, c[0x0][0x2d0], -R56.reuse ;  /* 0x0000b4000d2c7a23 */ /* 0x100fe20000010838 */
[----:B------:R-:W-:Y:S01]  /*4090*/  LDSM.16.MT88.4 R24, [R240+0x900] ;  /* 0x00090000f018783b */ /* 0x000fe20000004200 */
[--C-:B------:R-:W-:Y:S02]  /*40a0*/  FFMA.FTZ R45, R11, c[0x0][0x2d0], -R56.reuse ;  /* 0x0000b4000b2d7a23 */ /* 0x100fe40000010838 */
[----:B------:R-:W-:Y:S01]  /*40b0*/  FFMA.FTZ R40, R9, c[0x0][0x2d0], -R56 ;  /* 0x0000b40009287a23 */ /* 0x000fe20000010838 */
[----:B------:R-:W-:Y:S01]  /*40c0*/  MUFU.EX2 R59, R59 ;  /* 0x0000003b003b7308 */ /* 0x000fe20000000800 */
[----:B------:R-:W1:Y:S01]  /*40d0*/  LDSM.16.MT88.4 R12, [R236+0x900] ;  /* 0x00090000ec0c783b */ /* 0x000e620000004200 */
[----:B------:R-:W-:-:S02]  /*40e0*/  FFMA.FTZ R43, R39, c[0x0][0x2d0], -R58 ;  /* 0x0000b400272b7a23 */ /* 0x000fc4000001083a */
[----:B------:R-:W-:Y:S01]  /*40f0*/  FFMA.FTZ R39, R29, c[0x0][0x2d0], -R58 ;  /* 0x0000b4001d277a23 */ /* 0x000fe2000001083a */
[----:B------:R-:W4:Y:S01]  /*4100*/  LDSM.16.MT88.4 R8, [R240+0x4900] ;  /* 0x00490000f008783b */ /* 0x000f220000004200 */
[--C-:B------:R-:W-:Y:S02]  /*4110*/  FFMA.FTZ R41, R41, c[0x0][0x2d0], -R56.reuse ;  /* 0x0000b40029297a23 */ /* 0x100fe40000010838 */
[----:B------:R-:W5:Y:S01]  /*4120*/  MUFU.EX2 R54, R54 ;  /* 0x0000003600367308 */ /* 0x000f620000000800 */
[----:B---3--:R-:W-:Y:S01]  /*4130*/  F2FP.PACK_AB R70, R48, R55 ;  /* 0x000000373046723e */ /* 0x008fe200000000ff */
[----:B------:R-:W3:Y:S01]  /*4140*/  LDSM.16.MT88.4 R28, [R237+0x4900] ;  /* 0x00490000ed1c783b */ /* 0x000ee20000004200 */
[--C-:B------:R-:W-:Y:S02]  /*4150*/  FFMA.FTZ R36, R36, c[0x0][0x2d0], -R56.reuse ;  /* 0x0000b40024247a23 */ /* 0x100fe40000010838 */
[--C-:B------:R-:W-:Y:S02]  /*4160*/  FFMA.FTZ R37, R37, c[0x0][0x2d0], -R56.reuse ;  /* 0x0000b40025257a23 */ /* 0x100fe40000010838 */
[----:B------:R-:W-:Y:S01]  /*4170*/  FFMA.FTZ R0, R144, c[0x0][0x2d0], -R56 ;  /* 0x0000b40090007a23 */ /* 0x000fe20000010838 */
[----:B------:R-:W-:Y:S01]  /*4180*/  MUFU.EX2 R52, R52 ;  /* 0x0000003400347308 */ /* 0x000fe20000000800 */
[----:B------:R-:W-:-:S02]  /*4190*/  FFMA.FTZ R145, R145, c[0x0][0x2d0], -R58 ;  /* 0x0000b40091917a23 */ /* 0x000fc4000001083a */
[--C-:B------:R-:W-:Y:S02]  /*41a0*/  FFMA.FTZ R147, R147, c[0x0][0x2d0], -R58.reuse ;  /* 0x0000b40093937a23 */ /* 0x100fe4000001083a */
[----:B------:R-:W-:Y:S02]  /*41b0*/  FFMA.FTZ R62, R62, c[0x0][0x2d0], -R58 ;  /* 0x0000b4003e3e7a23 */ /* 0x000fe4000001083a */
[--C-:B------:R-:W-:Y:S01]  /*41c0*/  FFMA.FTZ R64, R64, c[0x0][0x2d0], -R56.reuse ;  /* 0x0000b40040407a23 */ /* 0x100fe20000010838 */
[----:B------:R-:W2:Y:S01]  /*41d0*/  MUFU.EX2 R49, R49 ;  /* 0x0000003100317308 */ /* 0x000ea20000000800 */
[----:B-----5:R-:W-:Y:S01]  /*41e0*/  F2FP.PACK_AB R69, R54, R59 ;  /* 0x0000003b3645723e */ /* 0x020fe200000000ff */
[--C-:B------:R-:W-:Y:S02]  /*41f0*/  FFMA.FTZ R153, R153, c[0x0][0x2d0], -R56.reuse ;  /* 0x0000b40099997a23 */ /* 0x100fe40000010838 */
[--C-:B------:R-:W-:Y:S02]  /*4200*/  FFMA.FTZ R66, R66, c[0x0][0x2d0], -R56.reuse ;  /* 0x0000b40042427a23 */ /* 0x100fe40000010838 */
[----:B------:R-:W-:-:S02]  /*4210*/  FFMA.FTZ R155, R155, c[0x0][0x2d0], -R56 ;  /* 0x0000b4009b9b7a23 */ /* 0x000fc40000010838 */
[----:B------:R-:W-:Y:S01]  /*4220*/  MUFU.EX2 R53, R53 ;  /* 0x0000003500357308 */ /* 0x000fe20000000800 */
[--C-:B------:R-:W-:Y:S02]  /*4230*/  FFMA.FTZ R134, R134, c[0x0][0x2d0], -R58.reuse ;  /* 0x0000b40086867a23 */ /* 0x100fe4000001083a */
[--C-:B------:R-:W-:Y:S02]  /*4240*/  FFMA.FTZ R169, R169, c[0x0][0x2d0], -R58.reuse ;  /* 0x0000b400a9a97a23 */ /* 0x100fe4000001083a */
[--C-:B------:R-:W-:Y:S02]  /*4250*/  FFMA.FTZ R171, R171, c[0x0][0x2d0], -R58.reuse ;  /* 0x0000b400abab7a23 */ /* 0x100fe4000001083a */
[----:B------:R-:W-:Y:S01]  /*4260*/  FFMA.FTZ R140, R140, c[0x0][0x2d0], -R58 ;  /* 0x0000b4008c8c7a23 */ /* 0x000fe2000001083a */
[----:B--2---:R-:W-:Y:S01]  /*4270*/  F2FP.PACK_AB R71, R49, R52 ;  /* 0x000000343147723e */ /* 0x004fe200000000ff */
[----:B------:R-:W2:Y:S01]  /*4280*/  MUFU.EX2 R46, R46 ;  /* 0x0000002e002e7308 */ /* 0x000ea20000000800 */
[----:B------:R-:W-:-:S02]  /*4290*/  FFMA.FTZ R142, R142, c[0x0][0x2d0], -R56 ;  /* 0x0000b4008e8e7a23 */ /* 0x000fc40000010838 */
[--C-:B------:R-:W-:Y:S02]  /*42a0*/  FFMA.FTZ R199, R199, c[0x0][0x2d0], -R56.reuse ;  /* 0x0000b400c7c77a23 */ /* 0x100fe40000010838 */
[--C-:B------:R-:W-:Y:S01]  /*42b0*/  FFMA.FTZ R144, R249, c[0x0][0x2d0], -R56.reuse ;  /* 0x0000b400f9907a23 */ /* 0x100fe20000010838 */
[C---:B------:R-:W-:Y:S01]  /*42c0*/  HMMA.16816.F32 R104, R68.reuse, R100, RZ ;  /* 0x000000644468723c */ /* 0x040fe200000018ff */
[----:B------:R-:W-:Y:S01]  /*42d0*/  FFMA.FTZ R203, R203, c[0x0][0x2d0], -R56 ;  /* 0x0000b400cbcb7a23 */ /* 0x000fe20000010838 */
[----:B------:R-:W-:Y:S01]  /*42e0*/  MUFU.EX2 R47, R47 ;  /* 0x0000002f002f7308 */ /* 0x000fe20000000800 */
[--C-:B------:R-:W-:Y:S02]  /*42f0*/  FFMA.FTZ R219, R219, c[0x0][0x2d0], -R58.reuse ;  /* 0x0000b400dbdb7a23 */ /* 0x100fe4000001083a */
[--C-:B------:R-:W-:Y:S02]  /*4300*/  FFMA.FTZ R146, R217, c[0x0][0x2d0], -R58.reuse ;  /* 0x0000b400d9927a23 */ /* 0x100fe4000001083a */
[--C-:B------:R-:W-:Y:S01]  /*4310*/  FFMA.FTZ R148, R211, c[0x0][0x2d0], -R58.reuse ;  /* 0x0000b400d3947a23 */ /* 0x100fe2000001083a */
[----:B------:R-:W-:Y:S01]  /*4320*/  HMMA.16816.F32 R100, R68, R102, RZ ;  /* 0x000000664464723c */ /* 0x000fe200000018ff */
[----:B------:R-:W-:Y:S01]  /*4330*/  FFMA.FTZ R209, R209, c[0x0][0x2d0], -R58 ;  /* 0x0000b400d1d17a23 */ /* 0x000fe2000001083a */
[----:B------:R-:W-:Y:S01]  /*4340*/  MUFU.EX2 R42, R42 ;  /* 0x0000002a002a7308 */ /* 0x000fe20000000800 */
        /* <DEDUP_REMOVED lines=11> */
[----:B------:R-:W5:Y:S01]  /*4400*/  MUFU.EX2 R44, R44 ;  /* 0x0000002c002c7308 */ /* 0x000f620000000800 */
[----:B------:R-:W-:-:S02]  /*4410*/  FFMA.FTZ R158, R159, c[0x0][0x2d0], -R56 ;  /* 0x0000b4009f9e7a23 */ /* 0x000fc40000010838 */
[--C-:B------:R-:W-:Y:S02]  /*4420*/  FFMA.FTZ R157, R157, c[0x0][0x2d0], -R56.reuse ;  /* 0x0000b4009d9d7a23 */ /* 0x100fe40000010838 */
[--C-:B------:R-:W-:Y:S01]  /*4430*/  FFMA.FTZ R151, R151, c[0x0][0x2d0], -R56.reuse ;  /* 0x0000b40097977a23 */ /* 0x100fe20000010838 */
[C---:B------:R-:W-:Y:S01]  /*4440*/  HMMA.16816.F32 R128, R68.reuse, R124, RZ ;  /* 0x0000007c4480723c */ /* 0x040fe200000018ff */
[----:B------:R-:W-:Y:S01]  /*4450*/  FFMA.FTZ R149, R149, c[0x0][0x2d0], -R56 ;  /* 0x0000b40095957a23 */ /* 0x000fe20000010838 */
[----:B------:R-:W-:Y:S01]  /*4460*/  MUFU.EX2 R45, R45 ;  /* 0x0000002d002d7308 */ /* 0x000fe20000000800 */
[----:B------:R-:W-:Y:S02]  /*4470*/  FADD.FTZ R59, R59, R54 ;  /* 0x000000363b3b7221 */ /* 0x000fe40000010000 */
[----:B------:R-:W-:Y:S02]  /*4480*/  FADD.FTZ R50, R57, R50 ;  /* 0x0000003239327221 */ /* 0x000fe40000010000 */
[----:B------:R-:W-:Y:S01]  /*4490*/  FADD.FTZ R52, R52, R59 ;  /* 0x0000003b34347221 */ /* 0x000fe20000010000 */
[----:B------:R-:W-:Y:S01]  /*44a0*/  HMMA.16816.F32 R120, R68, R116, RZ ;  /* 0x000000744478723c */ /* 0x000fe200000018ff */
[----:B------:R-:W-:Y:S01]  /*44b0*/  FADD.FTZ R55, R55, R50 ;  /* 0x0000003237377221 */ /* 0x000fe20000010000 */
[----:B------:R-:W1:Y:S01]  /*44c0*/  MUFU.EX2 R40, R40 ;  /* 0x0000002800287308 */ /* 0x000e620000000800 */
[----:B------:R-:W-:-:S02]  /*44d0*/  FADD.FTZ R52, R49, R52 ;  /* 0x0000003431347221 */ /* 0x000fc40000010000 */
[----:B------:R-:W-:-:S03]  /*44e0*/  FADD.FTZ R48, R48, R55 ;  /* 0x0000003730307221 */ /* 0x000fc60000010000 */
[C---:B------:R-:W-:Y:S02]  /*44f0*/  HMMA.16816.F32 R112, R68.reuse, R108, RZ ;  /* 0x0000006c4470723c */ /* 0x040fe400000018ff */
[----:B------:R-:W-:Y:S06]  /*4500*/  MUFU.EX2 R43, R43 ;  /* 0x0000002b002b7308 */ /* 0x000fec0000000800 */
[C---:B------:R-:W-:Y:S02]  /*4510*/  HMMA.16816.F32 R88, R68.reuse, R84, RZ ;  /* 0x000000544458723c */ /* 0x040fe400000018ff */
[----:B------:R-:W1:Y:S06]  /*4520*/  MUFU.EX2 R38, R38 ;  /* 0x0000002600267308 */ /* 0x000e6c0000000800 */
        /* <DEDUP_REMOVED lines=13> */
[----:B------:R-:W-:Y:S05]  /*4600*/  MUFU.EX2 R60, R60 ;  /* 0x0000003c003c7308 */ /* 0x000fea0000000800 */
[----:B--2---:R-:W-:Y:S01]  /*4610*/  F2FP.PACK_AB R4, R46, R53 ;  /* 0x000000352e04723e */ /* 0x004fe200000000ff */
[----:B------:R-:W-:Y:S01]  /*4620*/  HMMA.16816.F32 R68, R68, R6, RZ ;  /* 0x000000064444723c */ /* 0x000fe200000018ff */
[----:B-----5:R-:W-:Y:S01]  /*4630*/  F2FP.PACK_AB R5, R44, R51 ;  /* 0x000000332c05723e */ /* 0x020fe200000000ff */
[----:B------:R-:W2:Y:S01]  /*4640*/  MUFU.EX2 R145, R145 ;  /* 0x0000009100917308 */ /* 0x000ea20000000800 */
[----:B------:R-:W-:-:S02]  /*4650*/  FADD.FTZ R51, R51, R52 ;  /* 0x0000003433337221 */ /* 0x000fc40000010000 */
[----:B------:R-:W-:Y:S02]  /*4660*/  FADD.FTZ R53, R53, R48 ;  /* 0x0000003035357221 */ /* 0x000fe40000010000 */
[----:B------:R-:W-:Y:S01]  /*4670*/  F2FP.PACK_AB R6, R42, R47 ;  /* 0x0000002f2a06723e */ /* 0x000fe200000000ff */
[----:B------:R-:W-:Y:S01]  /*4680*/  FADD.FTZ R44, R44, R51 ;  /* 0x000000332c2c7221 */ /* 0x000fe20000010000 */
[----:B-1----:R-:W-:Y:S01]  /*4690*/  F2FP.PACK_AB R7, R40, R45 ;  /* 0x0000002d2807723e */ /* 0x002fe200000000ff */
[----:B------:R-:W-:Y:S01]  /*46a0*/  MUFU.EX2 R147, R147 ;  /* 0x0000009300937308 */ /* 0x000fe20000000800 */
[----:B------:R-:W-:Y:S02]  /*46b0*/  FADD.FTZ R46, R46, R53 ;  /* 0x000000352e2e7221 */ /* 0x000fe40000010000 */
[----:B------:R-:W-:Y:S02]  /*46c0*/  FADD.FTZ R45, R45, R44 ;  /* 0x0000002c2d2d7221 */ /* 0x000fe40000010000 */
[----:B------:R-:W-:Y:S01]  /*46d0*/  FADD.FTZ R47, R47, R46 ;  /* 0x0000002e2f2f7221 */ /* 0x000fe20000010000 */
[----:B------:R-:W-:Y:S01]  /*46e0*/  HMMA.16816.F32 R104, R4, R12, R104 ;  /* 0x0000000c0468723c */ /* 0x000fe20000001868 */
[----:B------:R-:W-:Y:S01]  /*46f0*/  FADD.FTZ R40, R40, R45 ;  /* 0x0000002d28287221 */ /* 0x000fe20000010000 */
[----:B------:R-:W1:Y:S01]  /*4700*/  MUFU.EX2 R62, R62 ;  /* 0x0000003e003e7308 */ /* 0x000e620000000800 */
[----:B------:R-:W-:-:S05]  /*4710*/  FADD.FTZ R42, R42, R47 ;  /* 0x0000002f2a2a7221 */ /* 0x000fca0000010000 */
[C---:B------:R-:W-:Y:S01]  /*4720*/  HMMA.16816.F32 R100, R4.reuse, R14, R100 ;  /* 0x0000000e0464723c */ /* 0x040fe20000001864 */
[----:B------:R-:W5:Y:S01]  /*4730*/  LDSM.16.MT88.4 R12, [R236+0x4900] ;  /* 0x00490000ec0c783b */ /* 0x000f620000004200 */
[----:B------:R-:W-:Y:S06]  /*4740*/  MUFU.EX2 R64, R64 ;  /* 0x0000004000407308 */ /* 0x000fec0000000800 */
[C---:B----4-:R-:W-:Y:S02]  /*4750*/  HMMA.16816.F32 R96, R4.reuse, R8, R96 ;  /* 0x000000080460723c */ /* 0x050fe40000001860 */
[----:B------:R-:W4:Y:S06]  /*4760*/  MUFU.EX2 R153, R153 ;  /* 0x0000009900997308 */ /* 0x000f2c0000000800 */
[C---:B------:R-:W-:Y:S01]  /*4770*/  HMMA.16816.F32 R92, R4.reuse, R10, R92 ;  /* 0x0000000a045c723c */ /* 0x040fe2000000185c */
[----:B------:R-:W1:Y:S01]  /*4780*/  LDSM.16.MT88.4 R8, [R236+0x1100] ;  /* 0x00110000ec08783b */ /* 0x000e620000004200 */
[----:B------:R-:W-:Y:S06]  /*4790*/  MUFU.EX2 R66, R66 ;  /* 0x0000004200427308 */ /* 0x000fec0000000800 */
[C---:B------:R-:W-:Y:S02]  /*47a0*/  HMMA.16816.F32 R128, R4.reuse, R24, R128 ;  /* 0x000000180480723c */ /* 0x040fe40000001880 */
[----:B------:R-:W1:Y:S06]  /*47b0*/  MUFU.EX2 R155, R155 ;  /* 0x0000009b009b7308 */ /* 0x000e6c0000000800 */
[C---:B------:R-:W-:Y:S01]  /*47c0*/  HMMA.16816.F32 R124, R4.reuse, R26, R124 ;  /* 0x0000001a047c723c */ /* 0x040fe2000000187c */
[----:B------:R-:W-:Y:S01]  /*47d0*/  LDSM.16.MT88.4 R24, [R240+0x1100] ;  /* 0x00110000f018783b */ /* 0x000fe20000004200 */
        /* <DEDUP_REMOVED lines=16> */
[C---:B---3--:R-:W-:Y:S02]  /*48e0*/  HMMA.16816.F32 R80, R4.reuse, R28, R80 ;  /* 0x0000001c0450723c */ /* 0x048fe40000001850 */
[----:B------:R-:W3:Y:S06]  /*48f0*/  MUFU.EX2 R203, R203 ;  /* 0x000000cb00cb7308 */ /* 0x000eec0000000800 */
[C---:B------:R-:W-:Y:S01]  /*4900*/  HMMA.16816.F32 R76, R4.reuse, R30, R76 ;  /* 0x0000001e044c723c */ /* 0x040fe2000000184c */
[----:B------:R-:W-:Y:S01]  /*4910*/  LDSM.16.MT88.4 R28, [R237+0x5100] ;  /* 0x00510000ed1c783b */ /* 0x000fe20000004200 */
[----:B------:R-:W-:Y:S06]  /*4920*/  MUFU.EX2 R219, R219 ;  /* 0x000000db00db7308 */ /* 0x000fec0000000800 */
[C---:B-----5:R-:W-:Y:S02]  /*4930*/  HMMA.16816.F32 R72, R4.reuse, R12, R72 ;  /* 0x0000000c0448723c */ /* 0x060fe40000001848 */
[----:B------:R-:W5:Y:S06]  /*4940*/  MUFU.EX2 R146, R146 ;  /* 0x0000009200927308 */ /* 0x000f6c0000000800 */
[----:B------:R-:W-:Y:S01]  /*4950*/  HMMA.16816.F32 R68, R4, R14, R68 ;  /* 0x0000000e0444723c */ /* 0x000fe20000001844 */
[----:B------:R-:W2:Y:S01]  /*4960*/  LDSM.16.MT88.4 R12, [R240+0x5100] ;  /* 0x00510000f00c783b */ /* 0x000ea20000004200 */
[----:B------:R-:W-:Y:S05]  /*4970*/  MUFU.EX2 R148, R148 ;  /* 0x0000009400947308 */ /* 0x000fea0000000800 */
[----:B------:R-:W-:Y:S01]  /*4980*/  F2FP.PACK_AB R4, R38, R43 ;  /* 0x0000002b2604723e */ /* 0x000fe200000000ff */
[----:B------:R-:W-:Y:S01]  /*4990*/  FADD.FTZ R43, R43, R42 ;  /* 0x0000002a2b2b7221 */ /* 0x000fe20000010000 */
[----:B------:R-:W-:Y:S01]  /*49a0*/  F2FP.PACK_AB R6, R2, R39 ;  /* 0x000000270206723e */ /* 0x000fe200000000ff */
[----:B------:R-:W2:Y:S01]  /*49b0*/  MUFU.EX2 R209, R209 ;  /* 0x000000d100d17308 */ /* 0x000ea20000000800 */
[----:B------:R-:W-:Y:S01]  /*49c0*/  F2FP.PACK_AB R5, R36, R41 ;  /* 0x000000292405723e */ /* 0x000fe200000000ff */
[----:B------:R-:W-:Y:S01]  /*49d0*/  FADD.FTZ R41, R41, R40 ;  /* 0x0000002829297221 */ /* 0x000fe20000010000 */
[----:B------:R-:W-:Y:S01]  /*49e0*/  F2FP.PACK_AB R7, R0, R37 ;  /* 0x000000250007723e */ /* 0x000fe200000000ff */
[----:B------:R-:W-:-:S02]  /*49f0*/  FADD.FTZ R38, R38, R43 ;  /* 0x0000002b26267221 */ /* 0x000fc40000010000 */
[----:B------:R-:W-:Y:S02]  /*4a00*/  FADD.FTZ R36, R36, R41 ;  /* 0x0000002924247221 */ /* 0x000fe40000010000 */
[----:B------:R-:W-:Y:S01]  /*4a10*/  MUFU.EX2 R150, R150 ;  /* 0x0000009600967308 */ /* 0x000fe20000000800 */
[----:B------:R-:W-:Y:S01]  /*4a20*/  FADD.FTZ R39, R39, R38 ;  /* 0x0000002627277221 */ /* 0x000fe20000010000 */
[C---:B-1----:R-:W-:Y:S01]  /*4a30*/  HMMA.16816.F32 R104, R4.reuse, R8, R104 ;  /* 0x000000080468723c */ /* 0x042fe20000001868 */
[----:B------:R-:W-:Y:S02]  /*4a40*/  FADD.FTZ R37, R37, R36 ;  /* 0x0000002425257221 */ /* 0x000fe40000010000 */
[----:B------:R-:W-:Y:S02]  /*4a50*/  FADD.FTZ R39, R2, R39 ;  /* 0x0000002702277221 */ /* 0x000fe40000010000 */
[----:B------:R-:W-:Y:S01]  /*4a60*/  FADD.FTZ R37, R0, R37 ;  /* 0x0000002500257221 */ /* 0x000fe20000010000 */
[----:B------:R-:W1:Y:S02]  /*4a70*/  MUFU.EX2 R205, R205 ;  /* 0x000000cd00cd7308 */ /* 0x000e640000000800 */
[C---:B------:R-:W-:Y:S01]  /*4a80*/  HMMA.16816.F32 R100, R4.reuse, R10, R100 ;  /* 0x0000000a0464723c */ /* 0x040fe20000001864 */
[----:B------:R-:W1:Y:S05]  /*4a90*/  LDSM.16.MT88.4 R8, [R236+0x5100] ;  /* 0x00510000ec08783b */ /* 0x000e6a0000004200 */
[----:B------:R-:W-:Y:S02]  /*4aa0*/  MUFU.EX2 R152, R152 ;  /* 0x0000009800987308 */ /* 0x000fe40000000800 */
[C---:B------:R-:W-:Y:S06]  /*4ab0*/  HMMA.16816.F32 R112, R4.reuse, R16, R112 ;  /* 0x000000100470723c */ /* 0x040fec0000001870 */
[----:B------:R-:W1:Y:S02]  /*4ac0*/  MUFU.EX2 R197, R197 ;  /* 0x000000c500c57308 */ /* 0x000e640000000800 */
[C---:B------:R-:W-:Y:S01]  /*4ad0*/  HMMA.16816.F32 R108, R4.reuse, R18, R108 ;  /* 0x00000012046c723c */ /* 0x040fe2000000186c */
[----:B------:R-:W3:Y:S05]  /*4ae0*/  LDSM.16.MT88.4 R16, [R237+0x1900] ;  /* 0x00190000ed10783b */ /* 0x000eea0000004200 */
[----:B------:R-:W-:Y:S02]  /*4af0*/  MUFU.EX2 R154, R154 ;  /* 0x0000009a009a7308 */ /* 0x000fe40000000800 */
[C---:B--2---:R-:W-:Y:S06]  /*4b00*/  HMMA.16816.F32 R96, R4.reuse, R12, R96 ;  /* 0x0000000c0460723c */ /* 0x044fec0000001860 */
[----:B------:R-:W2:Y:S02]  /*4b10*/  MUFU.EX2 R165, R165 ;  /* 0x000000a500a57308 */ /* 0x000ea40000000800 */
[C---:B------:R-:W-:Y:S01]  /*4b20*/  HMMA.16816.F32 R92, R4.reuse, R14, R92 ;  /* 0x0000000e045c723c */ /* 0x040fe2000000185c */
[----:B------:R-:W2:Y:S05]  /*4b30*/  LDSM.16.MT88.4 R12, [R236+0x1900] ;  /* 0x00190000ec0c783b */ /* 0x000eaa0000004200 */
[----:B------:R-:W-:Y:S02]  /*4b40*/  MUFU.EX2 R156, R156 ;  /* 0x0000009c009c7308 */ /* 0x000fe40000000800 */
[C---:B------:R-:W-:Y:S06]  /*4b50*/  HMMA.16816.F32 R128, R4.reuse, R24, R128 ;  /* 0x000000180480723c */ /* 0x040fec0000001880 */
[----:B------:R-:W2:Y:S02]  /*4b60*/  MUFU.EX2 R161, R161 ;  /* 0x000000a100a17308 */ /* 0x000ea40000000800 */
[C---:B-1----:R-:W-:Y:S06]  /*4b70*/  HMMA.16816.F32 R72, R4.reuse, R8, R72 ;  /* 0x000000080448723c */ /* 0x042fec0000001848 */
[----:B------:R-:W-:Y:S02]  /*4b80*/  MUFU.EX2 R158, R158 ;  /* 0x0000009e009e7308 */ /* 0x000fe40000000800 */
[C---:B------:R-:W-:Y:S01]  /*4b90*/  HMMA.16816.F32 R68, R4.reuse, R10, R68 ;  /* 0x0000000a0444723c */ /* 0x040fe20000001844 */
[----:B------:R-:W1:Y:S05]  /*4ba0*/  LDSM.16.MT88.4 R8, [R240+0x5900] ;  /* 0x00590000f008783b */ /* 0x000e6a0000004200 */
[----:B------:R-:W1:Y:S02]  /*4bb0*/  MUFU.EX2 R157, R157 ;  /* 0x0000009d009d7308 */ /* 0x000e640000000800 */
[C---:B------:R-:W-:Y:S01]  /*4bc0*/  HMMA.16816.F32 R124, R4.reuse, R26, R124 ;  /* 0x0000001a047c723c */ /* 0x040fe2000000187c */
[----:B------:R-:W1:Y:S05]  /*4bd0*/  LDSM.16.MT88.4 R24, [R240+0x1900] ;  /* 0x00190000f018783b */ /* 0x000e6a0000004200 */
[----:B------:R-:W-:Y:S02]  /*4be0*/  MUFU.EX2 R151, R151 ;  /* 0x0000009700977308 */ /* 0x000fe40000000800 */
[C---:B------:R-:W-:Y:S08]  /*4bf0*/  HMMA.16816.F32 R120, R4.reuse, R20, R120 ;  /* 0x000000140478723c */ /* 0x040ff00000001878 */
[C---:B------:R-:W-:Y:S01]  /*4c00*/  HMMA.16816.F32 R116, R4.reuse, R22, R116 ;  /* 0x000000160474723c */ /* 0x040fe20000001874 */
[----:B------:R-:W1:Y:S07]  /*4c10*/  LDSM.16.MT88.4 R20, [R238+0x1900] ;  /* 0x00190000ee14783b */ /* 0x000e6e0000004200 */
[C---:B------:R-:W-:Y:S08]  /*4c20*/  HMMA.16816.F32 R88, R4.reuse, R32, R88 ;  /* 0x000000200458723c */ /* 0x040ff00000001858 */
[C---:B------:R-:W-:Y:S01]  /*4c30*/  HMMA.16816.F32 R84, R4.reuse, R34, R84 ;  /* 0x000000220454723c */ /* 0x040fe20000001854 */
[----:B------:R-:W-:Y:S07]  /*4c40*/  LDSM.16.MT88.4 R32, [R237+0x6900] ;  /* 0x00690000ed20783b */ /* 0x000fee0000004200 */
[C---:B------:R-:W-:Y:S08]  /*4c50*/  HMMA.16816.F32 R80, R4.reuse, R28, R80 ;  /* 0x0000001c0450723c */ /* 0x040ff00000001850 */
[----:B------:R-:W-:Y:S01]  /*4c60*/  HMMA.16816.F32 R76, R4, R30, R76 ;  /* 0x0000001e044c723c */ /* 0x000fe2000000184c */
[----:B------:R-:W-:Y:S06]  /*4c70*/  LDSM.16.MT88.4 R28, [R237+0x5900] ;  /* 0x00590000ed1c783b */ /* 0x000fec0000004200 */
[----:B------:R-:W-:Y:S01]  /*4c80*/  F2FP.PACK_AB R4, R145, R60 ;  /* 0x0000003c9104723e */ /* 0x000fe200000000ff */
[----:B------:R-:W-:Y:S01]  /*4c90*/  FADD.FTZ R60, R60, R39 ;  /* 0x000000273c3c7221 */ /* 0x000fe20000010000 */
[----:B------:R-:W-:-:S02]  /*4ca0*/  F2FP.PACK_AB R6, R62, R147 ;  /* 0x000000933e06723e */ /* 0x000fc400000000ff */
[----:B----4-:R-:W-:Y:S01]  /*4cb0*/  F2FP.PACK_AB R5, R153, R64 ;  /* 0x000000409905723e */ /* 0x010fe200000000ff */
[----:B------:R-:W-:Y:S01]  /*4cc0*/  FADD.FTZ R64, R64, R37 ;  /* 0x0000002540407221 */ /* 0x000fe20000010000 */
[----:B------:R-:W-:Y:S01]  /*4cd0*/  F2FP.PACK_AB R7, R155, R66 ;  /* 0x000000429b07723e */ /* 0x000fe200000000ff */
[----:B------:R-:W-:Y:S02]  /*4ce0*/  FADD.FTZ R60, R145, R60 ;  /* 0x0000003c913c7221 */ /* 0x000fe40000010000 */
[----:B------:R-:W-:Y:S02]  /*4cf0*/  FADD.FTZ R153, R153, R64 ;  /* 0x0000004099997221 */ /* 0x000fe40000010000 */
[----:B------:R-:W-:Y:S02]  /*4d00*/  FADD.FTZ R147, R147, R60 ;  /* 0x0000003c93937221 */ /* 0x000fe40000010000 */
[----:B---3--:R-:W-:Y:S01]  /*4d10*/  HMMA.16816.F32 R112, R4, R16, R112 ;  /* 0x000000100470723c */ /* 0x008fe20000001870 */
[----:B------:R-:W-:-:S02]  /*4d20*/  FADD.FTZ R66, R66, R153 ;  /* 0x0000009942427221 */ /* 0x000fc40000010000 */
[----:B------:R-:W-:Y:S02]  /*4d30*/  FADD.FTZ R147, R62, R147 ;  /* 0x000000933e937221 */ /* 0x000fe40000010000 */
[----:B------:R-:W-:-:S03]  /*4d40*/  FADD.FTZ R155, R155, R66 ;  /* 0x000000429b9b7221 */ /* 0x000fc60000010000 */
[C---:B------:R-:W-:Y:S01]  /*4d50*/  HMMA.16816.F32 R108, R4.reuse, R18, R108 ;  /* 0x00000012046c723c */ /* 0x040fe2000000186c */
[----:B------:R-:W3:Y:S07]  /*4d60*/  LDSM.16.MT88.4 R16, [R238+0x5900] ;  /* 0x00590000ee10783b */ /* 0x000eee0000004200 */
[C---:B--2---:R-:W-:Y:S08]  /*4d70*/  HMMA.16816.F32 R104, R4.reuse, R12, R104 ;  /* 0x0000000c0468723c */ /* 0x044ff00000001868 */
[C---:B------:R-:W-:Y:S01]  /*4d80*/  HMMA.16816.F32 R100, R4.reuse, R14, R100 ;  /* 0x0000000e0464723c */ /* 0x040fe20000001864 */
[----:B------:R-:W2:Y:S07]  /*4d90*/  LDSM.16.MT88.4 R12, [R236+0x5900] ;  /* 0x00590000ec0c783b */ /* 0x000eae0000004200 */
[C---:B-1----:R-:W-:Y:S08]  /*4da0*/  HMMA.16816.F32 R96, R4.reuse, R8, R96 ;  /* 0x000000080460723c */ /* 0x042ff00000001860 */
[C---:B------:R-:W-:Y:S01]  /*4db0*/  HMMA.16816.F32 R92, R4.reuse, R10, R92 ;  /* 0x0000000a045c723c */ /* 0x040fe2000000185c */
[----:B------:R-:W1:Y:S07]  /*4dc0*/  LDSM.16.MT88.4 R8, [R237+0x2100] ;  /* 0x00210000ed08783b */ /* 0x000e6e0000004200 */
[C---:B------:R-:W-:Y:S08]  /*4dd0*/  HMMA.16816.F32 R128, R4.reuse, R24, R128 ;  /* 0x000000180480723c */ /* 0x040ff00000001880 */
[C---:B------:R-:W-:Y:S01]  /*4de0*/  HMMA.16816.F32 R124, R4.reuse, R26, R124 ;  /* 0x0000001a047c723c */ /* 0x040fe2000000187c */
[----:B------:R-:W-:Y:S07]  /*4df0*/  LDSM.16.MT88.4 R24, [R240+0x2100] ;  /* 0x00210000f018783b */ /* 0x000fee0000004200 */
[C---:B------:R-:W-:Y:S08]  /*4e00*/  HMMA.16816.F32 R120, R4.reuse, R20, R120 ;  /* 0x000000140478723c */ /* 0x040ff00000001878 */
[C---:B------:R-:W-:Y:S01]  /*4e10*/  HMMA.16816.F32 R116, R4.reuse, R22, R116 ;  /* 0x000000160474723c */ /* 0x040fe20000001874 */
[----:B------:R-:W4:Y:S07]  /*4e20*/  LDSM.16.MT88.4 R20, [R238+0x2100] ;  /* 0x00210000ee14783b */ /* 0x000f2e0000004200 */
[C---:B---3--:R-:W-:Y:S08]  /*4e30*/  HMMA.16816.F32 R88, R4.reuse, R16, R88 ;  /* 0x000000100458723c */ /* 0x048ff00000001858 */
[C---:B------:R-:W-:Y:S01]  /*4e40*/  HMMA.16816.F32 R84, R4.reuse, R18, R84 ;  /* 0x000000120454723c */ /* 0x040fe20000001854 */
[----:B------:R-:W3:Y:S07]  /*4e50*/  LDSM.16.MT88.4 R16, [R236+0x2100] ;  /* 0x00210000ec10783b */ /* 0x000eee0000004200 */
[C---:B------:R-:W-:Y:S08]  /*4e60*/  HMMA.16816.F32 R80, R4.reuse, R28, R80 ;  /* 0x0000001c0450723c */ /* 0x040ff00000001850 */
[C---:B------:R-:W-:Y:S01]  /*4e70*/  HMMA.16816.F32 R76, R4.reuse, R30, R76 ;  /* 0x0000001e044c723c */ /* 0x040fe2000000184c */
[----:B------:R-:W-:Y:S07]  /*4e80*/  LDSM.16.MT88.4 R28, [R240+0x3100] ;  /* 0x00310000f01c783b */ /* 0x000fee0000004200 */
[C---:B--2---:R-:W-:Y:S08]  /*4e90*/  HMMA.16816.F32 R72, R4.reuse, R12, R72 ;  /* 0x0000000c0448723c */ /* 0x044ff00000001848 */
[----:B------:R-:W-:Y:S01]  /*4ea0*/  HMMA.16816.F32 R68, R4, R14, R68 ;  /* 0x0000000e0444723c */ /* 0x000fe20000001844 */
[----:B------:R-:W2:Y:S06]  /*4eb0*/  LDSM.16.MT88.4 R12, [R240+0x6100] ;  /* 0x00610000f00c783b */ /* 0x000eac0000004200 */
[----:B------:R-:W-:Y:S01]  /*4ec0*/  F2FP.PACK_AB R4, R169, R134 ;  /* 0x00000086a904723e */ /* 0x000fe200000000ff */
[----:B------:R-:W-:Y:S01]  /*4ed0*/  FADD.FTZ R134, R134, R147 ;  /* 0x0000009386867221 */ /* 0x000fe20000010000 */
[----:B------:R-:W-:-:S02]  /*4ee0*/  F2FP.PACK_AB R6, R140, R171 ;  /* 0x000000ab8c06723e */ /* 0x000fc400000000ff */
[----:B------:R-:W-:Y:S01]  /*4ef0*/  F2FP.PACK_AB R5, R199, R142 ;  /* 0x0000008ec705723e */ /* 0x000fe200000000ff */
[----:B------:R-:W-:Y:S01]  /*4f00*/  FADD.FTZ R142, R142, R155 ;  /* 0x0000009b8e8e7221 */ /* 0x000fe20000010000 */
[----:B------:R-:W-:Y:S01]  /*4f10*/  F2FP.PACK_AB R7, R203, R144 ;  /* 0x00000090cb07723e */ /* 0x000fe200000000ff */
[----:B------:R-:W-:Y:S02]  /*4f20*/  FADD.FTZ R134, R169, R134 ;  /* 0x00000086a9867221 */ /* 0x000fe40000010000 */
[----:B------:R-:W-:Y:S02]  /*4f30*/  FADD.FTZ R199, R199, R142 ;  /* 0x0000008ec7c77221 */ /* 0x000fe40000010000 */
[----:B------:R-:W-:Y:S02]  /*4f40*/  FADD.FTZ R171, R171, R134 ;  /* 0x00000086abab7221 */ /* 0x000fe40000010000 */
[----:B-1----:R-:W-:Y:S01]  /*4f50*/  HMMA.16816.F32 R112, R4, R8, R112 ;  /* 0x000000080470723c */ /* 0x002fe20000001870 */
[----:B------:R-:W-:-:S02]  /*4f60*/  FADD.FTZ R144, R144, R199 ;  /* 0x000000c790907221 */ /* 0x000fc40000010000 */
[----:B------:R-:W-:Y:S02]  /*4f70*/  FADD.FTZ R140, R140, R171 ;  /* 0x000000ab8c8c7221 */ /* 0x000fe40000010000 */
[----:B------:R-:W-:-:S03]  /*4f80*/  FADD.FTZ R203, R203, R144 ;  /* 0x00000090cbcb7221 */ /* 0x000fc60000010000 */
[C---:B------:R-:W-:Y:S01]  /*4f90*/  HMMA.16816.F32 R108, R4.reuse, R10, R108 ;  /* 0x0000000a046c723c */ /* 0x040fe2000000186c */
[----:B------:R-:W1:Y:S07]  /*4fa0*/  LDSM.16.MT88.4 R8, [R237+0x6100] ;  /* 0x00610000ed08783b */ /* 0x000e6e0000004200 */
[C---:B----4-:R-:W-:Y:S08]  /*4fb0*/  HMMA.16816.F32 R120, R4.reuse, R20, R120 ;  /* 0x000000140478723c */ /* 0x050ff00000001878 */
[C---:B------:R-:W-:Y:S01]  /*4fc0*/  HMMA.16816.F32 R116, R4.reuse, R22, R116 ;  /* 0x000000160474723c */ /* 0x040fe20000001874 */
[----:B------:R-:W4:Y:S07]  /*4fd0*/  LDSM.16.MT88.4 R20, [R238+0x6100] ;  /* 0x00610000ee14783b */ /* 0x000f2e0000004200 */
[C---:B---3--:R-:W-:Y:S08]  /*4fe0*/  HMMA.16816.F32 R104, R4.reuse, R16, R104 ;  /* 0x000000100468723c */ /* 0x048ff00000001868 */
        /* <DEDUP_REMOVED lines=11> */
[C---:B----4-:R-:W-:Y:S08]  /*50a0*/  HMMA.16816.F32 R88, R4.reuse, R20, R88 ;  /* 0x000000140458723c */ /* 0x050ff00000001858 */
[C---:B------:R-:W-:Y:S01]  /*50b0*/  HMMA.16816.F32 R84, R4.reuse, R22, R84 ;  /* 0x000000160454723c */ /* 0x040fe20000001854 */
[----:B------:R-:W4:Y:S07]  /*50c0*/  LDSM.16.MT88.4 R20, [R237+0x2900] ;  /* 0x00290000ed14783b */ /* 0x000f2e0000004200 */
[C---:B---3--:R-:W-:Y:S08]  /*50d0*/  HMMA.16816.F32 R72, R4.reuse, R16, R72 ;  /* 0x000000100448723c */ /* 0x048ff00000001848 */
[----:B------:R-:W-:Y:S01]  /*50e0*/  HMMA.16816.F32 R68, R4, R18, R68 ;  /* 0x000000120444723c */ /* 0x000fe20000001844 */
[----:B------:R-:W3:Y:S06]  /*50f0*/  LDSM.16.MT88.4 R16, [R240+0x6900] ;  /* 0x00690000f010783b */ /* 0x000eec0000004200 */
[----:B-----5:R-:W-:Y:S01]  /*5100*/  F2FP.PACK_AB R4, R146, R219 ;  /* 0x000000db9204723e */ /* 0x020fe200000000ff */
        /* <DEDUP_REMOVED lines=8> */
[----:B--2---:R-:W-:Y:S01]  /*5190*/  HMMA.16816.F32 R120, R4, R12, R120 ;  /* 0x0000000c0478723c */ /* 0x004fe20000001878 */
[----:B------:R-:W-:-:S02]  /*51a0*/  FADD.FTZ R152, R152, R205 ;  /* 0x000000cd98987221 */ /* 0x000fc40000010000 */
[----:B------:R-:W-:Y:S02]  /*51b0*/  FADD.FTZ R209, R209, R148 ;  /* 0x00000094d1d17221 */ /* 0x000fe40000010000 */
[----:B------:R-:W-:-:S03]  /*51c0*/  FADD.FTZ R197, R197, R152 ;  /* 0x00000098c5c57221 */ /* 0x000fc60000010000 */
[C---:B------:R-:W-:Y:S01]  /*51d0*/  HMMA.16816.F32 R116, R4.reuse, R14, R116 ;  /* 0x0000000e0474723c */ /* 0x040fe20000001874 */
[----:B------:R-:W2:Y:S07]  /*51e0*/  LDSM.16.MT88.4 R12, [R238+0x6900] ;  /* 0x00690000ee0c783b */ /* 0x000eae0000004200 */
[C---:B-1----:R-:W-:Y:S08]  /*51f0*/  HMMA.16816.F32 R104, R4.reuse, R8, R104 ;  /* 0x000000080468723c */ /* 0x042ff00000001868 */
[C---:B------:R-:W-:Y:S01]  /*5200*/  HMMA.16816.F32 R100, R4.reuse, R10, R100 ;  /* 0x0000000a0464723c */ /* 0x040fe20000001864 */
[----:B------:R-:W1:Y:S07]  /*5210*/  LDSM.16.MT88.4 R8, [R236+0x6900] ;  /* 0x00690000ec08783b */ /* 0x000e6e0000004200 */
[C---:B----4-:R-:W-:Y:S08]  /*5220*/  HMMA.16816.F32 R112, R4.reuse, R20, R112 ;  /* 0x000000140470723c */ /* 0x050ff00000001870 */
[C---:B------:R-:W-:Y:S01]  /*5230*/  HMMA.16816.F32 R108, R4.reuse, R22, R108 ;  /* 0x00000016046c723c */ /* 0x040fe2000000186c */
[----:B------:R-:W-:Y:S07]  /*5240*/  LDSM.16.MT88.4 R20, [R236+0x3100] ;  /* 0x00310000ec14783b */ /* 0x000fee0000004200 */
        /* <DEDUP_REMOVED lines=9> */
[C---:B------:R-:W-:Y:S01]  /*52e0*/  HMMA.16816.F32 R80, R4.reuse, R32, R80 ;  /* 0x000000200450723c */ /* 0x040fe20000001850 */
[----:B------:R-:W4:Y:S07]  /*52f0*/  MUFU.EX2 R32, R149 ;  /* 0x0000009500207308 */ /* 0x000f2e0000000800 */
[C---:B------:R-:W-:Y:S08]  /*5300*/  HMMA.16816.F32 R128, R4.reuse, R24, R128 ;  /* 0x000000180480723c */ /* 0x040ff00000001880 */
[C---:B------:R-:W-:Y:S01]  /*5310*/  HMMA.16816.F32 R124, R4.reuse, R26, R124 ;  /* 0x0000001a047c723c */ /* 0x040fe2000000187c */
[----:B------:R-:W5:Y:S07]  /*5320*/  LDSM.16.MT88.4 R24, [R238+0x3100] ;  /* 0x00310000ee18783b */ /* 0x000f6e0000004200 */
[----:B------:R-:W-:Y:S07]  /*5330*/  HMMA.16816.F32 R76, R4, R34, R76 ;  /* 0x00000022044c723c */ /* 0x000fee000000184c */
[----:B------:R-:W-:Y:S01]  /*5340*/  F2FP.PACK_AB R4, R165, R154 ;  /* 0x0000009aa504723e */ /* 0x000fe200000000ff */
[----:B------:R-:W-:Y:S01]  /*5350*/  FADD.FTZ R154, R154, R209 ;  /* 0x000000d19a9a7221 */ /* 0x000fe20000010000 */
[----:B------:R-:W-:-:S02]  /*5360*/  F2FP.PACK_AB R6, R161, R156 ;  /* 0x0000009ca106723e */ /* 0x000fc400000000ff */
[----:B------:R-:W-:Y:S01]  /*5370*/  F2FP.PACK_AB R5, R157, R158 ;  /* 0x0000009e9d05723e */ /* 0x000fe200000000ff */
[----:B------:R-:W-:Y:S01]  /*5380*/  FADD.FTZ R158, R158, R197 ;  /* 0x000000c59e9e7221 */ /* 0x000fe20000010000 */
[----:B----4-:R-:W-:Y:S01]  /*5390*/  F2FP.PACK_AB R7, R32, R151 ;  /* 0x000000972007723e */ /* 0x010fe200000000ff */
        /* <DEDUP_REMOVED lines=9> */
[C---:B------:R-:W-:Y:S08]  /*5430*/  HMMA.16816.F32 R104, R4.reuse, R20, R104 ;  /* 0x000000140468723c */ /* 0x040ff00000001868 */
[C---:B------:R-:W-:Y:S01]  /*5440*/  HMMA.16816.F32 R100, R4.reuse, R22, R100 ;  /* 0x000000160464723c */ /* 0x040fe20000001864 */
[----:B------:R-:W4:Y:S07]  /*5450*/  LDSM.16.MT88.4 R20, [R236+0x7100] ;  /* 0x00710000ec14783b */ /* 0x000f2e0000004200 */
[C---:B--2---:R-:W-:Y:S08]  /*5460*/  HMMA.16816.F32 R96, R4.reuse, R12, R96 ;  /* 0x0000000c0460723c */ /* 0x044ff00000001860 */
[C---:B------:R-:W-:Y:S01]  /*5470*/  HMMA.16816.F32 R92, R4.reuse, R14, R92 ;  /* 0x0000000e045c723c */ /* 0x040fe2000000185c */
[----:B------:R-:W2:Y:S07]  /*5480*/  LDSM.16.MT88.4 R12, [R240+0x3900] ;  /* 0x00390000f00c783b */ /* 0x000eae0000004200 */
[C---:B-1----:R-:W-:Y:S08]  /*5490*/  HMMA.16816.F32 R88, R4.reuse, R8, R88 ;  /* 0x000000080458723c */ /* 0x042ff00000001858 */
[C---:B------:R-:W-:Y:S01]  /*54a0*/  HMMA.16816.F32 R84, R4.reuse, R10, R84 ;  /* 0x0000000a0454723c */ /* 0x040fe20000001854 */
[----:B------:R-:W1:Y:S07]  /*54b0*/  LDSM.16.MT88.4 R8, [R238+0x3900] ;  /* 0x00390000ee08783b */ /* 0x000e6e0000004200 */
[C---:B------:R-:W-:Y:S07]  /*54c0*/  HMMA.16816.F32 R128, R4.reuse, R28, R128 ;  /* 0x0000001c0480723c */ /* 0x040fee0000001880 */
[--C-:B------:R-:W-:Y:S01]  /*54d0*/  FFMA.FTZ R28, R67, c[0x0][0x2d0], -R56.reuse ;  /* 0x0000b400431c7a23 */ /* 0x100fe20000010838 */
[----:B------:R-:W-:Y:S01]  /*54e0*/  HMMA.16816.F32 R124, R4, R30, R124 ;  /* 0x0000001e047c723c */ /* 0x000fe2000000187c */
[----:B------:R-:W-:-:S04]  /*54f0*/  FFMA.FTZ R29, R65, c[0x0][0x2d0], -R56 ;  /* 0x0000b400411d7a23 */ /* 0x000fc80000010838 */
[----:B------:R-:W-:Y:S02]  /*5500*/  MUFU.EX2 R28, R28 ;  /* 0x0000001c001c7308 */ /* 0x000fe40000000800 */
[--C-:B------:R-:W-:Y:S01]  /*5510*/  FFMA.FTZ R30, R63, c[0x0][0x2d0], -R56.reuse ;  /* 0x0000b4003f1e7a23 */ /* 0x100fe20000010838 */
[----:B-----5:R-:W-:Y:S01]  /*5520*/  HMMA.16816.F32 R120, R4, R24, R120 ;  /* 0x000000180478723c */ /* 0x020fe20000001878 */
[----:B------:R-:W-:-:S04]  /*5530*/  FFMA.FTZ R31, R61, c[0x0][0x2d0], -R56 ;  /* 0x0000b4003d1f7a23 */ /* 0x000fc80000010838 */
[----:B------:R-:W-:Y:S02]  /*5540*/  MUFU.EX2 R29, R29 ;  /* 0x0000001d001d7308 */ /* 0x000fe40000000800 */
[--C-:B------:R-:W-:Y:S01]  /*5550*/  FFMA.FTZ R24, R143, c[0x0][0x2d0], -R58.reuse ;  /* 0x0000b4008f187a23 */ /* 0x100fe2000001083a */
[----:B------:R-:W-:Y:S01]  /*5560*/  HMMA.16816.F32 R116, R4, R26, R116 ;  /* 0x0000001a0474723c */ /* 0x000fe20000001874 */
[----:B------:R-:W-:-:S04]  /*5570*/  FFMA.FTZ R25, R141, c[0x0][0x2d0], -R58 ;  /* 0x0000b4008d197a23 */ /* 0x000fc8000001083a */
[----:B------:R-:W-:Y:S02]  /*5580*/  MUFU.EX2 R24, R24 ;  /* 0x0000001800187308 */ /* 0x000fe40000000800 */
[--C-:B------:R-:W-:Y:S01]  /*5590*/  FFMA.FTZ R26, R135, c[0x0][0x2d0], -R58.reuse ;  /* 0x0000b400871a7a23 */ /* 0x100fe2000001083a */
[----:B---3--:R-:W-:Y:S01]  /*55a0*/  HMMA.16816.F32 R80, R4, R16, R80 ;  /* 0x000000100450723c */ /* 0x008fe20000001850 */
[----:B------:R-:W-:-:S04]  /*55b0*/  FFMA.FTZ R27, R133, c[0x0][0x2d0], -R58 ;  /* 0x0000b400851b7a23 */ /* 0x000fc8000001083a */
[----:B------:R-:W3:Y:S03]  /*55c0*/  MUFU.EX2 R25, R25 ;  /* 0x0000001900197308 */ /* 0x000ee60000000800 */
[C---:B------:R-:W-:Y:S01]  /*55d0*/  HMMA.16816.F32 R76, R4.reuse, R18, R76 ;  /* 0x00000012044c723c */ /* 0x040fe2000000184c */
[----:B------:R-:W5:Y:S04]  /*55e0*/  LDSM.16.MT88.4 R16, [R237+0x3900] ;  /* 0x00390000ed10783b */ /* 0x000f680000004200 */
[----:B------:R-:W-:Y:S03]  /*55f0*/  MUFU.EX2 R26, R26 ;  /* 0x0000001a001a7308 */ /* 0x000fe60000000800 */
[C---:B----4-:R-:W-:Y:S05]  /*5600*/  HMMA.16816.F32 R72, R4.reuse, R20, R72 ;  /* 0x000000140448723c */ /* 0x050fea0000001848 */
[----:B------:R-:W4:Y:S03]  /*5610*/  MUFU.EX2 R27, R27 ;  /* 0x0000001b001b7308 */ /* 0x000f260000000800 */
[----:B------:R-:W-:Y:S05]  /*5620*/  HMMA.16816.F32 R68, R4, R22, R68 ;  /* 0x000000160444723c */ /* 0x000fea0000001844 */
[----:B------:R-:W-:Y:S02]  /*5630*/  MUFU.EX2 R30, R30 ;  /* 0x0000001e001e7308 */ /* 0x000fe40000000800 */
[----:B---3--:R-:W-:Y:S01]  /*5640*/  F2FP.PACK_AB R4, R25, R24 ;  /* 0x000000181904723e */ /* 0x008fe200000000ff */
[----:B------:R-:W-:Y:S01]  /*5650*/  FADD.FTZ R24, R24, R161 ;  /* 0x000000a118187221 */ /* 0x000fe20000010000 */
[----:B------:R-:W-:Y:S01]  /*5660*/  F2FP.PACK_AB R5, R29, R28 ;  /* 0x0000001c1d05723e */ /* 0x000fe200000000ff */
[----:B------:R-:W-:-:S02]  /*5670*/  FADD.FTZ R28, R28, R151 ;  /* 0x000000971c1c7221 */ /* 0x000fc40000010000 */
[----:B------:R-:W-:Y:S01]  /*5680*/  FADD.FTZ R25, R25, R24 ;  /* 0x0000001819197221 */ /* 0x000fe20000010000 */
[----:B------:R-:W3:Y:S01]  /*5690*/  MUFU.EX2 R31, R31 ;  /* 0x0000001f001f7308 */ /* 0x000ee20000000800 */
[----:B----4-:R-:W-:Y:S01]  /*56a0*/  F2FP.PACK_AB R6, R27, R26 ;  /* 0x0000001a1b06723e */ /* 0x010fe200000000ff */
[----:B------:R-:W-:Y:S02]  /*56b0*/  FADD.FTZ R29, R29, R28 ;  /* 0x0000001c1d1d7221 */ /* 0x000fe40000010000 */
[----:B------:R-:W-:-:S04]  /*56c0*/  FADD.FTZ R26, R26, R25 ;  /* 0x000000191a1a7221 */ /* 0x000fc80000010000 */
[----:B------:R-:W-:Y:S01]  /*56d0*/  FADD.FTZ R2, R27, R26 ;  /* 0x0000001a1b027221 */ /* 0x000fe20000010000 */
[----:B---3--:R-:W-:Y:S01]  /*56e0*/  F2FP.PACK_AB R7, R31, R30 ;  /* 0x0000001e1f07723e */ /* 0x008fe200000000ff */
[----:B------:R-:W-:-:S04]  /*56f0*/  FADD.FTZ R30, R30, R29 ;  /* 0x0000001d1e1e7221 */ /* 0x000fc80000010000 */
[----:B------:R-:W-:Y:S02]  /*5700*/  FADD.FTZ R0, R31, R30 ;  /* 0x0000001e1f007221 */ /* 0x000fe40000010000 */
[C---:B--2---:R-:W-:Y:S03]  /*5710*/  HMMA.16816.F32 R128, R4.reuse, R12, R128 ;  /* 0x0000000c0480723c */ /* 0x044fe60000001880 */
[----:B------:R-:W-:Y:S04]  /*5720*/  STL [R1+0x8], R0 ;  /* 0x0000080001007387 */ /* 0x000fe80000100800 */
[----:B------:R-:W-:Y:S01]  /*5730*/  STL [R1+0xc], R2 ;  /* 0x00000c0201007387 */ /* 0x000fe20000100800 */
[C---:B------:R-:W-:Y:S03]  /*5740*/  HMMA.16816.F32 R124, R4.reuse, R14, R124 ;  /* 0x0000000e047c723c */ /* 0x040fe6000000187c */
[----:B------:R-:W2:Y:S05]  /*5750*/  LDSM.16.MT88.4 R12, [R236+0x3900] ;  /* 0x00390000ec0c783b */ /* 0x000eaa0000004200 */
[C---:B-1----:R-:W-:Y:S08]  /*5760*/  HMMA.16816.F32 R120, R4.reuse, R8, R120 ;  /* 0x000000080478723c */ /* 0x042ff00000001878 */
[C---:B------:R-:W-:Y:S01]  /*5770*/  HMMA.16816.F32 R116, R4.reuse, R10, R116 ;  /* 0x0000000a0474723c */ /* 0x040fe20000001874 */
[----:B------:R-:W1:Y:S07]  /*5780*/  LDSM.16.MT88.4 R8, [R240+0x7900] ;  /* 0x00790000f008783b */ /* 0x000e6e0000004200 */
[C---:B-----5:R-:W-:Y:S08]  /*5790*/  HMMA.16816.F32 R112, R4.reuse, R16, R112 ;  /* 0x000000100470723c */ /* 0x060ff00000001870 */
        /* <DEDUP_REMOVED lines=8> */
[C---:B---3--:R-:W-:Y:S08]  /*5820*/  HMMA.16816.F32 R88, R4.reuse, R16, R88 ;  /* 0x000000100458723c */ /* 0x048ff00000001858 */
[C---:B------:R-:W-:Y:S08]  /*5830*/  HMMA.16816.F32 R84, R4.reuse, R18, R84 ;  /* 0x000000120454723c */ /* 0x040ff00000001854 */
[C---:B--2---:R-:W-:Y:S08]  /*5840*/  HMMA.16816.F32 R80, R4.reuse, R12, R80 ;  /* 0x0000000c0450723c */ /* 0x044ff00000001850 */
[C---:B------:R-:W-:Y:S08]  /*5850*/  HMMA.16816.F32 R76, R4.reuse, R14, R76 ;  /* 0x0000000e044c723c */ /* 0x040ff0000000184c */
[C---:B-1----:R-:W-:Y:S08]  /*5860*/  HMMA.16816.F32 R72, R4.reuse, R8, R72 ;  /* 0x000000080448723c */ /* 0x042ff00000001848 */
[----:B------:R-:W-:Y:S01]  /*5870*/  HMMA.16816.F32 R68, R4, R10, R68 ;  /* 0x0000000a0444723c */ /* 0x000fe20000001844 */
[----:B------:R-:W-:Y:S07]  /*5880*/  @!P1 BRA `(.L_x_5) ;  /* 0x00003ee000009947 */ /* 0x000fee0003800000 */
[----:B------:R-:W-:Y:S01]  /*5890*/  IADD3 R0, P2, R250, 0x40, RZ ;  /* 0x00000040fa007810 */ /* 0x000fe20007f5e0ff */
[----:B------:R-:W-:Y:S01]  /*58a0*/  IMAD.MOV.U32 R135, RZ, RZ, R132 ;  /* 0x000000ffff877224 */ /* 0x000fe200078e0084 */
[----:B------:R-:W-:Y:S01]  /*58b0*/  IADD3 R252, P1, R244, 0x40, RZ ;  /* 0x00000040f4fc7810 */ /* 0x000fe20007f3e0ff */
[----:B------:R-:W-:Y:S01]  /*58c0*/  ULDC.64 UR6, c[0x0][0x208] ;  /* 0x0000820000067ab9 */ /* 0x000fe20000000a00 */
[----:B------:R-:W-:Y:S01]  /*58d0*/  IADD3.X R2, RZ, R248, RZ, P2, !PT ;  /* 0x000000f8ff027210 */ /* 0x000fe200017fe4ff */
[----:B------:R1:W-:Y:S01]  /*58e0*/  STL [R1+0x4], R0 ;  /* 0x0000040001007387 */ /* 0x0003e20000100800 */
[----:B------:R-:W-:Y:S01]  /*58f0*/  ULDC.64 UR4, c[0x0][0x1e0] ;  /* 0x0000780000047ab9 */ /* 0x000fe20000000a00 */
[----:B------:R-:W-:-:S02]  /*5900*/  IMAD.X R249, RZ, RZ, R247, P1 ;  /* 0x000000fffff97224 */ /* 0x000fc400008e06f7 */
[----:B------:R2:W-:Y:S01]  /*5910*/  STL [R1], R2 ;  /* 0x0000000201007387 */ /* 0x0005e20000100800 */
[----:B-1----:R-:W-:-:S06]  /*5920*/  IMAD.MOV.U32 R0, RZ, RZ, R3 ;  /* 0x000000ffff007224 */ /* 0x002fcc00078e0003 */
.L_x_6:
[----:B--2---:R-:W2:Y:S01]  /*5930*/  LDL R2, [R1+0x4] ;  /* 0x0000040001027983 */ /* 0x004ea20000100800 */
[----:B------:R-:W-:Y:S04]  /*5940*/  DEPBAR.LE SB0, 0x0 ;  /* 0x000080000000791a */ /* 0x000fe80000000000 */
[----:B------:R-:W3:Y:S01]  /*5950*/  LDL R133, [R1] ;  /* 0x0000000001857983 */ /* 0x000ee20000100800 */
[----:B------:R-:W-:Y:S02]  /*5960*/  USHF.R.S32.HI UR16, URZ, 0x1f, UR23 ;  /* 0x0000001f3f107899 */ /* 0x000fe40008011417 */
[----:B------:R-:W-:Y:S01]  /*5970*/  UIMAD.WIDE.U32 UR18, UR23, UR6, URZ ;  /* 0x00000006171272a5 */ /* 0x000fe2000f8e003f */
[----:B------:R-:W-:Y:S01]  /*5980*/  BAR.SYNC.DEFER_BLOCKING 0x0 ;  /* 0x0000000000007b1d */ /* 0x000fe20000010000 */
[----:B------:R-:W-:Y:S02]  /*5990*/  UIMAD UR16, UR16, UR6, URZ ;  /* 0x00000006101072a4 */ /* 0x000fe4000f8e023f */
[----:B------:R-:W-:Y:S02]  /*59a0*/  USHF.L.U32 UR17, UR18, 0x7, URZ ;  /* 0x0000000712117899 */ /* 0x000fe4000800063f */
[----:B------:R-:W-:Y:S02]  /*59b0*/  UIMAD UR16, UR23, UR7, UR16 ;  /* 0x00000007171072a4 */ /* 0x000fe4000f8e0210 */
[----:B------:R-:W-:Y:S02]  /*59c0*/  UISETP.GT.AND UP1, UPT, UR23, UR8, UPT ;  /* 0x000000081700728c */ /* 0x000fe4000bf24270 */
[----:B------:R-:W-:Y:S01]  /*59d0*/  UIADD3 UR16, UR19, UR16, URZ ;  /* 0x0000001013107290 */ /* 0x000fe2000fffe03f */
[----:B------:R-:W-:Y:S01]  /*59e0*/  IADD3 R3, P5, R250, UR17, RZ ;  /* 0x00000011fa037c10 */ /* 0x000fe2000ffbe0ff */
[----:B------:R-:W-:Y:S02]  /*59f0*/  UIADD3 UR23, UR23, -0x1, URZ ;  /* 0xffffffff17177890 */ /* 0x000fe4000fffe03f */
[----:B------:R-:W-:Y:S01]  /*5a00*/  USHF.L.U64.HI UR16, UR18, 0x7, UR16 ;  /* 0x0000000712107899 */ /* 0x000fe20008010210 */
[C---:B------:R-:W-:Y:S04]  /*5a10*/  LEA R196, P4, R3.reuse, c[0x0][0x1f8], 0x1 ;  /* 0x00007e0003c47a11 */ /* 0x040fe800078808ff */
[----:B------:R-:W-:Y:S01]  /*5a20*/  @UP1 UIMAD.WIDE.U32 UR18, UR23, UR4, URZ ;  /* 0x00000004171212a5 */ /* 0x000fe2000f8e003f */
[----:B------:R-:W-:Y:S04]  /*5a30*/  IADD3.X R134, R248, UR16, RZ, P5, !PT ;  /* 0x00000010f8867c10 */ /* 0x000fe8000affe4ff */
[----:B------:R-:W-:Y:S01]  /*5a40*/  LEA.HI.X R197, R3, c[0x0][0x1fc], R134, 0x1, P4 ;  /* 0x00007f0003c57a11 */ /* 0x000fe200020f0c86 */
[----:B------:R-:W1:Y:S08]  /*5a50*/  LDSM.16.M88.4 R140, [R242+0x8100] ;  /* 0x00810000f28c783b */ /* 0x000e700000000200 */
[----:B------:R-:W4:Y:S08]  /*5a60*/  LDSM.16.M88.4 R144, [R242+0x8900] ;  /* 0x00890000f290783b */ /* 0x000f300000000200 */
[----:B------:R-:W5:Y:S08]  /*5a70*/  LDSM.16.M88.4 R148, [R242+0x9100] ;  /* 0x00910000f294783b */ /* 0x000f700000000200 */
[----:B------:R-:W5:Y:S08]  /*5a80*/  LDSM.16.M88.4 R152, [R242+0x9900] ;  /* 0x00990000f298783b */ /* 0x000f700000000200 */
[----:B------:R-:W5:Y:S01]  /*5a90*/  LDSM.16.M88.4 R156, [R242+0xa100] ;  /* 0x00a10000f29c783b */ /* 0x000f620000000200 */
[C---:B-1----:R-:W-:Y:S07]  /*5aa0*/  HMMA.16816.F32 R4, R136.reuse, R140, RZ ;  /* 0x0000008c8804723c */ /* 0x042fee00000018ff */
[----:B------:R-:W1:Y:S01]  /*5ab0*/  LDSM.16.M88.4 R160, [R242+0xa900] ;  /* 0x00a90000f2a0783b */ /* 0x000e620000000200 */
[C---:B------:R-:W-:Y:S07]  /*5ac0*/  HMMA.16816.F32 R8, R136.reuse, R142, RZ ;  /* 0x0000008e8808723c */ /* 0x040fee00000018ff */
[----:B------:R-:W1:Y:S01]  /*5ad0*/  LDSM.16.M88.4 R164, [R242+0xb100] ;  /* 0x00b10000f2a4783b */ /* 0x000e620000000200 */
[C---:B----4-:R-:W-:Y:S07]  /*5ae0*/  HMMA.16816.F32 R12, R136.reuse, R144, RZ ;  /* 0x00000090880c723c */ /* 0x050fee00000018ff */
[----:B------:R-:W4:Y:S01]  /*5af0*/  LDSM.16.M88.4 R168, [R242+0xb900] ;  /* 0x00b90000f2a8783b */ /* 0x000f220000000200 */
[C---:B------:R-:W-:Y:S07]  /*5b00*/  HMMA.16816.F32 R16, R136.reuse, R146, RZ ;  /* 0x000000928810723c */ /* 0x040fee00000018ff */
[----:B------:R-:W1:Y:S01]  /*5b10*/  LDSM.16.M88.4 R140, [R241] ;  /* 0x00000000f18c783b */ /* 0x000e620000000200 */
[C---:B-----5:R-:W-:Y:S07]  /*5b20*/  HMMA.16816.F32 R20, R136.reuse, R148, RZ ;  /* 0x000000948814723c */ /* 0x060fee00000018ff */
[----:B------:R-:W5:Y:S01]  /*5b30*/  LDSM.16.M88.4 R144, [R235] ;  /* 0x00000000eb90783b */ /* 0x000f620000000200 */
[C---:B------:R-:W-:Y:S07]  /*5b40*/  HMMA.16816.F32 R24, R136.reuse, R150, RZ ;  /* 0x000000968818723c */ /* 0x040fee00000018ff */
[----:B------:R-:W4:Y:S01]  /*5b50*/  LDSM.16.M88.4 R148, [R234] ;  /* 0x00000000ea94783b */ /* 0x000f220000000200 */
[C---:B------:R-:W-:Y:S08]  /*5b60*/  HMMA.16816.F32 R28, R136.reuse, R152, RZ ;  /* 0x00000098881c723c */ /* 0x040ff000000018ff */
[C---:B------:R-:W-:Y:S01]  /*5b70*/  HMMA.16816.F32 R32, R136.reuse, R154, RZ ;  /* 0x0000009a8820723c */ /* 0x040fe200000018ff */
[----:B------:R-:W-:Y:S07]  /*5b80*/  LDSM.16.M88.4 R152, [R232] ;  /* 0x00000000e898783b */ /* 0x000fee0000000200 */
[C---:B------:R-:W-:Y:S08]  /*5b90*/  HMMA.16816.F32 R36, R136.reuse, R156, RZ ;  /* 0x0000009c8824723c */ /* 0x040ff000000018ff */
[C---:B------:R-:W-:Y:S01]  /*5ba0*/  HMMA.16816.F32 R40, R136.reuse, R158, RZ ;  /* 0x0000009e8828723c */ /* 0x040fe200000018ff */
[----:B------:R-:W-:Y:S07]  /*5bb0*/  LDSM.16.M88.4 R156, [R231] ;  /* 0x00000000e79c783b */ /* 0x000fee0000000200 */
[C---:B-1----:R-:W-:Y:S08]  /*5bc0*/  HMMA.16816.F32 R44, R136.reuse, R160, RZ ;  /* 0x000000a0882c723c */ /* 0x042ff000000018ff */
[C---:B------:R-:W-:Y:S01]  /*5bd0*/  HMMA.16816.F32 R48, R136.reuse, R162, RZ ;  /* 0x000000a28830723c */ /* 0x040fe200000018ff */
[----:B------:R-:W-:Y:S07]  /*5be0*/  LDSM.16.M88.4 R160, [R230] ;  /* 0x00000000e6a0783b */ /* 0x000fee0000000200 */
[C---:B------:R-:W-:Y:S08]  /*5bf0*/  HMMA.16816.F32 R52, R136.reuse, R164, RZ ;  /* 0x000000a48834723c */ /* 0x040ff000000018ff */
[C---:B------:R-:W-:Y:S01]  /*5c00*/  HMMA.16816.F32 R56, R136.reuse, R166, RZ ;  /* 0x000000a68838723c */ /* 0x040fe200000018ff */
[----:B------:R-:W-:Y:S07]  /*5c10*/  LDSM.16.M88.4 R164, [R229] ;  /* 0x00000000e5a4783b */ /* 0x000fee0000000200 */
[C---:B----4-:R-:W-:Y:S08]  /*5c20*/  HMMA.16816.F32 R60, R136.reuse, R168, RZ ;  /* 0x000000a8883c723c */ /* 0x050ff000000018ff */
[----:B------:R-:W-:Y:S08]  /*5c30*/  HMMA.16816.F32 R64, R136, R170, RZ ;  /* 0x000000aa8840723c */ /* 0x000ff000000018ff */
[C---:B------:R-:W-:Y:S08]  /*5c40*/  HMMA.16816.F32 R4, R172.reuse, R140, R4 ;  /* 0x0000008cac04723c */ /* 0x040ff00000001804 */
[C---:B------:R-:W-:Y:S01]  /*5c50*/  HMMA.16816.F32 R8, R172.reuse, R142, R8 ;  /* 0x0000008eac08723c */ /* 0x040fe20000001808 */
[----:B------:R-:W1:Y:S07]  /*5c60*/  LDSM.16.M88.4 R140, [R233] ;  /* 0x00000000e98c783b */ /* 0x000e6e0000000200 */
[C---:B-----5:R-:W-:Y:S01]  /*5c70*/  HMMA.16816.F32 R12, R172.reuse, R144, R12 ;  /* 0x00000090ac0c723c */ /* 0x060fe2000000180c */
[----:B------:R-:W-:Y:S01]  /*5c80*/  @!PT LDS RZ, [RZ] ;  /* 0x00000000fffff984 */ /* 0x000fe20000000800 */
[----:B------:R-:W-:Y:S01]  /*5c90*/  @!PT LDS RZ, [RZ] ;  /* 0x00000000fffff984 */ /* 0x000fe20000000800 */
[----:B------:R-:W-:Y:S01]  /*5ca0*/  @!PT LDS RZ, [RZ] ;  /* 0x00000000fffff984 */ /* 0x000fe20000000800 */
[----:B------:R4:W-:Y:S07]  /*5cb0*/  LDGSTS.E.BYPASS.LTC128B.128 [R243+0x100], [R196.64], !P3 ;  /* 0x00100000c4f37fae */ /* 0x0009ee000d901d4e */
[C---:B------:R-:W-:Y:S08]  /*5cc0*/  HMMA.16816.F32 R16, R172.reuse, R146, R16 ;  /* 0x00000092ac10723c */ /* 0x040ff00000001810 */
[C---:B------:R-:W-:Y:S08]  /*5cd0*/  HMMA.16816.F32 R20, R172.reuse, R148, R20 ;  /* 0x00000094ac14723c */ /* 0x040ff00000001814 */
[C---:B------:R-:W-:Y:S08]  /*5ce0*/  HMMA.16816.F32 R24, R172.reuse, R150, R24 ;  /* 0x00000096ac18723c */ /* 0x040ff00000001818 */
[C---:B-1----:R-:W-:Y:S08]  /*5cf0*/  HMMA.16816.F32 R28, R172.reuse, R140, R28 ;  /* 0x0000008cac1c723c */ /* 0x042ff0000000181c */
[C---:B------:R-:W-:Y:S08]  /*5d00*/  HMMA.16816.F32 R32, R172.reuse, R142, R32 ;  /* 0x0000008eac20723c */ /* 0x040ff00000001820 */
[C---:B------:R-:W-:Y:S08]  /*5d10*/  HMMA.16816.F32 R36, R172.reuse, R152, R36 ;  /* 0x00000098ac24723c */ /* 0x040ff00000001824 */
[C---:B------:R-:W-:Y:S08]  /*5d20*/  HMMA.16816.F32 R40, R172.reuse, R154, R40 ;  /* 0x0000009aac28723c */ /* 0x040ff00000001828 */
[C---:B------:R-:W-:Y:S08]  /*5d30*/  HMMA.16816.F32 R44, R172.reuse, R156, R44 ;  /* 0x0000009cac2c723c */ /* 0x040ff0000000182c */
[C---:B------:R-:W-:Y:S08]  /*5d40*/  HMMA.16816.F32 R48, R172.reuse, R158, R48 ;  /* 0x0000009eac30723c */ /* 0x040ff00000001830 */
[C---:B------:R-:W-:Y:S04]  /*5d50*/  HMMA.16816.F32 R52, R172.reuse, R160, R52 ;  /* 0x000000a0ac34723c */ /* 0x040fe80000001834 */
[----:B--2---:R-:W-:Y:S01]  /*5d60*/  IADD3 R132, P2, R2, UR17, RZ ;  /* 0x0000001102847c10 */ /* 0x004fe2000ff5e0ff */
[----:B------:R-:W-:Y:S03]  /*5d70*/  @UP1 USHF.L.U32 UR17, UR18, 0x7, URZ ;  /* 0x0000000712111899 */ /* 0x000fe6000800063f */
[C---:B------:R-:W-:Y:S04]  /*5d80*/  HMMA.16816.F32 R56, R172.reuse, R162, R56 ;  /* 0x000000a2ac38723c */ /* 0x040fe80000001838 */
[C---:B------:R-:W-:Y:S02]  /*5d90*/  LEA R2, P1, R132.reuse, c[0x0][0x1f8], 0x1 ;  /* 0x00007e0084027a11 */ /* 0x040fe400078208ff */
[----:B---3--:R-:W-:Y:S01]  /*5da0*/  IADD3.X R133, R133, UR16, RZ, P2, !PT ;  /* 0x0000001085857c10 */ /* 0x008fe200097fe4ff */
[----:B------:R-:W-:Y:S01]  /*5db0*/  @UP1 USHF.R.S32.HI UR16, URZ, 0x1f, UR23 ;  /* 0x0000001f3f101899 */ /* 0x000fe20008011417 */
[C---:B------:R-:W-:Y:S03]  /*5dc0*/  HMMA.16816.F32 R60, R172.reuse, R164, R60 ;  /* 0x000000a4ac3c723c */ /* 0x040fe6000000183c */
[----:B------:R-:W-:Y:S01]  /*5dd0*/  @UP1 UIMAD UR16, UR16, UR4, URZ ;  /* 0x00000004101012a4 */ /* 0x000fe2000f8e023f */
[----:B------:R-:W-:Y:S02]  /*5de0*/  LEA.HI.X R3, R132, c[0x0][0x1fc], R133, 0x1, P1 ;  /* 0x00007f0084037a11 */ /* 0x000fe400008f0c85 */
[----:B------:R-:W-:Y:S01]  /*5df0*/  IADD3 R132, P1, R196, UR11, RZ ;  /* 0x0000000bc4847c10 */ /* 0x000fe2000ff3e0ff */
[----:B------:R-:W-:Y:S01]  /*5e00*/  @UP1 UIMAD UR16, UR23, UR5, UR16 ;  /* 0x00000005171012a4 */ /* 0x000fe2000f8e0210 */
[----:B------:R-:W-:Y:S01]  /*5e10*/  HMMA.16816.F32 R64, R172, R166, R64 ;  /* 0x000000a6ac40723c */ /* 0x000fe20000001840 */
[----:B------:R1:W-:Y:S02]  /*5e20*/  LDGSTS.E.BYPASS.LTC128B.128 [R243+0x4100], [R2.64], !P0 ;  /* 0x0410000002f37fae */ /* 0x0003e4000c101d4e */
[----:B------:R-:W-:Y:S01]  /*5e30*/  @UP1 UIADD3 UR16, UR19, UR16, URZ ;  /* 0x0000001013101290 */ /* 0x000fe2000fffe03f */
[----:B------:R-:W-:Y:S02]  /*5e40*/  IADD3.X R133, R197, UR20, RZ, P1, !PT ;  /* 0x00000014c5857c10 */ /* 0x000fe40008ffe4ff */
[C---:B------:R-:W-:Y:S01]  /*5e50*/  IADD3 R198, P1, R132.reuse, UR11, RZ ;  /* 0x0000000b84c67c10 */ /* 0x040fe2000ff3e0ff */
[----:B------:R-:W-:Y:S01]  /*5e60*/  @UP1 USHF.L.U64.HI UR16, UR18, 0x7, UR16 ;  /* 0x0000000712101899 */ /* 0x000fe20008010210 */
[----:B------:R-:W-:Y:S01]  /*5e70*/  IADD3 R200, P4, R132, UR22, RZ ;  /* 0x0000001684c87c10 */ /* 0x000fe2000ff9e0ff */
[----:B------:R2:W-:Y:S01]  /*5e80*/  LDGSTS.E.BYPASS.LTC128B.128 [R243+0x1100], [R132.64], !P3 ;  /* 0x0110000084f37fae */ /* 0x0005e2000d901d4e */
[----:B------:R-:W-:Y:S02]  /*5e90*/  @UP1 USHF.L.U32 UR18, UR4, 0x6, URZ ;  /* 0x0000000604121899 */ /* 0x000fe4000800063f */
[C---:B------:R-:W-:Y:S01]  /*5ea0*/  IADD3.X R199, R133.reuse, UR20, RZ, P1, !PT ;  /* 0x0000001485c77c10 */ /* 0x040fe20008ffe4ff */
[----:B------:R-:W-:Y:S01]  /*5eb0*/  @UP1 UMOV UR19, 0x6 ;  /* 0x0000000600131882 */ /* 0x000fe20000000000 */
[----:B------:R-:W-:Y:S01]  /*5ec0*/  IADD3.X R201, R133, UR21, RZ, P4, !PT ;  /* 0x0000001585c97c10 */ /* 0x000fe2000a7fe4ff */
[----:B------:R-:W-:Y:S01]  /*5ed0*/  @UP1 USHF.L.U64.HI UR19, UR4, UR19, UR5 ;  /* 0x0000001304131299 */ /* 0x000fe20008010205 */
[C---:B------:R-:W-:Y:S01]  /*5ee0*/  IADD3 R202, P2, R198.reuse, UR11, RZ ;  /* 0x0000000bc6ca7c10 */ /* 0x040fe2000ff5e0ff */
[----:B------:R2:W-:Y:S01]  /*5ef0*/  LDGSTS.E.BYPASS.LTC128B.128 [R243+0x5100], [R132.64+0x80], !P0 ;  /* 0x0510008084f37fae */ /* 0x0005e2000c101d4e */
[----:B----4-:R-:W-:Y:S02]  /*5f00*/  IADD3 R196, P1, R198, UR22, RZ ;  /* 0x00000016c6c47c10 */ /* 0x010fe4000ff3e0ff */
[C---:B------:R-:W-:Y:S02]  /*5f10*/  IADD3.X R203, R199.reuse, UR20, RZ, P2, !PT ;  /* 0x00000014c7cb7c10 */ /* 0x040fe400097fe4ff */
[----:B------:R-:W-:Y:S02]  /*5f20*/  IADD3.X R197, R199, UR21, RZ, P1, !PT ;  /* 0x00000015c7c57c10 */ /* 0x000fe40008ffe4ff */
[----:B------:R-:W-:Y:S01]  /*5f30*/  PLOP3.LUT P1, PT, PT, PT, UP1, 0x80, 0x0 ;  /* 0x000000000000781c */ /* 0x000fe20003f2f018 */
[----:B------:R3:W-:Y:S08]  /*5f40*/  LDGSTS.E.BYPASS.LTC128B.128 [R243+0x2100], [R198.64], !P3 ;  /* 0x02100000c6f37fae */ /* 0x0007f0000d901d4e */
[----:B------:R4:W-:Y:S08]  /*5f50*/  LDGSTS.E.BYPASS.LTC128B.128 [R243+0x6100], [R200.64], !P0 ;  /* 0x06100000c8f37fae */ /* 0x0009f0000c101d4e */
[----:B------:R4:W-:Y:S08]  /*5f60*/  LDGSTS.E.BYPASS.LTC128B.128 [R243+0x3100], [R202.64], !P3 ;  /* 0x03100000caf37fae */ /* 0x0009f0000d901d4e */
[----:B------:R3:W-:Y:S08]  /*5f70*/  LDGSTS.E.BYPASS.LTC128B.128 [R243+0x7100], [R196.64], !P0 ;  /* 0x07100000c4f37fae */ /* 0x0007f0000c101d4e */
[----:B------:R-:W5:Y:S08]  /*5f80*/  LDSM.16.M88.4 R144, [R239+0x8100] ;  /* 0x00810000ef90783b */ /* 0x000f700000000200 */
[----:B------:R-:W1:Y:S08]  /*5f90*/  LDSM.16.M88.4 R140, [R239+0x8900] ;  /* 0x00890000ef8c783b */ /* 0x000e700000000200 */
[----:B------:R-:W1:Y:S08]  /*5fa0*/  LDSM.16.M88.4 R148, [R239+0x9100] ;  /* 0x00910000ef94783b */ /* 0x000e700000000200 */
[----:B------:R-:W0:Y:S08]  /*5fb0*/  LDGDEPBAR ;  /* 0x00000000000079af */ /* 0x000e300000000000 */
[----:B------:R-:W2:Y:S01]  /*5fc0*/  LDSM.16.M88.4 R152, [R239+0x9900] ;  /* 0x00990000ef98783b */ /* 0x000ea20000000200 */
[C---:B-----5:R-:W-:Y:S07]  /*5fd0*/  HMMA.16816.F32 R4, R176.reuse, R144, R4 ;  /* 0x00000090b004723c */ /* 0x060fee0000001804 */
[----:B------:R-:W5:Y:S01]  /*5fe0*/  LDSM.16.M88.4 R156, [R239+0xa100] ;  /* 0x00a10000ef9c783b */ /* 0x000f620000000200 */
[C---:B------:R-:W-:Y:S07]  /*5ff0*/  HMMA.16816.F32 R8, R176.reuse, R146, R8 ;  /* 0x00000092b008723c */ /* 0x040fee0000001808 */
[----:B------:R-:W3:Y:S01]  /*6000*/  LDSM.16.M88.4 R144, [R239+0xa900] ;  /* 0x00a90000ef90783b */ /* 0x000ee20000000200 */
[C---:B-1----:R-:W-:Y:S07]  /*6010*/  HMMA.16816.F32 R12, R176.reuse, R140, R12 ;  /* 0x0000008cb00c723c */ /* 0x042fee000000180c */
[----:B------:R-:W-:Y:S01]  /*6020*/  LDSM.16.M88.4 R160, [R242+0xc100] ;  /* 0x00c10000f2a0783b */ /* 0x000fe20000000200 */
[C---:B------:R-:W-:Y:S07]  /*6030*/  HMMA.16816.F32 R16, R176.reuse, R142, R16 ;  /* 0x0000008eb010723c */ /* 0x040fee0000001810 */
[----:B------:R-:W1:Y:S01]  /*6040*/  LDSM.16.M88.4 R140, [R239+0xb100] ;  /* 0x00b10000ef8c783b */ /* 0x000e620000000200 */
[C---:B------:R-:W-:Y:S07]  /*6050*/  HMMA.16816.F32 R20, R176.reuse, R148, R20 ;  /* 0x00000094b014723c */ /* 0x040fee0000001814 */
[----:B------:R-:W-:Y:S01]  /*6060*/  LDSM.16.M88.4 R164, [R225] ;  /* 0x00000000e1a4783b */ /* 0x000fe20000000200 */
[C---:B------:R-:W-:Y:S07]  /*6070*/  HMMA.16816.F32 R24, R176.reuse, R150, R24 ;  /* 0x00000096b018723c */ /* 0x040fee0000001818 */
[----:B------:R-:W1:Y:S01]  /*6080*/  LDSM.16.M88.4 R148, [R239+0xb900] ;  /* 0x00b90000ef94783b */ /* 0x000e620000000200 */
[C---:B--2---:R-:W-:Y:S07]  /*6090*/  HMMA.16816.F32 R28, R176.reuse, R152, R28 ;  /* 0x00000098b01c723c */ /* 0x044fee000000181c */
[----:B------:R-:W-:Y:S01]  /*60a0*/  LDSM.16.M88.4 R168, [R239+0xd100] ;  /* 0x00d10000efa8783b */ /* 0x000fe20000000200 */
[C---:B------:R-:W-:Y:S07]  /*60b0*/  HMMA.16816.F32 R32, R176.reuse, R154, R32 ;  /* 0x0000009ab020723c */ /* 0x040fee0000001820 */
[----:B------:R-:W2:Y:S01]  /*60c0*/  LDSM.16.M88.4 R152, [R228] ;  /* 0x00000000e498783b */ /* 0x000ea20000000200 */
[C---:B-----5:R-:W-:Y:S07]  /*60d0*/  HMMA.16816.F32 R36, R176.reuse, R156, R36 ;  /* 0x0000009cb024723c */ /* 0x060fee0000001824 */
[----:B---3--:R-:W-:Y:S01]  /*60e0*/  LDSM.16.M88.4 R196, [R239+0xd900] ;  /* 0x00d90000efc4783b */ /* 0x008fe20000000200 */
[C---:B------:R-:W-:Y:S07]  /*60f0*/  HMMA.16816.F32 R40, R176.reuse, R158, R40 ;  /* 0x0000009eb028723c */ /* 0x040fee0000001828 */
[----:B------:R-:W3:Y:S01]  /*6100*/  LDSM.16.M88.4 R156, [R228+0x800] ;  /* 0x00080000e49c783b */ /* 0x000ee20000000200 */
[C---:B------:R-:W-:Y:S07]  /*6110*/  HMMA.16816.F32 R44, R176.reuse, R144, R44 ;  /* 0x00000090b02c723c */ /* 0x040fee000000182c */
[----:B----4-:R-:W-:Y:S01]  /*6120*/  LDSM.16.M88.4 R200, [R239+0xe900] ;  /* 0x00e90000efc8783b */ /* 0x010fe20000000200 */
[C---:B------:R-:W-:Y:S07]  /*6130*/  HMMA.16816.F32 R48, R176.reuse, R146, R48 ;  /* 0x00000092b030723c */ /* 0x040fee0000001830 */
[----:B------:R-:W4:Y:S01]  /*6140*/  LDSM.16.M88.4 R144, [R228+0x1000] ;  /* 0x00100000e490783b */ /* 0x000f220000000200 */
[C---:B-1----:R-:W-:Y:S07]  /*6150*/  HMMA.16816.F32 R52, R176.reuse, R140, R52 ;  /* 0x0000008cb034723c */ /* 0x042fee0000001834 */
[----:B------:R-:W-:Y:S01]  /*6160*/  LDSM.16.M88.4 R204, [R239+0xf100] ;  /* 0x00f10000efcc783b */ /* 0x000fe20000000200 */
[C---:B------:R-:W-:Y:S07]  /*6170*/  HMMA.16816.F32 R56, R176.reuse, R142, R56 ;  /* 0x0000008eb038723c */ /* 0x040fee0000001838 */
[----:B------:R-:W1:Y:S01]  /*6180*/  LDSM.16.M88.4 R140, [R228+0x1800] ;  /* 0x00180000e48c783b */ /* 0x000e620000000200 */
[C---:B------:R-:W-:Y:S07]  /*6190*/  HMMA.16816.F32 R60, R176.reuse, R148, R60 ;  /* 0x00000094b03c723c */ /* 0x040fee000000183c */
[----:B------:R-:W-:Y:S01]  /*61a0*/  LDSM.16.M88.4 R208, [R239+0xf900] ;  /* 0x00f90000efd0783b */ /* 0x000fe20000000200 */
[----:B------:R-:W-:Y:S07]  /*61b0*/  HMMA.16816.F32 R64, R176, R150, R64 ;  /* 0x00000096b040723c */ /* 0x000fee0000001840 */
[----:B------:R-:W5:Y:S01]  /*61c0*/  LDSM.16.M88.4 R148, [R228+0x2000] ;  /* 0x00200000e494783b */ /* 0x000f620000000200 */
[C---:B--2---:R-:W-:Y:S07]  /*61d0*/  HMMA.16816.F32 R4, R180.reuse, R152, R4 ;  /* 0x00000098b404723c */ /* 0x044fee0000001804 */
[----:B------:R-:W-:Y:S01]  /*61e0*/  LDSM.16.M88.4 R216, [R228+0x4000] ;  /* 0x00400000e4d8783b */ /* 0x000fe20000000200 */
[C---:B------:R-:W-:Y:S07]  /*61f0*/  HMMA.16816.F32 R8, R180.reuse, R154, R8 ;  /* 0x0000009ab408723c */ /* 0x040fee0000001808 */
[----:B------:R-:W2:Y:S01]  /*6200*/  LDSM.16.M88.4 R152, [R228+0x2800] ;  /* 0x00280000e498783b */ /* 0x000ea20000000200 */
[C---:B---3--:R-:W-:Y:S08]  /*6210*/  HMMA.16816.F32 R12, R180.reuse, R156, R12 ;  /* 0x0000009cb40c723c */ /* 0x048ff0000000180c */
[C---:B------:R-:W-:Y:S01]  /*6220*/  HMMA.16816.F32 R16, R180.reuse, R158, R16 ;  /* 0x0000009eb410723c */ /* 0x040fe20000001810 */
[----:B------:R-:W3:Y:S07]  /*6230*/  LDSM.16.M88.4 R156, [R228+0x3000] ;  /* 0x00300000e49c783b */ /* 0x000eee0000000200 */
[C---:B----4-:R-:W-:Y:S08]  /*6240*/  HMMA.16816.F32 R20, R180.reuse, R144, R20 ;  /* 0x00000090b414723c */ /* 0x050ff00000001814 */
[C---:B------:R-:W-:Y:S01]  /*6250*/  HMMA.16816.F32 R24, R180.reuse, R146, R24 ;  /* 0x00000092b418723c */ /* 0x040fe20000001818 */
[----:B------:R-:W4:Y:S07]  /*6260*/  LDSM.16.M88.4 R144, [R228+0x3800] ;  /* 0x00380000e490783b */ /* 0x000f2e0000000200 */
[C---:B-1----:R-:W-:Y:S08]  /*6270*/  HMMA.16816.F32 R28, R180.reuse, R140, R28 ;  /* 0x0000008cb41c723c */ /* 0x042ff0000000181c */
[C---:B------:R-:W-:Y:S01]  /*6280*/  HMMA.16816.F32 R32, R180.reuse, R142, R32 ;  /* 0x0000008eb420723c */ /* 0x040fe20000001820 */
[----:B------:R-:W1:Y:S07]  /*6290*/  LDSM.16.M88.4 R140, [R242+0xc900] ;  /* 0x00c90000f28c783b */ /* 0x000e6e0000000200 */
[C---:B-----5:R-:W-:Y:S08]  /*62a0*/  HMMA.16816.F32 R36, R180.reuse, R148, R36 ;  /* 0x00000094b424723c */ /* 0x060ff00000001824 */
[C---:B------:R-:W-:Y:S01]  /*62b0*/  HMMA.16816.F32 R40, R180.reuse, R150, R40 ;  /* 0x00000096b428723c */ /* 0x040fe20000001828 */
[----:B------:R-:W5:Y:S07]  /*62c0*/  LDSM.16.M88.4 R148, [R242+0xd100] ;  /* 0x00d10000f294783b */ /* 0x000f6e0000000200 */
[C---:B--2---:R-:W-:Y:S08]  /*62d0*/  HMMA.16816.F32 R44, R180.reuse, R152, R44 ;  /* 0x00000098b42c723c */ /* 0x044ff0000000182c */
[C---:B------:R-:W-:Y:S01]  /*62e0*/  HMMA.16816.F32 R48, R180.reuse, R154, R48 ;  /* 0x0000009ab430723c */ /* 0x040fe20000001830 */
[----:B------:R-:W-:Y:S07]  /*62f0*/  LDSM.16.M88.4 R152, [R242+0xe100] ;  /* 0x00e10000f298783b */ /* 0x000fee0000000200 */
[C---:B---3--:R-:W-:Y:S08]  /*6300*/  HMMA.16816.F32 R52, R180.reuse, R156, R52 ;  /* 0x0000009cb434723c */ /* 0x048ff00000001834 */
[C---:B------:R-:W-:Y:S01]  /*6310*/  HMMA.16816.F32 R56, R180.reuse, R158, R56 ;  /* 0x0000009eb438723c */ /* 0x040fe20000001838 */
[----:B------:R-:W-:Y:S07]  /*6320*/  LDSM.16.M88.4 R156, [R242+0xe900] ;  /* 0x00e90000f29c783b */ /* 0x000fee0000000200 */
[C---:B----4-:R-:W-:Y:S08]  /*6330*/  HMMA.16816.F32 R60, R180.reuse, R144, R60 ;  /* 0x00000090b43c723c */ /* 0x050ff0000000183c */
[----:B------:R-:W-:Y:S01]  /*6340*/  HMMA.16816.F32 R64, R180, R146, R64 ;  /* 0x00000092b440723c */ /* 0x000fe20000001840 */
[----:B------:R-:W2:Y:S07]  /*6350*/  LDSM.16.M88.4 R144, [R242+0xd900] ;  /* 0x00d90000f290783b */ /* 0x000eae0000000200 */
[C---:B------:R-:W-:Y:S08]  /*6360*/  HMMA.16816.F32 R4, R184.reuse, R160, R4 ;  /* 0x000000a0b804723c */ /* 0x040ff00000001804 */
[C---:B------:R-:W-:Y:S01]  /*6370*/  HMMA.16816.F32 R8, R184.reuse, R162, R8 ;  /* 0x000000a2b808723c */ /* 0x040fe20000001808 */
[----:B------:R-:W-:Y:S07]  /*6380*/  LDSM.16.M88.4 R160, [R242+0xf900] ;  /* 0x00f90000f2a0783b */ /* 0x000fee0000000200 */
[C---:B-1----:R-:W-:Y:S08]  /*6390*/  HMMA.16816.F32 R12, R184.reuse, R140, R12 ;  /* 0x0000008cb80c723c */ /* 0x042ff0000000180c */
[C---:B------:R-:W-:Y:S01]  /*63a0*/  HMMA.16816.F32 R16, R184.reuse, R142, R16 ;  /* 0x0000008eb810723c */ /* 0x040fe20000001810 */
[----:B------:R-:W1:Y:S07]  /*63b0*/  LDSM.16.M88.4 R140, [R242+0xf100] ;  /* 0x00f10000f28c783b */ /* 0x000e6e0000000200 */
[C---:B-----5:R-:W-:Y:S08]  /*63c0*/  HMMA.16816.F32 R20, R184.reuse, R148, R20 ;  /* 0x00000094b814723c */ /* 0x060ff00000001814 */
[C---:B------:R-:W-:Y:S01]  /*63d0*/  HMMA.16816.F32 R24, R184.reuse, R150, R24 ;  /* 0x00000096b818723c */ /* 0x040fe20000001818 */
[----:B------:R-:W3:Y:S07]  /*63e0*/  LDSM.16.M88.4 R148, [R227] ;  /* 0x00000000e394783b */ /* 0x000eee0000000200 */
[C---:B--2---:R-:W-:Y:S08]  /*63f0*/  HMMA.16816.F32 R28, R184.reuse, R144, R28 ;  /* 0x00000090b81c723c */ /* 0x044ff0000000181c */
[C---:B------:R-:W-:Y:S01]  /*6400*/  HMMA.16816.F32 R32, R184.reuse, R146, R32 ;  /* 0x00000092b820723c */ /* 0x040fe20000001820 */
[----:B------:R-:W2:Y:S07]  /*6410*/  LDSM.16.M88.4 R144, [R226] ;  /* 0x00000000e290783b */ /* 0x000eae0000000200 */
[C---:B------:R-:W-:Y:S08]  /*6420*/  HMMA.16816.F32 R36, R184.reuse, R152, R36 ;  /* 0x00000098b824723c */ /* 0x040ff00000001824 */
[C---:B------:R-:W-:Y:S01]  /*6430*/  HMMA.16816.F32 R40, R184.reuse, R154, R40 ;  /* 0x0000009ab828723c */ /* 0x040fe20000001828 */
[----:B------:R-:W4:Y:S07]  /*6440*/  LDSM.16.M88.4 R152, [R224] ;  /* 0x00000000e098783b */ /* 0x000f2e0000000200 */
[C---:B------:R-:W-:Y:S08]  /*6450*/  HMMA.16816.F32 R44, R184.reuse, R156, R44 ;  /* 0x0000009cb82c723c */ /* 0x040ff0000000182c */
[C---:B------:R-:W-:Y:S01]  /*6460*/  HMMA.16816.F32 R48, R184.reuse, R158, R48 ;  /* 0x0000009eb830723c */ /* 0x040fe20000001830 */
[----:B------:R-:W-:Y:S07]  /*6470*/  LDSM.16.M88.4 R156, [R220] ;  /* 0x00000000dc9c783b */ /* 0x000fee0000000200 */
[C---:B-1----:R-:W-:Y:S08]  /*6480*/  HMMA.16816.F32 R52, R184.reuse, R140, R52 ;  /* 0x0000008cb834723c */ /* 0x042ff00000001834 */
[C---:B------:R-:W-:Y:S01]  /*6490*/  HMMA.16816.F32 R56, R184.reuse, R142, R56 ;  /* 0x0000008eb838723c */ /* 0x040fe20000001838 */
[----:B------:R-:W1:Y:S07]  /*64a0*/  LDSM.16.M88.4 R140, [R223] ;  /* 0x00000000df8c783b */ /* 0x000e6e0000000200 */
[C---:B------:R-:W-:Y:S08]  /*64b0*/  HMMA.16816.F32 R60, R184.reuse, R160, R60 ;  /* 0x000000a0b83c723c */ /* 0x040ff0000000183c */
[----:B------:R-:W-:Y:S01]  /*64c0*/  HMMA.16816.F32 R64, R184, R162, R64 ;  /* 0x000000a2b840723c */ /* 0x000fe20000001840 */
[----:B------:R-:W-:Y:S07]  /*64d0*/  LDSM.16.M88.4 R160, [R239+0xc100] ;  /* 0x00c10000efa0783b */ /* 0x000fee0000000200 */
[C---:B---3--:R-:W-:Y:S08]  /*64e0*/  HMMA.16816.F32 R4, R188.reuse, R148, R4 ;  /* 0x00000094bc04723c */ /* 0x048ff00000001804 */
[C---:B------:R-:W-:Y:S01]  /*64f0*/  HMMA.16816.F32 R8, R188.reuse, R150, R8 ;  /* 0x00000096bc08723c */ /* 0x040fe20000001808 */
[----:B------:R-:W-:Y:S07]  /*6500*/  LDSM.16.M88.4 R148, [R221] ;  /* 0x00000000dd94783b */ /* 0x000fee0000000200 */
[C---:B--2---:R-:W-:Y:S08]  /*6510*/  HMMA.16816.F32 R12, R188.reuse, R144, R12 ;  /* 0x00000090bc0c723c */ /* 0x044ff0000000180c */
[C---:B------:R-:W-:Y:S01]  /*6520*/  HMMA.16816.F32 R16, R188.reuse, R146, R16 ;  /* 0x00000092bc10723c */ /* 0x040fe20000001810 */
[----:B------:R-:W2:Y:S07]  /*6530*/  LDSM.16.M88.4 R144, [R222] ;  /* 0x00000000de90783b */ /* 0x000eae0000000200 */
[C---:B------:R-:W-:Y:S08]  /*6540*/  HMMA.16816.F32 R20, R188.reuse, R164, R20 ;  /* 0x000000a4bc14723c */ /* 0x040ff00000001814 */
        /* <DEDUP_REMOVED lines=8> */
[C---:B--2---:R-:W-:Y:S08]  /*65d0*/  HMMA.16816.F32 R44, R188.reuse, R144, R44 ;  /* 0x00000090bc2c723c */ /* 0x044ff0000000182c */
[C---:B------:R-:W-:Y:S08]  /*65e0*/  HMMA.16816.F32 R48, R188.reuse, R146, R48 ;  /* 0x00000092bc30723c */ /* 0x040ff00000001830 */
[C---:B------:R-:W-:Y:S08]  /*65f0*/  HMMA.16816.F32 R52, R188.reuse, R148, R52 ;  /* 0x00000094bc34723c */ /* 0x040ff00000001834 */
[C---:B------:R-:W-:Y:S08]  /*6600*/  HMMA.16816.F32 R56, R188.reuse, R150, R56 ;  /* 0x00000096bc38723c */ /* 0x040ff00000001838 */
[C---:B------:R-:W-:Y:S08]  /*6610*/  HMMA.16816.F32 R60, R188.reuse, R156, R60 ;  /* 0x0000009cbc3c723c */ /* 0x040ff0000000183c */
[----:B------:R-:W-:Y:S08]  /*6620*/  HMMA.16816.F32 R64, R188, R158, R64 ;  /* 0x0000009ebc40723c */ /* 0x000ff00000001840 */
[C---:B------:R-:W-:Y:S08]  /*6630*/  HMMA.16816.F32 R4, R192.reuse, R160, R4 ;  /* 0x000000a0c004723c */ /* 0x040ff00000001804 */
[C---:B------:R-:W-:Y:S08]  /*6640*/  HMMA.16816.F32 R8, R192.reuse, R162, R8 ;  /* 0x000000a2c008723c */ /* 0x040ff00000001808 */
[C---:B---3--:R-:W-:Y:S08]  /*6650*/  HMMA.16816.F32 R12, R192.reuse, R164, R12 ;  /* 0x000000a4c00c723c */ /* 0x048ff0000000180c */
[C---:B------:R-:W-:Y:S08]  /*6660*/  HMMA.16816.F32 R16, R192.reuse, R166, R16 ;  /* 0x000000a6c010723c */ /* 0x040ff00000001810 */
[C---:B------:R-:W-:Y:S08]  /*6670*/  HMMA.16816.F32 R20, R192.reuse, R168, R20 ;  /* 0x000000a8c014723c */ /* 0x040ff00000001814 */
[C---:B------:R-:W-:Y:S08]  /*6680*/  HMMA.16816.F32 R24, R192.reuse, R170, R24 ;  /* 0x000000aac018723c */ /* 0x040ff00000001818 */
[C---:B------:R-:W-:Y:S08]  /*6690*/  HMMA.16816.F32 R28, R192.reuse, R196, R28 ;  /* 0x000000c4c01c723c */ /* 0x040ff0000000181c */
[C---:B------:R-:W-:Y:S08]  /*66a0*/  HMMA.16816.F32 R32, R192.reuse, R198, R32 ;  /* 0x000000c6c020723c */ /* 0x040ff00000001820 */
[C---:B----4-:R-:W-:Y:S08]  /*66b0*/  HMMA.16816.F32 R36, R192.reuse, R152, R36 ;  /* 0x00000098c024723c */ /* 0x050ff00000001824 */
[C---:B------:R-:W-:Y:S08]  /*66c0*/  HMMA.16816.F32 R40, R192.reuse, R154, R40 ;  /* 0x0000009ac028723c */ /* 0x040ff00000001828 */
[C---:B------:R-:W-:Y:S08]  /*66d0*/  HMMA.16816.F32 R44, R192.reuse, R200, R44 ;  /* 0x000000c8c02c723c */ /* 0x040ff0000000182c */
[C---:B------:R-:W-:Y:S08]  /*66e0*/  HMMA.16816.F32 R48, R192.reuse, R202, R48 ;  /* 0x000000cac030723c */ /* 0x040ff00000001830 */
[C---:B------:R-:W-:Y:S08]  /*66f0*/  HMMA.16816.F32 R52, R192.reuse, R204, R52 ;  /* 0x000000ccc034723c */ /* 0x040ff00000001834 */
[C---:B------:R-:W-:Y:S08]  /*6700*/  HMMA.16816.F32 R56, R192.reuse, R206, R56 ;  /* 0x000000cec038723c */ /* 0x040ff00000001838 */
[C---:B------:R-:W-:Y:S08]  /*6710*/  HMMA.16816.F32 R60, R192.reuse, R208, R60 ;  /* 0x000000d0c03c723c */ /* 0x040ff0000000183c */
[----:B------:R-:W-:Y:S08]  /*6720*/  HMMA.16816.F32 R64, R192, R210, R64 ;  /* 0x000000d2c040723c */ /* 0x000ff00000001840 */
[C---:B------:R-:W-:Y:S08]  /*6730*/  HMMA.16816.F32 R4, R212.reuse, R216, R4 ;  /* 0x000000d8d404723c */ /* 0x040ff00000001804 */
[C---:B------:R-:W-:Y:S08]  /*6740*/  HMMA.16816.F32 R8, R212.reuse, R218, R8 ;  /* 0x000000dad408723c */ /* 0x040ff00000001808 */
[C---:B-1----:R-:W-:Y:S08]  /*6750*/  HMMA.16816.F32 R12, R212.reuse, R140, R12 ;  /* 0x0000008cd40c723c */ /* 0x042ff0000000180c */
[----:B------:R-:W-:Y:S01]  /*6760*/  FMUL.FTZ R198, R4, c[0x0][0x320] ;  /* 0x0000c80004c67a20 */ /* 0x000fe20000410000 */
[C---:B------:R-:W-:Y:S03]  /*6770*/  HMMA.16816.F32 R16, R212.reuse, R142, R16 ;  /* 0x0000008ed410723c */ /* 0x040fe60000001810 */
[----:B------:R-:W-:Y:S02]  /*6780*/  FMUL.FTZ R199, R5, c[0x0][0x320] ;  /* 0x0000c80005c77a20 */ /* 0x000fe40000410000 */
[----:B------:R-:W-:Y:S01]  /*6790*/  MUFU.TANH R198, R198 ;  /* 0x000000c600c67308 */ /* 0x000fe20000002400 */
[----:B------:R-:W-:Y:S02]  /*67a0*/  FMUL.FTZ R196, R6, c[0x0][0x320] ;  /* 0x0000c80006c47a20 */ /* 0x000fe40000410000 */
[----:B------:R-:W-:Y:S02]  /*67b0*/  FMUL.FTZ R197, R7, c[0x0][0x320] ;  /* 0x0000c80007c57a20 */ /* 0x000fe40000410000 */
[----:B------:R-:W1:Y:S02]  /*67c0*/  LDSM.16.M88.4 R4, [R228+0x5000] ;  /* 0x00500000e404783b */ /* 0x000e640000000200 */
[----:B------:R-:W-:Y:S02]  /*67d0*/  FMUL.FTZ R9, R9, c[0x0][0x320] ;  /* 0x0000c80009097a20 */ /* 0x000fe40000410000 */
[----:B------:R-:W-:Y:S01]  /*67e0*/  FMUL.FTZ R10, R10, c[0x0][0x320] ;  /* 0x0000c8000a0a7a20 */ /* 0x000fe20000410000 */
[----:B------:R-:W-:Y:S01]  /*67f0*/  MUFU.TANH R199, R199 ;  /* 0x000000c700c77308 */ /* 0x000fe20000002400 */
[----:B------:R-:W-:Y:S02]  /*6800*/  FMUL.FTZ R11, R11, c[0x0][0x320] ;  /* 0x0000c8000b0b7a20 */ /* 0x000fe40000410000 */
[----:B------:R-:W-:Y:S02]  /*6810*/  FMUL.FTZ R200, R8, c[0x0][0x320] ;  /* 0x0000c80008c87a20 */ /* 0x000fe40000410000 */
[----:B------:R-:W-:Y:S02]  /*6820*/  FMUL.FTZ R13, R13, c[0x0][0x320] ;  /* 0x0000c8000d0d7a20 */ /* 0x000fe40000410000 */
        /* <DEDUP_REMOVED lines=8> */
[----:B------:R-:W-:Y:S10]  /*68b0*/  MUFU.TANH R134, R17 ;  /* 0x0000001100867308 */ /* 0x000ff40000002400 */
[----:B------:R-:W2:Y:S01]  /*68c0*/  MUFU.TANH R157, R10 ;  /* 0x0000000a009d7308 */ /* 0x000ea20000002400 */
[C---:B-1----:R-:W-:Y:S09]  /*68d0*/  HMMA.16816.F32 R20, R212.reuse, R4, R20 ;  /* 0x00000004d414723c */ /* 0x042ff20000001814 */
[----:B------:R1:W-:Y:S01]  /*68e0*/  MUFU.TANH R201, R11 ;  /* 0x0000000b00c97308 */ /* 0x0003e20000002400 */
[C---:B------:R-:W-:Y:S01]  /*68f0*/  HMMA.16816.F32 R24, R212.reuse, R6, R24 ;  /* 0x00000006d418723c */ /* 0x040fe20000001818 */
[----:B------:R-:W-:Y:S08]  /*6900*/  LDSM.16.M88.4 R4, [R228+0x6000] ;  /* 0x00600000e404783b */ /* 0x000ff00000000200 */
[----:B------:R3:W4:Y:S03]  /*6910*/  MUFU.TANH R202, R2 ;  /* 0x0000000200ca7308 */ /* 0x0007260000002400 */
[----:B--2---:R-:W-:Y:S02]  /*6920*/  MOV R12, R157 ;  /* 0x0000009d000c7202 */ /* 0x004fe40000000f00 */
[----:B------:R-:W-:Y:S05]  /*6930*/  FMUL.FTZ R21, R21, c[0x0][0x320] ;  /* 0x0000c80015157a20 */ /* 0x000fea0000410000 */
[----:B------:R2:W5:Y:S01]  /*6940*/  MUFU.TANH R149, R3 ;  /* 0x0000000300957308 */ /* 0x0005620000002400 */
[----:B------:R-:W-:Y:S02]  /*6950*/  FMUL.FTZ R22, R22, c[0x0][0x320] ;  /* 0x0000c80016167a20 */ /* 0x000fe40000410000 */
[----:B------:R-:W-:Y:S01]  /*6960*/  FMUL.FTZ R23, R23, c[0x0][0x320] ;  /* 0x0000c80017177a20 */ /* 0x000fe20000410000 */
[----:B-1----:R-:W1:Y:S01]  /*6970*/  LDSM.16.M88.4 R8, [R228+0x5800] ;  /* 0x00580000e408783b */ /* 0x002e620000000200 */
[----:B------:R-:W-:Y:S02]  /*6980*/  FMUL.FTZ R25, R25, c[0x0][0x320] ;  /* 0x0000c80019197a20 */ /* 0x000fe40000410000 */
[----:B------:R-:W-:Y:S03]  /*6990*/  FMUL.FTZ R27, R27, c[0x0][0x320] ;  /* 0x0000c8001b1b7a20 */ /* 0x000fe60000410000 */
[----:B------:R-:W-:Y:S01]  /*69a0*/  MUFU.TANH R196, R196 ;  /* 0x000000c400c47308 */ /* 0x000fe20000002400 */
[----:B------:R-:W-:Y:S02]  /*69b0*/  FMUL.FTZ R26, R26, c[0x0][0x320] ;  /* 0x0000c8001a1a7a20 */ /* 0x000fe40000410000 */
[----:B---3--:R-:W-:Y:S07]  /*69c0*/  FMUL.FTZ R2, R20, c[0x0][0x320] ;  /* 0x0000c80014027a20 */ /* 0x008fee0000410000 */
[----:B------:R3:W-:Y:S01]  /*69d0*/  MUFU.TANH R142, R2 ;  /* 0x00000002008e7308 */ /* 0x0007e20000002400 */
[----:B--2---:R-:W-:Y:S09]  /*69e0*/  FMUL.FTZ R3, R24, c[0x0][0x320] ;  /* 0x0000c80018037a20 */ /* 0x004ff20000410000 */
[----:B------:R2:W-:Y:S10]  /*69f0*/  MUFU.TANH R153, R3 ;  /* 0x0000000300997308 */ /* 0x0005f40000002400 */
[----:B------:R-:W2:Y:S01]  /*6a00*/  MUFU.TANH R170, R25 ;  /* 0x0000001900aa7308 */ /* 0x000ea20000002400 */
[C---:B-1----:R-:W-:Y:S09]  /*6a10*/  HMMA.16816.F32 R28, R212.reuse, R8, R28 ;  /* 0x00000008d41c723c */ /* 0x042ff2000000181c */
[----:B------:R-:W-:Y:S01]  /*6a20*/  MUFU.TANH R200, R200 ;  /* 0x000000c800c87308 */ /* 0x000fe20000002400 */
[C---:B------:R-:W-:Y:S01]  /*6a30*/  HMMA.16816.F32 R32, R212.reuse, R10, R32 ;  /* 0x0000000ad420723c */ /* 0x040fe20000001820 */
[----:B------:R-:W1:Y:S08]  /*6a40*/  LDSM.16.M88.4 R8, [R228+0x6800] ;  /* 0x00680000e408783b */ /* 0x000e700000000200 */
[----:B------:R-:W-:Y:S01]  /*6a50*/  MUFU.TANH R197, R197 ;  /* 0x000000c500c57308 */ /* 0x000fe20000002400 */
[C---:B------:R-:W-:Y:S04]  /*6a60*/  HMMA.16816.F32 R36, R212.reuse, R4, R36 ;  /* 0x00000004d424723c */ /* 0x040fe80000001824 */
[----:B---3--:R-:W-:Y:S04]  /*6a70*/  FMUL.FTZ R2, R28, c[0x0][0x320] ;  /* 0x0000c8001c027a20 */ /* 0x008fe80000410000 */
[C---:B------:R-:W-:Y:S01]  /*6a80*/  HMMA.16816.F32 R40, R212.reuse, R6, R40 ;  /* 0x00000006d428723c */ /* 0x040fe20000001828 */
[----:B------:R3:W-:Y:S01]  /*6a90*/  MUFU.TANH R216, R18 ;  /* 0x0000001200d87308 */ /* 0x0007e20000002400 */
[----:B------:R-:W5:Y:S02]  /*6aa0*/  LDSM.16.M88.4 R4, [R228+0x7000] ;  /* 0x00700000e404783b */ /* 0x000f640000000200 */
[----:B------:R-:W-:Y:S02]  /*6ab0*/  FMUL.FTZ R29, R29, c[0x0][0x320] ;  /* 0x0000c8001d1d7a20 */ /* 0x000fe40000410000 */
[----:B------:R-:W-:Y:S02]  /*6ac0*/  FMUL.FTZ R30, R30, c[0x0][0x320] ;  /* 0x0000c8001e1e7a20 */ /* 0x000fe40000410000 */
[----:B------:R-:W-:Y:S03]  /*6ad0*/  FMUL.FTZ R31, R31, c[0x0][0x320] ;  /* 0x0000c8001f1f7a20 */ /* 0x000fe60000410000 */
[----:B------:R5:W-:Y:S01]  /*6ae0*/  MUFU.TANH R158, R2 ;  /* 0x00000002009e7308 */ /* 0x000be20000002400 */
[----:B--2---:R-:W-:Y:S01]  /*6af0*/  FMUL.FTZ R3, R32, c[0x0][0x320] ;  /* 0x0000c80020037a20 */ /* 0x004fe20000410000 */
[----:B----4-:R-:W-:Y:S01]  /*6b00*/  MOV R32, R202 ;  /* 0x000000ca00207202 */ /* 0x010fe20000000f00 */
[----:B------:R-:W-:Y:S02]  /*6b10*/  FMUL.FTZ R34, R34, c[0x0][0x320] ;  /* 0x0000c80022227a20 */ /* 0x000fe40000410000 */
[----:B------:R-:W-:Y:S02]  /*6b20*/  FMUL.FTZ R37, R37, c[0x0][0x320] ;  /* 0x0000c80025257a20 */ /* 0x000fe40000410000 */
[----:B------:R-:W-:Y:S02]  /*6b30*/  FMUL.FTZ R38, R38, c[0x0][0x320] ;  /* 0x0000c80026267a20 */ /* 0x000fe40000410000 */
[----:B------:R-:W-:Y:S01]  /*6b40*/  FMUL.FTZ R39, R39, c[0x0][0x320] ;  /* 0x0000c80027277a20 */ /* 0x000fe20000410000 */
[----:B------:R2:W-:Y:S01]  /*6b50*/  MUFU.TANH R162, R3 ;  /* 0x0000000300a27308 */ /* 0x0005e20000002400 */
[----:B------:R-:W-:Y:S01]  /*6b60*/  FMUL.FTZ R35, R35, c[0x0][0x320] ;  /* 0x0000c80023237a20 */ /* 0x000fe20000410000 */
[C---:B-1----:R-:W-:Y:S03]  /*6b70*/  HMMA.16816.F32 R44, R212.reuse, R8, R44 ;  /* 0x00000008d42c723c */ /* 0x042fe6000000182c */
[----:B---3--:R-:W-:Y:S01]  /*6b80*/  MOV R18, R201 ;  /* 0x000000c900127202 */ /* 0x008fe20000000f00 */
[----:B------:R-:W-:Y:S02]  /*6b90*/  FMUL.FTZ R42, R42, c[0x0][0x320] ;  /* 0x0000c8002a2a7a20 */ /* 0x000fe40000410000 */
[----:B------:R-:W-:Y:S02]  /*6ba0*/  FMUL.FTZ R43, R43, c[0x0][0x320] ;  /* 0x0000c8002b2b7a20 */ /* 0x000fe40000410000 */
[----:B------:R-:W1:Y:S01]  /*6bb0*/  MUFU.TANH R145, R37 ;  /* 0x0000002500917308 */ /* 0x000e620000002400 */
[C---:B------:R-:W-:Y:S01]  /*6bc0*/  HMMA.16816.F32 R48, R212.reuse, R10, R48 ;  /* 0x0000000ad430723c */ /* 0x040fe20000001830 */
[----:B------:R-:W3:Y:S01]  /*6bd0*/  LDSM.16.M88.4 R8, [R228+0x7800] ;  /* 0x00780000e408783b */ /* 0x000ee20000000200 */
[----:B------:R-:W-:Y:S04]  /*6be0*/  DEPBAR.LE SB0, 0x0 ;  /* 0x000080000000791a */ /* 0x000fe80000000000 */
[----:B-----5:R-:W-:Y:S02]  /*6bf0*/  FMUL.FTZ R2, R36, c[0x0][0x320] ;  /* 0x0000c80024027a20 */ /* 0x020fe40000410000 */
[----:B------:R-:W-:Y:S01]  /*6c00*/  FMUL.FTZ R41, R41, c[0x0][0x320] ;  /* 0x0000c80029297a20 */ /* 0x000fe20000410000 */
[----:B------:R-:W4:Y:S01]  /*6c10*/  MUFU.TANH R147, R13 ;  /* 0x0000000d00937308 */ /* 0x000f220000002400 */
[----:B------:R-:W-:Y:S01]  /*6c20*/  BAR.SYNC.DEFER_BLOCKING 0x0 ;  /* 0x0000000000007b1d */ /* 0x000fe20000010000 */
[C---:B------:R-:W-:Y:S05]  /*6c30*/  HMMA.16816.F32 R52, R212.reuse, R4, R52 ;  /* 0x00000004d434723c */ /* 0x040fea0000001834 */
[----:B------:R-:W-:Y:S02]  /*6c40*/  FMUL.FTZ R45, R45, c[0x0][0x320] ;  /* 0x0000c8002d2d7a20 */ /* 0x000fe40000410000 */
[----:B------:R-:W-:Y:S01]  /*6c50*/  FMUL.FTZ R46, R46, c[0x0][0x320] ;  /* 0x0000c8002e2e7a20 */ /* 0x000fe20000410000 */
[----:B------:R5:W-:Y:S01]  /*6c60*/  MUFU.TANH R132, R2 ;  /* 0x0000000200847308 */ /* 0x000be20000002400 */
[----:B--2---:R-:W-:Y:S01]  /*6c70*/  FMUL.FTZ R3, R40, c[0x0][0x320] ;  /* 0x0000c80028037a20 */ /* 0x004fe20000410000 */
[C---:B------:R-:W-:Y:S03]  /*6c80*/  HMMA.16816.F32 R56, R212.reuse, R6, R56 ;  /* 0x00000006d438723c */ /* 0x040fe60000001838 */
[----:B------:R-:W-:Y:S01]  /*6c90*/  FMUL.FTZ R47, R47, c[0x0][0x320] ;  /* 0x0000c8002f2f7a20 */ /* 0x000fe20000410000 */
[----:B------:R-:W-:Y:S01]  /*6ca0*/  MOV R40, R149 ;  /* 0x0000009500287202 */ /* 0x000fe20000000f00 */
[----:B------:R-:W-:Y:S02]  /*6cb0*/  FMUL.FTZ R49, R49, c[0x0][0x320] ;  /* 0x0000c80031317a20 */ /* 0x000fe40000410000 */
[----:B------:R-:W-:Y:S01]  /*6cc0*/  FMUL.FTZ R33, R33, c[0x0][0x320] ;  /* 0x0000c80021217a20 */ /* 0x000fe20000410000 */
[----:B------:R2:W-:Y:S01]  /*6cd0*/  MUFU.TANH R203, R3 ;  /* 0x0000000300cb7308 */ /* 0x0005e20000002400 */
[----:B------:R-:W-:Y:S03]  /*6ce0*/  FMUL.FTZ R51, R51, c[0x0][0x320] ;  /* 0x0000c80033337a20 */ /* 0x000fe60000410000 */
[----:B------:R-:W-:Y:S02]  /*6cf0*/  FMUL.FTZ R50, R50, c[0x0][0x320] ;  /* 0x0000c80032327a20 */ /* 0x000fe40000410000 */
[----:B------:R-:W-:Y:S02]  /*6d00*/  FMUL.FTZ R53, R53, c[0x0][0x320] ;  /* 0x0000c80035357a20 */ /* 0x000fe40000410000 */
[----:B------:R-:W-:Y:S02]  /*6d10*/  FMUL.FTZ R54, R54, c[0x0][0x320] ;  /* 0x0000c80036367a20 */ /* 0x000fe40000410000 */
[----:B------:R4:W-:Y:S01]  /*6d20*/  MUFU.TANH R205, R41 ;  /* 0x0000002900cd7308 */ /* 0x0009e20000002400 */
[----:B------:R-:W-:Y:S01]  /*6d30*/  FMUL.FTZ R55, R55, c[0x0][0x320] ;  /* 0x0000c80037377a20 */ /* 0x000fe20000410000 */
[C---:B---3--:R-:W-:Y:S03]  /*6d40*/  HMMA.16816.F32 R60, R212.reuse, R8, R60 ;  /* 0x00000008d43c723c */ /* 0x048fe6000000183c */
[----:B-----5:R-:W-:Y:S02]  /*6d50*/  FMUL.FTZ R2, R44, c[0x0][0x320] ;  /* 0x0000c8002c027a20 */ /* 0x020fe40000410000 */
[----:B------:R-:W-:Y:S02]  /*6d60*/  FMUL.FTZ R58, R58, c[0x0][0x320] ;  /* 0x0000c8003a3a7a20 */ /* 0x000fe40000410000 */
[----:B------:R-:W-:Y:S01]  /*6d70*/  FMUL.FTZ R59, R59, c[0x0][0x320] ;  /* 0x0000c8003b3b7a20 */ /* 0x000fe20000410000 */
[----:B------:R3:W-:Y:S01]  /*6d80*/  MUFU.TANH R156, R2 ;  /* 0x00000002009c7308 */ /* 0x0007e20000002400 */
[----:B------:R-:W-:Y:S03]  /*6d90*/  HMMA.16816.F32 R64, R212, R10, R64 ;  /* 0x0000000ad440723c */ /* 0x000fe60000001840 */
[----:B--2---:R-:W-:Y:S01]  /*6da0*/  FMUL.FTZ R3, R48, c[0x0][0x320] ;  /* 0x0000c80030037a20 */ /* 0x004fe20000410000 */
[----:B------:R-:W-:Y:S01]  /*6db0*/  MOV R48, R170 ;  /* 0x000000aa00307202 */ /* 0x000fe20000000f00 */
[----:B------:R-:W-:Y:S01]  /*6dc0*/  FMUL.FTZ R4, R56, c[0x0][0x320] ;  /* 0x0000c80038047a20 */ /* 0x000fe20000410000 */
[----:B-1----:R-:W-:Y:S01]  /*6dd0*/  MOV R56, R145 ;  /* 0x0000009100387202 */ /* 0x002fe20000000f00 */
[----:B------:R-:W-:Y:S02]  /*6de0*/  FMUL.FTZ R57, R57, c[0x0][0x320] ;  /* 0x0000c80039397a20 */ /* 0x000fe40000410000 */
[----:B------:R-:W-:Y:S03]  /*6df0*/  MUFU.TANH R170, R3 ;  /* 0x0000000300aa7308 */ /* 0x000fe60000002400 */
[----:B----4-:R-:W-:Y:S03]  /*6e00*/  MOV R41, R147 ;  /* 0x0000009300297202 */ /* 0x010fe60000000f00 */
[----:B------:R-:W-:Y:S02]  /*6e10*/  FMUL.FTZ R60, R60, c[0x0][0x320] ;  /* 0x0000c8003c3c7a20 */ /* 0x000fe40000410000 */
[----:B------:R-:W-:Y:S02]  /*6e20*/  FMUL.FTZ R61, R61, c[0x0][0x320] ;  /* 0x0000c8003d3d7a20 */ /* 0x000fe40000410000 */
[----:B------:R-:W1:Y:S01]  /*6e30*/  MUFU.TANH R133, R14 ;  /* 0x0000000e00857308 */ /* 0x000e620000002400 */
[----:B------:R-:W-:Y:S02]  /*6e40*/  FMUL.FTZ R62, R62, c[0x0][0x320] ;  /* 0x0000c8003e3e7a20 */ /* 0x000fe40000410000 */
[----:B------:R-:W-:Y:S02]  /*6e50*/  FMUL.FTZ R63, R63, c[0x0][0x320] ;  /* 0x0000c8003f3f7a20 */ /* 0x000fe40000410000 */
[----:B---3--:R-:W-:Y:S02]  /*6e60*/  FMUL.FTZ R2, R52, c[0x0][0x320] ;  /* 0x0000c80034027a20 */ /* 0x008fe40000410000 */
[----:B------:R-:W-:Y:S02]  /*6e70*/  FMUL.FTZ R64, R64, c[0x0][0x320] ;  /* 0x0000c80040407a20 */ /* 0x000fe40000410000 */
[----:B------:R-:W-:Y:S01]  /*6e80*/  FMUL.FTZ R65, R65, c[0x0][0x320] ;  /* 0x0000c80041417a20 */ /* 0x000fe20000410000 */
[----:B------:R2:W-:Y:S01]  /*6e90*/  MUFU.TANH R149, R2 ;  /* 0x0000000200957308 */ /* 0x0005e20000002400 */
[----:B------:R-:W-:Y:S09]  /*6ea0*/  FMUL.FTZ R66, R66, c[0x0][0x320] ;  /* 0x0000c80042427a20 */ /* 0x000ff20000410000 */
[----:B------:R-:W-:Y:S10]  /*6eb0*/  MUFU.TANH R207, R64 ;  /* 0x0000004000cf7308 */ /* 0x000ff40000002400 */
[----:B------:R1:W-:Y:S01]  /*6ec0*/  MUFU.TANH R218, R58 ;  /* 0x0000003a00da7308 */ /* 0x0003e20000002400 */
[----:B--2---:R-:W-:Y:S04]  /*6ed0*/  FMNMX.FTZ R2, R198, R135, !PT ;  /* 0x00000087c6027209 */ /* 0x004fe80007810000 */
[----:B------:R-:W-:Y:S05]  /*6ee0*/  FMNMX.FTZ R3, R199, R2, !PT ;  /* 0x00000002c7037209 */ /* 0x000fea0007810000 */
[----:B------:R2:W-:Y:S01]  /*6ef0*/  MUFU.TANH R211, R59 ;  /* 0x0000003b00d37308 */ /* 0x0005e20000002400 */
[----:B------:R-:W-:Y:S02]  /*6f00*/  FMNMX.FTZ R2, R196, R0, !PT ;  /* 0x00000000c4027209 */ /* 0x000fe40007810000 */
[----:B------:R-:W-:Y:S02]  /*6f10*/  FMNMX.FTZ R3, R200, R3, !PT ;  /* 0x00000003c8037209 */ /* 0x000fe40007810000 */
[----:B------:R-:W-:Y:S02]  /*6f20*/  FMNMX.FTZ R5, R197, R2, !PT ;  /* 0x00000002c5057209 */ /* 0x000fe40007810000 */
[----:B------:R-:W-:Y:S02]  /*6f30*/  FMNMX.FTZ R3, R204, R3, !PT ;  /* 0x00000003cc037209 */ /* 0x000fe40007810000 */
[----:B------:R-:W-:Y:S01]  /*6f40*/  FMNMX.FTZ R5, R12, R5, !PT ;  /* 0x000000050c057209 */ /* 0x000fe20007810000 */
[----:B------:R-:W3:Y:S01]  /*6f50*/  MUFU.TANH R146, R15 ;  /* 0x0000000f00927308 */ /* 0x000ee20000002400 */
[----:B------:R-:W-:Y:S02]  /*6f60*/  FMNMX.FTZ R3, R32, R3, !PT ;  /* 0x0000000320037209 */ /* 0x000fe40007810000 */
[----:B------:R-:W-:Y:S02]  /*6f70*/  FMNMX.FTZ R5, R18, R5, !PT ;  /* 0x0000000512057209 */ /* 0x000fe40007810000 */
[----:B-1----:R-:W-:Y:S02]  /*6f80*/  MOV R58, R133 ;  /* 0x00000085003a7202 */ /* 0x002fe40000000f00 */
[----:B------:R-:W-:Y:S02]  /*6f90*/  FMNMX.FTZ R3, R41, R3, !PT ;  /* 0x0000000329037209 */ /* 0x000fe40007810000 */
[----:B------:R-:W-:Y:S01]  /*6fa0*/  FMNMX.FTZ R5, R58, R5, !PT ;  /* 0x000000053a057209 */ /* 0x000fe20007810000 */
[----:B------:R1:W-:Y:S01]  /*6fb0*/  MUFU.TANH R145, R4 ;  /* 0x0000000400917308 */ /* 0x0003e20000002400 */
[----:B------:R-:W-:Y:S02]  /*6fc0*/  FMNMX.FTZ R3, R40, R3, !PT ;  /* 0x0000000328037209 */ /* 0x000fe40007810000 */
[----:B--2---:R-:W-:Y:S04]  /*6fd0*/  MOV R59, R134 ;  /* 0x00000086003b7202 */ /* 0x004fe80000000f00 */
[----:B------:R-:W-:Y:S03]  /*6fe0*/  FMNMX.FTZ R3, R59, R3, !PT ;  /* 0x000000033b037209 */ /* 0x000fe60007810000 */
[----:B------:R-:W2:Y:S01]  /*6ff0*/  MUFU.TANH R141, R19 ;  /* 0x00000013008d7308 */ /* 0x000ea20000002400 */
[----:B------:R-:W-:Y:S02]  /*7000*/  FMNMX.FTZ R2, R142, R3, !PT ;  /* 0x000000038e027209 */ /* 0x000fe40007810000 */
[----:B---3--:R-:W-:Y:S07]  /*7010*/  FMNMX.FTZ R5, R146, R5, !PT ;  /* 0x0000000592057209 */ /* 0x008fee0007810000 */
[----:B------:R-:W3:Y:S01]  /*7020*/  MUFU.TANH R151, R21 ;  /* 0x0000001500977308 */ /* 0x000ee20000002400 */
[----:B-1----:R-:W-:Y:S09]  /*7030*/  FMNMX.FTZ R4, R216, R5, !PT ;  /* 0x00000005d8047209 */ /* 0x002ff20007810000 */
[----:B------:R-:W1:Y:S01]  /*7040*/  MUFU.TANH R150, R22 ;  /* 0x0000001600967308 */ /* 0x000e620000002400 */
[----:B--2---:R-:W-:Y:S09]  /*7050*/  FMNMX.FTZ R3, R141, R4, !PT ;  /* 0x000000048d037209 */ /* 0x004ff20007810000 */
[----:B------:R-:W2:Y:S01]  /*7060*/  MUFU.TANH R155, R23 ;  /* 0x00000017009b7308 */ /* 0x000ea20000002400 */
[----:B---3--:R-:W-:Y:S04]  /*7070*/  FMNMX.FTZ R2, R151, R2, !PT ;  /* 0x0000000297027209 */ /* 0x008fe80007810000 */
[----:B------:R-:W-:Y:S05]  /*7080*/  FMNMX.FTZ R2, R153, R2, !PT ;  /* 0x0000000299027209 */ /* 0x000fea0007810000 */
[----:B------:R-:W3:Y:S01]  /*7090*/  MUFU.TANH R163, R42 ;  /* 0x0000002a00a37308 */ /* 0x000ee20000002400 */
[----:B------:R-:W-:Y:S02]  /*70a0*/  FMNMX.FTZ R5, R48, R2, !PT ;  /* 0x0000000230057209 */ /* 0x000fe40007810000 */
[----:B-1----:R-:W-:Y:S07]  /*70b0*/  FMNMX.FTZ R4, R150, R3, !PT ;  /* 0x0000000396047209 */ /* 0x002fee0007810000 */
[----:B------:R3:W-:Y:S01]  /*70c0*/  MUFU.TANH R140, R49 ;  /* 0x00000031008c7308 */ /* 0x0007e20000002400 */
[----:B--2---:R-:W-:Y:S02]  /*70d0*/  FMNMX.FTZ R3, R155, R4, !PT ;  /* 0x000000049b037209 */ /* 0x004fe40007810000 */
[----:B------:R-:W-:Y:S07]  /*70e0*/  FMNMX.FTZ R4, R158, R5, !PT ;  /* 0x000000059e047209 */ /* 0x000fee0007810000 */
[----:B------:R-:W1:Y:S10]  /*70f0*/  MUFU.TANH R154, R26 ;  /* 0x0000001a009a7308 */ /* 0x000e740000002400 */
[----:B------:R-:W2:Y:S01]  /*7100*/  MUFU.TANH R159, R27 ;  /* 0x0000001b009f7308 */ /* 0x000ea20000002400 */
[----:B---3--:R-:W-:Y:S09]  /*7110*/  MOV R49, R163 ;  /* 0x000000a300317202 */ /* 0x008ff20000000f00 */
        /* <DEDUP_REMOVED lines=8> */
[----:B-1----:R-:W-:Y:S09]  /*71a0*/  FMNMX.FTZ R4, R166, R5, !PT ;  /* 0x00000005a6047209 */ /* 0x002ff20007810000 */
[----:B------:R1:W-:Y:S01]  /*71b0*/  MUFU.TANH R143, R57 ;  /* 0x00000039008f7308 */ /* 0x0003e20000002400 */
[----:B--2---:R-:W-:Y:S09]  /*71c0*/  FMNMX.FTZ R5, R171, R4, !PT ;  /* 0x00000004ab057209 */ /* 0x004ff20007810000 */
[----:B------:R-:W2:Y:S01]  /*71d0*/  MUFU.TANH R144, R34 ;  /* 0x0000002200907308 */ /* 0x000ea20000002400 */
[----:B---3--:R-:W-:Y:S01]  /*71e0*/  FMNMX.FTZ R3, R167, R2, !PT ;  /* 0x00000002a7037209 */ /* 0x008fe20007810000 */
[----:B------:R-:W-:Y:S08]  /*71f0*/  FMUL.FTZ R2, R67, c[0x0][0x320] ;  /* 0x0000c80043027a20 */ /* 0x000ff00000410000 */
[----:B------:R-:W3:Y:S01]  /*7200*/  MUFU.TANH R152, R35 ;  /* 0x0000002300987308 */ /* 0x000ee20000002400 */
[----:B-1----:R-:W-:Y:S04]  /*7210*/  MOV R57, R132 ;  /* 0x0000008400397202 */ /* 0x002fe80000000f00 */
[----:B------:R-:W-:Y:S05]  /*7220*/  FMNMX.FTZ R3, R57, R3, !PT ;  /* 0x0000000339037209 */ /* 0x000fea0007810000 */
[----:B------:R1:W-:Y:S01]  /*7230*/  MUFU.TANH R157, R51 ;  /* 0x00000033009d7308 */ /* 0x0003e20000002400 */
[----:B------:R-:W-:Y:S02]  /*7240*/  FMNMX.FTZ R3, R56, R3, !PT ;  /* 0x0000000338037209 */ /* 0x000fe40007810000 */
[----:B--2---:R-:W-:Y:S07]  /*7250*/  FMNMX.FTZ R5, R144, R5, !PT ;  /* 0x0000000590057209 */ /* 0x004fee0007810000 */
[----:B------:R-:W2:Y:S01]  /*7260*/  MUFU.TANH R168, R38 ;  /* 0x0000002600a87308 */ /* 0x000ea20000002400 */
[----:B---3--:R-:W-:Y:S09]  /*7270*/  FMNMX.FTZ R5, R152, R5, !PT ;  /* 0x0000000598057209 */ /* 0x008ff20007810000 */
[----:B------:R3:W-:Y:S01]  /*7280*/  MUFU.TANH R163, R50 ;  /* 0x0000003200a37308 */ /* 0x0007e20000002400 */
[----:B-1----:R-:W-:Y:S04]  /*7290*/  MOV R51, R203 ;  /* 0x000000cb00337202 */ /* 0x002fe80000000f00 */
[----:B------:R-:W-:Y:S05]  /*72a0*/  FMNMX.FTZ R3, R51, R3, !PT ;  /* 0x0000000333037209 */ /* 0x000fea0007810000 */
[----:B------:R-:W1:Y:S01]  /*72b0*/  MUFU.TANH R164, R39 ;  /* 0x0000002700a47308 */ /* 0x000e620000002400 */
[----:B--2---:R-:W-:Y:S09]  /*72c0*/  FMNMX.FTZ R5, R168, R5, !PT ;  /* 0x00000005a8057209 */ /* 0x004ff20007810000 */
[----:B------:R-:W2:Y:S01]  /*72d0*/  MUFU.TANH R160, R43 ;  /* 0x0000002b00a07308 */ /* 0x000ea20000002400 */
[----:B---3--:R-:W-:Y:S04]  /*72e0*/  MOV R50, R205 ;  /* 0x000000cd00327202 */ /* 0x008fe80000000f00 */
[----:B------:R-:W-:Y:S05]  /*72f0*/  FMNMX.FTZ R3, R50, R3, !PT ;  /* 0x0000000332037209 */ /* 0x000fea0007810000 */
[----:B------:R-:W3:Y:S01]  /*7300*/  MUFU.TANH R148, R45 ;  /* 0x0000002d00947308 */ /* 0x000ee20000002400 */
[----:B------:R-:W-:Y:S02]  /*7310*/  FMNMX.FTZ R3, R156, R3, !PT ;  /* 0x000000039c037209 */ /* 0x000fe40007810000 */
[----:B-1----:R-:W-:Y:S04]  /*7320*/  FMNMX.FTZ R5, R164, R5, !PT ;  /* 0x00000005a4057209 */ /* 0x002fe80007810000 */
[----:B------:R-:W-:Y:S03]  /*7330*/  FMNMX.FTZ R5, R49, R5, !PT ;  /* 0x0000000531057209 */ /* 0x000fe60007810000 */
[----:B------:R-:W1:Y:S01]  /*7340*/  MUFU.TANH R169, R46 ;  /* 0x0000002e00a97308 */ /* 0x000e620000002400 */
[----:B--2---:R-:W-:Y:S09]  /*7350*/  FMNMX.FTZ R6, R160, R5, !PT ;  /* 0x00000005a0067209 */ /* 0x004ff20007810000 */
[----:B------:R-:W2:Y:S01]  /*7360*/  MUFU.TANH R161, R47 ;  /* 0x0000002f00a17308 */ /* 0x000ea20000002400 */
[----:B---3--:R-:W-:Y:S04]  /*7370*/  FMNMX.FTZ R3, R148, R3, !PT ;  /* 0x0000000394037209 */ /* 0x008fe80007810000 */
[----:B------:R-:W-:Y:S05]  /*7380*/  FMNMX.FTZ R3, R170, R3, !PT ;  /* 0x00000003aa037209 */ /* 0x000fea0007810000 */
[----:B------:R-:W3:Y:S01]  /*7390*/  MUFU.TANH R147, R53 ;  /* 0x0000003500937308 */ /* 0x000ee20000002400 */
[----:B------:R-:W-:Y:S02]  /*73a0*/  FMNMX.FTZ R4, R140, R3, !PT ;  /* 0x000000038c047209 */ /* 0x000fe40007810000 */
[----:B-1----:R-:W-:Y:S02]  /*73b0*/  FMNMX.FTZ R6, R169, R6, !PT ;  /* 0x00000006a9067209 */ /* 0x002fe40007810000 */
[----:B------:R-:W-:Y:S05]  /*73c0*/  FMNMX.FTZ R4, R149, R4, !PT ;  /* 0x0000000495047209 */ /* 0x000fea0007810000 */
[----:B------:R-:W1:Y:S01]  /*73d0*/  MUFU.TANH R219, R54 ;  /* 0x0000003600db7308 */ /* 0x000e620000002400 */
[----:B--2---:R-:W-:Y:S04]  /*73e0*/  FMNMX.FTZ R6, R161, R6, !PT ;  /* 0x00000006a1067209 */ /* 0x004fe80007810000 */
[----:B------:R-:W-:Y:S05]  /*73f0*/  FMNMX.FTZ R6, R163, R6, !PT ;  /* 0x00000006a3067209 */ /* 0x000fea0007810000 */
[----:B------:R-:W2:Y:S01]  /*7400*/  MUFU.TANH R217, R55 ;  /* 0x0000003700d97308 */ /* 0x000ea20000002400 */
[----:B------:R-:W-:Y:S02]  /*7410*/  FMNMX.FTZ R6, R157, R6, !PT ;  /* 0x000000069d067209 */ /* 0x000fe40007810000 */
[----:B---3--:R-:W-:Y:S04]  /*7420*/  FMNMX.FTZ R4, R147, R4, !PT ;  /* 0x0000000493047209 */ /* 0x008fe80007810000 */
[----:B------:R-:W-:Y:S03]  /*7430*/  FMNMX.FTZ R4, R145, R4, !PT ;  /* 0x0000000491047209 */ /* 0x000fe60007810000 */
[----:B------:R-:W3:Y:S01]  /*7440*/  MUFU.TANH R208, R60 ;  /* 0x0000003c00d07308 */ /* 0x000ee20000002400 */
[----:B------:R-:W-:Y:S02]  /*7450*/  FMNMX.FTZ R3, R143, R4, !PT ;  /* 0x000000048f037209 */ /* 0x000fe40007810000 */
[----:B-1----:R-:W-:Y:S07]  /*7460*/  FMNMX.FTZ R6, R219, R6, !PT ;  /* 0x00000006db067209 */ /* 0x002fee0007810000 */
[----:B------:R-:W1:Y:S01]  /*7470*/  MUFU.TANH R209, R61 ;  /* 0x0000003d00d17308 */ /* 0x000e620000002400 */
[----:B--2---:R-:W-:Y:S04]  /*7480*/  FMNMX.FTZ R5, R217, R6, !PT ;  /* 0x00000006d9057209 */ /* 0x004fe80007810000 */
[----:B------:R-:W-:Y:S05]  /*7490*/  FMNMX.FTZ R4, R218, R5, !PT ;  /* 0x00000005da047209 */ /* 0x000fea0007810000 */
[----:B------:R-:W2:Y:S01]  /*74a0*/  MUFU.TANH R205, R62 ;  /* 0x0000003e00cd7308 */ /* 0x000ea20000002400 */
[----:B------:R-:W-:Y:S02]  /*74b0*/  FMNMX.FTZ R4, R211, R4, !PT ;  /* 0x00000004d3047209 */ /* 0x000fe40007810000 */
[----:B---3--:R-:W-:Y:S07]  /*74c0*/  FMNMX.FTZ R8, R208, R3, !PT ;  /* 0x00000003d0087209 */ /* 0x008fee0007810000 */
[----:B------:R-:W3:Y:S01]  /*74d0*/  MUFU.TANH R203, R63 ;  /* 0x0000003f00cb7308 */ /* 0x000ee20000002400 */
[----:B-1----:R-:W-:Y:S04]  /*74e0*/  FMNMX.FTZ R8, R209, R8, !PT ;  /* 0x00000008d1087209 */ /* 0x002fe80007810000 */
[----:B------:R-:W-:Y:S05]  /*74f0*/  FMNMX.FTZ R9, R207, R8, !PT ;  /* 0x00000008cf097209 */ /* 0x000fea0007810000 */
[----:B------:R-:W1:Y:S01]  /*7500*/  MUFU.TANH R206, R65 ;  /* 0x0000004100ce7308 */ /* 0x000e620000002400 */
[----:B--2---:R-:W-:Y:S09]  /*7510*/  FMNMX.FTZ R4, R205, R4, !PT ;  /* 0x00000004cd047209 */ /* 0x004ff20007810000 */
[----:B------:R-:W2:Y:S01]  /*7520*/  MUFU.TANH R134, R66 ;  /* 0x0000004200867308 */ /* 0x000ea20000002400 */
[----:B---3--:R-:W-:Y:S09]  /*7530*/  FMNMX.FTZ R3, R203, R4, !PT ;  /* 0x00000004cb037209 */ /* 0x008ff20007810000 */
[----:B------:R2:W3:Y:S01]  /*7540*/  MUFU.TANH R133, R2 ;  /* 0x0000000200857308 */ /* 0x0004e20000002400 */
[----:B-1----:R-:W-:Y:S02]  /*7550*/  FMNMX.FTZ R6, R206, R9, !PT ;  /* 0x00000009ce067209 */ /* 0x002fe40007810000 */
[----:B--2---:R-:W-:Y:S03]  /*7560*/  FMNMX.FTZ R2, R134, R3, !PT ;  /* 0x0000000386027209 */ /* 0x004fe60007810000 */
[----:B------:R-:W1:Y:S01]  /*7570*/  SHFL.BFLY PT, R3, R6, 0x2, 0x1f ;  /* 0x0c401f0006037f89 */ /* 0x000e6200000e0000 */
[----:B---3--:R-:W-:Y:S07]  /*7580*/  FMNMX.FTZ R5, R133, R2, !PT ;  /* 0x0000000285057209 */ /* 0x008fee0007810000 */
[----:B------:R-:W2:Y:S01]  /*7590*/  SHFL.BFLY PT, R2, R5, 0x2, 0x1f ;  /* 0x0c401f0005027f89 */ /* 0x000ea200000e0000 */
[----:B-1----:R-:W-:Y:S07]  /*75a0*/  FMNMX.FTZ R7, R6, R3, !PT ;  /* 0x0000000306077209 */ /* 0x002fee0007810000 */
[----:B------:R-:W1:Y:S01]  /*75b0*/  SHFL.BFLY PT, R132, R7, 0x1, 0x1f ;  /* 0x0c201f0007847f89 */ /* 0x000e6200000e0000 */
[----:B--2---:R-:W-:Y:S07]  /*75c0*/  FMNMX.FTZ R4, R5, R2, !PT ;  /* 0x0000000205047209 */ /* 0x004fee0007810000 */
[----:B------:R-:W2:Y:S01]  /*75d0*/  SHFL.BFLY PT, R3, R4, 0x1, 0x1f ;  /* 0x0c201f0004037f89 */ /* 0x000ea200000e0000 */
[----:B-1----:R-:W-:Y:S02]  /*75e0*/  FMNMX.FTZ R132, R7, R132, !PT ;  /* 0x0000008407847209 */ /* 0x002fe40007810000 */
[----:B------:R-:W-:Y:S03]  /*75f0*/  @P1 IADD3 R7, P4, R252, UR17, RZ ;  /* 0x00000011fc071c10 */ /* 0x000fe6000ff9e0ff */
[C---:B------:R-:W-:Y:S02]  /*7600*/  FADD.FTZ R2, -R132.reuse, R135 ;  /* 0x0000008784027221 */ /* 0x040fe40000010100 */
[----:B------:R-:W-:Y:S01]  /*7610*/  FMUL.FTZ R210, R132, c[0x0][0x2d0] ;  /* 0x0000b40084d27a20 */ /* 0x000fe20000410000 */
[----:B--2---:R-:W-:Y:S01]  /*7620*/  FMNMX.FTZ R3, R4, R3, !PT ;  /* 0x0000000304037209 */ /* 0x004fe20007810000 */
[----:B------:R-:W-:Y:S01]  /*7630*/  FMUL.FTZ R6, R2, c[0x0][0x2d0] ;  /* 0x0000b40002067a20 */ /* 0x000fe20000410000 */
[----:B------:R-:W-:Y:S01]  /*7640*/  @P1 IADD3 R4, P2, R244, UR17, RZ ;  /* 0x00000011f4041c10 */ /* 0x000fe2000ff5e0ff */
[----:B------:R-:W-:Y:S01]  /*7650*/  @UP1 UIADD3 UR17, UP0, UR12, 0x80, URZ ;  /* 0x000000800c111890 */ /* 0x000fe2000ff1e03f */
[----:B------:R-:W-:Y:S01]  /*7660*/  FFMA.FTZ R201, R199, c[0x0][0x2d0], -R210 ;  /* 0x0000b400c7c97a23 */ /* 0x000fe200000108d2 */
[----:B------:R1:W2:Y:S01]  /*7670*/  MUFU.EX2 R2, R6 ;  /* 0x0000000600027308 */ /* 0x0002a20000000800 */
[----:B------:R-:W-:Y:S01]  /*7680*/  FADD.FTZ R5, -R3, R0 ;  /* 0x0000000003057221 */ /* 0x000fe20000010100 */
[----:B------:R-:W-:Y:S01]  /*7690*/  @P1 LEA R10, P5, R4, c[0x0][0x1c8], 0x1 ;  /* 0x00007200040a1a11 */ /* 0x000fe200078a08ff */
[--C-:B------:R-:W-:Y:S02]  /*76a0*/  FFMA.FTZ R199, R204, c[0x0][0x2d0], -R210.reuse ;  /* 0x0000b400ccc77a23 */ /* 0x100fe400000108d2 */
[----:B------:R-:W-:Y:S01]  /*76b0*/  FMUL.FTZ R0, R5, c[0x0][0x2d0] ;  /* 0x0000b40005007a20 */ /* 0x000fe20000410000 */
[----:B------:R-:W-:Y:S01]  /*76c0*/  @P1 IADD3.X R5, R247, UR16, RZ, P2, !PT ;  /* 0x00000010f7051c10 */ /* 0x000fe200097fe4ff */
[----:B------:R-:W-:Y:S01]  /*76d0*/  FMUL.FTZ R204, R3, c[0x0][0x2d0] ;  /* 0x0000b40003cc7a20 */ /* 0x000fe20000410000 */
[----:B------:R-:W-:Y:S01]  /*76e0*/  @P1 LEA R8, P2, R7, c[0x0][0x1c8], 0x1 ;  /* 0x0000720007081a11 */ /* 0x000fe200078408ff */
[----:B------:R-:W-:Y:S01]  /*76f0*/  FFMA.FTZ R202, R198, c[0x0][0x2d0], -R210 ;  /* 0x0000b400c6ca7a23 */ /* 0x000fe200000108d2 */
[----:B------:R-:W-:Y:S01]  /*7700*/  @P1 LEA.HI.X R11, R4, c[0x0][0x1cc], R5, 0x1, P5 ;  /* 0x00007300040b1a11 */ /* 0x000fe200028f0c05 */
[--C-:B------:R-:W-:Y:S01]  /*7710*/  FFMA.FTZ R198, R196, c[0x0][0x2d0], -R204.reuse ;  /* 0x0000b400c4c67a23 */ /* 0x100fe200000108cc */
[----:B------:R-:W3:Y:S01]  /*7720*/  MUFU.EX2 R0, R0 ;  /* 0x0000000000007308 */ /* 0x000ee20000000800 */
[--C-:B------:R-:W-:Y:S02]  /*7730*/  FFMA.FTZ R196, R12, c[0x0][0x2d0], -R204.reuse ;  /* 0x0000b4000cc47a23 */ /* 0x100fe400000108cc */
[----:B------:R4:W-:Y:S01]  /*7740*/  @P1 LDGSTS.E.BYPASS.LTC128B.128 [R243+0x8100], [R10.64], !P3 ;  /* 0x081000000af31fae */ /* 0x0009e2000d901d4e */
[----:B------:R-:W-:Y:S02]  /*7750*/  FFMA.FTZ R135, R18, c[0x0][0x2d0], -R204 ;  /* 0x0000b40012877a23 */ /* 0x000fe400000108cc */
[----:B------:R-:W-:Y:S02]  /*7760*/  FFMA.FTZ R200, R200, c[0x0][0x2d0], -R210 ;  /* 0x0000b400c8c87a23 */ /* 0x000fe400000108d2 */
[--C-:B------:R-:W-:Y:S02]  /*7770*/  FFMA.FTZ R197, R197, c[0x0][0x2d0], -R204.reuse ;  /* 0x0000b400c5c57a23 */ /* 0x100fe400000108cc */
[----:B------:R-:W-:Y:S01]  /*7780*/  MUFU.EX2 R202, R202 ;  /* 0x000000ca00ca7308 */ /* 0x000fe20000000800 */
[----:B------:R-:W-:Y:S01]  /*7790*/  FFMA.FTZ R216, R216, c[0x0][0x2d0], -R204 ;  /* 0x0000b400d8d87a23 */ /* 0x000fe200000108cc */
[----:B-1----:R-:W-:Y:S01]  /*77a0*/  @P1 IADD3.X R6, R249, UR16, RZ, P4, !PT ;  /* 0x00000010f9061c10 */ /* 0x002fe2000a7fe4ff */
[----:B------:R-:W-:Y:S01]  /*77b0*/  @UP1 UIADD3.X UR16, URZ, UR9, URZ, UP0, !UPT ;  /* 0x000000093f101290 */ /* 0x000fe200087fe43f */
[C---:B--2---:R-:W-:Y:S02]  /*77c0*/  FMUL.FTZ R24, R2.reuse, R108 ;  /* 0x0000006c02187220 */ /* 0x044fe40000410000 */
[----:B------:R-:W-:Y:S01]  /*77d0*/  @P1 LEA.HI.X R9, R7, c[0x0][0x1cc], R6, 0x1, P2 ;  /* 0x0000730007091a11 */ /* 0x000fe200010f0c06 */
[----:B------:R-:W-:Y:S01]  /*77e0*/  FMUL.FTZ R25, R2, R109 ;  /* 0x0000006d02197220 */ /* 0x000fe20000410000 */
[----:B------:R-:W-:Y:S01]  /*77f0*/  @P1 IADD3 R4, P2, R10, UR18, RZ ;  /* 0x000000120a041c10 */ /* 0x000fe2000ff5e0ff */
[C---:B------:R-:W-:Y:S01]  /*7800*/  FMUL.FTZ R33, R2.reuse, R101 ;  /* 0x0000006502217220 */ /* 0x040fe20000410000 */
[----:B------:R-:W1:Y:S01]  /*7810*/  MUFU.EX2 R201, R201 ;  /* 0x000000c900c97308 */ /* 0x000e620000000800 */
[----:B------:R2:W-:Y:S01]  /*7820*/  @P1 LDGSTS.E.BYPASS.LTC128B.128 [R243+0xc100], [R8.64], !P0 ;  /* 0x0c10000008f31fae */ /* 0x0005e2000c101d4e */
[----:B------:R-:W-:Y:S01]  /*7830*/  @P1 IADD3.X R5, R11, UR19, RZ, P2, !PT ;  /* 0x000000130b051c10 */ /* 0x000fe200097fe4ff */
[----:B------:R-:W-:Y:S01]  /*7840*/  FMUL.FTZ R64, R2, R68 ;  /* 0x0000004402407220 */ /* 0x000fe20000410000 */
[----:B------:R-:W-:Y:S01]  /*7850*/  @P1 IADD3 R6, P2, R4, UR18, RZ ;  /* 0x0000001204061c10 */ /* 0x000fe2000ff5e0ff */
[----:B---3--:R-:W-:Y:S01]  /*7860*/  FMUL.FTZ R18, R0, R118 ;  /* 0x0000007600127220 */ /* 0x008fe20000410000 */
[----:B------:R-:W-:Y:S01]  /*7870*/  @P1 IADD3 R16, P5, R4, UR17, RZ ;  /* 0x0000001104101c10 */ /* 0x000fe2000ffbe0ff */
[----:B------:R-:W-:Y:S01]  /*7880*/  FMUL.FTZ R19, R0, R119 ;  /* 0x0000007700137220 */ /* 0x000fe20000410000 */
[C---:B------:R-:W-:Y:S01]  /*7890*/  @P1 IADD3.X R7, R5.reuse, UR19, RZ, P2, !PT ;  /* 0x0000001305071c10 */ /* 0x040fe200097fe4ff */
[----:B------:R3:W-:Y:S01]  /*78a0*/  @P1 LDGSTS.E.BYPASS.LTC128B.128 [R243+0x9100], [R4.64], !P3 ;  /* 0x0910000004f31fae */ /* 0x0007e2000d901d4e */
[----:B------:R-:W-:Y:S01]  /*78b0*/  @P1 IADD3.X R17, R5, UR16, RZ, P5, !PT ;  /* 0x0000001005111c10 */ /* 0x000fe2000affe4ff */
[----:B------:R-:W-:Y:S01]  /*78c0*/  MUFU.EX2 R200, R200 ;  /* 0x000000c800c87308 */ /* 0x000fe20000000800 */
[----:B----4-:R-:W-:Y:S01]  /*78d0*/  @P1 IADD3 R10, P4, R6, UR18, RZ ;  /* 0x00000012060a1c10 */ /* 0x010fe2000ff9e0ff */
[C---:B------:R-:W-:Y:S02]  /*78e0*/  FMUL.FTZ R27, R0.reuse, R111 ;  /* 0x0000006f001b7220 */ /* 0x040fe40000410000 */
[C---:B------:R-:W-:Y:S01]  /*78f0*/  FMUL.FTZ R26, R0.reuse, R110 ;  /* 0x0000006e001a7220 */ /* 0x040fe20000410000 */
[C---:B------:R-:W-:Y:S01]  /*7900*/  @P1 IADD3.X R11, R7.reuse, UR19, RZ, P4, !PT ;  /* 0x00000013070b1c10 */ /* 0x040fe2000a7fe4ff */
[----:B------:R3:W-:Y:S01]  /*7910*/  @P1 LDGSTS.E.BYPASS.LTC128B.128 [R243+0xd100], [R4.64+0x80], !P0 ;  /* 0x0d10008004f31fae */ /* 0x0007e2000c101d4e */
[C---:B------:R-:W-:Y:S02]  /*7920*/  FMUL.FTZ R34, R0.reuse, R102 ;  /* 0x0000006600227220 */ /* 0x040fe40000410000 */
[C---:B------:R-:W-:Y:S01]  /*7930*/  FMUL.FTZ R35, R0.reuse, R103 ;  /* 0x0000006700237220 */ /* 0x040fe20000410000 */
[----:B------:R-:W4:Y:S01]  /*7940*/  MUFU.EX2 R199, R199 ;  /* 0x000000c700c77308 */ /* 0x000f220000000800 */
[C---:B------:R-:W-:Y:S02]  /*7950*/  FMUL.FTZ R42, R0.reuse, R94 ;  /* 0x0000005e002a7220 */ /* 0x040fe40000410000 */
[----:B------:R-:W-:Y:S01]  /*7960*/  FMUL.FTZ R43, R0, R95 ;  /* 0x0000005f002b7220 */ /* 0x000fe20000410000 */
[----:B------:R5:W-:Y:S01]  /*7970*/  @P1 LDGSTS.E.BYPASS.LTC128B.128 [R243+0xa100], [R6.64], !P3 ;  /* 0x0a10000006f31fae */ /* 0x000be2000d901d4e */
[----:B------:R-:W-:Y:S01]  /*7980*/  FMUL.FTZ R65, R2, R69 ;  /* 0x0000004502417220 */ /* 0x000fe20000410000 */
[----:B--2---:R-:W-:Y:S01]  /*7990*/  @P1 IADD3 R8, P2, R6, UR17, RZ ;  /* 0x0000001106081c10 */ /* 0x004fe2000ff5e0ff */
[C---:B------:R-:W-:Y:S03]  /*79a0*/  FMUL.FTZ R66, R0.reuse, R70 ;  /* 0x0000004600427220 */ /* 0x040fe60000410000 */
[----:B------:R-:W-:Y:S01]  /*79b0*/  MUFU.EX2 R198, R198 ;  /* 0x000000c600c67308 */ /* 0x000fe20000000800 */
[----:B------:R-:W-:Y:S01]  /*79c0*/  @P1 IADD3.X R9, R7, UR16, RZ, P2, !PT ;  /* 0x0000001007091c10 */ /* 0x000fe200097fe4ff */
[----:B------:R2:W-:Y:S01]  /*79d0*/  @P1 LDGSTS.E.BYPASS.LTC128B.128 [R243+0xe100], [R16.64], !P0 ;  /* 0x0e10000010f31fae */ /* 0x0005e2000c101d4e */
[----:B------:R-:W-:Y:S02]  /*79e0*/  FMUL.FTZ R67, R0, R71 ;  /* 0x0000004700437220 */ /* 0x000fe40000410000 */
[----:B------:R-:W-:Y:S02]  /*79f0*/  FFMA.FTZ R101, R167, c[0x0][0x2d0], -R210 ;  /* 0x0000b400a7657a23 */ /* 0x000fe400000108d2 */
[--C-:B------:R-:W-:Y:S02]  /*7a00*/  FFMA.FTZ R110, R171, c[0x0][0x2d0], -R204.reuse ;  /* 0x0000b400ab6e7a23 */ /* 0x100fe400000108cc */
[--C-:B------:R-:W-:Y:S01]  /*7a10*/  FFMA.FTZ R109, R144, c[0x0][0x2d0], -R204.reuse ;  /* 0x0000b400906d7a23 */ /* 0x100fe200000108cc */
[----:B------:R2:W-:Y:S01]  /*7a20*/  @P1 LDGSTS.E.BYPASS.LTC128B.128 [R243+0xb100], [R10.64], !P3 ;  /* 0x0b1000000af31fae */ /* 0x0005e2000d901d4e */
[----:B------:R-:W2:Y:S01]  /*7a30*/  MUFU.EX2 R197, R197 ;  /* 0x000000c500c57308 */ /* 0x000ea20000000800 */
[--C-:B------:R-:W-:Y:S02]  /*7a40*/  FFMA.FTZ R108, R152, c[0x0][0x2d0], -R204.reuse ;  /* 0x0000b400986c7a23 */ /* 0x100fe400000108cc */
[C---:B---3--:R-:W-:Y:S01]  /*7a50*/  FMUL.FTZ R4, R2.reuse, R128 ;  /* 0x0000008002047220 */ /* 0x048fe20000410000 */
[----:B-1----:R-:W-:Y:S01]  /*7a60*/  F2FP.PACK_AB R128, R201, R202 ;  /* 0x000000cac980723e */ /* 0x002fe200000000ff */
[----:B------:R-:W-:Y:S02]  /*7a70*/  FMUL.FTZ R5, R2, R129 ;  /* 0x0000008102057220 */ /* 0x000fe40000410000 */
[----:B------:R1:W-:Y:S01]  /*7a80*/  @P1 LDGSTS.E.BYPASS.LTC128B.128 [R243+0xf100], [R8.64], !P0 ;  /* 0x0f10000008f31fae */ /* 0x0003e2000c101d4e */
[--C-:B------:R-:W-:Y:S02]  /*7a90*/  FFMA.FTZ R219, R219, c[0x0][0x2d0], -R204.reuse ;  /* 0x0000b400dbdb7a23 */ /* 0x100fe400000108cc */
[----:B------:R-:W-:Y:S01]  /*7aa0*/  MUFU.EX2 R196, R196 ;  /* 0x000000c400c47308 */ /* 0x000fe20000000800 */
[C---:B-----5:R-:W-:Y:S01]  /*7ab0*/  FMUL.FTZ R6, R0.reuse, R130 ;  /* 0x0000008200067220 */ /* 0x060fe20000410000 */
[----:B----4-:R-:W-:Y:S01]  /*7ac0*/  F2FP.PACK_AB R130, R199, R200 ;  /* 0x000000c8c782723e */ /* 0x010fe200000000ff */
[----:B------:R-:W-:Y:S02]  /*7ad0*/  FMUL.FTZ R7, R0, R131 ;  /* 0x0000008300077220 */ /* 0x000fe40000410000 */
[----:B------:R-:W3:Y:S01]  /*7ae0*/  LDSM.16.MT88.4 R12, [R240+0x100] ;  /* 0x00010000f00c783b */ /* 0x000ee20000004200 */
[--C-:B------:R-:W-:Y:S02]  /*7af0*/  FFMA.FTZ R217, R217, c[0x0][0x2d0], -R204.reuse ;  /* 0x0000b400d9d97a23 */ /* 0x100fe400000108cc */
[C---:B--2---:R-:W-:Y:S02]  /*7b00*/  FMUL.FTZ R16, R2.reuse, R116 ;  /* 0x0000007402107220 */ /* 0x044fe40000410000 */
[----:B------:R-:W2:Y:S01]  /*7b10*/  MUFU.EX2 R135, R135 ;  /* 0x0000008700877308 */ /* 0x000ea20000000800 */
[----:B------:R-:W-:Y:S02]  /*7b20*/  FMUL.FTZ R17, R2, R117 ;  /* 0x0000007502117220 */ /* 0x000fe40000410000 */
[----:B------:R-:W4:Y:S01]  /*7b30*/  LDSM.16.MT88.4 R20, [R238+0x100] ;  /* 0x00010000ee14783b */ /* 0x000f220000004200 */
[----:B------:R-:W-:Y:S01]  /*7b40*/  F2FP.PACK_AB R129, R197, R198 ;  /* 0x000000c6c581723e */ /* 0x000fe200000000ff */
[--C-:B------:R-:W-:Y:S02]  /*7b50*/  FFMA.FTZ R218, R218, c[0x0][0x2d0], -R204.reuse ;  /* 0x0000b400dada7a23 */ /* 0x100fe400000108cc */
[C---:B------:R-:W-:Y:S01]  /*7b60*/  FMUL.FTZ R10, R0.reuse, R126 ;  /* 0x0000007e000a7220 */ /* 0x040fe20000410000 */
[----:B------:R-:W-:Y:S01]  /*7b70*/  MOV R126, R51 ;  /* 0x00000033007e7202 */ /* 0x000fe20000000f00 */
[C---:B------:R-:W-:Y:S01]  /*7b80*/  FMUL.FTZ R11, R0.reuse, R127 ;  /* 0x0000007f000b7220 */ /* 0x040fe20000410000 */
[----:B------:R-:W-:Y:S01]  /*7b90*/  MOV R127, R56 ;  /* 0x00000038007f7202 */ /* 0x000fe20000000f00 */
[----:B------:R-:W5:Y:S01]  /*7ba0*/  LDSM.16.MT88.4 R28, [R237+0x100] ;  /* 0x00010000ed1c783b */ /* 0x000f620000004200 */
[----:B------:R-:W-:Y:S01]  /*7bb0*/  FMUL.FTZ R51, R0, R87 ;  /* 0x0000005700337220 */ /* 0x000fe20000410000 */
[----:B------:R-:W-:Y:S01]  /*7bc0*/  MUFU.EX2 R216, R216 ;  /* 0x000000d800d87308 */ /* 0x000fe20000000800 */
[C---:B-1----:R-:W-:Y:S01]  /*7bd0*/  FMUL.FTZ R8, R2.reuse, R124 ;  /* 0x0000007c02087220 */ /* 0x042fe20000410000 */
[----:B------:R-:W-:Y:S01]  /*7be0*/  MOV R124, R49 ;  /* 0x00000031007c7202 */ /* 0x000fe20000000f00 */
[C---:B------:R-:W-:Y:S01]  /*7bf0*/  FMUL.FTZ R9, R2.reuse, R125 ;  /* 0x0000007d02097220 */ /* 0x040fe20000410000 */
[----:B------:R-:W-:Y:S01]  /*7c00*/  MOV R125, R50 ;  /* 0x00000032007d7202 */ /* 0x000fe20000000f00 */
[----:B------:R-:W-:Y:S01]  /*7c10*/  FMUL.FTZ R49, R2, R85 ;  /* 0x0000005502317220 */ /* 0x000fe20000410000 */
[----:B------:R-:W1:Y:S01]  /*7c20*/  LDSM.16.MT88.4 R36, [R236+0x100] ;  /* 0x00010000ec24783b */ /* 0x000e620000004200 */
[----:B------:R-:W-:Y:S02]  /*7c30*/  FMUL.FTZ R50, R0, R86 ;  /* 0x0000005600327220 */ /* 0x000fe40000410000 */
[----:B------:R-:W-:Y:S01]  /*7c40*/  FMUL.FTZ R56, R2, R76 ;  /* 0x0000004c02387220 */ /* 0x000fe20000410000 */
[----:B------:R-:W-:Y:S01]  /*7c50*/  MUFU.EX2 R167, R101 ;  /* 0x0000006500a77308 */ /* 0x000fe20000000800 */
[----:B--2---:R-:W-:Y:S01]  /*7c60*/  F2FP.PACK_AB R131, R135, R196 ;  /* 0x000000c48783723e */ /* 0x004fe200000000ff */
[----:B------:R-:W-:Y:S02]  /*7c70*/  FFMA.FTZ R211, R211, c[0x0][0x2d0], -R204 ;  /* 0x0000b400d3d37a23 */ /* 0x000fe400000108cc */
[----:B------:R-:W2:Y:S01]  /*7c80*/  LDSM.16.MT88.4 R44, [R240+0x4100] ;  /* 0x00410000f02c783b */ /* 0x000ea20000004200 */
[--C-:B------:R-:W-:Y:S02]  /*7c90*/  FFMA.FTZ R208, R208, c[0x0][0x2d0], -R210.reuse ;  /* 0x0000b400d0d07a23 */ /* 0x100fe400000108d2 */
[--C-:B------:R-:W-:Y:S02]  /*7ca0*/  FFMA.FTZ R209, R209, c[0x0][0x2d0], -R210.reuse ;  /* 0x0000b400d1d17a23 */ /* 0x100fe400000108d2 */
[----:B------:R-:W-:Y:S01]  /*7cb0*/  FFMA.FTZ R207, R207, c[0x0][0x2d0], -R210 ;  /* 0x0000b400cfcf7a23 */ /* 0x000fe200000108d2 */
[----:B------:R-:W-:Y:S01]  /*7cc0*/  MUFU.EX2 R171, R110 ;  /* 0x0000006e00ab7308 */ /* 0x000fe20000000800 */
[--C-:B------:R-:W-:Y:S01]  /*7cd0*/  FFMA.FTZ R205, R205, c[0x0][0x2d0], -R204.reuse ;  /* 0x0000b400cdcd7a23 */ /* 0x100fe200000108cc */
[C---:B---3--:R-:W-:Y:S01]  /*7ce0*/  HMMA.16816.F32 R4, R128.reuse, R12, R4 ;  /* 0x0000000c8004723c */ /* 0x048fe20000001804 */
[----:B------:R-:W2:Y:S04]  /*7cf0*/  LDSM.16.MT88.4 R52, [R238+0x4100] ;  /* 0x00410000ee34783b */ /* 0x000ea80000004200 */
[--C-:B------:R-:W-:Y:S02]  /*7d00*/  FFMA.FTZ R134, R134, c[0x0][0x2d0], -R204.reuse ;  /* 0x0000b40086867a23 */ /* 0x100fe400000108cc */
[C---:B------:R-:W-:Y:S01]  /*7d10*/  FMUL.FTZ R12, R2.reuse, R120 ;  /* 0x00000078020c7220 */ /* 0x040fe20000410000 */
[C---:B------:R-:W-:Y:S01]  /*7d20*/  HMMA.16816.F32 R8, R128.reuse, R14, R8 ;  /* 0x0000000e8008723c */ /* 0x040fe20000001808 */
[----:B------:R-:W1:Y:S01]  /*7d30*/  LDSM.16.MT88.4 R60, [R237+0x4100] ;  /* 0x00410000ed3c783b */ /* 0x000e620000004200 */
[----:B------:R-:W-:Y:S02]  /*7d40*/  MUFU.EX2 R144, R109 ;  /* 0x0000006d00907308 */ /* 0x000fe40000000800 */
[C---:B------:R-:W-:Y:S01]  /*7d50*/  FMUL.FTZ R13, R2.reuse, R121 ;  /* 0x00000079020d7220 */ /* 0x040fe20000410000 */
[----:B------:R-:W-:Y:S01]  /*7d60*/  MOV R121, R48 ;  /* 0x0000003000797202 */ /* 0x000fe20000000f00 */
[----:B------:R-:W-:Y:S01]  /*7d70*/  FMUL.FTZ R48, R2, R84 ;  /* 0x0000005402307220 */ /* 0x000fe20000410000 */
[----:B------:R-:W-:Y:S01]  /*7d80*/  MOV R120, R57 ;  /* 0x0000003900787202 */ /* 0x000fe20000000f00 */
[C---:B------:R-:W-:Y:S01]  /*7d90*/  FMUL.FTZ R15, R0.reuse, R123 ;  /* 0x0000007b000f7220 */ /* 0x040fe20000410000 */
[----:B------:R-:W1:Y:S03]  /*7da0*/  LDSM.16.MT88.4 R84, [R236+0x4100] ;  /* 0x00410000ec54783b */ /* 0x000e660000004200 */
[----:B------:R-:W-:Y:S01]  /*7db0*/  FMUL.FTZ R14, R0, R122 ;  /* 0x0000007a000e7220 */ /* 0x000fe20000410000 */
[----:B------:R2:W-:Y:S01]  /*7dc0*/  MUFU.EX2 R152, R108 ;  /* 0x0000006c00987308 */ /* 0x0005e20000000800 */
[C---:B------:R-:W-:Y:S03]  /*7dd0*/  FMUL.FTZ R57, R2.reuse, R77 ;  /* 0x0000004d02397220 */ /* 0x040fe60000410000 */
[----:B------:R-:W3:Y:S02]  /*7de0*/  LDL.LU R123, [R1+0x8] ;  /* 0x00000800017b7983 */ /* 0x000ee40000300800 */
[C---:B----4-:R-:W-:Y:S02]  /*7df0*/  HMMA.16816.F32 R12, R128.reuse, R20, R12 ;  /* 0x00000014800c723c */ /* 0x050fe4000000180c */
[----:B------:R-:W-:Y:S02]  /*7e00*/  LDSM.16.MT88.4 R116, [R238+0x3900] ;  /* 0x00390000ee74783b */ /* 0x000fe40000004200 */
[----:B------:R-:W-:Y:S03]  /*7e10*/  MUFU.EX2 R219, R219 ;  /* 0x000000db00db7308 */ /* 0x000fe60000000800 */
[C---:B------:R-:W-:Y:S01]  /*7e20*/  FMUL.FTZ R20, R2.reuse, R112 ;  /* 0x0000007002147220 */ /* 0x040fe20000410000 */
[C---:B------:R-:W-:Y:S02]  /*7e30*/  HMMA.16816.F32 R16, R128.reuse, R22, R16 ;  /* 0x000000168010723c */ /* 0x040fe40000001810 */
[----:B------:R-:W0:Y:S02]  /*7e40*/  LDGDEPBAR ;  /* 0x00000000000079af */ /* 0x000e240000000000 */
[----:B------:R-:W-:Y:S02]  /*7e50*/  FMUL.FTZ R21, R2, R113 ;  /* 0x0000007102157220 */ /* 0x000fe40000410000 */
[--C-:B------:R-:W-:Y:S01]  /*7e60*/  FFMA.FTZ R112, R58, c[0x0][0x2d0], -R204.reuse ;  /* 0x0000b4003a707a23 */ /* 0x100fe200000108cc */
[----:B------:R-:W-:Y:S01]  /*7e70*/  MUFU.EX2 R217, R217 ;  /* 0x000000d900d97308 */ /* 0x000fe20000000800 */
[C---:B------:R-:W-:Y:S02]  /*7e80*/  FMUL.FTZ R22, R0.reuse, R114 ;  /* 0x0000007200167220 */ /* 0x040fe40000410000 */
[----:B--2---:R-:W-:Y:S02]  /*7e90*/  LDSM.16.MT88.4 R108, [R237+0x3900] ;  /* 0x00390000ed6c783b */ /* 0x004fe40000004200 */
[C---:B------:R-:W-:Y:S02]  /*7ea0*/  FMUL.FTZ R23, R0.reuse, R115 ;  /* 0x0000007300177220 */ /* 0x040fe40000410000 */
[----:B------:R-:W-:Y:S02]  /*7eb0*/  FMUL.FTZ R58, R0, R78 ;  /* 0x0000004e003a7220 */ /* 0x000fe40000410000 */
[----:B------:R-:W-:Y:S01]  /*7ec0*/  FFMA.FTZ R113, R146, c[0x0][0x2d0], -R204 ;  /* 0x0000b40092717a23 */ /* 0x000fe200000108cc */
[----:B------:R-:W-:Y:S02]  /*7ed0*/  MUFU.EX2 R112, R112 ;  /* 0x0000007000707308 */ /* 0x000fe40000000800 */
[C---:B-----5:R-:W-:Y:S07]  /*7ee0*/  HMMA.16816.F32 R20, R128.reuse, R28, R20 ;  /* 0x0000001c8014723c */ /* 0x060fee0000001814 */
[C---:B------:R-:W-:Y:S01]  /*7ef0*/  FMUL.FTZ R28, R2.reuse, R104 ;  /* 0x00000068021c7220 */ /* 0x040fe20000410000 */
[C---:B------:R-:W-:Y:S01]  /*7f00*/  HMMA.16816.F32 R24, R128.reuse, R30, R24 ;  /* 0x0000001e8018723c */ /* 0x040fe20000001818 */
[----:B------:R-:W2:Y:S03]  /*7f10*/  MUFU.EX2 R113, R113 ;  /* 0x0000007100717308 */ /* 0x000ea60000000800 */
[----:B------:R-:W-:Y:S02]  /*7f20*/  FMUL.FTZ R29, R2, R105 ;  /* 0x00000069021d7220 */ /* 0x000fe40000410000 */
[----:B------:R-:W-:Y:S02]  /*7f30*/  FFMA.FTZ R104, R32, c[0x0][0x2d0], -R210 ;  /* 0x0000b40020687a23 */ /* 0x000fe400000108d2 */
[C---:B------:R-:W-:Y:S03]  /*7f40*/  FMUL.FTZ R30, R0.reuse, R106 ;  /* 0x0000006a001e7220 */ /* 0x040fe60000410000 */
[----:B------:R-:W-:Y:S01]  /*7f50*/  MUFU.EX2 R218, R218 ;  /* 0x000000da00da7308 */ /* 0x000fe20000000800 */
[----:B------:R-:W-:Y:S02]  /*7f60*/  FMUL.FTZ R31, R0, R107 ;  /* 0x0000006b001f7220 */ /* 0x000fe40000410000 */
[----:B------:R-:W-:Y:S02]  /*7f70*/  FMUL.FTZ R32, R2, R100 ;  /* 0x0000006402207220 */ /* 0x000fe40000410000 */
[----:B------:R-:W-:Y:S02]  /*7f80*/  FFMA.FTZ R100, R166, c[0x0][0x2d0], -R204 ;  /* 0x0000b400a6647a23 */ /* 0x000fe400000108cc */
[--C-:B------:R-:W-:Y:S01]  /*7f90*/  FFMA.FTZ R105, R41, c[0x0][0x2d0], -R210.reuse ;  /* 0x0000b40029697a23 */ /* 0x100fe200000108d2 */
[C---:B-1----:R-:W-:Y:S02]  /*7fa0*/  HMMA.16816.F32 R28, R128.reuse, R36, R28 ;  /* 0x00000024801c723c */ /* 0x042fe4000000181c */
[----:B------:R1:W-:Y:S01]  /*7fb0*/  MUFU.EX2 R166, R100 ;  /* 0x0000006400a67308 */ /* 0x0003e20000000800 */
[C---:B------:R-:W-:Y:S02]  /*7fc0*/  FMUL.FTZ R41, R2.reuse, R93 ;  /* 0x0000005d02297220 */ /* 0x040fe40000410000 */
[--C-:B------:R-:W-:Y:S01]  /*7fd0*/  FFMA.FTZ R107, R59, c[0x0][0x2d0], -R210.reuse ;  /* 0x0000b4003b6b7a23 */ /* 0x100fe200000108d2 */
[----:B--2---:R-:W-:Y:S01]  /*7fe0*/  F2FP.PACK_AB R69, R113, R112 ;  /* 0x000000707145723e */ /* 0x004fe200000000ff */
[C---:B------:R-:W-:Y:S01]  /*7ff0*/  FMUL.FTZ R37, R2.reuse, R97 ;  /* 0x0000006102257220 */ /* 0x040fe20000410000 */
[C---:B------:R-:W-:Y:S04]  /*8000*/  HMMA.16816.F32 R32, R128.reuse, R38, R32 ;  /* 0x000000268020723c */ /* 0x040fe80000001820 */
[----:B------:R-:W-:Y:S01]  /*8010*/  FMUL.FTZ R36, R2, R96 ;  /* 0x0000006002247220 */ /* 0x000fe20000410000 */
[----:B------:R-:W-:Y:S01]  /*8020*/  MUFU.EX2 R104, R104 ;  /* 0x0000006800687308 */ /* 0x000fe20000000800 */
[--C-:B------:R-:W-:Y:S02]  /*8030*/  FFMA.FTZ R106, R40, c[0x0][0x2d0], -R210.reuse ;  /* 0x0000b400286a7a23 */ /* 0x100fe400000108d2 */
[C---:B------:R-:W-:Y:S04]  /*8040*/  FMUL.FTZ R38, R0.reuse, R98 ;  /* 0x0000006200267220 */ /* 0x040fe80000410000 */
[C---:B------:R-:W-:Y:S02]  /*8050*/  FMUL.FTZ R39, R0.reuse, R99 ;  /* 0x0000006300277220 */ /* 0x040fe40000410000 */
[----:B------:R-:W-:Y:S01]  /*8060*/  FMUL.FTZ R59, R0, R79 ;  /* 0x0000004f003b7220 */ /* 0x000fe20000410000 */
[----:B------:R-:W2:Y:S01]  /*8070*/  MUFU.EX2 R105, R105 ;  /* 0x0000006900697308 */ /* 0x000ea20000000800 */
[----:B------:R-:W4:Y:S01]  /*8080*/  LDSM.16.MT88.4 R76, [R240+0x900] ;  /* 0x00090000f04c783b */ /* 0x000f220000004200 */
[--C-:B------:R-:W-:Y:S02]  /*8090*/  FFMA.FTZ R96, R162, c[0x0][0x2d0], -R210.reuse ;  /* 0x0000b400a2607a23 */ /* 0x100fe400000108d2 */
[C---:B------:R-:W-:Y:S03]  /*80a0*/  HMMA.16816.F32 R36, R128.reuse, R44, R36 ;  /* 0x0000002c8024723c */ /* 0x040fe60000001824 */
[C---:B------:R-:W-:Y:S02]  /*80b0*/  FMUL.FTZ R40, R2.reuse, R92 ;  /* 0x0000005c02287220 */ /* 0x040fe40000410000 */
[----:B-1----:R-:W-:Y:S01]  /*80c0*/  LDSM.16.MT88.4 R100, [R238+0x1900] ;  /* 0x00190000ee64783b */ /* 0x002fe20000004200 */
[----:B------:R-:W-:Y:S01]  /*80d0*/  FFMA.FTZ R92, R151, c[0x0][0x2d0], -R210 ;  /* 0x0000b400975c7a23 */ /* 0x000fe200000108d2 */
[----:B------:R1:W-:Y:S01]  /*80e0*/  MUFU.EX2 R162, R96 ;  /* 0x0000006000a27308 */ /* 0x0003e20000000800 */
[C---:B------:R-:W-:Y:S02]  /*80f0*/  FMUL.FTZ R45, R2.reuse, R89 ;  /* 0x00000059022d7220 */ /* 0x040fe40000410000 */
[C---:B------:R-:W-:Y:S03]  /*8100*/  HMMA.16816.F32 R40, R128.reuse, R46, R40 ;  /* 0x0000002e8028723c */ /* 0x040fe60000001828 */
[----:B------:R-:W-:Y:S02]  /*8110*/  FMUL.FTZ R44, R2, R88 ;  /* 0x00000058022c7220 */ /* 0x000fe40000410000 */
[----:B------:R-:W-:Y:S02]  /*8120*/  FFMA.FTZ R88, R141, c[0x0][0x2d0], -R204 ;  /* 0x0000b4008d587a23 */ /* 0x000fe400000108cc */
[C---:B------:R-:W-:Y:S01]  /*8130*/  FMUL.FTZ R46, R0.reuse, R90 ;  /* 0x0000005a002e7220 */ /* 0x040fe20000410000 */
[----:B------:R-:W-:Y:S01]  /*8140*/  MUFU.EX2 R106, R106 ;  /* 0x0000006a006a7308 */ /* 0x000fe20000000800 */
[----:B------:R-:W-:Y:S03]  /*8150*/  FMUL.FTZ R47, R0, R91 ;  /* 0x0000005b002f7220 */ /* 0x000fe60000410000 */
[----:B--2---:R-:W-:Y:S04]  /*8160*/  F2FP.PACK_AB R68, R105, R104 ;  /* 0x000000686944723e */ /* 0x004fe800000000ff */
[C---:B------:R-:W-:Y:S02]  /*8170*/  HMMA.16816.F32 R44, R128.reuse, R52, R44 ;  /* 0x00000034802c723c */ /* 0x040fe4000000182c */
[----:B------:R2:W5:Y:S01]  /*8180*/  MUFU.EX2 R141, R88 ;  /* 0x00000058008d7308 */ /* 0x0005620000000800 */
[----:B-1----:R-:W-:Y:S04]  /*8190*/  LDSM.16.MT88.4 R96, [R236+0x5100] ;  /* 0x00510000ec60783b */ /* 0x002fe80000004200 */
[C---:B------:R-:W-:Y:S01]  /*81a0*/  FMUL.FTZ R52, R2.reuse, R80 ;  /* 0x0000005002347220 */ /* 0x040fe20000410000 */
[C---:B------:R-:W-:Y:S04]  /*81b0*/  HMMA.16816.F32 R48, R128.reuse, R54, R48 ;  /* 0x000000368030723c */ /* 0x040fe80000001830 */
[----:B------:R-:W-:Y:S01]  /*81c0*/  FMUL.FTZ R53, R2, R81 ;  /* 0x0000005102357220 */ /* 0x000fe20000410000 */
[----:B------:R-:W1:Y:S02]  /*81d0*/  MUFU.EX2 R107, R107 ;  /* 0x0000006b006b7308 */ /* 0x000e640000000800 */
[C---:B------:R-:W-:Y:S02]  /*81e0*/  FMUL.FTZ R54, R0.reuse, R82 ;  /* 0x0000005200367220 */ /* 0x040fe40000410000 */
[----:B------:R-:W-:Y:S02]  /*81f0*/  FMUL.FTZ R55, R0, R83 ;  /* 0x0000005300377220 */ /* 0x000fe40000410000 */
[----:B------:R-:W4:Y:S04]  /*8200*/  LDSM.16.MT88.4 R80, [R238+0x900] ;  /* 0x00090000ee50783b */ /* 0x000f280000004200 */
[----:B------:R4:W-:Y:S01]  /*8210*/  MUFU.EX2 R151, R92 ;  /* 0x0000005c00977308 */ /* 0x0009e20000000800 */
[C---:B------:R-:W-:Y:S03]  /*8220*/  HMMA.16816.F32 R52, R128.reuse, R60, R52 ;  /* 0x0000003c8034723c */ /* 0x040fe60000001834 */
[----:B--2---:R-:W-:Y:S01]  /*8230*/  LDSM.16.MT88.4 R88, [R236+0x900] ;  /* 0x00090000ec58783b */ /* 0x004fe20000004200 */
[----:B-----5:R-:W-:Y:S03]  /*8240*/  F2FP.PACK_AB R71, R141, R216 ;  /* 0x000000d88d47723e */ /* 0x020fe600000000ff */
[C---:B------:R-:W-:Y:S01]  /*8250*/  FMUL.FTZ R60, R2.reuse, R72 ;  /* 0x00000048023c7220 */ /* 0x040fe20000410000 */
[C---:B------:R-:W-:Y:S01]  /*8260*/  HMMA.16816.F32 R56, R128.reuse, R62, R56 ;  /* 0x0000003e8038723c */ /* 0x040fe20000001838 */
[----:B------:R-:W-:Y:S03]  /*8270*/  MUFU.EX2 R211, R211 ;  /* 0x000000d300d37308 */ /* 0x000fe60000000800 */
[----:B------:R-:W-:Y:S01]  /*8280*/  FMUL.FTZ R61, R2, R73 ;  /* 0x00000049023d7220 */ /* 0x000fe20000410000 */
[----:B-1----:R-:W-:Y:S02]  /*8290*/  F2FP.PACK_AB R70, R107, R106 ;  /* 0x0000006a6b46723e */ /* 0x002fe400000000ff */
[C---:B------:R-:W-:Y:S02]  /*82a0*/  FMUL.FTZ R62, R0.reuse, R74 ;  /* 0x0000004a003e7220 */ /* 0x040fe40000410000 */
[----:B------:R-:W-:Y:S02]  /*82b0*/  FMUL.FTZ R63, R0, R75 ;  /* 0x0000004b003f7220 */ /* 0x000fe40000410000 */
[----:B------:R-:W1:Y:S01]  /*82c0*/  LDSM.16.MT88.4 R72, [R237+0x900] ;  /* 0x00090000ed48783b */ /* 0x000e620000004200 */
[----:B------:R-:W-:Y:S04]  /*82d0*/  MUFU.EX2 R208, R208 ;  /* 0x000000d000d07308 */ /* 0x000fe80000000800 */
[C---:B------:R-:W-:Y:S03]  /*82e0*/  HMMA.16816.F32 R60, R128.reuse, R84, R60 ;  /* 0x00000054803c723c */ /* 0x040fe6000000183c */
[----:B----4-:R-:W-:Y:S03]  /*82f0*/  LDSM.16.MT88.4 R92, [R237+0x5100] ;  /* 0x00510000ed5c783b */ /* 0x010fe60000004200 */
[----:B------:R-:W-:Y:S02]  /*8300*/  MUFU.EX2 R209, R209 ;  /* 0x000000d100d17308 */ /* 0x000fe40000000800 */
[----:B------:R-:W-:Y:S03]  /*8310*/  HMMA.16816.F32 R64, R128, R86, R64 ;  /* 0x000000568040723c */ /* 0x000fe60000001840 */
[----:B------:R-:W2:Y:S05]  /*8320*/  LDSM.16.MT88.4 R84, [R240+0x4900] ;  /* 0x00490000f054783b */ /* 0x000eaa0000004200 */
[C---:B------:R-:W-:Y:S01]  /*8330*/  HMMA.16816.F32 R4, R68.reuse, R76, R4 ;  /* 0x0000004c4404723c */ /* 0x040fe20000001804 */
[----:B------:R-:W-:Y:S07]  /*8340*/  MUFU.EX2 R207, R207 ;  /* 0x000000cf00cf7308 */ /* 0x000fee0000000800 */
[C---:B------:R-:W-:Y:S01]  /*8350*/  HMMA.16816.F32 R8, R68.reuse, R78, R8 ;  /* 0x0000004e4408723c */ /* 0x040fe20000001808 */
[----:B------:R-:W4:Y:S02]  /*8360*/  LDSM.16.MT88.4 R76, [R238+0x4900] ;  /* 0x00490000ee4c783b */ /* 0x000f240000004200 */
[----:B------:R-:W-:Y:S05]  /*8370*/  MUFU.EX2 R205, R205 ;  /* 0x000000cd00cd7308 */ /* 0x000fea0000000800 */
[C---:B------:R-:W-:Y:S05]  /*8380*/  HMMA.16816.F32 R12, R68.reuse, R80, R12 ;  /* 0x00000050440c723c */ /* 0x040fea000000180c */
[----:B------:R-:W-:Y:S02]  /*8390*/  MUFU.EX2 R134, R134 ;  /* 0x0000008600867308 */ /* 0x000fe40000000800 */
[--C-:B------:R-:W-:Y:S01]  /*83a0*/  FFMA.FTZ R80, R142, c[0x0][0x2d0], -R210.reuse ;  /* 0x0000b4008e507a23 */ /* 0x100fe200000108d2 */
[C---:B------:R-:W-:Y:S07]  /*83b0*/  HMMA.16816.F32 R16, R68.reuse, R82, R16 ;  /* 0x000000524410723c */ /* 0x040fee0000001810 */
[----:B------:R5:W2:Y:S01]  /*83c0*/  MUFU.EX2 R142, R80 ;  /* 0x00000050008e7308 */ /* 0x000aa20000000800 */
[C---:B-1----:R-:W-:Y:S08]  /*83d0*/  HMMA.16816.F32 R20, R68.reuse, R72, R20 ;  /* 0x000000484414723c */ /* 0x042ff00000001814 */
[C---:B------:R-:W-:Y:S01]  /*83e0*/  HMMA.16816.F32 R24, R68.reuse, R74, R24 ;  /* 0x0000004a4418723c */ /* 0x040fe20000001818 */
[----:B------:R-:W1:Y:S07]  /*83f0*/  LDSM.16.MT88.4 R72, [R237+0x4900] ;  /* 0x00490000ed48783b */ /* 0x000e6e0000004200 */
[C---:B------:R-:W-:Y:S01]  /*8400*/  HMMA.16816.F32 R28, R68.reuse, R88, R28 ;  /* 0x00000058441c723c */ /* 0x040fe2000000181c */
[----:B-----5:R-:W5:Y:S07]  /*8410*/  LDSM.16.MT88.4 R80, [R236+0x4900] ;  /* 0x00490000ec50783b */ /* 0x020f6e0000004200 */
[C---:B------:R-:W-:Y:S04]  /*8420*/  HMMA.16816.F32 R32, R68.reuse, R90, R32 ;  /* 0x0000005a4420723c */ /* 0x040fe80000001820 */
[----:B------:R-:W-:Y:S02]  /*8430*/  FFMA.FTZ R89, R153, c[0x0][0x2d0], -R210 ;  /* 0x0000b40099597a23 */ /* 0x000fe400000108d2 */
[----:B------:R-:W-:Y:S02]  /*8440*/  FFMA.FTZ R88, R150, c[0x0][0x2d0], -R204 ;  /* 0x0000b40096587a23 */ /* 0x000fe400000108cc */
[C---:B--2---:R-:W-:Y:S01]  /*8450*/  HMMA.16816.F32 R36, R68.reuse, R84, R36 ;  /* 0x000000544424723c */ /* 0x044fe20000001824 */
[----:B------:R-:W-:Y:S03]  /*8460*/  MUFU.EX2 R146, R89 ;  /* 0x0000005900927308 */ /* 0x000fe60000000800 */
[----:B------:R-:W-:Y:S03]  /*8470*/  FFMA.FTZ R90, R121, c[0x0][0x2d0], -R210 ;  /* 0x0000b400795a7a23 */ /* 0x000fe600000108d2 */
[--C-:B------:R-:W-:Y:S01]  /*8480*/  FFMA.FTZ R85, R154, c[0x0][0x2d0], -R204.reuse ;  /* 0x0000b4009a557a23 */ /* 0x100fe200000108cc */
[C---:B------:R-:W-:Y:S03]  /*8490*/  HMMA.16816.F32 R40, R68.reuse, R86, R40 ;  /* 0x000000564428723c */ /* 0x040fe60000001828 */
[----:B------:R-:W2:Y:S01]  /*84a0*/  MUFU.EX2 R153, R90 ;  /* 0x0000005a00997308 */ /* 0x000ea20000000800 */
[--C-:B------:R-:W-:Y:S03]  /*84b0*/  FFMA.FTZ R84, R159, c[0x0][0x2d0], -R204.reuse ;  /* 0x0000b4009f547a23 */ /* 0x100fe600000108cc */
[----:B------:R-:W-:Y:S01]  /*84c0*/  FFMA.FTZ R86, R155, c[0x0][0x2d0], -R204 ;  /* 0x0000b4009b567a23 */ /* 0x000fe200000108cc */
[C---:B----4-:R-:W-:Y:S05]  /*84d0*/  HMMA.16816.F32 R44, R68.reuse, R76, R44 ;  /* 0x0000004c442c723c */ /* 0x050fea000000182c */
[----:B------:R-:W-:Y:S03]  /*84e0*/  MUFU.EX2 R154, R85 ;  /* 0x00000055009a7308 */ /* 0x000fe60000000800 */
[C---:B------:R-:W-:Y:S01]  /*84f0*/  HMMA.16816.F32 R48, R68.reuse, R78, R48 ;  /* 0x0000004e4430723c */ /* 0x040fe20000001830 */
[----:B------:R-:W4:Y:S06]  /*8500*/  LDSM.16.MT88.4 R76, [R240+0x1100] ;  /* 0x00110000f04c783b */ /* 0x000f2c0000004200 */
[----:B------:R2:W-:Y:S01]  /*8510*/  MUFU.EX2 R155, R86 ;  /* 0x00000056009b7308 */ /* 0x0005e20000000800 */
[C---:B-1----:R-:W-:Y:S08]  /*8520*/  HMMA.16816.F32 R52, R68.reuse, R72, R52 ;  /* 0x000000484434723c */ /* 0x042ff00000001834 */
[C---:B------:R-:W-:Y:S01]  /*8530*/  HMMA.16816.F32 R56, R68.reuse, R74, R56 ;  /* 0x0000004a4438723c */ /* 0x040fe20000001838 */
[----:B------:R-:W1:Y:S01]  /*8540*/  MUFU.EX2 R159, R84 ;  /* 0x00000054009f7308 */ /* 0x000e620000000800 */
[----:B------:R-:W4:Y:S06]  /*8550*/  LDSM.16.MT88.4 R72, [R238+0x1100] ;  /* 0x00110000ee48783b */ /* 0x000f2c0000004200 */
[C---:B-----5:R-:W-:Y:S03]  /*8560*/  HMMA.16816.F32 R60, R68.reuse, R80, R60 ;  /* 0x00000050443c723c */ /* 0x060fe6000000183c */
[----:B------:R-:W5:Y:S01]  /*8570*/  MUFU.EX2 R150, R88 ;  /* 0x0000005800967308 */ /* 0x000f620000000800 */
[----:B--2---:R-:W-:Y:S04]  /*8580*/  FFMA.FTZ R86, R158, c[0x0][0x2d0], -R210 ;  /* 0x0000b4009e567a23 */ /* 0x004fe800000108d2 */
[----:B------:R-:W-:Y:S01]  /*8590*/  HMMA.16816.F32 R64, R68, R82, R64 ;  /* 0x000000524440723c */ /* 0x000fe20000001840 */
[----:B------:R-:W2:Y:S04]  /*85a0*/  LDSM.16.MT88.4 R80, [R237+0x1100] ;  /* 0x00110000ed50783b */ /* 0x000ea80000004200 */
[----:B------:R4:W-:Y:S02]  /*85b0*/  MUFU.EX2 R158, R86 ;  /* 0x00000056009e7308 */ /* 0x0009e40000000800 */
[----:B------:R-:W-:Y:S01]  /*85c0*/  F2FP.PACK_AB R68, R151, R142 ;  /* 0x0000008e9744723e */ /* 0x000fe200000000ff */
[----:B---3--:R-:W-:Y:S01]  /*85d0*/  FFMA.FTZ R198, R0, R123, R198 ;  /* 0x0000007b00c67223 */ /* 0x008fe200000100c6 */
[----:B------:R-:W-:Y:S03]  /*85e0*/  F2FP.PACK_AB R70, R153, R146 ;  /* 0x000000929946723e */ /* 0x000fe600000000ff */
[----:B-1----:R-:W-:Y:S01]  /*85f0*/  F2FP.PACK_AB R71, R159, R154 ;  /* 0x0000009a9f47723e */ /* 0x002fe200000000ff */
[----:B------:R-:W-:Y:S04]  /*8600*/  FADD.FTZ R197, R197, R198 ;  /* 0x000000c6c5c57221 */ /* 0x000fe80000010000 */
[----:B------:R-:W-:Y:S01]  /*8610*/  FADD.FTZ R196, R196, R197 ;  /* 0x000000c5c4c47221 */ /* 0x000fe20000010000 */
[----:B-----5:R-:W-:Y:S01]  /*8620*/  F2FP.PACK_AB R69, R155, R150 ;  /* 0x000000969b45723e */ /* 0x020fe200000000ff */
[----:B------:R-:W-:Y:S02]  /*8630*/  FFMA.FTZ R88, R165, c[0x0][0x2d0], -R210 ;  /* 0x0000b400a5587a23 */ /* 0x000fe400000108d2 */
[----:B------:R-:W-:Y:S02]  /*8640*/  FADD.FTZ R135, R135, R196 ;  /* 0x000000c487877221 */ /* 0x000fe40000010000 */
[----:B------:R1:W3:Y:S02]  /*8650*/  MUFU.EX2 R165, R88 ;  /* 0x0000005800a57308 */ /* 0x0002e40000000800 */
[C---:B----4-:R-:W-:Y:S01]  /*8660*/  HMMA.16816.F32 R4, R68.reuse, R76, R4 ;  /* 0x0000004c4404723c */ /* 0x050fe20000001804 */
[----:B------:R-:W4:Y:S02]  /*8670*/  LDSM.16.MT88.4 R84, [R236+0x1100] ;  /* 0x00110000ec54783b */ /* 0x000f240000004200 */
[----:B------:R-:W-:Y:S01]  /*8680*/  FADD.FTZ R112, R112, R135 ;  /* 0x0000008770707221 */ /* 0x000fe20000010000 */
[----:B------:R-:W-:Y:S04]  /*8690*/  MOV R135, R132 ;  /* 0x0000008400877202 */ /* 0x000fe80000000f00 */
[C---:B------:R-:W-:Y:S01]  /*86a0*/  HMMA.16816.F32 R8, R68.reuse, R78, R8 ;  /* 0x0000004e4408723c */ /* 0x040fe20000001808 */
[----:B------:R-:W5:Y:S07]  /*86b0*/  LDSM.16.MT88.4 R76, [R240+0x5100] ;  /* 0x00510000f04c783b */ /* 0x000f6e0000004200 */
[C---:B------:R-:W-:Y:S01]  /*86c0*/  HMMA.16816.F32 R12, R68.reuse, R72, R12 ;  /* 0x00000048440c723c */ /* 0x040fe2000000180c */
[----:B-1----:R-:W1:Y:S07]  /*86d0*/  LDSM.16.MT88.4 R88, [R238+0x5100] ;  /* 0x00510000ee58783b */ /* 0x002e6e0000004200 */
[C---:B------:R-:W-:Y:S01]  /*86e0*/  HMMA.16816.F32 R16, R68.reuse, R74, R16 ;  /* 0x0000004a4410723c */ /* 0x040fe20000001810 */
[----:B------:R-:W1:Y:S07]  /*86f0*/  LDSM.16.MT88.4 R72, [R240+0x1900] ;  /* 0x00190000f048783b */ /* 0x000e6e0000004200 */
[C---:B--2---:R-:W-:Y:S08]  /*8700*/  HMMA.16816.F32 R20, R68.reuse, R80, R20 ;  /* 0x000000504414723c */ /* 0x044ff00000001814 */
[C---:B------:R-:W-:Y:S01]  /*8710*/  HMMA.16816.F32 R24, R68.reuse, R82, R24 ;  /* 0x000000524418723c */ /* 0x040fe20000001818 */
[----:B------:R-:W2:Y:S07]  /*8720*/  LDSM.16.MT88.4 R80, [R237+0x1900] ;  /* 0x00190000ed50783b */ /* 0x000eae0000004200 */
[C---:B----4-:R-:W-:Y:S08]  /*8730*/  HMMA.16816.F32 R28, R68.reuse, R84, R28 ;  /* 0x00000054441c723c */ /* 0x050ff0000000181c */
[C---:B------:R-:W-:Y:S01]  /*8740*/  HMMA.16816.F32 R32, R68.reuse, R86, R32 ;  /* 0x000000564420723c */ /* 0x040fe20000001820 */
[----:B------:R-:W-:Y:S07]  /*8750*/  LDSM.16.MT88.4 R84, [R238+0x5900] ;  /* 0x00590000ee54783b */ /* 0x000fee0000004200 */
[C---:B-----5:R-:W-:Y:S08]  /*8760*/  HMMA.16816.F32 R36, R68.reuse, R76, R36 ;  /* 0x0000004c4424723c */ /* 0x060ff00000001824 */
[C---:B------:R-:W-:Y:S01]  /*8770*/  HMMA.16816.F32 R40, R68.reuse, R78, R40 ;  /* 0x0000004e4428723c */ /* 0x040fe20000001828 */
[----:B------:R-:W4:Y:S07]  /*8780*/  LDSM.16.MT88.4 R76, [R236+0x1900] ;  /* 0x00190000ec4c783b */ /* 0x000f2e0000004200 */
[C---:B-1----:R-:W-:Y:S07]  /*8790*/  HMMA.16816.F32 R44, R68.reuse, R88, R44 ;  /* 0x00000058442c723c */ /* 0x042fee000000182c */
[--C-:B------:R-:W-:Y:S01]  /*87a0*/  FFMA.FTZ R88, R127, c[0x0][0x2d0], -R210.reuse ;  /* 0x0000b4007f587a23 */ /* 0x100fe200000108d2 */
[C---:B------:R-:W-:Y:S03]  /*87b0*/  HMMA.16816.F32 R48, R68.reuse, R90, R48 ;  /* 0x0000005a4430723c */ /* 0x040fe60000001830 */
[----:B------:R1:W-:Y:S01]  /*87c0*/  MUFU.EX2 R115, R88 ;  /* 0x0000005800737308 */ /* 0x0003e20000000800 */
[--C-:B------:R-:W-:Y:S03]  /*87d0*/  FFMA.FTZ R89, R120, c[0x0][0x2d0], -R210.reuse ;  /* 0x0000b40078597a23 */ /* 0x100fe600000108d2 */
[----:B------:R-:W-:Y:S01]  /*87e0*/  FFMA.FTZ R91, R125, c[0x0][0x2d0], -R210 ;  /* 0x0000b4007d5b7a23 */ /* 0x000fe200000108d2 */
[C---:B------:R-:W-:Y:S04]  /*87f0*/  HMMA.16816.F32 R52, R68.reuse, R92, R52 ;  /* 0x0000005c4434723c */ /* 0x040fe80000001834 */
[----:B------:R-:W-:Y:S01]  /*8800*/  FFMA.FTZ R90, R164, c[0x0][0x2d0], -R204 ;  /* 0x0000b400a45a7a23 */ /* 0x000fe200000108cc */
[----:B------:R5:W-:Y:S02]  /*8810*/  MUFU.EX2 R122, R91 ;  /* 0x0000005b007a7308 */ /* 0x000be40000000800 */
[----:B------:R-:W-:Y:S01]  /*8820*/  FFMA.FTZ R92, R126, c[0x0][0x2d0], -R210 ;  /* 0x0000b4007e5c7a23 */ /* 0x000fe200000108d2 */
[C---:B------:R-:W-:Y:S07]  /*8830*/  HMMA.16816.F32 R56, R68.reuse, R94, R56 ;  /* 0x0000005e4438723c */ /* 0x040fee0000001838 */
[----:B------:R2:W-:Y:S01]  /*8840*/  MUFU.EX2 R120, R92 ;  /* 0x0000005c00787308 */ /* 0x0005e20000000800 */
[C---:B------:R-:W-:Y:S04]  /*8850*/  HMMA.16816.F32 R60, R68.reuse, R96, R60 ;  /* 0x00000060443c723c */ /* 0x040fe8000000183c */
[----:B-1----:R-:W-:Y:S02]  /*8860*/  FFMA.FTZ R88, R124, c[0x0][0x2d0], -R204 ;  /* 0x0000b4007c587a23 */ /* 0x002fe400000108cc */
[----:B------:R-:W-:Y:S01]  /*8870*/  LDSM.16.MT88.4 R124, [R240+0x3900] ;  /* 0x00390000f07c783b */ /* 0x000fe20000004200 */
[----:B------:R-:W-:Y:S01]  /*8880*/  FFMA.FTZ R97, R170, c[0x0][0x2d0], -R210 ;  /* 0x0000b400aa617a23 */ /* 0x000fe200000108d2 */
[----:B------:R-:W-:Y:S01]  /*8890*/  HMMA.16816.F32 R64, R68, R98, R64 ;  /* 0x000000624440723c */ /* 0x000fe20000001840 */
[----:B------:R1:W1:Y:S03]  /*88a0*/  MUFU.EX2 R114, R89 ;  /* 0x0000005900727308 */ /* 0x0002660000000800 */
[--C-:B------:R-:W-:Y:S02]  /*88b0*/  FFMA.FTZ R96, R169, c[0x0][0x2d0], -R204.reuse ;  /* 0x0000b400a9607a23 */ /* 0x100fe400000108cc */
[----:B-----5:R-:W-:Y:S01]  /*88c0*/  FFMA.FTZ R91, R160, c[0x0][0x2d0], -R204 ;  /* 0x0000b400a05b7a23 */ /* 0x020fe200000108cc */
[----:B---3--:R-:W-:Y:S01]  /*88d0*/  F2FP.PACK_AB R68, R165, R158 ;  /* 0x0000009ea544723e */ /* 0x008fe200000000ff */
[----:B------:R-:W-:Y:S01]  /*88e0*/  FFMA.FTZ R98, R140, c[0x0][0x2d0], -R210 ;  /* 0x0000b4008c627a23 */ /* 0x000fe200000108d2 */
[----:B------:R-:W-:Y:S02]  /*88f0*/  F2FP.PACK_AB R70, R167, R162 ;  /* 0x000000a2a746723e */ /* 0x000fe400000000ff */
[----:B------:R-:W-:Y:S01]  /*8900*/  MUFU.EX2 R164, R90 ;  /* 0x0000005a00a47308 */ /* 0x000fe20000000800 */
[----:B------:R-:W-:Y:S02]  /*8910*/  F2FP.PACK_AB R69, R171, R166 ;  /* 0x000000a6ab45723e */ /* 0x000fe400000000ff */
[----:B------:R-:W-:Y:S01]  /*8920*/  F2FP.PACK_AB R71, R152, R144 ;  /* 0x000000909847723e */ /* 0x000fe200000000ff */
[----:B--2---:R-:W-:Y:S06]  /*8930*/  LDSM.16.MT88.4 R92, [R237+0x6100] ;  /* 0x00610000ed5c783b */ /* 0x004fec0000004200 */
[C---:B------:R-:W-:Y:S01]  /*8940*/  HMMA.16816.F32 R4, R68.reuse, R72, R4 ;  /* 0x000000484404723c */ /* 0x040fe20000001804 */
[----:B------:R-:W-:Y:S02]  /*8950*/  MUFU.EX2 R160, R91 ;  /* 0x0000005b00a07308 */ /* 0x000fe40000000800 */
[--C-:B-1----:R-:W-:Y:S05]  /*8960*/  FFMA.FTZ R89, R168, c[0x0][0x2d0], -R204.reuse ;  /* 0x0000b400a8597a23 */ /* 0x102fea00000108cc */
[C---:B------:R-:W-:Y:S01]  /*8970*/  HMMA.16816.F32 R8, R68.reuse, R74, R8 ;  /* 0x0000004a4408723c */ /* 0x040fe20000001808 */
[----:B------:R-:W1:Y:S02]  /*8980*/  LDSM.16.MT88.4 R72, [R240+0x5900] ;  /* 0x00590000f048783b */ /* 0x000e640000004200 */
[----:B------:R-:W-:Y:S05]  /*8990*/  MUFU.EX2 R170, R97 ;  /* 0x0000006100aa7308 */ /* 0x000fea0000000800 */
[C---:B------:R-:W-:Y:S05]  /*89a0*/  HMMA.16816.F32 R12, R68.reuse, R100, R12 ;  /* 0x00000064440c723c */ /* 0x040fea000000180c */
[----:B------:R-:W-:Y:S02]  /*89b0*/  MUFU.EX2 R140, R98 ;  /* 0x00000062008c7308 */ /* 0x000fe40000000800 */
[--C-:B------:R-:W-:Y:S01]  /*89c0*/  FFMA.FTZ R101, R163, c[0x0][0x2d0], -R204.reuse ;  /* 0x0000b400a3657a23 */ /* 0x100fe200000108cc */
[C---:B------:R-:W-:Y:S04]  /*89d0*/  HMMA.16816.F32 R16, R68.reuse, R102, R16 ;  /* 0x000000664410723c */ /* 0x040fe80000001810 */
[--C-:B------:R-:W-:Y:S03]  /*89e0*/  FFMA.FTZ R100, R157, c[0x0][0x2d0], -R204.reuse ;  /* 0x0000b4009d647a23 */ /* 0x100fe600000108cc */
[----:B------:R2:W-:Y:S01]  /*89f0*/  MUFU.EX2 R169, R96 ;  /* 0x0000006000a97308 */ /* 0x0005e20000000800 */
[C---:B------:R-:W-:Y:S04]  /*8a00*/  HMMA.16816.F32 R20, R68.reuse, R80, R20 ;  /* 0x000000504414723c */ /* 0x040fe80000001814 */
[----:B------:R-:W-:Y:S04]  /*8a10*/  FFMA.FTZ R102, R161, c[0x0][0x2d0], -R204 ;  /* 0x0000b400a1667a23 */ /* 0x000fe800000108cc */
[C---:B------:R-:W-:Y:S01]  /*8a20*/  HMMA.16816.F32 R24, R68.reuse, R82, R24 ;  /* 0x000000524418723c */ /* 0x040fe20000001818 */
[----:B------:R-:W3:Y:S01]  /*8a30*/  LDSM.16.MT88.4 R80, [R237+0x5900] ;  /* 0x00590000ed50783b */ /* 0x000ee20000004200 */
[----:B------:R-:W-:Y:S06]  /*8a40*/  MUFU.EX2 R161, R102 ;  /* 0x0000006600a17308 */ /* 0x000fec0000000800 */
[C---:B----4-:R-:W-:Y:S04]  /*8a50*/  HMMA.16816.F32 R28, R68.reuse, R76, R28 ;  /* 0x0000004c441c723c */ /* 0x050fe8000000181c */
[----:B------:R-:W-:Y:S01]  /*8a60*/  MUFU.EX2 R163, R101 ;  /* 0x0000006500a37308 */ /* 0x000fe20000000800 */
[----:B--2---:R-:W-:Y:S03]  /*8a70*/  LDSM.16.MT88.4 R96, [R238+0x2900] ;  /* 0x00290000ee60783b */ /* 0x004fe60000004200 */
[C---:B------:R-:W-:Y:S06]  /*8a80*/  HMMA.16816.F32 R32, R68.reuse, R78, R32 ;  /* 0x0000004e4420723c */ /* 0x040fec0000001820 */
[----:B------:R2:W-:Y:S01]  /*8a90*/  MUFU.EX2 R157, R100 ;  /* 0x00000064009d7308 */ /* 0x0005e20000000800 */
[----:B------:R-:W4:Y:S01]  /*8aa0*/  LDSM.16.MT88.4 R76, [R236+0x5900] ;  /* 0x00590000ec4c783b */ /* 0x000f220000004200 */
[C---:B-1----:R-:W-:Y:S08]  /*8ab0*/  HMMA.16816.F32 R36, R68.reuse, R72, R36 ;  /* 0x000000484424723c */ /* 0x042ff00000001824 */
[C---:B------:R-:W-:Y:S01]  /*8ac0*/  HMMA.16816.F32 R40, R68.reuse, R74, R40 ;  /* 0x0000004a4428723c */ /* 0x040fe20000001828 */
[----:B------:R-:W1:Y:S01]  /*8ad0*/  LDSM.16.MT88.4 R72, [R240+0x2100] ;  /* 0x00210000f048783b */ /* 0x000e620000004200 */
[----:B------:R5:W1:Y:S06]  /*8ae0*/  MUFU.EX2 R168, R89 ;  /* 0x0000005900a87308 */ /* 0x000a6c0000000800 */
[C---:B------:R-:W-:Y:S04]  /*8af0*/  HMMA.16816.F32 R44, R68.reuse, R84, R44 ;  /* 0x00000054442c723c */ /* 0x040fe8000000182c */
[----:B------:R4:W1:Y:S01]  /*8b00*/  MUFU.EX2 R121, R88 ;  /* 0x0000005800797308 */ /* 0x0008620000000800 */
[----:B--2---:R-:W-:Y:S03]  /*8b10*/  LDSM.16.MT88.4 R100, [R236+0x3900] ;  /* 0x00390000ec64783b */ /* 0x004fe60000004200 */
[C---:B------:R-:W-:Y:S05]  /*8b20*/  HMMA.16816.F32 R48, R68.reuse, R86, R48 ;  /* 0x000000564430723c */ /* 0x040fea0000001830 */
[----:B------:R-:W2:Y:S03]  /*8b30*/  LDSM.16.MT88.4 R84, [R238+0x2100] ;  /* 0x00210000ee54783b */ /* 0x000ea60000004200 */
[C---:B---3--:R-:W-:Y:S04]  /*8b40*/  HMMA.16816.F32 R52, R68.reuse, R80, R52 ;  /* 0x000000504434723c */ /* 0x048fe80000001834 */
[--C-:B-----5:R-:W-:Y:S04]  /*8b50*/  FFMA.FTZ R89, R156, c[0x0][0x2d0], -R210.reuse ;  /* 0x0000b4009c597a23 */ /* 0x120fe800000108d2 */
[C---:B------:R-:W-:Y:S01]  /*8b60*/  HMMA.16816.F32 R56, R68.reuse, R82, R56 ;  /* 0x000000524438723c */ /* 0x040fe20000001838 */
[----:B------:R-:W3:Y:S01]  /*8b70*/  LDSM.16.MT88.4 R80, [R237+0x2100] ;  /* 0x00210000ed50783b */ /* 0x000ee20000004200 */
[----:B------:R-:W-:Y:S02]  /*8b80*/  MUFU.EX2 R156, R89 ;  /* 0x00000059009c7308 */ /* 0x000fe40000000800 */
[--C-:B----4-:R-:W-:Y:S04]  /*8b90*/  FFMA.FTZ R88, R148, c[0x0][0x2d0], -R210.reuse ;  /* 0x0000b40094587a23 */ /* 0x110fe800000108d2 */
[C---:B------:R-:W-:Y:S04]  /*8ba0*/  HMMA.16816.F32 R60, R68.reuse, R76, R60 ;  /* 0x0000004c443c723c */ /* 0x040fe8000000183c */
[----:B------:R4:W5:Y:S04]  /*8bb0*/  MUFU.EX2 R148, R88 ;  /* 0x0000005800947308 */ /* 0x0009680000000800 */
[----:B------:R-:W-:Y:S01]  /*8bc0*/  HMMA.16816.F32 R64, R68, R78, R64 ;  /* 0x0000004e4440723c */ /* 0x000fe20000001840 */
[----:B------:R-:W3:Y:S06]  /*8bd0*/  LDSM.16.MT88.4 R76, [R236+0x2100] ;  /* 0x00210000ec4c783b */ /* 0x000eec0000004200 */
[----:B------:R-:W-:Y:S02]  /*8be0*/  F2FP.PACK_AB R68, R115, R114 ;  /* 0x000000727344723e */ /* 0x000fe400000000ff */
[----:B------:R-:W-:Y:S03]  /*8bf0*/  F2FP.PACK_AB R70, R122, R120 ;  /* 0x000000787a46723e */ /* 0x000fe600000000ff */
[----:B-1----:R-:W-:Y:S02]  /*8c00*/  F2FP.PACK_AB R69, R164, R168 ;  /* 0x000000a8a445723e */ /* 0x002fe400000000ff */
[----:B------:R-:W-:Y:S01]  /*8c10*/  F2FP.PACK_AB R71, R160, R121 ;  /* 0x00000079a047723e */ /* 0x000fe200000000ff */
[----:B----4-:R-:W-:Y:S06]  /*8c20*/  LDSM.16.MT88.4 R88, [R238+0x6100] ;  /* 0x00610000ee58783b */ /* 0x010fec0000004200 */
[C---:B------:R-:W-:Y:S08]  /*8c30*/  HMMA.16816.F32 R4, R68.reuse, R72, R4 ;  /* 0x000000484404723c */ /* 0x040ff00000001804 */
[C---:B------:R-:W-:Y:S01]  /*8c40*/  HMMA.16816.F32 R8, R68.reuse, R74, R8 ;  /* 0x0000004a4408723c */ /* 0x040fe20000001808 */
[----:B------:R-:W1:Y:S07]  /*8c50*/  LDSM.16.MT88.4 R72, [R240+0x6100] ;  /* 0x00610000f048783b */ /* 0x000e6e0000004200 */
[C---:B--2---:R-:W-:Y:S08]  /*8c60*/  HMMA.16816.F32 R12, R68.reuse, R84, R12 ;  /* 0x00000054440c723c */ /* 0x044ff0000000180c */
[C---:B------:R-:W-:Y:S01]  /*8c70*/  HMMA.16816.F32 R16, R68.reuse, R86, R16 ;  /* 0x000000564410723c */ /* 0x040fe20000001810 */
[----:B------:R-:W2:Y:S07]  /*8c80*/  LDSM.16.MT88.4 R84, [R236+0x6100] ;  /* 0x00610000ec54783b */ /* 0x000eae0000004200 */
[C---:B---3--:R-:W-:Y:S08]  /*8c90*/  HMMA.16816.F32 R20, R68.reuse, R80, R20 ;  /* 0x000000504414723c */ /* 0x048ff00000001814 */
[C---:B------:R-:W-:Y:S01]  /*8ca0*/  HMMA.16816.F32 R24, R68.reuse, R82, R24 ;  /* 0x000000524418723c */ /* 0x040fe20000001818 */
[----:B------:R-:W3:Y:S07]  /*8cb0*/  LDSM.16.MT88.4 R80, [R240+0x2900] ;  /* 0x00290000f050783b */ /* 0x000eee0000004200 */
[C---:B------:R-:W-:Y:S08]  /*8cc0*/  HMMA.16816.F32 R28, R68.reuse, R76, R28 ;  /* 0x0000004c441c723c */ /* 0x040ff0000000181c */
[C---:B------:R-:W-:Y:S01]  /*8cd0*/  HMMA.16816.F32 R32, R68.reuse, R78, R32 ;  /* 0x0000004e4420723c */ /* 0x040fe20000001820 */
[----:B------:R-:W4:Y:S07]  /*8ce0*/  LDSM.16.MT88.4 R76, [R237+0x2900] ;  /* 0x00290000ed4c783b */ /* 0x000f2e0000004200 */
[C---:B-1----:R-:W-:Y:S08]  /*8cf0*/  HMMA.16816.F32 R36, R68.reuse, R72, R36 ;  /* 0x000000484424723c */ /* 0x042ff00000001824 */
[C---:B------:R-:W-:Y:S01]  /*8d00*/  HMMA.16816.F32 R40, R68.reuse, R74, R40 ;  /* 0x0000004a4428723c */ /* 0x040fe20000001828 */
[----:B------:R-:W1:Y:S07]  /*8d10*/  LDSM.16.MT88.4 R72, [R236+0x2900] ;  /* 0x00290000ec48783b */ /* 0x000e6e0000004200 */
[C---:B------:R-:W-:Y:S07]  /*8d20*/  HMMA.16816.F32 R44, R68.reuse, R88, R44 ;  /* 0x00000058442c723c */ /* 0x040fee000000182c */
[--C-:B------:R-:W-:Y:S01]  /*8d30*/  FFMA.FTZ R88, R149, c[0x0][0x2d0], -R210.reuse ;  /* 0x0000b40095587a23 */ /* 0x100fe200000108d2 */
[C---:B------:R-:W-:Y:S03]  /*8d40*/  HMMA.16816.F32 R48, R68.reuse, R90, R48 ;  /* 0x0000005a4430723c */ /* 0x040fe60000001830 */
[----:B------:R-:W-:Y:S01]  /*8d50*/  MUFU.EX2 R149, R88 ;  /* 0x0000005800957308 */ /* 0x000fe20000000800 */
[--C-:B------:R-:W-:Y:S03]  /*8d60*/  FFMA.FTZ R89, R145, c[0x0][0x2d0], -R210.reuse ;  /* 0x0000b40091597a23 */ /* 0x100fe600000108d2 */
[--C-:B------:R-:W-:Y:S01]  /*8d70*/  FFMA.FTZ R91, R147, c[0x0][0x2d0], -R210.reuse ;  /* 0x0000b400935b7a23 */ /* 0x100fe200000108d2 */
[C---:B------:R-:W-:Y:S04]  /*8d80*/  HMMA.16816.F32 R52, R68.reuse, R92, R52 ;  /* 0x0000005c4434723c */ /* 0x040fe80000001834 */
[--C-:B------:R-:W-:Y:S01]  /*8d90*/  FFMA.FTZ R90, R143, c[0x0][0x2d0], -R210.reuse ;  /* 0x0000b4008f5a7a23 */ /* 0x100fe200000108d2 */
[----:B------:R-:W1:Y:S01]  /*8da0*/  MUFU.EX2 R147, R91 ;  /* 0x0000005b00937308 */ /* 0x000e620000000800 */
[----:B------:R-:W-:Y:S02]  /*8db0*/  FFMA.FTZ R210, R206, c[0x0][0x2d0], -R210 ;  /* 0x0000b400ced27a23 */ /* 0x000fe400000108d2 */
[C---:B------:R-:W-:Y:S01]  /*8dc0*/  HMMA.16816.F32 R56, R68.reuse, R94, R56 ;  /* 0x0000005e4438723c */ /* 0x040fe20000001838 */
[----:B------:R-:W-:Y:S03]  /*8dd0*/  LDSM.16.MT88.4 R92, [R237+0x7100] ;  /* 0x00710000ed5c783b */ /* 0x000fe60000004200 */
[--C-:B------:R-:W-:Y:S01]  /*8de0*/  FFMA.FTZ R206, R203, c[0x0][0x2d0], -R204.reuse ;  /* 0x0000b400cbce7a23 */ /* 0x100fe200000108cc */
[----:B------:R-:W-:Y:S01]  /*8df0*/  MOV R203, R122 ;  /* 0x0000007a00cb7202 */ /* 0x000fe20000000f00 */
[----:B------:R-:W-:Y:S01]  /*8e00*/  FFMA.FTZ R204, R133, c[0x0][0x2d0], -R204 ;  /* 0x0000b40085cc7a23 */ /* 0x000fe200000108cc */
[----:B------:R-:W-:Y:S01]  /*8e10*/  MUFU.EX2 R145, R89 ;  /* 0x0000005900917308 */ /* 0x000fe20000000800 */
[C---:B--2---:R-:W-:Y:S08]  /*8e20*/  HMMA.16816.F32 R60, R68.reuse, R84, R60 ;  /* 0x00000054443c723c */ /* 0x044ff0000000183c */
[----:B------:R-:W-:Y:S01]  /*8e30*/  HMMA.16816.F32 R64, R68, R86, R64 ;  /* 0x000000564440723c */ /* 0x000fe20000001840 */
[----:B------:R-:W-:Y:S01]  /*8e40*/  LDSM.16.MT88.4 R84, [R238+0x6900] ;  /* 0x00690000ee54783b */ /* 0x000fe20000004200 */
[----:B------:R2:W1:Y:S05]  /*8e50*/  MUFU.EX2 R143, R90 ;  /* 0x0000005a008f7308 */ /* 0x00046a0000000800 */
[----:B-----5:R-:W-:Y:S02]  /*8e60*/  F2FP.PACK_AB R68, R148, R156 ;  /* 0x0000009c9444723e */ /* 0x020fe400000000ff */
[----:B------:R-:W-:Y:S03]  /*8e70*/  F2FP.PACK_AB R70, R140, R170 ;  /* 0x000000aa8c46723e */ /* 0x000fe600000000ff */
[----:B------:R-:W-:Y:S01]  /*8e80*/  F2FP.PACK_AB R69, R161, R169 ;  /* 0x000000a9a145723e */ /* 0x000fe200000000ff */
[----:B------:R-:W5:Y:S01]  /*8e90*/  MUFU.EX2 R210, R210 ;  /* 0x000000d200d27308 */ /* 0x000f620000000800 */
[----:B------:R-:W-:Y:S07]  /*8ea0*/  F2FP.PACK_AB R71, R157, R163 ;  /* 0x000000a39d47723e */ /* 0x000fee00000000ff */
[C---:B---3--:R-:W-:Y:S02]  /*8eb0*/  HMMA.16816.F32 R4, R68.reuse, R80, R4 ;  /* 0x000000504404723c */ /* 0x048fe40000001804 */
[----:B------:R-:W-:Y:S01]  /*8ec0*/  MUFU.EX2 R133, R204 ;  /* 0x000000cc00857308 */ /* 0x000fe20000000800 */
[----:B--2---:R-:W-:Y:S05]  /*8ed0*/  LDSM.16.MT88.4 R88, [R238+0x7100] ;  /* 0x00710000ee58783b */ /* 0x004fea0000004200 */
[C---:B------:R-:W-:Y:S04]  /*8ee0*/  HMMA.16816.F32 R8, R68.reuse, R82, R8 ;  /* 0x000000524408723c */ /* 0x040fe80000001808 */
[----:B------:R-:W2:Y:S01]  /*8ef0*/  MUFU.EX2 R206, R206 ;  /* 0x000000ce00ce7308 */ /* 0x000ea20000000800 */
[----:B------:R-:W3:Y:S03]  /*8f00*/  LDSM.16.MT88.4 R80, [R240+0x6900] ;  /* 0x00690000f050783b */ /* 0x000ee60000004200 */
[C---:B------:R-:W-:Y:S08]  /*8f10*/  HMMA.16816.F32 R12, R68.reuse, R96, R12 ;  /* 0x00000060440c723c */ /* 0x040ff0000000180c */
[C---:B------:R-:W-:Y:S01]  /*8f20*/  HMMA.16816.F32 R16, R68.reuse, R98, R16 ;  /* 0x000000624410723c */ /* 0x040fe20000001810 */
[----:B------:R-:W-:Y:S07]  /*8f30*/  LDSM.16.MT88.4 R96, [R236+0x7100] ;  /* 0x00710000ec60783b */ /* 0x000fee0000004200 */
[C---:B----4-:R-:W-:Y:S08]  /*8f40*/  HMMA.16816.F32 R20, R68.reuse, R76, R20 ;  /* 0x0000004c4414723c */ /* 0x050ff00000001814 */
[C---:B------:R-:W-:Y:S01]  /*8f50*/  HMMA.16816.F32 R24, R68.reuse, R78, R24 ;  /* 0x0000004e4418723c */ /* 0x040fe20000001818 */
[----:B------:R-:W4:Y:S07]  /*8f60*/  LDSM.16.MT88.4 R76, [R237+0x6900] ;  /* 0x00690000ed4c783b */ /* 0x000f2e0000004200 */
[C---:B-1----:R-:W-:Y:S08]  /*8f70*/  HMMA.16816.F32 R28, R68.reuse, R72, R28 ;  /* 0x00000048441c723c */ /* 0x042ff0000000181c */
[C---:B------:R-:W-:Y:S01]  /*8f80*/  HMMA.16816.F32 R32, R68.reuse, R74, R32 ;  /* 0x0000004a4420723c */ /* 0x040fe20000001820 */
[----:B------:R-:W1:Y:S07]  /*8f90*/  LDSM.16.MT88.4 R72, [R236+0x6900] ;  /* 0x00690000ec48783b */ /* 0x000e6e0000004200 */
[C---:B---3--:R-:W-:Y:S08]  /*8fa0*/  HMMA.16816.F32 R36, R68.reuse, R80, R36 ;  /* 0x000000504424723c */ /* 0x048ff00000001824 */
[C---:B------:R-:W-:Y:S01]  /*8fb0*/  HMMA.16816.F32 R40, R68.reuse, R82, R40 ;  /* 0x000000524428723c */ /* 0x040fe20000001828 */
[----:B------:R-:W3:Y:S07]  /*8fc0*/  LDSM.16.MT88.4 R80, [R240+0x3100] ;  /* 0x00310000f050783b */ /* 0x000eee0000004200 */
[C---:B------:R-:W-:Y:S08]  /*8fd0*/  HMMA.16816.F32 R44, R68.reuse, R84, R44 ;  /* 0x00000054442c723c */ /* 0x040ff0000000182c */
[C---:B------:R-:W-:Y:S01]  /*8fe0*/  HMMA.16816.F32 R48, R68.reuse, R86, R48 ;  /* 0x000000564430723c */ /* 0x040fe20000001830 */
[----:B------:R-:W-:Y:S07]  /*8ff0*/  LDSM.16.MT88.4 R84, [R236+0x3100] ;  /* 0x00310000ec54783b */ /* 0x000fee0000004200 */
[C---:B----4-:R-:W-:Y:S08]  /*9000*/  HMMA.16816.F32 R52, R68.reuse, R76, R52 ;  /* 0x0000004c4434723c */ /* 0x050ff00000001834 */
[C---:B------:R-:W-:Y:S01]  /*9010*/  HMMA.16816.F32 R56, R68.reuse, R78, R56 ;  /* 0x0000004e4438723c */ /* 0x040fe20000001838 */
[----:B------:R-:W4:Y:S07]  /*9020*/  LDSM.16.MT88.4 R76, [R238+0x3100] ;  /* 0x00310000ee4c783b */ /* 0x000f2e0000004200 */
[C---:B-1----:R-:W-:Y:S08]  /*9030*/  HMMA.16816.F32 R60, R68.reuse, R72, R60 ;  /* 0x00000048443c723c */ /* 0x042ff0000000183c */
[----:B------:R-:W-:Y:S01]  /*9040*/  HMMA.16816.F32 R64, R68, R74, R64 ;  /* 0x0000004a4440723c */ /* 0x000fe20000001840 */
[----:B------:R-:W1:Y:S06]  /*9050*/  LDSM.16.MT88.4 R72, [R237+0x3100] ;  /* 0x00310000ed48783b */ /* 0x000e6c0000004200 */
[----:B------:R-:W-:Y:S02]  /*9060*/  F2FP.PACK_AB R68, R147, R149 ;  /* 0x000000959344723e */ /* 0x000fe400000000ff */
[----:B------:R-:W-:Y:S03]  /*9070*/  F2FP.PACK_AB R70, R143, R145 ;  /* 0x000000918f46723e */ /* 0x000fe600000000ff */
[----:B------:R-:W-:Y:S02]  /*9080*/  F2FP.PACK_AB R69, R217, R219 ;  /* 0x000000dbd945723e */ /* 0x000fe400000000ff */
[----:B------:R-:W-:Y:S07]  /*9090*/  F2FP.PACK_AB R71, R211, R218 ;  /* 0x000000dad347723e */ /* 0x000fee00000000ff */
[C---:B---3--:R-:W-:Y:S08]  /*90a0*/  HMMA.16816.F32 R4, R68.reuse, R80, R4 ;  /* 0x000000504404723c */ /* 0x048ff00000001804 */
[C---:B------:R-:W-:Y:S01]  /*90b0*/  HMMA.16816.F32 R8, R68.reuse, R82, R8 ;  /* 0x000000524408723c */ /* 0x040fe20000001808 */
[----:B------:R-:W3:Y:S07]  /*90c0*/  LDSM.16.MT88.4 R80, [R240+0x7100] ;  /* 0x00710000f050783b */ /* 0x000eee0000004200 */
[C---:B----4-:R-:W-:Y:S01]  /*90d0*/  HMMA.16816.F32 R12, R68.reuse, R76, R12 ;  /* 0x0000004c440c723c */ /* 0x050fe2000000180c */
[----:B------:R-:W4:Y:S07]  /*90e0*/  LDL.LU R77, [R1+0xc] ;  /* 0x00000c00014d7983 */ /* 0x000f2e0000300800 */
[C---:B------:R-:W-:Y:S08]  /*90f0*/  HMMA.16816.F32 R16, R68.reuse, R78, R16 ;  /* 0x0000004e4410723c */ /* 0x040ff00000001810 */
[C---:B-1----:R-:W-:Y:S07]  /*9100*/  HMMA.16816.F32 R20, R68.reuse, R72, R20 ;  /* 0x000000484414723c */ /* 0x042fee0000001814 */
[----:B------:R-:W-:Y:S01]  /*9110*/  MOV R73, R121 ;  /* 0x0000007900497202 */ /* 0x000fe20000000f00 */
[C---:B------:R-:W-:Y:S04]  /*9120*/  HMMA.16816.F32 R24, R68.reuse, R74, R24 ;  /* 0x0000004a4418723c */ /* 0x040fe80000001818 */
[----:B------:R-:W-:Y:S03]  /*9130*/  MOV R72, R120 ;  /* 0x0000007800487202 */ /* 0x000fe60000000f00 */
[----:B------:R-:W-:Y:S01]  /*9140*/  MOV R75, R115 ;  /* 0x00000073004b7202 */ /* 0x000fe20000000f00 */
[C---:B------:R-:W-:Y:S04]  /*9150*/  HMMA.16816.F32 R28, R68.reuse, R84, R28 ;  /* 0x00000054441c723c */ /* 0x040fe8000000181c */
[----:B------:R-:W-:Y:S04]  /*9160*/  MOV R74, R114 ;  /* 0x00000072004a7202 */ /* 0x000fe80000000f00 */
[C---:B------:R-:W-:Y:S01]  /*9170*/  HMMA.16816.F32 R32, R68.reuse, R86, R32 ;  /* 0x000000564420723c */ /* 0x040fe20000001820 */
[----:B------:R-:W-:Y:S07]  /*9180*/  LDSM.16.MT88.4 R84, [R238+0x7900] ;  /* 0x00790000ee54783b */ /* 0x000fee0000004200 */
[C---:B---3--:R-:W-:Y:S08]  /*9190*/  HMMA.16816.F32 R36, R68.reuse, R80, R36 ;  /* 0x000000504424723c */ /* 0x048ff00000001824 */
[C---:B------:R-:W-:Y:S08]  /*91a0*/  HMMA.16816.F32 R40, R68.reuse, R82, R40 ;  /* 0x000000524428723c */ /* 0x040ff00000001828 */
[C---:B------:R-:W-:Y:S08]  /*91b0*/  HMMA.16816.F32 R44, R68.reuse, R88, R44 ;  /* 0x00000058442c723c */ /* 0x040ff0000000182c */
[C---:B------:R-:W-:Y:S08]  /*91c0*/  HMMA.16816.F32 R48, R68.reuse, R90, R48 ;  /* 0x0000005a4430723c */ /* 0x040ff00000001830 */
[C---:B------:R-:W-:Y:S08]  /*91d0*/  HMMA.16816.F32 R52, R68.reuse, R92, R52 ;  /* 0x0000005c4434723c */ /* 0x040ff00000001834 */
[C---:B------:R-:W-:Y:S01]  /*91e0*/  HMMA.16816.F32 R56, R68.reuse, R94, R56 ;  /* 0x0000005e4438723c */ /* 0x040fe20000001838 */
[----:B------:R-:W1:Y:S07]  /*91f0*/  LDSM.16.MT88.4 R92, [R240+0x7900] ;  /* 0x00790000f05c783b */ /* 0x000e6e0000004200 */
[C---:B------:R-:W-:Y:S08]  /*9200*/  HMMA.16816.F32 R60, R68.reuse, R96, R60 ;  /* 0x00000060443c723c */ /* 0x040ff0000000183c */
[----:B------:R-:W-:Y:S07]  /*9210*/  HMMA.16816.F32 R64, R68, R98, R64 ;  /* 0x000000624440723c */ /* 0x000fee0000001840 */
[----:B------:R-:W-:Y:S02]  /*9220*/  F2FP.PACK_AB R68, R209, R208 ;  /* 0x000000d0d144723e */ /* 0x000fe400000000ff */
[----:B-----5:R-:W-:Y:S03]  /*9230*/  F2FP.PACK_AB R70, R210, R207 ;  /* 0x000000cfd246723e */ /* 0x020fe600000000ff */
[----:B--2---:R-:W-:Y:S02]  /*9240*/  F2FP.PACK_AB R69, R206, R205 ;  /* 0x000000cdce45723e */ /* 0x004fe400000000ff */
[----:B------:R-:W-:Y:S07]  /*9250*/  F2FP.PACK_AB R71, R133, R134 ;  /* 0x000000868547723e */ /* 0x000fee00000000ff */
[C---:B------:R-:W-:Y:S07]  /*9260*/  HMMA.16816.F32 R128, R68.reuse, R124, R4 ;  /* 0x0000007c4480723c */ /* 0x040fee0000001804 */
[----:B------:R-:W-:Y:S01]  /*9270*/  FADD.FTZ R5, R113, R112 ;  /* 0x0000007071057221 */ /* 0x000fe20000010000 */
[C---:B------:R-:W-:Y:S04]  /*9280*/  HMMA.16816.F32 R124, R68.reuse, R126, R8 ;  /* 0x0000007e447c723c */ /* 0x040fe80000001808 */
[----:B------:R-:W-:Y:S04]  /*9290*/  FADD.FTZ R216, R216, R5 ;  /* 0x00000005d8d87221 */ /* 0x000fe80000010000 */
[----:B------:R-:W-:Y:S01]  /*92a0*/  FADD.FTZ R5, R141, R216 ;  /* 0x000000d88d057221 */ /* 0x000fe20000010000 */
[C---:B------:R-:W-:Y:S08]  /*92b0*/  HMMA.16816.F32 R120, R68.reuse, R116, R12 ;  /* 0x000000744478723c */ /* 0x040ff0000000180c */
[C---:B------:R-:W-:Y:S08]  /*92c0*/  HMMA.16816.F32 R116, R68.reuse, R118, R16 ;  /* 0x000000764474723c */ /* 0x040ff00000001810 */
[C---:B------:R-:W-:Y:S08]  /*92d0*/  HMMA.16816.F32 R112, R68.reuse, R108, R20 ;  /* 0x0000006c4470723c */ /* 0x040ff00000001814 */
[C---:B------:R-:W-:Y:S04]  /*92e0*/  HMMA.16816.F32 R108, R68.reuse, R110, R24 ;  /* 0x0000006e446c723c */ /* 0x040fe80000001818 */
[----:B----4-:R-:W-:Y:S02]  /*92f0*/  FFMA.FTZ R202, R2, R77, R202 ;  /* 0x0000004d02ca7223 */ /* 0x010fe400000100ca */
[----:B------:R-:W-:Y:S01]  /*9300*/  FADD.FTZ R2, R150, R5 ;  /* 0x0000000596027221 */ /* 0x000fe20000010000 */
[----:B------:R-:W2:Y:S01]  /*9310*/  LDSM.16.MT88.4 R76, [R237+0x7900] ;  /* 0x00790000ed4c783b */ /* 0x000ea20000004200 */
[----:B------:R-:W-:Y:S04]  /*9320*/  FADD.FTZ R201, R201, R202 ;  /* 0x000000cac9c97221 */ /* 0x000fe80000010000 */
[----:B------:R-:W-:Y:S02]  /*9330*/  FADD.FTZ R7, R155, R2 ;  /* 0x000000029b077221 */ /* 0x000fe40000010000 */
        /* <DEDUP_REMOVED lines=13> */
[C---:B------:R-:W-:Y:S03]  /*9410*/  HMMA.16816.F32 R104, R68.reuse, R100, R28 ;  /* 0x000000644468723c */ /* 0x040fe6000000181c */
[----:B------:R-:W-:Y:S02]  /*9420*/  FADD.FTZ R5, R151, R0 ;  /* 0x0000000097057221 */ /* 0x000fe40000010000 */
[----:B------:R-:W-:Y:S02]  /*9430*/  FADD.FTZ R9, R168, R9 ;  /* 0x00000009a8097221 */ /* 0x000fe40000010000 */
[----:B------:R-:W-:Y:S01]  /*9440*/  FADD.FTZ R0, R146, R5 ;  /* 0x0000000592007221 */ /* 0x000fe20000010000 */
[C---:B------:R-:W-:Y:S04]  /*9450*/  HMMA.16816.F32 R100, R68.reuse, R102, R32 ;  /* 0x000000664464723c */ /* 0x040fe80000001820 */
[----:B------:R-:W-:Y:S02]  /*9460*/  FADD.FTZ R5, R153, R0 ;  /* 0x0000000099057221 */ /* 0x000fe40000010000 */
[----:B------:R-:W-:Y:S02]  /*9470*/  FADD.FTZ R2, R164, R9 ;  /* 0x00000009a4027221 */ /* 0x000fe40000010000 */
[----:B------:R-:W-:Y:S01]  /*9480*/  FADD.FTZ R0, R158, R5 ;  /* 0x000000059e007221 */ /* 0x000fe20000010000 */
[C---:B-1----:R-:W-:Y:S03]  /*9490*/  HMMA.16816.F32 R96, R68.reuse, R92, R36 ;  /* 0x0000005c4460723c */ /* 0x042fe60000001824 */
[----:B------:R-:W-:Y:S02]  /*94a0*/  FADD.FTZ R5, R165, R0 ;  /* 0x00000000a5057221 */ /* 0x000fe40000010000 */
[----:B------:R-:W-:Y:S02]  /*94b0*/  FADD.FTZ R11, R73, R2 ;  /* 0x00000002490b7221 */ /* 0x000fe40000010000 */
[----:B------:R-:W-:Y:S01]  /*94c0*/  FADD.FTZ R0, R162, R5 ;  /* 0x00000005a2007221 */ /* 0x000fe20000010000 */
[C---:B------:R-:W-:Y:S01]  /*94d0*/  HMMA.16816.F32 R92, R68.reuse, R94, R40 ;  /* 0x0000005e445c723c */ /* 0x040fe20000001828 */
[----:B------:R-:W1:Y:S03]  /*94e0*/  LDSM.16.MT88.4 R4, [R236+0x7900] ;  /* 0x00790000ec04783b */ /* 0x000e660000004200 */
[----:B------:R-:W-:Y:S04]  /*94f0*/  FADD.FTZ R0, R167, R0 ;  /* 0x00000000a7007221 */ /* 0x000fe80000010000 */
[----:B------:R-:W-:Y:S01]  /*9500*/  FADD.FTZ R0, R74, R0 ;  /* 0x000000004a007221 */ /* 0x000fe20000010000 */
[C---:B------:R-:W-:Y:S03]  /*9510*/  HMMA.16816.F32 R88, R68.reuse, R84, R44 ;  /* 0x000000544458723c */ /* 0x040fe6000000182c */
[----:B------:R-:W-:Y:S04]  /*9520*/  FADD.FTZ R0, R75, R0 ;  /* 0x000000004b007221 */ /* 0x000fe80000010000 */
[----:B------:R-:W-:Y:S01]  /*9530*/  FADD.FTZ R0, R72, R0 ;  /* 0x0000000048007221 */ /* 0x000fe20000010000 */
[C---:B------:R-:W-:Y:S04]  /*9540*/  HMMA.16816.F32 R84, R68.reuse, R86, R48 ;  /* 0x000000564454723c */ /* 0x040fe80000001830 */
[----:B------:R-:W-:Y:S02]  /*9550*/  FADD.FTZ R9, R203, R0 ;  /* 0x00000000cb097221 */ /* 0x000fe40000010000 */
[----:B------:R-:W-:Y:S02]  /*9560*/  FADD.FTZ R0, R160, R11 ;  /* 0x0000000ba0007221 */ /* 0x000fe40000010000 */
[----:B------:R-:W-:Y:S01]  /*9570*/  FADD.FTZ R9, R156, R9 ;  /* 0x000000099c097221 */ /* 0x000fe20000010000 */
[C---:B--2---:R-:W-:Y:S03]  /*9580*/  HMMA.16816.F32 R80, R68.reuse, R76, R52 ;  /* 0x0000004c4450723c */ /* 0x044fe60000001834 */
        /* <DEDUP_REMOVED lines=11> */
[----:B------:R-:W-:Y:S04]  /*9640*/  HMMA.16816.F32 R68, R68, R6, R64 ;  /* 0x000000064444723c */ /* 0x000fe80000001840 */
[----:B------:R-:W-:Y:S02]  /*9650*/  FADD.FTZ R2, R219, R2 ;  /* 0x00000002db027221 */ /* 0x000fe40000010000 */
[----:B------:R-:W-:Y:S02]  /*9660*/  FADD.FTZ R0, R145, R0 ;  /* 0x0000000091007221 */ /* 0x000fe40000010000 */
        /* <DEDUP_REMOVED lines=10> */
[----:B------:R-:W-:Y:S03]  /*9710*/  FADD.FTZ R134, R134, R205 ;  /* 0x000000cd86867221 */ /* 0x000fe60000010000 */
[----:B------:R1:W-:Y:S01]  /*9720*/  STL [R1+0xc], R0 ;  /* 0x00000c0001007387 */ /* 0x0003e20000100800 */
[----:B------:R-:W-:Y:S05]  /*9730*/  FADD.FTZ R2, R133, R134 ;  /* 0x0000008685027221 */ /* 0x000fea0000010000 */
[----:B------:R2:W-:Y:S01]  /*9740*/  STL [R1+0x8], R2 ;  /* 0x0000080201007387 */ /* 0x0005e20000100800 */
[----:B-1----:R-:W-:Y:S01]  /*9750*/  MOV R0, R3 ;  /* 0x0000000300007202 */ /* 0x002fe20000000f00 */
[----:B------:R-:W-:-:S05]  /*9760*/  @P1 BRA `(.L_x_6) ;  /* 0xffffc1c000001947 */ /* 0x000fca000383ffff */
.L_x_5:
[----:B------:R-:W3:Y:S04]  /*9770*/  LDL.LU R4, [R1+0xc] ;  /* 0x00000c0001047983 */ /* 0x000ee80000300800 */
[----:B--2---:R-:W2:Y:S01]  /*9780*/  LDL.LU R2, [R1+0x8] ;  /* 0x0000080001027983 */ /* 0x004ea20000300800 */
[----:B------:R-:W-:-:S02]  /*9790*/  MOV R7, RZ ;  /* 0x000000ff00077202 */ /* 0x000fc40000000f00 */
[----:B------:R-:W-:Y:S02]  /*97a0*/  MOV R0, RZ ;  /* 0x000000ff00007202 */ /* 0x000fe40000000f00 */
[----:B------:R-:W-:Y:S01]  /*97b0*/  PLOP3.LUT P2, PT, PT, PT, PT, 0x8, 0x0 ;  /* 0x000000000000781c */ /* 0x000fe20003f4e170 */
[----:B---3--:R-:W1:Y:S04]  /*97c0*/  SHFL.BFLY PT, R9, R4, 0x2, 0x1f ;  /* 0x0c401f0004097f89 */ /* 0x008e6800000e0000 */
[----:B--2---:R-:W2:Y:S01]  /*97d0*/  SHFL.BFLY PT, R5, R2, 0x2, 0x1f ;  /* 0x0c401f0002057f89 */ /* 0x004ea200000e0000 */
[----:B-1----:R-:W-:Y:S02]  /*97e0*/  FADD.FTZ R9, R9, R4 ;  /* 0x0000000409097221 */ /* 0x002fe40000010000 */
[----:B--2---:R-:W-:-:S03]  /*97f0*/  FADD.FTZ R5, R5, R2 ;  /* 0x0000000205057221 */ /* 0x004fc60000010000 */
[----:B------:R-:W1:Y:S04]  /*9800*/  SHFL.BFLY PT, R6, R9, 0x1, 0x1f ;  /* 0x0c201f0009067f89 */ /* 0x000e6800000e0000 */
[----:B------:R-:W2:Y:S01]  /*9810*/  SHFL.BFLY PT, R2, R5, 0x1, 0x1f ;  /* 0x0c201f0005027f89 */ /* 0x000ea200000e0000 */
[----:B-1----:R-:W-:Y:S02]  /*9820*/  FADD.FTZ R6, R9, R6 ;  /* 0x0000000609067221 */ /* 0x002fe40000010000 */
[----:B--2---:R-:W-:-:S03]  /*9830*/  FADD.FTZ R2, R2, R5 ;  /* 0x0000000502027221 */ /* 0x004fc60000010000 */
[----:B------:R-:W-:Y:S02]  /*9840*/  FSETP.NE.FTZ.AND P1, PT, R6, RZ, PT ;  /* 0x000000ff0600720b */ /* 0x000fe40003f35000 */
[----:B------:R-:W-:-:S11]  /*9850*/  FSETP.NE.FTZ.AND P0, PT, R2, RZ, PT ;  /* 0x000000ff0200720b */ /* 0x000fd60003f15000 */
[----:B------:R-:W1:Y:S01]  /*9860*/  @P1 MUFU.RCP R7, R6 ;  /* 0x0000000600071308 */ /* 0x000e620000001000 */
[----:B------:R-:W-:Y:S02]  /*9870*/  @P1 MOV R10, 0x3f317218 ;  /* 0x3f317218000a1802 */ /* 0x000fe40000000f00 */
[----:B------:R-:W-:-:S05]  /*9880*/  @P0 MOV R11, 0x3f317218 ;  /* 0x3f317218000b0802 */ /* 0x000fca0000000f00 */
[----:B------:R-:W2:Y:S08]  /*9890*/  @P1 MUFU.LG2 R6, R6 ;  /* 0x0000000600061308 */ /* 0x000eb00000000c00 */
[----:B------:R-:W3:Y:S01]  /*98a0*/  @P0 MUFU.LG2 R8, R2 ;  /* 0x0000000200080308 */ /* 0x000ee20000000c00 */
[C---:B-1----:R-:W-:Y:S02]  /*98b0*/  FMUL.FTZ R128, R7.reuse, R128 ;  /* 0x0000008007807220 */ /* 0x042fe40000410000 */
[----:B------:R-:W-:-:S02]  /*98c0*/  FMUL.FTZ R129, R7, R129 ;  /* 0x0000008107817220 */ /* 0x000fc40000410000 */
[C---:B------:R-:W-:Y:S02]  /*98d0*/  FMUL.FTZ R124, R7.reuse, R124 ;  /* 0x0000007c077c7220 */ /* 0x040fe40000410000 */
[C---:B------:R-:W-:Y:S01]  /*98e0*/  FMUL.FTZ R125, R7.reuse, R125 ;  /* 0x0000007d077d7220 */ /* 0x040fe20000410000 */
[----:B------:R1:W4:Y:S01]  /*98f0*/  @P0 MUFU.RCP R0, R2 ;  /* 0x0000000200000308 */ /* 0x0003220000001000 */
[----:B--2---:R-:W-:Y:S02]  /*9900*/  @P1 FMUL.FTZ R9, R6, 0.69314718246459960938 ;  /* 0x3f31721806091820 */ /* 0x004fe40000410000 */
[----:B------:R-:W-:Y:S02]  /*9910*/  @P1 FMUL.FTZ R6, R10, c[0x0][0x2d0] ;  /* 0x0000b4000a061a20 */ /* 0x000fe40000410000 */
[C---:B------:R-:W-:Y:S02]  /*9920*/  FMUL.FTZ R120, R7.reuse, R120 ;  /* 0x0000007807787220 */ /* 0x040fe40000410000 */
[----:B------:R-:W-:-:S02]  /*9930*/  FMUL.FTZ R121, R7, R121 ;  /* 0x0000007907797220 */ /* 0x000fc40000410000 */
[----:B---3--:R-:W-:Y:S02]  /*9940*/  @P0 FMUL.FTZ R10, R8, 0.69314718246459960938 ;  /* 0x3f317218080a0820 */ /* 0x008fe40000410000 */
[----:B------:R-:W-:Y:S02]  /*9950*/  @P0 FMUL.FTZ R8, R11, c[0x0][0x2d0] ;  /* 0x0000b4000b080a20 */ /* 0x000fe40000410000 */
[C---:B------:R-:W-:Y:S02]  /*9960*/  FMUL.FTZ R116, R7.reuse, R116 ;  /* 0x0000007407747220 */ /* 0x040fe40000410000 */
[C---:B------:R-:W-:Y:S01]  /*9970*/  FMUL.FTZ R117, R7.reuse, R117 ;  /* 0x0000007507757220 */ /* 0x040fe20000410000 */
[----:B-1----:R-:W-:Y:S01]  /*9980*/  MOV R2, 0xff800000 ;  /* 0xff80000000027802 */ /* 0x002fe20000000f00 */
[C---:B------:R-:W-:Y:S02]  /*9990*/  FMUL.FTZ R4, R7.reuse, R112 ;  /* 0x0000007007047220 */ /* 0x040fe40000410000 */
[----:B------:R-:W-:-:S02]  /*99a0*/  FMUL.FTZ R5, R7, R113 ;  /* 0x0000007107057220 */ /* 0x000fc40000410000 */
[C---:B------:R-:W-:Y:S02]  /*99b0*/  FMUL.FTZ R108, R7.reuse, R108 ;  /* 0x0000006c076c7220 */ /* 0x040fe40000410000 */
[C---:B------:R-:W-:Y:S02]  /*99c0*/  FMUL.FTZ R109, R7.reuse, R109 ;  /* 0x0000006d076d7220 */ /* 0x040fe40000410000 */
[C---:B------:R-:W-:Y:S02]  /*99d0*/  FMUL.FTZ R104, R7.reuse, R104 ;  /* 0x0000006807687220 */ /* 0x040fe40000410000 */
[C---:B------:R-:W-:Y:S02]  /*99e0*/  FMUL.FTZ R105, R7.reuse, R105 ;  /* 0x0000006907697220 */ /* 0x040fe40000410000 */
        /* <DEDUP_REMOVED lines=17> */
[----:B------:R-:W-:Y:S01]  /*9b00*/  FMUL.FTZ R69, R7, R69 ;  /* 0x0000004507457220 */ /* 0x000fe20000410000 */
[----:B------:R-:W-:Y:S01]  /*9b10*/  MOV R7, 0xff800000 ;  /* 0xff80000000077802 */ /* 0x000fe20000000f00 */
[C---:B----4-:R-:W-:Y:S02]  /*9b20*/  FMUL.FTZ R130, R0.reuse, R130 ;  /* 0x0000008200827220 */ /* 0x050fe40000410000 */
        /* <DEDUP_REMOVED lines=31> */
[----:B------:R-:W-:Y:S02]  /*9d20*/  @P1 FFMA.FTZ R2, R6, R132, R9 ;  /* 0x0000008406021223 */ /* 0x000fe40000010009 */
[----:B------:R-:W-:Y:S02]  /*9d30*/  @P0 FFMA.FTZ R7, R8, R3, R10 ;  /* 0x0000000308070223 */ /* 0x000fe4000001000a */
.L_x_3:
[----:B------:R-:W-:Y:S05]  /*9d40*/  @P2 BRA `(.L_x_7) ;  /* 0x0000136000002947 */ /* 0x000fea0003800000 */
[----:B------:R-:W1:Y:S01]  /*9d50*/  S2R R13, SR_TID.X ;  /* 0x00000000000d7919 */ /* 0x000e620000002100 */
[----:B------:R-:W-:Y:S01]  /*9d60*/  USHF.R.S32.HI UR6, URZ, 0x1f, UR10 ;  /* 0x0000001f3f067899 */ /* 0x000fe2000801140a */
[----:B------:R-:W-:Y:S01]  /*9d70*/  IMAD R8, RZ, RZ, -UR10 ;  /* 0x8000000aff087e24 */ /* 0x000fe2000f8e02ff */
[----:B------:R-:W-:Y:S01]  /*9d80*/  ULDC.64 UR4, c[0x0][0x4d0] ;  /* 0x0001340000047ab9 */ /* 0x000fe20000000a00 */
[----:B------:R-:W2:Y:S01]  /*9d90*/  S2R R3, SR_CTAID.Y ;  /* 0x0000000000037919 */ /* 0x000ea20000002600 */
[----:B------:R-:W-:Y:S01]  /*9da0*/  UIMAD UR7, UR6, UR4, URZ ;  /* 0x00000004060772a4 */ /* 0x000fe2000f8e023f */
[----:B------:R-:W-:Y:S01]  /*9db0*/  IMAD.MOV.U32 R11, RZ, RZ, c[0x0][0x4e8] ;  /* 0x00013a00ff0b7624 */ /* 0x000fe200078e00ff */
[----:B------:R-:W-:Y:S01]  /*9dc0*/  UIMAD.WIDE.U32 UR8, UR10, UR4, URZ ;  /* 0x000000040a0872a5 */ /* 0x000fe2000f8e003f */
[----:B------:R-:W3:Y:S01]  /*9dd0*/  S2R R10, SR_CTAID.Z ;  /* 0x00000000000a7919 */ /* 0x000ee20000002700 */
[----:B------:R-:W-:Y:S01]  /*9de0*/  UIMAD UR7, UR10, UR5, UR7 ;  /* 0x000000050a0772a4 */ /* 0x000fe2000f8e0207 */
[----:B------:R-:W-:Y:S01]  /*9df0*/  BSSY B0, `(.L_x_8) ;  /* 0x00000c9000007945 */ /* 0x000fe20003800000 */
[C---:B------:R-:W-:Y:S01]  /*9e00*/  ISETP.NE.AND P1, PT, R11.reuse, 0x1, PT ;  /* 0x000000010b00780c */ /* 0x040fe20003f25270 */
[----:B------:R-:W-:Y:S01]  /*9e10*/  ULDC.64 UR4, c[0x0][0x438] ;  /* 0x00010e0000047ab9 */ /* 0x000fe20000000a00 */
[----:B------:R-:W-:Y:S01]  /*9e20*/  MOV R19, UR9 ;  /* 0x0000000900137c02 */ /* 0x000fe20008000f00 */
[----:B------:R-:W-:Y:S01]  /*9e30*/  UIMAD.WIDE.U32 UR12, UR10, UR4, URZ ;  /* 0x000000040a0c72a5 */ /* 0x000fe2000f8e003f */
[----:B------:R-:W-:Y:S01]  /*9e40*/  IMAD.U32 R18, RZ, RZ, UR8 ;  /* 0x00000008ff127e24 */ /* 0x000fe2000f8e00ff */
[----:B------:R-:W-:Y:S01]  /*9e50*/  UIMAD UR4, UR6, UR4, URZ ;  /* 0x00000004060472a4 */ /* 0x000fe2000f8e023f */
[----:B------:R-:W-:Y:S01]  /*9e60*/  IMAD R11, R11, c[0x0][0x388], RZ ;  /* 0x0000e2000b0b7a24 */ /* 0x000fe200078e02ff */
[----:B------:R-:W-:-:S02]  /*9e70*/  UIADD3 UR7, UR9, UR7, URZ ;  /* 0x0000000709077290 */ /* 0x000fc4000fffe03f */
[----:B------:R-:W-:Y:S01]  /*9e80*/  UIMAD UR4, UR10, UR5, UR4 ;  /* 0x000000050a0472a4 */ /* 0x000fe2000f8e0204 */
[----:B------:R-:W-:Y:S01]  /*9e90*/  MOV R16, UR12 ;  /* 0x0000000c00107c02 */ /* 0x000fe20008000f00 */
[----:B------:R-:W-:Y:S01]  /*9ea0*/  IMAD.U32 R17, RZ, RZ, UR13 ;  /* 0x0000000dff117e24 */ /* 0x000fe2000f8e00ff */
[----:B-1----:R-:W-:Y:S01]  /*9eb0*/  SHF.R.S32.HI R0, RZ, 0x1f, R13 ;  /* 0x0000001fff007819 */ /* 0x002fe2000001140d */
[----:B------:R-:W-:Y:S01]  /*9ec0*/  UIADD3 UR4, UR13, UR4, URZ ;  /* 0x000000040d047290 */ /* 0x000fe2000fffe03f */
[----:B------:R-:W-:Y:S02]  /*9ed0*/  IMAD.U32 R19, RZ, RZ, UR7 ;  /* 0x00000007ff137e24 */ /* 0x000fe4000f8e00ff */
[-C--:B------:R-:W-:Y:S01]  /*9ee0*/  LEA.HI R15, R0, R13.reuse, RZ, 0x5 ;  /* 0x0000000d000f7211 */ /* 0x080fe200078f28ff */
[----:B--2---:R-:W-:Y:S01]  /*9ef0*/  IMAD R8, R8, c[0x0][0x550], R3 ;  /* 0x0001540008087a24 */ /* 0x004fe200078e0203 */
[----:B------:R-:W-:Y:S01]  /*9f00*/  LEA.HI R0, R0, R13, RZ, 0x2 ;  /* 0x0000000d00007211 */ /* 0x000fe200078f10ff */
[----:B------:R-:W-:Y:S01]  /*9f10*/  IMAD.U32 R17, RZ, RZ, UR4 ;  /* 0x00000004ff117e24 */ /* 0x000fe2000f8e00ff */
[----:B------:R-:W-:Y:S01]  /*9f20*/  LOP3.LUT R6, R15, 0xffffffe0, RZ, 0xc0, !PT ;  /* 0xffffffe00f067812 */ /* 0x000fe200078ec0ff */
[----:B---3--:R-:W-:Y:S01]  /*9f30*/  IMAD.WIDE.U32 R18, R10, c[0x0][0x4d8], R18 ;  /* 0x000136000a127a25 */ /* 0x008fe200078e0012 */
[----:B------:R-:W-:-:S02]  /*9f40*/  SHF.R.S32.HI R12, RZ, 0x5, R15 ;  /* 0x00000005ff0c7819 */ /* 0x000fc4000001140f */
[----:B------:R-:W-:Y:S01]  /*9f50*/  SHF.R.S32.HI R15, RZ, 0x1f, R15 ;  /* 0x0000001fff0f7819 */ /* 0x000fe2000001140f */
[----:B------:R-:W-:Y:S01]  /*9f60*/  IMAD.IADD R6, R13, 0x1, -R6 ;  /* 0x000000010d067824 */ /* 0x000fe200078e0a06 */
[----:B------:R-:W-:Y:S01]  /*9f70*/  LOP3.LUT R0, R0, 0xfffffffc, RZ, 0xc0, !PT ;  /* 0xfffffffc00007812 */ /* 0x000fe200078ec0ff */
[----:B------:R-:W-:Y:S01]  /*9f80*/  IMAD.WIDE.U32 R16, R10, c[0x0][0x440], R16 ;  /* 0x000110000a107a25 */ /* 0x000fe200078e0010 */
[----:B------:R-:W-:Y:S02]  /*9f90*/  LEA.HI R15, R15, R12, RZ, 0x3 ;  /* 0x0000000c0f0f7211 */ /* 0x000fe400078f18ff */
[----:B------:R-:W-:Y:S01]  /*9fa0*/  IADD3 R13, -R0, R13, RZ ;  /* 0x0000000d000d7210 */ /* 0x000fe20007ffe1ff */
[----:B------:R-:W-:Y:S01]  /*9fb0*/  IMAD.MOV.U32 R22, RZ, RZ, R16 ;  /* 0x000000ffff167224 */ /* 0x000fe200078e0010 */
[----:B------:R-:W-:Y:S01]  /*9fc0*/  LOP3.LUT R15, R15, 0xffffff8, RZ, 0xc0, !PT ;  /* 0x0ffffff80f0f7812 */ /* 0x000fe200078ec0ff */
[----:B------:R-:W1:Y:S01]  /*9fd0*/  S2R R0, SR_CTAID.X ;  /* 0x0000000000007919 */ /* 0x000e620000002500 */
[----:B------:R-:W-:-:S02]  /*9fe0*/  SHF.R.S32.HI R3, RZ, 0x1f, R6 ;  /* 0x0000001fff037819 */ /* 0x000fc40000011406 */
[----:B------:R-:W-:Y:S01]  /*9ff0*/  SHF.R.S32.HI R9, RZ, 0x1f, R10 ;  /* 0x0000001fff097819 */ /* 0x000fe2000001140a */
[----:B------:R-:W-:Y:S01]  /*a000*/  IMAD.IADD R15, R12, 0x1, -R15 ;  /* 0x000000010c0f7824 */ /* 0x000fe200078e0a0f */
[----:B------:R-:W-:Y:S02]  /*a010*/  LEA.HI R12, R13, R13, RZ, 0x1 ;  /* 0x0000000d0d0c7211 */ /* 0x000fe400078f08ff */
[----:B------:R-:W-:Y:S02]  /*a020*/  LEA.HI R3, R3, R6, RZ, 0x2 ;  /* 0x0000000603037211 */ /* 0x000fe400078f10ff */
[----:B------:R-:W-:Y:S02]  /*a030*/  LOP3.LUT R12, R12, 0x1ffffffe, RZ, 0xc0, !PT ;  /* 0x1ffffffe0c0c7812 */ /* 0x000fe400078ec0ff */
[----:B------:R-:W-:Y:S02]  /*a040*/  SHF.R.S32.HI R14, RZ, 0x2, R3 ;  /* 0x00000002ff0e7819 */ /* 0x000fe40000011403 */
[----:B------:R-:W-:Y:S01]  /*a050*/  IADD3 R12, R13, -R12, RZ ;  /* 0x8000000c0d0c7210 */ /* 0x000fe20007ffe0ff */
[----:B------:R-:W-:Y:S01]  /*a060*/  IMAD R13, R9, c[0x0][0x4d8], RZ ;  /* 0x00013600090d7a24 */ /* 0x000fe200078e02ff */
[----:B------:R-:W-:Y:S01]  /*a070*/  LOP3.LUT R3, R3, 0x7ffffffc, RZ, 0xc0, !PT ;  /* 0x7ffffffc03037812 */ /* 0x000fe200078ec0ff */
[----:B------:R-:W-:-:S02]  /*a080*/  IMAD R15, R15, 0x10, R14 ;  /* 0x000000100f0f7824 */ /* 0x000fc400078e020e */
[----:B------:R-:W-:Y:S02]  /*a090*/  IMAD R9, R9, c[0x0][0x440], RZ ;  /* 0x0001100009097a24 */ /* 0x000fe400078e02ff */
[----:B------:R-:W-:Y:S02]  /*a0a0*/  IMAD R21, R12, 0x8, R15 ;  /* 0x000000080c157824 */ /* 0x000fe400078e020f */
[C---:B------:R-:W-:Y:S02]  /*a0b0*/  IMAD R9, R10.reuse, c[0x0][0x444], R9 ;  /* 0x000111000a097a24 */ /* 0x040fe400078e0209 */
[----:B------:R-:W-:Y:S01]  /*a0c0*/  IMAD R13, R10, c[0x0][0x4dc], R13 ;  /* 0x000137000a0d7a24 */ /* 0x000fe200078e020d */
[C---:B-1----:R-:W-:Y:S01]  /*a0d0*/  LEA R21, R0.reuse, R21, 0x7 ;  /* 0x0000001500157211 */ /* 0x042fe200078e38ff */
[----:B------:R-:W-:Y:S01]  /*a0e0*/  IMAD.IADD R23, R17, 0x1, R9 ;  /* 0x0000000111177824 */ /* 0x000fe200078e0209 */
[----:B------:R-:W-:Y:S01]  /*a0f0*/  SHF.R.S32.HI R10, RZ, 0x1f, R8 ;  /* 0x0000001fff0a7819 */ /* 0x000fe20000011408 */
[----:B------:R-:W-:Y:S01]  /*a100*/  IMAD.IADD R19, R19, 0x1, R13 ;  /* 0x0000000113137824 */ /* 0x000fe200078e020d */
[----:B------:R-:W-:Y:S01]  /*a110*/  MOV R12, R21 ;  /* 0x00000015000c7202 */ /* 0x000fe20000000f00 */
[----:B------:R-:W-:Y:S01]  /*a120*/  @P1 IMAD.HI.U32 R9, R21, c[0x0][0x4ec], RZ ;  /* 0x00013b0015091a27 */ /* 0x000fe200078e00ff */
[----:B------:R-:W-:-:S03]  /*a130*/  LEA R0, R0, R15, 0x7 ;  /* 0x0000000f00007211 */ /* 0x000fc600078e38ff */
[C---:B------:R-:W-:Y:S01]  /*a140*/  IMAD R13, R10.reuse, c[0x0][0x4e0], RZ ;  /* 0x000138000a0d7a24 */ /* 0x040fe200078e02ff */
[----:B------:R-:W-:Y:S01]  /*a150*/  @P1 SHF.R.U32.HI R12, RZ, c[0x0][0x4f0], R9 ;  /* 0x00013c00ff0c1a19 */ /* 0x000fe20000011609 */
[----:B------:R-:W-:Y:S01]  /*a160*/  IMAD R17, R10, c[0x0][0x448], RZ ;  /* 0x000112000a117a24 */ /* 0x000fe200078e02ff */
[----:B------:R-:W-:Y:S01]  /*a170*/  MOV R9, R21 ;  /* 0x0000001500097202 */ /* 0x000fe20000000f00 */
[C---:B------:R-:W-:Y:S01]  /*a180*/  IMAD R13, R8.reuse, c[0x0][0x4e4], R13 ;  /* 0x00013900080d7a24 */ /* 0x040fe200078e020d */
[--C-:B------:R-:W-:Y:S01]  /*a190*/  SHF.R.S32.HI R14, RZ, 0x1f, R12.reuse ;  /* 0x0000001fff0e7819 */ /* 0x100fe2000001140c */
[----:B------:R-:W-:Y:S02]  /*a1a0*/  IMAD.MOV R10, RZ, RZ, -R12 ;  /* 0x000000ffff0a7224 */ /* 0x000fe400078e0a0c */
[C---:B------:R-:W-:Y:S02]  /*a1b0*/  IMAD R17, R8.reuse, c[0x0][0x44c], R17 ;  /* 0x0001130008117a24 */ /* 0x040fe400078e0211 */
[----:B------:R-:W-:-:S04]  /*a1c0*/  IMAD.WIDE.U32 R22, R8, c[0x0][0x448], R22 ;  /* 0x0001120008167a25 */ /* 0x000fc800078e0016 */
[----:B------:R-:W-:-:S04]  /*a1d0*/  IMAD.WIDE.U32 R18, R8, c[0x0][0x4e0], R18 ;  /* 0x0001380008127a25 */ /* 0x000fc800078e0012 */
[----:B------:R-:W-:Y:S01]  /*a1e0*/  @P1 IMAD.HI.U32 R8, R21, c[0x0][0x4ec], RZ ;  /* 0x00013b0015081a27 */ /* 0x000fe200078e00ff */
[----:B------:R-:W-:Y:S01]  /*a1f0*/  BAR.SYNC.DEFER_BLOCKING 0x1, 0x100 ;  /* 0x0044000000007b1d */ /* 0x000fe20000010000 */
[----:B------:R-:W-:Y:S02]  /*a200*/  IADD3 R12, P0, R12, R18, RZ ;  /* 0x000000120c0c7210 */ /* 0x000fe40007f1e0ff */
[----:B------:R-:W-:Y:S01]  /*a210*/  IMAD R10, R10, c[0x0][0x4e8], R21 ;  /* 0x00013a000a0a7a24 */ /* 0x000fe200078e0215 */
[----:B------:R-:W-:Y:S01]  /*a220*/  @P1 SHF.R.U32.HI R9, RZ, c[0x0][0x4f0], R8 ;  /* 0x00013c00ff091a19 */ /* 0x000fe20000011608 */
[----:B------:R-:W-:Y:S01]  /*a230*/  IMAD.IADD R23, R23, 0x1, R17 ;  /* 0x0000000117177824 */ /* 0x000fe200078e0211 */
[----:B------:R-:W-:Y:S01]  /*a240*/  IADD3.X R13, R14, R19, R13, P0, !PT ;  /* 0x000000130e0d7210 */ /* 0x000fe200007fe40d */
[----:B------:R-:W-:Y:S01]  /*a250*/  IMAD.IADD R3, R6, 0x1, -R3 ;  /* 0x0000000106037824 */ /* 0x000fe200078e0a03 */
[----:B------:R-:W-:Y:S01]  /*a260*/  SHF.R.S32.HI R8, RZ, 0x1f, R10 ;  /* 0x0000001fff087819 */ /* 0x000fe2000001140a */
[C---:B------:R-:W-:Y:S01]  /*a270*/  IMAD.WIDE.U32 R22, R9.reuse, c[0x0][0x430], R22 ;  /* 0x00010c0009167a25 */ /* 0x040fe200078e0016 */
[----:B------:R-:W-:-:S02]  /*a280*/  IADD3 R14, -R9, RZ, RZ ;  /* 0x000000ff090e7210 */ /* 0x000fc40007ffe1ff */
[----:B------:R-:W-:Y:S01]  /*a290*/  LOP3.LUT P1, RZ, R6, 0x3, RZ, 0xc0, !PT ;  /* 0x0000000306ff7812 */ /* 0x000fe2000782c0ff */
[----:B------:R-:W-:Y:S01]  /*a2a0*/  IMAD R17, R8, c[0x0][0x4c8], RZ ;  /* 0x0001320008117a24 */ /* 0x000fe200078e02ff */
[----:B------:R-:W-:Y:S01]  /*a2b0*/  SHF.R.S32.HI R8, RZ, 0x1f, R9 ;  /* 0x0000001fff087819 */ /* 0x000fe20000011409 */
[----:B------:R-:W-:Y:S01]  /*a2c0*/  IMAD.WIDE.U32 R12, R10, c[0x0][0x4c8], R12 ;  /* 0x000132000a0c7a25 */ /* 0x000fe200078e000c */
[----:B------:R-:W-:-:S03]  /*a2d0*/  ISETP.GE.OR P2, PT, R0, R11, P1 ;  /* 0x0000000b0000720c */ /* 0x000fc60000f46670 */
[----:B------:R-:W-:Y:S01]  /*a2e0*/  IMAD R17, R10, c[0x0][0x4cc], R17 ;  /* 0x000133000a117a24 */ /* 0x000fe200078e0211 */
[----:B------:R-:W-:Y:S01]  /*a2f0*/  LEA R10, P0, R12, c[0x0][0x4a8], 0x2 ;  /* 0x00012a000c0a7a11 */ /* 0x000fe200078010ff */
[----:B------:R-:W-:Y:S02]  /*a300*/  IMAD R14, R14, c[0x0][0x4e8], R21 ;  /* 0x00013a000e0e7a24 */ /* 0x000fe400078e0215 */
[----:B------:R-:W-:Y:S02]  /*a310*/  IMAD.IADD R17, R13, 0x1, R17 ;  /* 0x000000010d117824 */ /* 0x000fe400078e0211 */
[----:B------:R-:W-:Y:S01]  /*a320*/  IMAD R8, R8, c[0x0][0x430], RZ ;  /* 0x00010c0008087a24 */ /* 0x000fe200078e02ff */
[----:B------:R-:W-:Y:S02]  /*a330*/  SHFL.IDX PT, R18, R10, 0x1, 0x1c1f ;  /* 0x003c1f000a127f89 */ /* 0x000fe400000e0000 */
[----:B------:R-:W-:Y:S01]  /*a340*/  LEA.HI.X R17, R12, c[0x0][0x4ac], R17, 0x2, P0 ;  /* 0x00012b000c117a11 */ /* 0x000fe200000f1411 */
[----:B------:R-:W-:Y:S01]  /*a350*/  IMAD R9, R9, c[0x0][0x434], R8 ;  /* 0x00010d0009097a24 */ /* 0x000fe200078e0208 */
[----:B------:R-:W-:Y:S01]  /*a360*/  SHFL.IDX PT, R12, R10, RZ, 0x1c1f ;  /* 0x001c1fff0a0c7589 */ /* 0x000fe200000e0000 */
[----:B------:R-:W-:-:S02]  /*a370*/  SHF.R.S32.HI R8, RZ, 0x1f, R14 ;  /* 0x0000001fff087819 */ /* 0x000fc4000001140e */
[----:B------:R-:W-:Y:S01]  /*a380*/  IMAD.IADD R23, R23, 0x1, R9 ;  /* 0x0000000117177824 */ /* 0x000fe200078e0209 */
[----:B------:R-:W1:Y:S02]  /*a390*/  SHFL.IDX PT, R13, R17, RZ, 0x1c1f ;  /* 0x001c1fff110d7589 */ /* 0x000e6400000e0000 */
[----:B------:R-:W-:Y:S01]  /*a3a0*/  IMAD R9, R8, c[0x0][0x428], RZ ;  /* 0x00010a0008097a24 */ /* 0x000fe200078e02ff */
[----:B------:R-:W-:Y:S01]  /*a3b0*/  IADD3 R8, R0, 0x8, RZ ;  /* 0x0000000800087810 */ /* 0x000fe20007ffe0ff */
[----:B------:R-:W2:Y:S01]  /*a3c0*/  SHFL.IDX PT, R19, R17, 0x1, 0x1c1f ;  /* 0x003c1f0011137f89 */ /* 0x000ea200000e0000 */
[----:B------:R-:W-:Y:S02]  /*a3d0*/  IMAD.WIDE.U32 R22, R14, c[0x0][0x428], R22 ;  /* 0x00010a000e167a25 */ /* 0x000fe400078e0016 */
[----:B------:R-:W-:Y:S02]  /*a3e0*/  ISETP.GE.OR P1, PT, R8, R11, P1 ;  /* 0x0000000b0800720c */ /* 0x000fe40000f26670 */
[----:B------:R-:W-:-:S05]  /*a3f0*/  IMAD R9, R14, c[0x0][0x42c], R9 ;  /* 0x00010b000e097a24 */ /* 0x000fca00078e0209 */
[----:B------:R-:W-:Y:S02]  /*a400*/  IADD3 R14, R23, R9, RZ ;  /* 0x00000009170e7210 */ /* 0x000fe40007ffe0ff */
[----:B------:R-:W-:-:S04]  /*a410*/  LEA R9, P0, R22, c[0x0][0x400], 0x2 ;  /* 0x0001000016097a11 */ /* 0x000fc800078010ff */
[----:B------:R-:W-:Y:S01]  /*a420*/  LEA.HI.X R14, R22, c[0x0][0x404], R14, 0x2, P0 ;  /* 0x00010100160e7a11 */ /* 0x000fe200000f140e */
[----:B------:R3:W4:Y:S01]  /*a430*/  SHFL.IDX PT, R16, R9, RZ, 0x1c1f ;  /* 0x001c1fff09107589 */ /* 0x00072200000e0000 */
[----:B------:R-:W-:-:S03]  /*a440*/  ISETP.GE.AND P0, PT, R8, R11, PT ;  /* 0x0000000b0800720c */ /* 0x000fc60003f06270 */
[----:B-1----:R3:W-:Y:S04]  /*a450*/  @!P2 ST.E [R12.64], R2 ;  /* 0x000000020c00a985 */ /* 0x0027e8000c10190e */
[----:B--2---:R3:W-:Y:S01]  /*a460*/  @!P1 ST.E [R18.64], R7 ;  /* 0x0000000712009985 */ /* 0x0047e2000c10190e */
[----:B------:R-:W-:Y:S02]  /*a470*/  ISETP.GE.AND P1, PT, R0, R11, PT ;  /* 0x0000000b0000720c */ /* 0x000fe40003f26270 */
[----:B------:R-:W-:Y:S01]  /*a480*/  SHF.L.U32 R11, R3, 0x1, RZ ;  /* 0x00000001030b7819 */ /* 0x000fe200000006ff */
[----:B------:R3:W1:Y:S10]  /*a490*/  SHFL.IDX PT, R17, R14, RZ, 0x1c1f ;  /* 0x001c1fff0e117589 */ /* 0x00067400000e0000 */
[----:B------:R-:W-:Y:S05]  /*a4a0*/  @P1 BRA `(.L_x_9) ;  /* 0x000005d000001947 */ /* 0x000fea0003800000 */
[C---:B---3--:R-:W-:Y:S02]  /*a4b0*/  IADD3 R7, R11.reuse, 0x8, RZ ;  /* 0x000000080b077810 */ /* 0x048fe40007ffe0ff */
[----:B------:R-:W-:-:S02]  /*a4c0*/  IADD3 R3, R11, 0x10, RZ ;  /* 0x000000100b037810 */ /* 0x000fc40007ffe0ff */
[----:B------:R-:W-:Y:S02]  /*a4d0*/  IADD3 R2, R11, 0x18, RZ ;  /* 0x000000180b027810 */ /* 0x000fe40007ffe0ff */
[----:B------:R-:W-:Y:S02]  /*a4e0*/  ISETP.GE.AND P3, PT, R7, c[0x0][0x3c8], PT ;  /* 0x0000f20007007a0c */ /* 0x000fe40003f66270 */
[----:B------:R-:W-:Y:S02]  /*a4f0*/  ISETP.GE.AND P2, PT, R3, c[0x0][0x3c8], PT ;  /* 0x0000f20003007a0c */ /* 0x000fe40003f46270 */
[----:B------:R-:W-:Y:S02]  /*a500*/  ISETP.GE.AND P1, PT, R2, c[0x0][0x3c8], PT ;  /* 0x0000f20002007a0c */ /* 0x000fe40003f26270 */
[C---:B------:R-:W-:Y:S02]  /*a510*/  ISETP.GE.AND P4, PT, R11.reuse, c[0x0][0x3c8], PT ;  /* 0x0000f2000b007a0c */ /* 0x040fe40003f86270 */
[----:B------:R-:W-:-:S02]  /*a520*/  IADD3 R0, R11, 0x20, RZ ;  /* 0x000000200b007810 */ /* 0x000fc40007ffe0ff */
[----:B------:R-:W-:Y:S02]  /*a530*/  IADD3 R10, R11, 0x28, RZ ;  /* 0x000000280b0a7810 */ /* 0x000fe40007ffe0ff */
[----:B------:R-:W-:Y:S02]  /*a540*/  ISETP.GE.AND P6, PT, R0, c[0x0][0x3c8], PT ;  /* 0x0000f20000007a0c */ /* 0x000fe40003fc6270 */
[----:B------:R-:W-:Y:S02]  /*a550*/  @!P3 LEA.HI R7, R7, R7, RZ, 0x1 ;  /* 0x000000070707b211 */ /* 0x000fe400078f08ff */
[----:B------:R-:W-:Y:S02]  /*a560*/  @!P2 LEA.HI R3, R3, R3, RZ, 0x1 ;  /* 0x000000030303a211 */ /* 0x000fe400078f08ff */
[----:B------:R-:W-:Y:S01]  /*a570*/  @!P1 LEA.HI R2, R2, R2, RZ, 0x1 ;  /* 0x0000000202029211 */ /* 0x000fe200078f08ff */
[----:B-1--4-:R-:W-:Y:S01]  /*a580*/  @!P4 IMAD.WIDE R12, R11, 0x4, R16 ;  /* 0x000000040b0cc825 */ /* 0x012fe200078e0210 */
[----:B------:R-:W-:-:S02]  /*a590*/  @!P3 LOP3.LUT R7, R7, 0xfffffffe, RZ, 0xc0, !PT ;  /* 0xfffffffe0707b812 */ /* 0x000fc400078ec0ff */
[----:B------:R-:W-:Y:S02]  /*a5a0*/  @!P2 LOP3.LUT R3, R3, 0xfffffffe, RZ, 0xc0, !PT ;  /* 0xfffffffe0303a812 */ /* 0x000fe400078ec0ff */
[----:B------:R-:W-:Y:S01]  /*a5b0*/  @!P1 LOP3.LUT R21, R2, 0xfffffffe, RZ, 0xc0, !PT ;  /* 0xfffffffe02159812 */ /* 0x000fe200078ec0ff */
[--C-:B------:R-:W-:Y:S01]  /*a5c0*/  @!P3 IMAD.WIDE R6, R7, 0x4, R16.reuse ;  /* 0x000000040706b825 */ /* 0x100fe200078e0210 */
[----:B------:R1:W-:Y:S01]  /*a5d0*/  @!P4 ST.E.64 [R12.64], R128 ;  /* 0x000000800c00c985 */ /* 0x0003e2000c101b0e */
[----:B------:R-:W-:Y:S02]  /*a5e0*/  IADD3 R8, R11, 0x30, RZ ;  /* 0x000000300b087810 */ /* 0x000fe40007ffe0ff */
[----:B------:R-:W-:Y:S01]  /*a5f0*/  @!P2 IMAD.WIDE R18, R3, 0x4, R16 ;  /* 0x000000040312a825 */ /* 0x000fe200078e0210 */
[C---:B------:R-:W-:Y:S01]  /*a600*/  IADD3 R3, R11.reuse, 0x38, RZ ;  /* 0x000000380b037810 */ /* 0x040fe20007ffe0ff */
[----:B------:R2:W-:Y:S01]  /*a610*/  @!P3 ST.E.64 [R6.64], R124 ;  /* 0x0000007c0600b985 */ /* 0x0005e2000c101b0e */
[----:B------:R-:W-:-:S02]  /*a620*/  IADD3 R15, R11, 0x40, RZ ;  /* 0x000000400b0f7810 */ /* 0x000fc40007ffe0ff */
[----:B------:R-:W-:Y:S01]  /*a630*/  ISETP.GE.AND P5, PT, R10, c[0x0][0x3c8], PT ;  /* 0x0000f2000a007a0c */ /* 0x000fe20003fa6270 */
[----:B------:R3:W-:Y:S01]  /*a640*/  @!P2 ST.E.64 [R18.64], R120 ;  /* 0x000000781200a985 */ /* 0x0007e2000c101b0e */
[----:B------:R-:W-:Y:S02]  /*a650*/  IADD3 R2, R11, 0x48, RZ ;  /* 0x000000480b027810 */ /* 0x000fe40007ffe0ff */
[----:B------:R-:W-:Y:S02]  /*a660*/  ISETP.GE.AND P4, PT, R8, c[0x0][0x3c8], PT ;  /* 0x0000f20008007a0c */ /* 0x000fe40003f86270 */
[----:B------:R-:W-:Y:S02]  /*a670*/  ISETP.GE.AND P3, PT, R3, c[0x0][0x3c8], PT ;  /* 0x0000f20003007a0c */ /* 0x000fe40003f66270 */
[----:B------:R-:W-:Y:S02]  /*a680*/  ISETP.GE.AND P2, PT, R15, c[0x0][0x3c8], PT ;  /* 0x0000f2000f007a0c */ /* 0x000fe40003f46270 */
[----:B------:R-:W-:-:S02]  /*a690*/  @!P6 LEA.HI R0, R0, R0, RZ, 0x1 ;  /* 0x000000000000e211 */ /* 0x000fc400078f08ff */
[----:B------:R-:W-:Y:S02]  /*a6a0*/  IADD3 R20, R11, 0x60, RZ ;  /* 0x000000600b147810 */ /* 0x000fe40007ffe0ff */
[----:B------:R-:W-:-:S03]  /*a6b0*/  @!P5 LEA.HI R10, R10, R10, RZ, 0x1 ;  /* 0x0000000a0a0ad211 */ /* 0x000fc600078f08ff */
[----:B------:R-:W-:Y:S02]  /*a6c0*/  @!P4 LEA.HI R8, R8, R8, RZ, 0x1 ;  /* 0x000000080808c211 */ /* 0x000fe400078f08ff */
[----:B------:R-:W-:Y:S01]  /*a6d0*/  @!P3 LEA.HI R3, R3, R3, RZ, 0x1 ;  /* 0x000000030303b211 */ /* 0x000fe200078f08ff */
[----:B-1----:R-:W-:Y:S01]  /*a6e0*/  @!P1 IMAD.WIDE R12, R21, 0x4, R16 ;  /* 0x00000004150c9825 */ /* 0x002fe200078e0210 */
[----:B------:R-:W-:Y:S02]  /*a6f0*/  @!P2 LEA.HI R15, R15, R15, RZ, 0x1 ;  /* 0x0000000f0f0fa211 */ /* 0x000fe400078f08ff */
[----:B------:R-:W-:Y:S02]  /*a700*/  @!P4 LOP3.LUT R21, R8, 0xfffffffe, RZ, 0xc0, !PT ;  /* 0xfffffffe0815c812 */ /* 0x000fe400078ec0ff */
[----:B------:R1:W-:Y:S01]  /*a710*/  @!P1 ST.E.64 [R12.64], R116 ;  /* 0x000000740c009985 */ /* 0x0003e2000c101b0e */
[----:B------:R-:W-:Y:S02]  /*a720*/  ISETP.GE.AND P1, PT, R2, c[0x0][0x3c8], PT ;  /* 0x0000f20002007a0c */ /* 0x000fe40003f26270 */
[----:B--2---:R-:W-:-:S02]  /*a730*/  @!P6 LOP3.LUT R7, R0, 0xfffffffe, RZ, 0xc0, !PT ;  /* 0xfffffffe0007e812 */ /* 0x004fc400078ec0ff */
[----:B---3--:R-:W-:Y:S02]  /*a740*/  @!P5 LOP3.LUT R19, R10, 0xfffffffe, RZ, 0xc0, !PT ;  /* 0xfffffffe0a13d812 */ /* 0x008fe400078ec0ff */
[----:B------:R-:W-:Y:S01]  /*a750*/  @!P3 LOP3.LUT R3, R3, 0xfffffffe, RZ, 0xc0, !PT ;  /* 0xfffffffe0303b812 */ /* 0x000fe200078ec0ff */
[----:B------:R-:W-:Y:S01]  /*a760*/  @!P6 IMAD.WIDE R6, R7, 0x4, R16 ;  /* 0x000000040706e825 */ /* 0x000fe200078e0210 */
[----:B------:R-:W-:Y:S02]  /*a770*/  @!P2 LOP3.LUT R15, R15, 0xfffffffe, RZ, 0xc0, !PT ;  /* 0xfffffffe0f0fa812 */ /* 0x000fe400078ec0ff */
[C---:B------:R-:W-:Y:S02]  /*a780*/  IADD3 R0, R11.reuse, 0x50, RZ ;  /* 0x000000500b007810 */ /* 0x040fe40007ffe0ff */
[----:B------:R2:W-:Y:S01]  /*a790*/  @!P6 ST.E.64 [R6.64], R4 ;  /* 0x000000040600e985 */ /* 0x0005e2000c101b0e */
[----:B------:R-:W-:Y:S02]  /*a7a0*/  @!P1 LEA.HI R2, R2, R2, RZ, 0x1 ;  /* 0x0000000202029211 */ /* 0x000fe400078f08ff */
[----:B------:R-:W-:-:S02]  /*a7b0*/  IADD3 R8, R11, 0x58, RZ ;  /* 0x000000580b087810 */ /* 0x000fc40007ffe0ff */
[----:B------:R-:W-:Y:S02]  /*a7c0*/  ISETP.GE.AND P6, PT, R0, c[0x0][0x3c8], PT ;  /* 0x0000f20000007a0c */ /* 0x000fe40003fc6270 */
[----:B------:R-:W-:Y:S01]  /*a7d0*/  IADD3 R10, R11, 0x78, RZ ;  /* 0x000000780b0a7810 */ /* 0x000fe20007ffe0ff */
[----:B-1----:R-:W-:-:S10]  /*a7e0*/  @!P5 IMAD.WIDE R12, R19, 0x4, R16 ;  /* 0x00000004130cd825 */ /* 0x002fd400078e0210 */
[----:B------:R-:W-:Y:S01]  /*a7f0*/  @!P6 LEA.HI R0, R0, R0, RZ, 0x1 ;  /* 0x000000000000e211 */ /* 0x000fe200078f08ff */
[----:B------:R-:W-:Y:S01]  /*a800*/  @!P4 IMAD.WIDE R18, R21, 0x4, R16 ;  /* 0x000000041512c825 */ /* 0x000fe200078e0210 */
[----:B------:R1:W-:Y:S01]  /*a810*/  @!P5 ST.E.64 [R12.64], R108 ;  /* 0x0000006c0c00d985 */ /* 0x0003e2000c101b0e */
[----:B------:R-:W-:-:S03]  /*a820*/  ISETP.GE.AND P5, PT, R8, c[0x0][0x3c8], PT ;  /* 0x0000f20008007a0c */ /* 0x000fc60003fa6270 */
[----:B------:R3:W-:Y:S01]  /*a830*/  @!P4 ST.E.64 [R18.64], R104 ;  /* 0x000000681200c985 */ /* 0x0007e2000c101b0e */
[----:B------:R-:W-:Y:S02]  /*a840*/  ISETP.GE.AND P4, PT, R20, c[0x0][0x3c8], PT ;  /* 0x0000f20014007a0c */ /* 0x000fe40003f86270 */
[----:B--2---:R-:W-:Y:S01]  /*a850*/  @!P1 LOP3.LUT R5, R2, 0xfffffffe, RZ, 0xc0, !PT ;  /* 0xfffffffe02059812 */ /* 0x004fe200078ec0ff */
[----:B------:R-:W-:-:S04]  /*a860*/  @!P3 IMAD.WIDE R2, R3, 0x4, R16 ;  /* 0x000000040302b825 */ /* 0x000fc800078e0210 */
[--C-:B------:R-:W-:Y:S01]  /*a870*/  @!P2 IMAD.WIDE R6, R15, 0x4, R16.reuse ;  /* 0x000000040f06a825 */ /* 0x100fe200078e0210 */
[----:B------:R-:W-:Y:S01]  /*a880*/  IADD3 R15, R11, 0x68, RZ ;  /* 0x000000680b0f7810 */ /* 0x000fe20007ffe0ff */
[----:B------:R2:W-:Y:S01]  /*a890*/  @!P3 ST.E.64 [R2.64], R100 ;  /* 0x000000640200b985 */ /* 0x0005e2000c101b0e */
[----:B------:R-:W-:Y:S01]  /*a8a0*/  @!P5 LEA.HI R8, R8, R8, RZ, 0x1 ;  /* 0x000000080808d211 */ /* 0x000fe200078f08ff */
[----:B------:R-:W-:Y:S01]  /*a8b0*/  @!P1 IMAD.WIDE R4, R5, 0x4, R16 ;  /* 0x0000000405049825 */ /* 0x000fe200078e0210 */
[----:B------:R-:W-:Y:S01]  /*a8c0*/  ISETP.GE.AND P3, PT, R15, c[0x0][0x3c8], PT ;  /* 0x0000f2000f007a0c */ /* 0x000fe20003f66270 */
[----:B------:R4:W-:Y:S01]  /*a8d0*/  @!P2 ST.E.64 [R6.64], R96 ;  /* 0x000000600600a985 */ /* 0x0009e2000c101b0e */
[----:B------:R-:W-:-:S03]  /*a8e0*/  @!P4 LEA.HI R20, R20, R20, RZ, 0x1 ;  /* 0x000000141414c211 */ /* 0x000fc600078f08ff */
[----:B------:R5:W-:Y:S01]  /*a8f0*/  @!P1 ST.E.64 [R4.64], R92 ;  /* 0x0000005c04009985 */ /* 0x000be2000c101b0e */
[----:B------:R-:W-:Y:S02]  /*a900*/  ISETP.GE.AND P1, PT, R10, c[0x0][0x3c8], PT ;  /* 0x0000f2000a007a0c */ /* 0x000fe40003f26270 */
[----:B-1----:R-:W-:-:S05]  /*a910*/  IADD3 R12, R11, 0x70, RZ ;  /* 0x000000700b0c7810 */ /* 0x002fca0007ffe0ff */
[----:B------:R-:W-:Y:S02]  /*a920*/  @!P3 LEA.HI R15, R15, R15, RZ, 0x1 ;  /* 0x0000000f0f0fb211 */ /* 0x000fe400078f08ff */
[----:B------:R-:W-:Y:S02]  /*a930*/  ISETP.GE.AND P2, PT, R12, c[0x0][0x3c8], PT ;  /* 0x0000f2000c007a0c */ /* 0x000fe40003f46270 */
[----:B------:R-:W-:Y:S02]  /*a940*/  @!P3 LOP3.LUT R15, R15, 0xfffffffe, RZ, 0xc0, !PT ;  /* 0xfffffffe0f0fb812 */ /* 0x000fe400078ec0ff */
[----:B------:R-:W-:-:S04]  /*a950*/  @!P1 LEA.HI R10, R10, R10, RZ, 0x1 ;  /* 0x0000000a0a0a9211 */ /* 0x000fc800078f08ff */
[----:B---3--:R-:W-:Y:S02]  /*a960*/  @!P1 LOP3.LUT R19, R10, 0xfffffffe, RZ, 0xc0, !PT ;  /* 0xfffffffe0a139812 */ /* 0x008fe400078ec0ff */
[----:B--2---:R-:W-:-:S03]  /*a970*/  @!P6 LOP3.LUT R3, R0, 0xfffffffe, RZ, 0xc0, !PT ;  /* 0xfffffffe0003e812 */ /* 0x004fc600078ec0ff */
[----:B------:R-:W-:Y:S02]  /*a980*/  @!P2 LEA.HI R12, R12, R12, RZ, 0x1 ;  /* 0x0000000c0c0ca211 */ /* 0x000fe400078f08ff */
[----:B----4-:R-:W-:Y:S01]  /*a990*/  @!P4 LOP3.LUT R7, R20, 0xfffffffe, RZ, 0xc0, !PT ;  /* 0xfffffffe1407c812 */ /* 0x010fe200078ec0ff */
[--C-:B------:R-:W-:Y:S01]  /*a9a0*/  @!P6 IMAD.WIDE R2, R3, 0x4, R16.reuse ;  /* 0x000000040302e825 */ /* 0x100fe200078e0210 */
[----:B------:R-:W-:Y:S02]  /*a9b0*/  @!P2 LOP3.LUT R13, R12, 0xfffffffe, RZ, 0xc0, !PT ;  /* 0xfffffffe0c0da812 */ /* 0x000fe400078ec0ff */
[----:B-----5:R-:W-:Y:S01]  /*a9c0*/  @!P5 LOP3.LUT R5, R8, 0xfffffffe, RZ, 0xc0, !PT ;  /* 0xfffffffe0805d812 */ /* 0x020fe200078ec0ff */
[--C-:B------:R-:W-:Y:S01]  /*a9d0*/  @!P4 IMAD.WIDE R6, R7, 0x4, R16.reuse ;  /* 0x000000040706c825 */ /* 0x100fe200078e0210 */
[----:B------:R1:W-:Y:S03]  /*a9e0*/  @!P6 ST.E.64 [R2.64], R88 ;  /* 0x000000580200e985 */ /* 0x0003e6000c101b0e */
[----:B------:R-:W-:-:S04]  /*a9f0*/  @!P5 IMAD.WIDE R4, R5, 0x4, R16 ;  /* 0x000000040504d825 */ /* 0x000fc800078e0210 */
[--C-:B------:R-:W-:Y:S01]  /*aa00*/  @!P3 IMAD.WIDE R20, R15, 0x4, R16.reuse ;  /* 0x000000040f14b825 */ /* 0x100fe200078e0210 */
[----:B------:R1:W-:Y:S03]  /*aa10*/  @!P5 ST.E.64 [R4.64], R84 ;  /* 0x000000540400d985 */ /* 0x0003e6000c101b0e */
[--C-:B------:R-:W-:Y:S01]  /*aa20*/  @!P2 IMAD.WIDE R12, R13, 0x4, R16.reuse ;  /* 0x000000040d0ca825 */ /* 0x100fe200078e0210 */
[----:B------:R1:W-:Y:S03]  /*aa30*/  @!P4 ST.E.64 [R6.64], R80 ;  /* 0x000000500600c985 */ /* 0x0003e6000c101b0e */
[----:B------:R-:W-:Y:S01]  /*aa40*/  @!P1 IMAD.WIDE R16, R19, 0x4, R16 ;  /* 0x0000000413109825 */ /* 0x000fe200078e0210 */
[----:B------:R1:W-:Y:S04]  /*aa50*/  @!P3 ST.E.64 [R20.64], R76 ;  /* 0x0000004c1400b985 */ /* 0x0003e8000c101b0e */
[----:B------:R1:W-:Y:S04]  /*aa60*/  @!P2 ST.E.64 [R12.64], R72 ;  /* 0x000000480c00a985 */ /* 0x0003e8000c101b0e */
[----:B------:R1:W-:Y:S02]  /*aa70*/  @!P1 ST.E.64 [R16.64], R68 ;  /* 0x0000004410009985 */ /* 0x0003e4000c101b0e */
.L_x_9:
[----:B------:R-:W-:Y:S05]  /*aa80*/  BSYNC B0 ;  /* 0x0000000000007941 */ /* 0x000fea0003800000 */
.L_x_8:
[----:B-1----:R1:W2:Y:S04]  /*aa90*/  SHFL.IDX PT, R5, R14, 0x1, 0x1c1f ;  /* 0x003c1f000e057f89 */ /* 0x0022a800000e0000 */
[----:B------:R1:W3:Y:S01]  /*aaa0*/  SHFL.IDX PT, R4, R9, 0x1, 0x1c1f ;  /* 0x003c1f0009047f89 */ /* 0x0002e200000e0000 */
[----:B------:R-:W-:Y:S05]  /*aab0*/  @P0 EXIT ;  /* 0x000000000000094d */ /* 0x000fea0003800000 */
[C---:B------:R-:W-:Y:S02]  /*aac0*/  ISETP.GE.AND P0, PT, R11.reuse, c[0x0][0x3c8], PT ;  /* 0x0000f2000b007a0c */ /* 0x040fe40003f06270 */
[----:B---3--:R-:W-:-:S02]  /*aad0*/  IADD3 R2, R11, 0x8, RZ ;  /* 0x000000080b027810 */ /* 0x008fc40007ffe0ff */
[C---:B------:R-:W-:Y:S02]  /*aae0*/  IADD3 R0, R11.reuse, 0x10, RZ ;  /* 0x000000100b007810 */ /* 0x040fe40007ffe0ff */
[----:B------:R-:W-:Y:S02]  /*aaf0*/  ISETP.GE.AND P6, PT, R2, c[0x0][0x3c8], PT ;  /* 0x0000f20002007a0c */ /* 0x000fe40003fc6270 */
[----:B------:R-:W-:Y:S02]  /*ab00*/  ISETP.GE.AND P5, PT, R0, c[0x0][0x3c8], PT ;  /* 0x0000f20000007a0c */ /* 0x000fe40003fa6270 */
[C---:B-1----:R-:W-:Y:S02]  /*ab10*/  IADD3 R9, R11.reuse, 0x18, RZ ;  /* 0x000000180b097810 */ /* 0x042fe40007ffe0ff */
[C---:B------:R-:W-:Y:S01]  /*ab20*/  IADD3 R8, R11.reuse, 0x20, RZ ;  /* 0x000000200b087810 */ /* 0x040fe20007ffe0ff */
[C---:B--2---:R-:W-:Y:S01]  /*ab30*/  @!P0 IMAD.WIDE R14, R11.reuse, 0x4, R4 ;  /* 0x000000040b0e8825 */ /* 0x044fe200078e0204 */
[----:B------:R-:W-:-:S02]  /*ab40*/  IADD3 R7, R11, 0x28, RZ ;  /* 0x000000280b077810 */ /* 0x000fc40007ffe0ff */
[C---:B------:R-:W-:Y:S02]  /*ab50*/  IADD3 R6, R11.reuse, 0x30, RZ ;  /* 0x000000300b067810 */ /* 0x040fe40007ffe0ff */
[----:B------:R-:W-:Y:S01]  /*ab60*/  IADD3 R3, R11, 0x38, RZ ;  /* 0x000000380b037810 */ /* 0x000fe20007ffe0ff */
[----:B------:R1:W-:Y:S01]  /*ab70*/  @!P0 ST.E.64 [R14.64], R130 ;  /* 0x000000820e008985 */ /* 0x0003e2000c101b0e */
[----:B------:R-:W-:Y:S02]  /*ab80*/  ISETP.GE.AND P4, PT, R9, c[0x0][0x3c8], PT ;  /* 0x0000f20009007a0c */ /* 0x000fe40003f86270 */
[----:B------:R-:W-:Y:S02]  /*ab90*/  ISETP.GE.AND P3, PT, R8, c[0x0][0x3c8], PT ;  /* 0x0000f20008007a0c */ /* 0x000fe40003f66270 */
[----:B------:R-:W-:Y:S02]  /*aba0*/  ISETP.GE.AND P2, PT, R7, c[0x0][0x3c8], PT ;  /* 0x0000f20007007a0c */ /* 0x000fe40003f46270 */
[----:B------:R-:W-:-:S02]  /*abb0*/  ISETP.GE.AND P1, PT, R6, c[0x0][0x3c8], PT ;  /* 0x0000f20006007a0c */ /* 0x000fc40003f26270 */
[----:B------:R-:W-:Y:S02]  /*abc0*/  ISETP.GE.AND P0, PT, R3, c[0x0][0x3c8], PT ;  /* 0x0000f20003007a0c */ /* 0x000fe40003f06270 */
[----:B------:R-:W-:Y:S02]  /*abd0*/  @!P6 LEA.HI R2, R2, R2, RZ, 0x1 ;  /* 0x000000020202e211 */ /* 0x000fe400078f08ff */
[----:B------:R-:W-:Y:S02]  /*abe0*/  @!P5 LEA.HI R0, R0, R0, RZ, 0x1 ;  /* 0x000000000000d211 */ /* 0x000fe400078f08ff */
[----:B------:R-:W-:Y:S02]  /*abf0*/  @!P6 LOP3.LUT R13, R2, 0xfffffffe, RZ, 0xc0, !PT ;  /* 0xfffffffe020de812 */ /* 0x000fe400078ec0ff */
[----:B------:R-:W-:Y:S02]  /*ac00*/  @!P4 LEA.HI R9, R9, R9, RZ, 0x1 ;  /* 0x000000090909c211 */ /* 0x000fe400078f08ff */
[----:B------:R-:W-:Y:S01]  /*ac10*/  @!P3 LEA.HI R8, R8, R8, RZ, 0x1 ;  /* 0x000000080808b211 */ /* 0x000fe200078f08ff */
[----:B------:R-:W-:Y:S01]  /*ac20*/  @!P6 IMAD.WIDE R12, R13, 0x4, R4 ;  /* 0x000000040d0ce825 */ /* 0x000fe200078e0204 */
[----:B------:R-:W-:-:S02]  /*ac30*/  @!P2 LEA.HI R7, R7, R7, RZ, 0x1 ;  /* 0x000000070707a211 */ /* 0x000fc400078f08ff */
[----:B------:R-:W-:Y:S02]  /*ac40*/  @!P1 LEA.HI R6, R6, R6, RZ, 0x1 ;  /* 0x0000000606069211 */ /* 0x000fe400078f08ff */
[----:B------:R-:W-:Y:S01]  /*ac50*/  @!P0 LEA.HI R3, R3, R3, RZ, 0x1 ;  /* 0x0000000303038211 */ /* 0x000fe200078f08ff */
[----:B------:R2:W-:Y:S01]  /*ac60*/  @!P6 ST.E.64 [R12.64], R126 ;  /* 0x0000007e0c00e985 */ /* 0x0005e2000c101b0e */
[----:B------:R-:W-:Y:S02]  /*ac70*/  @!P4 LOP3.LUT R9, R9, 0xfffffffe, RZ, 0xc0, !PT ;  /* 0xfffffffe0909c812 */ /* 0x000fe400078ec0ff */
[----:B-1----:R-:W-:Y:S02]  /*ac80*/  @!P5 LOP3.LUT R15, R0, 0xfffffffe, RZ, 0xc0, !PT ;  /* 0xfffffffe000fd812 */ /* 0x002fe400078ec0ff */
[----:B------:R-:W-:Y:S02]  /*ac90*/  IADD3 R2, R11, 0x40, RZ ;  /* 0x000000400b027810 */ /* 0x000fe40007ffe0ff */
[----:B------:R-:W-:Y:S01]  /*aca0*/  @!P3 LOP3.LUT R17, R8, 0xfffffffe, RZ, 0xc0, !PT ;  /* 0xfffffffe0811b812 */ /* 0x000fe200078ec0ff */
[----:B------:R-:W-:Y:S01]  /*acb0*/  @!P5 IMAD.WIDE R14, R15, 0x4, R4 ;  /* 0x000000040f0ed825 */ /* 0x000fe200078e0204 */
[----:B------:R-:W-:-:S02]  /*acc0*/  IADD3 R0, R11, 0x48, RZ ;  /* 0x000000480b007810 */ /* 0x000fc40007ffe0ff */
[----:B------:R-:W-:Y:S01]  /*acd0*/  @!P2 LOP3.LUT R7, R7, 0xfffffffe, RZ, 0xc0, !PT ;  /* 0xfffffffe0707a812 */ /* 0x000fe200078ec0ff */
[----:B------:R-:W-:Y:S01]  /*ace0*/  @!P4 IMAD.WIDE R8, R9, 0x4, R4 ;  /* 0x000000040908c825 */ /* 0x000fe200078e0204 */
[----:B------:R-:W-:Y:S01]  /*acf0*/  @!P0 LOP3.LUT R3, R3, 0xfffffffe, RZ, 0xc0, !PT ;  /* 0xfffffffe03038812 */ /* 0x000fe200078ec0ff */
[----:B------:R1:W-:Y:S01]  /*ad00*/  @!P5 ST.E.64 [R14.64], R122 ;  /* 0x0000007a0e00d985 */ /* 0x0003e2000c101b0e */
[----:B------:R-:W-:Y:S02]  /*ad10*/  ISETP.GE.AND P6, PT, R2, c[0x0][0x3c8], PT ;  /* 0x0000f20002007a0c */ /* 0x000fe40003fc6270 */
[----:B------:R-:W-:Y:S01]  /*ad20*/  ISETP.GE.AND P5, PT, R0, c[0x0][0x3c8], PT ;  /* 0x0000f20000007a0c */ /* 0x000fe20003fa6270 */
[----:B------:R3:W-:Y:S01]  /*ad30*/  @!P4 ST.E.64 [R8.64], R118 ;  /* 0x000000760800c985 */ /* 0x0007e2000c101b0e */
[C---:B------:R-:W-:Y:S02]  /*ad40*/  IADD3 R20, R11.reuse, 0x50, RZ ;  /* 0x000000500b147810 */ /* 0x040fe40007ffe0ff */
[----:B------:R-:W-:-:S02]  /*ad50*/  IADD3 R19, R11, 0x58, RZ ;  /* 0x000000580b137810 */ /* 0x000fc40007ffe0ff */
[C---:B------:R-:W-:Y:S02]  /*ad60*/  IADD3 R18, R11.reuse, 0x60, RZ ;  /* 0x000000600b127810 */ /* 0x040fe40007ffe0ff */
[----:B------:R-:W-:Y:S02]  /*ad70*/  IADD3 R10, R11, 0x68, RZ ;  /* 0x000000680b0a7810 */ /* 0x000fe40007ffe0ff */
[----:B------:R-:W-:Y:S02]  /*ad80*/  ISETP.GE.AND P4, PT, R20, c[0x0][0x3c8], PT ;  /* 0x0000f20014007a0c */ /* 0x000fe40003f86270 */
[----:B--2---:R-:W-:Y:S01]  /*ad90*/  @!P1 LOP3.LUT R13, R6, 0xfffffffe, RZ, 0xc0, !PT ;  /* 0xfffffffe060d9812 */ /* 0x004fe200078ec0ff */
[--C-:B------:R-:W-:Y:S01]  /*ada0*/  @!P2 IMAD.WIDE R6, R7, 0x4, R4.reuse ;  /* 0x000000040706a825 */ /* 0x100fe200078e0204 */
[----:B------:R-:W-:Y:S02]  /*adb0*/  @!P6 LEA.HI R2, R2, R2, RZ, 0x1 ;  /* 0x000000020202e211 */ /* 0x000fe400078f08ff */
[----:B------:R-:W-:Y:S01]  /*adc0*/  @!P5 LEA.HI R0, R0, R0, RZ, 0x1 ;  /* 0x000000000000d211 */ /* 0x000fe200078f08ff */
[----:B------:R-:W-:-:S06]  /*add0*/  @!P1 IMAD.WIDE R12, R13, 0x4, R4 ;  /* 0x000000040d0c9825 */ /* 0x000fcc00078e0204 */
[----:B------:R-:W-:Y:S01]  /*ade0*/  @!P4 LEA.HI R20, R20, R20, RZ, 0x1 ;  /* 0x000000141414c211 */ /* 0x000fe200078f08ff */
[----:B-1----:R-:W-:-:S04]  /*adf0*/  @!P3 IMAD.WIDE R14, R17, 0x4, R4 ;  /* 0x00000004110eb825 */ /* 0x002fc800078e0204 */
[----:B----4-:R-:W-:Y:S01]  /*ae00*/  @!P0 IMAD.WIDE R16, R3, 0x4, R4 ;  /* 0x0000000403108825 */ /* 0x010fe200078e0204 */
[----:B------:R1:W-:Y:S01]  /*ae10*/  @!P3 ST.E.64 [R14.64], R114 ;  /* 0x000000720e00b985 */ /* 0x0003e2000c101b0e */
[----:B------:R-:W-:Y:S02]  /*ae20*/  IADD3 R3, R11, 0x70, RZ ;  /* 0x000000700b037810 */ /* 0x000fe40007ffe0ff */
[----:B------:R-:W-:Y:S01]  /*ae30*/  ISETP.GE.AND P3, PT, R19, c[0x0][0x3c8], PT ;  /* 0x0000f20013007a0c */ /* 0x000fe20003f66270 */
[----:B------:R2:W-:Y:S01]  /*ae40*/  @!P2 ST.E.64 [R6.64], R110 ;  /* 0x0000006e0600a985 */ /* 0x0005e2000c101b0e */
[----:B------:R-:W-:Y:S02]  /*ae50*/  ISETP.GE.AND P2, PT, R18, c[0x0][0x3c8], PT ;  /* 0x0000f20012007a0c */ /* 0x000fe40003f46270 */
[----:B---3--:R-:W-:Y:S01]  /*ae60*/  @!P5 LOP3.LUT R9, R0, 0xfffffffe, RZ, 0xc0, !PT ;  /* 0xfffffffe0009d812 */ /* 0x008fe200078ec0ff */
[----:B------:R3:W-:Y:S01]  /*ae70*/  @!P1 ST.E.64 [R12.64], R106 ;  /* 0x0000006a0c009985 */ /* 0x0007e2000c101b0e */
[----:B------:R-:W-:-:S02]  /*ae80*/  ISETP.GE.AND P1, PT, R10, c[0x0][0x3c8], PT ;  /* 0x0000f2000a007a0c */ /* 0x000fc40003f26270 */
[----:B------:R-:W-:Y:S01]  /*ae90*/  IADD3 R11, R11, 0x78, RZ ;  /* 0x000000780b0b7810 */ /* 0x000fe20007ffe0ff */
[----:B------:R4:W-:Y:S01]  /*aea0*/  @!P0 ST.E.64 [R16.64], R102 ;  /* 0x0000006610008985 */ /* 0x0009e2000c101b0e */
[----:B------:R-:W-:Y:S01]  /*aeb0*/  ISETP.GE.AND P0, PT, R3, c[0x0][0x3c8], PT ;  /* 0x0000f20003007a0c */ /* 0x000fe20003f06270 */
[----:B------:R-:W-:Y:S02]  /*aec0*/  @!P5 IMAD.WIDE R8, R9, 0x4, R4 ;  /* 0x000000040908d825 */ /* 0x000fe400078e0204 */
[----:B------:R-:W-:Y:S02]  /*aed0*/  @!P3 LEA.HI R19, R19, R19, RZ, 0x1 ;  /* 0x000000131313b211 */ /* 0x000fe400078f08ff */
[----:B------:R-:W-:Y:S02]  /*aee0*/  @!P2 LEA.HI R18, R18, R18, RZ, 0x1 ;  /* 0x000000121212a211 */ /* 0x000fe400078f08ff */
[----:B------:R-:W-:Y:S02]  /*aef0*/  @!P3 LOP3.LUT R19, R19, 0xfffffffe, RZ, 0xc0, !PT ;  /* 0xfffffffe1313b812 */ /* 0x000fe400078ec0ff */
[----:B------:R-:W-:-:S04]  /*af00*/  @!P1 LEA.HI R10, R10, R10, RZ, 0x1 ;  /* 0x0000000a0a0a9211 */ /* 0x000fc800078f08ff */
[----:B------:R-:W-:Y:S02]  /*af10*/  @!P0 LEA.HI R3, R3, R3, RZ, 0x1 ;  /* 0x0000000303038211 */ /* 0x000fe400078f08ff */
[----:B-1----:R-:W-:Y:S02]  /*af20*/  @!P2 LOP3.LUT R15, R18, 0xfffffffe, RZ, 0xc0, !PT ;  /* 0xfffffffe120fa812 */ /* 0x002fe400078ec0ff */
[----:B------:R-:W-:Y:S02]  /*af30*/  @!P0 LOP3.LUT R3, R3, 0xfffffffe, RZ, 0xc0, !PT ;  /* 0xfffffffe03038812 */ /* 0x000fe400078ec0ff */
[----:B--2---:R-:W-:-:S03]  /*af40*/  @!P6 LOP3.LUT R7, R2, 0xfffffffe, RZ, 0xc0, !PT ;  /* 0xfffffffe0207e812 */ /* 0x004fc600078ec0ff */
[----:B------:R-:W-:Y:S01]  /*af50*/  @!P0 IMAD.WIDE R2, R3, 0x4, R4 ;  /* 0x0000000403028825 */ /* 0x000fe200078e0204 */
[----:B---3--:R-:W-:-:S03]  /*af60*/  @!P4 LOP3.LUT R13, R20, 0xfffffffe, RZ, 0xc0, !PT ;  /* 0xfffffffe140dc812 */ /* 0x008fc600078ec0ff */
[----:B------:R-:W-:Y:S01]  /*af70*/  @!P6 IMAD.WIDE R6, R7, 0x4, R4 ;  /* 0x000000040706e825 */ /* 0x000fe200078e0204 */
[----:B----4-:R-:W-:-:S04]  /*af80*/  @!P1 LOP3.LUT R17, R10, 0xfffffffe, RZ, 0xc0, !PT ;  /* 0xfffffffe0a119812 */ /* 0x010fc800078ec0ff */
[----:B------:R1:W-:Y:S04]  /*af90*/  @!P6 ST.E.64 [R6.64], R98 ;  /* 0x000000620600e985 */ /* 0x0003e8000c101b0e */
[----:B------:R2:W-:Y:S01]  /*afa0*/  @!P5 ST.E.64 [R8.64], R94 ;  /* 0x0000005e0800d985 */ /* 0x0005e2000c101b0e */
[----:B-1----:R-:W-:-:S04]  /*afb0*/  @!P4 IMAD.WIDE R6, R13, 0x4, R4 ;  /* 0x000000040d06c825 */ /* 0x002fc800078e0204 */
[--C-:B--2---:R-:W-:Y:S01]  /*afc0*/  @!P3 IMAD.WIDE R8, R19, 0x4, R4.reuse ;  /* 0x000000041308b825 */ /* 0x104fe200078e0204 */
[----:B------:R1:W-:Y:S03]  /*afd0*/  @!P4 ST.E.64 [R6.64], R90 ;  /* 0x0000005a0600c985 */ /* 0x0003e6000c101b0e */
[--C-:B------:R-:W-:Y:S01]  /*afe0*/  @!P2 IMAD.WIDE R12, R15, 0x4, R4.reuse ;  /* 0x000000040f0ca825 */ /* 0x100fe200078e0204 */
[----:B------:R1:W-:Y:S03]  /*aff0*/  @!P3 ST.E.64 [R8.64], R86 ;  /* 0x000000560800b985 */ /* 0x0003e6000c101b0e */
[----:B------:R-:W-:Y:S01]  /*b000*/  @!P1 IMAD.WIDE R14, R17, 0x4, R4 ;  /* 0x00000004110e9825 */ /* 0x000fe200078e0204 */
[----:B------:R1:W-:Y:S04]  /*b010*/  @!P2 ST.E.64 [R12.64], R82 ;  /* 0x000000520c00a985 */ /* 0x0003e8000c101b0e */
[----:B------:R1:W-:Y:S04]  /*b020*/  @!P1 ST.E.64 [R14.64], R78 ;  /* 0x0000004e0e009985 */ /* 0x0003e8000c101b0e */
[----:B------:R1:W-:Y:S01]  /*b030*/  @!P0 ST.E.64 [R2.64], R74 ;  /* 0x0000004a02008985 */ /* 0x0003e2000c101b0e */
[----:B------:R-:W-:-:S13]  /*b040*/  ISETP.GE.AND P0, PT, R11, c[0x0][0x3c8], PT ;  /* 0x0000f2000b007a0c */ /* 0x000fda0003f06270 */
[----:B------:R-:W-:Y:S05]  /*b050*/  @P0 EXIT ;  /* 0x000000000000094d */ /* 0x000fea0003800000 */
[----:B-1----:R-:W-:-:S04]  /*b060*/  LEA.HI R3, R11, R11, RZ, 0x1 ;  /* 0x0000000b0b037211 */ /* 0x002fc800078f08ff */
[----:B------:R-:W-:-:S05]  /*b070*/  LOP3.LUT R3, R3, 0xfffffffe, RZ, 0xc0, !PT ;  /* 0xfffffffe03037812 */ /* 0x000fca00078ec0ff */
[----:B------:R-:W-:-:S05]  /*b080*/  IMAD.WIDE R4, R3, 0x4, R4 ;  /* 0x0000000403047825 */ /* 0x000fca00078e0204 */
[----:B------:R-:W-:Y:S01]  /*b090*/  ST.E.64 [R4.64], R70 ;  /* 0x0000004604007985 */ /* 0x000fe2000c101b0e */
[----:B------:R-:W-:Y:S05]  /*b0a0*/  EXIT ;  /* 0x000000000000794d */ /* 0x000fea0003800000 */
.L_x_7:
[----:B------:R-:W1:Y:S02]  /*b0b0*/  S2R R4, SR_TID.X ;  /* 0x0000000000047919 */ /* 0x000e640000002100 */
[----:B-1----:R-:W-:-:S13]  /*b0c0*/  ISETP.GT.AND P0, PT, R4, 0x7f, PT ;  /* 0x0000007f0400780c */ /* 0x002fda0003f04270 */
[----:B------:R-:W-:Y:S05]  /*b0d0*/  @P0 EXIT ;  /* 0x000000000000094d */ /* 0x000fea0003800000 */
[----:B------:R-:W1:Y:S01]  /*b0e0*/  S2R R7, SR_CTAID.X ;  /* 0x0000000000077919 */ /* 0x000e620000002500 */
[----:B------:R-:W-:-:S05]  /*b0f0*/  MOV R0, c[0x0][0x4e8] ;  /* 0x00013a0000007a02 */ /* 0x000fca0000000f00 */
[----:B------:R-:W-:Y:S01]  /*b100*/  IMAD R2, R0, c[0x0][0x388], RZ ;  /* 0x0000e20000027a24 */ /* 0x000fe200078e02ff */
[----:B-1----:R-:W-:-:S04]  /*b110*/  LEA R7, R7, R4, 0x7 ;  /* 0x0000000407077211 */ /* 0x002fc800078e38ff */
[----:B------:R-:W-:-:S13]  /*b120*/  ISETP.GE.AND P0, PT, R7, R2, PT ;  /* 0x000000020700720c */ /* 0x000fda0003f06270 */
[----:B------:R-:W-:Y:S05]  /*b130*/  @P0 EXIT ;  /* 0x000000000000094d */ /* 0x000fea0003800000 */
[----:B------:R-:W1:Y:S01]  /*b140*/  S2R R5, SR_CTAID.Z ;  /* 0x0000000000057919 */ /* 0x000e620000002700 */
[----:B------:R-:W-:Y:S01]  /*b150*/  USHF.R.S32.HI UR6, URZ, 0x1f, UR10 ;  /* 0x0000001f3f067899 */ /* 0x000fe2000801140a */
[----:B------:R-:W-:Y:S01]  /*b160*/  ISETP.NE.AND P0, PT, R0, 0x1, PT ;  /* 0x000000010000780c */ /* 0x000fe20003f05270 */
[----:B------:R-:W-:Y:S01]  /*b170*/  ULDC.64 UR4, c[0x0][0x4d0] ;  /* 0x0001340000047ab9 */ /* 0x000fe20000000a00 */
[----:B------:R-:W2:Y:S01]  /*b180*/  S2R R3, SR_CTAID.Y ;  /* 0x0000000000037919 */ /* 0x000ea20000002600 */
[----:B------:R-:W-:Y:S01]  /*b190*/  UIMAD UR6, UR6, UR4, URZ ;  /* 0x00000004060672a4 */ /* 0x000fe2000f8e023f */
[----:B------:R-:W-:Y:S01]  /*b1a0*/  IADD3 R2, RZ, -UR10, RZ ;  /* 0x8000000aff027c10 */ /* 0x000fe2000fffe0ff */
[----:B------:R-:W-:Y:S01]  /*b1b0*/  UIMAD.WIDE.U32 UR8, UR10, UR4, URZ ;  /* 0x000000040a0872a5 */ /* 0x000fe2000f8e003f */
[----:B------:R-:W-:Y:S01]  /*b1c0*/  MOV R6, R7 ;  /* 0x0000000700067202 */ /* 0x000fe20000000f00 */
[----:B------:R-:W-:-:S04]  /*b1d0*/  UIMAD UR4, UR10, UR5, UR6 ;  /* 0x000000050a0472a4 */ /* 0x000fc8000f8e0206 */
[----:B------:R-:W-:Y:S01]  /*b1e0*/  UIADD3 UR4, UR9, UR4, URZ ;  /* 0x0000000409047290 */ /* 0x000fe2000fffe03f */
[----:B------:R-:W-:Y:S01]  /*b1f0*/  MOV R9, UR9 ;  /* 0x0000000900097c02 */ /* 0x000fe20008000f00 */
[----:B------:R-:W-:-:S04]  /*b200*/  @P0 IMAD.HI.U32 R4, R7, c[0x0][0x4ec], RZ ;  /* 0x00013b0007040a27 */ /* 0x000fc800078e00ff */
[----:B------:R-:W-:Y:S01]  /*b210*/  IMAD.U32 R8, RZ, RZ, UR8 ;  /* 0x00000008ff087e24 */ /* 0x000fe2000f8e00ff */
[----:B------:R-:W-:Y:S01]  /*b220*/  @P0 SHF.R.U32.HI R6, RZ, c[0x0][0x4f0], R4 ;  /* 0x00013c00ff060a19 */ /* 0x000fe20000011604 */
[----:B------:R-:W-:Y:S01]  /*b230*/  IMAD.U32 R9, RZ, RZ, UR4 ;  /* 0x00000004ff097e24 */ /* 0x000fe2000f8e00ff */
[----:B-1----:R-:W-:-:S03]  /*b240*/  SHF.R.S32.HI R0, RZ, 0x1f, R5 ;  /* 0x0000001fff007819 */ /* 0x002fc60000011405 */
[----:B------:R-:W-:Y:S01]  /*b250*/  IMAD.WIDE.U32 R8, R5, c[0x0][0x4d8], R8 ;  /* 0x0001360005087a25 */ /* 0x000fe200078e0008 */
[----:B------:R-:W-:-:S03]  /*b260*/  IADD3 R4, -R6, RZ, RZ ;  /* 0x000000ff06047210 */ /* 0x000fc60007ffe1ff */
[----:B------:R-:W-:Y:S02]  /*b270*/  IMAD R0, R0, c[0x0][0x4d8], RZ ;  /* 0x0001360000007a24 */ /* 0x000fe400078e02ff */
[----:B--2---:R-:W-:Y:S02]  /*b280*/  IMAD R2, R2, c[0x0][0x550], R3 ;  /* 0x0001540002027a24 */ /* 0x004fe400078e0203 */
[----:B------:R-:W-:Y:S02]  /*b290*/  IMAD R0, R5, c[0x0][0x4dc], R0 ;  /* 0x0001370005007a24 */ /* 0x000fe400078e0200 */
[----:B------:R-:W-:Y:S01]  /*b2a0*/  IMAD R4, R4, c[0x0][0x4e8], R7 ;  /* 0x00013a0004047a24 */ /* 0x000fe200078e0207 */
[----:B------:R-:W-:Y:S01]  /*b2b0*/  SHF.R.S32.HI R3, RZ, 0x1f, R2 ;  /* 0x0000001fff037819 */ /* 0x000fe20000011402 */
[----:B------:R-:W-:Y:S01]  /*b2c0*/  IMAD.IADD R9, R0, 0x1, R9 ;  /* 0x0000000100097824 */ /* 0x000fe200078e0209 */
[----:B------:R-:W-:-:S03]  /*b2d0*/  SHF.R.S32.HI R0, RZ, 0x1f, R6 ;  /* 0x0000001fff007819 */ /* 0x000fc60000011406 */
[----:B------:R-:W-:Y:S02]  /*b2e0*/  IMAD R3, R3, c[0x0][0x4e0], RZ ;  /* 0x0001380003037a24 */ /* 0x000fe400078e02ff */
[----:B------:R-:W-:-:S04]  /*b2f0*/  IMAD.WIDE.U32 R8, R2, c[0x0][0x4e0], R8 ;  /* 0x0001380002087a25 */ /* 0x000fc800078e0008 */
[----:B------:R-:W-:Y:S01]  /*b300*/  IMAD R3, R2, c[0x0][0x4e4], R3 ;  /* 0x0001390002037a24 */ /* 0x000fe200078e0203 */
[----:B------:R-:W-:Y:S02]  /*b310*/  SHF.R.S32.HI R2, RZ, 0x1f, R4 ;  /* 0x0000001fff027819 */ /* 0x000fe40000011404 */
[----:B------:R-:W-:-:S03]  /*b320*/  IADD3 R6, P0, R6, R8, RZ ;  /* 0x0000000806067210 */ /* 0x000fc60007f1e0ff */
[----:B------:R-:W-:Y:S01]  /*b330*/  IMAD R5, R2, c[0x0][0x4c8], RZ ;  /* 0x0001320002057a24 */ /* 0x000fe200078e02ff */
[----:B------:R-:W-:-:S03]  /*b340*/  IADD3.X R7, R0, R9, R3, P0, !PT ;  /* 0x0000000900077210 */ /* 0x000fc600007fe403 */
[C---:B------:R-:W-:Y:S02]  /*b350*/  IMAD R5, R4.reuse, c[0x0][0x4cc], R5 ;  /* 0x0001330004057a24 */ /* 0x040fe400078e0205 */
[----:B------:R-:W-:-:S05]  /*b360*/  IMAD.WIDE.U32 R6, R4, c[0x0][0x4c8], R6 ;  /* 0x0001320004067a25 */ /* 0x000fca00078e0006 */
[----:B------:R-:W-:Y:S02]  /*b370*/  IADD3 R5, R7, R5, RZ ;  /* 0x0000000507057210 */ /* 0x000fe40007ffe0ff */
[----:B------:R-:W-:-:S04]  /*b380*/  LEA R2, P0, R6, c[0x0][0x4a8], 0x2 ;  /* 0x00012a0006027a11 */ /* 0x000fc800078010ff */
[----:B------:R-:W-:Y:S02]  /*b390*/  LEA.HI.X R3, R6, c[0x0][0x4ac], R5, 0x2, P0 ;  /* 0x00012b0006037a11 */ /* 0x000fe400000f1405 */
[----:B------:R-:W-:-:S05]  /*b3a0*/  MOV R5, 0xff800000 ;  /* 0xff80000000057802 */ /* 0x000fca0000000f00 */
[----:B------:R-:W-:Y:S01]  /*b3b0*/  STG.E [R2.64], R5 ;  /* 0x0000000502007986 */ /* 0x000fe2000c10190e */
[----:B------:R-:W-:Y:S05]  /*b3c0*/  EXIT ;  /* 0x000000000000794d */ /* 0x000fea0003800000 */
.L_x_10:
[----:B------:R-:W-:-:S00]  /*b3d0*/  BRA `(.L_x_10) ;  /* 0xfffffff000007947 */ /* 0x000fc0000383ffff */
[----:B------:R-:W-:-:S00]  /*b3e0*/  NOP ;  /* 0x0000000000007918 */ /* 0x000fc00000000000 */
        /* <DEDUP_REMOVED lines=9> */
.L_x_2672:


//--------------------- .text._ZN7cutlass13device_kernelIN5flash19enable_sm80_to_sm89INS1_16FlashAttnFwdSm80INS1_25CollectiveMainloopFwdSm80ILi8ELi1ELb1EN4cute5tupleIJNS5_1CILi128EEENS7_ILi96EEES8_EEELi128ENS_6half_tEfNS_4arch4Sm80ELb0ELb1ELb1ELb0ELb0ELb0ELb1ELb1EEENS1_21CollectiveEpilogueFwdINS6_IJS8_S8_S9_EEENS6_IJNS7_ILi1EEESH_SH_EEESB_SD_Li256ELb0ELb1ELb1ELb0EEENS1_19SingleTileSchedulerILb0ELb1ELb1ELi128EEEEEEEEEvNT_6ParamsE --------------------------
	.section	.text._ZN7cutlass13device_kernelIN5flash19enable_sm80_to_sm89INS1_16FlashAttnFwdSm80INS1_25CollectiveMainloopFwdSm80ILi8ELi1ELb1EN4cute5tupleIJNS5_1CILi128EEENS7_ILi96EEES8_EEELi128ENS_6half_tEfNS_4arch4Sm80ELb0ELb1ELb1ELb0ELb0ELb0ELb1ELb1EEENS1_21CollectiveEpilogueFwdINS6_IJS8_S8_S9_EEENS6_IJNS7_ILi1EEESH_SH_EEESB_SD_Li256ELb0ELb1ELb1ELb0EEENS1_19SingleTileSchedulerILb0ELb1ELb1ELi128EEEEEEEEEvNT_6ParamsE,"ax",@progbits
	.sectioninfo	@"SHI_REGISTERS=255"
	.align	128
.text._ZN7cutlass13device_kernelIN5flash19enable_sm80_to_sm89INS1_16FlashAttnFwdSm80INS1_25CollectiveMainloopFwdSm80ILi8ELi1ELb1EN4cute5tupleIJNS5_1CILi128EEENS7_ILi96EEES8_EEELi128ENS_6half_tEfNS_4arch4Sm80ELb0ELb1ELb1ELb0ELb0ELb0ELb1ELb1EEENS1_21CollectiveEpilogueFwdINS6_IJS8_S8_S9_EEENS6_IJNS7_ILi1EEESH_SH_EEESB_SD_Li256ELb0ELb1ELb1ELb0EEENS1_19SingleTileSchedulerILb0ELb1ELb1ELi128EEEEEEEEEvNT_6ParamsE:
        .type           _ZN7cutlass13device_kernelIN5flash19enable_sm80_to_sm89INS1_16FlashAttnFwdSm80INS1_25CollectiveMainloopFwdSm80ILi8ELi1ELb1EN4cute5tupleIJNS5_1CILi128EEENS7_ILi96EEES8_EEELi128ENS_6half_tEfNS_4arch4Sm80ELb0ELb1ELb1ELb0ELb0ELb0ELb1ELb1EEENS1_21CollectiveEpilogueFwdINS6_IJS8_S8_S9_EEENS6_IJNS7_ILi1EEESH_SH_EEESB_SD_Li256ELb0ELb1ELb1ELb0EEENS1_19SingleTileSchedulerILb0ELb1ELb1ELi128EEEEEEEEEvNT_6ParamsE,@function
        .size           _ZN7cutlass13device_kernelIN5flash19enable_sm80_to_sm89INS1_16FlashAttnFwdSm80INS1_25CollectiveMainloopFwdSm80ILi8ELi1ELb1EN4cute5tupleIJNS5_1CILi128EEENS7_ILi96EEES8_EEELi128ENS_6half_tEfNS_4arch4Sm80ELb0ELb1ELb1ELb0ELb0ELb0ELb1ELb1EEENS1_21CollectiveEpilogueFwdINS6_IJS8_S8_S9_EEENS6_IJNS7_ILi1EEESH_SH_EEESB_SD_Li256ELb0ELb1ELb1ELb0EEENS1_19SingleTileSchedulerILb0ELb1ELb1ELi128EEEEEEEEEvNT_6ParamsE,(.L_x_2673 - _ZN7cutlass13device_kernelIN5flash19enable_sm80_to_sm89INS1_16FlashAttnFwdSm80INS1_25CollectiveMainloopFwdSm80ILi8ELi1ELb1EN4cute5tupleIJNS5_1CILi128EEENS7_ILi96EEES8_EEELi128ENS_6half_tEfNS_4arch4Sm80ELb0ELb1ELb1ELb0ELb0ELb0ELb1ELb1EEENS1_21CollectiveEpilogueFwdINS6_IJS8_S8_S9_EEENS6_IJNS7_ILi1EEESH_SH_EEESB_SD_Li256ELb0ELb1ELb1ELb0EEENS1_19SingleTileSchedulerILb0ELb1ELb1ELi128EEEEEEEEEvNT_6ParamsE)
        .other          _ZN7cutlass13device_kernelIN5flash19enable_sm80_to_sm89INS1_16FlashAttnFwdSm80INS1_25CollectiveMainloopFwdSm80ILi8ELi1ELb1EN4cute5tupleIJNS5_1CILi128EEENS7_ILi96EEES8_EEELi128ENS_6half_tEfNS_4arch4Sm80ELb0ELb1ELb1ELb0ELb0ELb0ELb1ELb1EEENS1_21CollectiveEpilogueFwdINS6_IJS8_S8_S9_EEENS6_IJNS7_ILi1EEESH_SH_EEESB_SD_Li256ELb0ELb1ELb1ELb0EEENS1_19SingleTileSchedulerILb0ELb1ELb1ELi128EEEEEEEEEvNT_6ParamsE,@"STO_CUDA_ENTRY STV_DEFAULT"
_ZN7cutlass13device_kernelIN5flash19enable_sm80_to_sm89INS1_16FlashAttnFwdSm80INS1_25CollectiveMainloopFwdSm80ILi8ELi1ELb1EN4cute5tupleIJNS5_1CILi128EEENS7_ILi96EEES8_EEELi128ENS_6half_tEfNS_4arch4Sm80ELb0ELb1ELb1ELb0ELb0ELb0ELb1ELb1EEENS1_21CollectiveEpilogueFwdINS6_IJS8_S8_S9_EEENS6_IJNS7_ILi1EEESH_SH_EEESB_SD_Li256ELb0ELb1ELb1ELb0EEENS1_19SingleTileSchedulerILb0ELb1ELb1ELi128EEEEEEEEEvNT_6ParamsE:
[----:B------:R-:W-:Y:S02]  /*0000*/  MOV R1, c[0x0][0x28] ;  /* 0x00000a0000017a02 */ /* 0x000fe40000000f00 */
[----:B------:R-:W1:Y:S01]  /*0010*/  S2R R39, SR_TID.X ;  /* 0x0000000000277919 */ /* 0x000e620000002100 */
[----:B------:R-:W2:Y:S03]  /*0020*/  S2UR UR6, SR_CTAID.Y ;  /* 0x00000000000679c3 */ /* 0x000ea60000002600 */
        /* <DEDUP_REMOVED lines=14> */
.L_x_11:
[----:B---3--:R-:W-:Y:S02]  /*0110*/  ULDC.64 UR4, c[0x0][0x550] ;  /* 0x0001540000047ab9 */ /* 0x008fe40000000a00 */
[----:B------:R-:W-:Y:S02]  /*0120*/  UISETP.NE.AND UP0, UPT, UR4, 0x1, UPT ;  /* 0x000000010400788c */ /* 0x000fe4000bf05270 */
[----:B------:R-:W-:-:S02]  /*0130*/  UIMAD.WIDE.U32 UR10, UR6, UR5, URZ ;  /* 0x00000005060a72a5 */ /* 0x000fc4000f8e003f */
[----:B------:R-:W-:Y:S02]  /*0140*/  ULDC UR4, c[0x0][0x558] ;  /* 0x0001560000047ab9 */ /* 0x000fe40000000800 */
[----:B------:R-:W-:-:S05]  /*0150*/  UMOV UR9, UR6 ;  /* 0x0000000600097c82 */ /* 0x000fca0008000000 */
[----:B------:R-:W-:-:S03]  /*0160*/  @UP0 USHF.R.U32.HI UR9, URZ, UR4, UR11 ;  /* 0x000000043f090299 */ /* 0x000fc6000801160b */
.L_x_12:
[----:B------:R-:W-:Y:S01]  /*0170*/  ISETP.GE.AND P0, PT, R0, RZ, PT ;  /* 0x000000ff0000720c */ /* 0x000fe20003f06270 */
[----:B------:R-:W-:Y:S02]  /*0180*/  UIADD3 UR4, -UR9, URZ, URZ ;  /* 0x0000003f09047290 */ /* 0x000fe4000fffe13f */
[----:B------:R-:W-:Y:S02]  /*0190*/  ULDC UR10, c[0x0][0x550] ;  /* 0x00015400000a7ab9 */ /* 0x000fe40000000800 */
[----:B------:R-:W-:-:S08]  /*01a0*/  UIMAD UR10, UR4, UR10, UR6 ;  /* 0x0000000a040a72a4 */ /* 0x000fd0000f8e0206 */
[----:B------:R-:W-:Y:S05]  /*01b0*/  @!P0 EXIT ;  /* 0x000000000000894d */ /* 0x000fea0003800000 */
[----:B------:R-:W1:Y:S01]  /*01c0*/  S2UR UR16, SR_CTAID.X ;  /* 0x00000000001079c3 */ /* 0x000e620000002500 */
[----:B------:R-:W-:Y:S02]  /*01d0*/  ULDC UR8, c[0x0][0x2c4] ;  /* 0x0000b10000087ab9 */ /* 0x000fe40000000800 */
[----:B------:R-:W-:Y:S02]  /*01e0*/  UISETP.NE.AND UP3, UPT, UR8, 0x1, UPT ;  /* 0x000000010800788c */ /* 0x000fe4000bf65270 */
[----:B------:R-:W-:Y:S02]  /*01f0*/  UMOV UR11, 0x1 ;  /* 0x00000001000b7882 */ /* 0x000fe40000000000 */
[----:B------:R-:W-:Y:S02]  /*0200*/  ULDC.64 UR4, c[0x0][0x328] ;  /* 0x0000ca0000047ab9 */ /* 0x000fe40000000a00 */
[----:B------:R-:W-:Y:S02]  /*0210*/  UISETP.LE.AND UP2, UPT, UR11, UR5, UPT ;  /* 0x000000050b00728c */ /* 0x000fe4000bf43270 */
[----:B------:R-:W-:-:S02]  /*0220*/  ULDC.64 UR6, c[0x0][0x2c8] ;  /* 0x0000b20000067ab9 */ /* 0x000fc40000000a00 */
[----:B------:R-:W-:Y:S02]  /*0230*/  ULDC UR12, c[0x0][0x168] ;  /* 0x00005a00000c7ab9 */ /* 0x000fe40000000800 */
[----:B------:R-:W-:Y:S01]  /*0240*/  PLOP3.LUT P0, PT, PT, PT, UP2, 0x40, 0x0 ;  /* 0x000000000000781c */ /* 0x000fe20003f0e828 */
[----:B------:R-:W-:Y:S02]  /*0250*/  UIADD3 UR12, UR11, -UR12, URZ ;  /* 0x8000000c0b0c7290 */ /* 0x000fe4000fffe03f */
[----:B------:R-:W-:Y:S02]  /*0260*/  ULDC UR5, c[0x0][0x1d0] ;  /* 0x0000740000057ab9 */ /* 0x000fe40000000800 */
[----:B-1----:R-:W-:-:S04]  /*0270*/  USHF.L.U32 UR16, UR16, 0x7, URZ ;  /* 0x0000000710107899 */ /* 0x002fc8000800063f */
[----:B------:R-:W-:-:S04]  /*0280*/  @UP3 UIADD3 UR14, UR16, 0x7f, URZ ;  /* 0x0000007f100e3890 */ /* 0x000fc8000fffe03f */
[----:B------:R-:W-:Y:S02]  /*0290*/  UIMAD.WIDE.U32 UR14, UR14, UR6, URZ ;  /* 0x000000060e0e72a5 */ /* 0x000fe4000f8e003f */
[----:B------:R-:W-:Y:S02]  /*02a0*/  UIADD3 UR6, UR16, 0x7f, URZ ;  /* 0x0000007f10067890 */ /* 0x000fe4000fffe03f */
[----:B------:R-:W-:-:S04]  /*02b0*/  @UP3 USHF.R.U32.HI UR6, URZ, UR7, UR15 ;  /* 0x000000073f063299 */ /* 0x000fc8000801160f */
[----:B------:R-:W-:-:S04]  /*02c0*/  UIADD3 UR5, UR6, UR5, UR12 ;  /* 0x0000000506057290 */ /* 0x000fc8000fffe00c */
[----:B------:R-:W-:Y:S01]  /*02d0*/  UIADD3 UR6, UR5, UR4, URZ ;  /* 0x0000000405067290 */ /* 0x000fe2000fffe03f */
[----:B------:R-:W-:Y:S05]  /*02e0*/  @P0 BRA `(.L_x_13) ;  /* 0x0000014000000947 */ /* 0x000fea0003800000 */
[----:B------:R-:W-:Y:S01]  /*02f0*/  ISETP.LT.AND P0, PT, RZ, UR5, PT ;  /* 0x00000005ff007c0c */ /* 0x000fe2000bf01270 */
[----:B------:R-:W-:-:S12]  /*0300*/  UIADD3 UR7, UR5, -0x1, URZ ;  /* 0xffffffff05077890 */ /* 0x000fd8000fffe03f */
[----:B------:R-:W-:Y:S05]  /*0310*/  @P0 BRA `(.L_x_14) ;  /* 0x0000008000000947 */ /* 0x000fea0003800000 */
[----:B------:R-:W-:Y:S02]  /*0320*/  ULDC UR4, c[0x0][0x32c] ;  /* 0x0000cb0000047ab9 */ /* 0x000fe40000000800 */
[----:B------:R-:W-:Y:S02]  /*0330*/  UISETP.NE.AND UP0, UPT, UR11, UR4, UPT ;  /* 0x000000040b00728c */ /* 0x000fe4000bf05270 */
[----:B------:R-:W-:-:S03]  /*0340*/  UIADD3 UR7, -UR5, URZ, URZ ;  /* 0x0000003f05077290 */ /* 0x000fc6000fffe13f */
[----:B------:R-:W-:Y:S02]  /*0350*/  ULDC.64 UR4, c[0x0][0x330] ;  /* 0x0000cc0000047ab9 */ /* 0x000fe40000000a00 */
[----:B------:R-:W-:-:S04]  /*0360*/  UIMAD.WIDE.U32 UR12, UR7, UR4, URZ ;  /* 0x00000004070c72a5 */ /* 0x000fc8000f8e003f */
[----:B------:R-:W-:-:S04]  /*0370*/  @UP0 USHF.R.U32.HI UR7, URZ, UR5, UR13 ;  /* 0x000000053f070299 */ /* 0x000fc8000801160d */
[----:B------:R-:W-:Y:S01]  /*0380*/  ULOP3.LUT UR7, URZ, UR7, URZ, 0x33, !UPT ;  /* 0x000000073f077292 */ /* 0x000fe2000f8e333f */
[----:B------:R-:W-:Y:S05]  /*0390*/  BRA `(.L_x_15) ;  /* 0x0000005000007947 */ /* 0x000fea0003800000 */
.L_x_14:
[----:B------:R-:W-:Y:S02]  /*03a0*/  ULDC UR4, c[0x0][0x32c] ;  /* 0x0000cb0000047ab9 */ /* 0x000fe40000000800 */
[----:B------:R-:W-:-:S03]  /*03b0*/  UISETP.NE.AND UP0, UPT, UR11, UR4, UPT ;  /* 0x000000040b00728c */ /* 0x000fc6000bf05270 */
[----:B------:R-:W-:Y:S02]  /*03c0*/  ULDC.64 UR4, c[0x0][0x330] ;  /* 0x0000cc0000047ab9 */ /* 0x000fe40000000a00 */
[----:B------:R-:W-:-:S06]  /*03d0*/  UIMAD.WIDE.U32 UR12, UR7, UR4, URZ ;  /* 0x00000004070c72a5 */ /* 0x000fcc000f8e003f */
[----:B------:R-:W-:Y:S02]  /*03e0*/  @UP0 USHF.R.U32.HI UR7, URZ, UR5, UR13 ;  /* 0x000000053f070299 */ /* 0x000fe4000801160d */
.L_x_15:
[----:B------:R-:W-:Y:S02]  /*03f0*/  ULDC UR4, c[0x0][0x32c] ;  /* 0x0000cb0000047ab9 */ /* 0x000fe40000000800 */
[----:B------:R-:W-:-:S04]  /*0400*/  UIMAD UR4, UR7, UR4, UR4 ;  /* 0x00000004070472a4 */ /* 0x000fc8000f8e0204 */
[----:B------:R-:W-:-:S04]  /*0410*/  UISETP.LT.AND UP0, UPT, UR6, UR4, UPT ;  /* 0x000000040600728c */ /* 0x000fc8000bf01270 */
[----:B------:R-:W-:-:S03]  /*0420*/  USEL UR6, UR6, UR4, UP0 ;  /* 0x0000000406067287 */ /* 0x000fc60008000000 */
.L_x_13:
[----:B------:R-:W-:Y:S01]  /*0430*/  ULDC.64 UR4, c[0x0][0x2c8] ;  /* 0x0000b20000047ab9 */ /* 0x000fe20000000a00 */
[----:B------:R-:W-:Y:S01]  /*0440*/  PLOP3.LUT P0, PT, PT, PT, UP2, 0x40, 0x0 ;  /* 0x000000000000781c */ /* 0x000fe20003f0e828 */
[----:B------:R-:W-:Y:S02]  /*0450*/  UIMAD.WIDE.U32 UR18, UR16, UR4, URZ ;  /* 0x00000004101272a5 */ /* 0x000fe4000f8e003f */
[----:B------:R-:W-:Y:S02]  /*0460*/  UMOV UR14, 0x5f ;  /* 0x0000005f000e7882 */ /* 0x000fe40000000000 */
[----:B------:R-:W-:Y:S02]  /*0470*/  ULDC UR13, c[0x0][0x1d0] ;  /* 0x00007400000d7ab9 */ /* 0x000fe40000000800 */
[----:B------:R-:W-:Y:S02]  /*0480*/  UIADD3 UR6, UR6, 0x5f, URZ ;  /* 0x0000005f06067890 */ /* 0x000fe4000fffe03f */
[----:B------:R-:W-:-:S02]  /*0490*/  UIADD3 UR14, UR14, UR13, URZ ;  /* 0x0000000d0e0e7290 */ /* 0x000fc4000fffe03f */
[----:B------:R-:W-:Y:S02]  /*04a0*/  UIMAD.WIDE UR6, UR6, 0x2aaaaaab, URZ ;  /* 0x2aaaaaab060678a5 */ /* 0x000fe4000f8e023f */
[----:B------:R-:W-:Y:S02]  /*04b0*/  UIMAD.WIDE UR14, UR14, 0x2aaaaaab, URZ ;  /* 0x2aaaaaab0e0e78a5 */ /* 0x000fe4000f8e023f */
[----:B------:R-:W-:Y:S02]  /*04c0*/  @UP3 UMOV UR11, UR19 ;  /* 0x00000013000b3c82 */ /* 0x000fe40008000000 */
[----:B------:R-:W-:Y:S02]  /*04d0*/  ULDC UR12, c[0x0][0x168] ;  /* 0x00005a00000c7ab9 */ /* 0x000fe40000000800 */
[----:B------:R-:W-:Y:S02]  /*04e0*/  UMOV UR4, UR16 ;  /* 0x0000001000047c82 */ /* 0x000fe40008000000 */
[----:B------:R-:W-:-:S02]  /*04f0*/  @UP3 USHF.R.U32.HI UR4, URZ, UR5, UR11 ;  /* 0x000000053f043299 */ /* 0x000fc4000801160b */
[----:B------:R-:W-:Y:S02]  /*0500*/  UIADD3 UR13, UR13, -UR12, URZ ;  /* 0x8000000c0d0d7290 */ /* 0x000fe4000fffe03f */
[----:B------:R-:W-:Y:S02]  /*0510*/  USHF.R.U32.HI UR6, URZ, 0x1f, UR7 ;  /* 0x0000001f3f067899 */ /* 0x000fe40008011607 */
[----:B------:R-:W-:Y:S02]  /*0520*/  USHF.R.U32.HI UR11, URZ, 0x1f, UR15 ;  /* 0x0000001f3f0b7899 */ /* 0x000fe4000801160f */
[----:B------:R-:W-:Y:S02]  /*0530*/  UIADD3 UR4, UR13, UR4, URZ ;  /* 0x000000040d047290 */ /* 0x000fe4000fffe03f */
[----:B------:R-:W-:Y:S02]  /*0540*/  ULDC UR5, c[0x0][0x324] ;  /* 0x0000c90000057ab9 */ /* 0x000fe40000000800 */
[----:B------:R-:W-:-:S02]  /*0550*/  ULEA.HI.SX32 UR6, UR7, UR6, 0x1c ;  /* 0x0000000607067291 */ /* 0x000fc4000f8fe23f */
[----:B------:R-:W-:Y:S02]  /*0560*/  ULEA.HI.SX32 UR11, UR15, UR11, 0x1c ;  /* 0x0000000b0f0b7291 */ /* 0x000fe4000f8fe23f */
[----:B------:R-:W-:Y:S02]  /*0570*/  UIADD3 UR5, UR4, -UR5, URZ ;  /* 0x8000000504057290 */ /* 0x000fe4000fffe03f */
[----:B------:R-:W-:-:S04]  /*0580*/  UISETP.LT.AND UP0, UPT, UR11, UR6, UPT ;  /* 0x000000060b00728c */ /* 0x000fc8000bf01270 */
[----:B------:R-:W-:Y:S01]  /*0590*/  USEL UR6, UR11, UR6, UP0 ;  /* 0x000000060b067287 */ /* 0x000fe20008000000 */
[----:B------:R-:W-:Y:S01]  /*05a0*/  MOV R3, UR5 ;  /* 0x0000000500037c02 */ /* 0x000fe20008000f00 */
[----:B------:R-:W-:Y:S05]  /*05b0*/  @P0 BRA `(.L_x_16) ;  /* 0x0000010000000947 */ /* 0x000fea0003800000 */
[----:B------:R-:W-:-:S04]  /*05c0*/  MOV R4, UR4 ;  /* 0x0000000400047c02 */ /* 0x000fc80008000f00 */
[----:B------:R-:W-:-:S13]  /*05d0*/  ISETP.GT.AND P0, PT, R4, -0x1, PT ;  /* 0xffffffff0400780c */ /* 0x000fda0003f04270 */
[----:B------:R-:W-:Y:S05]  /*05e0*/  @P0 BRA `(.L_x_17) ;  /* 0x0000007000000947 */ /* 0x000fea0003800000 */
[----:B------:R-:W-:Y:S01]  /*05f0*/  IMAD.MOV.U32 R2, RZ, RZ, c[0x0][0x32c] ;  /* 0x0000cb00ff027624 */ /* 0x000fe200078e00ff */
[----:B------:R-:W-:-:S04]  /*0600*/  LOP3.LUT R4, RZ, R4, RZ, 0x33, !PT ;  /* 0x00000004ff047212 */ /* 0x000fc800078e33ff */
[----:B------:R-:W-:-:S13]  /*0610*/  ISETP.NE.AND P0, PT, R2, 0x1, PT ;  /* 0x000000010200780c */ /* 0x000fda0003f05270 */
[----:B------:R-:W-:-:S05]  /*0620*/  @P0 IMAD.HI.U32 R2, R4, c[0x0][0x330], RZ ;  /* 0x0000cc0004020a27 */ /* 0x000fca00078e00ff */
[----:B------:R-:W-:-:S04]  /*0630*/  @P0 SHF.R.U32.HI R4, RZ, c[0x0][0x334], R2 ;  /* 0x0000cd00ff040a19 */ /* 0x000fc80000011602 */
[----:B------:R-:W-:Y:S01]  /*0640*/  LOP3.LUT R4, RZ, R4, RZ, 0x33, !PT ;  /* 0x00000004ff047212 */ /* 0x000fe200078e33ff */
[----:B------:R-:W-:Y:S05]  /*0650*/  BRA `(.L_x_18) ;  /* 0x0000004000007947 */ /* 0x000fea0003800000 */
.L_x_17:
[----:B------:R-:W-:-:S04]  /*0660*/  MOV R2, c[0x0][0x32c] ;  /* 0x0000cb0000027a02 */ /* 0x000fc80000000f00 */
[----:B------:R-:W-:-:S13]  /*0670*/  ISETP.NE.AND P0, PT, R2, 0x1, PT ;  /* 0x000000010200780c */ /* 0x000fda0003f05270 */
[----:B------:R-:W-:-:S05]  /*0680*/  @P0 IMAD.HI.U32 R2, R4, c[0x0][0x330], RZ ;  /* 0x0000cc0004020a27 */ /* 0x000fca00078e00ff */
[----:B------:R-:W-:-:S05]  /*0690*/  @P0 SHF.R.U32.HI R4, RZ, c[0x0][0x334], R2 ;  /* 0x0000cd00ff040a19 */ /* 0x000fca0000011602 */
.L_x_18:
[----:B------:R-:W-:-:S05]  /*06a0*/  IMAD R4, R4, c[0x0][0x32c], RZ ;  /* 0x0000cb0004047a24 */ /* 0x000fca00078e02ff */
[----:B------:R-:W-:-:S05]  /*06b0*/  IMNMX R3, R3, R4, !PT ;  /* 0x0000000403037217 */ /* 0x000fca0007800200 */
.L_x_16:
[----:B------:R-:W-:Y:S01]  /*06c0*/  IMAD.HI R3, R3, 0x2aaaaaab, RZ ;  /* 0x2aaaaaab03037827 */ /* 0x000fe200078e02ff */
[----:B------:R-:W-:Y:S02]  /*06d0*/  USHF.R.U32.HI UR5, URZ, 0x10, UR10 ;  /* 0x000000103f057899 */ /* 0x000fe4000801160a */
[----:B------:R-:W-:Y:S01]  /*06e0*/  ULDC UR4, c[0x0][0x338] ;  /* 0x0000ce0000047ab9 */ /* 0x000fe20000000800 */
[----:B------:R-:W-:Y:S01]  /*06f0*/  IMAD.MOV.U32 R36, RZ, RZ, RZ ;  /* 0x000000ffff247224 */ /* 0x000fe200078e00ff */
[----:B------:R-:W-:Y:S01]  /*0700*/  SHF.R.U32.HI R2, RZ, 0x1f, R3 ;  /* 0x0000001fff027819 */ /* 0x000fe20000011603 */
[----:B------:R-:W-:-:S03]  /*0710*/  UISETP.NE.AND UP0, UPT, UR5, URZ, UPT ;  /* 0x0000003f0500728c */ /* 0x000fc6000bf05270 */
[----:B------:R-:W-:Y:S01]  /*0720*/  LEA.HI.SX32 R2, R3, R2, 0x1c ;  /* 0x0000000203027211 */ /* 0x000fe200078fe2ff */
[----:B------:R-:W-:-:S03]  /*0730*/  USEL UR4, UR5, UR4, UP0 ;  /* 0x0000000405047287 */ /* 0x000fc60008000000 */
[----:B------:R-:W-:-:S04]  /*0740*/  IMNMX R215, RZ, R2, !PT ;  /* 0x00000002ffd77217 */ /* 0x000fc80007800200 */
[----:B------:R-:W-:-:S13]  /*0750*/  ISETP.LT.AND P0, PT, R215, UR6, PT ;  /* 0x00000006d7007c0c */ /* 0x000fda000bf01270 */
[----:B------:R-:W-:Y:S05]  /*0760*/  @!P0 BRA `(.L_x_19) ;  /* 0x000001c000008947 */ /* 0x000fea0003800000 */
[----:B------:R-:W-:Y:S01]  /*0770*/  IMAD.U32 R2, RZ, RZ, UR4 ;  /* 0x00000004ff027e24 */ /* 0x000fe2000f8e00ff */
[----:B------:R-:W-:-:S04]  /*0780*/  UIADD3 UR5, UR4, -0x1, UR6 ;  /* 0xffffffff04057890 */ /* 0x000fc8000fffe006 */
[-C--:B------:R-:W-:Y:S02]  /*0790*/  IABS R5, R2.reuse ;  /* 0x0000000200057213 */ /* 0x080fe40000000000 */
[----:B------:R-:W-:Y:S02]  /*07a0*/  IADD3 R6, -R215, UR5, RZ ;  /* 0x00000005d7067c10 */ /* 0x000fe4000fffe1ff */
[----:B------:R-:W1:Y:S01]  /*07b0*/  I2F.RP R7, R5 ;  /* 0x0000000500077306 */ /* 0x000e620000209400 */
[----:B------:R-:W-:Y:S02]  /*07c0*/  IABS R2, R2 ;  /* 0x0000000200027213 */ /* 0x000fe40000000000 */
[----:B------:R-:W-:Y:S02]  /*07d0*/  IABS R3, R6 ;  /* 0x0000000600037213 */ /* 0x000fe40000000000 */
[----:B------:R-:W-:Y:S01]  /*07e0*/  LOP3.LUT R6, R6, UR4, RZ, 0x3c, !PT ;  /* 0x0000000406067c12 */ /* 0x000fe2000f8e3cff */
[----:B------:R-:W-:-:S03]  /*07f0*/  IMAD.MOV R2, RZ, RZ, -R2 ;  /* 0x000000ffff027224 */ /* 0x000fc600078e0a02 */
[----:B------:R-:W-:Y:S01]  /*0800*/  ISETP.GE.AND P0, PT, R6, RZ, PT ;  /* 0x000000ff0600720c */ /* 0x000fe20003f06270 */
[----:B-1----:R-:W1:Y:S02]  /*0810*/  MUFU.RCP R8, R7 ;  /* 0x0000000700087308 */ /* 0x002e640000001000 */
[----:B-1----:R-:W-:-:S06]  /*0820*/  IADD3 R8, R8, 0xffffffe, RZ ;  /* 0x0ffffffe08087810 */ /* 0x002fcc0007ffe0ff */
[----:B------:R-:W1:Y:S02]  /*0830*/  F2I.FTZ.U32.TRUNC.NTZ R9, R8 ;  /* 0x0000000800097305 */ /* 0x000e64000021f000 */
[----:B-1----:R-:W-:Y:S02]  /*0840*/  IMAD.MOV R4, RZ, RZ, -R9 ;  /* 0x000000ffff047224 */ /* 0x002fe400078e0a09 */
[----:B------:R-:W-:Y:S02]  /*0850*/  IMAD.MOV.U32 R8, RZ, RZ, RZ ;  /* 0x000000ffff087224 */ /* 0x000fe400078e00ff */
[----:B------:R-:W-:-:S04]  /*0860*/  IMAD R4, R4, R5, RZ ;  /* 0x0000000504047224 */ /* 0x000fc800078e02ff */
[----:B------:R-:W-:-:S06]  /*0870*/  IMAD.HI.U32 R4, R9, R4, R8 ;  /* 0x0000000409047227 */ /* 0x000fcc00078e0008 */
[----:B------:R-:W-:-:S04]  /*0880*/  IMAD.HI.U32 R4, R4, R3, RZ ;  /* 0x0000000304047227 */ /* 0x000fc800078e00ff */
[----:B------:R-:W-:-:S05]  /*0890*/  IMAD R2, R4, R2, R3 ;  /* 0x0000000204027224 */ /* 0x000fca00078e0203 */
[----:B------:R-:W-:-:S13]  /*08a0*/  ISETP.GT.U32.AND P1, PT, R5, R2, PT ;  /* 0x000000020500720c */ /* 0x000fda0003f24070 */
[----:B------:R-:W-:Y:S01]  /*08b0*/  @!P1 IMAD.IADD R2, R2, 0x1, -R5 ;  /* 0x0000000102029824 */ /* 0x000fe200078e0a05 */
[----:B------:R-:W-:Y:S02]  /*08c0*/  @!P1 IADD3 R4, R4, 0x1, RZ ;  /* 0x0000000104049810 */ /* 0x000fe40007ffe0ff */
[----:B------:R-:W-:Y:S02]  /*08d0*/  ISETP.NE.AND P1, PT, RZ, UR4, PT ;  /* 0x00000004ff007c0c */ /* 0x000fe4000bf25270 */
[----:B------:R-:W-:-:S13]  /*08e0*/  ISETP.GE.U32.AND P2, PT, R2, R5, PT ;  /* 0x000000050200720c */ /* 0x000fda0003f46070 */
[----:B------:R-:W-:-:S05]  /*08f0*/  @P2 IADD3 R4, R4, 0x1, RZ ;  /* 0x0000000104042810 */ /* 0x000fca0007ffe0ff */
[----:B------:R-:W-:Y:S01]  /*0900*/  @!P0 IMAD.MOV R4, RZ, RZ, -R4 ;  /* 0x000000ffff048224 */ /* 0x000fe200078e0a04 */
[----:B------:R-:W-:-:S05]  /*0910*/  @!P1 LOP3.LUT R4, RZ, UR4, RZ, 0x33, !PT ;  /* 0x00000004ff049c12 */ /* 0x000fca000f8e33ff */
[----:B------:R-:W-:Y:S02]  /*0920*/  IMAD.MOV.U32 R36, RZ, RZ, R4 ;  /* 0x000000ffff247224 */ /* 0x000fe400078e0004 */
.L_x_19:
[----:B------:R-:W-:Y:S01]  /*0930*/  ULOP3.LUT UR10, UR10, 0xffff, URZ, 0xc0, !UPT ;  /* 0x0000ffff0a0a7892 */ /* 0x000fe2000f8ec03f */
[----:B------:R-:W-:Y:S01]  /*0940*/  PLOP3.LUT P2, PT, PT, PT, PT, 0x80, 0x0 ;  /* 0x000000000000781c */ /* 0x000fe20003f4f070 */
[----:B------:R-:W-:Y:S01]  /*0950*/  ULDC.64 UR14, c[0x0][0x118] ;  /* 0x00004600000e7ab9 */ /* 0x000fe20000000a00 */
[----:B------:R-:W-:Y:S01]  /*0960*/  IMAD.MOV.U32 R5, RZ, RZ, RZ ;  /* 0x000000ffff057224 */ /* 0x000fe200078e00ff */
[----:B------:R-:W-:Y:S01]  /*0970*/  MOV R3, RZ ;  /* 0x000000ff00037202 */ /* 0x000fe20000000f00 */
[----:B------:R-:W-:Y:S01]  /*0980*/  CS2R R66, SRZ ;  /* 0x0000000000427805 */ /* 0x000fe2000001ff00 */
[----:B------:R-:W-:Y:S01]  /*0990*/  IMAD R215, R36, UR10, R215 ;  /* 0x0000000a24d77c24 */ /* 0x000fe2000f8e02d7 */
[----:B------:R-:W-:Y:S01]  /*09a0*/  CS2R R64, SRZ ;  /* 0x0000000000407805 */ /* 0x000fe2000001ff00 */
[----:B------:R-:W-:Y:S01]  /*09b0*/  CS2R R62, SRZ ;  /* 0x00000000003e7805 */ /* 0x000fe2000001ff00 */
[----:B------:R-:W-:Y:S01]  /*09c0*/  CS2R R60, SRZ ;  /* 0x00000000003c7805 */ /* 0x000fe2000001ff00 */
[----:B------:R-:W-:Y:S01]  /*09d0*/  IMAD.IADD R36, R215, 0x1, R36 ;  /* 0x00000001d7247824 */ /* 0x000fe200078e0224 */
[----:B------:R-:W-:Y:S01]  /*09e0*/  CS2R R58, SRZ ;  /* 0x00000000003a7805 */ /* 0x000fe2000001ff00 */
[----:B------:R-:W-:Y:S01]  /*09f0*/  CS2R R56, SRZ ;  /* 0x0000000000387805 */ /* 0x000fe2000001ff00 */
[----:B------:R-:W-:Y:S01]  /*0a00*/  CS2R R54, SRZ ;  /* 0x0000000000367805 */ /* 0x000fe2000001ff00 */
[----:B------:R-:W-:Y:S01]  /*0a10*/  CS2R R52, SRZ ;  /* 0x0000000000347805 */ /* 0x000fe2000001ff00 */
[----:B------:R-:W-:Y:S01]  /*0a20*/  IMNMX R36, R36, UR6, PT ;  /* 0x0000000624247c17 */ /* 0x000fe2000b800200 */
[----:B------:R-:W-:Y:S01]  /*0a30*/  CS2R R70, SRZ ;  /* 0x0000000000467805 */ /* 0x000fe2000001ff00 */
[----:B------:R-:W-:Y:S01]  /*0a40*/  CS2R R68, SRZ ;  /* 0x0000000000447805 */ /* 0x000fe2000001ff00 */
[----:B------:R-:W-:Y:S01]  /*0a50*/  CS2R R74, SRZ ;  /* 0x00000000004a7805 */ /* 0x000fe2000001ff00 */
[----:B------:R-:W-:Y:S01]  /*0a60*/  ISETP.GT.AND P0, PT, R36, R215, PT ;  /* 0x000000d72400720c */ /* 0x000fe20003f04270 */
        /* <DEDUP_REMOVED lines=30> */
[-C--:B------:R-:W-:Y:S01]  /*0c50*/  LEA.HI R26, R106, R39.reuse, RZ, 0x3 ;  /* 0x000000276a1a7211 */ /* 0x080fe200078f18ff */
[----:B------:R-:W-:Y:S01]  /*0c60*/  UIMAD.WIDE.U32 UR6, UR9, UR4, URZ ;  /* 0x00000004090672a5 */ /* 0x000fe2000f8e003f */
[----:B------:R-:W-:Y:S01]  /*0c70*/  PLOP3.LUT P2, PT, PT, PT, UP3, 0x80, 0x0 ;  /* 0x000000000000781c */ /* 0x000fe20003f4f038 */
[----:B------:R-:W-:Y:S01]  /*0c80*/  UIMAD UR4, UR12, UR4, URZ ;  /* 0x000000040c0472a4 */ /* 0x000fe2000f8e023f */
[----:B------:R-:W-:Y:S01]  /*0c90*/  LOP3.LUT R2, R26, 0xfffffff8, RZ, 0xc0, !PT ;  /* 0xfffffff81a027812 */ /* 0x000fe200078ec0ff */
[----:B------:R-:W-:Y:S01]  /*0ca0*/  IMAD.U32 R218, RZ, RZ, UR9 ;  /* 0x00000009ffda7e24 */ /* 0x000fe2000f8e00ff */
[----:B------:R-:W-:Y:S01]  /*0cb0*/  SHF.R.S32.HI R26, RZ, 0x3, R26 ;  /* 0x00000003ff1a7819 */ /* 0x000fe2000001141a */
[----:B------:R-:W-:Y:S01]  /*0cc0*/  UIMAD UR4, UR9, UR5, UR4 ;  /* 0x00000005090472a4 */ /* 0x000fe2000f8e0204 */
[----:B------:R-:W-:Y:S01]  /*0cd0*/  PLOP3.LUT P1, PT, PT, PT, UP3, 0x80, 0x0 ;  /* 0x000000000000781c */ /* 0x000fe20003f2f038 */
[----:B------:R-:W-:Y:S01]  /*0ce0*/  IMAD.IADD R25, R39, 0x1, -R2 ;  /* 0x0000000127197824 */ /* 0x000fe200078e0a02 */
[----:B------:R-:W-:Y:S01]  /*0cf0*/  SHF.R.S32.HI R9, RZ, 0x1f, R0 ;  /* 0x0000001fff097819 */ /* 0x000fe20000011400 */
[----:B------:R-:W-:Y:S01]  /*0d00*/  UIADD3 UR4, UR7, UR4, URZ ;  /* 0x0000000407047290 */ /* 0x000fe2000fffe03f */
[----:B------:R-:W-:Y:S01]  /*0d10*/  IMAD.U32 R13, RZ, RZ, UR7 ;  /* 0x00000007ff0d7e24 */ /* 0x000fe2000f8e00ff */
[--C-:B------:R-:W-:Y:S01]  /*0d20*/  SHF.R.S32.HI R28, RZ, 0x1f, R26.reuse ;  /* 0x0000001fff1c7819 */ /* 0x100fe2000001141a */
[----:B------:R-:W-:Y:S01]  /*0d30*/  IMAD R2, R25, 0x20, R26 ;  /* 0x0000002019027824 */ /* 0x000fe200078e021a */
[----:B------:R-:W-:Y:S01]  /*0d40*/  IADD3 R107, R36, -0x1, RZ ;  /* 0xffffffff246b7810 */ /* 0x000fe20007ffe0ff */
[----:B------:R-:W-:Y:S01]  /*0d50*/  IMAD.U32 R12, RZ, RZ, UR6 ;  /* 0x00000006ff0c7e24 */ /* 0x000fe2000f8e00ff */
[-C--:B------:R-:W-:Y:S01]  /*0d60*/  LEA.HI R214, R106, R39.reuse, RZ, 0x4 ;  /* 0x000000276ad67211 */ /* 0x080fe200078f20ff */
[----:B------:R-:W-:Y:S01]  /*0d70*/  IMAD.U32 R13, RZ, RZ, UR4 ;  /* 0x00000004ff0d7e24 */ /* 0x000fe2000f8e00ff */
[----:B------:R-:W-:Y:S01]  /*0d80*/  IADD3 R2, R2, UR16, RZ ;  /* 0x0000001002027c10 */ /* 0x000fe2000fffe0ff */
[----:B------:R-:W-:Y:S01]  /*0d90*/  IMAD R3, R9, c[0x0][0x1c0], RZ ;  /* 0x0000700009037a24 */ /* 0x000fe200078e02ff */
[----:B------:R-:W-:Y:S01]  /*0da0*/  ULDC UR4, c[0x0][0x168] ;  /* 0x00005a0000047ab9 */ /* 0x000fe20000000800 */
[----:B------:R-:W-:Y:S01]  /*0db0*/  IMAD.WIDE.U32 R12, R0, c[0x0][0x1c0], R12 ;  /* 0x00007000000c7a25 */ /* 0x000fe200078e000c */
[----:B------:R-:W-:Y:S01]  /*0dc0*/  UIMAD UR4, UR8, UR4, URZ ;  /* 0x00000004080472a4 */ /* 0x000fe2000f8e023f */
[----:B------:R-:W-:Y:S01]  /*0dd0*/  SHF.R.S32.HI R27, RZ, 0x1f, R107 ;  /* 0x0000001fff1b7819 */ /* 0x000fe2000001146b */
[----:B------:R-:W-:Y:S01]  /*0de0*/  ULDC.64 UR6, c[0x0][0x1e0] ;  /* 0x0000780000067ab9 */ /* 0x000fe20000000a00 */
[----:B------:R-:W-:Y:S01]  /*0df0*/  @P2 IMAD.HI.U32 R5, R2, c[0x0][0x2c8], RZ ;  /* 0x0000b20002052a27 */ /* 0x000fe200078e00ff */
[----:B------:R-:W-:Y:S01]  /*0e00*/  UIMAD.WIDE.U32 UR10, UR6, 0x40, URZ ;  /* 0x00000040060a78a5 */ /* 0x000fe2000f8e003f */
[----:B------:R-:W-:Y:S01]  /*0e10*/  LEA.HI R104, R106, R39, RZ, 0x5 ;  /* 0x000000276a687211 */ /* 0x000fe200078f28ff */
[----:B------:R-:W-:Y:S01]  /*0e20*/  USHF.L.U32 UR8, UR7, 0x6, URZ ;  /* 0x0000000607087899 */ /* 0x000fe2000800063f */
[----:B------:R-:W-:Y:S01]  /*0e30*/  IMAD.MOV.U32 R4, RZ, RZ, R2 ;  /* 0x000000ffff047224 */ /* 0x000fe200078e0002 */
[----:B------:R-:W-:Y:S01]  /*0e40*/  @P1 SHF.R.U32.HI R4, RZ, c[0x0][0x2cc], R5 ;  /* 0x0000b300ff041a19 */ /* 0x000fe20000011605 */
[----:B------:R-:W-:Y:S01]  /*0e50*/  IMAD R3, R0, c[0x0][0x1c4], R3 ;  /* 0x0000710000037a24 */ /* 0x000fe200078e0203 */
[----:B------:R-:W-:Y:S01]  /*0e60*/  IADD3 R5, R26, UR16, RZ ;  /* 0x000000101a057c10 */ /* 0x000fe2000fffe0ff */
[----:B------:R-:W-:Y:S01]  /*0e70*/  IMAD.SHL.U32 R30, R25, 0x8, RZ ;  /* 0x00000008191e7824 */ /* 0x000fe200078e00ff */
[--C-:B------:R-:W-:Y:S01]  /*0e80*/  SHF.R.S32.HI R7, RZ, 0x1f, R4.reuse ;  /* 0x0000001fff077819 */ /* 0x100fe20000011404 */
[----:B------:R-:W-:Y:S01]  /*0e90*/  IMAD.IADD R13, R13, 0x1, R3 ;  /* 0x000000010d0d7824 */ /* 0x000fe200078e0203 */
[----:B------:R-:W-:Y:S01]  /*0ea0*/  UIADD3 UR8, UR11, UR8, URZ ;  /* 0x000000080b087290 */ /* 0x000fe2000fffe03f */
[----:B------:R-:W-:Y:S01]  /*0eb0*/  IMAD.MOV R3, RZ, RZ, -R4 ;  /* 0x000000ffff037224 */ /* 0x000fe200078e0a04 */
[----:B------:R-:W-:Y:S01]  /*0ec0*/  SHF.R.S32.HI R31, RZ, 0x1f, R30 ;  /* 0x0000001fff1f7819 */ /* 0x000fe2000001141e */
[----:B------:R-:W-:Y:S01]  /*0ed0*/  IMAD R7, R7, c[0x0][0x1b0], RZ ;  /* 0x00006c0007077a24 */ /* 0x000fe200078e02ff */
[----:B------:R-:W-:Y:S01]  /*0ee0*/  ISETP.GE.AND P4, PT, R30, c[0x0][0x198], PT ;  /* 0x000066001e007a0c */ /* 0x000fe20003f86270 */
[----:B------:R-:W-:Y:S01]  /*0ef0*/  IMAD R2, R3, c[0x0][0x2c4], R2 ;  /* 0x0000b10003027a24 */ /* 0x000fe200078e0202 */
[----:B------:R-:W-:Y:S01]  /*0f00*/  IADD3 R3, R5, 0x20, RZ ;  /* 0x0000002005037810 */ /* 0x000fe20007ffe0ff */
[C---:B------:R-:W-:Y:S01]  /*0f10*/  IMAD.WIDE.U32 R12, R4.reuse, c[0x0][0x1b0], R12 ;  /* 0x00006c00040c7a25 */ /* 0x040fe200078e000c */
[----:B------:R-:W-:Y:S01]  /*0f20*/  SHF.R.S32.HI R105, RZ, 0x5, R104 ;  /* 0x00000005ff697819 */ /* 0x000fe20000011468 */
[----:B------:R-:W-:Y:S01]  /*0f30*/  UMOV UR17, 0x6 ;  /* 0x0000000600117882 */ /* 0x000fe20000000000 */
[----:B------:R-:W-:Y:S01]  /*0f40*/  SHF.R.S32.HI R11, RZ, 0x1f, R2 ;  /* 0x0000001fff0b7819 */ /* 0x000fe20000011402 */
[----:B------:R-:W-:Y:S01]  /*0f50*/  IMAD R7, R4, c[0x0][0x1b4], R7 ;  /* 0x00006d0004077a24 */ /* 0x000fe200078e0207 */
[----:B------:R-:W-:Y:S01]  /*0f60*/  BAR.SYNC.DEFER_BLOCKING 0x0 ;  /* 0x0000000000007b1d */ /* 0x000fe20000010000 */
[----:B------:R-:W-:Y:S01]  /*0f70*/  ISETP.GE.AND P3, PT, R3, UR4, PT ;  /* 0x0000000403007c0c */ /* 0x000fe2000bf66270 */
[----:B------:R-:W-:Y:S01]  /*0f80*/  IMAD.MOV.U32 R37, RZ, RZ, 0x60 ;  /* 0x00000060ff257424 */ /* 0x000fe200078e00ff */
[----:B------:R-:W-:Y:S01]  /*0f90*/  IADD3 R4, R5, 0x40, RZ ;  /* 0x0000004005047810 */ /* 0x000fe20007ffe0ff */
[----:B------:R-:W-:-:S02]  /*0fa0*/  IMAD R11, R11, c[0x0][0x1a8], RZ ;  /* 0x00006a000b0b7a24 */ /* 0x000fc400078e02ff */
[----:B------:R-:W-:Y:S01]  /*0fb0*/  IMAD.IADD R13, R13, 0x1, R7 ;  /* 0x000000010d0d7824 */ /* 0x000fe200078e0207 */
[----:B------:R-:W-:Y:S01]  /*0fc0*/  ISETP.GE.AND P2, PT, R4, UR4, PT ;  /* 0x0000000404007c0c */ /* 0x000fe2000bf46270 */
[C---:B------:R-:W-:Y:S02]  /*0fd0*/  IMAD R11, R2.reuse, c[0x0][0x1ac], R11 ;  /* 0x00006b00020b7a24 */ /* 0x040fe400078e020b */
[----:B------:R-:W-:-:S04]  /*0fe0*/  IMAD.WIDE.U32 R2, R2, c[0x0][0x1a8], R12 ;  /* 0x00006a0002027a25 */ /* 0x000fc800078e000c */
[----:B------:R-:W-:Y:S01]  /*0ff0*/  IMAD.SHL.U32 R7, R26, 0x40, RZ ;  /* 0x000000401a077824 */ /* 0x000fe200078e00ff */
[----:B------:R-:W-:Y:S01]  /*1000*/  LEA R6, P1, R2, c[0x0][0x160], 0x1 ;  /* 0x0000580002067a11 */ /* 0x000fe200078208ff */
[----:B------:R-:W-:Y:S02]  /*1010*/  IMAD.IADD R3, R3, 0x1, R11 ;  /* 0x0000000103037824 */ /* 0x000fe400078e020b */
[----:B------:R-:W-:Y:S01]  /*1020*/  IMAD R11, R28, c[0x0][0x1e0], RZ ;  /* 0x000078001c0b7a24 */ /* 0x000fe200078e02ff */
[----:B------:R-:W-:Y:S01]  /*1030*/  LOP3.LUT R7, R7, 0x1c0, RZ, 0xc0, !PT ;  /* 0x000001c007077812 */ /* 0x000fe200078ec0ff */
[----:B------:R-:W1:Y:S01]  /*1040*/  SHFL.IDX PT, R4, R6, RZ, 0x181f ;  /* 0x00181fff06047589 */ /* 0x000e6200000e0000 */
[----:B------:R-:W-:Y:S01]  /*1050*/  LEA.HI.X R3, R2, c[0x0][0x164], R3, 0x1, P1 ;  /* 0x0000590002037a11 */ /* 0x000fe200008f0c03 */
[C---:B------:R-:W-:Y:S01]  /*1060*/  IMAD R2, R26.reuse, c[0x0][0x1e4], R11 ;  /* 0x000079001a027a24 */ /* 0x040fe200078e020b */
[C---:B------:R-:W-:Y:S01]  /*1070*/  ISETP.GE.AND P1, PT, R5.reuse, UR4, PT ;  /* 0x0000000405007c0c */ /* 0x040fe2000bf26270 */
[----:B------:R-:W-:Y:S01]  /*1080*/  IMAD.WIDE.U32 R10, R26, c[0x0][0x1e0], R30 ;  /* 0x000078001a0a7a25 */ /* 0x000fe200078e001e */
[----:B------:R-:W-:Y:S01]  /*1090*/  SHF.R.U32.HI R216, RZ, 0x3, R7 ;  /* 0x00000003ffd87819 */ /* 0x000fe20000011607 */
[----:B------:R-:W-:Y:S01]  /*10a0*/  SHFL.IDX PT, R12, R6, 0x1, 0x181f ;  /* 0x00381f00060c7f89 */ /* 0x000fe200000e0000 */
[----:B------:R-:W-:Y:S01]  /*10b0*/  IADD3 R5, R5, 0x60, RZ ;  /* 0x0000006005057810 */ /* 0x000fe20007ffe0ff */
[----:B------:R-:W-:Y:S01]  /*10c0*/  IMAD.IADD R11, R11, 0x1, R2 ;  /* 0x000000010b0b7824 */ /* 0x000fe200078e0202 */
[----:B------:R-:W-:Y:S01]  /*10d0*/  LOP3.LUT R7, R7, 0x38, R30, 0xf8, !PT ;  /* 0x0000003807077812 */ /* 0x000fe200078ef81e */
[----:B------:R-:W-:Y:S01]  /*10e0*/  SHFL.IDX PT, R8, R6, 0x2, 0x181f ;  /* 0x00581f0006087f89 */ /* 0x000fe200000e0000 */
[----:B------:R-:W-:Y:S01]  /*10f0*/  ISETP.GE.AND P5, PT, R5, UR4, PT ;  /* 0x0000000405007c0c */ /* 0x000fe2000bfa6270 */
[----:B------:R-:W-:Y:S01]  /*1100*/  IMAD.WIDE.U32 R218, R218, c[0x0][0x1e8], R10 ;  /* 0x00007a00dada7a25 */ /* 0x000fe200078e000a */
[----:B------:R-:W-:Y:S01]  /*1110*/  LOP3.LUT R216, R7, R216, RZ, 0x3c, !PT ;  /* 0x000000d807d87212 */ /* 0x000fe200078e3cff */
[----:B------:R-:W3:Y:S01]  /*1120*/  SHFL.IDX PT, R5, R3, RZ, 0x181f ;  /* 0x00181fff03057589 */ /* 0x000ee200000e0000 */
[----:B------:R-:W-:Y:S01]  /*1130*/  LEA.HI R7, R106, R39, RZ, 0x6 ;  /* 0x000000276a077211 */ /* 0x000fe200078f30ff */
[----:B------:R-:W-:Y:S01]  /*1140*/  ULDC.64 UR4, c[0x0][0x1e8] ;  /* 0x00007a0000047ab9 */ /* 0x000fe20000000a00 */
[----:B------:R-:W-:Y:S01]  /*1150*/  IADD3 R2, R30, 0x40, RZ ;  /* 0x000000401e027810 */ /* 0x000fe20007ffe0ff */
[----:B------:R-:W4:Y:S01]  /*1160*/  SHFL.IDX PT, R13, R3, 0x1, 0x181f ;  /* 0x00381f00030d7f89 */ /* 0x000f2200000e0000 */
[----:B------:R-:W-:Y:S01]  /*1170*/  UIMAD UR4, UR12, UR4, URZ ;  /* 0x000000040c0472a4 */ /* 0x000fe2000f8e023f */
[----:B------:R-:W-:Y:S01]  /*1180*/  IMAD.SHL.U32 R7, R7, 0x8, RZ ;  /* 0x0000000807077824 */ /* 0x000fe200078e00ff */
[----:B------:R-:W-:Y:S01]  /*1190*/  ISETP.GE.AND P6, PT, R2, c[0x0][0x198], PT ;  /* 0x0000660002007a0c */ /* 0x000fe20003fc6270 */
[----:B------:R-:W-:Y:S01]  /*11a0*/  SHFL.IDX PT, R10, R6, 0x3, 0x181f ;  /* 0x00781f00060a7f89 */ /* 0x000fe200000e0000 */
[----:B------:R-:W-:Y:S01]  /*11b0*/  UIMAD UR4, UR9, UR5, UR4 ;  /* 0x00000005090472a4 */ /* 0x000fe2000f8e0204 */
[----:B------:R-:W-:Y:S01]  /*11c0*/  IMAD.WIDE.U32 R108, R37, c[0x0][0x1e0], RZ ;  /* 0x00007800256c7a25 */ /* 0x000fe200078e00ff */
[----:B------:R-:W-:Y:S01]  /*11d0*/  LOP3.LUT R216, R216, 0xfffffe00, R7, 0xf8, !PT ;  /* 0xfffffe00d8d87812 */ /* 0x000fe200078ef807 */
[----:B------:R-:W-:Y:S01]  /*11e0*/  SHFL.IDX PT, R11, R3, 0x3, 0x181f ;  /* 0x00781f00030b7f89 */ /* 0x000fe200000e0000 */
[----:B------:R-:W-:-:S02]  /*11f0*/  @!P1 SHF.R.S32.HI R7, RZ, 0x1f, R2 ;  /* 0x0000001fff079819 */ /* 0x000fc40000011402 */
[----:B------:R-:W-:Y:S01]  /*1200*/  IADD3 R219, R219, UR4, RZ ;  /* 0x00000004dbdb7c10 */ /* 0x000fe2000fffe0ff */
[----:B------:R-:W-:Y:S01]  /*1210*/  IMAD.SHL.U32 R216, R216, 0x2, RZ ;  /* 0x00000002d8d87824 */ /* 0x000fe200078e00ff */
[----:B------:R-:W-:Y:S02]  /*1220*/  ULDC.64 UR4, c[0x0][0x210] ;  /* 0x0000840000047ab9 */ /* 0x000fe40000000a00 */
[----:B------:R-:W-:-:S04]  /*1230*/  UIMAD UR4, UR12, UR4, URZ ;  /* 0x000000040c0472a4 */ /* 0x000fc8000f8e023f */
[----:B------:R-:W-:Y:S01]  /*1240*/  UIMAD UR4, UR9, UR5, UR4 ;  /* 0x00000005090472a4 */ /* 0x000fe2000f8e0204 */
[----:B--2---:R-:W-:Y:S01]  /*1250*/  @P0 SHF.R.S32.HI R227, RZ, 0x1f, R226 ;  /* 0x0000001fffe30819 */ /* 0x004fe200000114e2 */
[----:B------:R-:W-:Y:S02]  /*1260*/  @!P0 IMAD.MOV.U32 R227, RZ, RZ, R9 ;  /* 0x000000ffffe38224 */ /* 0x000fe400078e0009 */
[----:B------:R2:W5:Y:S01]  /*1270*/  SHFL.IDX PT, R9, R3, 0x2, 0x181f ;  /* 0x00581f0003097f89 */ /* 0x00056200000e0000 */
[----:B------:R-:W-:Y:S01]  /*1280*/  @!P0 IMAD.MOV.U32 R226, RZ, RZ, R0 ;  /* 0x000000ffffe28224 */ /* 0x000fe200078e0000 */
[----:B------:R-:W-:Y:S01]  /*1290*/  @!P1 LEA.HI R0, R7, R2, RZ, 0x3 ;  /* 0x0000000207009211 */ /* 0x000fe200078f18ff */
[----:B------:R-:W-:Y:S01]  /*12a0*/  IMAD R221, R227, c[0x0][0x1f0], RZ ;  /* 0x00007c00e3dd7a24 */ /* 0x000fe200078e02ff */
[----:B-1----:R-:W-:Y:S01]  /*12b0*/  @!P1 LEA R14, P0, R30, R4, 0x1 ;  /* 0x000000041e0e9211 */ /* 0x002fe200078008ff */
[----:B------:R-:W-:Y:S01]  /*12c0*/  IMAD.WIDE.U32 R218, R226, c[0x0][0x1f0], R218 ;  /* 0x00007c00e2da7a25 */ /* 0x000fe200078e00da */
[----:B------:R-:W-:-:S02]  /*12d0*/  @!P1 LOP3.LUT R0, R0, 0xfffffff8, RZ, 0xc0, !PT ;  /* 0xfffffff800009812 */ /* 0x000fc400078ec0ff */
[----:B------:R-:W-:Y:S01]  /*12e0*/  @!P3 SHF.R.S32.HI R7, RZ, 0x1f, R2 ;  /* 0x0000001fff07b819 */ /* 0x000fe20000011402 */
[----:B------:R-:W-:Y:S01]  /*12f0*/  IMAD R221, R226, c[0x0][0x1f4], R221 ;  /* 0x00007d00e2dd7a24 */ /* 0x000fe200078e02dd */
[----:B---3--:R-:W-:Y:S01]  /*1300*/  @!P1 LEA.HI.X R15, R30, R5, R31, 0x1, P0 ;  /* 0x000000051e0f9211 */ /* 0x008fe200000f0c1f */
[----:B------:R-:W-:Y:S01]  /*1310*/  @!P1 IMAD.WIDE R16, R0, 0x2, R4 ;  /* 0x0000000200109825 */ /* 0x000fe200078e0204 */
[----:B------:R-:W-:Y:S02]  /*1320*/  @!P2 SHF.R.S32.HI R5, RZ, 0x1f, R2 ;  /* 0x0000001fff05a819 */ /* 0x000fe40000011402 */
[-C--:B------:R-:W-:Y:S01]  /*1330*/  @!P3 LEA.HI R4, R7, R2.reuse, RZ, 0x3 ;  /* 0x000000020704b211 */ /* 0x080fe200078f18ff */
[----:B------:R1:W-:Y:S01]  /*1340*/  @!P1 LDGSTS.E.BYPASS.LTC128B.128 [R216+0x100], [R14.64], !P4 ;  /* 0x001000000ed89fae */ /* 0x0003e2000e101d4e */
[----:B------:R-:W-:Y:S01]  /*1350*/  @!P2 LEA.HI R0, R5, R2, RZ, 0x3 ;  /* 0x000000020500a211 */ /* 0x000fe200078f18ff */
[----:B------:R-:W-:Y:S01]  /*1360*/  IMAD.IADD R221, R219, 0x1, R221 ;  /* 0x00000001dbdd7824 */ /* 0x000fe200078e02dd */
[----:B------:R-:W-:Y:S01]  /*1370*/  @!P3 LOP3.LUT R4, R4, 0xfffffff8, RZ, 0xc0, !PT ;  /* 0xfffffff80404b812 */ /* 0x000fe200078ec0ff */
[----:B------:R3:W-:Y:S01]  /*1380*/  @!P1 LDGSTS.E.BYPASS.LTC128B.128 [R216+0x4100], [R16.64], !P6 ;  /* 0x0410000010d89fae */ /* 0x0007e2000f101d4e */
[----:B------:R-:W-:Y:S01]  /*1390*/  @!P3 LEA R18, P1, R30, R12, 0x1 ;  /* 0x0000000c1e12b211 */ /* 0x000fe200078208ff */
[----:B------:R-:W-:Y:S01]  /*13a0*/  IMAD.MOV.U32 R220, RZ, RZ, R218 ;  /* 0x000000ffffdc7224 */ /* 0x000fe200078e00da */
[----:B------:R-:W-:Y:S01]  /*13b0*/  @!P2 LOP3.LUT R5, R0, 0xfffffff8, RZ, 0xc0, !PT ;  /* 0xfffffff80005a812 */ /* 0x000fe200078ec0ff */
[----:B--2---:R-:W-:Y:S01]  /*13c0*/  IMAD R3, R37, c[0x0][0x1e4], RZ ;  /* 0x0000790025037a24 */ /* 0x004fe200078e02ff */
[----:B----4-:R-:W-:Y:S01]  /*13d0*/  @!P3 LEA.HI.X R19, R30, R13, R31, 0x1, P1 ;  /* 0x0000000d1e13b211 */ /* 0x010fe200008f0c1f */
[----:B------:R-:W-:-:S02]  /*13e0*/  IMAD R37, R36, -0x60, R37 ;  /* 0xffffffa024257824 */ /* 0x000fc400078e0225 */
[----:B------:R-:W-:Y:S02]  /*13f0*/  @!P3 IMAD.WIDE R12, R4, 0x2, R12 ;  /* 0x00000002040cb825 */ /* 0x000fe400078e020c */
[----:B------:R3:W-:Y:S01]  /*1400*/  @!P3 LDGSTS.E.BYPASS.LTC128B.128 [R216+0x1100], [R18.64], !P4 ;  /* 0x0110000012d8bfae */ /* 0x0007e2000e101d4e */
[----:B------:R-:W-:Y:S01]  /*1410*/  IADD3 R24, R37, c[0x0][0x1d0], -R26 ;  /* 0x0000740025187a10 */ /* 0x000fe20007ffe81a */
[----:B-----5:R-:W-:Y:S02]  /*1420*/  @!P2 IMAD.WIDE R4, R5, 0x2, R8 ;  /* 0x000000020504a825 */ /* 0x020fe400078e0208 */
[----:B------:R2:W-:Y:S01]  /*1430*/  @!P3 LDGSTS.E.BYPASS.LTC128B.128 [R216+0x5100], [R12.64], !P6 ;  /* 0x051000000cd8bfae */ /* 0x0005e2000f101d4e */
[----:B------:R-:W-:Y:S01]  /*1440*/  ISETP.GE.AND P1, PT, R24, 0x21, PT ;  /* 0x000000211800780c */ /* 0x000fe20003f26270 */
[----:B------:R-:W-:Y:S02]  /*1450*/  IMAD.IADD R38, R109, 0x1, R3 ;  /* 0x000000016d267824 */ /* 0x000fe400078e0203 */
[----:B------:R-:W-:-:S04]  /*1460*/  IMAD.WIDE.U32 R6, R107, R108, R220 ;  /* 0x0000006c6b067225 */ /* 0x000fc800078e00dc */
[----:B------:R-:W-:Y:S01]  /*1470*/  IMAD.U32 R3, RZ, RZ, UR6 ;  /* 0x00000006ff037e24 */ /* 0x000fe2000f8e00ff */
[C---:B-1----:R-:W-:Y:S01]  /*1480*/  @!P2 LEA R14, P0, R30.reuse, R8, 0x1 ;  /* 0x000000081e0ea211 */ /* 0x042fe200078008ff */
[----:B------:R-:W-:Y:S02]  /*1490*/  IMAD.U32 R0, RZ, RZ, UR7 ;  /* 0x00000007ff007e24 */ /* 0x000fe4000f8e00ff */
[----:B------:R-:W-:Y:S01]  /*14a0*/  IMAD R229, R227, c[0x0][0x218], RZ ;  /* 0x00008600e3e57a24 */ /* 0x000fe200078e02ff */
[C---:B------:R-:W-:Y:S02]  /*14b0*/  @!P2 LEA.HI.X R15, R30.reuse, R9, R31, 0x1, P0 ;  /* 0x000000091e0fa211 */ /* 0x040fe400000f0c1f */
[----:B------:R-:W-:Y:S01]  /*14c0*/  @!P5 LEA R8, P0, R30, R10, 0x1 ;  /* 0x0000000a1e08d211 */ /* 0x000fe200078008ff */
[----:B------:R-:W-:Y:S02]  /*14d0*/  IMAD R229, R226, c[0x0][0x21c], R229 ;  /* 0x00008700e2e57a24 */ /* 0x000fe400078e02e5 */
[----:B------:R1:W-:Y:S01]  /*14e0*/  @!P2 LDGSTS.E.BYPASS.LTC128B.128 [R216+0x2100], [R14.64], !P4 ;  /* 0x021000000ed8afae */ /* 0x0003e2000e101d4e */
[----:B------:R-:W-:-:S02]  /*14f0*/  @!P5 LEA.HI.X R9, R30, R11, R31, 0x1, P0 ;  /* 0x0000000b1e09d211 */ /* 0x000fc400000f0c1f */
[C---:B------:R-:W-:Y:S01]  /*1500*/  ISETP.GE.AND P0, PT, R24.reuse, 0x41, PT ;  /* 0x000000411800780c */ /* 0x040fe20003f06270 */
[----:B------:R4:W-:Y:S01]  /*1510*/  @!P2 LDGSTS.E.BYPASS.LTC128B.128 [R216+0x6100], [R4.64], !P6 ;  /* 0x0610000004d8afae */ /* 0x0009e2000f101d4e */
[----:B------:R-:W-:-:S03]  /*1520*/  ISETP.GE.AND P2, PT, R24, 0x1, PT ;  /* 0x000000011800780c */ /* 0x000fc60003f46270 */
[----:B------:R5:W-:Y:S01]  /*1530*/  @!P5 LDGSTS.E.BYPASS.LTC128B.128 [R216+0x3100], [R8.64], !P4 ;  /* 0x0310000008d8dfae */ /* 0x000be2000e101d4e */
[----:B--2---:R-:W-:-:S05]  /*1540*/  IMAD.U32 R13, RZ, RZ, UR6 ;  /* 0x00000006ff0d7e24 */ /* 0x004fca000f8e00ff */
[----:B------:R-:W-:-:S04]  /*1550*/  @P1 LEA R13, P3, R13, R6, 0x5 ;  /* 0x000000060d0d1211 */ /* 0x000fc800078628ff */
[----:B-1----:R-:W-:Y:S01]  /*1560*/  @P2 LEA R14, P4, R6, c[0x0][0x1c8], 0x1 ;  /* 0x00007200060e2a11 */ /* 0x002fe200078808ff */
[----:B----4-:R-:W-:Y:S01]  /*1570*/  IMAD R5, R38, R107, RZ ;  /* 0x0000006b26057224 */ /* 0x010fe200078e02ff */
[----:B------:R-:W-:-:S03]  /*1580*/  LOP3.LUT R4, R214, 0xfffffff0, RZ, 0xc0, !PT ;  /* 0xfffffff0d6047812 */ /* 0x000fc600078ec0ff */
[----:B------:R-:W-:Y:S02]  /*1590*/  IMAD R5, R27, R108, R5 ;  /* 0x0000006c1b057224 */ /* 0x000fe400078e0205 */
[----:B-----5:R-:W-:Y:S02]  /*15a0*/  IMAD.IADD R9, R39, 0x1, -R4 ;  /* 0x0000000127097824 */ /* 0x020fe400078e0a04 */
[----:B------:R-:W-:Y:S01]  /*15b0*/  IMAD.IADD R5, R7, 0x1, R5 ;  /* 0x0000000107057824 */ /* 0x000fe200078e0205 */
[----:B------:R-:W-:Y:S02]  /*15c0*/  SHF.R.S32.HI R7, RZ, 0x4, R214 ;  /* 0x00000004ff077819 */ /* 0x000fe400000114d6 */
[----:B------:R-:W-:Y:S02]  /*15d0*/  SHF.R.S32.HI R4, RZ, 0x1f, R9 ;  /* 0x0000001fff047819 */ /* 0x000fe40000011409 */
[----:B------:R-:W-:Y:S02]  /*15e0*/  @P1 LEA.HI.X R0, R3, R5, R0, 0x5, P3 ;  /* 0x0000000503001211 */ /* 0x000fe400018f2c00 */
[----:B------:R-:W-:-:S02]  /*15f0*/  @P1 LEA R12, P3, R13, c[0x0][0x1c8], 0x1 ;  /* 0x000072000d0c1a11 */ /* 0x000fc400078608ff */
[----:B------:R-:W-:Y:S02]  /*1600*/  LEA.HI R3, R4, R9, RZ, 0x3 ;  /* 0x0000000904037211 */ /* 0x000fe400078f18ff */
[----:B------:R-:W-:Y:S02]  /*1610*/  @P1 LEA.HI.X R13, R13, c[0x0][0x1cc], R0, 0x1, P3 ;  /* 0x000073000d0d1a11 */ /* 0x000fe400018f0c00 */
[----:B------:R-:W-:Y:S02]  /*1620*/  LOP3.LUT R0, R3, 0xfffffff8, RZ, 0xc0, !PT ;  /* 0xfffffff803007812 */ /* 0x000fe400078ec0ff */
[C---:B------:R-:W-:Y:S02]  /*1630*/  @P2 LEA.HI.X R15, R6.reuse, c[0x0][0x1cc], R5, 0x1, P4 ;  /* 0x00007300060f2a11 */ /* 0x040fe400020f0c05 */
[----:B------:R-:W-:Y:S01]  /*1640*/  @P0 IADD3 R6, P3, R6, UR10, RZ ;  /* 0x0000000a06060c10 */ /* 0x000fe2000ff7e0ff */
[----:B------:R-:W-:Y:S01]  /*1650*/  IMAD.IADD R0, R9, 0x1, -R0 ;  /* 0x0000000109007824 */ /* 0x000fe200078e0a00 */
[----:B------:R-:W-:-:S02]  /*1660*/  @!P5 SHF.R.S32.HI R9, RZ, 0x1f, R2 ;  /* 0x0000001fff09d819 */ /* 0x000fc40000011402 */
[----:B------:R-:W-:Y:S02]  /*1670*/  @P0 IADD3.X R5, R5, UR8, RZ, P3, !PT ;  /* 0x0000000805050c10 */ /* 0x000fe40009ffe4ff */
[----:B------:R-:W-:Y:S02]  /*1680*/  @P0 LEA R8, P3, R6, c[0x0][0x1c8], 0x1 ;  /* 0x0000720006080a11 */ /* 0x000fe400078608ff */
[----:B------:R-:W-:Y:S02]  /*1690*/  @!P5 LEA.HI R4, R9, R2, RZ, 0x3 ;  /* 0x000000020904d211 */ /* 0x000fe400078f18ff */
[----:B------:R-:W-:Y:S02]  /*16a0*/  ISETP.GE.AND P4, PT, R30, c[0x0][0x1d4], PT ;  /* 0x000075001e007a0c */ /* 0x000fe40003f86270 */
[----:B------:R-:W-:Y:S02]  /*16b0*/  @P0 LEA.HI.X R9, R6, c[0x0][0x1cc], R5, 0x1, P3 ;  /* 0x0000730006090a11 */ /* 0x000fe400018f0c05 */
[----:B------:R-:W-:-:S02]  /*16c0*/  @!P5 LOP3.LUT R5, R4, 0xfffffff8, RZ, 0xc0, !PT ;  /* 0xfffffff80405d812 */ /* 0x000fc400078ec0ff */
[----:B------:R-:W-:Y:S02]  /*16d0*/  ISETP.GE.AND P3, PT, R2, c[0x0][0x1d4], PT ;  /* 0x0000750002007a0c */ /* 0x000fe40003f66270 */
[----:B------:R-:W-:Y:S01]  /*16e0*/  LEA.HI R214, R214, R7, RZ, 0x1 ;  /* 0x00000007d6d67211 */ /* 0x000fe200078f08ff */
[----:B------:R-:W-:-:S03]  /*16f0*/  @!P5 IMAD.WIDE R10, R5, 0x2, R10 ;  /* 0x00000002050ad825 */ /* 0x000fc600078e020a */
[----:B------:R-:W-:Y:S01]  /*1700*/  LOP3.LUT R214, R214, 0xfffffffe, RZ, 0xc0, !PT ;  /* 0xfffffffed6d67812 */ /* 0x000fe200078ec0ff */
[----:B------:R-:W-:Y:S01]  /*1710*/  IMAD.SHL.U32 R5, R25, 0x40, RZ ;  /* 0x0000004019057824 */ /* 0x000fe200078e00ff */
[----:B------:R1:W-:Y:S03]  /*1720*/  @!P5 LDGSTS.E.BYPASS.LTC128B.128 [R216+0x7100], [R10.64], !P6 ;  /* 0x071000000ad8dfae */ /* 0x0003e6000f101d4e */
[----:B------:R-:W-:Y:S01]  /*1730*/  IMAD.IADD R214, R7, 0x1, -R214 ;  /* 0x0000000107d67824 */ /* 0x000fe200078e0ad6 */
[----:B------:R-:W0:Y:S01]  /*1740*/  LDGDEPBAR ;  /* 0x00000000000079af */ /* 0x000e220000000000 */
[----:B------:R-:W-:Y:S02]  /*1750*/  IMAD.SHL.U32 R7, R0, 0x40, RZ ;  /* 0x0000004000077824 */ /* 0x000fe400078e00ff */
[----:B------:R-:W-:Y:S01]  /*1760*/  IMAD.SHL.U32 R4, R214, 0x8, RZ ;  /* 0x00000008d6047824 */ /* 0x000fe200078e00ff */
[----:B------:R2:W-:Y:S02]  /*1770*/  @P2 LDGSTS.E.BYPASS.LTC128B.128 [R216+0x8100], [R14.64], !P4 ;  /* 0x081000000ed82fae */ /* 0x0005e4000e101d4e */
[----:B------:R-:W-:-:S02]  /*1780*/  LOP3.LUT R7, R7, 0x1c0, RZ, 0xc0, !PT ;  /* 0x000001c007077812 */ /* 0x000fc400078ec0ff */
[----:B------:R2:W-:Y:S02]  /*1790*/  @P2 LDGSTS.E.BYPASS.LTC128B.128 [R216+0xb100], [R14.64+0x80], !P3 ;  /* 0x0b1000800ed82fae */ /* 0x0005e4000d901d4e */
[----:B------:R-:W-:Y:S01]  /*17a0*/  LOP3.LUT R2, R7, 0x8, R4, 0xf8, !PT ;  /* 0x0000000807027812 */ /* 0x000fe200078ef804 */
[----:B------:R-:W-:Y:S01]  /*17b0*/  IMAD.SHL.U32 R4, R26, 0x8, RZ ;  /* 0x000000081a047824 */ /* 0x000fe200078e00ff */
[----:B------:R2:W-:Y:S01]  /*17c0*/  @P1 LDGSTS.E.BYPASS.LTC128B.128 [R216+0x9100], [R12.64], !P4 ;  /* 0x091000000cd81fae */ /* 0x0005e2000e101d4e */
[----:B------:R-:W-:-:S03]  /*17d0*/  SHF.R.U32.HI R7, RZ, 0x3, R7 ;  /* 0x00000003ff077819 */ /* 0x000fc60000011607 */
[----:B------:R2:W-:Y:S01]  /*17e0*/  @P1 LDGSTS.E.BYPASS.LTC128B.128 [R216+0xc100], [R12.64+0x80], !P3 ;  /* 0x0c1000800cd81fae */ /* 0x0005e2000d901d4e */
[----:B------:R-:W-:Y:S01]  /*17f0*/  LOP3.LUT R2, R2, R7, RZ, 0x3c, !PT ;  /* 0x0000000702027212 */ /* 0x000fe200078e3cff */
[----:B------:R-:W-:Y:S01]  /*1800*/  IMAD.SHL.U32 R7, R3, 0x40, RZ ;  /* 0x0000004003077824 */ /* 0x000fe200078e00ff */
[----:B------:R-:W-:Y:S01]  /*1810*/  LOP3.LUT R3, R5, 0x1c0, RZ, 0xc0, !PT ;  /* 0x000001c005037812 */ /* 0x000fe200078ec0ff */
[----:B------:R4:W-:Y:S01]  /*1820*/  @P0 LDGSTS.E.BYPASS.LTC128B.128 [R216+0xa100], [R8.64], !P4 ;  /* 0x0a10000008d80fae */ /* 0x0009e2000e101d4e */
[----:B------:R-:W-:Y:S01]  /*1830*/  R2P PR, R0, 0x6 ;  /* 0x0000000600007804 */ /* 0x000fe20000000000 */
[----:B------:R-:W-:Y:S01]  /*1840*/  IMAD.MOV.U32 R5, RZ, RZ, 0x10 ;  /* 0x00000010ff057424 */ /* 0x000fe200078e00ff */
[----:B------:R-:W-:Y:S01]  /*1850*/  LOP3.LUT R2, R2, 0xfffffe00, R7, 0xf8, !PT ;  /* 0xfffffe0002027812 */ /* 0x000fe200078ef807 */
[----:B------:R4:W-:Y:S01]  /*1860*/  @P0 LDGSTS.E.BYPASS.LTC128B.128 [R216+0xd100], [R8.64+0x80], !P3 ;  /* 0x0d10008008d80fae */ /* 0x0009e2000d901d4e */
[----:B------:R-:W-:Y:S02]  /*1870*/  LOP3.LUT R4, R3, 0x8, R4, 0xf8, !PT ;  /* 0x0000000803047812 */ /* 0x000fe400078ef804 */
[----:B------:R-:W-:Y:S01]  /*1880*/  SHF.R.U32.HI R3, RZ, 0x3, R3 ;  /* 0x00000003ff037819 */ /* 0x000fe20000011603 */
[----:B------:R-:W0:Y:S01]  /*1890*/  LDGDEPBAR ;  /* 0x00000000000079af */ /* 0x000e220000000000 */
[----:B------:R-:W-:Y:S01]  /*18a0*/  IMAD R7, R105, 0x400, R2 ;  /* 0x0000040069077824 */ /* 0x000fe200078e0202 */
[----:B------:R-:W-:-:S02]  /*18b0*/  SEL R5, R5, 0xfffffff0, !P1 ;  /* 0xfffffff005057807 */ /* 0x000fc40004800000 */
[----:B------:R-:W-:Y:S02]  /*18c0*/  LOP3.LUT P0, RZ, R25, 0x2, RZ, 0xc0, !PT ;  /* 0x0000000219ff7812 */ /* 0x000fe4000780c0ff */
[C---:B------:R-:W-:Y:S02]  /*18d0*/  ISETP.LT.OR P6, PT, R24.reuse, 0x1, P4 ;  /* 0x000000011800780c */ /* 0x040fe400027c1670 */
[----:B------:R-:W-:Y:S02]  /*18e0*/  ISETP.LT.OR P5, PT, R24, 0x1, P3 ;  /* 0x000000011800780c */ /* 0x000fe40001fa1670 */
[----:B----4-:R-:W-:Y:S01]  /*18f0*/  LOP3.LUT R9, R4, R3, RZ, 0x3c, !PT ;  /* 0x0000000304097212 */ /* 0x010fe200078e3cff */
[----:B------:R-:W-:-:S04]  /*1900*/  DEPBAR.LE SB0, 0x1 ;  /* 0x000080400000791a */ /* 0x000fc80000000000 */
[----:B------:R-:W-:Y:S01]  /*1910*/  IMAD.MOV.U32 R3, RZ, RZ, 0x20 ;  /* 0x00000020ff037424 */ /* 0x000fe200078e00ff */
[C---:B------:R-:W-:Y:S01]  /*1920*/  LEA R4, R7.reuse, 0x100, 0x1 ;  /* 0x0000010007047811 */ /* 0x040fe200078e08ff */
[----:B------:R-:W-:Y:S01]  /*1930*/  IMAD.SHL.U32 R7, R7, 0x2, RZ ;  /* 0x0000000207077824 */ /* 0x000fe200078e00ff */
[----:B------:R-:W-:Y:S01]  /*1940*/  BAR.SYNC.DEFER_BLOCKING 0x0 ;  /* 0x0000000000007b1d */ /* 0x000fe20000010000 */
[----:B------:R-:W-:Y:S01]  /*1950*/  IMAD R214, R214, 0x200, R9 ;  /* 0x00000200d6d67824 */ /* 0x000fe200078e0209 */
[----:B------:R-:W-:Y:S01]  /*1960*/  SEL R3, R3, 0xffffffe0, !P2 ;  /* 0xffffffe003037807 */ /* 0x000fe20005000000 */
[--C-:B------:R-:W-:Y:S02]  /*1970*/  IMAD R6, R5, 0x2, R4.reuse ;  /* 0x0000000205067824 */ /* 0x100fe400078e0204 */
[----:B------:R-:W-:Y:S02]  /*1980*/  IMAD.SHL.U32 R214, R214, 0x2, RZ ;  /* 0x00000002d6d67824 */ /* 0x000fe400078e00ff */
[----:B------:R-:W-:-:S02]  /*1990*/  IMAD R4, R3, 0x2, R4 ;  /* 0x0000000203047824 */ /* 0x000fc400078e0204 */
[----:B------:R-:W-:Y:S01]  /*19a0*/  IMAD R0, R3, 0x2, R6 ;  /* 0x0000000203007824 */ /* 0x000fe200078e0206 */
[----:B------:R-:W-:Y:S01]  /*19b0*/  IADD3 R213, R214, 0x8120, RZ ;  /* 0x00008120d6d57810 */ /* 0x000fe20007ffe0ff */
[----:B------:R-:W-:Y:S04]  /*19c0*/  LDSM.16.M88.4 R120, [R7+0x100] ;  /* 0x000100000778783b */ /* 0x000fe80000000200 */
[----:B------:R4:W-:Y:S04]  /*19d0*/  LDSM.16.M88.4 R172, [R7+0x4100] ;  /* 0x0041000007ac783b */ /* 0x0009e80000000200 */
[----:B------:R-:W-:Y:S04]  /*19e0*/  LDSM.16.M88.4 R140, [R6] ;  /* 0x00000000068c783b */ /* 0x000fe80000000200 */
[----:B------:R5:W-:Y:S04]  /*19f0*/  LDSM.16.M88.4 R176, [R6+0x4000] ;  /* 0x0040000006b0783b */ /* 0x000be80000000200 */
[----:B------:R-:W-:Y:S04]  /*1a00*/  LDSM.16.M88.4 R152, [R4] ;  /* 0x000000000498783b */ /* 0x000fe80000000200 */
[----:B------:R-:W-:Y:S04]  /*1a10*/  LDSM.16.M88.4 R180, [R4+0x4000] ;  /* 0x0040000004b4783b */ /* 0x000fe80000000200 */
[----:B------:R-:W-:Y:S01]  /*1a20*/  LDSM.16.M88.4 R168, [R0] ;  /* 0x0000000000a8783b */ /* 0x000fe20000000200 */
[----:B----4-:R-:W-:-:S03]  /*1a30*/  IMAD R7, R28, c[0x0][0x208], RZ ;  /* 0x000082001c077a24 */ /* 0x010fc600078e02ff */
[----:B------:R4:W-:Y:S04]  /*1a40*/  LDSM.16.M88.4 R188, [R0+0x4000] ;  /* 0x0040000000bc783b */ /* 0x0009e80000000200 */
[----:B------:R-:W-:Y:S01]  /*1a50*/  BAR.SYNC.DEFER_BLOCKING 0x0 ;  /* 0x0000000000007b1d */ /* 0x000fe20000010000 */
[----:B-----5:R-:W-:-:S04]  /*1a60*/  IADD3 R6, R214, 0x8100, RZ ;  /* 0x00008100d6067810 */ /* 0x020fc80007ffe0ff */
[----:B------:R-:W-:-:S04]  /*1a70*/  @P0 IADD3 R213, R6, -0x20, RZ ;  /* 0xffffffe006d50810 */ /* 0x000fc80007ffe0ff */
[C---:B------:R-:W-:Y:S02]  /*1a80*/  IADD3 R207, R213.reuse, 0x800, RZ ;  /* 0x00000800d5cf7810 */ /* 0x040fe40007ffe0ff */
[C---:B------:R-:W-:Y:S02]  /*1a90*/  IADD3 R206, R213.reuse, 0x1000, RZ ;  /* 0x00001000d5ce7810 */ /* 0x040fe40007ffe0ff */
[C---:B------:R-:W-:Y:S02]  /*1aa0*/  IADD3 R205, R213.reuse, 0x1800, RZ ;  /* 0x00001800d5cd7810 */ /* 0x040fe40007ffe0ff */
[C---:B------:R-:W-:Y:S01]  /*1ab0*/  IADD3 R204, R213.reuse, 0x2000, RZ ;  /* 0x00002000d5cc7810 */ /* 0x040fe20007ffe0ff */
[C---:B----4-:R-:W-:Y:S01]  /*1ac0*/  IMAD R0, R26.reuse, c[0x0][0x20c], R7 ;  /* 0x000083001a007a24 */ /* 0x050fe200078e0207 */
[C---:B------:R-:W-:Y:S01]  /*1ad0*/  IADD3 R203, R213.reuse, 0x2800, RZ ;  /* 0x00002800d5cb7810 */ /* 0x040fe20007ffe0ff */
[----:B------:R-:W-:Y:S01]  /*1ae0*/  IMAD.WIDE.U32 R6, R26, c[0x0][0x208], R30 ;  /* 0x000082001a067a25 */ /* 0x000fe200078e001e */
[----:B------:R-:W-:Y:S01]  /*1af0*/  IADD3 R201, R213, 0x3000, RZ ;  /* 0x00003000d5c97810 */ /* 0x000fe20007ffe0ff */
[----:B------:R-:W-:-:S04]  /*1b00*/  DEPBAR.LE SB0, 0x0 ;  /* 0x000080000000791a */ /* 0x000fc80000000000 */
[----:B------:R-:W-:Y:S01]  /*1b10*/  BAR.SYNC.DEFER_BLOCKING 0x0 ;  /* 0x0000000000007b1d */ /* 0x000fe20000010000 */
[----:B------:R-:W-:Y:S01]  /*1b20*/  IMAD.IADD R7, R7, 0x1, R0 ;  /* 0x0000000107077824 */ /* 0x000fe200078e0200 */
[C---:B------:R-:W-:Y:S01]  /*1b30*/  IADD3 R200, R213.reuse, 0x3800, RZ ;  /* 0x00003800d5c87810 */ /* 0x040fe20007ffe0ff */
[----:B------:R-:W-:Y:S01]  /*1b40*/  IMAD.U32 R0, RZ, RZ, UR9 ;  /* 0x00000009ff007e24 */ /* 0x000fe2000f8e00ff */
[C---:B------:R-:W-:Y:S02]  /*1b50*/  IADD3 R199, R213.reuse, 0x4000, RZ ;  /* 0x00004000d5c77810 */ /* 0x040fe40007ffe0ff */
[C---:B------:R-:W-:Y:S01]  /*1b60*/  IADD3 R198, R213.reuse, 0x4800, RZ ;  /* 0x00004800d5c67810 */ /* 0x040fe20007ffe0ff */
[----:B------:R-:W-:Y:S01]  /*1b70*/  IMAD.WIDE.U32 R6, R0, c[0x0][0x210], R6 ;  /* 0x0000840000067a25 */ /* 0x000fe200078e0006 */
[C---:B------:R-:W-:Y:S02]  /*1b80*/  IADD3 R197, R213.reuse, 0x5000, RZ ;  /* 0x00005000d5c57810 */ /* 0x040fe40007ffe0ff */
[----:B------:R-:W-:Y:S01]  /*1b90*/  IADD3 R196, R213, 0x5800, RZ ;  /* 0x00005800d5c47810 */ /* 0x000fe20007ffe0ff */
[----:B------:R-:W-:Y:S01]  /*1ba0*/  IMAD R0, R27, c[0x0][0x208], RZ ;  /* 0x000082001b007a24 */ /* 0x000fe200078e02ff */
[----:B------:R-:W-:Y:S01]  /*1bb0*/  IADD3 R7, R7, UR4, RZ ;  /* 0x0000000407077c10 */ /* 0x000fe2000fffe0ff */
[----:B------:R-:W-:-:S02]  /*1bc0*/  ULDC.64 UR4, c[0x0][0x208] ;  /* 0x0000820000047ab9 */ /* 0x000fc40000000a00 */
[----:B------:R-:W-:Y:S02]  /*1bd0*/  USHF.L.U32 UR12, UR4, 0x6, URZ ;  /* 0x00000006040c7899 */ /* 0x000fe4000800063f */
[----:B------:R-:W-:Y:S01]  /*1be0*/  IMAD.WIDE.U32 R226, R226, c[0x0][0x218], R6 ;  /* 0x00008600e2e27a25 */ /* 0x000fe200078e0006 */
[----:B------:R-:W-:-:S03]  /*1bf0*/  USHF.L.U64.HI UR17, UR4, UR17, UR5 ;  /* 0x0000001104117299 */ /* 0x000fc60008010205 */
[----:B------:R-:W-:Y:S02]  /*1c00*/  IMAD R7, R107, c[0x0][0x20c], R0 ;  /* 0x000083006b077a24 */ /* 0x000fe400078e0200 */
[----:B------:R-:W-:Y:S01]  /*1c10*/  IMAD.IADD R229, R227, 0x1, R229 ;  /* 0x00000001e3e57824 */ /* 0x000fe200078e02e5 */
[----:B-1----:R-:W2:Y:S01]  /*1c20*/  LDSM.16.M88.4 R8, [R214+0x8100] ;  /* 0x00810000d608783b */ /* 0x002ea20000000200 */
[----:B------:R-:W-:-:S03]  /*1c30*/  IMAD.MOV.U32 R228, RZ, RZ, R226 ;  /* 0x000000ffffe47224 */ /* 0x000fc600078e00e2 */
[----:B------:R-:W1:Y:S04]  /*1c40*/  LDSM.16.M88.4 R76, [R214+0x8900] ;  /* 0x00890000d64c783b */ /* 0x000e680000000200 */
[----:B------:R-:W4:Y:S04]  /*1c50*/  LDSM.16.M88.4 R20, [R213] ;  /* 0x00000000d514783b */ /* 0x000f280000000200 */
[----:B---3--:R-:W3:Y:S04]  /*1c60*/  LDSM.16.M88.4 R16, [R213+0x800] ;  /* 0x00080000d510783b */ /* 0x008ee80000000200 */
[----:B------:R-:W5:Y:S04]  /*1c70*/  LDSM.16.M88.4 R68, [R214+0x9100] ;  /* 0x00910000d644783b */ /* 0x000f680000000200 */
[----:B------:R-:W3:Y:S04]  /*1c80*/  LDSM.16.M88.4 R60, [R214+0x9900] ;  /* 0x00990000d63c783b */ /* 0x000ee80000000200 */
[----:B------:R-:W-:Y:S04]  /*1c90*/  LDSM.16.M88.4 R52, [R214+0xa100] ;  /* 0x00a10000d634783b */ /* 0x000fe80000000200 */
[----:B------:R-:W-:Y:S04]  /*1ca0*/  LDSM.16.M88.4 R44, [R214+0xa900] ;  /* 0x00a90000d62c783b */ /* 0x000fe80000000200 */
[----:B------:R-:W-:Y:S01]  /*1cb0*/  LDSM.16.M88.4 R40, [R213+0x2800] ;  /* 0x00280000d528783b */ /* 0x000fe20000000200 */
[C---:B--2---:R-:W-:Y:S08]  /*1cc0*/  HMMA.16816.F32 R12, R120.reuse, R8, RZ ;  /* 0x00000008780c723c */ /* 0x044ff000000018ff */
[C---:B------:R-:W-:Y:S08]  /*1cd0*/  HMMA.16816.F32 R8, R120.reuse, R10, RZ ;  /* 0x0000000a7808723c */ /* 0x040ff000000018ff */
[C---:B-1----:R-:W-:Y:S08]  /*1ce0*/  HMMA.16816.F32 R80, R120.reuse, R76, RZ ;  /* 0x0000004c7850723c */ /* 0x042ff000000018ff */
[----:B------:R-:W-:Y:S08]  /*1cf0*/  HMMA.16816.F32 R76, R120, R78, RZ ;  /* 0x0000004e784c723c */ /* 0x000ff000000018ff */
[C---:B----4-:R-:W-:Y:S08]  /*1d00*/  HMMA.16816.F32 R12, R140.reuse, R20, R12 ;  /* 0x000000148c0c723c */ /* 0x050ff0000000180c */
[C---:B------:R-:W-:Y:S01]  /*1d10*/  HMMA.16816.F32 R8, R140.reuse, R22, R8 ;  /* 0x000000168c08723c */ /* 0x040fe20000001808 */
[----:B------:R-:W1:Y:S07]  /*1d20*/  LDSM.16.M88.4 R20, [R213+0x1000] ;  /* 0x00100000d514783b */ /* 0x000e6e0000000200 */
[C---:B---3--:R-:W-:Y:S08]  /*1d30*/  HMMA.16816.F32 R80, R140.reuse, R16, R80 ;  /* 0x000000108c50723c */ /* 0x048ff00000001850 */
[----:B------:R-:W-:Y:S01]  /*1d40*/  HMMA.16816.F32 R76, R140, R18, R76 ;  /* 0x000000128c4c723c */ /* 0x000fe2000000184c */
[----:B------:R-:W2:Y:S07]  /*1d50*/  LDSM.16.M88.4 R16, [R213+0x1800] ;  /* 0x00180000d510783b */ /* 0x000eae0000000200 */
[C---:B-----5:R-:W-:Y:S08]  /*1d60*/  HMMA.16816.F32 R72, R120.reuse, R68, RZ ;  /* 0x000000447848723c */ /* 0x060ff000000018ff */
[C---:B------:R-:W-:Y:S08]  /*1d70*/  HMMA.16816.F32 R64, R120.reuse, R60, RZ ;  /* 0x0000003c7840723c */ /* 0x040ff000000018ff */
[C---:B------:R-:W-:Y:S08]  /*1d80*/  HMMA.16816.F32 R60, R120.reuse, R62, RZ ;  /* 0x0000003e783c723c */ /* 0x040ff000000018ff */
[----:B------:R-:W-:Y:S08]  /*1d90*/  HMMA.16816.F32 R68, R120, R70, RZ ;  /* 0x000000467844723c */ /* 0x000ff000000018ff */
[C---:B-1----:R-:W-:Y:S07]  /*1da0*/  HMMA.16816.F32 R72, R140.reuse, R20, R72 ;  /* 0x000000148c48723c */ /* 0x042fee0000001848 */
[----:B------:R-:W-:Y:S01]  /*1db0*/  IMAD.WIDE.U32 R20, R107, c[0x0][0x208], RZ ;  /* 0x000082006b147a25 */ /* 0x000fe200078e00ff */
[----:B--2---:R-:W-:Y:S03]  /*1dc0*/  HMMA.16816.F32 R64, R140, R16, R64 ;  /* 0x000000108c40723c */ /* 0x004fe60000001840 */
[----:B------:R-:W-:-:S02]  /*1dd0*/  IMAD.IADD R0, R21, 0x1, R7 ;  /* 0x0000000115007824 */ /* 0x000fc400078e0207 */
[----:B------:R-:W-:-:S03]  /*1de0*/  IMAD.WIDE.U32 R20, R20, 0x60, R228 ;  /* 0x0000006014147825 */ /* 0x000fc600078e00e4 */
[C---:B------:R-:W-:Y:S01]  /*1df0*/  HMMA.16816.F32 R60, R140.reuse, R18, R60 ;  /* 0x000000128c3c723c */ /* 0x040fe2000000183c */
[----:B------:R-:W-:Y:S01]  /*1e00*/  IMAD R0, R0, 0x60, RZ ;  /* 0x0000006000007824 */ /* 0x000fe200078e02ff */
[C---:B------:R-:W-:Y:S01]  /*1e10*/  LEA R6, P0, R20.reuse, c[0x0][0x1f8], 0x1 ;  /* 0x00007e0014067a11 */ /* 0x040fe200078008ff */
[----:B------:R-:W1:Y:S02]  /*1e20*/  LDSM.16.M88.4 R16, [R213+0x2000] ;  /* 0x00200000d510783b */ /* 0x000e640000000200 */
[----:B------:R-:W-:Y:S02]  /*1e30*/  IMAD.IADD R7, R21, 0x1, R0 ;  /* 0x0000000115077824 */ /* 0x000fe400078e0200 */
[----:B------:R-:W-:Y:S01]  /*1e40*/  IMAD.U32 R21, RZ, RZ, UR12 ;  /* 0x0000000cff157e24 */ /* 0x000fe2000f8e00ff */
[----:B------:R-:W-:Y:S01]  /*1e50*/  HMMA.16816.F32 R68, R140, R22, R68 ;  /* 0x000000168c44723c */ /* 0x000fe20000001844 */
[----:B------:R-:W-:Y:S01]  /*1e60*/  IMAD.MOV.U32 R0, RZ, RZ, 0x40 ;  /* 0x00000040ff007424 */ /* 0x000fe200078e00ff */
[----:B------:R-:W-:-:S02]  /*1e70*/  LEA.HI.X R7, R20, c[0x0][0x1fc], R7, 0x1, P0 ;  /* 0x00007f0014077a11 */ /* 0x000fc400000f0c07 */
[----:B------:R-:W-:-:S03]  /*1e80*/  IADD3 R20, P2, P1, R21, 0x80, R6 ;  /* 0x0000008015147810 */ /* 0x000fc6000795e006 */
[----:B------:R-:W-:Y:S01]  /*1e90*/  IADD3 R22, P0, R6, UR12, RZ ;  /* 0x0000000c06167c10 */ /* 0x000fe2000ff1e0ff */
[----:B------:R-:W-:Y:S01]  /*1ea0*/  @!PT LDS RZ, [RZ] ;  /* 0x00000000fffff984 */ /* 0x000fe20000000800 */
[----:B------:R-:W-:Y:S01]  /*1eb0*/  @!PT LDS RZ, [RZ] ;  /* 0x00000000fffff984 */ /* 0x000fe20000000800 */
[----:B------:R-:W-:Y:S01]  /*1ec0*/  @!PT LDS RZ, [RZ] ;  /* 0x00000000fffff984 */ /* 0x000fe20000000800 */
[----:B------:R2:W-:Y:S01]  /*1ed0*/  LDGSTS.E.BYPASS.LTC128B.128 [R216+0x100], [R6.64], !P6 ;  /* 0x0010000006d87fae */ /* 0x0005e2000f101d4e */
[----:B------:R-:W-:Y:S01]  /*1ee0*/  IADD3.X R21, RZ, UR17, R7, P2, P1 ;  /* 0x00000011ff157c10 */ /* 0x000fe200097e2407 */
[C---:B------:R-:W-:Y:S01]  /*1ef0*/  HMMA.16816.F32 R56, R120.reuse, R52, RZ ;  /* 0x000000347838723c */ /* 0x040fe200000018ff */
[----:B------:R-:W-:Y:S01]  /*1f00*/  IADD3.X R23, R7, UR17, RZ, P0, !PT ;  /* 0x0000001107177c10 */ /* 0x000fe200087fe4ff */
[----:B------:R2:W-:Y:S01]  /*1f10*/  LDGSTS.E.BYPASS.LTC128B.128 [R216+0x3100], [R6.64+0x80], !P5 ;  /* 0x0310008006d87fae */ /* 0x0005e2000e901d4e */
[----:B------:R-:W-:Y:S02]  /*1f20*/  IADD3 R84, P0, R22, UR12, RZ ;  /* 0x0000000c16547c10 */ /* 0x000fe4000ff1e0ff */
[C---:B------:R-:W-:Y:S02]  /*1f30*/  ISETP.LT.OR P2, PT, R24.reuse, 0x21, P4 ;  /* 0x000000211800780c */ /* 0x040fe40002741670 */
[----:B------:R-:W-:Y:S01]  /*1f40*/  ISETP.LT.OR P6, PT, R24, 0x21, P3 ;  /* 0x000000211800780c */ /* 0x000fe20001fc1670 */
[----:B------:R-:W-:Y:S01]  /*1f50*/  HMMA.16816.F32 R52, R120, R54, RZ ;  /* 0x000000367834723c */ /* 0x000fe200000018ff */
[----:B------:R-:W-:-:S02]  /*1f60*/  IADD3.X R85, R23, UR17, RZ, P0, !PT ;  /* 0x0000001117557c10 */ /* 0x000fc400087fe4ff */
[C---:B------:R-:W-:Y:S02]  /*1f70*/  ISETP.LT.OR P5, PT, R24.reuse, 0x41, P4 ;  /* 0x000000411800780c */ /* 0x040fe400027a1670 */
[----:B------:R-:W-:Y:S02]  /*1f80*/  LOP3.LUT P1, RZ, R25, 0x4, RZ, 0xc0, !PT ;  /* 0x0000000419ff7812 */ /* 0x000fe4000782c0ff */
[----:B------:R-:W-:Y:S01]  /*1f90*/  ISETP.LT.OR P0, PT, R24, 0x41, P3 ;  /* 0x000000411800780c */ /* 0x000fe20001f01670 */
[C---:B------:R-:W-:Y:S01]  /*1fa0*/  HMMA.16816.F32 R48, R120.reuse, R44, RZ ;  /* 0x0000002c7830723c */ /* 0x040fe200000018ff */
[----:B------:R-:W-:Y:S01]  /*1fb0*/  SEL R0, R0, 0xffffffc0, !P1 ;  /* 0xffffffc000007807 */ /* 0x000fe20004800000 */
[----:B------:R3:W-:Y:S04]  /*1fc0*/  LDGSTS.E.BYPASS.LTC128B.128 [R216+0x1100], [R22.64], !P2 ;  /* 0x0110000016d87fae */ /* 0x0007e8000d101d4e */
[----:B------:R-:W-:Y:S01]  /*1fd0*/  IMAD.IADD R211, R214, 0x1, R0 ;  /* 0x00000001d6d37824 */ /* 0x000fe200078e0200 */
[----:B------:R3:W-:Y:S01]  /*1fe0*/  LDGSTS.E.BYPASS.LTC128B.128 [R216+0x4100], [R20.64], !P6 ;  /* 0x0410000014d87fae */ /* 0x0007e2000f101d4e */
[----:B------:R-:W-:Y:S01]  /*1ff0*/  HMMA.16816.F32 R44, R120, R46, RZ ;  /* 0x0000002e782c723c */ /* 0x000fe200000018ff */
[----:B------:R-:W-:-:S02]  /*2000*/  IMAD.IADD R202, R0, 0x1, R213 ;  /* 0x0000000100ca7824 */ /* 0x000fc400078e02d5 */
[----:B------:R4:W-:Y:S04]  /*2010*/  LDGSTS.E.BYPASS.LTC128B.128 [R216+0x2100], [R84.64], !P5 ;  /* 0x0210000054d87fae */ /* 0x0009e8000e901d4e */
[----:B------:R4:W-:Y:S01]  /*2020*/  LDGSTS.E.BYPASS.LTC128B.128 [R216+0x5100], [R84.64+0x80], !P0 ;  /* 0x0510008054d87fae */ /* 0x0009e2000c101d4e */
[C---:B-1----:R-:W-:Y:S01]  /*2030*/  HMMA.16816.F32 R56, R140.reuse, R16, R56 ;  /* 0x000000108c38723c */ /* 0x042fe20000001838 */
[----:B------:R-:W-:Y:S02]  /*2040*/  ISETP.GT.AND P0, PT, R107, R215, PT ;  /* 0x000000d76b00720c */ /* 0x000fe40003f04270 */
[----:B------:R-:W1:Y:S04]  /*2050*/  LDSM.16.M88.4 R32, [R211+0x8100] ;  /* 0x00810000d320783b */ /* 0x000e680000000200 */
[----:B------:R-:W5:Y:S01]  /*2060*/  LDSM.16.M88.4 R96, [R211+0x8900] ;  /* 0x00890000d360783b */ /* 0x000f620000000200 */
[C---:B------:R-:W-:Y:S03]  /*2070*/  HMMA.16816.F32 R52, R140.reuse, R18, R52 ;  /* 0x000000128c34723c */ /* 0x040fe60000001834 */
[----:B------:R-:W2:Y:S04]  /*2080*/  LDSM.16.M88.4 R28, [R211+0x9100] ;  /* 0x00910000d31c783b */ /* 0x000ea80000000200 */
[----:B------:R-:W2:Y:S01]  /*2090*/  LDSM.16.M88.4 R24, [R211+0x9900] ;  /* 0x00990000d318783b */ /* 0x000ea20000000200 */
[C---:B------:R-:W-:Y:S03]  /*20a0*/  HMMA.16816.F32 R48, R140.reuse, R40, R48 ;  /* 0x000000288c30723c */ /* 0x040fe60000001830 */
[----:B---3--:R-:W3:Y:S04]  /*20b0*/  LDSM.16.M88.4 R20, [R211+0xa100] ;  /* 0x00a10000d314783b */ /* 0x008ee80000000200 */
[----:B------:R-:W2:Y:S01]  /*20c0*/  LDSM.16.M88.4 R16, [R211+0xa900] ;  /* 0x00a90000d310783b */ /* 0x000ea20000000200 */
[----:B------:R-:W-:Y:S03]  /*20d0*/  HMMA.16816.F32 R44, R140, R42, R44 ;  /* 0x0000002a8c2c723c */ /* 0x000fe6000000182c */
[----:B------:R-:W2:Y:S04]  /*20e0*/  LDSM.16.M88.4 R92, [R202] ;  /* 0x00000000ca5c783b */ /* 0x000ea80000000200 */
[----:B------:R-:W2:Y:S04]  /*20f0*/  LDSM.16.M88.4 R88, [R202+0x800] ;  /* 0x00080000ca58783b */ /* 0x000ea80000000200 */
[----:B----4-:R-:W4:Y:S04]  /*2100*/  LDSM.16.M88.4 R84, [R202+0x1000] ;  /* 0x00100000ca54783b */ /* 0x010f280000000200 */
[----:B------:R-:W3:Y:S01]  /*2110*/  LDSM.16.M88.4 R40, [R202+0x1800] ;  /* 0x00180000ca28783b */ /* 0x000ee20000000200 */
[C---:B-1----:R-:W-:Y:S03]  /*2120*/  HMMA.16816.F32 R12, R152.reuse, R32, R12 ;  /* 0x00000020980c723c */ /* 0x042fe6000000180c */
[----:B------:R-:W-:Y:S04]  /*2130*/  LDSM.16.M88.4 R100, [R211+0xb900] ;  /* 0x00b90000d364783b */ /* 0x000fe80000000200 */
[----:B------:R-:W0:Y:S01]  /*2140*/  LDGDEPBAR ;  /* 0x00000000000079af */ /* 0x000e220000000000 */
[C---:B------:R-:W-:Y:S03]  /*2150*/  HMMA.16816.F32 R8, R152.reuse, R34, R8 ;  /* 0x000000229808723c */ /* 0x040fe60000001808 */
[----:B------:R-:W1:Y:S05]  /*2160*/  LDSM.16.M88.4 R32, [R202+0x2000] ;  /* 0x00200000ca20783b */ /* 0x000e6a0000000200 */
[C---:B-----5:R-:W-:Y:S08]  /*2170*/  HMMA.16816.F32 R80, R152.reuse, R96, R80 ;  /* 0x000000609850723c */ /* 0x060ff00000001850 */
[C---:B------:R-:W-:Y:S01]  /*2180*/  HMMA.16816.F32 R76, R152.reuse, R98, R76 ;  /* 0x00000062984c723c */ /* 0x040fe2000000184c */
[----:B------:R-:W5:Y:S07]  /*2190*/  LDSM.16.M88.4 R96, [R202+0x2800] ;  /* 0x00280000ca60783b */ /* 0x000f6e0000000200 */
        /* <DEDUP_REMOVED lines=9> */
[C---:B------:R-:W-:Y:S08]  /*2230*/  HMMA.16816.F32 R48, R152.reuse, R16, R48 ;  /* 0x000000109830723c */ /* 0x040ff00000001830 */
[----:B------:R-:W-:Y:S01]  /*2240*/  HMMA.16816.F32 R44, R152, R18, R44 ;  /* 0x00000012982c723c */ /* 0x000fe2000000182c */
[----:B------:R-:W1:Y:S07]  /*2250*/  LDSM.16.M88.4 R16, [R214+0xc900] ;  /* 0x00c90000d610783b */ /* 0x000e6e0000000200 */
[C---:B------:R-:W-:Y:S08]  /*2260*/  HMMA.16816.F32 R12, R168.reuse, R92, R12 ;  /* 0x0000005ca80c723c */ /* 0x040ff0000000180c */
[C---:B------:R-:W-:Y:S01]  /*2270*/  HMMA.16816.F32 R8, R168.reuse, R94, R8 ;  /* 0x0000005ea808723c */ /* 0x040fe20000001808 */
[----:B------:R-:W1:Y:S07]  /*2280*/  LDSM.16.M88.4 R92, [R214+0xd100] ;  /* 0x00d10000d65c783b */ /* 0x000e6e0000000200 */
[C---:B------:R-:W-:Y:S08]  /*2290*/  HMMA.16816.F32 R80, R168.reuse, R88, R80 ;  /* 0x00000058a850723c */ /* 0x040ff00000001850 */
[C---:B------:R-:W-:Y:S01]  /*22a0*/  HMMA.16816.F32 R76, R168.reuse, R90, R76 ;  /* 0x0000005aa84c723c */ /* 0x040fe2000000184c */
[----:B------:R-:W2:Y:S07]  /*22b0*/  LDSM.16.M88.4 R88, [R214+0xd900] ;  /* 0x00d90000d658783b */ /* 0x000eae0000000200 */
[C---:B----4-:R-:W-:Y:S08]  /*22c0*/  HMMA.16816.F32 R72, R168.reuse, R84, R72 ;  /* 0x00000054a848723c */ /* 0x050ff00000001848 */
[C---:B------:R-:W-:Y:S01]  /*22d0*/  HMMA.16816.F32 R68, R168.reuse, R86, R68 ;  /* 0x00000056a844723c */ /* 0x040fe20000001844 */
[----:B------:R-:W4:Y:S07]  /*22e0*/  LDSM.16.M88.4 R84, [R213+0x3000] ;  /* 0x00300000d554783b */ /* 0x000f2e0000000200 */
[C---:B------:R-:W-:Y:S08]  /*22f0*/  HMMA.16816.F32 R64, R168.reuse, R40, R64 ;  /* 0x00000028a840723c */ /* 0x040ff00000001840 */
[C---:B------:R-:W-:Y:S01]  /*2300*/  HMMA.16816.F32 R60, R168.reuse, R42, R60 ;  /* 0x0000002aa83c723c */ /* 0x040fe2000000183c */
[----:B------:R-:W3:Y:S07]  /*2310*/  LDSM.16.M88.4 R40, [R213+0x3800] ;  /* 0x00380000d528783b */ /* 0x000eee0000000200 */
[C---:B-1----:R-:W-:Y:S08]  /*2320*/  HMMA.16816.F32 R56, R168.reuse, R32, R56 ;  /* 0x00000020a838723c */ /* 0x042ff00000001838 */
[C---:B------:R-:W-:Y:S01]  /*2330*/  HMMA.16816.F32 R52, R168.reuse, R34, R52 ;  /* 0x00000022a834723c */ /* 0x040fe20000001834 */
[----:B------:R-:W1:Y:S07]  /*2340*/  LDSM.16.M88.4 R32, [R213+0x4000] ;  /* 0x00400000d520783b */ /* 0x000e6e0000000200 */
[C---:B-----5:R-:W-:Y:S08]  /*2350*/  HMMA.16816.F32 R48, R168.reuse, R96, R48 ;  /* 0x00000060a830723c */ /* 0x060ff00000001830 */
[----:B------:R-:W-:Y:S01]  /*2360*/  HMMA.16816.F32 R44, R168, R98, R44 ;  /* 0x00000062a82c723c */ /* 0x000fe2000000182c */
[----:B------:R-:W-:Y:S07]  /*2370*/  LDSM.16.M88.4 R96, [R211+0xc100] ;  /* 0x00c10000d360783b */ /* 0x000fee0000000200 */
[C---:B--2---:R-:W-:Y:S08]  /*2380*/  HMMA.16816.F32 R12, R172.reuse, R28, R12 ;  /* 0x0000001cac0c723c */ /* 0x044ff0000000180c */
[C---:B------:R-:W-:Y:S01]  /*2390*/  HMMA.16816.F32 R8, R172.reuse, R30, R8 ;  /* 0x0000001eac08723c */ /* 0x040fe20000001808 */
[----:B------:R-:W2:Y:S07]  /*23a0*/  LDSM.16.M88.4 R28, [R213+0x4800] ;  /* 0x00480000d51c783b */ /* 0x000eae0000000200 */
[C---:B------:R-:W-:Y:S08]  /*23b0*/  HMMA.16816.F32 R80, R172.reuse, R24, R80 ;  /* 0x00000018ac50723c */ /* 0x040ff00000001850 */
[C---:B------:R-:W-:Y:S01]  /*23c0*/  HMMA.16816.F32 R76, R172.reuse, R26, R76 ;  /* 0x0000001aac4c723c */ /* 0x040fe2000000184c */
[----:B------:R-:W5:Y:S07]  /*23d0*/  LDSM.16.M88.4 R24, [R213+0x5000] ;  /* 0x00500000d518783b */ /* 0x000f6e0000000200 */
[C---:B---3--:R-:W-:Y:S08]  /*23e0*/  HMMA.16816.F32 R72, R172.reuse, R20, R72 ;  /* 0x00000014ac48723c */ /* 0x048ff00000001848 */
[C---:B------:R-:W-:Y:S01]  /*23f0*/  HMMA.16816.F32 R68, R172.reuse, R22, R68 ;  /* 0x00000016ac44723c */ /* 0x040fe20000001844 */
[----:B------:R-:W3:Y:S07]  /*2400*/  LDSM.16.M88.4 R20, [R213+0x5800] ;  /* 0x00580000d514783b */ /* 0x000eee0000000200 */
[C---:B------:R-:W-:Y:S08]  /*2410*/  HMMA.16816.F32 R64, R172.reuse, R16, R64 ;  /* 0x00000010ac40723c */ /* 0x040ff00000001840 */
[C---:B------:R-:W-:Y:S01]  /*2420*/  HMMA.16816.F32 R60, R172.reuse, R18, R60 ;  /* 0x00000012ac3c723c */ /* 0x040fe2000000183c */
[----:B------:R-:W1:Y:S07]  /*2430*/  LDSM.16.M88.4 R16, [R211+0xb100] ;  /* 0x00b10000d310783b */ /* 0x000e6e0000000200 */
[C---:B------:R-:W-:Y:S08]  /*2440*/  HMMA.16816.F32 R56, R172.reuse, R92, R56 ;  /* 0x0000005cac38723c */ /* 0x040ff00000001838 */
[C---:B------:R-:W-:Y:S01]  /*2450*/  HMMA.16816.F32 R52, R172.reuse, R94, R52 ;  /* 0x0000005eac34723c */ /* 0x040fe20000001834 */
[----:B------:R-:W1:Y:S07]  /*2460*/  LDSM.16.M88.4 R92, [R211+0xc900] ;  /* 0x00c90000d35c783b */ /* 0x000e6e0000000200 */
[C---:B------:R-:W-:Y:S08]  /*2470*/  HMMA.16816.F32 R48, R172.reuse, R88, R48 ;  /* 0x00000058ac30723c */ /* 0x040ff00000001830 */
[----:B------:R-:W-:Y:S01]  /*2480*/  HMMA.16816.F32 R44, R172, R90, R44 ;  /* 0x0000005aac2c723c */ /* 0x000fe2000000182c */
        /* <DEDUP_REMOVED lines=10> */
[C---:B--2---:R-:W-:Y:S08]  /*2530*/  HMMA.16816.F32 R64, R176.reuse, R28, R64 ;  /* 0x0000001cb040723c */ /* 0x044ff00000001840 */
[C---:B------:R-:W-:Y:S01]  /*2540*/  HMMA.16816.F32 R60, R176.reuse, R30, R60 ;  /* 0x0000001eb03c723c */ /* 0x040fe2000000183c */
[----:B------:R-:W2:Y:S07]  /*2550*/  LDSM.16.M88.4 R28, [R202+0x4000] ;  /* 0x00400000ca1c783b */ /* 0x000eae0000000200 */
[C---:B-----5:R-:W-:Y:S08]  /*2560*/  HMMA.16816.F32 R56, R176.reuse, R24, R56 ;  /* 0x00000018b038723c */ /* 0x060ff00000001838 */
[C---:B------:R-:W-:Y:S01]  /*2570*/  HMMA.16816.F32 R52, R176.reuse, R26, R52 ;  /* 0x0000001ab034723c */ /* 0x040fe20000001834 */
[----:B------:R-:W5:Y:S07]  /*2580*/  LDSM.16.M88.4 R24, [R202+0x4800] ;  /* 0x00480000ca18783b */ /* 0x000f6e0000000200 */
[C---:B---3--:R-:W-:Y:S08]  /*2590*/  HMMA.16816.F32 R48, R176.reuse, R20, R48 ;  /* 0x00000014b030723c */ /* 0x048ff00000001830 */
[----:B------:R-:W-:Y:S01]  /*25a0*/  HMMA.16816.F32 R44, R176, R22, R44 ;  /* 0x00000016b02c723c */ /* 0x000fe2000000182c */
[----:B------:R-:W3:Y:S07]  /*25b0*/  LDSM.16.M88.4 R20, [R202+0x5000] ;  /* 0x00500000ca14783b */ /* 0x000eee0000000200 */
[C---:B------:R-:W-:Y:S08]  /*25c0*/  HMMA.16816.F32 R12, R180.reuse, R16, R12 ;  /* 0x00000010b40c723c */ /* 0x040ff0000000180c */
[----:B------:R-:W-:Y:S01]  /*25d0*/  HMMA.16816.F32 R8, R180, R18, R8 ;  /* 0x00000012b408723c */ /* 0x000fe20000001808 */
[----:B------:R-:W1:Y:S01]  /*25e0*/  LDSM.16.M88.4 R16, [R202+0x5800] ;  /* 0x00580000ca10783b */ /* 0x000e620000000200 */
[----:B------:R-:W-:-:S06]  /*25f0*/  DEPBAR.LE SB0, 0x0 ;  /* 0x000080000000791a */ /* 0x000fcc0000000000 */
[C---:B------:R-:W-:Y:S08]  /*2600*/  HMMA.16816.F32 R80, R180.reuse, R100, R80 ;  /* 0x00000064b450723c */ /* 0x040ff00000001850 */
[C---:B------:R-:W-:Y:S08]  /*2610*/  HMMA.16816.F32 R76, R180.reuse, R102, R76 ;  /* 0x00000066b44c723c */ /* 0x040ff0000000184c */
[C---:B------:R-:W-:Y:S08]  /*2620*/  HMMA.16816.F32 R72, R180.reuse, R96, R72 ;  /* 0x00000060b448723c */ /* 0x040ff00000001848 */
[C---:B------:R-:W-:Y:S08]  /*2630*/  HMMA.16816.F32 R68, R180.reuse, R98, R68 ;  /* 0x00000062b444723c */ /* 0x040ff00000001844 */
[C---:B------:R-:W-:Y:S08]  /*2640*/  HMMA.16816.F32 R64, R180.reuse, R92, R64 ;  /* 0x0000005cb440723c */ /* 0x040ff00000001840 */
[C---:B------:R-:W-:Y:S08]  /*2650*/  HMMA.16816.F32 R60, R180.reuse, R94, R60 ;  /* 0x0000005eb43c723c */ /* 0x040ff0000000183c */
[C---:B------:R-:W-:Y:S08]  /*2660*/  HMMA.16816.F32 R56, R180.reuse, R88, R56 ;  /* 0x00000058b438723c */ /* 0x040ff00000001838 */
[C---:B------:R-:W-:Y:S08]  /*2670*/  HMMA.16816.F32 R52, R180.reuse, R90, R52 ;  /* 0x0000005ab434723c */ /* 0x040ff00000001834 */
[C---:B----4-:R-:W-:Y:S08]  /*2680*/  HMMA.16816.F32 R48, R180.reuse, R84, R48 ;  /* 0x00000054b430723c */ /* 0x050ff00000001830 */
[----:B------:R-:W-:Y:S08]  /*2690*/  HMMA.16816.F32 R44, R180, R86, R44 ;  /* 0x00000056b42c723c */ /* 0x000ff0000000182c */
[C---:B------:R-:W-:Y:S08]  /*26a0*/  HMMA.16816.F32 R12, R188.reuse, R40, R12 ;  /* 0x00000028bc0c723c */ /* 0x040ff0000000180c */
[C---:B------:R-:W-:Y:S08]  /*26b0*/  HMMA.16816.F32 R8, R188.reuse, R42, R8 ;  /* 0x0000002abc08723c */ /* 0x040ff00000001808 */
[C---:B-1----:R-:W-:Y:S08]  /*26c0*/  HMMA.16816.F32 R80, R188.reuse, R32, R80 ;  /* 0x00000020bc50723c */ /* 0x042ff00000001850 */
[C---:B------:R-:W-:Y:S08]  /*26d0*/  HMMA.16816.F32 R76, R188.reuse, R34, R76 ;  /* 0x00000022bc4c723c */ /* 0x040ff0000000184c */
[C---:B--2---:R-:W-:Y:S08]  /*26e0*/  HMMA.16816.F32 R72, R188.reuse, R28, R72 ;  /* 0x0000001cbc48723c */ /* 0x044ff00000001848 */
[C---:B------:R-:W-:Y:S08]  /*26f0*/  HMMA.16816.F32 R68, R188.reuse, R30, R68 ;  /* 0x0000001ebc44723c */ /* 0x040ff00000001844 */
[C---:B-----5:R-:W-:Y:S08]  /*2700*/  HMMA.16816.F32 R64, R188.reuse, R24, R64 ;  /* 0x00000018bc40723c */ /* 0x060ff00000001840 */
[C---:B------:R-:W-:Y:S08]  /*2710*/  HMMA.16816.F32 R60, R188.reuse, R26, R60 ;  /* 0x0000001abc3c723c */ /* 0x040ff0000000183c */
[C---:B---3--:R-:W-:Y:S08]  /*2720*/  HMMA.16816.F32 R56, R188.reuse, R20, R56 ;  /* 0x00000014bc38723c */ /* 0x048ff00000001838 */
[C---:B------:R-:W-:Y:S08]  /*2730*/  HMMA.16816.F32 R52, R188.reuse, R22, R52 ;  /* 0x00000016bc34723c */ /* 0x040ff00000001834 */
[C---:B------:R-:W-:Y:S08]  /*2740*/  HMMA.16816.F32 R48, R188.reuse, R16, R48 ;  /* 0x00000010bc30723c */ /* 0x040ff00000001830 */
[----:B------:R-:W-:Y:S01]  /*2750*/  HMMA.16816.F32 R44, R188, R18, R44 ;  /* 0x00000012bc2c723c */ /* 0x000fe2000000182c */
[----:B------:R-:W-:Y:S06]  /*2760*/  BAR.SYNC.DEFER_BLOCKING 0x0 ;  /* 0x0000000000007b1d */ /* 0x000fec0000010000 */
[----:B------:R-:W-:Y:S10]  /*2770*/  @!P0 BRA `(.L_x_21) ;  /* 0x000001a000008947 */ /* 0x000ff40003800000 */
[----:B------:R-:W-:Y:S01]  /*2780*/  IADD3 R17, R36, -0x2, RZ ;  /* 0xfffffffe24117810 */ /* 0x000fe20007ffe0ff */
[----:B------:R-:W-:-:S02]  /*2790*/  USHF.L.U32 UR4, UR6, 0x6, URZ ;  /* 0x0000000606047899 */ /* 0x000fc4000800063f */
[----:B------:R-:W-:Y:S01]  /*27a0*/  USHF.L.U64.HI UR6, UR6, 0x6, UR7 ;  /* 0x0000000606067899 */ /* 0x000fe20008010207 */
[----:B------:R-:W-:Y:S01]  /*27b0*/  SHF.R.S32.HI R7, RZ, 0x1f, R17 ;  /* 0x0000001fff077819 */ /* 0x000fe20000011411 */
[----:B------:R-:W-:Y:S02]  /*27c0*/  IMAD R38, R38, R17, RZ ;  /* 0x0000001126267224 */ /* 0x000fe400078e02ff */
[----:B------:R-:W-:-:S04]  /*27d0*/  IMAD.WIDE.U32 R16, R17, R108, R220 ;  /* 0x0000006c11107225 */ /* 0x000fc800078e00dc */
[----:B------:R-:W-:Y:S01]  /*27e0*/  IMAD R4, R7, R108, R38 ;  /* 0x0000006c07047224 */ /* 0x000fe200078e0226 */
[----:B------:R-:W-:Y:S01]  /*27f0*/  LEA R6, P0, R16, c[0x0][0x1c8], 0x1 ;  /* 0x0000720010067a11 */ /* 0x000fe200078008ff */
[----:B------:R-:W-:Y:S02]  /*2800*/  IMAD.U32 R0, RZ, RZ, UR4 ;  /* 0x00000004ff007e24 */ /* 0x000fe4000f8e00ff */
[----:B------:R-:W-:Y:S01]  /*2810*/  IMAD.IADD R4, R17, 0x1, R4 ;  /* 0x0000000111047824 */ /* 0x000fe200078e0204 */
[----:B------:R-:W-:-:S04]  /*2820*/  IADD3 R18, P5, R6, UR4, RZ ;  /* 0x0000000406127c10 */ /* 0x000fc8000ffbe0ff */
[----:B------:R-:W-:Y:S02]  /*2830*/  LEA.HI.X R7, R16, c[0x0][0x1cc], R4, 0x1, P0 ;  /* 0x0000730010077a11 */ /* 0x000fe400000f0c04 */
[----:B------:R-:W-:Y:S02]  /*2840*/  IADD3 R16, P2, P1, R0, 0x80, R6 ;  /* 0x0000008000107810 */ /* 0x000fe4000795e006 */
[----:B------:R-:W-:Y:S01]  /*2850*/  IADD3 R20, P0, R18, UR4, RZ ;  /* 0x0000000412147c10 */ /* 0x000fe2000ff1e0ff */
[----:B------:R-:W-:Y:S01]  /*2860*/  @!PT LDS RZ, [RZ] ;  /* 0x00000000fffff984 */ /* 0x000fe20000000800 */
[----:B------:R-:W-:Y:S01]  /*2870*/  @!PT LDS RZ, [RZ] ;  /* 0x00000000fffff984 */ /* 0x000fe20000000800 */
[----:B------:R-:W-:Y:S01]  /*2880*/  @!PT LDS RZ, [RZ] ;  /* 0x00000000fffff984 */ /* 0x000fe20000000800 */
[----:B------:R1:W-:Y:S01]  /*2890*/  LDGSTS.E.BYPASS.LTC128B.128 [R216+0x8100], [R6.64], !P4 ;  /* 0x0810000006d87fae */ /* 0x0003e2000e101d4e */
[----:B------:R-:W-:Y:S02]  /*28a0*/  IADD3.X R19, R7, UR6, RZ, P5, !PT ;  /* 0x0000000607137c10 */ /* 0x000fe4000affe4ff */
[----:B------:R-:W-:Y:S01]  /*28b0*/  IADD3.X R17, RZ, UR6, R7, P2, P1 ;  /* 0x00000006ff117c10 */ /* 0x000fe200097e2407 */
[----:B------:R1:W-:Y:S01]  /*28c0*/  LDGSTS.E.BYPASS.LTC128B.128 [R216+0xb100], [R6.64+0x80], !P3 ;  /* 0x0b10008006d87fae */ /* 0x0003e2000d901d4e */
[----:B------:R-:W-:-:S03]  /*28d0*/  IADD3.X R21, R19, UR6, RZ, P0, !PT ;  /* 0x0000000613157c10 */ /* 0x000fc600087fe4ff */
[----:B------:R1:W-:Y:S04]  /*28e0*/  LDGSTS.E.BYPASS.LTC128B.128 [R216+0x9100], [R18.64], !P4 ;  /* 0x0910000012d87fae */ /* 0x0003e8000e101d4e */
[----:B------:R1:W-:Y:S04]  /*28f0*/  LDGSTS.E.BYPASS.LTC128B.128 [R216+0xc100], [R16.64], !P3 ;  /* 0x0c10000010d87fae */ /* 0x0003e8000d901d4e */
[----:B------:R1:W-:Y:S04]  /*2900*/  LDGSTS.E.BYPASS.LTC128B.128 [R216+0xa100], [R20.64], !P4 ;  /* 0x0a10000014d87fae */ /* 0x0003e8000e101d4e */
[----:B------:R1:W-:Y:S02]  /*2910*/  LDGSTS.E.BYPASS.LTC128B.128 [R216+0xd100], [R20.64+0x80], !P3 ;  /* 0x0d10008014d87fae */ /* 0x0003e4000d901d4e */
.L_x_21:
[----:B------:R-:W-:Y:S01]  /*2920*/  LEA.HI R106, R106, R39, RZ, 0x2 ;  /* 0x000000276a6a7211 */ /* 0x000fe200078f10ff */
[----:B------:R-:W-:Y:S01]  /*2930*/  FMUL.FTZ R8, R8, c[0x0][0x320] ;  /* 0x0000c80008087a20 */ /* 0x000fe20000410000 */
[----:B------:R-:W-:Y:S01]  /*2940*/  SHF.R.S32.HI R4, RZ, 0x1f, R105 ;  /* 0x0000001fff047819 */ /* 0x000fe20000011469 */
[----:B-1----:R-:W-:Y:S01]  /*2950*/  FMUL.FTZ R19, R9, c[0x0][0x320] ;  /* 0x0000c80009137a20 */ /* 0x002fe20000410000 */
[----:B------:R-:W-:Y:S01]  /*2960*/  LOP3.LUT R104, R104, 0xffffffe0, RZ, 0xc0, !PT ;  /* 0xffffffe068687812 */ /* 0x000fe200078ec0ff */
[----:B------:R1:W2:Y:S01]  /*2970*/  MUFU.TANH R21, R8 ;  /* 0x0000000800157308 */ /* 0x0002a20000002400 */
[----:B------:R-:W-:Y:S01]  /*2980*/  LOP3.LUT R106, R106, 0xfffffffc, RZ, 0xc0, !PT ;  /* 0xfffffffc6a6a7812 */ /* 0x000fe200078ec0ff */
[----:B------:R-:W-:Y:S01]  /*2990*/  FMUL.FTZ R129, R45, c[0x0][0x320] ;  /* 0x0000c8002d817a20 */ /* 0x000fe20000410000 */
[----:B------:R-:W-:Y:S01]  /*29a0*/  LEA.HI R6, R4, R105, RZ, 0x3 ;  /* 0x0000006904067211 */ /* 0x000fe200078f18ff */
[----:B------:R-:W-:Y:S01]  /*29b0*/  FMUL.FTZ R17, R80, c[0x0][0x320] ;  /* 0x0000c80050117a20 */ /* 0x000fe20000410000 */
[-C--:B------:R-:W-:Y:S01]  /*29c0*/  IADD3 R4, -R104, R39.reuse, RZ ;  /* 0x0000002768047210 */ /* 0x080fe20007ffe1ff */
[----:B------:R-:W-:Y:S01]  /*29d0*/  FMUL.FTZ R0, R81, c[0x0][0x320] ;  /* 0x0000c80051007a20 */ /* 0x000fe20000410000 */
[----:B------:R-:W-:Y:S01]  /*29e0*/  IADD3 R106, -R106, R39, RZ ;  /* 0x000000276a6a7210 */ /* 0x000fe20007ffe1ff */
[----:B------:R-:W-:Y:S01]  /*29f0*/  FMUL.FTZ R7, R76, c[0x0][0x320] ;  /* 0x0000c8004c077a20 */ /* 0x000fe20000410000 */
[----:B------:R-:W-:Y:S01]  /*2a00*/  SHF.R.S32.HI R23, RZ, 0x1f, R4 ;  /* 0x0000001fff177819 */ /* 0x000fe20000011404 */
[----:B------:R-:W-:Y:S01]  /*2a10*/  FMUL.FTZ R9, R77, c[0x0][0x320] ;  /* 0x0000c8004d097a20 */ /* 0x000fe20000410000 */
[----:B------:R-:W-:Y:S01]  /*2a20*/  LOP3.LUT R6, R6, 0xffffff8, RZ, 0xc0, !PT ;  /* 0x0ffffff806067812 */ /* 0x000fe200078ec0ff */
[----:B------:R-:W-:Y:S01]  /*2a30*/  FMUL.FTZ R33, R72, c[0x0][0x320] ;  /* 0x0000c80048217a20 */ /* 0x000fe20000410000 */
[----:B------:R-:W-:Y:S01]  /*2a40*/  LEA.HI R16, R23, R4, RZ, 0x2 ;  /* 0x0000000417107211 */ /* 0x000fe200078f10ff */
[----:B------:R-:W-:Y:S01]  /*2a50*/  FMUL.FTZ R31, R73, c[0x0][0x320] ;  /* 0x0000c800491f7a20 */ /* 0x000fe20000410000 */
[----:B------:R-:W-:Y:S01]  /*2a60*/  PLOP3.LUT P1, PT, PT, PT, UP3, 0x80, 0x0 ;  /* 0x000000000000781c */ /* 0x000fe20003f2f038 */
[----:B------:R-:W-:Y:S01]  /*2a70*/  IMAD.IADD R6, R105, 0x1, -R6 ;  /* 0x0000000169067824 */ /* 0x000fe200078e0a06 */
[----:B-1----:R-:W-:Y:S01]  /*2a80*/  LEA.HI R8, R106, R106, RZ, 0x1 ;  /* 0x0000006a6a087211 */ /* 0x002fe200078f08ff */
[----:B------:R-:W-:Y:S01]  /*2a90*/  FMUL.FTZ R29, R68, c[0x0][0x320] ;  /* 0x0000c800441d7a20 */ /* 0x000fe20000410000 */
[----:B------:R-:W-:Y:S01]  /*2aa0*/  LEA.HI.SX32 R23, R16, UR16, 0x1e ;  /* 0x0000001010177c11 */ /* 0x000fe2000f8ff2ff */
[----:B------:R-:W-:Y:S01]  /*2ab0*/  FMUL.FTZ R69, R69, c[0x0][0x320] ;  /* 0x0000c80045457a20 */ /* 0x000fe20000410000 */
[----:B------:R-:W-:Y:S01]  /*2ac0*/  LOP3.LUT R25, R8, 0x1ffffffe, RZ, 0xc0, !PT ;  /* 0x1ffffffe08197812 */ /* 0x000fe200078ec0ff */
[----:B------:R-:W-:Y:S01]  /*2ad0*/  FMUL.FTZ R64, R64, c[0x0][0x320] ;  /* 0x0000c80040407a20 */ /* 0x000fe20000410000 */
[----:B------:R-:W-:Y:S01]  /*2ae0*/  LEA R6, R6, R23, 0x4 ;  /* 0x0000001706067211 */ /* 0x000fe200078e20ff */
[----:B------:R-:W-:Y:S01]  /*2af0*/  FMUL.FTZ R65, R65, c[0x0][0x320] ;  /* 0x0000c80041417a20 */ /* 0x000fe20000410000 */
[----:B------:R-:W-:Y:S01]  /*2b00*/  PLOP3.LUT P0, PT, PT, PT, UP3, 0x80, 0x0 ;  /* 0x000000000000781c */ /* 0x000fe20003f0f038 */
[----:B------:R-:W-:Y:S01]  /*2b10*/  IMAD.IADD R25, R106, 0x1, -R25 ;  /* 0x000000016a197824 */ /* 0x000fe200078e0a19 */
[----:B------:R-:W-:Y:S01]  /*2b20*/  LOP3.LUT R23, R16, 0x7ffffffc, RZ, 0xc0, !PT ;  /* 0x7ffffffc10177812 */ /* 0x000fe200078ec0ff */
[----:B------:R-:W-:Y:S01]  /*2b30*/  FMUL.FTZ R60, R60, c[0x0][0x320] ;  /* 0x0000c8003c3c7a20 */ /* 0x000fe20000410000 */
[----:B------:R-:W-:Y:S01]  /*2b40*/  IADD3.X R45, R37, c[0x0][0x1d0], RZ, PT, !PT ;  /* 0x00007400252d7a10 */ /* 0x000fe20003ffe4ff */
[----:B------:R-:W-:Y:S01]  /*2b50*/  FMUL.FTZ R61, R61, c[0x0][0x320] ;  /* 0x0000c8003d3d7a20 */ /* 0x000fe20000410000 */
[----:B------:R-:W-:Y:S01]  /*2b60*/  LEA R217, R25, R6, 0x3 ;  /* 0x0000000619d97211 */ /* 0x000fe200078e18ff */
[----:B------:R-:W-:Y:S01]  /*2b70*/  FMUL.FTZ R56, R56, c[0x0][0x320] ;  /* 0x0000c80038387a20 */ /* 0x000fe20000410000 */
[----:B------:R-:W-:Y:S01]  /*2b80*/  IADD3 R222, R4, -R23, RZ ;  /* 0x8000001704de7210 */ /* 0x000fe20007ffe0ff */
[----:B------:R-:W-:Y:S01]  /*2b90*/  FMUL.FTZ R4, R12, c[0x0][0x320] ;  /* 0x0000c8000c047a20 */ /* 0x000fe20000410000 */
[----:B------:R-:W1:Y:S01]  /*2ba0*/  MUFU.TANH R19, R19 ;  /* 0x0000001300137308 */ /* 0x000e620000002400 */
[----:B------:R-:W-:Y:S01]  /*2bb0*/  @P1 IMAD.HI.U32 R8, R217, c[0x0][0x2c8], RZ ;  /* 0x0000b200d9081a27 */ /* 0x000fe200078e00ff */
[----:B------:R-:W-:Y:S01]  /*2bc0*/  SHF.L.U32 R222, R222, 0x1, RZ ;  /* 0x00000001dede7819 */ /* 0x000fe200000006ff */
[----:B------:R-:W-:Y:S01]  /*2bd0*/  ULDC UR6, c[0x0][0x324] ;  /* 0x0000c90000067ab9 */ /* 0x000fe20000000800 */
[----:B------:R-:W0:Y:S01]  /*2be0*/  LDGDEPBAR ;  /* 0x00000000000079af */ /* 0x000e220000000000 */
[----:B------:R-:W-:Y:S01]  /*2bf0*/  IMAD.MOV.U32 R6, RZ, RZ, R217 ;  /* 0x000000ffff067224 */ /* 0x000fe200078e00d9 */
[----:B------:R-:W-:Y:S01]  /*2c00*/  @P0 SHF.R.U32.HI R6, RZ, c[0x0][0x2cc], R8 ;  /* 0x0000b300ff060a19 */ /* 0x000fe20000011608 */
[----:B------:R-:W-:Y:S01]  /*2c10*/  FMUL.FTZ R57, R57, c[0x0][0x320] ;  /* 0x0000c80039397a20 */ /* 0x000fe20000410000 */
[----:B------:R-:W-:Y:S01]  /*2c20*/  PLOP3.LUT P0, PT, PT, PT, UP2, 0x40, 0x0 ;  /* 0x000000000000781c */ /* 0x000fe20003f0e828 */
[----:B------:R-:W-:Y:S01]  /*2c30*/  FMUL.FTZ R52, R52, c[0x0][0x320] ;  /* 0x0000c80034347a20 */ /* 0x000fe20000410000 */
[----:B------:R-:W-:Y:S01]  /*2c40*/  IADD3 R45, R45, -c[0x0][0x168], -R222 ;  /* 0x80005a002d2d7a10 */ /* 0x000fe20007ffe8de */
[----:B------:R-:W3:Y:S01]  /*2c50*/  SHFL.IDX PT, R8, R6, RZ, 0x1c1f ;  /* 0x001c1fff06087589 */ /* 0x000ee200000e0000 */
[----:B------:R-:W-:Y:S01]  /*2c60*/  FMUL.FTZ R53, R53, c[0x0][0x320] ;  /* 0x0000c80035357a20 */ /* 0x000fe20000410000 */
[----:B------:R-:W4:Y:S01]  /*2c70*/  MUFU.TANH R17, R17 ;  /* 0x0000001100117308 */ /* 0x000f220000002400 */
[----:B------:R-:W-:Y:S01]  /*2c80*/  FMUL.FTZ R49, R49, c[0x0][0x320] ;  /* 0x0000c80031317a20 */ /* 0x000fe20000410000 */
[----:B------:R-:W-:Y:S01]  /*2c90*/  ULOP3.LUT UR6, URZ, UR6, URZ, 0x33, !UPT ;  /* 0x000000063f067292 */ /* 0x000fe2000f8e333f */
[----:B------:R-:W-:Y:S01]  /*2ca0*/  FMUL.FTZ R48, R48, c[0x0][0x320] ;  /* 0x0000c80030307a20 */ /* 0x000fe20000410000 */
[----:B------:R-:W-:Y:S01]  /*2cb0*/  IADD3 R34, R37, -R222, RZ ;  /* 0x800000de25227210 */ /* 0x000fe20007ffe0ff */
[----:B------:R-:W-:-:S02]  /*2cc0*/  FMUL.FTZ R13, R13, c[0x0][0x320] ;  /* 0x0000c8000d0d7a20 */ /* 0x000fc40000410000 */
[----:B------:R-:W-:Y:S01]  /*2cd0*/  FMUL.FTZ R44, R44, c[0x0][0x320] ;  /* 0x0000c8002c2c7a20 */ /* 0x000fe20000410000 */
[----:B------:R-:W1:Y:S08]  /*2ce0*/  MUFU.TANH R0, R0 ;  /* 0x0000000000007308 */ /* 0x000e700000002400 */
        /* <DEDUP_REMOVED lines=17> */
[----:B------:R5:W1:Y:S08]  /*2e00*/  MUFU.TANH R135, R48 ;  /* 0x0000003000877308 */ /* 0x000a700000002400 */
[----:B------:R1:W1:Y:S01]  /*2e10*/  MUFU.TANH R23, R13 ;  /* 0x0000000d00177308 */ /* 0x0002620000002400 */
[----:B-----5:R-:W-:-:S07]  /*2e20*/  IADD3 R48, R45, c[0x0][0x328], RZ ;  /* 0x0000ca002d307a10 */ /* 0x020fce0007ffe0ff */
[----:B------:R5:W2:Y:S01]  /*2e30*/  MUFU.TANH R131, R44 ;  /* 0x0000002c00837308 */ /* 0x000aa20000002400 */
[----:B------:R-:W-:-:S04]  /*2e40*/  IADD3 R45, R45, UR6, RZ ;  /* 0x000000062d2d7c10 */ /* 0x000fc8000fffe0ff */
[----:B---3--:R-:W-:Y:S01]  /*2e50*/  IADD3 R28, R45, R8, RZ ;  /* 0x000000082d1c7210 */ /* 0x008fe20007ffe0ff */
[----:B-1----:R-:W-:Y:S01]  /*2e60*/  IMAD.IADD R13, R48, 0x1, R8 ;  /* 0x00000001300d7824 */ /* 0x002fe200078e0208 */
[----:B-----5:R-:W-:-:S04]  /*2e70*/  IADD3 R44, -R222, c[0x0][0x1d0], R37 ;  /* 0x00007400de2c7a10 */ /* 0x020fc80007ffe125 */
[----:B------:R-:W-:Y:S01]  /*2e80*/  IMNMX R42, R13, R44, PT ;  /* 0x0000002c0d2a7217 */ /* 0x000fe20003800200 */
[----:B------:R-:W-:Y:S05]  /*2e90*/  @P0 BRA `(.L_x_22) ;  /* 0x0000015000000947 */ /* 0x000fea0003800000 */
[----:B--2-4-:R-:W-:Y:S01]  /*2ea0*/  IADD3 R8, R8, c[0x0][0x1d0], RZ ;  /* 0x0000740008087a10 */ /* 0x014fe20007ffe0ff */
[----:B------:R-:W-:Y:S03]  /*2eb0*/  BSSY B0, `(.L_x_23) ;  /* 0x000000f000007945 */ /* 0x000fe60003800000 */
[----:B------:R-:W-:-:S04]  /*2ec0*/  IADD3 R13, R8, -c[0x0][0x168], RZ ;  /* 0x80005a00080d7a10 */ /* 0x000fc80007ffe0ff */
        /* <DEDUP_REMOVED lines=9> */
.L_x_24:
[----:B------:R-:W-:-:S04]  /*2f60*/  MOV R8, c[0x0][0x32c] ;  /* 0x0000cb0000087a02 */ /* 0x000fc80000000f00 */
[----:B------:R-:W-:-:S13]  /*2f70*/  ISETP.NE.AND P0, PT, R8, 0x1, PT ;  /* 0x000000010800780c */ /* 0x000fda0003f05270 */
[----:B------:R-:W-:-:S05]  /*2f80*/  @P0 IMAD.HI.U32 R8, R13, c[0x0][0x330], RZ ;  /* 0x0000cc000d080a27 */ /* 0x000fca00078e00ff */
[----:B------:R-:W-:Y:S02]  /*2f90*/  @P0 SHF.R.U32.HI R13, RZ, c[0x0][0x334], R8 ;  /* 0x0000cd00ff0d0a19 */ /* 0x000fe40000011608 */
.L_x_25:
[----:B------:R-:W-:Y:S05]  /*2fa0*/  BSYNC B0 ;  /* 0x0000000000007941 */ /* 0x000fea0003800000 */
.L_x_23:
[----:B------:R-:W-:-:S05]  /*2fb0*/  IMAD R25, R13, c[0x0][0x32c], R34 ;  /* 0x0000cb000d197a24 */ /* 0x000fca00078e0222 */
[----:B------:R-:W-:Y:S02]  /*2fc0*/  IADD3 R13, R25, c[0x0][0x32c], RZ ;  /* 0x0000cb00190d7a10 */ /* 0x000fe40007ffe0ff */
[----:B------:R-:W-:Y:S02]  /*2fd0*/  IMNMX R28, R28, R25, !PT ;  /* 0x000000191c1c7217 */ /* 0x000fe40007800200 */
[----:B------:R-:W-:Y:S02]  /*2fe0*/  IMNMX R42, R42, R13, PT ;  /* 0x0000000d2a2a7217 */ /* 0x000fe40003800200 */
.L_x_22:
[C---:B--2-4-:R-:W-:Y:S01]  /*2ff0*/  ISETP.GE.AND P0, PT, R37.reuse, 0x2, PT ;  /* 0x000000022500780c */ /* 0x054fe20003f06270 */
[----:B------:R-:W1:Y:S01]  /*3000*/  SHFL.IDX PT, R6, R6, 0x1, 0x1c1f ;  /* 0x003c1f0006067f89 */ /* 0x000e6200000e0000 */
[C---:B------:R-:W-:Y:S01]  /*3010*/  ISETP.GE.AND P2, PT, R37.reuse, 0xa, PT ;  /* 0x0000000a2500780c */ /* 0x040fe20003f46270 */
[----:B------:R-:W-:Y:S01]  /*3020*/  FMUL.FTZ R130, R46, c[0x0][0x320] ;  /* 0x0000c8002e827a20 */ /* 0x000fe20000410000 */
[----:B------:R-:W-:Y:S01]  /*3030*/  P2R R49, PR, RZ, 0x1 ;  /* 0x00000001ff317803 */ /* 0x000fe20000000000 */
[----:B------:R-:W-:Y:S01]  /*3040*/  FMUL.FTZ R46, R10, c[0x0][0x320] ;  /* 0x0000c8000a2e7a20 */ /* 0x000fe20000410000 */
[----:B------:R-:W-:Y:S01]  /*3050*/  ISETP.GT.AND P0, PT, R28, 0x1, !P0 ;  /* 0x000000011c00780c */ /* 0x000fe20004704270 */
[----:B------:R-:W-:Y:S01]  /*3060*/  FMUL.FTZ R52, R82, c[0x0][0x320] ;  /* 0x0000c80052347a20 */ /* 0x000fe20000410000 */
[----:B------:R-:W-:Y:S01]  /*3070*/  ISETP.GE.AND P1, PT, R37, 0x9, PT ;  /* 0x000000092500780c */ /* 0x000fe20003f26270 */
[----:B------:R-:W-:Y:S01]  /*3080*/  FMUL.FTZ R10, R11, c[0x0][0x320] ;  /* 0x0000c8000b0a7a20 */ /* 0x000fe20000410000 */
[----:B------:R-:W-:Y:S01]  /*3090*/  ISETP.LT.OR P0, PT, R42, 0x2, P0 ;  /* 0x000000022a00780c */ /* 0x000fe20000701670 */
[----:B------:R-:W-:Y:S01]  /*30a0*/  FMUL.FTZ R67, R67, c[0x0][0x320] ;  /* 0x0000c80043437a20 */ /* 0x000fe20000410000 */
[----:B------:R-:W-:Y:S01]  /*30b0*/  P2R R16, PR, RZ, 0x2 ;  /* 0x00000002ff107803 */ /* 0x000fe20000000000 */
[----:B------:R-:W-:Y:S01]  /*30c0*/  FMUL.FTZ R62, R62, c[0x0][0x320] ;  /* 0x0000c8003e3e7a20 */ /* 0x000fe20000410000 */
[----:B------:R-:W-:Y:S01]  /*30d0*/  FSEL R23, R23, -INF , !P0 ;  /* 0xff80000017177808 */ /* 0x000fe20004000000 */
[----:B------:R-:W-:Y:S01]  /*30e0*/  FMUL.FTZ R63, R63, c[0x0][0x320] ;  /* 0x0000c8003f3f7a20 */ /* 0x000fe20000410000 */
[----:B------:R-:W-:Y:S01]  /*30f0*/  ISETP.GT.AND P0, PT, R28, 0x9, !P2 ;  /* 0x000000091c00780c */ /* 0x000fe20005704270 */
[----:B------:R-:W-:Y:S01]  /*3100*/  FMUL.FTZ R58, R58, c[0x0][0x320] ;  /* 0x0000c8003a3a7a20 */ /* 0x000fe20000410000 */
[----:B------:R-:W-:Y:S01]  /*3110*/  P2R R43, PR, RZ, 0x4 ;  /* 0x00000004ff2b7803 */ /* 0x000fe20000000000 */
[----:B------:R-:W-:Y:S01]  /*3120*/  FMUL.FTZ R59, R59, c[0x0][0x320] ;  /* 0x0000c8003b3b7a20 */ /* 0x000fe20000410000 */
[----:B------:R-:W-:Y:S01]  /*3130*/  ISETP.LT.OR P0, PT, R42, 0xa, P0 ;  /* 0x0000000a2a00780c */ /* 0x000fe20000701670 */
[----:B------:R-:W-:Y:S01]  /*3140*/  FMUL.FTZ R74, R74, c[0x0][0x320] ;  /* 0x0000c8004a4a7a20 */ /* 0x000fe20000410000 */
[----:B------:R-:W-:Y:S01]  /*3150*/  ISETP.GT.AND P1, PT, R28, 0x8, !P1 ;  /* 0x000000081c00780c */ /* 0x000fe20004f24270 */
[----:B------:R-:W-:Y:S01]  /*3160*/  FMUL.FTZ R75, R75, c[0x0][0x320] ;  /* 0x0000c8004b4b7a20 */ /* 0x000fe20000410000 */
[----:B------:R-:W-:Y:S01]  /*3170*/  ISETP.GE.AND P2, PT, R37, 0x11, PT ;  /* 0x000000112500780c */ /* 0x000fe20003f46270 */
[----:B------:R-:W-:Y:S01]  /*3180*/  FMUL.FTZ R54, R54, c[0x0][0x320] ;  /* 0x0000c80036367a20 */ /* 0x000fe20000410000 */
[----:B------:R-:W-:Y:S01]  /*3190*/  FSEL R19, R19, -INF , !P0 ;  /* 0xff80000013137808 */ /* 0x000fe20004000000 */
[----:B------:R-:W-:Y:S01]  /*31a0*/  FMUL.FTZ R55, R55, c[0x0][0x320] ;  /* 0x0000c80037377a20 */ /* 0x000fe20000410000 */
[----:B------:R-:W-:Y:S01]  /*31b0*/  ISETP.LT.OR P1, PT, R42, 0x9, P1 ;  /* 0x000000092a00780c */ /* 0x000fe20000f21670 */
[----:B------:R-:W-:Y:S01]  /*31c0*/  FMUL.FTZ R50, R50, c[0x0][0x320] ;  /* 0x0000c80032327a20 */ /* 0x000fe20000410000 */
[----:B------:R-:W-:Y:S01]  /*31d0*/  ISETP.GT.AND P0, PT, R28, 0x10, !P2 ;  /* 0x000000101c00780c */ /* 0x000fe20005704270 */
[----:B------:R-:W-:Y:S01]  /*31e0*/  FMUL.FTZ R51, R51, c[0x0][0x320] ;  /* 0x0000c80033337a20 */ /* 0x000fe20000410000 */
[----:B------:R-:W-:Y:S01]  /*31f0*/  FSEL R21, R21, -INF , !P1 ;  /* 0xff80000015157808 */ /* 0x000fe20004800000 */
[----:B------:R-:W-:Y:S01]  /*3200*/  FMUL.FTZ R70, R70, c[0x0][0x320] ;  /* 0x0000c80046467a20 */ /* 0x000fe20000410000 */
[----:B------:R-:W-:Y:S01]  /*3210*/  ISETP.LT.OR P0, PT, R42, 0x11, P0 ;  /* 0x000000112a00780c */ /* 0x000fe20000701670 */
[----:B------:R-:W-:Y:S01]  /*3220*/  FMUL.FTZ R71, R71, c[0x0][0x320] ;  /* 0x0000c80047477a20 */ /* 0x000fe20000410000 */
[----:B------:R-:W-:Y:S01]  /*3230*/  ISETP.GE.AND P1, PT, R37, 0x12, PT ;  /* 0x000000122500780c */ /* 0x000fe20003f26270 */
[----:B------:R-:W-:Y:S01]  /*3240*/  FMUL.FTZ R47, R47, c[0x0][0x320] ;  /* 0x0000c8002f2f7a20 */ /* 0x000fe20000410000 */
[----:B------:R-:W-:Y:S01]  /*3250*/  FSEL R17, R17, -INF , !P0 ;  /* 0xff80000011117808 */ /* 0x000fe20004000000 */
[----:B------:R-:W-:Y:S01]  /*3260*/  FMUL.FTZ R66, R66, c[0x0][0x320] ;  /* 0x0000c80042427a20 */ /* 0x000fe20000410000 */
[----:B------:R-:W-:Y:S01]  /*3270*/  ISETP.GT.AND P0, PT, R28, 0x11, !P1 ;  /* 0x000000111c00780c */ /* 0x000fe20004f04270 */
[----:B------:R2:W3:Y:S01]  /*3280*/  MUFU.TANH R148, R67 ;  /* 0x0000004300947308 */ /* 0x0004e20000002400 */
[----:B------:R-:W-:Y:S01]  /*3290*/  P2R R12, PR, RZ, 0x2 ;  /* 0x00000002ff0c7803 */ /* 0x000fe20000000000 */
[--C-:B-1----:R-:W-:Y:S01]  /*32a0*/  IMAD.IADD R11, R48, 0x1, R6.reuse ;  /* 0x00000001300b7824 */ /* 0x102fe200078e0206 */
[----:B------:R-:W-:Y:S01]  /*32b0*/  ISETP.LT.OR P0, PT, R42, 0x12, P0 ;  /* 0x000000122a00780c */ /* 0x000fe20000701670 */
[----:B------:R-:W-:Y:S01]  /*32c0*/  IMAD.IADD R45, R45, 0x1, R6 ;  /* 0x000000012d2d7824 */ /* 0x000fe200078e0206 */
[----:B------:R-:W-:-:S02]  /*32d0*/  ISETP.GE.AND P1, PT, R37, 0x19, PT ;  /* 0x000000192500780c */ /* 0x000fc40003f26270 */
[----:B------:R-:W-:Y:S01]  /*32e0*/  FSEL R13, R0, -INF , !P0 ;  /* 0xff800000000d7808 */ /* 0x000fe20004000000 */
[----:B------:R2:W1:Y:S01]  /*32f0*/  MUFU.TANH R164, R62 ;  /* 0x0000003e00a47308 */ /* 0x0004620000002400 */
[----:B------:R-:W-:Y:S02]  /*3300*/  ISETP.GT.AND P0, PT, R28, 0x18, !P1 ;  /* 0x000000181c00780c */ /* 0x000fe40004f04270 */
[----:B------:R-:W-:Y:S02]  /*3310*/  P2R R40, PR, RZ, 0x2 ;  /* 0x00000002ff287803 */ /* 0x000fe40000000000 */
[----:B------:R-:W-:Y:S02]  /*3320*/  ISETP.LT.OR P0, PT, R42, 0x19, P0 ;  /* 0x000000192a00780c */ /* 0x000fe40000701670 */
[----:B------:R-:W-:Y:S01]  /*3330*/  ISETP.GE.AND P1, PT, R37, 0x1a, PT ;  /* 0x0000001a2500780c */ /* 0x000fe20003f26270 */
[----:B------:R2:W4:Y:S01]  /*3340*/  MUFU.TANH R158, R63 ;  /* 0x0000003f009e7308 */ /* 0x0005220000002400 */
[----:B------:R-:W-:-:S02]  /*3350*/  FSEL R7, R7, -INF , !P0 ;  /* 0xff80000007077808 */ /* 0x000fc40004000000 */
[----:B------:R-:W-:Y:S02]  /*3360*/  ISETP.GT.AND P0, PT, R28, 0x19, !P1 ;  /* 0x000000191c00780c */ /* 0x000fe40004f04270 */
[----:B------:R-:W-:Y:S02]  /*3370*/  P2R R8, PR, RZ, 0x2 ;  /* 0x00000002ff087803 */ /* 0x000fe40000000000 */
[----:B------:R-:W-:Y:S01]  /*3380*/  ISETP.LT.OR P0, PT, R42, 0x1a, P0 ;  /* 0x0000001a2a00780c */ /* 0x000fe20000701670 */
[----:B------:R2:W1:Y:S01]  /*3390*/  MUFU.TANH R162, R58 ;  /* 0x0000003a00a27308 */ /* 0x0004620000002400 */
[----:B------:R-:W-:Y:S02]  /*33a0*/  ISETP.GE.AND P1, PT, R37, 0x21, PT ;  /* 0x000000212500780c */ /* 0x000fe40003f26270 */
[----:B------:R-:W-:Y:S02]  /*33b0*/  FSEL R9, R9, -INF , !P0 ;  /* 0xff80000009097808 */ /* 0x000fe40004000000 */
[----:B------:R-:W-:-:S02]  /*33c0*/  ISETP.GT.AND P0, PT, R28, 0x20, !P1 ;  /* 0x000000201c00780c */ /* 0x000fc40004f04270 */
[----:B------:R-:W-:Y:S01]  /*33d0*/  P2R R39, PR, RZ, 0x2 ;  /* 0x00000002ff277803 */ /* 0x000fe20000000000 */
[----:B------:R2:W1:Y:S01]  /*33e0*/  MUFU.TANH R160, R59 ;  /* 0x0000003b00a07308 */ /* 0x0004620000002400 */
[----:B------:R-:W-:Y:S02]  /*33f0*/  ISETP.LT.OR P0, PT, R42, 0x21, P0 ;  /* 0x000000212a00780c */ /* 0x000fe40000701670 */
[----:B------:R-:W-:Y:S02]  /*3400*/  ISETP.GE.AND P1, PT, R37, 0x22, PT ;  /* 0x000000222500780c */ /* 0x000fe40003f26270 */
[----:B------:R-:W-:Y:S02]  /*3410*/  FSEL R33, R33, -INF , !P0 ;  /* 0xff80000021217808 */ /* 0x000fe40004000000 */
[----:B------:R-:W-:Y:S01]  /*3420*/  ISETP.GT.AND P0, PT, R28, 0x21, !P1 ;  /* 0x000000211c00780c */ /* 0x000fe20004f04270 */
[----:B------:R2:W1:Y:S01]  /*3430*/  MUFU.TANH R146, R74 ;  /* 0x0000004a00927308 */ /* 0x0004620000002400 */
[----:B------:R-:W-:-:S02]  /*3440*/  P2R R38, PR, RZ, 0x2 ;  /* 0x00000002ff267803 */ /* 0x000fc40000000000 */
[----:B------:R-:W-:Y:S02]  /*3450*/  ISETP.LT.OR P0, PT, R42, 0x22, P0 ;  /* 0x000000222a00780c */ /* 0x000fe40000701670 */
[----:B------:R-:W-:Y:S02]  /*3460*/  ISETP.GE.AND P1, PT, R37, 0x29, PT ;  /* 0x000000292500780c */ /* 0x000fe40003f26270 */
[----:B------:R-:W-:Y:S01]  /*3470*/  FSEL R31, R31, -INF , !P0 ;  /* 0xff8000001f1f7808 */ /* 0x000fe20004000000 */
[----:B------:R2:W1:Y:S01]  /*3480*/  MUFU.TANH R126, R75 ;  /* 0x0000004b007e7308 */ /* 0x0004620000002400 */
[----:B------:R-:W-:Y:S02]  /*3490*/  ISETP.GT.AND P0, PT, R28, 0x28, !P1 ;  /* 0x000000281c00780c */ /* 0x000fe40004f04270 */
[----:B------:R-:W-:Y:S02]  /*34a0*/  P2R R35, PR, RZ, 0x2 ;  /* 0x00000002ff237803 */ /* 0x000fe40000000000 */
[----:B------:R-:W-:-:S02]  /*34b0*/  ISETP.LT.OR P0, PT, R42, 0x29, P0 ;  /* 0x000000292a00780c */ /* 0x000fc40000701670 */
[----:B------:R-:W-:Y:S01]  /*34c0*/  ISETP.GE.AND P1, PT, R37, 0x2a, PT ;  /* 0x0000002a2500780c */ /* 0x000fe20003f26270 */
[----:B------:R2:W1:Y:S01]  /*34d0*/  MUFU.TANH R156, R54 ;  /* 0x00000036009c7308 */ /* 0x0004620000002400 */
[----:B------:R-:W-:Y:S02]  /*34e0*/  FSEL R29, R29, -INF , !P0 ;  /* 0xff8000001d1d7808 */ /* 0x000fe40004000000 */
[----:B------:R-:W-:Y:S02]  /*34f0*/  ISETP.GT.AND P0, PT, R28, 0x29, !P1 ;  /* 0x000000291c00780c */ /* 0x000fe40004f04270 */
[----:B------:R-:W-:Y:S02]  /*3500*/  P2R R32, PR, RZ, 0x2 ;  /* 0x00000002ff207803 */ /* 0x000fe40000000000 */
[----:B------:R-:W-:Y:S01]  /*3510*/  ISETP.LT.OR P0, PT, R42, 0x2a, P0 ;  /* 0x0000002a2a00780c */ /* 0x000fe20000701670 */
[----:B------:R2:W1:Y:S01]  /*3520*/  MUFU.TANH R150, R55 ;  /* 0x0000003700967308 */ /* 0x0004620000002400 */
[----:B------:R-:W-:-:S02]  /*3530*/  ISETP.GE.AND P1, PT, R37, 0x31, PT ;  /* 0x000000312500780c */ /* 0x000fc40003f26270 */
[----:B------:R-:W-:Y:S02]  /*3540*/  FSEL R117, R117, -INF , !P0 ;  /* 0xff80000075757808 */ /* 0x000fe40004000000 */
[----:B------:R-:W-:Y:S02]  /*3550*/  ISETP.GT.AND P0, PT, R28, 0x30, !P1 ;  /* 0x000000301c00780c */ /* 0x000fe40004f04270 */
[----:B------:R-:W-:Y:S01]  /*3560*/  P2R R30, PR, RZ, 0x2 ;  /* 0x00000002ff1e7803 */ /* 0x000fe20000000000 */
[----:B------:R-:W1:Y:S01]  /*3570*/  MUFU.TANH R52, R52 ;  /* 0x0000003400347308 */ /* 0x000e620000002400 */
[----:B------:R-:W-:Y:S02]  /*3580*/  ISETP.LT.OR P0, PT, R42, 0x31, P0 ;  /* 0x000000312a00780c */ /* 0x000fe40000701670 */
[----:B------:R-:W-:Y:S02]  /*3590*/  ISETP.GE.AND P1, PT, R37, 0x32, PT ;  /* 0x000000322500780c */ /* 0x000fe40003f26270 */
[----:B------:R-:W-:-:S02]  /*35a0*/  FSEL R137, R137, -INF , !P0 ;  /* 0xff80000089897808 */ /* 0x000fc40004000000 */
[----:B------:R-:W-:Y:S01]  /*35b0*/  ISETP.GT.AND P0, PT, R28, 0x31, !P1 ;  /* 0x000000311c00780c */ /* 0x000fe20004f04270 */
[----:B------:R2:W1:Y:S01]  /*35c0*/  MUFU.TANH R136, R50 ;  /* 0x0000003200887308 */ /* 0x0004620000002400 */
[----:B------:R-:W-:Y:S02]  /*35d0*/  P2R R27, PR, RZ, 0x2 ;  /* 0x00000002ff1b7803 */ /* 0x000fe40000000000 */
[----:B------:R-:W-:Y:S02]  /*35e0*/  ISETP.LT.OR P0, PT, R42, 0x32, P0 ;  /* 0x000000322a00780c */ /* 0x000fe40000701670 */
[----:B------:R-:W-:Y:S02]  /*35f0*/  ISETP.GE.AND P1, PT, R37, 0x39, PT ;  /* 0x000000392500780c */ /* 0x000fe40003f26270 */
[----:B------:R-:W-:Y:S01]  /*3600*/  FSEL R149, R149, -INF , !P0 ;  /* 0xff80000095957808 */ /* 0x000fe20004000000 */
[----:B------:R2:W1:Y:S01]  /*3610*/  MUFU.TANH R134, R51 ;  /* 0x0000003300867308 */ /* 0x0004620000002400 */
[----:B------:R-:W-:-:S02]  /*3620*/  ISETP.GT.AND P0, PT, R28, 0x38, !P1 ;  /* 0x000000381c00780c */ /* 0x000fc40004f04270 */
[----:B------:R-:W-:Y:S02]  /*3630*/  P2R R26, PR, RZ, 0x2 ;  /* 0x00000002ff1a7803 */ /* 0x000fe40000000000 */
[----:B------:R-:W-:Y:S02]  /*3640*/  ISETP.LT.OR P0, PT, R42, 0x39, P0 ;  /* 0x000000392a00780c */ /* 0x000fe40000701670 */
[----:B------:R-:W-:Y:S01]  /*3650*/  ISETP.GE.AND P1, PT, R37, 0x3a, PT ;  /* 0x0000003a2500780c */ /* 0x000fe20003f26270 */
[----:B------:R2:W1:Y:S01]  /*3660*/  MUFU.TANH R144, R70 ;  /* 0x0000004600907308 */ /* 0x0004620000002400 */
[----:B------:R-:W-:Y:S02]  /*3670*/  FSEL R145, R145, -INF , !P0 ;  /* 0xff80000091917808 */ /* 0x000fe40004000000 */
[----:B------:R-:W-:Y:S02]  /*3680*/  ISETP.GT.AND P0, PT, R28, 0x39, !P1 ;  /* 0x000000391c00780c */ /* 0x000fe40004f04270 */
[----:B------:R-:W-:-:S02]  /*3690*/  P2R R25, PR, RZ, 0x2 ;  /* 0x00000002ff197803 */ /* 0x000fc40000000000 */
[----:B------:R-:W-:Y:S01]  /*36a0*/  ISETP.LT.OR P0, PT, R42, 0x3a, P0 ;  /* 0x0000003a2a00780c */ /* 0x000fe20000701670 */
[----:B------:R2:W1:Y:S01]  /*36b0*/  MUFU.TANH R132, R71 ;  /* 0x0000004700847308 */ /* 0x0004620000002400 */
[----:B------:R-:W-:Y:S02]  /*36c0*/  ISETP.GE.AND P1, PT, R37, 0x41, PT ;  /* 0x000000412500780c */ /* 0x000fe40003f26270 */
[----:B------:R-:W-:Y:S02]  /*36d0*/  FSEL R139, R139, -INF , !P0 ;  /* 0xff8000008b8b7808 */ /* 0x000fe40004000000 */
[----:B------:R-:W-:Y:S02]  /*36e0*/  ISETP.GT.AND P0, PT, R28, 0x40, !P1 ;  /* 0x000000401c00780c */ /* 0x000fe40004f04270 */
[----:B------:R-:W-:Y:S01]  /*36f0*/  P2R R24, PR, RZ, 0x2 ;  /* 0x00000002ff187803 */ /* 0x000fe20000000000 */
[----:B------:R-:W1:Y:S01]  /*3700*/  MUFU.TANH R130, R130 ;  /* 0x0000008200827308 */ /* 0x000e620000002400 */
[----:B------:R-:W-:-:S02]  /*3710*/  ISETP.LT.OR P0, PT, R42, 0x41, P0 ;  /* 0x000000412a00780c */ /* 0x000fc40000701670 */
[----:B------:R-:W-:Y:S02]  /*3720*/  ISETP.GE.AND P1, PT, R37, 0x42, PT ;  /* 0x000000422500780c */ /* 0x000fe40003f26270 */
[----:B------:R-:W-:Y:S02]  /*3730*/  FSEL R159, R159, -INF , !P0 ;  /* 0xff8000009f9f7808 */ /* 0x000fe40004000000 */
[----:B------:R-:W-:Y:S01]  /*3740*/  ISETP.GT.AND P0, PT, R28, 0x41, !P1 ;  /* 0x000000411c00780c */ /* 0x000fe20004f04270 */
[----:B------:R2:W1:Y:S01]  /*3750*/  MUFU.TANH R128, R47 ;  /* 0x0000002f00807308 */ /* 0x0004620000002400 */
[----:B------:R-:W-:Y:S02]  /*3760*/  P2R R22, PR, RZ, 0x2 ;  /* 0x00000002ff167803 */ /* 0x000fe40000000000 */
[----:B------:R-:W-:Y:S02]  /*3770*/  ISETP.LT.OR P0, PT, R42, 0x42, P0 ;  /* 0x000000422a00780c */ /* 0x000fe40000701670 */
[----:B------:R-:W-:-:S02]  /*3780*/  ISETP.GE.AND P1, PT, R37, 0x49, PT ;  /* 0x000000492500780c */ /* 0x000fc40003f26270 */
[----:B------:R-:W-:Y:S01]  /*3790*/  FSEL R157, R157, -INF , !P0 ;  /* 0xff8000009d9d7808 */ /* 0x000fe20004000000 */
[----:B------:R-:W1:Y:S01]  /*37a0*/  MUFU.TANH R46, R46 ;  /* 0x0000002e002e7308 */ /* 0x000e620000002400 */
[----:B------:R-:W-:Y:S02]  /*37b0*/  ISETP.GT.AND P0, PT, R28, 0x48, !P1 ;  /* 0x000000481c00780c */ /* 0x000fe40004f04270 */
[----:B------:R-:W-:Y:S02]  /*37c0*/  P2R R20, PR, RZ, 0x2 ;  /* 0x00000002ff147803 */ /* 0x000fe40000000000 */
[----:B------:R-:W-:Y:S02]  /*37d0*/  ISETP.LT.OR P0, PT, R42, 0x49, P0 ;  /* 0x000000492a00780c */ /* 0x000fe40000701670 */
[----:B------:R-:W-:Y:S01]  /*37e0*/  ISETP.GE.AND P1, PT, R37, 0x4a, PT ;  /* 0x0000004a2500780c */ /* 0x000fe20003f26270 */
[----:B------:R-:W1:Y:S01]  /*37f0*/  MUFU.TANH R10, R10 ;  /* 0x0000000a000a7308 */ /* 0x000e620000002400 */
[----:B------:R-:W-:-:S02]  /*3800*/  FSEL R151, R151, -INF , !P0 ;  /* 0xff80000097977808 */ /* 0x000fc40004000000 */
[----:B------:R-:W-:Y:S02]  /*3810*/  ISETP.GT.AND P0, PT, R28, 0x49, !P1 ;  /* 0x000000491c00780c */ /* 0x000fe40004f04270 */
[C---:B------:R-:W-:Y:S02]  /*3820*/  ISETP.GE.AND P6, PT, R37.reuse, 0x51, PT ;  /* 0x000000512500780c */ /* 0x040fe40003fc6270 */
[----:B------:R-:W-:Y:S01]  /*3830*/  ISETP.LT.OR P0, PT, R42, 0x4a, P0 ;  /* 0x0000004a2a00780c */ /* 0x000fe20000701670 */
[----:B------:R2:W1:Y:S01]  /*3840*/  MUFU.TANH R166, R66 ;  /* 0x0000004200a67308 */ /* 0x0004620000002400 */
[----:B------:R-:W-:Y:S02]  /*3850*/  ISETP.GE.AND P5, PT, R37, 0x52, PT ;  /* 0x000000522500780c */ /* 0x000fe40003fa6270 */
[----:B------:R-:W-:Y:S02]  /*3860*/  FSEL R147, R147, -INF , !P0 ;  /* 0xff80000093937808 */ /* 0x000fe40004000000 */
[----:B------:R-:W-:-:S02]  /*3870*/  ISETP.GT.AND P0, PT, R28, 0x50, !P6 ;  /* 0x000000501c00780c */ /* 0x000fc40007704270 */
[----:B------:R-:W-:Y:S02]  /*3880*/  P2R R41, PR, RZ, 0x4 ;  /* 0x00000004ff297803 */ /* 0x000fe40000000000 */
[----:B------:R-:W-:Y:S02]  /*3890*/  ISETP.LT.OR P0, PT, R42, 0x51, P0 ;  /* 0x000000512a00780c */ /* 0x000fe40000701670 */
[----:B------:R-:W-:Y:S02]  /*38a0*/  ISETP.GE.AND P2, PT, R37, 0x59, PT ;  /* 0x000000592500780c */ /* 0x000fe40003f46270 */
[----:B------:R-:W-:Y:S02]  /*38b0*/  FSEL R135, R135, -INF , !P0 ;  /* 0xff80000087877808 */ /* 0x000fe40004000000 */
[----:B------:R-:W-:Y:S02]  /*38c0*/  ISETP.GT.AND P0, PT, R28, 0x51, !P5 ;  /* 0x000000511c00780c */ /* 0x000fe40006f04270 */
[----:B------:R-:W-:-:S02]  /*38d0*/  P2R R0, PR, RZ, 0x2 ;  /* 0x00000002ff007803 */ /* 0x000fc40000000000 */
[----:B------:R-:W-:Y:S02]  /*38e0*/  ISETP.LT.OR P0, PT, R42, 0x52, P0 ;  /* 0x000000522a00780c */ /* 0x000fe40000701670 */
[----:B------:R-:W-:Y:S02]  /*38f0*/  ISETP.GE.AND P1, PT, R37, 0x1, PT ;  /* 0x000000012500780c */ /* 0x000fe40003f26270 */
[----:B------:R-:W-:Y:S02]  /*3900*/  FSEL R133, R133, -INF , !P0 ;  /* 0xff80000085857808 */ /* 0x000fe40004000000 */
[----:B------:R-:W-:Y:S02]  /*3910*/  ISETP.GT.AND P0, PT, R28, 0x58, !P2 ;  /* 0x000000581c00780c */ /* 0x000fe40005704270 */
[----:B------:R-:W-:Y:S02]  /*3920*/  P2R R18, PR, RZ, 0x2 ;  /* 0x00000002ff127803 */ /* 0x000fe40000000000 */
[----:B------:R-:W-:-:S02]  /*3930*/  ISETP.LT.OR P0, PT, R42, 0x59, P0 ;  /* 0x000000592a00780c */ /* 0x000fc40000701670 */
[----:B------:R-:W-:Y:S02]  /*3940*/  IMNMX R44, R11, R44, PT ;  /* 0x0000002c0b2c7217 */ /* 0x000fe40003800200 */
[----:B------:R-:W-:Y:S02]  /*3950*/  FSEL R131, R131, -INF , !P0 ;  /* 0xff80000083837808 */ /* 0x000fe40004000000 */
[----:B------:R-:W-:Y:S02]  /*3960*/  ISETP.GT.AND P0, PT, R28, RZ, !P1 ;  /* 0x000000ff1c00720c */ /* 0x000fe40004f04270 */
[----:B------:R-:W-:Y:S01]  /*3970*/  ISETP.GE.AND P1, PT, R37, 0x5a, PT ;  /* 0x0000005a2500780c */ /* 0x000fe20003f26270 */
[----:B------:R-:W-:Y:S01]  /*3980*/  FMUL.FTZ R37, R79, c[0x0][0x320] ;  /* 0x0000c8004f257a20 */ /* 0x000fe20000410000 */
[----:B------:R-:W-:-:S04]  /*3990*/  ISETP.LT.OR P0, PT, R42, 0x1, P0 ;  /* 0x000000012a00780c */ /* 0x000fc80000701670 */
[----:B------:R-:W-:Y:S01]  /*39a0*/  FSEL R4, R4, -INF , !P0 ;  /* 0xff80000004047808 */ /* 0x000fe20004000000 */
[----:B------:R-:W1:Y:S01]  /*39b0*/  MUFU.TANH R37, R37 ;  /* 0x0000002500257308 */ /* 0x000e620000002400 */
[----:B------:R-:W-:Y:S01]  /*39c0*/  ISETP.GT.AND P0, PT, R28, 0x59, !P1 ;  /* 0x000000591c00780c */ /* 0x000fe20004f04270 */
[----:B------:R-:W-:Y:S02]  /*39d0*/  FMUL.FTZ R28, R14, c[0x0][0x320] ;  /* 0x0000c8000e1c7a20 */ /* 0x000fe40000410000 */
[----:B------:R-:W-:Y:S01]  /*39e0*/  FMUL.FTZ R14, R15, c[0x0][0x320] ;  /* 0x0000c8000f0e7a20 */ /* 0x000fe20000410000 */
[----:B------:R-:W-:Y:S01]  /*39f0*/  ISETP.LT.OR P0, PT, R42, 0x5a, P0 ;  /* 0x0000005a2a00780c */ /* 0x000fe20000701670 */
[----:B------:R-:W-:Y:S02]  /*3a00*/  FMUL.FTZ R42, R78, c[0x0][0x320] ;  /* 0x0000c8004e2a7a20 */ /* 0x000fe40000410000 */
[----:B------:R-:W-:Y:S01]  /*3a10*/  FMUL.FTZ R15, R83, c[0x0][0x320] ;  /* 0x0000c800530f7a20 */ /* 0x000fe20000410000 */
[----:B------:R-:W-:Y:S01]  /*3a20*/  FSEL R129, R129, -INF , !P0 ;  /* 0xff80000081817808 */ /* 0x000fe20004000000 */
[----:B------:R-:W1:Y:S01]  /*3a30*/  MUFU.TANH R28, R28 ;  /* 0x0000001c001c7308 */ /* 0x000e620000002400 */
[----:B------:R-:W-:-:S07]  /*3a40*/  PLOP3.LUT P0, PT, PT, PT, UP2, 0x40, 0x0 ;  /* 0x000000000000781c */ /* 0x000fce0003f0e828 */
[----:B------:R-:W1:Y:S08]  /*3a50*/  MUFU.TANH R42, R42 ;  /* 0x0000002a002a7308 */ /* 0x000e700000002400 */
[----:B------:R-:W1:Y:S08]  /*3a60*/  MUFU.TANH R14, R14 ;  /* 0x0000000e000e7308 */ /* 0x000e700000002400 */
[----:B------:R-:W1:Y:S01]  /*3a70*/  MUFU.TANH R15, R15 ;  /* 0x0000000f000f7308 */ /* 0x000e620000002400 */
[----:B------:R-:W-:Y:S05]  /*3a80*/  @P0 BRA `(.L_x_26) ;  /* 0x0000015000000947 */ /* 0x000fea0003800000 */
[----:B--234-:R-:W-:Y:S01]  /*3a90*/  IADD3 R6, R6, c[0x0][0x1d0], RZ ;  /* 0x0000740006067a10 */ /* 0x01cfe20007ffe0ff */
        /* <DEDUP_REMOVED lines=11> */
.L_x_28:
[----:B------:R-:W-:-:S04]  /*3b50*/  MOV R6, c[0x0][0x32c] ;  /* 0x0000cb0000067a02 */ /* 0x000fc80000000f00 */
[----:B------:R-:W-:-:S13]  /*3b60*/  ISETP.NE.AND P0, PT, R6, 0x1, PT ;  /* 0x000000010600780c */ /* 0x000fda0003f05270 */
[----:B------:R-:W-:-:S05]  /*3b70*/  @P0 IMAD.HI.U32 R6, R11, c[0x0][0x330], RZ ;  /* 0x0000cc000b060a27 */ /* 0x000fca00078e00ff */
[----:B------:R-:W-:Y:S02]  /*3b80*/  @P0 SHF.R.U32.HI R11, RZ, c[0x0][0x334], R6 ;  /* 0x0000cd00ff0b0a19 */ /* 0x000fe40000011606 */
.L_x_29:
[----:B------:R-:W-:Y:S05]  /*3b90*/  BSYNC B0 ;  /* 0x0000000000007941 */ /* 0x000fea0003800000 */
.L_x_27:
[----:B------:R-:W-:-:S05]  /*3ba0*/  IMAD R34, R11, c[0x0][0x32c], R34 ;  /* 0x0000cb000b227a24 */ /* 0x000fca00078e0222 */
[----:B------:R-:W-:Y:S02]  /*3bb0*/  IADD3 R11, R34, c[0x0][0x32c], RZ ;  /* 0x0000cb00220b7a10 */ /* 0x000fe40007ffe0ff */
[----:B------:R-:W-:Y:S02]  /*3bc0*/  IMNMX R45, R45, R34, !PT ;  /* 0x000000222d2d7217 */ /* 0x000fe40007800200 */
[----:B------:R-:W-:Y:S02]  /*3bd0*/  IMNMX R44, R44, R11, PT ;  /* 0x0000000b2c2c7217 */ /* 0x000fe40003800200 */
.L_x_26:
[----:B--234-:R-:W-:Y:S01]  /*3be0*/  ISETP.NE.AND P0, PT, R49, RZ, PT ;  /* 0x000000ff3100720c */ /* 0x01cfe20003f05270 */
[----:B------:R-:W-:Y:S01]  /*3bf0*/  IMAD.SHL.U32 R212, R2, 0x2, RZ ;  /* 0x0000000202d47824 */ /* 0x000fe200078e00ff */
[C---:B------:R-:W-:Y:S01]  /*3c00*/  ISETP.GT.AND P6, PT, R45.reuse, 0x50, !P6 ;  /* 0x000000502d00780c */ /* 0x040fe200077c4270 */
[----:B------:R-:W-:Y:S01]  /*3c10*/  ULDC.64 UR4, c[0x0][0x2c8] ;  /* 0x0000b20000047ab9 */ /* 0x000fe20000000a00 */
[----:B------:R-:W-:Y:S01]  /*3c20*/  ISETP.GT.AND P0, PT, R45, 0x1, !P0 ;  /* 0x000000012d00780c */ /* 0x000fe20004704270 */
[----:B------:R-:W-:Y:S01]  /*3c30*/  IMAD R210, R5, 0x2, R212 ;  /* 0x0000000205d27824 */ /* 0x000fe200078e02d4 */
[----:B------:R-:W-:Y:S01]  /*3c40*/  ISETP.GT.AND P5, PT, R45, 0x51, !P5 ;  /* 0x000000512d00780c */ /* 0x000fe20006fa4270 */
[----:B------:R-:W-:Y:S01]  /*3c50*/  LDSM.16.MT88.4 R76, [R212+0x3100] ;  /* 0x00310000d44c783b */ /* 0x000fe20000004200 */
[C---:B------:R-:W-:Y:S01]  /*3c60*/  ISETP.LT.OR P0, PT, R44.reuse, 0x2, P0 ;  /* 0x000000022c00780c */ /* 0x040fe20000701670 */
[C---:B------:R-:W-:Y:S01]  /*3c70*/  IMAD R208, R3.reuse, 0x2, R210 ;  /* 0x0000000203d07824 */ /* 0x040fe200078e02d2 */
[----:B------:R-:W-:Y:S01]  /*3c80*/  ISETP.LT.OR P6, PT, R44, 0x51, P6 ;  /* 0x000000512c00780c */ /* 0x000fe200037c1670 */
[----:B------:R-:W-:Y:S01]  /*3c90*/  IMAD R209, R3, 0x2, R212 ;  /* 0x0000000203d17824 */ /* 0x000fe200078e02d4 */
[----:B-1----:R-:W-:Y:S01]  /*3ca0*/  FSEL R34, R14, -INF , !P0 ;  /* 0xff8000000e227808 */ /* 0x002fe20004000000 */
[----:B------:R-:W-:Y:S01]  /*3cb0*/  LDSM.16.MT88.4 R108, [R212+0x100] ;  /* 0x00010000d46c783b */ /* 0x000fe20000004200 */
[----:B------:R-:W-:Y:S01]  /*3cc0*/  ISETP.NE.AND P0, PT, R16, RZ, PT ;  /* 0x000000ff1000720c */ /* 0x000fe20003f05270 */
[----:B------:R-:W-:Y:S01]  /*3cd0*/  UIMAD.WIDE.U32 UR18, UR16, UR4, URZ ;  /* 0x00000004101272a5 */ /* 0x000fe2000f8e003f */
[C---:B------:R-:W-:Y:S01]  /*3ce0*/  ISETP.GT.AND P2, PT, R45.reuse, 0x58, !P2 ;  /* 0x000000582d00780c */ /* 0x040fe20005744270 */
[----:B------:R-:W-:Y:S01]  /*3cf0*/  LDSM.16.MT88.4 R84, [R208+0x100] ;  /* 0x00010000d054783b */ /* 0x000fe20000004200 */
[----:B------:R-:W-:Y:S01]  /*3d00*/  ISETP.GT.AND P0, PT, R45, 0x8, !P0 ;  /* 0x000000082d00780c */ /* 0x000fe20004704270 */
[----:B------:R-:W-:Y:S01]  /*3d10*/  ULDC UR4, c[0x0][0x328] ;  /* 0x0000ca0000047ab9 */ /* 0x000fe20000000800 */
[C---:B------:R-:W-:Y:S01]  /*3d20*/  ISETP.LT.OR P5, PT, R44.reuse, 0x52, P5 ;  /* 0x000000522c00780c */ /* 0x040fe20002fa1670 */
[----:B------:R-:W-:Y:S01]  /*3d30*/  LDSM.16.MT88.4 R100, [R210+0x100] ;  /* 0x00010000d264783b */ /* 0x000fe20000004200 */
[----:B------:R-:W-:Y:S01]  /*3d40*/  ISETP.LT.OR P0, PT, R44, 0x9, P0 ;  /* 0x000000092c00780c */ /* 0x000fe20000701670 */
[----:B------:R-:W-:Y:S01]  /*3d50*/  @UP3 UMOV UR7, UR19 ;  /* 0x0000001300073c82 */ /* 0x000fe20008000000 */
[----:B------:R-:W-:Y:S01]  /*3d60*/  FSEL R136, R136, -INF , !P6 ;  /* 0xff80000088887808 */ /* 0x000fe20007000000 */
[----:B------:R-:W-:Y:S01]  /*3d70*/  LDSM.16.MT88.4 R92, [R209+0x100] ;  /* 0x00010000d15c783b */ /* 0x000fe20000004200 */
[----:B------:R-:W-:Y:S01]  /*3d80*/  FSEL R16, R46, -INF , !P0 ;  /* 0xff8000002e107808 */ /* 0x000fe20004000000 */
[----:B------:R-:W-:Y:S01]  /*3d90*/  @UP3 USHF.R.U32.HI UR16, URZ, UR5, UR7 ;  /* 0x000000053f103299 */ /* 0x000fe20008011607 */
[----:B------:R-:W-:Y:S01]  /*3da0*/  ISETP.NE.AND P0, PT, R43, RZ, PT ;  /* 0x000000ff2b00720c */ /* 0x000fe20003f05270 */
[----:B------:R-:W-:Y:S01]  /*3db0*/  LDSM.16.MT88.4 R68, [R210+0x3100] ;  /* 0x00310000d244783b */ /* 0x000fe20000004200 */
[C---:B------:R-:W-:Y:S01]  /*3dc0*/  ISETP.GT.AND P1, PT, R45.reuse, 0x59, !P1 ;  /* 0x000000592d00780c */ /* 0x040fe20004f24270 */
[----:B------:R-:W-:Y:S01]  /*3dd0*/  UIADD3 UR13, UR13, UR16, URZ ;  /* 0x000000100d0d7290 */ /* 0x000fe2000fffe03f */
[----:B------:R-:W-:Y:S01]  /*3de0*/  ISETP.GT.AND P0, PT, R45, 0x9, !P0 ;  /* 0x000000092d00780c */ /* 0x000fe20004704270 */
[----:B------:R-:W-:Y:S01]  /*3df0*/  LDSM.16.MT88.4 R56, [R209+0x3100] ;  /* 0x00310000d138783b */ /* 0x000fe20000004200 */
[C---:B------:R-:W-:Y:S01]  /*3e00*/  ISETP.LT.OR P2, PT, R44.reuse, 0x59, P2 ;  /* 0x000000592c00780c */ /* 0x040fe20001741670 */
[----:B------:R-:W-:Y:S01]  /*3e10*/  UIADD3 UR4, UR13, UR4, URZ ;  /* 0x000000040d047290 */ /* 0x000fe2000fffe03f */
[----:B------:R-:W-:-:S02]  /*3e20*/  ISETP.LT.OR P0, PT, R44, 0xa, P0 ;  /* 0x0000000a2c00780c */ /* 0x000fc40000701670 */
[----:B------:R-:W-:Y:S02]  /*3e30*/  FSEL R134, R134, -INF , !P5 ;  /* 0xff80000086867808 */ /* 0x000fe40006800000 */
[----:B------:R-:W-:Y:S02]  /*3e40*/  FSEL R6, R10, -INF , !P0 ;  /* 0xff8000000a067808 */ /* 0x000fe40004000000 */
[----:B------:R-:W-:Y:S02]  /*3e50*/  ISETP.NE.AND P0, PT, R41, RZ, PT ;  /* 0x000000ff2900720c */ /* 0x000fe40003f05270 */
[----:B------:R-:W-:Y:S02]  /*3e60*/  ISETP.LT.OR P1, PT, R44, 0x5a, P1 ;  /* 0x0000005a2c00780c */ /* 0x000fe40000f21670 */
[----:B------:R-:W-:Y:S02]  /*3e70*/  ISETP.GT.AND P0, PT, R45, 0x10, !P0 ;  /* 0x000000102d00780c */ /* 0x000fe40004704270 */
[----:B------:R-:W-:-:S02]  /*3e80*/  FSEL R130, R130, -INF , !P2 ;  /* 0xff80000082827808 */ /* 0x000fc40005000000 */
[----:B------:R-:W-:Y:S02]  /*3e90*/  ISETP.LT.OR P0, PT, R44, 0x11, P0 ;  /* 0x000000112c00780c */ /* 0x000fe40000701670 */
[----:B------:R-:W-:Y:S02]  /*3ea0*/  FSEL R128, R128, -INF , !P1 ;  /* 0xff80000080807808 */ /* 0x000fe40004800000 */
[----:B------:R-:W-:Y:S02]  /*3eb0*/  FSEL R14, R52, -INF , !P0 ;  /* 0xff800000340e7808 */ /* 0x000fe40004000000 */
[----:B------:R-:W-:Y:S02]  /*3ec0*/  ISETP.NE.AND P0, PT, R12, RZ, PT ;  /* 0x000000ff0c00720c */ /* 0x000fe40003f05270 */
[----:B------:R-:W-:Y:S02]  /*3ed0*/  IADD3 R192, R36, -0x2, RZ ;  /* 0xfffffffe24c07810 */ /* 0x000fe40007ffe0ff */
[----:B------:R-:W-:-:S04]  /*3ee0*/  ISETP.GT.AND P0, PT, R45, 0x11, !P0 ;  /* 0x000000112d00780c */ /* 0x000fc80004704270 */
[----:B------:R-:W-:-:S04]  /*3ef0*/  ISETP.LT.OR P0, PT, R44, 0x12, P0 ;  /* 0x000000122c00780c */ /* 0x000fc80000701670 */
[----:B------:R-:W-:Y:S02]  /*3f00*/  FSEL R12, R15, -INF , !P0 ;  /* 0xff8000000f0c7808 */ /* 0x000fe40004000000 */
[----:B------:R-:W-:-:S04]  /*3f10*/  ISETP.NE.AND P0, PT, R40, RZ, PT ;  /* 0x000000ff2800720c */ /* 0x000fc80003f05270 */
        /* <DEDUP_REMOVED lines=52> */
[----:B------:R-:W-:-:S04]  /*4260*/  ISETP.GT.AND P0, PT, R45, RZ, !P0 ;  /* 0x000000ff2d00720c */ /* 0x000fc80004704270 */
[----:B------:R-:W-:-:S04]  /*4270*/  ISETP.LT.OR P0, PT, R44, 0x1, P0 ;  /* 0x000000012c00780c */ /* 0x000fc80000701670 */
[----:B------:R-:W-:Y:S02]  /*4280*/  FSEL R28, R28, -INF , !P0 ;  /* 0xff8000001c1c7808 */ /* 0x000fe40004000000 */
[----:B------:R-:W-:Y:S02]  /*4290*/  ISETP.NE.AND P0, PT, R0, RZ, PT ;  /* 0x000000ff0000720c */ /* 0x000fe40003f05270 */
[----:B------:R-:W-:Y:S02]  /*42a0*/  FMNMX.FTZ R0, R4, R23, !PT ;  /* 0x0000001704007209 */ /* 0x000fe40007810000 */
[----:B------:R-:W-:Y:S02]  /*42b0*/  FMNMX.FTZ R15, R28, R34, !PT ;  /* 0x000000221c0f7209 */ /* 0x000fe40007810000 */
[----:B------:R-:W-:Y:S02]  /*42c0*/  FMNMX.FTZ R0, R21, R0, !PT ;  /* 0x0000000015007209 */ /* 0x000fe40007810000 */
[----:B------:R-:W-:-:S02]  /*42d0*/  FMNMX.FTZ R15, R16, R15, !PT ;  /* 0x0000000f100f7209 */ /* 0x000fc40007810000 */
[----:B------:R-:W-:Y:S02]  /*42e0*/  FMNMX.FTZ R0, R19, R0, !PT ;  /* 0x0000000013007209 */ /* 0x000fe40007810000 */
[----:B------:R-:W-:Y:S02]  /*42f0*/  FMNMX.FTZ R15, R6, R15, !PT ;  /* 0x0000000f060f7209 */ /* 0x000fe40007810000 */
        /* <DEDUP_REMOVED lines=25> */
[----:B------:R-:W-:Y:S02]  /*4490*/  ISETP.GT.AND P0, PT, R45, 0x49, !P0 ;  /* 0x000000492d00780c */ /* 0x000fe40004704270 */
[----:B------:R-:W-:Y:S02]  /*44a0*/  FMNMX.FTZ R0, R157, R0, !PT ;  /* 0x000000009d007209 */ /* 0x000fe40007810000 */
[----:B------:R-:W-:-:S02]  /*44b0*/  FMNMX.FTZ R15, R162, R15, !PT ;  /* 0x0000000fa20f7209 */ /* 0x000fc40007810000 */
[----:B------:R-:W-:Y:S02]  /*44c0*/  FMNMX.FTZ R0, R151, R0, !PT ;  /* 0x0000000097007209 */ /* 0x000fe40007810000 */
[----:B------:R-:W-:Y:S02]  /*44d0*/  ISETP.LT.OR P0, PT, R44, 0x4a, P0 ;  /* 0x0000004a2c00780c */ /* 0x000fe40000701670 */
[----:B------:R-:W-:Y:S02]  /*44e0*/  FMNMX.FTZ R15, R160, R15, !PT ;  /* 0x0000000fa00f7209 */ /* 0x000fe40007810000 */
[----:B------:R-:W-:Y:S02]  /*44f0*/  FMNMX.FTZ R0, R147, R0, !PT ;  /* 0x0000000093007209 */ /* 0x000fe40007810000 */
[----:B------:R-:W-:Y:S02]  /*4500*/  FSEL R150, R150, -INF , !P0 ;  /* 0xff80000096967808 */ /* 0x000fe40004000000 */
        /* <DEDUP_REMOVED lines=8> */
[----:B------:R-:W-:-:S03]  /*4590*/  FMNMX.FTZ R15, R130, R15, !PT ;  /* 0x0000000f820f7209 */ /* 0x000fc60007810000 */
[----:B------:R-:W1:Y:S01]  /*45a0*/  SHFL.BFLY PT, R11, R0, 0x2, 0x1f ;  /* 0x0c401f00000b7f89 */ /* 0x000e6200000e0000 */
[----:B------:R-:W-:-:S05]  /*45b0*/  FMNMX.FTZ R15, R128, R15, !PT ;  /* 0x0000000f800f7209 */ /* 0x000fca0007810000 */
[----:B------:R-:W2:Y:S01]  /*45c0*/  SHFL.BFLY PT, R18, R15, 0x2, 0x1f ;  /* 0x0c401f000f127f89 */ /* 0x000ea200000e0000 */
[----:B-1----:R-:W-:-:S05]  /*45d0*/  FMNMX.FTZ R25, R0, R11, !PT ;  /* 0x0000000b00197209 */ /* 0x002fca0007810000 */
[----:B------:R-:W1:Y:S01]  /*45e0*/  SHFL.BFLY PT, R0, R25, 0x1, 0x1f ;  /* 0x0c201f0019007f89 */ /* 0x000e6200000e0000 */
[----:B--2---:R-:W-:-:S05]  /*45f0*/  FMNMX.FTZ R11, R15, R18, !PT ;  /* 0x000000120f0b7209 */ /* 0x004fca0007810000 */
[----:B------:R-:W2:Y:S01]  /*4600*/  SHFL.BFLY PT, R116, R11, 0x1, 0x1f ;  /* 0x0c201f000b747f89 */ /* 0x000ea200000e0000 */
[----:B-1----:R-:W-:-:S03]  /*4610*/  FMNMX.FTZ R0, R25, R0, !PT ;  /* 0x0000000019007209 */ /* 0x002fc60007810000 */
[----:B------:R-:W-:Y:S01]  /*4620*/  LDSM.16.MT88.4 R24, [R212+0x900] ;  /* 0x00090000d418783b */ /* 0x000fe20000004200 */
[C---:B------:R-:W-:Y:S01]  /*4630*/  FSETP.NEU.FTZ.AND P0, PT, R0.reuse, -INF , PT ;  /* 0xff8000000000780b */ /* 0x040fe20003f1d000 */
[----:B------:R-:W-:Y:S01]  /*4640*/  FMUL.FTZ R138, R0, c[0x0][0x2d0] ;  /* 0x0000b400008a7a20 */ /* 0x000fe20000410000 */
[----:B--2---:R-:W-:-:S04]  /*4650*/  FMNMX.FTZ R116, R11, R116, !PT ;  /* 0x000000740b747209 */ /* 0x004fc80007810000 */
[----:B------:R-:W-:Y:S01]  /*4660*/  FSEL R138, R138, RZ, P0 ;  /* 0x000000ff8a8a7208 */ /* 0x000fe20000000000 */
[C---:B------:R-:W-:Y:S01]  /*4670*/  FMUL.FTZ R125, R116.reuse, c[0x0][0x2d0] ;  /* 0x0000b400747d7a20 */ /* 0x040fe20000410000 */
[----:B------:R-:W-:-:S03]  /*4680*/  FSETP.NEU.FTZ.AND P0, PT, R116, -INF , PT ;  /* 0xff8000007400780b */ /* 0x000fc60003f1d000 */
[--C-:B------:R-:W-:Y:S01]  /*4690*/  FFMA.FTZ R48, R4, c[0x0][0x2d0], -R138.reuse ;  /* 0x0000b40004307a23 */ /* 0x100fe2000001088a */
[----:B------:R-:W-:Y:S01]  /*46a0*/  FSEL R125, R125, RZ, P0 ;  /* 0x000000ff7d7d7208 */ /* 0x000fe20000000000 */
[--C-:B------:R-:W-:Y:S01]  /*46b0*/  FFMA.FTZ R47, R23, c[0x0][0x2d0], -R138.reuse ;  /* 0x0000b400172f7a23 */ /* 0x100fe2000001088a */
[----:B------:R-:W-:Y:S01]  /*46c0*/  PLOP3.LUT P0, PT, PT, PT, UP2, 0x40, 0x0 ;  /* 0x000000000000781c */ /* 0x000fe20003f0e828 */
[--C-:B------:R-:W-:Y:S02]  /*46d0*/  FFMA.FTZ R45, R21, c[0x0][0x2d0], -R138.reuse ;  /* 0x0000b400152d7a23 */ /* 0x100fe4000001088a */
[----:B------:R-:W-:Y:S01]  /*46e0*/  FFMA.FTZ R42, R19, c[0x0][0x2d0], -R138 ;  /* 0x0000b400132a7a23 */ /* 0x000fe2000001088a */
[----:B------:R-:W-:Y:S01]  /*46f0*/  MUFU.EX2 R48, R48 ;  /* 0x0000003000307308 */ /* 0x000fe20000000800 */
[--C-:B------:R-:W-:Y:S01]  /*4700*/  FFMA.FTZ R49, R28, c[0x0][0x2d0], -R125.reuse ;  /* 0x0000b4001c317a23 */ /* 0x100fe2000001087d */
[----:B------:R-:W-:Y:S01]  /*4710*/  LDSM.16.MT88.4 R20, [R210+0x900] ;  /* 0x00090000d214783b */ /* 0x000fe20000004200 */
[----:B------:R-:W-:-:S02]  /*4720*/  FFMA.FTZ R50, R34, c[0x0][0x2d0], -R125 ;  /* 0x0000b40022327a23 */ /* 0x000fc4000001087d */
[--C-:B------:R-:W-:Y:S02]  /*4730*/  FFMA.FTZ R44, R16, c[0x0][0x2d0], -R125.reuse ;  /* 0x0000b400102c7a23 */ /* 0x100fe4000001087d */
[--C-:B------:R-:W-:Y:S01]  /*4740*/  FFMA.FTZ R43, R6, c[0x0][0x2d0], -R125.reuse ;  /* 0x0000b400062b7a23 */ /* 0x100fe2000001087d */
[----:B------:R-:W1:Y:S01]  /*4750*/  MUFU.EX2 R47, R47 ;  /* 0x0000002f002f7308 */ /* 0x000e620000000800 */
[--C-:B------:R-:W-:Y:S02]  /*4760*/  FFMA.FTZ R40, R7, c[0x0][0x2d0], -R138.reuse ;  /* 0x0000b40007287a23 */ /* 0x100fe4000001088a */
[----:B------:R-:W2:Y:S01]  /*4770*/  LDSM.16.MT88.4 R4, [R208+0x3100] ;  /* 0x00310000d004783b */ /* 0x000ea20000004200 */
[----:B------:R-:W-:Y:S02]  /*4780*/  FFMA.FTZ R41, R13, c[0x0][0x2d0], -R138 ;  /* 0x0000b4000d297a23 */ /* 0x000fe4000001088a */
[--C-:B------:R-:W-:Y:S02]  /*4790*/  FFMA.FTZ R39, R14, c[0x0][0x2d0], -R125.reuse ;  /* 0x0000b4000e277a23 */ /* 0x100fe4000001087d */
[----:B------:R-:W-:Y:S01]  /*47a0*/  MUFU.EX2 R45, R45 ;  /* 0x0000002d002d7308 */ /* 0x000fe20000000800 */
[----:B------:R-:W-:-:S02]  /*47b0*/  FFMA.FTZ R38, R12, c[0x0][0x2d0], -R125 ;  /* 0x0000b4000c267a23 */ /* 0x000fc4000001087d */
[----:B------:R-:W3:Y:S01]  /*47c0*/  LDSM.16.MT88.4 R12, [R208+0x900] ;  /* 0x00090000d00c783b */ /* 0x000ee20000004200 */
[--C-:B------:R-:W-:Y:S02]  /*47d0*/  FFMA.FTZ R37, R9, c[0x0][0x2d0], -R138.reuse ;  /* 0x0000b40009257a23 */ /* 0x100fe4000001088a */
[--C-:B------:R-:W-:Y:S02]  /*47e0*/  FFMA.FTZ R3, R10, c[0x0][0x2d0], -R125.reuse ;  /* 0x0000b4000a037a23 */ /* 0x100fe4000001087d */
[----:B------:R-:W4:Y:S01]  /*47f0*/  MUFU.EX2 R42, R42 ;  /* 0x0000002a002a7308 */ /* 0x000f220000000800 */
[----:B------:R-:W-:Y:S01]  /*4800*/  FFMA.FTZ R2, R8, c[0x0][0x2d0], -R125 ;  /* 0x0000b40008027a23 */ /* 0x000fe2000001087d */
[----:B-1----:R-:W-:Y:S01]  /*4810*/  F2FP.PACK_AB R64, R47, R48 ;  /* 0x000000302f40723e */ /* 0x002fe200000000ff */
[----:B------:R-:W1:Y:S01]  /*4820*/  LDSM.16.MT88.4 R8, [R212+0x3900] ;  /* 0x00390000d408783b */ /* 0x000e620000004200 */
[--C-:B------:R-:W-:Y:S02]  /*4830*/  FFMA.FTZ R46, R17, c[0x0][0x2d0], -R138.reuse ;  /* 0x0000b400112e7a23 */ /* 0x100fe4000001088a */
[--C-:B------:R-:W-:Y:S01]  /*4840*/  FFMA.FTZ R118, R33, c[0x0][0x2d0], -R138.reuse ;  /* 0x0000b40021767a23 */ /* 0x100fe2000001088a */
[----:B------:R-:W5:Y:S01]  /*4850*/  LDSM.16.MT88.4 R16, [R209+0x900] ;  /* 0x00090000d110783b */ /* 0x000f620000004200 */
[----:B------:R-:W-:Y:S01]  /*4860*/  MUFU.EX2 R49, R49 ;  /* 0x0000003100317308 */ /* 0x000fe20000000800 */
[----:B------:R-:W-:-:S02]  /*4870*/  FFMA.FTZ R51, R31, c[0x0][0x2d0], -R138 ;  /* 0x0000b4001f337a23 */ /* 0x000fc4000001088a */
[--C-:B------:R-:W-:Y:S01]  /*4880*/  FFMA.FTZ R124, R29, c[0x0][0x2d0], -R138.reuse ;  /* 0x0000b4001d7c7a23 */ /* 0x100fe2000001088a */
[----:B------:R-:W1:Y:S01]  /*4890*/  LDSM.16.MT88.4 R32, [R210+0x3900] ;  /* 0x00390000d220783b */ /* 0x000e620000004200 */
[----:B------:R-:W-:Y:S02]  /*48a0*/  FFMA.FTZ R117, R117, c[0x0][0x2d0], -R138 ;  /* 0x0000b40075757a23 */ /* 0x000fe4000001088a */
[--C-:B------:R-:W-:Y:S01]  /*48b0*/  FFMA.FTZ R119, R146, c[0x0][0x2d0], -R125.reuse ;  /* 0x0000b40092777a23 */ /* 0x100fe2000001087d */
[----:B------:R-:W2:Y:S01]  /*48c0*/  MUFU.EX2 R50, R50 ;  /* 0x0000003200327308 */ /* 0x000ea20000000800 */
[----:B----4-:R-:W-:Y:S01]  /*48d0*/  F2FP.PACK_AB R66, R42, R45 ;  /* 0x0000002d2a42723e */ /* 0x010fe200000000ff */
[----:B------:R-:W4:Y:S01]  /*48e0*/  LDSM.16.MT88.4 R28, [R209+0x3900] ;  /* 0x00390000d11c783b */ /* 0x000f220000004200 */
[--C-:B------:R-:W-:Y:S02]  /*48f0*/  FFMA.FTZ R126, R126, c[0x0][0x2d0], -R125.reuse ;  /* 0x0000b4007e7e7a23 */ /* 0x100fe4000001087d */
[----:B------:R-:W-:-:S02]  /*4900*/  FFMA.FTZ R127, R144, c[0x0][0x2d0], -R125 ;  /* 0x0000b400907f7a23 */ /* 0x000fc4000001087d */
[--C-:B------:R-:W-:Y:S01]  /*4910*/  FFMA.FTZ R132, R132, c[0x0][0x2d0], -R125.reuse ;  /* 0x0000b40084847a23 */ /* 0x100fe2000001087d */
[----:B------:R-:W-:Y:S01]  /*4920*/  MUFU.EX2 R44, R44 ;  /* 0x0000002c002c7308 */ /* 0x000fe20000000800 */
[--C-:B------:R-:W-:Y:S02]  /*4930*/  FFMA.FTZ R144, R149, c[0x0][0x2d0], -R138.reuse ;  /* 0x0000b40095907a23 */ /* 0x100fe4000001088a */
[--C-:B------:R-:W-:Y:S02]  /*4940*/  FFMA.FTZ R146, R145, c[0x0][0x2d0], -R138.reuse ;  /* 0x0000b40091927a23 */ /* 0x100fe4000001088a */
[--C-:B------:R-:W-:Y:S02]  /*4950*/  FFMA.FTZ R137, R137, c[0x0][0x2d0], -R138.reuse ;  /* 0x0000b40089897a23 */ /* 0x100fe4000001088a */
[----:B------:R-:W-:Y:S01]  /*4960*/  FFMA.FTZ R139, R139, c[0x0][0x2d0], -R138 ;  /* 0x0000b4008b8b7a23 */ /* 0x000fe2000001088a */
[----:B------:R-:W3:Y:S01]  /*4970*/  MUFU.EX2 R43, R43 ;  /* 0x0000002b002b7308 */ /* 0x000ee20000000800 */
[----:B--2---:R-:W-:Y:S01]  /*4980*/  F2FP.PACK_AB R65, R50, R49 ;  /* 0x000000313241723e */ /* 0x004fe200000000ff */
[----:B------:R-:W-:-:S02]  /*4990*/  FFMA.FTZ R145, R166, c[0x0][0x2d0], -R125 ;  /* 0x0000b400a6917a23 */ /* 0x000fc4000001087d */
[--C-:B------:R-:W-:Y:S02]  /*49a0*/  FFMA.FTZ R148, R148, c[0x0][0x2d0], -R125.reuse ;  /* 0x0000b40094947a23 */ /* 0x100fe4000001087d */
[--C-:B------:R-:W-:Y:S02]  /*49b0*/  FFMA.FTZ R149, R164, c[0x0][0x2d0], -R125.reuse ;  /* 0x0000b400a4957a23 */ /* 0x100fe4000001087d */
[----:B------:R-:W-:Y:S01]  /*49c0*/  MUFU.EX2 R46, R46 ;  /* 0x0000002e002e7308 */ /* 0x000fe20000000800 */
[----:B------:R-:W-:Y:S02]  /*49d0*/  FFMA.FTZ R158, R158, c[0x0][0x2d0], -R125 ;  /* 0x0000b4009e9e7a23 */ /* 0x000fe4000001087d */
[--C-:B------:R-:W-:Y:S02]  /*49e0*/  FFMA.FTZ R164, R157, c[0x0][0x2d0], -R138.reuse ;  /* 0x0000b4009da47a23 */ /* 0x100fe4000001088a */
[--C-:B------:R-:W-:Y:S02]  /*49f0*/  FFMA.FTZ R166, R151, c[0x0][0x2d0], -R138.reuse ;  /* 0x0000b40097a67a23 */ /* 0x100fe4000001088a */
[--C-:B------:R-:W-:Y:S01]  /*4a00*/  FFMA.FTZ R159, R159, c[0x0][0x2d0], -R138.reuse ;  /* 0x0000b4009f9f7a23 */ /* 0x100fe2000001088a */
[----:B---3--:R-:W-:Y:S01]  /*4a10*/  F2FP.PACK_AB R67, R43, R44 ;  /* 0x0000002c2b43723e */ /* 0x008fe200000000ff */
[----:B------:R-:W2:Y:S01]  /*4a20*/  MUFU.EX2 R41, R41 ;  /* 0x0000002900297308 */ /* 0x000ea20000000800 */
[----:B------:R-:W-:-:S02]  /*4a30*/  FFMA.FTZ R147, R147, c[0x0][0x2d0], -R138 ;  /* 0x0000b40093937a23 */ /* 0x000fc4000001088a */
[--C-:B------:R-:W-:Y:S02]  /*4a40*/  FFMA.FTZ R151, R162, c[0x0][0x2d0], -R125.reuse ;  /* 0x0000b400a2977a23 */ /* 0x100fe4000001087d */
[--C-:B------:R-:W-:Y:S01]  /*4a50*/  FFMA.FTZ R160, R160, c[0x0][0x2d0], -R125.reuse ;  /* 0x0000b400a0a07a23 */ /* 0x100fe2000001087d */
[C---:B------:R-:W-:Y:S01]  /*4a60*/  HMMA.16816.F32 R88, R64.reuse, R84, RZ ;  /* 0x000000544058723c */ /* 0x040fe200000018ff */
[--C-:B------:R-:W-:Y:S01]  /*4a70*/  FFMA.FTZ R156, R156, c[0x0][0x2d0], -R125.reuse ;  /* 0x0000b4009c9c7a23 */ /* 0x100fe2000001087d */
[----:B------:R-:W-:Y:S01]  /*4a80*/  MUFU.EX2 R40, R40 ;  /* 0x0000002800287308 */ /* 0x000fe20000000800 */
[----:B------:R-:W-:Y:S02]  /*4a90*/  FFMA.FTZ R157, R150, c[0x0][0x2d0], -R125 ;  /* 0x0000b400969d7a23 */ /* 0x000fe4000001087d */
[--C-:B------:R-:W-:Y:S02]  /*4aa0*/  FFMA.FTZ R224, R129, c[0x0][0x2d0], -R138.reuse ;  /* 0x0000b40081e07a23 */ /* 0x100fe4000001088a */
[--C-:B------:R-:W-:Y:S01]  /*4ab0*/  FFMA.FTZ R135, R135, c[0x0][0x2d0], -R138.reuse ;  /* 0x0000b40087877a23 */ /* 0x100fe2000001088a */
[----:B------:R-:W-:Y:S01]  /*4ac0*/  HMMA.16816.F32 R84, R64, R86, RZ ;  /* 0x000000564054723c */ /* 0x000fe200000018ff */
[--C-:B------:R-:W-:Y:S01]  /*4ad0*/  FFMA.FTZ R150, R133, c[0x0][0x2d0], -R138.reuse ;  /* 0x0000b40085967a23 */ /* 0x100fe2000001088a */
[----:B------:R-:W-:Y:S01]  /*4ae0*/  MUFU.EX2 R37, R37 ;  /* 0x0000002500257308 */ /* 0x000fe20000000800 */
        /* <DEDUP_REMOVED lines=9> */
[----:B------:R-:W-:Y:S02]  /*4b80*/  HMMA.16816.F32 R76, R64, R78, RZ ;  /* 0x0000004e404c723c */ /* 0x000fe400000018ff */
[----:B------:R-:W3:Y:S01]  /*4b90*/  MUFU.EX2 R38, R38 ;  /* 0x0000002600267308 */ /* 0x000ee20000000800 */
[----:B------:R-:W-:-:S05]  /*4ba0*/  FADD.FTZ R45, R42, R45 ;  /* 0x0000002d2a2d7221 */ /* 0x000fca0000010000 */
        /* <DEDUP_REMOVED lines=24> */
[----:B---3--:R-:W-:Y:S01]  /*4d30*/  F2FP.PACK_AB R5, R38, R39 ;  /* 0x000000272605723e */ /* 0x008fe200000000ff */
[----:B------:R-:W2:Y:S01]  /*4d40*/  MUFU.EX2 R144, R144 ;  /* 0x0000009000907308 */ /* 0x000ea20000000800 */
[----:B------:R-:W-:-:S04]  /*4d50*/  FADD.FTZ R46, R46, R45 ;  /* 0x0000002d2e2e7221 */ /* 0x000fc80000010000 */
[----:B------:R-:W-:Y:S01]  /*4d60*/  F2FP.PACK_AB R6, R37, R40 ;  /* 0x000000282506723e */ /* 0x000fe200000000ff */
[----:B------:R-:W-:Y:S01]  /*4d70*/  FADD.FTZ R41, R41, R46 ;  /* 0x0000002e29297221 */ /* 0x000fe20000010000 */
[----:B-1----:R-:W-:Y:S01]  /*4d80*/  F2FP.PACK_AB R7, R2, R3 ;  /* 0x000000030207723e */ /* 0x002fe200000000ff */
[----:B------:R-:W-:Y:S02]  /*4d90*/  MUFU.EX2 R146, R146 ;  /* 0x0000009200927308 */ /* 0x000fe40000000800 */
[----:B------:R-:W-:-:S04]  /*4da0*/  FADD.FTZ R40, R40, R41 ;  /* 0x0000002928287221 */ /* 0x000fc80000010000 */
[C---:B------:R-:W-:Y:S01]  /*4db0*/  HMMA.16816.F32 R88, R4.reuse, R12, R88 ;  /* 0x0000000c0458723c */ /* 0x040fe20000001858 */
[----:B------:R-:W-:Y:S01]  /*4dc0*/  FADD.FTZ R37, R37, R40 ;  /* 0x0000002825257221 */ /* 0x000fe20000010000 */
[----:B------:R-:W1:Y:S06]  /*4dd0*/  MUFU.EX2 R139, R139 ;  /* 0x0000008b008b7308 */ /* 0x000e6c0000000800 */
[C---:B------:R-:W-:Y:S01]  /*4de0*/  HMMA.16816.F32 R84, R4.reuse, R14, R84 ;  /* 0x0000000e0454723c */ /* 0x040fe20000001854 */
[----:B------:R-:W3:Y:S01]  /*4df0*/  LDSM.16.MT88.4 R12, [R208+0x3900] ;  /* 0x00390000d00c783b */ /* 0x000ee20000004200 */
        /* <DEDUP_REMOVED lines=16> */
[C---:B-----5:R-:W-:Y:S02]  /*4f00*/  HMMA.16816.F32 R96, R4.reuse, R16, R96 ;  /* 0x000000100460723c */ /* 0x060fe40000001860 */
[----:B------:R-:W5:Y:S06]  /*4f10*/  MUFU.EX2 R147, R147 ;  /* 0x0000009300937308 */ /* 0x000f6c0000000800 */
        /* <DEDUP_REMOVED lines=8> */
[C---:B----4-:R-:W-:Y:S02]  /*4fa0*/  HMMA.16816.F32 R52, R4.reuse, R28, R52 ;  /* 0x0000001c0434723c */ /* 0x050fe40000001834 */
[----:B------:R-:W4:Y:S06]  /*4fb0*/  MUFU.EX2 R157, R157 ;  /* 0x0000009d009d7308 */ /* 0x000f2c0000000800 */
[C---:B------:R-:W-:Y:S01]  /*4fc0*/  HMMA.16816.F32 R56, R4.reuse, R30, R56 ;  /* 0x0000001e0438723c */ /* 0x040fe20000001838 */
[----:B------:R-:W-:Y:S01]  /*4fd0*/  LDSM.16.MT88.4 R28, [R209+0x4100] ;  /* 0x00410000d11c783b */ /* 0x000fe20000004200 */
[----:B------:R-:W-:Y:S06]  /*4fe0*/  MUFU.EX2 R135, R135 ;  /* 0x0000008700877308 */ /* 0x000fec0000000800 */
[C---:B---3--:R-:W-:Y:S02]  /*4ff0*/  HMMA.16816.F32 R60, R4.reuse, R12, R60 ;  /* 0x0000000c043c723c */ /* 0x048fe4000000183c */
[----:B------:R-:W3:Y:S06]  /*5000*/  MUFU.EX2 R150, R150 ;  /* 0x0000009600967308 */ /* 0x000eec0000000800 */
        /* <DEDUP_REMOVED lines=9> */
[----:B------:R-:W-:-:S03]  /*50a0*/  F2FP.PACK_AB R7, R132, R127 ;  /* 0x0000007f8407723e */ /* 0x000fc600000000ff */
[----:B------:R-:W-:Y:S02]  /*50b0*/  FADD.FTZ R124, R124, R51 ;  /* 0x000000337c7c7221 */ /* 0x000fe40000010000 */
[----:B------:R-:W-:Y:S02]  /*50c0*/  MUFU.EX2 R129, R129 ;  /* 0x0000008100817308 */ /* 0x000fe40000000800 */
[----:B-1----:R-:W-:Y:S01]  /*50d0*/  HMMA.16816.F32 R88, R4, R8, R88 ;  /* 0x000000080458723c */ /* 0x002fe20000001858 */
[----:B------:R-:W-:-:S05]  /*50e0*/  FADD.FTZ R124, R117, R124 ;  /* 0x0000007c757c7221 */ /* 0x000fca0000010000 */
[----:B------:R-:W1:Y:S02]  /*50f0*/  MUFU.EX2 R134, R134 ;  /* 0x0000008600867308 */ /* 0x000e640000000800 */
[C---:B------:R-:W-:Y:S01]  /*5100*/  HMMA.16816.F32 R84, R4.reuse, R10, R84 ;  /* 0x0000000a0454723c */ /* 0x040fe20000001854 */
[----:B------:R-:W1:Y:S05]  /*5110*/  LDSM.16.MT88.4 R8, [R208+0x4100] ;  /* 0x00410000d008783b */ /* 0x000e6a0000004200 */
[----:B------:R-:W-:Y:S02]  /*5120*/  MUFU.EX2 R225, R225 ;  /* 0x000000e100e17308 */ /* 0x000fe40000000800 */
[C---:B------:R-:W-:Y:S08]  /*5130*/  HMMA.16816.F32 R104, R4.reuse, R20, R104 ;  /* 0x000000140468723c */ /* 0x040ff00000001868 */
[C---:B--2---:R-:W-:Y:S08]  /*5140*/  HMMA.16816.F32 R80, R4.reuse, R12, R80 ;  /* 0x0000000c0450723c */ /* 0x044ff00000001850 */
[C---:B------:R-:W-:Y:S01]  /*5150*/  HMMA.16816.F32 R76, R4.reuse, R14, R76 ;  /* 0x0000000e044c723c */ /* 0x040fe2000000184c */
[----:B------:R-:W2:Y:S07]  /*5160*/  LDSM.16.MT88.4 R12, [R208+0x1900] ;  /* 0x00190000d00c783b */ /* 0x000eae0000004200 */
[C---:B------:R-:W-:Y:S01]  /*5170*/  HMMA.16816.F32 R100, R4.reuse, R22, R100 ;  /* 0x000000160464723c */ /* 0x040fe20000001864 */
[----:B------:R-:W-:Y:S07]  /*5180*/  LDSM.16.MT88.4 R20, [R210+0x1900] ;  /* 0x00190000d214783b */ /* 0x000fee0000004200 */
[C---:B------:R-:W-:Y:S08]  /*5190*/  HMMA.16816.F32 R72, R4.reuse, R32, R72 ;  /* 0x000000200448723c */ /* 0x040ff00000001848 */
[C---:B-1----:R-:W-:Y:S08]  /*51a0*/  HMMA.16816.F32 R60, R4.reuse, R8, R60 ;  /* 0x00000008043c723c */ /* 0x042ff0000000183c */
[C---:B------:R-:W-:Y:S01]  /*51b0*/  HMMA.16816.F32 R64, R4.reuse, R10, R64 ;  /* 0x0000000a0440723c */ /* 0x040fe20000001840 */
[----:B------:R-:W1:Y:S07]  /*51c0*/  LDSM.16.MT88.4 R8, [R212+0x4900] ;  /* 0x00490000d408783b */ /* 0x000e6e0000004200 */
[C---:B------:R-:W-:Y:S01]  /*51d0*/  HMMA.16816.F32 R68, R4.reuse, R34, R68 ;  /* 0x000000220444723c */ /* 0x040fe20000001844 */
[----:B------:R-:W1:Y:S07]  /*51e0*/  LDSM.16.MT88.4 R32, [R210+0x4900] ;  /* 0x00490000d220783b */ /* 0x000e6e0000004200 */
[C---:B------:R-:W-:Y:S08]  /*51f0*/  HMMA.16816.F32 R112, R4.reuse, R24, R112 ;  /* 0x000000180470723c */ /* 0x040ff00000001870 */
[C---:B------:R-:W-:Y:S01]  /*5200*/  HMMA.16816.F32 R108, R4.reuse, R26, R108 ;  /* 0x0000001a046c723c */ /* 0x040fe2000000186c */
[----:B------:R-:W1:Y:S07]  /*5210*/  LDSM.16.MT88.4 R24, [R212+0x1900] ;  /* 0x00190000d418783b */ /* 0x000e6e0000004200 */
[C---:B------:R-:W-:Y:S08]  /*5220*/  HMMA.16816.F32 R96, R4.reuse, R16, R96 ;  /* 0x000000100460723c */ /* 0x040ff00000001860 */
[C---:B------:R-:W-:Y:S01]  /*5230*/  HMMA.16816.F32 R92, R4.reuse, R18, R92 ;  /* 0x00000012045c723c */ /* 0x040fe2000000185c */
[----:B------:R-:W1:Y:S07]  /*5240*/  LDSM.16.MT88.4 R16, [R209+0x1900] ;  /* 0x00190000d110783b */ /* 0x000e6e0000004200 */
[C---:B------:R-:W-:Y:S08]  /*5250*/  HMMA.16816.F32 R52, R4.reuse, R28, R52 ;  /* 0x0000001c0434723c */ /* 0x040ff00000001834 */
[----:B------:R-:W-:Y:S01]  /*5260*/  HMMA.16816.F32 R56, R4, R30, R56 ;  /* 0x0000001e0438723c */ /* 0x000fe20000001838 */
[----:B------:R-:W3:Y:S06]  /*5270*/  LDSM.16.MT88.4 R28, [R209+0x4900] ;  /* 0x00490000d11c783b */ /* 0x000eec0000004200 */
[----:B------:R-:W-:Y:S01]  /*5280*/  F2FP.PACK_AB R4, R144, R137 ;  /* 0x000000899004723e */ /* 0x000fe200000000ff */
[----:B------:R-:W-:Y:S01]  /*5290*/  FADD.FTZ R137, R137, R124 ;  /* 0x0000007c89897221 */ /* 0x000fe20000010000 */
[----:B------:R-:W-:-:S02]  /*52a0*/  F2FP.PACK_AB R6, R139, R146 ;  /* 0x000000928b06723e */ /* 0x000fc400000000ff */
[----:B------:R-:W-:Y:S01]  /*52b0*/  F2FP.PACK_AB R5, R148, R145 ;  /* 0x000000919405723e */ /* 0x000fe200000000ff */
[----:B------:R-:W-:Y:S01]  /*52c0*/  FADD.FTZ R137, R144, R137 ;  /* 0x0000008990897221 */ /* 0x000fe20000010000 */
[----:B------:R-:W-:-:S03]  /*52d0*/  F2FP.PACK_AB R7, R158, R149 ;  /* 0x000000959e07723e */ /* 0x000fc600000000ff */
[----:B------:R-:W-:-:S04]  /*52e0*/  FADD.FTZ R146, R146, R137 ;  /* 0x0000008992927221 */ /* 0x000fc80000010000 */
[----:B--2---:R-:W-:Y:S01]  /*52f0*/  HMMA.16816.F32 R88, R4, R12, R88 ;  /* 0x0000000c0458723c */ /* 0x004fe20000001858 */
[----:B------:R-:W-:-:S07]  /*5300*/  FADD.FTZ R146, R139, R146 ;  /* 0x000000928b927221 */ /* 0x000fce0000010000 */
[C---:B------:R-:W-:Y:S01]  /*5310*/  HMMA.16816.F32 R84, R4.reuse, R14, R84 ;  /* 0x0000000e0454723c */ /* 0x040fe20000001854 */
[----:B------:R-:W2:Y:S07]  /*5320*/  LDSM.16.MT88.4 R12, [R208+0x4900] ;  /* 0x00490000d00c783b */ /* 0x000eae0000004200 */
[C---:B-1----:R-:W-:Y:S08]  /*5330*/  HMMA.16816.F32 R80, R4.reuse, R8, R80 ;  /* 0x000000080450723c */ /* 0x042ff00000001850 */
        /* <DEDUP_REMOVED lines=14> */
[C---:B---3--:R-:W-:Y:S08]  /*5420*/  HMMA.16816.F32 R52, R4.reuse, R28, R52 ;  /* 0x0000001c0434723c */ /* 0x048ff00000001834 */
[C---:B------:R-:W-:Y:S01]  /*5430*/  HMMA.16816.F32 R56, R4.reuse, R30, R56 ;  /* 0x0000001e0438723c */ /* 0x040fe20000001838 */
[----:B------:R-:W-:Y:S07]  /*5440*/  LDSM.16.MT88.4 R28, [R209+0x5100] ;  /* 0x00510000d11c783b */ /* 0x000fee0000004200 */
[C---:B--2---:R-:W-:Y:S08]  /*5450*/  HMMA.16816.F32 R60, R4.reuse, R12, R60 ;  /* 0x0000000c043c723c */ /* 0x044ff0000000183c */
[----:B------:R-:W-:Y:S01]  /*5460*/  HMMA.16816.F32 R64, R4, R14, R64 ;  /* 0x0000000e0440723c */ /* 0x000fe20000001840 */
[----:B------:R-:W2:Y:S06]  /*5470*/  LDSM.16.MT88.4 R12, [R212+0x5100] ;  /* 0x00510000d40c783b */ /* 0x000eac0000004200 */
[----:B------:R-:W-:Y:S01]  /*5480*/  F2FP.PACK_AB R4, R164, R159 ;  /* 0x0000009fa404723e */ /* 0x000fe200000000ff */
[----:B------:R-:W-:Y:S01]  /*5490*/  FADD.FTZ R159, R159, R146 ;  /* 0x000000929f9f7221 */ /* 0x000fe20000010000 */
[----:B-----5:R-:W-:-:S02]  /*54a0*/  F2FP.PACK_AB R6, R147, R166 ;  /* 0x000000a69306723e */ /* 0x020fc400000000ff */
[----:B------:R-:W-:Y:S01]  /*54b0*/  F2FP.PACK_AB R5, R160, R151 ;  /* 0x00000097a005723e */ /* 0x000fe200000000ff */
[----:B------:R-:W-:Y:S01]  /*54c0*/  FADD.FTZ R159, R164, R159 ;  /* 0x0000009fa49f7221 */ /* 0x000fe20000010000 */
[----:B----4-:R-:W-:-:S03]  /*54d0*/  F2FP.PACK_AB R7, R157, R156 ;  /* 0x0000009c9d07723e */ /* 0x010fc600000000ff */
[----:B------:R-:W-:-:S04]  /*54e0*/  FADD.FTZ R166, R166, R159 ;  /* 0x0000009fa6a67221 */ /* 0x000fc80000010000 */
[----:B-1----:R-:W-:Y:S01]  /*54f0*/  HMMA.16816.F32 R88, R4, R8, R88 ;  /* 0x000000080458723c */ /* 0x002fe20000001858 */
[----:B------:R-:W-:-:S07]  /*5500*/  FADD.FTZ R166, R147, R166 ;  /* 0x000000a693a67221 */ /* 0x000fce0000010000 */
[C---:B------:R-:W-:Y:S01]  /*5510*/  HMMA.16816.F32 R84, R4.reuse, R10, R84 ;  /* 0x0000000a0454723c */ /* 0x040fe20000001854 */
[----:B------:R-:W1:Y:S07]  /*5520*/  LDSM.16.MT88.4 R8, [R208+0x5100] ;  /* 0x00510000d008783b */ /* 0x000e6e0000004200 */
[C---:B------:R-:W-:Y:S08]  /*5530*/  HMMA.16816.F32 R104, R4.reuse, R20, R104 ;  /* 0x000000140468723c */ /* 0x040ff00000001868 */
[C---:B------:R-:W-:Y:S01]  /*5540*/  HMMA.16816.F32 R100, R4.reuse, R22, R100 ;  /* 0x000000160464723c */ /* 0x040fe20000001864 */
[----:B------:R-:W3:Y:S07]  /*5550*/  LDSM.16.MT88.4 R20, [R210+0x2900] ;  /* 0x00290000d214783b */ /* 0x000eee0000004200 */
[C---:B------:R-:W-:Y:S07]  /*5560*/  HMMA.16816.F32 R72, R4.reuse, R32, R72 ;  /* 0x000000200448723c */ /* 0x040fee0000001848 */
[----:B------:R-:W-:Y:S01]  /*5570*/  FFMA.FTZ R32, R130, c[0x0][0x2d0], -R125 ;  /* 0x0000b40082207a23 */ /* 0x000fe2000001087d */
[C---:B------:R-:W-:Y:S05]  /*5580*/  HMMA.16816.F32 R112, R4.reuse, R24, R112 ;  /* 0x000000180470723c */ /* 0x040fea0000001870 */
[----:B------:R-:W4:Y:S03]  /*5590*/  MUFU.EX2 R32, R32 ;  /* 0x0000002000207308 */ /* 0x000f260000000800 */
[C---:B------:R-:W-:Y:S01]  /*55a0*/  HMMA.16816.F32 R108, R4.reuse, R26, R108 ;  /* 0x0000001a046c723c */ /* 0x040fe2000000186c */
[----:B------:R-:W-:Y:S07]  /*55b0*/  LDSM.16.MT88.4 R24, [R212+0x2900] ;  /* 0x00290000d418783b */ /* 0x000fee0000004200 */
[C---:B------:R-:W-:Y:S08]  /*55c0*/  HMMA.16816.F32 R96, R4.reuse, R16, R96 ;  /* 0x000000100460723c */ /* 0x040ff00000001860 */
[C---:B------:R-:W-:Y:S01]  /*55d0*/  HMMA.16816.F32 R92, R4.reuse, R18, R92 ;  /* 0x00000012045c723c */ /* 0x040fe2000000185c */
[----:B------:R-:W5:Y:S07]  /*55e0*/  LDSM.16.MT88.4 R16, [R209+0x2900] ;  /* 0x00290000d110783b */ /* 0x000f6e0000004200 */
[C---:B--2---:R-:W-:Y:S08]  /*55f0*/  HMMA.16816.F32 R80, R4.reuse, R12, R80 ;  /* 0x0000000c0450723c */ /* 0x044ff00000001850 */
[C---:B------:R-:W-:Y:S01]  /*5600*/  HMMA.16816.F32 R76, R4.reuse, R14, R76 ;  /* 0x0000000e044c723c */ /* 0x040fe2000000184c */
[----:B------:R-:W2:Y:S07]  /*5610*/  LDSM.16.MT88.4 R12, [R208+0x2900] ;  /* 0x00290000d00c783b */ /* 0x000eae0000004200 */
[C---:B------:R-:W-:Y:S08]  /*5620*/  HMMA.16816.F32 R68, R4.reuse, R34, R68 ;  /* 0x000000220444723c */ /* 0x040ff00000001844 */
[C---:B------:R-:W-:Y:S08]  /*5630*/  HMMA.16816.F32 R52, R4.reuse, R28, R52 ;  /* 0x0000001c0434723c */ /* 0x040ff00000001834 */
[C---:B------:R-:W-:Y:S08]  /*5640*/  HMMA.16816.F32 R56, R4.reuse, R30, R56 ;  /* 0x0000001e0438723c */ /* 0x040ff00000001838 */
[C---:B-1----:R-:W-:Y:S08]  /*5650*/  HMMA.16816.F32 R60, R4.reuse, R8, R60 ;  /* 0x00000008043c723c */ /* 0x042ff0000000183c */
[----:B------:R-:W-:Y:S01]  /*5660*/  HMMA.16816.F32 R64, R4, R10, R64 ;  /* 0x0000000a0440723c */ /* 0x000fe20000001840 */
[----:B------:R-:W1:Y:S06]  /*5670*/  LDSM.16.MT88.4 R8, [R212+0x5900] ;  /* 0x00590000d408783b */ /* 0x000e6c0000004200 */
[----:B------:R-:W-:Y:S01]  /*5680*/  F2FP.PACK_AB R4, R150, R135 ;  /* 0x000000879604723e */ /* 0x000fe200000000ff */
[----:B------:R-:W-:Y:S01]  /*5690*/  FADD.FTZ R135, R135, R166 ;  /* 0x000000a687877221 */ /* 0x000fe20000010000 */
[----:B------:R-:W-:-:S02]  /*56a0*/  F2FP.PACK_AB R6, R224, R131 ;  /* 0x00000083e006723e */ /* 0x000fc400000000ff */
[----:B------:R-:W-:Y:S01]  /*56b0*/  F2FP.PACK_AB R5, R134, R129 ;  /* 0x000000818605723e */ /* 0x000fe200000000ff */
[----:B------:R-:W-:Y:S01]  /*56c0*/  FADD.FTZ R150, R150, R135 ;  /* 0x0000008796967221 */ /* 0x000fe20000010000 */
[----:B----4-:R-:W-:-:S03]  /*56d0*/  F2FP.PACK_AB R7, R225, R32 ;  /* 0x00000020e107723e */ /* 0x010fc600000000ff */
[----:B------:R-:W-:-:S04]  /*56e0*/  FADD.FTZ R131, R131, R150 ;  /* 0x0000009683837221 */ /* 0x000fc80000010000 */
[----:B---3--:R-:W-:Y:S01]  /*56f0*/  HMMA.16816.F32 R104, R4, R20, R104 ;  /* 0x000000140468723c */ /* 0x008fe20000001868 */
[----:B------:R-:W-:-:S06]  /*5700*/  FADD.FTZ R224, R224, R131 ;  /* 0x00000083e0e07221 */ /* 0x000fcc0000010000 */
[----:B------:R-:W-:Y:S01]  /*5710*/  FADD.FTZ R20, R44, R49 ;  /* 0x000000312c147221 */ /* 0x000fe20000010000 */
[----:B-----5:R-:W-:Y:S03]  /*5720*/  HMMA.16816.F32 R96, R4, R16, R96 ;  /* 0x000000100460723c */ /* 0x020fe60000001860 */
[----:B------:R-:W-:-:S04]  /*5730*/  FADD.FTZ R20, R43, R20 ;  /* 0x000000142b147221 */ /* 0x000fc80000010000 */
[----:B------:R-:W-:Y:S01]  /*5740*/  FADD.FTZ R39, R39, R20 ;  /* 0x0000001427277221 */ /* 0x000fe20000010000 */
[----:B------:R-:W-:Y:S01]  /*5750*/  HMMA.16816.F32 R92, R4, R18, R92 ;  /* 0x00000012045c723c */ /* 0x000fe2000000185c */
[----:B------:R-:W3:Y:S02]  /*5760*/  LDSM.16.MT88.4 R16, [R210+0x5900] ;  /* 0x00590000d210783b */ /* 0x000ee40000004200 */
[----:B------:R-:W-:-:S04]  /*5770*/  FADD.FTZ R38, R38, R39 ;  /* 0x0000002726267221 */ /* 0x000fc80000010000 */
[----:B------:R-:W-:Y:S01]  /*5780*/  FADD.FTZ R3, R3, R38 ;  /* 0x0000002603037221 */ /* 0x000fe20000010000 */
[----:B--2---:R-:W-:Y:S03]  /*5790*/  HMMA.16816.F32 R88, R4, R12, R88 ;  /* 0x0000000c0458723c */ /* 0x004fe60000001858 */
[----:B------:R-:W-:-:S04]  /*57a0*/  FADD.FTZ R2, R2, R3 ;  /* 0x0000000302027221 */ /* 0x000fc80000010000 */
[----:B------:R-:W-:Y:S01]  /*57b0*/  FADD.FTZ R119, R119, R2 ;  /* 0x0000000277777221 */ /* 0x000fe20000010000 */
[----:B------:R-:W-:Y:S01]  /*57c0*/  HMMA.16816.F32 R84, R4, R14, R84 ;  /* 0x0000000e0454723c */ /* 0x000fe20000001854 */
[----:B------:R-:W2:Y:S02]  /*57d0*/  LDSM.16.MT88.4 R12, [R209+0x5900] ;  /* 0x00590000d10c783b */ /* 0x000ea40000004200 */
[----:B------:R-:W-:-:S04]  /*57e0*/  FADD.FTZ R126, R126, R119 ;  /* 0x000000777e7e7221 */ /* 0x000fc80000010000 */
[----:B------:R-:W-:Y:S01]  /*57f0*/  FADD.FTZ R127, R127, R126 ;  /* 0x0000007e7f7f7221 */ /* 0x000fe20000010000 */
[----:B-1----:R-:W-:Y:S03]  /*5800*/  HMMA.16816.F32 R80, R4, R8, R80 ;  /* 0x000000080450723c */ /* 0x002fe60000001850 */
[----:B------:R-:W-:-:S04]  /*5810*/  FADD.FTZ R132, R132, R127 ;  /* 0x0000007f84847221 */ /* 0x000fc80000010000 */
[----:B------:R-:W-:Y:S01]  /*5820*/  FADD.FTZ R145, R145, R132 ;  /* 0x0000008491917221 */ /* 0x000fe20000010000 */
[----:B------:R-:W-:Y:S01]  /*5830*/  HMMA.16816.F32 R76, R4, R10, R76 ;  /* 0x0000000a044c723c */ /* 0x000fe2000000184c */
[----:B------:R-:W1:Y:S02]  /*5840*/  LDSM.16.MT88.4 R8, [R208+0x5900] ;  /* 0x00590000d008783b */ /* 0x000e640000004200 */
[----:B------:R-:W-:-:S04]  /*5850*/  FADD.FTZ R148, R148, R145 ;  /* 0x0000009194947221 */ /* 0x000fc80000010000 */
[----:B------:R-:W-:Y:S01]  /*5860*/  FADD.FTZ R149, R149, R148 ;  /* 0x0000009495957221 */ /* 0x000fe20000010000 */
[----:B------:R-:W-:Y:S03]  /*5870*/  HMMA.16816.F32 R112, R4, R24, R112 ;  /* 0x000000180470723c */ /* 0x000fe60000001870 */
        /* <DEDUP_REMOVED lines=8> */
[----:B---3--:R-:W-:Y:S03]  /*5900*/  HMMA.16816.F32 R72, R4, R16, R72 ;  /* 0x000000100448723c */ /* 0x008fe60000001848 */
[----:B------:R-:W-:-:S04]  /*5910*/  FADD.FTZ R129, R134, R129 ;  /* 0x0000008186817221 */ /* 0x000fc80000010000 */
[----:B------:R-:W-:Y:S01]  /*5920*/  FADD.FTZ R32, R32, R129 ;  /* 0x0000008120207221 */ /* 0x000fe20000010000 */
[----:B------:R-:W-:Y:S03]  /*5930*/  HMMA.16816.F32 R68, R4, R18, R68 ;  /* 0x000000120444723c */ /* 0x000fe60000001844 */
[----:B------:R-:W-:-:S05]  /*5940*/  FADD.FTZ R225, R225, R32 ;  /* 0x00000020e1e17221 */ /* 0x000fca0000010000 */
[C---:B--2---:R-:W-:Y:S08]  /*5950*/  HMMA.16816.F32 R52, R4.reuse, R12, R52 ;  /* 0x0000000c0434723c */ /* 0x044ff00000001834 */
[C---:B------:R-:W-:Y:S08]  /*5960*/  HMMA.16816.F32 R56, R4.reuse, R14, R56 ;  /* 0x0000000e0438723c */ /* 0x040ff00000001838 */
[C---:B-1----:R-:W-:Y:S08]  /*5970*/  HMMA.16816.F32 R60, R4.reuse, R8, R60 ;  /* 0x00000008043c723c */ /* 0x042ff0000000183c */
[----:B------:R-:W-:Y:S07]  /*5980*/  HMMA.16816.F32 R64, R4, R10, R64 ;  /* 0x0000000a0440723c */ /* 0x000fee0000001840 */
[----:B------:R-:W-:Y:S01]  /*5990*/  IMAD.U32 R5, RZ, RZ, UR4 ;  /* 0x00000004ff057e24 */ /* 0x000fe2000f8e00ff */
[----:B------:R-:W-:Y:S05]  /*59a0*/  @P0 BRA `(.L_x_30) ;  /* 0x0000010000000947 */ /* 0x000fea0003800000 */
[----:B------:R-:W-:Y:S01]  /*59b0*/  ISETP.LT.AND P0, PT, RZ, UR13, PT ;  /* 0x0000000dff007c0c */ /* 0x000fe2000bf01270 */
[----:B------:R-:W-:Y:S01]  /*59c0*/  UIADD3 UR4, UR13, -0x1, URZ ;  /* 0xffffffff0d047890 */ /* 0x000fe2000fffe03f */
[----:B------:R-:W-:-:S05]  /*59d0*/  IMAD.MOV.U32 R2, RZ, RZ, c[0x0][0x32c] ;  /* 0x0000cb00ff027624 */ /* 0x000fca00078e00ff */
[----:B------:R-:W-:-:S06]  /*59e0*/  MOV R7, UR4 ;  /* 0x0000000400077c02 */ /* 0x000fcc0008000f00 */
[----:B------:R-:W-:Y:S05]  /*59f0*/  @P0 BRA `(.L_x_31) ;  /* 0x0000006000000947 */ /* 0x000fea0003800000 */
[----:B------:R-:W-:Y:S01]  /*5a00*/  ISETP.NE.AND P0, PT, R2, 0x1, PT ;  /* 0x000000010200780c */ /* 0x000fe20003f05270 */
[----:B------:R-:W-:-:S12]  /*5a10*/  IMAD R4, RZ, RZ, -UR13 ;  /* 0x8000000dff047e24 */ /* 0x000fd8000f8e02ff */
[----:B------:R-:W-:-:S05]  /*5a20*/  @P0 IMAD.HI.U32 R3, R4, c[0x0][0x330], RZ ;  /* 0x0000cc0004030a27 */ /* 0x000fca00078e00ff */
[----:B------:R-:W-:-:S04]  /*5a30*/  @P0 SHF.R.U32.HI R4, RZ, c[0x0][0x334], R3 ;  /* 0x0000cd00ff040a19 */ /* 0x000fc80000011603 */
[----:B------:R-:W-:Y:S01]  /*5a40*/  LOP3.LUT R7, RZ, R4, RZ, 0x33, !PT ;  /* 0x00000004ff077212 */ /* 0x000fe200078e33ff */
[----:B------:R-:W-:Y:S05]  /*5a50*/  BRA `(.L_x_32) ;  /* 0x0000003000007947 */ /* 0x000fea0003800000 */
.L_x_31:
[----:B------:R-:W-:-:S13]  /*5a60*/  ISETP.NE.AND P0, PT, R2, 0x1, PT ;  /* 0x000000010200780c */ /* 0x000fda0003f05270 */
[----:B------:R-:W-:-:S05]  /*5a70*/  @P0 IMAD.HI.U32 R3, R7, c[0x0][0x330], RZ ;  /* 0x0000cc0007030a27 */ /* 0x000fca00078e00ff */
[----:B------:R-:W-:-:S05]  /*5a80*/  @P0 SHF.R.U32.HI R7, RZ, c[0x0][0x334], R3 ;  /* 0x0000cd00ff070a19 */ /* 0x000fca0000011603 */
.L_x_32:
[----:B------:R-:W-:-:S05]  /*5a90*/  IMAD R2, R7, R2, c[0x0][0x32c] ;  /* 0x0000cb0007027624 */ /* 0x000fca00078e0202 */
[----:B------:R-:W-:-:S05]  /*5aa0*/  IMNMX R5, R5, R2, PT ;  /* 0x0000000205057217 */ /* 0x000fca0003800200 */
.L_x_30:
[----:B------:R-:W-:-:S05]  /*5ab0*/  IMAD.HI R5, R5, 0x2aaaaaab, RZ ;  /* 0x2aaaaaab05057827 */ /* 0x000fca00078e02ff */
[----:B------:R-:W-:-:S04]  /*5ac0*/  SHF.R.U32.HI R2, RZ, 0x1f, R5 ;  /* 0x0000001fff027819 */ /* 0x000fc80000011605 */
[----:B------:R-:W-:-:S04]  /*5ad0*/  LEA.HI.SX32 R2, R5, R2, 0x1c ;  /* 0x0000000205027211 */ /* 0x000fc800078fe2ff */
[----:B------:R-:W-:-:S04]  /*5ae0*/  IMNMX R231, R215, R2, !PT ;  /* 0x00000002d7e77217 */ /* 0x000fc80007800200 */
[----:B------:R-:W-:-:S13]  /*5af0*/  ISETP.GE.AND P0, PT, R192, R231, PT ;  /* 0x000000e7c000720c */ /* 0x000fda0003f06270 */
[----:B------:R-:W-:Y:S05]  /*5b00*/  @!P0 BRA `(.L_x_33) ;  /* 0x000042f000008947 */ /* 0x000fea0003800000 */
[----:B------:R-:W-:Y:S01]  /*5b10*/  PLOP3.LUT P1, PT, PT, PT, UP3, 0x80, 0x0 ;  /* 0x000000000000781c */ /* 0x000fe20003f2f038 */
[----:B------:R-:W-:Y:S01]  /*5b20*/  IMAD.MOV.U32 R2, RZ, RZ, R116 ;  /* 0x000000ffff027224 */ /* 0x000fe200078e0074 */
[----:B------:R-:W-:Y:S01]  /*5b30*/  PLOP3.LUT P0, PT, PT, PT, UP3, 0x80, 0x0 ;  /* 0x000000000000781c */ /* 0x000fe20003f0f038 */
[----:B------:R-:W-:Y:S01]  /*5b40*/  IMAD.MOV.U32 R230, RZ, RZ, R192 ;  /* 0x000000ffffe67224 */ /* 0x000fe200078e00c0 */
[----:B------:R-:W-:Y:S01]  /*5b50*/  MOV R3, R0 ;  /* 0x0000000000037202 */ /* 0x000fe20000000f00 */
[----:B------:R-:W-:Y:S01]  /*5b60*/  IMAD.MOV.U32 R194, RZ, RZ, c[0x0][0x1e4] ;  /* 0x00007900ffc27624 */ /* 0x000fe200078e00ff */
[----:B------:R-:W-:-:S07]  /*5b70*/  MOV R195, c[0x0][0x1e0] ;  /* 0x0000780000c37a02 */ /* 0x000fce0000000f00 */
[----:B------:R-:W-:-:S05]  /*5b80*/  @P1 IMAD.HI.U32 R193, R217, c[0x0][0x2c8], RZ ;  /* 0x0000b200d9c11a27 */ /* 0x000fca00078e00ff */
[----:B------:R-:W-:Y:S02]  /*5b90*/  @P0 SHF.R.U32.HI R193, RZ, c[0x0][0x2cc], R193 ;  /* 0x0000b300ffc10a19 */ /* 0x000fe400000116c1 */
.L_x_42:
[----:B------:R-:W-:Y:S04]  /*5ba0*/  DEPBAR.LE SB0, 0x0 ;  /* 0x000080000000791a */ /* 0x000fe80000000000 */
[----:B------:R-:W-:Y:S01]  /*5bb0*/  BAR.SYNC.DEFER_BLOCKING 0x0 ;  /* 0x0000000000007b1d */ /* 0x000fe20000010000 */
[----:B------:R-:W-:Y:S11]  /*5bc0*/  ISETP.GT.AND P6, PT, R215, R230, PT ;  /* 0x000000e6d700720c */ /* 0x000ff60003fc4270 */
[----:B------:R-:W-:Y:S02]  /*5bd0*/  @!UPT UIADD3 URZ, URZ, URZ, URZ ;  /* 0x0000003f3f3ff290 */ /* 0x000fe4000fffe03f */
[----:B------:R-:W-:Y:S01]  /*5be0*/  @!P6 SHF.R.S32.HI R157, RZ, 0x1f, R230 ;  /* 0x0000001fff9de819 */ /* 0x000fe200000114e6 */
[C---:B------:R-:W-:Y:S01]  /*5bf0*/  @!P6 IMAD.WIDE.U32 R158, R230.reuse, c[0x0][0x208], RZ ;  /* 0x00008200e69eea25 */ /* 0x040fe200078e00ff */
[----:B------:R-:W-:Y:S03]  /*5c00*/  @!P6 MOV R156, R226 ;  /* 0x000000e2009ce202 */ /* 0x000fe60000000f00 */
[----:B------:R-:W-:Y:S04]  /*5c10*/  @!P6 IMAD R157, R157, c[0x0][0x208], RZ ;  /* 0x000082009d9dea24 */ /* 0x000fe800078e02ff */
[----:B------:R-:W-:Y:S01]  /*5c20*/  @!P6 IMAD R157, R230, c[0x0][0x20c], R157 ;  /* 0x00008300e69dea24 */ /* 0x000fe200078e029d */
[----:B------:R-:W1:Y:S04]  /*5c30*/  LDSM.16.M88.4 R116, [R214+0x8100] ;  /* 0x00810000d674783b */ /* 0x000e680000000200 */
[----:B------:R-:W-:Y:S02]  /*5c40*/  @!P6 IADD3 R0, R159, R157, RZ ;  /* 0x0000009d9f00e210 */ /* 0x000fe40007ffe0ff */
[----:B------:R-:W-:Y:S02]  /*5c50*/  @!P6 MOV R157, R229 ;  /* 0x000000e5009de202 */ /* 0x000fe40000000f00 */
[----:B------:R-:W2:Y:S01]  /*5c60*/  LDSM.16.M88.4 R124, [R214+0x8900] ;  /* 0x00890000d67c783b */ /* 0x000ea20000000200 */
[----:B------:R-:W-:Y:S02]  /*5c70*/  @!P6 IMAD R0, R0, 0x60, RZ ;  /* 0x000000600000e824 */ /* 0x000fe400078e02ff */
[----:B------:R-:W-:Y:S05]  /*5c80*/  @!P6 IMAD.WIDE.U32 R156, R158, 0x60, R156 ;  /* 0x000000609e9ce825 */ /* 0x000fea00078e009c */
[----:B------:R-:W3:Y:S01]  /*5c90*/  LDSM.16.M88.4 R128, [R214+0x9100] ;  /* 0x00910000d680783b */ /* 0x000ee20000000200 */
[----:B------:R-:W-:Y:S02]  /*5ca0*/  @!P6 IADD3 R0, R157, R0, RZ ;  /* 0x000000009d00e210 */ /* 0x000fe40007ffe0ff */
[C---:B------:R-:W-:Y:S02]  /*5cb0*/  @!P6 SHF.L.U32 R158, R156.reuse, 0x1, RZ ;  /* 0x000000019c9ee819 */ /* 0x040fe400000006ff */
[----:B------:R-:W-:Y:S02]  /*5cc0*/  @!P6 SHF.L.U64.HI R0, R156, 0x1, R0 ;  /* 0x000000019c00e819 */ /* 0x000fe40000010200 */
[C---:B------:R-:W-:Y:S01]  /*5cd0*/  @!P6 IADD3 R156, P5, R158.reuse, 0x80, RZ ;  /* 0x000000809e9ce810 */ /* 0x040fe20007fbe0ff */
[----:B------:R-:W4:Y:S01]  /*5ce0*/  LDSM.16.M88.4 R132, [R214+0x9900] ;  /* 0x00990000d684783b */ /* 0x000f220000000200 */
[----:B------:R-:W-:Y:S02]  /*5cf0*/  @!P6 IADD3 R158, P0, R158, c[0x0][0x1f8], RZ ;  /* 0x00007e009e9eea10 */ /* 0x000fe40007f1e0ff */
[----:B------:R-:W-:Y:S02]  /*5d00*/  @!P6 IADD3 R156, P2, R156, c[0x0][0x1f8], RZ ;  /* 0x00007e009c9cea10 */ /* 0x000fe40007f5e0ff */
[----:B------:R-:W-:Y:S02]  /*5d10*/  @!P6 IADD3.X R159, R0, c[0x0][0x1fc], RZ, P0, !PT ;  /* 0x00007f00009fea10 */ /* 0x000fe400007fe4ff */
[----:B------:R-:W-:Y:S01]  /*5d20*/  @!P6 IADD3.X R157, RZ, c[0x0][0x1fc], R0, P2, P5 ;  /* 0x00007f00ff9dea10 */ /* 0x000fe200017ea400 */
[----:B------:R-:W5:Y:S01]  /*5d30*/  LDSM.16.M88.4 R136, [R214+0xa100] ;  /* 0x00a10000d688783b */ /* 0x000f620000000200 */
[----:B------:R-:W-:Y:S04]  /*5d40*/  @!P6 IADD3 R160, P1, R158, UR12, RZ ;  /* 0x0000000c9ea0ec10 */ /* 0x000fe8000ff3e0ff */
[----:B------:R-:W-:Y:S02]  /*5d50*/  @!P6 IADD3.X R161, R159, UR17, RZ, P1, !PT ;  /* 0x000000119fa1ec10 */ /* 0x000fe40008ffe4ff */
[----:B------:R-:W-:Y:S01]  /*5d60*/  @!P6 IADD3 R184, P0, R160, UR12, RZ ;  /* 0x0000000ca0b8ec10 */ /* 0x000fe2000ff1e0ff */
[C---:B-1----:R-:W-:Y:S01]  /*5d70*/  HMMA.16816.F32 R4, R120.reuse, R116, RZ ;  /* 0x000000747804723c */ /* 0x042fe200000018ff */
[----:B------:R-:W-:Y:S02]  /*5d80*/  LDSM.16.M88.4 R144, [R204] ;  /* 0x00000000cc90783b */ /* 0x000fe40000000200 */
[----:B------:R-:W-:Y:S05]  /*5d90*/  @!P6 IADD3.X R185, R161, UR17, RZ, P0, !PT ;  /* 0x00000011a1b9ec10 */ /* 0x000fea00087fe4ff */
[C---:B------:R-:W-:Y:S01]  /*5da0*/  HMMA.16816.F32 R8, R120.reuse, R118, RZ ;  /* 0x000000767808723c */ /* 0x040fe200000018ff */
[----:B------:R-:W1:Y:S07]  /*5db0*/  LDSM.16.M88.4 R116, [R214+0xa900] ;  /* 0x00a90000d674783b */ /* 0x000e6e0000000200 */
[C---:B--2---:R-:W-:Y:S01]  /*5dc0*/  HMMA.16816.F32 R12, R120.reuse, R124, RZ ;  /* 0x0000007c780c723c */ /* 0x044fe200000018ff */
[----:B------:R-:W-:Y:S07]  /*5dd0*/  LDSM.16.M88.4 R148, [R203] ;  /* 0x00000000cb94783b */ /* 0x000fee0000000200 */
[C---:B------:R-:W-:Y:S01]  /*5de0*/  HMMA.16816.F32 R16, R120.reuse, R126, RZ ;  /* 0x0000007e7810723c */ /* 0x040fe200000018ff */
[----:B------:R-:W2:Y:S07]  /*5df0*/  LDSM.16.M88.4 R124, [R213] ;  /* 0x00000000d57c783b */ /* 0x000eae0000000200 */
[C---:B---3--:R-:W-:Y:S08]  /*5e00*/  HMMA.16816.F32 R20, R120.reuse, R128, RZ ;  /* 0x000000807814723c */ /* 0x048ff000000018ff */
[C---:B------:R-:W-:Y:S01]  /*5e10*/  HMMA.16816.F32 R24, R120.reuse, R130, RZ ;  /* 0x000000827818723c */ /* 0x040fe200000018ff */
[----:B------:R-:W3:Y:S07]  /*5e20*/  LDSM.16.M88.4 R128, [R207] ;  /* 0x00000000cf80783b */ /* 0x000eee0000000200 */
[C---:B----4-:R-:W-:Y:S08]  /*5e30*/  HMMA.16816.F32 R28, R120.reuse, R132, RZ ;  /* 0x00000084781c723c */ /* 0x050ff000000018ff */
[C---:B------:R-:W-:Y:S01]  /*5e40*/  HMMA.16816.F32 R32, R120.reuse, R134, RZ ;  /* 0x000000867820723c */ /* 0x040fe200000018ff */
[----:B------:R-:W4:Y:S07]  /*5e50*/  LDSM.16.M88.4 R132, [R206] ;  /* 0x00000000ce84783b */ /* 0x000f2e0000000200 */
[C---:B-----5:R-:W-:Y:S08]  /*5e60*/  HMMA.16816.F32 R36, R120.reuse, R136, RZ ;  /* 0x000000887824723c */ /* 0x060ff000000018ff */
[C---:B------:R-:W-:Y:S01]  /*5e70*/  HMMA.16816.F32 R40, R120.reuse, R138, RZ ;  /* 0x0000008a7828723c */ /* 0x040fe200000018ff */
[----:B------:R-:W5:Y:S07]  /*5e80*/  LDSM.16.M88.4 R136, [R205] ;  /* 0x00000000cd88783b */ /* 0x000f6e0000000200 */
[C---:B-1----:R-:W-:Y:S01]  /*5e90*/  HMMA.16816.F32 R44, R120.reuse, R116, RZ ;  /* 0x00000074782c723c */ /* 0x042fe200000018ff */
[----:B------:R-:W-:Y:S01]  /*5ea0*/  @!PT LDS RZ, [RZ] ;  /* 0x00000000fffff984 */ /* 0x000fe20000000800 */
[----:B------:R-:W-:Y:S01]  /*5eb0*/  @!PT LDS RZ, [RZ] ;  /* 0x00000000fffff984 */ /* 0x000fe20000000800 */
[----:B------:R-:W-:Y:S01]  /*5ec0*/  @!PT LDS RZ, [RZ] ;  /* 0x00000000fffff984 */ /* 0x000fe20000000800 */
[----:B------:R1:W-:Y:S07]  /*5ed0*/  @!P6 LDGSTS.E.BYPASS.LTC128B.128 [R216+0x100], [R158.64], !P4 ;  /* 0x001000009ed8efae */ /* 0x0003ee000e101d4e */
[----:B------:R-:W-:Y:S01]  /*5ee0*/  HMMA.16816.F32 R48, R120, R118, RZ ;  /* 0x000000767830723c */ /* 0x000fe200000018ff */
[----:B------:R1:W-:Y:S07]  /*5ef0*/  @!P6 LDGSTS.E.BYPASS.LTC128B.128 [R216+0x3100], [R156.64], !P3 ;  /* 0x031000009cd8efae */ /* 0x0003ee000d901d4e */
[C---:B--2---:R-:W-:Y:S01]  /*5f00*/  HMMA.16816.F32 R4, R140.reuse, R124, R4 ;  /* 0x0000007c8c04723c */ /* 0x044fe20000001804 */
[----:B------:R2:W-:Y:S07]  /*5f10*/  @!P6 LDGSTS.E.BYPASS.LTC128B.128 [R216+0x1100], [R160.64], !P4 ;  /* 0x01100000a0d8efae */ /* 0x0005ee000e101d4e */
[C---:B------:R-:W-:Y:S01]  /*5f20*/  HMMA.16816.F32 R8, R140.reuse, R126, R8 ;  /* 0x0000007e8c08723c */ /* 0x040fe20000001808 */
[----:B------:R2:W-:Y:S07]  /*5f30*/  @!P6 LDGSTS.E.BYPASS.LTC128B.128 [R216+0x4100], [R160.64+0x80], !P3 ;  /* 0x04100080a0d8efae */ /* 0x0005ee000d901d4e */
[C---:B---3--:R-:W-:Y:S01]  /*5f40*/  HMMA.16816.F32 R12, R140.reuse, R128, R12 ;  /* 0x000000808c0c723c */ /* 0x048fe2000000180c */
[----:B------:R3:W-:Y:S07]  /*5f50*/  @!P6 LDGSTS.E.BYPASS.LTC128B.128 [R216+0x2100], [R184.64], !P4 ;  /* 0x02100000b8d8efae */ /* 0x0007ee000e101d4e */
[C---:B------:R-:W-:Y:S01]  /*5f60*/  HMMA.16816.F32 R16, R140.reuse, R130, R16 ;  /* 0x000000828c10723c */ /* 0x040fe20000001810 */
[----:B------:R3:W-:Y:S02]  /*5f70*/  @!P6 LDGSTS.E.BYPASS.LTC128B.128 [R216+0x5100], [R184.64+0x80], !P3 ;  /* 0x05100080b8d8efae */ /* 0x0007e4000d901d4e */
[C---:B------:R-:W-:Y:S05]  /*5f80*/  ISETP.GT.AND P6, PT, R230.reuse, R215, PT ;  /* 0x000000d7e600720c */ /* 0x040fea0003fc4270 */
[C---:B----4-:R-:W-:Y:S01]  /*5f90*/  HMMA.16816.F32 R20, R140.reuse, R132, R20 ;  /* 0x000000848c14723c */ /* 0x050fe20000001814 */
[----:B------:R-:W4:Y:S07]  /*5fa0*/  LDSM.16.M88.4 R116, [R211+0x8100] ;  /* 0x00810000d374783b */ /* 0x000f2e0000000200 */
[C---:B------:R-:W-:Y:S01]  /*5fb0*/  HMMA.16816.F32 R24, R140.reuse, R134, R24 ;  /* 0x000000868c18723c */ /* 0x040fe20000001818 */
[----:B------:R-:W0:Y:S03]  /*5fc0*/  LDGDEPBAR ;  /* 0x00000000000079af */ /* 0x000e260000000000 */
[----:B------:R-:W-:Y:S04]  /*5fd0*/  @P6 IADD3 R251, R230, -0x1, RZ ;  /* 0xffffffffe6fb6810 */ /* 0x000fe80007ffe0ff */
[C---:B-----5:R-:W-:Y:S01]  /*5fe0*/  HMMA.16816.F32 R28, R140.reuse, R136, R28 ;  /* 0x000000888c1c723c */ /* 0x060fe2000000181c */
[----:B------:R-:W5:Y:S03]  /*5ff0*/  LDSM.16.M88.4 R124, [R211+0x8900] ;  /* 0x00890000d37c783b */ /* 0x000f660000000200 */
[----:B------:R-:W-:Y:S04]  /*6000*/  @P6 SHF.R.S32.HI R250, RZ, 0x1f, R251 ;  /* 0x0000001ffffa6819 */ /* 0x000fe800000114fb */
[C---:B------:R-:W-:Y:S01]  /*6010*/  HMMA.16816.F32 R32, R140.reuse, R138, R32 ;  /* 0x0000008a8c20723c */ /* 0x040fe20000001820 */
[----:B------:R-:W3:Y:S03]  /*6020*/  LDSM.16.M88.4 R128, [R211+0x9100] ;  /* 0x00910000d380783b */ /* 0x000ee60000000200 */
[----:B------:R-:W-:Y:S04]  /*6030*/  @P6 IMAD R250, R250, c[0x0][0x1e0], RZ ;  /* 0x00007800fafa6a24 */ /* 0x000fe800078e02ff */
[C---:B------:R-:W-:Y:S01]  /*6040*/  HMMA.16816.F32 R36, R140.reuse, R144, R36 ;  /* 0x000000908c24723c */ /* 0x040fe20000001824 */
[----:B-1----:R-:W1:Y:S03]  /*6050*/  LDSM.16.M88.4 R156, [R211+0x9900] ;  /* 0x00990000d39c783b */ /* 0x002e660000000200 */
[----:B------:R-:W-:Y:S04]  /*6060*/  @P6 IMAD R250, R251, c[0x0][0x1e4], R250 ;  /* 0x00007900fbfa6a24 */ /* 0x000fe800078e02fa */
[C---:B------:R-:W-:Y:S01]  /*6070*/  HMMA.16816.F32 R40, R140.reuse, R146, R40 ;  /* 0x000000928c28723c */ /* 0x040fe20000001828 */
[----:B--2---:R-:W2:Y:S07]  /*6080*/  LDSM.16.M88.4 R160, [R211+0xa100] ;  /* 0x00a10000d3a0783b */ /* 0x004eae0000000200 */
[C---:B------:R-:W-:Y:S01]  /*6090*/  HMMA.16816.F32 R44, R140.reuse, R148, R44 ;  /* 0x000000948c2c723c */ /* 0x040fe2000000182c */
[----:B------:R-:W1:Y:S07]  /*60a0*/  LDSM.16.M88.4 R164, [R211+0xa900] ;  /* 0x00a90000d3a4783b */ /* 0x000e6e0000000200 */
[----:B------:R-:W-:Y:S01]  /*60b0*/  HMMA.16816.F32 R48, R140, R150, R48 ;  /* 0x000000968c30723c */ /* 0x000fe20000001830 */
[----:B------:R-:W-:Y:S07]  /*60c0*/  LDSM.16.M88.4 R132, [R202+0x800] ;  /* 0x00080000ca84783b */ /* 0x000fee0000000200 */
[C---:B----4-:R-:W-:Y:S01]  /*60d0*/  HMMA.16816.F32 R4, R152.reuse, R116, R4 ;  /* 0x000000749804723c */ /* 0x050fe20000001804 */
[----:B------:R-:W-:Y:S07]  /*60e0*/  LDSM.16.M88.4 R136, [R202+0x1000] ;  /* 0x00100000ca88783b */ /* 0x000fee0000000200 */
[C---:B------:R-:W-:Y:S01]  /*60f0*/  HMMA.16816.F32 R8, R152.reuse, R118, R8 ;  /* 0x000000769808723c */ /* 0x040fe20000001808 */
[----:B------:R-:W4:Y:S07]  /*6100*/  LDSM.16.M88.4 R116, [R202] ;  /* 0x00000000ca74783b */ /* 0x000f2e0000000200 */
[C---:B-----5:R-:W-:Y:S01]  /*6110*/  HMMA.16816.F32 R12, R152.reuse, R124, R12 ;  /* 0x0000007c980c723c */ /* 0x060fe2000000180c */
[----:B------:R-:W5:Y:S07]  /*6120*/  LDSM.16.M88.4 R144, [R202+0x1800] ;  /* 0x00180000ca90783b */ /* 0x000f6e0000000200 */
[C---:B------:R-:W-:Y:S01]  /*6130*/  HMMA.16816.F32 R16, R152.reuse, R126, R16 ;  /* 0x0000007e9810723c */ /* 0x040fe20000001810 */
[----:B------:R-:W4:Y:S07]  /*6140*/  LDSM.16.M88.4 R148, [R202+0x2000] ;  /* 0x00200000ca94783b */ /* 0x000f2e0000000200 */
[C---:B---3--:R-:W-:Y:S01]  /*6150*/  HMMA.16816.F32 R20, R152.reuse, R128, R20 ;  /* 0x000000809814723c */ /* 0x048fe20000001814 */
[----:B------:R-:W3:Y:S07]  /*6160*/  LDSM.16.M88.4 R124, [R202+0x2800] ;  /* 0x00280000ca7c783b */ /* 0x000eee0000000200 */
[C---:B------:R-:W-:Y:S01]  /*6170*/  HMMA.16816.F32 R24, R152.reuse, R130, R24 ;  /* 0x000000829818723c */ /* 0x040fe20000001818 */
[----:B------:R-:W3:Y:S07]  /*6180*/  LDSM.16.M88.4 R128, [R214+0xb100] ;  /* 0x00b10000d680783b */ /* 0x000eee0000000200 */
[C---:B-1----:R-:W-:Y:S01]  /*6190*/  HMMA.16816.F32 R28, R152.reuse, R156, R28 ;  /* 0x0000009c981c723c */ /* 0x042fe2000000181c */
[----:B------:R-:W-:Y:S07]  /*61a0*/  LDSM.16.M88.4 R184, [R211+0xd900] ;  /* 0x00d90000d3b8783b */ /* 0x000fee0000000200 */
[C---:B------:R-:W-:Y:S01]  /*61b0*/  HMMA.16816.F32 R32, R152.reuse, R158, R32 ;  /* 0x0000009e9820723c */ /* 0x040fe20000001820 */
[----:B------:R-:W1:Y:S07]  /*61c0*/  LDSM.16.M88.4 R156, [R214+0xb900] ;  /* 0x00b90000d69c783b */ /* 0x000e6e0000000200 */
[C---:B--2---:R-:W-:Y:S08]  /*61d0*/  HMMA.16816.F32 R36, R152.reuse, R160, R36 ;  /* 0x000000a09824723c */ /* 0x044ff00000001824 */
[C---:B------:R-:W-:Y:S01]  /*61e0*/  HMMA.16816.F32 R40, R152.reuse, R162, R40 ;  /* 0x000000a29828723c */ /* 0x040fe20000001828 */
[----:B------:R-:W2:Y:S07]  /*61f0*/  LDSM.16.M88.4 R160, [R214+0xc100] ;  /* 0x00c10000d6a0783b */ /* 0x000eae0000000200 */
[C---:B------:R-:W-:Y:S08]  /*6200*/  HMMA.16816.F32 R44, R152.reuse, R164, R44 ;  /* 0x000000a4982c723c */ /* 0x040ff0000000182c */
[----:B------:R-:W-:Y:S01]  /*6210*/  HMMA.16816.F32 R48, R152, R166, R48 ;  /* 0x000000a69830723c */ /* 0x000fe20000001830 */
[----:B------:R-:W1:Y:S07]  /*6220*/  LDSM.16.M88.4 R164, [R214+0xc900] ;  /* 0x00c90000d6a4783b */ /* 0x000e6e0000000200 */
[C---:B----4-:R-:W-:Y:S08]  /*6230*/  HMMA.16816.F32 R4, R168.reuse, R116, R4 ;  /* 0x00000074a804723c */ /* 0x050ff00000001804 */
[C---:B------:R-:W-:Y:S01]  /*6240*/  HMMA.16816.F32 R8, R168.reuse, R118, R8 ;  /* 0x00000076a808723c */ /* 0x040fe20000001808 */
[----:B------:R-:W4:Y:S07]  /*6250*/  LDSM.16.M88.4 R116, [R214+0xd100] ;  /* 0x00d10000d674783b */ /* 0x000f2e0000000200 */
[C---:B------:R-:W-:Y:S08]  /*6260*/  HMMA.16816.F32 R12, R168.reuse, R132, R12 ;  /* 0x00000084a80c723c */ /* 0x040ff0000000180c */
[C---:B------:R-:W-:Y:S01]  /*6270*/  HMMA.16816.F32 R16, R168.reuse, R134, R16 ;  /* 0x00000086a810723c */ /* 0x040fe20000001810 */
[----:B------:R-:W1:Y:S07]  /*6280*/  LDSM.16.M88.4 R132, [R214+0xd900] ;  /* 0x00d90000d684783b */ /* 0x000e6e0000000200 */
[C---:B------:R-:W-:Y:S08]  /*6290*/  HMMA.16816.F32 R20, R168.reuse, R136, R20 ;  /* 0x00000088a814723c */ /* 0x040ff00000001814 */
[C---:B------:R-:W-:Y:S01]  /*62a0*/  HMMA.16816.F32 R24, R168.reuse, R138, R24 ;  /* 0x0000008aa818723c */ /* 0x040fe20000001818 */
[----:B------:R-:W1:Y:S07]  /*62b0*/  LDSM.16.M88.4 R136, [R201] ;  /* 0x00000000c988783b */ /* 0x000e6e0000000200 */
[C---:B-----5:R-:W-:Y:S08]  /*62c0*/  HMMA.16816.F32 R28, R168.reuse, R144, R28 ;  /* 0x00000090a81c723c */ /* 0x060ff0000000181c */
[C---:B------:R-:W-:Y:S01]  /*62d0*/  HMMA.16816.F32 R32, R168.reuse, R146, R32 ;  /* 0x00000092a820723c */ /* 0x040fe20000001820 */
[----:B------:R-:W5:Y:S07]  /*62e0*/  LDSM.16.M88.4 R144, [R200] ;  /* 0x00000000c890783b */ /* 0x000f6e0000000200 */
[C---:B------:R-:W-:Y:S08]  /*62f0*/  HMMA.16816.F32 R36, R168.reuse, R148, R36 ;  /* 0x00000094a824723c */ /* 0x040ff00000001824 */
[C---:B------:R-:W-:Y:S01]  /*6300*/  HMMA.16816.F32 R40, R168.reuse, R150, R40 ;  /* 0x00000096a828723c */ /* 0x040fe20000001828 */
[----:B------:R-:W-:Y:S07]  /*6310*/  LDSM.16.M88.4 R148, [R197] ;  /* 0x00000000c594783b */ /* 0x000fee0000000200 */
[C---:B---3--:R-:W-:Y:S08]  /*6320*/  HMMA.16816.F32 R44, R168.reuse, R124, R44 ;  /* 0x0000007ca82c723c */ /* 0x048ff0000000182c */
[----:B------:R-:W-:Y:S01]  /*6330*/  HMMA.16816.F32 R48, R168, R126, R48 ;  /* 0x0000007ea830723c */ /* 0x000fe20000001830 */
[----:B------:R-:W3:Y:S07]  /*6340*/  LDSM.16.M88.4 R124, [R199] ;  /* 0x00000000c77c783b */ /* 0x000eee0000000200 */
[C---:B------:R-:W-:Y:S08]  /*6350*/  HMMA.16816.F32 R4, R172.reuse, R128, R4 ;  /* 0x00000080ac04723c */ /* 0x040ff00000001804 */
[C---:B------:R-:W-:Y:S01]  /*6360*/  HMMA.16816.F32 R8, R172.reuse, R130, R8 ;  /* 0x00000082ac08723c */ /* 0x040fe20000001808 */
[----:B------:R-:W3:Y:S07]  /*6370*/  LDSM.16.M88.4 R128, [R198] ;  /* 0x00000000c680783b */ /* 0x000eee0000000200 */
[C---:B-1----:R-:W-:Y:S08]  /*6380*/  HMMA.16816.F32 R12, R172.reuse, R156, R12 ;  /* 0x0000009cac0c723c */ /* 0x042ff0000000180c */
[C---:B------:R-:W-:Y:S01]  /*6390*/  HMMA.16816.F32 R16, R172.reuse, R158, R16 ;  /* 0x0000009eac10723c */ /* 0x040fe20000001810 */
[----:B------:R-:W1:Y:S07]  /*63a0*/  LDSM.16.M88.4 R156, [R196] ;  /* 0x00000000c49c783b */ /* 0x000e6e0000000200 */
[C---:B--2---:R-:W-:Y:S08]  /*63b0*/  HMMA.16816.F32 R20, R172.reuse, R160, R20 ;  /* 0x000000a0ac14723c */ /* 0x044ff00000001814 */
[C---:B------:R-:W-:Y:S01]  /*63c0*/  HMMA.16816.F32 R24, R172.reuse, R162, R24 ;  /* 0x000000a2ac18723c */ /* 0x040fe20000001818 */
[----:B------:R-:W2:Y:S07]  /*63d0*/  LDSM.16.M88.4 R160, [R211+0xb100] ;  /* 0x00b10000d3a0783b */ /* 0x000eae0000000200 */
[C---:B------:R-:W-:Y:S08]  /*63e0*/  HMMA.16816.F32 R28, R172.reuse, R164, R28 ;  /* 0x000000a4ac1c723c */ /* 0x040ff0000000181c */
[C---:B------:R-:W-:Y:S01]  /*63f0*/  HMMA.16816.F32 R32, R172.reuse, R166, R32 ;  /* 0x000000a6ac20723c */ /* 0x040fe20000001820 */
[----:B------:R-:W-:Y:S07]  /*6400*/  LDSM.16.M88.4 R164, [R211+0xd100] ;  /* 0x00d10000d3a4783b */ /* 0x000fee0000000200 */
[C---:B----4-:R-:W-:Y:S08]  /*6410*/  HMMA.16816.F32 R36, R172.reuse, R116, R36 ;  /* 0x00000074ac24723c */ /* 0x050ff00000001824 */
[C---:B------:R-:W-:Y:S01]  /*6420*/  HMMA.16816.F32 R40, R172.reuse, R118, R40 ;  /* 0x00000076ac28723c */ /* 0x040fe20000001828 */
[----:B------:R-:W4:Y:S07]  /*6430*/  LDSM.16.M88.4 R116, [R211+0xb900] ;  /* 0x00b90000d374783b */ /* 0x000f2e0000000200 */
[C---:B------:R-:W-:Y:S08]  /*6440*/  HMMA.16816.F32 R44, R172.reuse, R132, R44 ;  /* 0x00000084ac2c723c */ /* 0x040ff0000000182c */
[----:B------:R-:W-:Y:S01]  /*6450*/  HMMA.16816.F32 R48, R172, R134, R48 ;  /* 0x00000086ac30723c */ /* 0x000fe20000001830 */
[----:B------:R-:W1:Y:S07]  /*6460*/  LDSM.16.M88.4 R132, [R211+0xc100] ;  /* 0x00c10000d384783b */ /* 0x000e6e0000000200 */
[C---:B------:R-:W-:Y:S08]  /*6470*/  HMMA.16816.F32 R4, R176.reuse, R136, R4 ;  /* 0x00000088b004723c */ /* 0x040ff00000001804 */
[C---:B------:R-:W-:Y:S01]  /*6480*/  HMMA.16816.F32 R8, R176.reuse, R138, R8 ;  /* 0x0000008ab008723c */ /* 0x040fe20000001808 */
[----:B------:R-:W1:Y:S07]  /*6490*/  LDSM.16.M88.4 R136, [R211+0xc900] ;  /* 0x00c90000d388783b */ /* 0x000e6e0000000200 */
[C---:B-----5:R-:W-:Y:S08]  /*64a0*/  HMMA.16816.F32 R12, R176.reuse, R144, R12 ;  /* 0x00000090b00c723c */ /* 0x060ff0000000180c */
[C---:B------:R-:W-:Y:S01]  /*64b0*/  HMMA.16816.F32 R16, R176.reuse, R146, R16 ;  /* 0x00000092b010723c */ /* 0x040fe20000001810 */
[----:B------:R-:W5:Y:S07]  /*64c0*/  LDSM.16.M88.4 R144, [R202+0x3000] ;  /* 0x00300000ca90783b */ /* 0x000f6e0000000200 */
[C---:B---3--:R-:W-:Y:S08]  /*64d0*/  HMMA.16816.F32 R20, R176.reuse, R124, R20 ;  /* 0x0000007cb014723c */ /* 0x048ff00000001814 */
[C---:B------:R-:W-:Y:S01]  /*64e0*/  HMMA.16816.F32 R24, R176.reuse, R126, R24 ;  /* 0x0000007eb018723c */ /* 0x040fe20000001818 */
[----:B------:R-:W-:Y:S07]  /*64f0*/  LDSM.16.M88.4 R124, [R202+0x4000] ;  /* 0x00400000ca7c783b */ /* 0x000fee0000000200 */
[C---:B------:R-:W-:Y:S08]  /*6500*/  HMMA.16816.F32 R28, R176.reuse, R128, R28 ;  /* 0x00000080b01c723c */ /* 0x040ff0000000181c */
[C---:B------:R-:W-:Y:S08]  /*6510*/  HMMA.16816.F32 R32, R176.reuse, R130, R32 ;  /* 0x00000082b020723c */ /* 0x040ff00000001820 */
[C---:B------:R-:W-:Y:S08]  /*6520*/  HMMA.16816.F32 R36, R176.reuse, R148, R36 ;  /* 0x00000094b024723c */ /* 0x040ff00000001824 */
[C---:B------:R-:W-:Y:S08]  /*6530*/  HMMA.16816.F32 R40, R176.reuse, R150, R40 ;  /* 0x00000096b028723c */ /* 0x040ff00000001828 */
[C---:B-1----:R-:W-:Y:S08]  /*6540*/  HMMA.16816.F32 R44, R176.reuse, R156, R44 ;  /* 0x0000009cb02c723c */ /* 0x042ff0000000182c */
[----:B------:R-:W-:Y:S08]  /*6550*/  HMMA.16816.F32 R48, R176, R158, R48 ;  /* 0x0000009eb030723c */ /* 0x000ff00000001830 */
[C---:B--2---:R-:W-:Y:S08]  /*6560*/  HMMA.16816.F32 R4, R180.reuse, R160, R4 ;  /* 0x000000a0b404723c */ /* 0x044ff00000001804 */
[C---:B------:R-:W-:Y:S08]  /*6570*/  HMMA.16816.F32 R8, R180.reuse, R162, R8 ;  /* 0x000000a2b408723c */ /* 0x040ff00000001808 */
[C---:B----4-:R-:W-:Y:S08]  /*6580*/  HMMA.16816.F32 R12, R180.reuse, R116, R12 ;  /* 0x00000074b40c723c */ /* 0x050ff0000000180c */
[C---:B------:R-:W-:Y:S01]  /*6590*/  HMMA.16816.F32 R16, R180.reuse, R118, R16 ;  /* 0x00000076b410723c */ /* 0x040fe20000001810 */
[----:B------:R-:W1:Y:S07]  /*65a0*/  LDSM.16.M88.4 R116, [R202+0x3800] ;  /* 0x00380000ca74783b */ /* 0x000e6e0000000200 */
[C---:B------:R-:W-:Y:S08]  /*65b0*/  HMMA.16816.F32 R20, R180.reuse, R132, R20 ;  /* 0x00000084b414723c */ /* 0x040ff00000001814 */
[C---:B------:R-:W-:Y:S08]  /*65c0*/  HMMA.16816.F32 R24, R180.reuse, R134, R24 ;  /* 0x00000086b418723c */ /* 0x040ff00000001818 */
[C---:B------:R-:W-:Y:S08]  /*65d0*/  HMMA.16816.F32 R28, R180.reuse, R136, R28 ;  /* 0x00000088b41c723c */ /* 0x040ff0000000181c */
[C---:B------:R-:W-:Y:S08]  /*65e0*/  HMMA.16816.F32 R32, R180.reuse, R138, R32 ;  /* 0x0000008ab420723c */ /* 0x040ff00000001820 */
[C---:B------:R-:W-:Y:S08]  /*65f0*/  HMMA.16816.F32 R36, R180.reuse, R164, R36 ;  /* 0x000000a4b424723c */ /* 0x040ff00000001824 */
[C---:B------:R-:W-:Y:S08]  /*6600*/  HMMA.16816.F32 R40, R180.reuse, R166, R40 ;  /* 0x000000a6b428723c */ /* 0x040ff00000001828 */
[C---:B------:R-:W-:Y:S08]  /*6610*/  HMMA.16816.F32 R44, R180.reuse, R184, R44 ;  /* 0x000000b8b42c723c */ /* 0x040ff0000000182c */
[----:B------:R-:W-:Y:S08]  /*6620*/  HMMA.16816.F32 R48, R180, R186, R48 ;  /* 0x000000bab430723c */ /* 0x000ff00000001830 */
[C---:B-----5:R-:W-:Y:S08]  /*6630*/  HMMA.16816.F32 R4, R188.reuse, R144, R4 ;  /* 0x00000090bc04723c */ /* 0x060ff00000001804 */
[C---:B------:R-:W-:Y:S08]  /*6640*/  HMMA.16816.F32 R8, R188.reuse, R146, R8 ;  /* 0x00000092bc08723c */ /* 0x040ff00000001808 */
[C---:B-1----:R-:W-:Y:S08]  /*6650*/  HMMA.16816.F32 R12, R188.reuse, R116, R12 ;  /* 0x00000074bc0c723c */ /* 0x042ff0000000180c */
[C---:B------:R-:W-:Y:S01]  /*6660*/  HMMA.16816.F32 R16, R188.reuse, R118, R16 ;  /* 0x00000076bc10723c */ /* 0x040fe20000001810 */
[----:B------:R-:W1:Y:S03]  /*6670*/  LDSM.16.M88.4 R116, [R202+0x4800] ;  /* 0x00480000ca74783b */ /* 0x000e660000000200 */
[----:B------:R-:W-:Y:S02]  /*6680*/  FMUL.FTZ R156, R4, c[0x0][0x320] ;  /* 0x0000c800049c7a20 */ /* 0x000fe40000410000 */
[----:B------:R-:W-:Y:S02]  /*6690*/  FMUL.FTZ R160, R5, c[0x0][0x320] ;  /* 0x0000c80005a07a20 */ /* 0x000fe40000410000 */
[C---:B------:R-:W-:Y:S02]  /*66a0*/  HMMA.16816.F32 R20, R188.reuse, R124, R20 ;  /* 0x0000007cbc14723c */ /* 0x040fe40000001814 */
[----:B------:R-:W2:Y:S02]  /*66b0*/  MUFU.TANH R156, R156 ;  /* 0x0000009c009c7308 */ /* 0x000ea40000002400 */
[----:B------:R-:W-:Y:S02]  /*66c0*/  FMUL.FTZ R158, R10, c[0x0][0x320] ;  /* 0x0000c8000a9e7a20 */ /* 0x000fe40000410000 */
[----:B------:R-:W-:Y:S02]  /*66d0*/  FMUL.FTZ R164, R9, c[0x0][0x320] ;  /* 0x0000c80009a47a20 */ /* 0x000fe40000410000 */
[C---:B------:R-:W-:Y:S01]  /*66e0*/  HMMA.16816.F32 R24, R188.reuse, R126, R24 ;  /* 0x0000007ebc18723c */ /* 0x040fe20000001818 */
[----:B------:R-:W3:Y:S03]  /*66f0*/  LDSM.16.M88.4 R124, [R202+0x5000] ;  /* 0x00500000ca7c783b */ /* 0x000ee60000000200 */
[----:B------:R-:W4:Y:S01]  /*6700*/  MUFU.TANH R160, R160 ;  /* 0x000000a000a07308 */ /* 0x000f220000002400 */
[----:B------:R-:W-:Y:S02]  /*6710*/  FMUL.FTZ R167, R14, c[0x0][0x320] ;  /* 0x0000c8000ea77a20 */ /* 0x000fe40000410000 */
[----:B------:R-:W-:Y:S02]  /*6720*/  FMUL.FTZ R166, R13, c[0x0][0x320] ;  /* 0x0000c8000da67a20 */ /* 0x000fe40000410000 */
[----:B------:R-:W-:Y:S03]  /*6730*/  FMUL.FTZ R165, R18, c[0x0][0x320] ;  /* 0x0000c80012a57a20 */ /* 0x000fe60000410000 */
[----:B------:R-:W-:Y:S02]  /*6740*/  FMUL.FTZ R163, R19, c[0x0][0x320] ;  /* 0x0000c80013a37a20 */ /* 0x000fe40000410000 */
[----:B------:R-:W2:Y:S01]  /*6750*/  MUFU.TANH R164, R164 ;  /* 0x000000a400a47308 */ /* 0x000ea20000002400 */
[----:B------:R-:W-:Y:S04]  /*6760*/  @P6 IMAD.WIDE.U32 R18, R251, c[0x0][0x1e0], RZ ;  /* 0x00007800fb126a25 */ /* 0x000fe800078e00ff */
[----:B------:R-:W-:Y:S01]  /*6770*/  FMUL.FTZ R237, R22, c[0x0][0x320] ;  /* 0x0000c80016ed7a20 */ /* 0x000fe20000410000 */
[----:B------:R-:W-:Y:S01]  /*6780*/  @P6 MOV R22, R218 ;  /* 0x000000da00166202 */ /* 0x000fe20000000f00 */
[----:B------:R-:W-:Y:S01]  /*6790*/  FMUL.FTZ R187, R23, c[0x0][0x320] ;  /* 0x0000c80017bb7a20 */ /* 0x000fe20000410000 */
[----:B------:R-:W-:Y:S01]  /*67a0*/  @P6 MOV R23, R221 ;  /* 0x000000dd00176202 */ /* 0x000fe20000000f00 */
[----:B------:R-:W-:Y:S01]  /*67b0*/  FMUL.FTZ R159, R11, c[0x0][0x320] ;  /* 0x0000c8000b9f7a20 */ /* 0x000fe20000410000 */
[----:B------:R-:W2:Y:S01]  /*67c0*/  MUFU.TANH R158, R158 ;  /* 0x0000009e009e7308 */ /* 0x000ea20000002400 */
[C---:B-1----:R-:W-:Y:S03]  /*67d0*/  HMMA.16816.F32 R28, R188.reuse, R116, R28 ;  /* 0x00000074bc1c723c */ /* 0x042fe6000000181c */
[----:B------:R-:W-:Y:S01]  /*67e0*/  FMUL.FTZ R235, R26, c[0x0][0x320] ;  /* 0x0000c8001aeb7a20 */ /* 0x000fe20000410000 */
[----:B------:R-:W-:Y:S01]  /*67f0*/  @P6 IADD3 R250, R19, R250, RZ ;  /* 0x000000fa13fa6210 */ /* 0x000fe20007ffe0ff */
[----:B------:R-:W-:Y:S03]  /*6800*/  @P6 IMAD.WIDE.U32 R18, R18, 0x60, R22 ;  /* 0x0000006012126825 */ /* 0x000fe600078e0016 */
[C---:B------:R-:W-:Y:S01]  /*6810*/  HMMA.16816.F32 R32, R188.reuse, R118, R32 ;  /* 0x00000076bc20723c */ /* 0x040fe20000001820 */
[----:B------:R-:W1:Y:S01]  /*6820*/  MUFU.TANH R159, R159 ;  /* 0x0000009f009f7308 */ /* 0x000e620000002400 */
[----:B------:R-:W5:Y:S01]  /*6830*/  LDSM.16.M88.4 R116, [R202+0x5800] ;  /* 0x00580000ca74783b */ /* 0x000f620000000200 */
[----:B------:R-:W-:Y:S04]  /*6840*/  DEPBAR.LE SB0, 0x0 ;  /* 0x000080000000791a */ /* 0x000fe80000000000 */
[----:B------:R-:W-:Y:S01]  /*6850*/  FMUL.FTZ R233, R27, c[0x0][0x320] ;  /* 0x0000c8001be97a20 */ /* 0x000fe20000410000 */
[C---:B---3--:R-:W-:Y:S03]  /*6860*/  HMMA.16816.F32 R36, R188.reuse, R124, R36 ;  /* 0x0000007cbc24723c */ /* 0x048fe60000001824 */
[----:B------:R-:W3:Y:S01]  /*6870*/  MUFU.TANH R166, R166 ;  /* 0x000000a600a67308 */ /* 0x000ee20000002400 */
[----:B------:R-:W-:Y:S01]  /*6880*/  BAR.SYNC.DEFER_BLOCKING 0x0 ;  /* 0x0000000000007b1d */ /* 0x000fe20000010000 */
[----:B------:R-:W-:Y:S02]  /*6890*/  @P6 IMAD R10, R250, 0x60, RZ ;  /* 0x00000060fa0a6824 */ /* 0x000fe400078e02ff */
[----:B------:R-:W-:Y:S01]  /*68a0*/  FMUL.FTZ R0, R6, c[0x0][0x320] ;  /* 0x0000c80006007a20 */ /* 0x000fe20000410000 */
[C---:B------:R-:W-:Y:S04]  /*68b0*/  HMMA.16816.F32 R40, R188.reuse, R126, R40 ;  /* 0x0000007ebc28723c */ /* 0x040fe80000001828 */
[----:B------:R-:W-:Y:S01]  /*68c0*/  FMUL.FTZ R245, R30, c[0x0][0x320] ;  /* 0x0000c8001ef57a20 */ /* 0x000fe20000410000 */
[----:B------:R-:W1:Y:S01]  /*68d0*/  MUFU.TANH R0, R0 ;  /* 0x0000000000007308 */ /* 0x000e620000002400 */
[----:B------:R-:W-:Y:S01]  /*68e0*/  FMUL.FTZ R243, R31, c[0x0][0x320] ;  /* 0x0000c8001ff37a20 */ /* 0x000fe20000410000 */
[----:B------:R-:W-:Y:S01]  /*68f0*/  @P6 IADD3 R10, R19, R10, RZ ;  /* 0x0000000a130a6210 */ /* 0x000fe20007ffe0ff */
[----:B------:R-:W-:Y:S04]  /*6900*/  FMUL.FTZ R241, R34, c[0x0][0x320] ;  /* 0x0000c80022f17a20 */ /* 0x000fe80000410000 */
[----:B------:R-:W-:Y:S01]  /*6910*/  @P6 SHF.L.U64.HI R10, R18, 0x1, R10 ;  /* 0x00000001120a6819 */ /* 0x000fe2000001020a */
[----:B------:R-:W-:Y:S02]  /*6920*/  FMUL.FTZ R239, R35, c[0x0][0x320] ;  /* 0x0000c80023ef7a20 */ /* 0x000fe40000410000 */
[----:B------:R-:W1:Y:S01]  /*6930*/  MUFU.TANH R167, R167 ;  /* 0x000000a700a77308 */ /* 0x000e620000002400 */
[----:B------:R-:W-:Y:S02]  /*6940*/  FMUL.FTZ R248, R36, c[0x0][0x320] ;  /* 0x0000c80024f87a20 */ /* 0x000fe40000410000 */
[----:B------:R-:W-:Y:S02]  /*6950*/  FMUL.FTZ R247, R37, c[0x0][0x320] ;  /* 0x0000c80025f77a20 */ /* 0x000fe40000410000 */
[----:B------:R-:W-:Y:S02]  /*6960*/  FMUL.FTZ R157, R7, c[0x0][0x320] ;  /* 0x0000c800079d7a20 */ /* 0x000fe40000410000 */
[----:B------:R-:W-:Y:S02]  /*6970*/  FMUL.FTZ R162, R8, c[0x0][0x320] ;  /* 0x0000c80008a27a20 */ /* 0x000fe40000410000 */
[----:B------:R-:W-:Y:S01]  /*6980*/  FMUL.FTZ R252, R40, c[0x0][0x320] ;  /* 0x0000c80028fc7a20 */ /* 0x000fe20000410000 */
[----:B------:R-:W1:Y:S01]  /*6990*/  MUFU.TANH R11, R248 ;  /* 0x000000f8000b7308 */ /* 0x000e620000002400 */
[C---:B-----5:R-:W-:Y:S03]  /*69a0*/  HMMA.16816.F32 R44, R188.reuse, R116, R44 ;  /* 0x00000074bc2c723c */ /* 0x060fe6000000182c */
[----:B------:R-:W-:Y:S02]  /*69b0*/  FMUL.FTZ R184, R12, c[0x0][0x320] ;  /* 0x0000c8000cb87a20 */ /* 0x000fe40000410000 */
[----:B------:R-:W-:Y:S02]  /*69c0*/  FMUL.FTZ R161, R15, c[0x0][0x320] ;  /* 0x0000c8000fa17a20 */ /* 0x000fe40000410000 */
[----:B------:R-:W-:Y:S01]  /*69d0*/  FMUL.FTZ R185, R16, c[0x0][0x320] ;  /* 0x0000c80010b97a20 */ /* 0x000fe20000410000 */
[----:B------:R-:W-:Y:S01]  /*69e0*/  HMMA.16816.F32 R48, R188, R118, R48 ;  /* 0x00000076bc30723c */ /* 0x000fe20000001830 */
[----:B------:R5:W1:Y:S03]  /*69f0*/  MUFU.TANH R13, R252 ;  /* 0x000000fc000d7308 */ /* 0x000a660000002400 */
[----:B------:R-:W-:Y:S02]  /*6a00*/  FMUL.FTZ R186, R17, c[0x0][0x320] ;  /* 0x0000c80011ba7a20 */ /* 0x000fe40000410000 */
[----:B------:R-:W-:Y:S02]  /*6a10*/  FMUL.FTZ R232, R20, c[0x0][0x320] ;  /* 0x0000c80014e87a20 */ /* 0x000fe40000410000 */
[----:B------:R-:W-:Y:S03]  /*6a20*/  FMUL.FTZ R192, R21, c[0x0][0x320] ;  /* 0x0000c80015c07a20 */ /* 0x000fe60000410000 */
[----:B------:R1:W1:Y:S01]  /*6a30*/  MUFU.TANH R9, R247 ;  /* 0x000000f700097308 */ /* 0x0002620000002400 */
[----:B------:R-:W-:Y:S02]  /*6a40*/  FMUL.FTZ R234, R24, c[0x0][0x320] ;  /* 0x0000c80018ea7a20 */ /* 0x000fe40000410000 */
[----:B------:R-:W-:Y:S02]  /*6a50*/  FMUL.FTZ R236, R25, c[0x0][0x320] ;  /* 0x0000c80019ec7a20 */ /* 0x000fe40000410000 */
[----:B------:R-:W-:Y:S02]  /*6a60*/  FMUL.FTZ R238, R28, c[0x0][0x320] ;  /* 0x0000c8001cee7a20 */ /* 0x000fe40000410000 */
[----:B------:R-:W-:Y:S02]  /*6a70*/  FMUL.FTZ R240, R29, c[0x0][0x320] ;  /* 0x0000c8001df07a20 */ /* 0x000fe40000410000 */
[----:B------:R-:W-:Y:S01]  /*6a80*/  FMUL.FTZ R246, R32, c[0x0][0x320] ;  /* 0x0000c80020f67a20 */ /* 0x000fe20000410000 */
[----:B------:R-:W2:Y:S01]  /*6a90*/  MUFU.TANH R157, R157 ;  /* 0x0000009d009d7308 */ /* 0x000ea20000002400 */
[----:B------:R-:W-:Y:S02]  /*6aa0*/  FMUL.FTZ R249, R33, c[0x0][0x320] ;  /* 0x0000c80021f97a20 */ /* 0x000fe40000410000 */
[----:B------:R-:W-:Y:S02]  /*6ab0*/  FMUL.FTZ R244, R38, c[0x0][0x320] ;  /* 0x0000c80026f47a20 */ /* 0x000fe40000410000 */
[----:B-----5:R-:W-:Y:S02]  /*6ac0*/  FMUL.FTZ R252, R45, c[0x0][0x320] ;  /* 0x0000c8002dfc7a20 */ /* 0x020fe40000410000 */
[----:B------:R-:W-:Y:S02]  /*6ad0*/  FMUL.FTZ R242, R39, c[0x0][0x320] ;  /* 0x0000c80027f27a20 */ /* 0x000fe40000410000 */
[----:B------:R-:W-:Y:S01]  /*6ae0*/  FMUL.FTZ R15, R41, c[0x0][0x320] ;  /* 0x0000c800290f7a20 */ /* 0x000fe20000410000 */
[----:B------:R5:W2:Y:S01]  /*6af0*/  MUFU.TANH R150, R252 ;  /* 0x000000fc00967308 */ /* 0x000aa20000002400 */
[----:B------:R-:W-:Y:S02]  /*6b00*/  FMUL.FTZ R248, R42, c[0x0][0x320] ;  /* 0x0000c8002af87a20 */ /* 0x000fe40000410000 */
[----:B------:R-:W-:Y:S02]  /*6b10*/  FMUL.FTZ R17, R44, c[0x0][0x320] ;  /* 0x0000c8002c117a20 */ /* 0x000fe40000410000 */
[----:B-1----:R-:W-:Y:S02]  /*6b20*/  FMUL.FTZ R247, R43, c[0x0][0x320] ;  /* 0x0000c8002bf77a20 */ /* 0x002fe40000410000 */
[----:B------:R-:W-:Y:S02]  /*6b30*/  FMUL.FTZ R251, R46, c[0x0][0x320] ;  /* 0x0000c8002efb7a20 */ /* 0x000fe40000410000 */
[----:B------:R-:W-:Y:S01]  /*6b40*/  FMUL.FTZ R250, R47, c[0x0][0x320] ;  /* 0x0000c8002ffa7a20 */ /* 0x000fe20000410000 */
[----:B------:R-:W1:Y:S01]  /*6b50*/  MUFU.TANH R162, R162 ;  /* 0x000000a200a27308 */ /* 0x000e620000002400 */
[----:B------:R-:W-:Y:S02]  /*6b60*/  FMUL.FTZ R146, R48, c[0x0][0x320] ;  /* 0x0000c80030927a20 */ /* 0x000fe40000410000 */
[----:B------:R-:W-:Y:S02]  /*6b70*/  FMUL.FTZ R21, R49, c[0x0][0x320] ;  /* 0x0000c80031157a20 */ /* 0x000fe40000410000 */
[----:B------:R-:W-:Y:S05]  /*6b80*/  IMAD R19, R230, -0x60, RZ ;  /* 0xffffffa0e6137824 */ /* 0x000fea00078e02ff */
[----:B------:R-:W1:Y:S01]  /*6b90*/  MUFU.TANH R184, R184 ;  /* 0x000000b800b87308 */ /* 0x000e620000002400 */
[----:B-----5:R-:W-:Y:S02]  /*6ba0*/  @P6 SHF.L.U32 R252, R18, 0x1, RZ ;  /* 0x0000000112fc6819 */ /* 0x020fe400000006ff */
[----:B------:R-:W-:Y:S02]  /*6bb0*/  MOV R18, R217 ;  /* 0x000000d900127202 */ /* 0x000fe40000000f00 */
[C---:B------:R-:W-:Y:S05]  /*6bc0*/  @P6 IADD3 R22, P0, R252.reuse, c[0x0][0x1c8], RZ ;  /* 0x00007200fc166a10 */ /* 0x040fea0007f1e0ff */
[----:B------:R-:W1:Y:S01]  /*6bd0*/  MUFU.TANH R161, R161 ;  /* 0x000000a100a17308 */ /* 0x000e620000002400 */
[----:B------:R-:W-:Y:S02]  /*6be0*/  @P6 IADD3 R14, P5, R252, 0x80, RZ ;  /* 0x00000080fc0e6810 */ /* 0x000fe40007fbe0ff */
[----:B------:R-:W-:Y:S02]  /*6bf0*/  @P6 IADD3.X R23, R10, c[0x0][0x1cc], RZ, P0, !PT ;  /* 0x000073000a176a10 */ /* 0x000fe400007fe4ff */
[----:B------:R-:W-:Y:S01]  /*6c00*/  @P6 IADD3 R26, P2, R14, c[0x0][0x1c8], RZ ;  /* 0x000072000e1a6a10 */ /* 0x000fe20007f5e0ff */
[----:B------:R-:W-:Y:S01]  /*6c10*/  FMUL.FTZ R14, R50, c[0x0][0x320] ;  /* 0x0000c800320e7a20 */ /* 0x000fe20000410000 */
[C---:B------:R-:W-:Y:S01]  /*6c20*/  @P6 SHF.L.U32 R252, R195.reuse, 0x6, RZ ;  /* 0x00000006c3fc6819 */ /* 0x040fe200000006ff */
[----:B------:R-:W-:Y:S01]  /*6c30*/  @!PT LDS RZ, [RZ] ;  /* 0x00000000fffff984 */ /* 0x000fe20000000800 */
[----:B------:R-:W-:Y:S01]  /*6c40*/  @!PT LDS RZ, [RZ] ;  /* 0x00000000fffff984 */ /* 0x000fe20000000800 */
[----:B------:R-:W-:Y:S01]  /*6c50*/  @!PT LDS RZ, [RZ] ;  /* 0x00000000fffff984 */ /* 0x000fe20000000800 */
[----:B------:R5:W-:Y:S01]  /*6c60*/  @P6 LDGSTS.E.BYPASS.LTC128B.128 [R216+0x8100], [R22.64], !P4 ;  /* 0x0810000016d86fae */ /* 0x000be2000e101d4e */
[----:B------:R-:W-:Y:S01]  /*6c70*/  @P6 IADD3.X R27, RZ, c[0x0][0x1cc], R10, P2, P5 ;  /* 0x00007300ff1b6a10 */ /* 0x000fe200017ea40a */
[----:B------:R-:W1:Y:S01]  /*6c80*/  MUFU.TANH R185, R185 ;  /* 0x000000b900b97308 */ /* 0x000e620000002400 */
[-C--:B------:R-:W-:Y:S02]  /*6c90*/  @P6 IADD3 R30, P1, R22, R252.reuse, RZ ;  /* 0x000000fc161e6210 */ /* 0x080fe40007f3e0ff */
[----:B------:R-:W-:Y:S02]  /*6ca0*/  @P6 SHF.L.U64.HI R10, R195, 0x6, R194 ;  /* 0x00000006c30a6819 */ /* 0x000fe400000102c2 */
[----:B------:R-:W-:Y:S01]  /*6cb0*/  @P6 IADD3 R34, P2, R30, R252, RZ ;  /* 0x000000fc1e226210 */ /* 0x000fe20007f5e0ff */
[----:B------:R1:W-:Y:S01]  /*6cc0*/  @P6 LDGSTS.E.BYPASS.LTC128B.128 [R216+0xb100], [R26.64], !P3 ;  /* 0x0b1000001ad86fae */ /* 0x0003e2000d901d4e */
[-C--:B------:R-:W-:Y:S01]  /*6cd0*/  @P6 IADD3.X R31, R23, R10.reuse, RZ, P1, !PT ;  /* 0x0000000a171f6210 */ /* 0x080fe20000ffe4ff */
[----:B------:R-:W-:Y:S01]  /*6ce0*/  FMUL.FTZ R252, R51, c[0x0][0x320] ;  /* 0x0000c80033fc7a20 */ /* 0x000fe20000410000 */
[----:B------:R-:W-:Y:S01]  /*6cf0*/  PLOP3.LUT P0, PT, PT, PT, UP3, 0x80, 0x0 ;  /* 0x000000000000781c */ /* 0x000fe20003f0f038 */
[----:B------:R-:W1:Y:S01]  /*6d00*/  MUFU.TANH R186, R186 ;  /* 0x000000ba00ba7308 */ /* 0x000e620000002400 */
[----:B------:R-:W-:Y:S03]  /*6d10*/  @P6 IADD3.X R35, R31, R10, RZ, P2, !PT ;  /* 0x0000000a1f236210 */ /* 0x000fe600017fe4ff */
[----:B------:R1:W-:Y:S06]  /*6d20*/  @P6 LDGSTS.E.BYPASS.LTC128B.128 [R216+0x9100], [R30.64], !P4 ;  /* 0x091000001ed86fae */ /* 0x0003ec000e101d4e */
[----:B------:R-:W1:Y:S02]  /*6d30*/  MUFU.TANH R165, R165 ;  /* 0x000000a500a57308 */ /* 0x000e640000002400 */
[----:B------:R1:W-:Y:S01]  /*6d40*/  @P6 LDGSTS.E.BYPASS.LTC128B.128 [R216+0xc100], [R30.64+0x80], !P3 ;  /* 0x0c1000801ed86fae */ /* 0x0003e2000d901d4e */
[----:B------:R-:W-:Y:S02]  /*6d50*/  @P0 MOV R18, R193 ;  /* 0x000000c100120202 */ /* 0x000fe40000000f00 */
[----:B-----5:R-:W-:Y:S02]  /*6d60*/  IADD3 R22, -R222, 0x1, R19 ;  /* 0x00000001de167810 */ /* 0x020fe40007ffe113 */
[----:B------:R-:W-:Y:S02]  /*6d70*/  PLOP3.LUT P0, PT, PT, PT, UP2, 0x40, 0x0 ;  /* 0x000000000000781c */ /* 0x000fe40003f0e828 */
[----:B------:R-:W-:Y:S01]  /*6d80*/  IADD3 R22, R22, c[0x0][0x1d0], RZ ;  /* 0x0000740016167a10 */ /* 0x000fe20007ffe0ff */
[----:B------:R-:W1:Y:S01]  /*6d90*/  MUFU.TANH R163, R163 ;  /* 0x000000a300a37308 */ /* 0x000e620000002400 */
[----:B------:R1:W-:Y:S02]  /*6da0*/  @P6 LDGSTS.E.BYPASS.LTC128B.128 [R216+0xa100], [R34.64], !P4 ;  /* 0x0a10000022d86fae */ /* 0x0003e4000e101d4e */
[----:B------:R-:W-:Y:S04]  /*6db0*/  IADD3 R22, R22, -c[0x0][0x168], RZ ;  /* 0x80005a0016167a10 */ /* 0x000fe80007ffe0ff */
[C---:B------:R-:W-:Y:S02]  /*6dc0*/  IADD3 R23, R22.reuse, c[0x0][0x328], RZ ;  /* 0x0000ca0016177a10 */ /* 0x040fe40007ffe0ff */
[----:B------:R1:W-:Y:S01]  /*6dd0*/  @P6 LDGSTS.E.BYPASS.LTC128B.128 [R216+0xd100], [R34.64+0x80], !P3 ;  /* 0x0d10008022d86fae */ /* 0x0003e2000d901d4e */
[----:B------:R-:W1:Y:S01]  /*6de0*/  MUFU.TANH R232, R232 ;  /* 0x000000e800e87308 */ /* 0x000e620000002400 */
[----:B------:R-:W-:Y:S06]  /*6df0*/  IADD3 R22, R22, UR6, RZ ;  /* 0x0000000616167c10 */ /* 0x000fec000fffe0ff */
[----:B------:R-:W0:Y:S03]  /*6e00*/  LDGDEPBAR ;  /* 0x00000000000079af */ /* 0x000e260000000000 */
[----:B------:R-:W1:Y:S05]  /*6e10*/  MUFU.TANH R192, R192 ;  /* 0x000000c000c07308 */ /* 0x000e6a0000002400 */
[----:B------:R-:W1:Y:S05]  /*6e20*/  SHFL.IDX PT, R10, R18, RZ, 0x1c1f ;  /* 0x001c1fff120a7589 */ /* 0x000e6a00000e0000 */
[----:B------:R-:W2:Y:S10]  /*6e30*/  MUFU.TANH R237, R237 ;  /* 0x000000ed00ed7308 */ /* 0x000eb40000002400 */
[----:B------:R-:W2:Y:S01]  /*6e40*/  MUFU.TANH R187, R187 ;  /* 0x000000bb00bb7308 */ /* 0x000ea20000002400 */
[----:B-1----:R-:W-:Y:S09]  /*6e50*/  IADD3 R26, R23, R10, RZ ;  /* 0x0000000a171a7210 */ /* 0x002ff20007ffe0ff */
[----:B------:R-:W1:Y:S01]  /*6e60*/  MUFU.TANH R234, R234 ;  /* 0x000000ea00ea7308 */ /* 0x000e620000002400 */
[----:B------:R-:W-:Y:S09]  /*6e70*/  IADD3 R25, R10, R22, RZ ;  /* 0x000000160a197210 */ /* 0x000ff20007ffe0ff */
[----:B------:R-:W1:Y:S10]  /*6e80*/  MUFU.TANH R236, R236 ;  /* 0x000000ec00ec7308 */ /* 0x000e740000002400 */
        /* <DEDUP_REMOVED lines=21> */
[----:B------:R-:W1:Y:S01]  /*6fe0*/  MUFU.TANH R252, R252 ;  /* 0x000000fc00fc7308 */ /* 0x000e620000002400 */
[----:B------:R-:W-:-:S05]  /*6ff0*/  @P0 BRA `(.L_x_34) ;  /* 0x0000019000000947 */ /* 0x000fca0003800000 */
[----:B--234-:R-:W-:Y:S01]  /*7000*/  IADD3 R5, R10, c[0x0][0x1d0], RZ ;  /* 0x000074000a057a10 */ /* 0x01cfe20007ffe0ff */
[----:B------:R-:W-:Y:S03]  /*7010*/  BSSY B0, `(.L_x_35) ;  /* 0x0000012000007945 */ /* 0x000fe60003800000 */
[----:B------:R-:W-:Y:S04]  /*7020*/  IADD3 R5, R5, -c[0x0][0x168], RZ ;  /* 0x80005a0005057a10 */ /* 0x000fe80007ffe0ff */
[----:B------:R-:W-:Y:S11]  /*7030*/  ISETP.GT.AND P0, PT, R5, -0x1, PT ;  /* 0xffffffff0500780c */ /* 0x000ff60003f04270 */
[----:B------:R-:W-:Y:S02]  /*7040*/  @!UPT UIADD3 URZ, URZ, URZ, URZ ;  /* 0x0000003f3f3ff290 */ /* 0x000fe4000fffe03f */
[----:B------:R-:W-:-:S05]  /*7050*/  @P0 BRA `(.L_x_36) ;  /* 0x0000008000000947 */ /* 0x000fca0003800000 */
[----:B------:R-:W-:Y:S01]  /*7060*/  LOP3.LUT R5, RZ, R5, RZ, 0x33, !PT ;  /* 0x00000005ff057212 */ /* 0x000fe200078e33ff */
[----:B------:R-:W-:Y:S05]  /*7070*/  IMAD.MOV.U32 R4, RZ, RZ, c[0x0][0x32c] ;  /* 0x0000cb00ff047624 */ /* 0x000fea00078e00ff */
[----:B------:R-:W-:Y:S11]  /*7080*/  ISETP.NE.AND P0, PT, R4, 0x1, PT ;  /* 0x000000010400780c */ /* 0x000ff60003f05270 */
[----:B------:R-:W-:Y:S02]  /*7090*/  @!UPT UIADD3 URZ, URZ, URZ, URZ ;  /* 0x0000003f3f3ff290 */ /* 0x000fe4000fffe03f */
[----:B------:R-:W-:Y:S05]  /*70a0*/  @P0 IMAD.HI.U32 R4, R5, c[0x0][0x330], RZ ;  /* 0x0000cc0005040a27 */ /* 0x000fea00078e00ff */
[----:B------:R-:W-:Y:S04]  /*70b0*/  @P0 SHF.R.U32.HI R5, RZ, c[0x0][0x334], R4 ;  /* 0x0000cd00ff050a19 */ /* 0x000fe80000011604 */
[----:B------:R-:W-:Y:S01]  /*70c0*/  LOP3.LUT R5, RZ, R5, RZ, 0x33, !PT ;  /* 0x00000005ff057212 */ /* 0x000fe200078e33ff */
[----:B------:R-:W-:-:S05]  /*70d0*/  BRA `(.L_x_37) ;  /* 0x0000005000007947 */ /* 0x000fca0003800000 */
.L_x_36:
[----:B------:R-:W-:Y:S04]  /*70e0*/  MOV R4, c[0x0][0x32c] ;  /* 0x0000cb0000047a02 */ /* 0x000fe80000000f00 */
[----:B------:R-:W-:Y:S11]  /*70f0*/  ISETP.NE.AND P0, PT, R4, 0x1, PT ;  /* 0x000000010400780c */ /* 0x000ff60003f05270 */
[----:B------:R-:W-:Y:S02]  /*7100*/  @!UPT UIADD3 URZ, URZ, URZ, URZ ;  /* 0x0000003f3f3ff290 */ /* 0x000fe4000fffe03f */
[----:B------:R-:W-:Y:S05]  /*7110*/  @P0 IMAD.HI.U32 R4, R5, c[0x0][0x330], RZ ;  /* 0x0000cc0005040a27 */ /* 0x000fea00078e00ff */
[----:B------:R-:W-:Y:S02]  /*7120*/  @P0 SHF.R.U32.HI R5, RZ, c[0x0][0x334], R4 ;  /* 0x0000cd00ff050a19 */ /* 0x000fe40000011604 */
.L_x_37:
[----:B------:R-:W-:Y:S05]  /*7130*/  BSYNC B0 ;  /* 0x0000000000007941 */ /* 0x000fea0003800000 */
.L_x_35:
[----:B------:R-:W-:Y:S04]  /*7140*/  IMAD.IADD R4, R19, 0x1, -R222 ;  /* 0x0000000113047824 */ /* 0x000fe800078e0ade */
[----:B------:R-:W-:Y:S05]  /*7150*/  IMAD R4, R5, c[0x0][0x32c], R4 ;  /* 0x0000cb0005047a24 */ /* 0x000fea00078e0204 */
[----:B------:R-:W-:Y:S02]  /*7160*/  IADD3 R5, R4, c[0x0][0x32c], RZ ;  /* 0x0000cb0004057a10 */ /* 0x000fe40007ffe0ff */
[----:B------:R-:W-:Y:S02]  /*7170*/  IMNMX R25, R25, R4, !PT ;  /* 0x0000000419197217 */ /* 0x000fe40007800200 */
[----:B------:R-:W-:Y:S02]  /*7180*/  IMNMX R26, R26, R5, PT ;  /* 0x000000051a1a7217 */ /* 0x000fe40003800200 */
.L_x_34:
[C---:B--234-:R-:W-:Y:S01]  /*7190*/  ISETP.GE.AND P0, PT, R19.reuse, 0x1, PT ;  /* 0x000000011300780c */ /* 0x05cfe20003f06270 */
[----:B------:R-:W2:Y:S01]  /*71a0*/  SHFL.IDX PT, R4, R18, 0x1, 0x1c1f ;  /* 0x003c1f0012047f89 */ /* 0x000ea200000e0000 */
[----:B------:R-:W-:Y:S02]  /*71b0*/  ISETP.GE.AND P1, PT, R19, 0x2, PT ;  /* 0x000000021300780c */ /* 0x000fe40003f26270 */
[----:B------:R-:W-:Y:S02]  /*71c0*/  LOP3.LUT R223, R223, 0xfff7ffff, RZ, 0xc0, !PT ;  /* 0xfff7ffffdfdf7812 */ /* 0x000fe400078ec0ff */
[C---:B------:R-:W-:Y:S02]  /*71d0*/  ISETP.GE.AND P2, PT, R19.reuse, 0x9, PT ;  /* 0x000000091300780c */ /* 0x040fe40003f46270 */
[C---:B------:R-:W-:Y:S02]  /*71e0*/  ISETP.GE.AND P6, PT, R19.reuse, 0x51, PT ;  /* 0x000000511300780c */ /* 0x040fe40003fc6270 */
[----:B------:R-:W-:Y:S03]  /*71f0*/  ISETP.GE.AND P5, PT, R19, 0x52, PT ;  /* 0x000000521300780c */ /* 0x000fe60003fa6270 */
[----:B------:R-:W-:Y:S02]  /*7200*/  @P0 LOP3.LUT R223, R223, 0x80000, RZ, 0xfc, !PT ;  /* 0x00080000dfdf0812 */ /* 0x000fe400078efcff */
[----:B------:R-:W-:Y:S02]  /*7210*/  ISETP.GT.AND P0, PT, R25, RZ, !P0 ;  /* 0x000000ff1900720c */ /* 0x000fe40004704270 */
[----:B------:R-:W-:Y:S02]  /*7220*/  LOP3.LUT R223, R223, 0xfffbffff, RZ, 0xc0, !PT ;  /* 0xfffbffffdfdf7812 */ /* 0x000fe400078ec0ff */
[----:B------:R-:W-:Y:S02]  /*7230*/  ISETP.LT.OR P0, PT, R26, 0x1, P0 ;  /* 0x000000011a00780c */ /* 0x000fe40000701670 */
[----:B------:R-:W-:Y:S02]  /*7240*/  @P1 LOP3.LUT R223, R223, 0x40000, RZ, 0xfc, !PT ;  /* 0x00040000dfdf1812 */ /* 0x000fe400078efcff */
[----:B------:R-:W-:Y:S02]  /*7250*/  ISETP.GT.AND P1, PT, R25, 0x1, !P1 ;  /* 0x000000011900780c */ /* 0x000fe40004f24270 */
[----:B------:R-:W-:Y:S01]  /*7260*/  LOP3.LUT R223, R223, 0xfffdffff, RZ, 0xc0, !PT ;  /* 0xfffdffffdfdf7812 */ /* 0x000fe200078ec0ff */
[--C-:B--2---:R-:W-:Y:S01]  /*7270*/  IMAD.IADD R23, R23, 0x1, R4.reuse ;  /* 0x0000000117177824 */ /* 0x104fe200078e0204 */
[----:B------:R-:W-:Y:S01]  /*7280*/  FSEL R12, R156, -INF , !P0 ;  /* 0xff8000009c0c7808 */ /* 0x000fe20004000000 */
[----:B------:R-:W-:Y:S01]  /*7290*/  IMAD.IADD R22, R22, 0x1, R4 ;  /* 0x0000000116167824 */ /* 0x000fe200078e0204 */
[----:B------:R-:W-:Y:S02]  /*72a0*/  @P2 LOP3.LUT R223, R223, 0x20000, RZ, 0xfc, !PT ;  /* 0x00020000dfdf2812 */ /* 0x000fe400078efcff */
[----:B------:R-:W-:Y:S02]  /*72b0*/  ISETP.GT.AND P0, PT, R25, 0x8, !P2 ;  /* 0x000000081900780c */ /* 0x000fe40005704270 */
[C---:B------:R-:W-:Y:S02]  /*72c0*/  ISETP.GE.AND P2, PT, R19.reuse, 0xa, PT ;  /* 0x0000000a1300780c */ /* 0x040fe40003f46270 */
[C---:B------:R-:W-:Y:S02]  /*72d0*/  ISETP.LT.OR P1, PT, R26.reuse, 0x2, P1 ;  /* 0x000000021a00780c */ /* 0x040fe40000f21670 */
[----:B------:R-:W-:Y:S02]  /*72e0*/  ISETP.LT.OR P0, PT, R26, 0x9, P0 ;  /* 0x000000091a00780c */ /* 0x000fe40000701670 */
[----:B------:R-:W-:Y:S02]  /*72f0*/  FSEL R10, R160, -INF , !P1 ;  /* 0xff800000a00a7808 */ /* 0x000fe40004800000 */
[----:B------:R-:W-:Y:S02]  /*7300*/  ISETP.GE.AND P1, PT, R19, 0x11, PT ;  /* 0x000000111300780c */ /* 0x000fe40003f26270 */
[----:B------:R-:W-:Y:S02]  /*7310*/  LOP3.LUT R223, R223, 0xfffeffff, RZ, 0xc0, !PT ;  /* 0xfffeffffdfdf7812 */ /* 0x000fe400078ec0ff */
[----:B------:R-:W-:Y:S02]  /*7320*/  FSEL R6, R162, -INF , !P0 ;  /* 0xff800000a2067808 */ /* 0x000fe40004000000 */
[----:B------:R-:W-:Y:S02]  /*7330*/  @P2 LOP3.LUT R223, R223, 0x10000, RZ, 0xfc, !PT ;  /* 0x00010000dfdf2812 */ /* 0x000fe400078efcff */
[----:B------:R-:W-:Y:S02]  /*7340*/  ISETP.GT.AND P0, PT, R25, 0x9, !P2 ;  /* 0x000000091900780c */ /* 0x000fe40005704270 */
[----:B------:R-:W-:Y:S02]  /*7350*/  LOP3.LUT R223, R223, 0xffff7fff, RZ, 0xc0, !PT ;  /* 0xffff7fffdfdf7812 */ /* 0x000fe400078ec0ff */
[----:B------:R-:W-:Y:S02]  /*7360*/  ISETP.LT.OR P0, PT, R26, 0xa, P0 ;  /* 0x0000000a1a00780c */ /* 0x000fe40000701670 */
[----:B------:R-:W-:Y:S02]  /*7370*/  @P1 LOP3.LUT R223, R223, 0x8000, RZ, 0xfc, !PT ;  /* 0x00008000dfdf1812 */ /* 0x000fe400078efcff */
[----:B------:R-:W-:Y:S02]  /*7380*/  FSEL R8, R164, -INF , !P0 ;  /* 0xff800000a4087808 */ /* 0x000fe40004000000 */
[----:B------:R-:W-:Y:S02]  /*7390*/  ISETP.GT.AND P0, PT, R25, 0x10, !P1 ;  /* 0x000000101900780c */ /* 0x000fe40004f04270 */
[----:B------:R-:W-:Y:S02]  /*73a0*/  ISETP.GE.AND P1, PT, R19, 0x12, PT ;  /* 0x000000121300780c */ /* 0x000fe40003f26270 */
[----:B------:R-:W-:Y:S02]  /*73b0*/  ISETP.LT.OR P0, PT, R26, 0x11, P0 ;  /* 0x000000111a00780c */ /* 0x000fe40000701670 */
[----:B------:R-:W-:Y:S02]  /*73c0*/  LOP3.LUT R223, R223, 0xffffbfff, RZ, 0xc0, !PT ;  /* 0xffffbfffdfdf7812 */ /* 0x000fe400078ec0ff */
[----:B------:R-:W-:Y:S02]  /*73d0*/  FSEL R42, R184, -INF , !P0 ;  /* 0xff800000b82a7808 */ /* 0x000fe40004000000 */
[----:B------:R-:W-:Y:S02]  /*73e0*/  ISETP.GT.AND P0, PT, R25, 0x11, !P1 ;  /* 0x000000111900780c */ /* 0x000fe40004f04270 */
[----:B------:R-:W-:Y:S02]  /*73f0*/  ISETP.GE.AND P2, PT, R19, 0x59, PT ;  /* 0x000000591300780c */ /* 0x000fe40003f46270 */
[----:B------:R-:W-:Y:S02]  /*7400*/  ISETP.LT.OR P0, PT, R26, 0x12, P0 ;  /* 0x000000121a00780c */ /* 0x000fe40000701670 */
[----:B------:R-:W-:Y:S02]  /*7410*/  @P1 LOP3.LUT R223, R223, 0x4000, RZ, 0xfc, !PT ;  /* 0x00004000dfdf1812 */ /* 0x000fe400078efcff */
[----:B------:R-:W-:Y:S02]  /*7420*/  ISETP.GE.AND P1, PT, R19, 0x19, PT ;  /* 0x000000191300780c */ /* 0x000fe40003f26270 */
[----:B------:R-:W-:Y:S02]  /*7430*/  LOP3.LUT R223, R223, 0xffffdfff, RZ, 0xc0, !PT ;  /* 0xffffdfffdfdf7812 */ /* 0x000fe400078ec0ff */
[----:B------:R-:W-:Y:S02]  /*7440*/  FSEL R40, R166, -INF , !P0 ;  /* 0xff800000a6287808 */ /* 0x000fe40004000000 */
[----:B------:R-:W-:Y:S04]  /*7450*/  ISETP.GT.AND P0, PT, R25, 0x18, !P1 ;  /* 0x000000181900780c */ /* 0x000fe80004f04270 */
[C---:B------:R-:W-:Y:S03]  /*7460*/  ISETP.LT.OR P0, PT, R26.reuse, 0x19, P0 ;  /* 0x000000191a00780c */ /* 0x040fe60000701670 */
[----:B------:R-:W-:Y:S02]  /*7470*/  @P1 LOP3.LUT R223, R223, 0x2000, RZ, 0xfc, !PT ;  /* 0x00002000dfdf1812 */ /* 0x000fe400078efcff */
[----:B------:R-:W-:Y:S02]  /*7480*/  ISETP.GE.AND P1, PT, R19, 0x1a, PT ;  /* 0x0000001a1300780c */ /* 0x000fe40003f26270 */
[----:B------:R-:W-:Y:S02]  /*7490*/  LOP3.LUT R223, R223, 0xffffefff, RZ, 0xc0, !PT ;  /* 0xffffefffdfdf7812 */ /* 0x000fe400078ec0ff */
[----:B------:R-:W-:Y:S02]  /*74a0*/  FSEL R50, R185, -INF , !P0 ;  /* 0xff800000b9327808 */ /* 0x000fe40004000000 */
[----:B------:R-:W-:Y:S04]  /*74b0*/  ISETP.GT.AND P0, PT, R25, 0x19, !P1 ;  /* 0x000000191900780c */ /* 0x000fe80004f04270 */
[----:B------:R-:W-:Y:S03]  /*74c0*/  ISETP.LT.OR P0, PT, R26, 0x1a, P0 ;  /* 0x0000001a1a00780c */ /* 0x000fe60000701670 */
        /* <DEDUP_REMOVED lines=21> */
[----:B-1----:R-:W-:Y:S02]  /*7620*/  FSEL R162, R234, -INF , !P0 ;  /* 0xff800000eaa27808 */ /* 0x002fe40004000000 */
        /* <DEDUP_REMOVED lines=40> */
[----:B------:R-:W-:Y:S02]  /*78b0*/  FSEL R192, R9, -INF , !P0 ;  /* 0xff80000009c07808 */ /* 0x000fe40004000000 */
[----:B------:R-:W-:Y:S02]  /*78c0*/  LOP3.LUT R223, R223, 0xfffffffd, RZ, 0xc0, !PT ;  /* 0xfffffffddfdf7812 */ /* 0x000fe400078ec0ff */
[----:B------:R-:W-:Y:S04]  /*78d0*/  ISETP.GT.AND P0, PT, R25, 0x48, !P1 ;  /* 0x000000481900780c */ /* 0x000fe80004f04270 */
[C---:B------:R-:W-:Y:S03]  /*78e0*/  ISETP.LT.OR P0, PT, R26.reuse, 0x49, P0 ;  /* 0x000000491a00780c */ /* 0x040fe60000701670 */
[----:B------:R-:W-:Y:S02]  /*78f0*/  @P1 LOP3.LUT R223, R223, 0x2, RZ, 0xfc, !PT ;  /* 0x00000002dfdf1812 */ /* 0x000fe400078efcff */
[----:B------:R-:W-:Y:S02]  /*7900*/  ISETP.GE.AND P1, PT, R19, 0x4a, PT ;  /* 0x0000004a1300780c */ /* 0x000fe40003f26270 */
[----:B------:R-:W-:Y:S02]  /*7910*/  FSEL R184, R13, -INF , !P0 ;  /* 0xff8000000db87808 */ /* 0x000fe40004000000 */
[----:B------:R-:W-:Y:S02]  /*7920*/  ISETP.GT.AND P0, PT, R25, 0x49, !P1 ;  /* 0x000000491900780c */ /* 0x000fe40004f04270 */
[----:B------:R-:W-:Y:S02]  /*7930*/  LOP3.LUT R223, R223, 0xfffffffe, RZ, 0xc0, !PT ;  /* 0xfffffffedfdf7812 */ /* 0x000fe400078ec0ff */
[C---:B------:R-:W-:Y:S04]  /*7940*/  ISETP.LT.OR P0, PT, R26.reuse, 0x4a, P0 ;  /* 0x0000004a1a00780c */ /* 0x040fe80000701670 */
[----:B------:R-:W-:Y:S02]  /*7950*/  FSEL R166, R15, -INF , !P0 ;  /* 0xff8000000fa67808 */ /* 0x000fe40004000000 */
[----:B------:R-:W-:Y:S02]  /*7960*/  ISETP.GT.AND P0, PT, R25, 0x50, !P6 ;  /* 0x000000501900780c */ /* 0x000fe40007704270 */
[----:B------:R-:W-:Y:S02]  /*7970*/  @P1 LOP3.LUT R223, R223, 0x1, RZ, 0xfc, !PT ;  /* 0x00000001dfdf1812 */ /* 0x000fe400078efcff */
[C---:B------:R-:W-:Y:S02]  /*7980*/  ISETP.LT.OR P0, PT, R26.reuse, 0x51, P0 ;  /* 0x000000511a00780c */ /* 0x040fe40000701670 */
[----:B------:R-:W-:Y:S02]  /*7990*/  ISETP.GE.AND P1, PT, R19, 0x5a, PT ;  /* 0x0000005a1300780c */ /* 0x000fe40003f26270 */
[----:B------:R-:W-:Y:S02]  /*79a0*/  FSEL R156, R17, -INF , !P0 ;  /* 0xff800000119c7808 */ /* 0x000fe40004000000 */
[C---:B------:R-:W-:Y:S04]  /*79b0*/  ISETP.GT.AND P0, PT, R25.reuse, 0x51, !P5 ;  /* 0x000000511900780c */ /* 0x040fe80006f04270 */
[----:B------:R-:W-:Y:S04]  /*79c0*/  ISETP.LT.OR P0, PT, R26, 0x52, P0 ;  /* 0x000000521a00780c */ /* 0x000fe80000701670 */
[----:B------:R-:W-:Y:S02]  /*79d0*/  FSEL R150, R150, -INF , !P0 ;  /* 0xff80000096967808 */ /* 0x000fe40004000000 */
[C---:B------:R-:W-:Y:S04]  /*79e0*/  ISETP.GT.AND P0, PT, R25.reuse, 0x58, !P2 ;  /* 0x000000581900780c */ /* 0x040fe80005704270 */
[----:B------:R-:W-:Y:S04]  /*79f0*/  ISETP.LT.OR P0, PT, R26, 0x59, P0 ;  /* 0x000000591a00780c */ /* 0x000fe80000701670 */
[----:B------:R-:W-:Y:S02]  /*7a00*/  FSEL R146, R146, -INF , !P0 ;  /* 0xff80000092927808 */ /* 0x000fe40004000000 */
[----:B------:R-:W-:Y:S04]  /*7a10*/  ISETP.GT.AND P0, PT, R25, 0x59, !P1 ;  /* 0x000000591900780c */ /* 0x000fe80004f04270 */
[----:B------:R-:W-:Y:S04]  /*7a20*/  ISETP.LT.OR P0, PT, R26, 0x5a, P0 ;  /* 0x0000005a1a00780c */ /* 0x000fe80000701670 */
[----:B------:R-:W-:Y:S02]  /*7a30*/  FSEL R144, R21, -INF , !P0 ;  /* 0xff80000015907808 */ /* 0x000fe40004000000 */
[----:B------:R-:W-:Y:S11]  /*7a40*/  PLOP3.LUT P0, PT, PT, PT, UP2, 0x40, 0x0 ;  /* 0x000000000000781c */ /* 0x000ff60003f0e828 */
[----:B------:R-:W-:Y:S02]  /*7a50*/  @!UPT UIADD3 URZ, URZ, URZ, URZ ;  /* 0x0000003f3f3ff290 */ /* 0x000fe4000fffe03f */
[----:B------:R-:W-:-:S05]  /*7a60*/  @P0 BRA `(.L_x_38) ;  /* 0x0000019000000947 */ /* 0x000fca0003800000 */
[----:B------:R-:W-:Y:S01]  /*7a70*/  IADD3 R4, R4, c[0x0][0x1d0], RZ ;  /* 0x0000740004047a10 */ /* 0x000fe20007ffe0ff */
        /* <DEDUP_REMOVED lines=13> */
.L_x_40:
[----:B------:R-:W-:Y:S04]  /*7b50*/  MOV R4, c[0x0][0x32c] ;  /* 0x0000cb0000047a02 */ /* 0x000fe80000000f00 */
[----:B------:R-:W-:Y:S11]  /*7b60*/  ISETP.NE.AND P0, PT, R4, 0x1, PT ;  /* 0x000000010400780c */ /* 0x000ff60003f05270 */
[----:B------:R-:W-:Y:S02]  /*7b70*/  @!UPT UIADD3 URZ, URZ, URZ, URZ ;  /* 0x0000003f3f3ff290 */ /* 0x000fe4000fffe03f */
[----:B------:R-:W-:Y:S05]  /*7b80*/  @P0 IMAD.HI.U32 R4, R5, c[0x0][0x330], RZ ;  /* 0x0000cc0005040a27 */ /* 0x000fea00078e00ff */
[----:B------:R-:W-:Y:S02]  /*7b90*/  @P0 SHF.R.U32.HI R5, RZ, c[0x0][0x334], R4 ;  /* 0x0000cd00ff050a19 */ /* 0x000fe40000011604 */
.L_x_41:
[----:B------:R-:W-:Y:S05]  /*7ba0*/  BSYNC B0 ;  /* 0x0000000000007941 */ /* 0x000fea0003800000 */
.L_x_39:
[----:B------:R-:W-:Y:S04]  /*7bb0*/  IMAD.IADD R4, R19, 0x1, -R222 ;  /* 0x0000000113047824 */ /* 0x000fe800078e0ade */
[----:B------:R-:W-:Y:S05]  /*7bc0*/  IMAD R4, R5, c[0x0][0x32c], R4 ;  /* 0x0000cb0005047a24 */ /* 0x000fea00078e0204 */
[----:B------:R-:W-:Y:S02]  /*7bd0*/  IADD3 R16, R4, c[0x0][0x32c], RZ ;  /* 0x0000cb0004107a10 */ /* 0x000fe40007ffe0ff */
[----:B------:R-:W-:Y:S02]  /*7be0*/  IMNMX R22, R22, R4, !PT ;  /* 0x0000000416167217 */ /* 0x000fe40007800200 */
[----:B------:R-:W-:Y:S02]  /*7bf0*/  IMNMX R23, R23, R16, PT ;  /* 0x0000001017177217 */ /* 0x000fe40003800200 */
.L_x_38:
[----:B------:R-:W-:Y:S01]  /*7c00*/  LOP3.LUT P0, RZ, R223, 0x80000, RZ, 0xc0, !PT ;  /* 0x00080000dfff7812 */ /* 0x000fe2000780c0ff */
[----:B------:R-:W-:Y:S01]  /*7c10*/  LDSM.16.MT88.4 R28, [R209+0x100] ;  /* 0x00010000d11c783b */ /* 0x000fe20000004200 */
[----:B------:R-:W-:Y:S02]  /*7c20*/  FMNMX.FTZ R7, R12, R3, !PT ;  /* 0x000000030c077209 */ /* 0x000fe40007810000 */
[----:B------:R-:W-:Y:S02]  /*7c30*/  ISETP.GT.AND P0, PT, R22, RZ, !P0 ;  /* 0x000000ff1600720c */ /* 0x000fe40004704270 */
[----:B------:R-:W-:Y:S02]  /*7c40*/  FMNMX.FTZ R7, R10, R7, !PT ;  /* 0x000000070a077209 */ /* 0x000fe40007810000 */
[----:B------:R-:W-:Y:S01]  /*7c50*/  ISETP.LT.OR P0, PT, R23, 0x1, P0 ;  /* 0x000000011700780c */ /* 0x000fe20000701670 */
[----:B------:R-:W-:Y:S01]  /*7c60*/  LDSM.16.MT88.4 R36, [R208+0x100] ;  /* 0x00010000d024783b */ /* 0x000fe20000004200 */
[----:B------:R-:W-:Y:S02]  /*7c70*/  FMNMX.FTZ R7, R6, R7, !PT ;  /* 0x0000000706077209 */ /* 0x000fe40007810000 */
[----:B------:R-:W-:Y:S02]  /*7c80*/  FSEL R15, R0, -INF , !P0 ;  /* 0xff800000000f7808 */ /* 0x000fe40004000000 */
[----:B------:R-:W-:Y:S02]  /*7c90*/  LOP3.LUT P0, RZ, R223, 0x40000, RZ, 0xc0, !PT ;  /* 0x00040000dfff7812 */ /* 0x000fe4000780c0ff */
[----:B------:R-:W-:Y:S01]  /*7ca0*/  FMNMX.FTZ R7, R8, R7, !PT ;  /* 0x0000000708077209 */ /* 0x000fe20007810000 */
[----:B------:R-:W-:Y:S01]  /*7cb0*/  LDSM.16.MT88.4 R44, [R212+0x3100] ;  /* 0x00310000d42c783b */ /* 0x000fe20000004200 */
[----:B------:R-:W-:Y:S02]  /*7cc0*/  ISETP.GT.AND P0, PT, R22, 0x1, !P0 ;  /* 0x000000011600780c */ /* 0x000fe40004704270 */
[----:B------:R-:W-:Y:S02]  /*7cd0*/  FMNMX.FTZ R7, R42, R7, !PT ;  /* 0x000000072a077209 */ /* 0x000fe40007810000 */
[----:B------:R-:W-:Y:S02]  /*7ce0*/  ISETP.LT.OR P0, PT, R23, 0x2, P0 ;  /* 0x000000021700780c */ /* 0x000fe40000701670 */
[----:B------:R-:W-:Y:S02]  /*7cf0*/  FMNMX.FTZ R7, R40, R7, !PT ;  /* 0x0000000728077209 */ /* 0x000fe40007810000 */
[----:B------:R-:W-:Y:S02]  /*7d00*/  FSEL R13, R157, -INF , !P0 ;  /* 0xff8000009d0d7808 */ /* 0x000fe40004000000 */
[----:B------:R-:W-:Y:S02]  /*7d10*/  LOP3.LUT P0, RZ, R223, 0x20000, RZ, 0xc0, !PT ;  /* 0x00020000dfff7812 */ /* 0x000fe4000780c0ff */
[----:B------:R-:W-:Y:S02]  /*7d20*/  FMNMX.FTZ R7, R50, R7, !PT ;  /* 0x0000000732077209 */ /* 0x000fe40007810000 */
        /* <DEDUP_REMOVED lines=66> */
[C---:B------:R-:W-:Y:S01]  /*8150*/  ISETP.GT.AND P6, PT, R22.reuse, 0x50, !P6 ;  /* 0x000000501600780c */ /* 0x040fe200077c4270 */
[----:B------:R-:W1:Y:S01]  /*8160*/  SHFL.BFLY PT, R0, R5, 0x2, 0x1f ;  /* 0x0c401f0005007f89 */ /* 0x000e6200000e0000 */
[----:B------:R-:W-:Y:S02]  /*8170*/  FSEL R233, R233, -INF , !P0 ;  /* 0xff800000e9e97808 */ /* 0x000fe40004000000 */
[----:B------:R-:W-:Y:S02]  /*8180*/  LOP3.LUT P0, RZ, R223, 0x80, RZ, 0xc0, !PT ;  /* 0x00000080dfff7812 */ /* 0x000fe4000780c0ff */
[----:B------:R-:W-:Y:S02]  /*8190*/  FMNMX.FTZ R4, R233, R4, !PT ;  /* 0x00000004e9047209 */ /* 0x000fe40007810000 */
[C---:B------:R-:W-:Y:S02]  /*81a0*/  ISETP.GT.AND P0, PT, R22.reuse, 0x30, !P0 ;  /* 0x000000301600780c */ /* 0x040fe40004704270 */
[C---:B------:R-:W-:Y:S02]  /*81b0*/  ISETP.GT.AND P5, PT, R22.reuse, 0x51, !P5 ;  /* 0x000000511600780c */ /* 0x040fe40006fa4270 */
[C---:B------:R-:W-:Y:S02]  /*81c0*/  ISETP.LT.OR P0, PT, R23.reuse, 0x31, P0 ;  /* 0x000000311700780c */ /* 0x040fe40000701670 */
[----:B------:R-:W-:Y:S02]  /*81d0*/  ISETP.LT.OR P6, PT, R23, 0x51, P6 ;  /* 0x000000511700780c */ /* 0x000fe400037c1670 */
        /* <DEDUP_REMOVED lines=11> */
[----:B------:R-:W-:Y:S02]  /*8290*/  FSEL R147, R251, -INF , !P6 ;  /* 0xff800000fb937808 */ /* 0x000fe40007000000 */
[----:B------:R-:W-:Y:S02]  /*82a0*/  ISETP.LT.OR P0, PT, R23, 0x39, P0 ;  /* 0x000000391700780c */ /* 0x000fe40000701670 */
[C---:B------:R-:W-:Y:S02]  /*82b0*/  ISETP.GT.AND P1, PT, R22.reuse, 0x59, !P1 ;  /* 0x000000591600780c */ /* 0x040fe40004f24270 */
[----:B------:R-:W-:Y:S02]  /*82c0*/  FSEL R241, R241, -INF , !P0 ;  /* 0xff800000f1f17808 */ /* 0x000fe40004000000 */
[----:B------:R-:W-:Y:S02]  /*82d0*/  LOP3.LUT P0, RZ, R223, 0x10, RZ, 0xc0, !PT ;  /* 0x00000010dfff7812 */ /* 0x000fe4000780c0ff */
[----:B------:R-:W-:Y:S02]  /*82e0*/  FMNMX.FTZ R4, R241, R4, !PT ;  /* 0x00000004f1047209 */ /* 0x000fe40007810000 */
[----:B------:R-:W-:Y:S02]  /*82f0*/  ISETP.GT.AND P0, PT, R22, 0x39, !P0 ;  /* 0x000000391600780c */ /* 0x000fe40004704270 */
[C---:B------:R-:W-:Y:S02]  /*8300*/  ISETP.LT.OR P2, PT, R23.reuse, 0x59, P2 ;  /* 0x000000591700780c */ /* 0x040fe40001741670 */
[----:B------:R-:W-:Y:S02]  /*8310*/  ISETP.LT.OR P0, PT, R23, 0x3a, P0 ;  /* 0x0000003a1700780c */ /* 0x000fe40000701670 */
[----:B------:R-:W-:Y:S02]  /*8320*/  FSEL R139, R250, -INF , !P5 ;  /* 0xff800000fa8b7808 */ /* 0x000fe40006800000 */
        /* <DEDUP_REMOVED lines=11> */
[----:B-1----:R-:W-:Y:S02]  /*83e0*/  FMNMX.FTZ R16, R5, R0, !PT ;  /* 0x0000000005107209 */ /* 0x002fe40007810000 */
[----:B------:R-:W-:Y:S02]  /*83f0*/  ISETP.LT.OR P0, PT, R23, 0x42, P0 ;  /* 0x000000421700780c */ /* 0x000fe40000701670 */
[----:B------:R-:W-:Y:S01]  /*8400*/  FSEL R117, R252, -INF , !P1 ;  /* 0xff800000fc757808 */ /* 0x000fe20004800000 */
[----:B------:R-:W1:Y:S01]  /*8410*/  SHFL.BFLY PT, R17, R16, 0x1, 0x1f ;  /* 0x0c201f0010117f89 */ /* 0x000e6200000e0000 */
[----:B------:R-:W-:Y:S02]  /*8420*/  FSEL R165, R242, -INF , !P0 ;  /* 0xff800000f2a57808 */ /* 0x000fe40004000000 */
[----:B------:R-:W-:Y:S02]  /*8430*/  LOP3.LUT P0, RZ, R223, 0x2, RZ, 0xc0, !PT ;  /* 0x00000002dfff7812 */ /* 0x000fe4000780c0ff */
[----:B------:R-:W-:Y:S02]  /*8440*/  FMNMX.FTZ R4, R165, R4, !PT ;  /* 0x00000004a5047209 */ /* 0x000fe40007810000 */
[----:B------:R-:W-:Y:S04]  /*8450*/  ISETP.GT.AND P0, PT, R22, 0x48, !P0 ;  /* 0x000000481600780c */ /* 0x000fe80004704270 */
[----:B------:R-:W-:Y:S04]  /*8460*/  ISETP.LT.OR P0, PT, R23, 0x49, P0 ;  /* 0x000000491700780c */ /* 0x000fe80000701670 */
[----:B------:R-:W-:Y:S02]  /*8470*/  FSEL R161, R248, -INF , !P0 ;  /* 0xff800000f8a17808 */ /* 0x000fe40004000000 */
[----:B------:R-:W-:Y:S02]  /*8480*/  LOP3.LUT P0, RZ, R223, 0x1, RZ, 0xc0, !PT ;  /* 0x00000001dfff7812 */ /* 0x000fe4000780c0ff */
[----:B------:R-:W-:Y:S02]  /*8490*/  FMNMX.FTZ R4, R161, R4, !PT ;  /* 0x00000004a1047209 */ /* 0x000fe40007810000 */
[----:B------:R-:W-:Y:S04]  /*84a0*/  ISETP.GT.AND P0, PT, R22, 0x49, !P0 ;  /* 0x000000491600780c */ /* 0x000fe80004704270 */
[----:B------:R-:W-:Y:S02]  /*84b0*/  ISETP.LT.OR P0, PT, R23, 0x4a, P0 ;  /* 0x0000004a1700780c */ /* 0x000fe40000701670 */
[----:B------:R-:W-:Y:S02]  /*84c0*/  LDSM.16.MT88.4 R20, [R210+0x100] ;  /* 0x00010000d214783b */ /* 0x000fe40000004200 */
[----:B------:R-:W-:Y:S04]  /*84d0*/  FSEL R159, R247, -INF , !P0 ;  /* 0xff800000f79f7808 */ /* 0x000fe80004000000 */
[----:B------:R-:W-:Y:S04]  /*84e0*/  FMNMX.FTZ R4, R159, R4, !PT ;  /* 0x000000049f047209 */ /* 0x000fe80007810000 */
[----:B------:R-:W-:Y:S04]  /*84f0*/  FMNMX.FTZ R4, R147, R4, !PT ;  /* 0x0000000493047209 */ /* 0x000fe80007810000 */
[----:B------:R-:W-:Y:S04]  /*8500*/  FMNMX.FTZ R0, R139, R4, !PT ;  /* 0x000000048b007209 */ /* 0x000fe80007810000 */
[----:B------:R-:W-:Y:S04]  /*8510*/  FMNMX.FTZ R0, R135, R0, !PT ;  /* 0x0000000087007209 */ /* 0x000fe80007810000 */
[----:B------:R-:W-:Y:S02]  /*8520*/  FMNMX.FTZ R7, R117, R0, !PT ;  /* 0x0000000075077209 */ /* 0x000fe40007810000 */
[----:B-1----:R-:W-:Y:S03]  /*8530*/  FMNMX.FTZ R0, R16, R17, !PT ;  /* 0x0000001110007209 */ /* 0x002fe60007810000 */
[----:B------:R-:W1:Y:S01]  /*8540*/  SHFL.BFLY PT, R4, R7, 0x2, 0x1f ;  /* 0x0c401f0007047f89 */ /* 0x000e6200000e0000 */
[C---:B------:R-:W-:Y:S01]  /*8550*/  FSETP.NEU.FTZ.AND P0, PT, R0.reuse, -INF , PT ;  /* 0xff8000000000780b */ /* 0x040fe20003f1d000 */
[----:B------:R-:W-:Y:S05]  /*8560*/  FMUL.FTZ R149, R0, c[0x0][0x2d0] ;  /* 0x0000b40000957a20 */ /* 0x000fea0000410000 */
[----:B------:R-:W-:Y:S05]  /*8570*/  FSEL R149, R149, RZ, P0 ;  /* 0x000000ff95957208 */ /* 0x000fea0000000000 */
[--C-:B------:R-:W-:Y:S01]  /*8580*/  FFMA.FTZ R118, R6, c[0x0][0x2d0], -R149.reuse ;  /* 0x0000b40006767a23 */ /* 0x100fe20000010895 */
[----:B------:R-:W-:Y:S01]  /*8590*/  FSEL R6, R0, RZ, P0 ;  /* 0x000000ff00067208 */ /* 0x000fe20000000000 */
[--C-:B------:R-:W-:Y:S02]  /*85a0*/  FFMA.FTZ R128, R12, c[0x0][0x2d0], -R149.reuse ;  /* 0x0000b4000c807a23 */ /* 0x100fe40000010895 */
[----:B------:R-:W-:Y:S02]  /*85b0*/  FFMA.FTZ R119, R10, c[0x0][0x2d0], -R149 ;  /* 0x0000b4000a777a23 */ /* 0x000fe40000010895 */
[----:B------:R-:W-:Y:S01]  /*85c0*/  FADD.FTZ R3, -R6, R3 ;  /* 0x0000000306037221 */ /* 0x000fe20000010100 */
[----:B------:R-:W-:Y:S01]  /*85d0*/  MUFU.EX2 R118, R118 ;  /* 0x0000007600767308 */ /* 0x000fe20000000800 */
[--C-:B------:R-:W-:Y:S02]  /*85e0*/  FFMA.FTZ R129, R8, c[0x0][0x2d0], -R149.reuse ;  /* 0x0000b40008817a23 */ /* 0x100fe40000010895 */
[--C-:B------:R-:W-:Y:S01]  /*85f0*/  FFMA.FTZ R136, R42, c[0x0][0x2d0], -R149.reuse ;  /* 0x0000b4002a887a23 */ /* 0x100fe20000010895 */
[----:B-1----:R-:W-:Y:S01]  /*8600*/  FMNMX.FTZ R5, R7, R4, !PT ;  /* 0x0000000407057209 */ /* 0x002fe20007810000 */
[--C-:B------:R-:W-:Y:S02]  /*8610*/  FFMA.FTZ R137, R40, c[0x0][0x2d0], -R149.reuse ;  /* 0x0000b40028897a23 */ /* 0x100fe40000010895 */
[--C-:B------:R-:W-:Y:S02]  /*8620*/  FFMA.FTZ R138, R50, c[0x0][0x2d0], -R149.reuse ;  /* 0x0000b400328a7a23 */ /* 0x100fe40000010895 */
[----:B------:R-:W1:Y:S01]  /*8630*/  SHFL.BFLY PT, R4, R5, 0x1, 0x1f ;  /* 0x0c201f0005047f89 */ /* 0x000e6200000e0000 */
[----:B------:R-:W-:Y:S01]  /*8640*/  MUFU.EX2 R128, R128 ;  /* 0x0000008000807308 */ /* 0x000fe20000000800 */
[--C-:B------:R-:W-:Y:S02]  /*8650*/  FFMA.FTZ R145, R48, c[0x0][0x2d0], -R149.reuse ;  /* 0x0000b40030917a23 */ /* 0x100fe40000010895 */
[--C-:B------:R-:W-:Y:S02]  /*8660*/  FFMA.FTZ R232, R232, c[0x0][0x2d0], -R149.reuse ;  /* 0x0000b400e8e87a23 */ /* 0x100fe40000010895 */
[--C-:B------:R-:W-:Y:S02]  /*8670*/  FFMA.FTZ R184, R184, c[0x0][0x2d0], -R149.reuse ;  /* 0x0000b400b8b87a23 */ /* 0x100fe40000010895 */
[--C-:B------:R-:W-:Y:S02]  /*8680*/  FFMA.FTZ R160, R160, c[0x0][0x2d0], -R149.reuse ;  /* 0x0000b400a0a07a23 */ /* 0x100fe40000010895 */
[--C-:B------:R-:W-:Y:S01]  /*8690*/  FFMA.FTZ R162, R162, c[0x0][0x2d0], -R149.reuse ;  /* 0x0000b400a2a27a23 */ /* 0x100fe20000010895 */
[----:B------:R-:W2:Y:S01]  /*86a0*/  MUFU.EX2 R119, R119 ;  /* 0x0000007700777308 */ /* 0x000ea20000000800 */
[--C-:B------:R-:W-:Y:S02]  /*86b0*/  FFMA.FTZ R234, R234, c[0x0][0x2d0], -R149.reuse ;  /* 0x0000b400eaea7a23 */ /* 0x100fe40000010895 */
[--C-:B------:R-:W-:Y:S02]  /*86c0*/  FFMA.FTZ R236, R236, c[0x0][0x2d0], -R149.reuse ;  /* 0x0000b400ecec7a23 */ /* 0x100fe40000010895 */
[--C-:B------:R-:W-:Y:S02]  /*86d0*/  FFMA.FTZ R156, R156, c[0x0][0x2d0], -R149.reuse ;  /* 0x0000b4009c9c7a23 */ /* 0x100fe40000010895 */
[--C-:B------:R-:W-:Y:S03]  /*86e0*/  FFMA.FTZ R146, R146, c[0x0][0x2d0], -R149.reuse ;  /* 0x0000b40092927a23 */ /* 0x100fe60000010895 */
[----:B------:R-:W3:Y:S01]  /*86f0*/  MUFU.EX2 R129, R129 ;  /* 0x0000008100817308 */ /* 0x000ee20000000800 */
[----:B-1----:R-:W-:Y:S01]  /*8700*/  FMNMX.FTZ R116, R5, R4, !PT ;  /* 0x0000000405747209 */ /* 0x002fe20007810000 */
[----:B------:R-:W-:Y:S03]  /*8710*/  FMUL.FTZ R4, R3, c[0x0][0x2d0] ;  /* 0x0000b40003047a20 */ /* 0x000fe60000410000 */
[C---:B------:R-:W-:Y:S01]  /*8720*/  FSETP.NEU.FTZ.AND P0, PT, R116.reuse, -INF , PT ;  /* 0xff8000007400780b */ /* 0x040fe20003f1d000 */
[C---:B------:R-:W-:Y:S04]  /*8730*/  FMUL.FTZ R134, R116.reuse, c[0x0][0x2d0] ;  /* 0x0000b40074867a20 */ /* 0x040fe80000410000 */
[----:B------:R-:W1:Y:S01]  /*8740*/  MUFU.EX2 R3, R4 ;  /* 0x0000000400037308 */ /* 0x000e620000000800 */
[----:B------:R-:W-:Y:S02]  /*8750*/  FSEL R5, R116, RZ, P0 ;  /* 0x000000ff74057208 */ /* 0x000fe40000000000 */
[----:B------:R-:W-:Y:S02]  /*8760*/  FSEL R134, R134, RZ, P0 ;  /* 0x000000ff86867208 */ /* 0x000fe40000000000 */
[----:B--2---:R-:W-:Y:S01]  /*8770*/  F2FP.PACK_AB R124, R119, R128 ;  /* 0x00000080777c723e */ /* 0x004fe200000000ff */
[----:B------:R-:W-:Y:S01]  /*8780*/  FADD.FTZ R5, -R5, R2 ;  /* 0x0000000205057221 */ /* 0x000fe20000010100 */
[----:B------:R-:W-:Y:S01]  /*8790*/  ISETP.GT.AND P0, PT, R230, R231, PT ;  /* 0x000000e7e600720c */ /* 0x000fe20003f04270 */
[--C-:B------:R-:W-:Y:S02]  /*87a0*/  FFMA.FTZ R133, R15, c[0x0][0x2d0], -R134.reuse ;  /* 0x0000b4000f857a23 */ /* 0x100fe40000010886 */
[--C-:B------:R-:W-:Y:S01]  /*87b0*/  FFMA.FTZ R132, R13, c[0x0][0x2d0], -R134.reuse ;  /* 0x0000b4000d847a23 */ /* 0x100fe20000010886 */
[----:B------:R-:W-:Y:S01]  /*87c0*/  MUFU.EX2 R232, R232 ;  /* 0x000000e800e87308 */ /* 0x000fe20000000800 */
[----:B------:R-:W2:Y:S01]  /*87d0*/  LDSM.16.MT88.4 R12, [R212+0x100] ;  /* 0x00010000d40c783b */ /* 0x000ea20000004200 */
[--C-:B------:R-:W-:Y:S01]  /*87e0*/  FFMA.FTZ R131, R11, c[0x0][0x2d0], -R134.reuse ;  /* 0x0000b4000b837a23 */ /* 0x100fe20000010886 */
[----:B---3--:R-:W-:Y:S01]  /*87f0*/  F2FP.PACK_AB R126, R129, R118 ;  /* 0x00000076817e723e */ /* 0x008fe200000000ff */
[--C-:B------:R-:W-:Y:S02]  /*8800*/  FFMA.FTZ R130, R9, c[0x0][0x2d0], -R134.reuse ;  /* 0x0000b40009827a23 */ /* 0x100fe40000010886 */
[----:B------:R-:W-:Y:S02]  /*8810*/  FMUL.FTZ R2, R5, c[0x0][0x2d0] ;  /* 0x0000b40005027a20 */ /* 0x000fe40000410000 */
[--C-:B------:R-:W-:Y:S02]  /*8820*/  FFMA.FTZ R165, R165, c[0x0][0x2d0], -R134.reuse ;  /* 0x0000b400a5a57a23 */ /* 0x100fe40000010886 */
[----:B------:R-:W-:Y:S01]  /*8830*/  MUFU.EX2 R133, R133 ;  /* 0x0000008500857308 */ /* 0x000fe20000000800 */
[--C-:B------:R-:W-:Y:S02]  /*8840*/  FFMA.FTZ R161, R161, c[0x0][0x2d0], -R134.reuse ;  /* 0x0000b400a1a17a23 */ /* 0x100fe40000010886 */
[C---:B-1----:R-:W-:Y:S02]  /*8850*/  FMUL.FTZ R4, R3.reuse, R112 ;  /* 0x0000007003047220 */ /* 0x042fe40000410000 */
[C---:B------:R-:W-:Y:S02]  /*8860*/  FMUL.FTZ R5, R3.reuse, R113 ;  /* 0x0000007103057220 */ /* 0x040fe40000410000 */
[C---:B------:R-:W-:Y:S02]  /*8870*/  FMUL.FTZ R8, R3.reuse, R108 ;  /* 0x0000006c03087220 */ /* 0x040fe40000410000 */
[C---:B------:R-:W-:Y:S01]  /*8880*/  FMUL.FTZ R9, R3.reuse, R109 ;  /* 0x0000006d03097220 */ /* 0x040fe20000410000 */
[----:B------:R-:W1:Y:S01]  /*8890*/  MUFU.EX2 R2, R2 ;  /* 0x0000000200027308 */ /* 0x000e620000000800 */
[C---:B------:R-:W-:Y:S02]  /*88a0*/  FMUL.FTZ R16, R3.reuse, R100 ;  /* 0x0000006403107220 */ /* 0x040fe40000410000 */
[C---:B------:R-:W-:Y:S02]  /*88b0*/  FMUL.FTZ R17, R3.reuse, R101 ;  /* 0x0000006503117220 */ /* 0x040fe40000410000 */
[C---:B------:R-:W-:Y:S02]  /*88c0*/  FMUL.FTZ R24, R3.reuse, R92 ;  /* 0x0000005c03187220 */ /* 0x040fe40000410000 */
[C---:B------:R-:W-:Y:S02]  /*88d0*/  FMUL.FTZ R25, R3.reuse, R93 ;  /* 0x0000005d03197220 */ /* 0x040fe40000410000 */
[C---:B------:R-:W-:Y:S01]  /*88e0*/  FMUL.FTZ R32, R3.reuse, R84 ;  /* 0x0000005403207220 */ /* 0x040fe20000410000 */
[----:B------:R-:W3:Y:S01]  /*88f0*/  MUFU.EX2 R132, R132 ;  /* 0x0000008400847308 */ /* 0x000ee20000000800 */
[C---:B------:R-:W-:Y:S02]  /*8900*/  FMUL.FTZ R33, R3.reuse, R85 ;  /* 0x0000005503217220 */ /* 0x040fe40000410000 */
[C---:B------:R-:W-:Y:S02]  /*8910*/  FMUL.FTZ R40, R3.reuse, R76 ;  /* 0x0000004c03287220 */ /* 0x040fe40000410000 */
[C---:B------:R-:W-:Y:S02]  /*8920*/  FMUL.FTZ R41, R3.reuse, R77 ;  /* 0x0000004d03297220 */ /* 0x040fe40000410000 */
[C---:B------:R-:W-:Y:S02]  /*8930*/  FMUL.FTZ R48, R3.reuse, R68 ;  /* 0x0000004403307220 */ /* 0x040fe40000410000 */
[C---:B------:R-:W-:Y:S01]  /*8940*/  FMUL.FTZ R49, R3.reuse, R69 ;  /* 0x0000004503317220 */ /* 0x040fe20000410000 */
[----:B------:R-:W-:Y:S01]  /*8950*/  MUFU.EX2 R131, R131 ;  /* 0x0000008300837308 */ /* 0x000fe20000000800 */
[C---:B------:R-:W-:Y:S02]  /*8960*/  FMUL.FTZ R52, R3.reuse, R52 ;  /* 0x0000003403347220 */ /* 0x040fe40000410000 */
[C---:B------:R-:W-:Y:S02]  /*8970*/  FMUL.FTZ R53, R3.reuse, R53 ;  /* 0x0000003503357220 */ /* 0x040fe40000410000 */
[C---:B-1----:R-:W-:Y:S02]  /*8980*/  FMUL.FTZ R6, R2.reuse, R114 ;  /* 0x0000007202067220 */ /* 0x042fe40000410000 */
[C---:B------:R-:W-:Y:S02]  /*8990*/  FMUL.FTZ R7, R2.reuse, R115 ;  /* 0x0000007302077220 */ /* 0x040fe40000410000 */
[C---:B------:R-:W-:Y:S01]  /*89a0*/  FMUL.FTZ R10, R2.reuse, R110 ;  /* 0x0000006e020a7220 */ /* 0x040fe20000410000 */
[----:B------:R-:W1:Y:S01]  /*89b0*/  MUFU.EX2 R130, R130 ;  /* 0x0000008200827308 */ /* 0x000e620000000800 */
[C---:B------:R-:W-:Y:S02]  /*89c0*/  FMUL.FTZ R11, R2.reuse, R111 ;  /* 0x0000006f020b7220 */ /* 0x040fe40000410000 */
[----:B------:R-:W-:Y:S01]  /*89d0*/  FMUL.FTZ R18, R2, R102 ;  /* 0x0000006602127220 */ /* 0x000fe20000410000 */
[----:B---3--:R-:W-:Y:S01]  /*89e0*/  F2FP.PACK_AB R125, R132, R133 ;  /* 0x00000085847d723e */ /* 0x008fe200000000ff */
[C---:B------:R-:W-:Y:S01]  /*89f0*/  FMUL.FTZ R19, R2.reuse, R103 ;  /* 0x0000006702137220 */ /* 0x040fe20000410000 */
[----:B------:R-:W-:Y:S01]  /*8a00*/  LDSM.16.MT88.4 R108, [R212+0x2900] ;  /* 0x00290000d46c783b */ /* 0x000fe20000004200 */
[C---:B------:R-:W-:Y:S02]  /*8a10*/  FMUL.FTZ R26, R2.reuse, R94 ;  /* 0x0000005e021a7220 */ /* 0x040fe40000410000 */
[C---:B------:R-:W-:Y:S01]  /*8a20*/  FMUL.FTZ R27, R2.reuse, R95 ;  /* 0x0000005f021b7220 */ /* 0x040fe20000410000 */
[----:B------:R-:W-:Y:S01]  /*8a30*/  MUFU.EX2 R184, R184 ;  /* 0x000000b800b87308 */ /* 0x000fe20000000800 */
[C---:B------:R-:W-:Y:S02]  /*8a40*/  FMUL.FTZ R34, R2.reuse, R86 ;  /* 0x0000005602227220 */ /* 0x040fe40000410000 */
[C---:B------:R-:W-:Y:S01]  /*8a50*/  FMUL.FTZ R35, R2.reuse, R87 ;  /* 0x0000005702237220 */ /* 0x040fe20000410000 */
[----:B------:R-:W-:Y:S01]  /*8a60*/  LDSM.16.MT88.4 R92, [R208+0x4900] ;  /* 0x00490000d05c783b */ /* 0x000fe20000004200 */
[C---:B------:R-:W-:Y:S02]  /*8a70*/  FMUL.FTZ R42, R2.reuse, R78 ;  /* 0x0000004e022a7220 */ /* 0x040fe40000410000 */
[C---:B------:R-:W-:Y:S02]  /*8a80*/  FMUL.FTZ R43, R2.reuse, R79 ;  /* 0x0000004f022b7220 */ /* 0x040fe40000410000 */
[C---:B------:R-:W-:Y:S01]  /*8a90*/  FMUL.FTZ R50, R2.reuse, R70 ;  /* 0x0000004602327220 */ /* 0x040fe20000410000 */
[----:B------:R-:W-:Y:S01]  /*8aa0*/  MUFU.EX2 R165, R165 ;  /* 0x000000a500a57308 */ /* 0x000fe20000000800 */
[C---:B------:R-:W-:Y:S01]  /*8ab0*/  FMUL.FTZ R51, R2.reuse, R71 ;  /* 0x0000004702337220 */ /* 0x040fe20000410000 */
[----:B------:R-:W3:Y:S01]  /*8ac0*/  LDSM.16.MT88.4 R84, [R210+0x3100] ;  /* 0x00310000d254783b */ /* 0x000ee20000004200 */
[----:B------:R-:W-:Y:S01]  /*8ad0*/  FMUL.FTZ R54, R2, R54 ;  /* 0x0000003602367220 */ /* 0x000fe20000410000 */
[----:B-1----:R-:W-:Y:S01]  /*8ae0*/  F2FP.PACK_AB R127, R130, R131 ;  /* 0x00000083827f723e */ /* 0x002fe200000000ff */
[C---:B------:R-:W-:Y:S02]  /*8af0*/  FMUL.FTZ R55, R2.reuse, R55 ;  /* 0x0000003702377220 */ /* 0x040fe40000410000 */
[C---:B------:R-:W-:Y:S02]  /*8b00*/  FMUL.FTZ R56, R3.reuse, R56 ;  /* 0x0000003803387220 */ /* 0x040fe40000410000 */
[C---:B------:R-:W-:Y:S01]  /*8b10*/  FMUL.FTZ R57, R3.reuse, R57 ;  /* 0x0000003903397220 */ /* 0x040fe20000410000 */
[----:B------:R-:W1:Y:S01]  /*8b20*/  LDSM.16.MT88.4 R76, [R209+0x3100] ;  /* 0x00310000d14c783b */ /* 0x000e620000004200 */
[C---:B--2---:R-:W-:Y:S01]  /*8b30*/  HMMA.16816.F32 R4, R124.reuse, R12, R4 ;  /* 0x0000000c7c04723c */ /* 0x044fe20000001804 */
[----:B------:R-:W-:Y:S04]  /*8b40*/  MUFU.EX2 R161, R161 ;  /* 0x000000a100a17308 */ /* 0x000fe80000000800 */
[C---:B------:R-:W-:Y:S02]  /*8b50*/  FMUL.FTZ R58, R2.reuse, R58 ;  /* 0x0000003a023a7220 */ /* 0x040fe40000410000 */
[----:B------:R-:W2:Y:S01]  /*8b60*/  LDSM.16.MT88.4 R68, [R208+0x3100] ;  /* 0x00310000d044783b */ /* 0x000ea20000004200 */
[C---:B------:R-:W-:Y:S03]  /*8b70*/  HMMA.16816.F32 R8, R124.reuse, R14, R8 ;  /* 0x0000000e7c08723c */ /* 0x040fe60000001808 */
[----:B------:R-:W-:Y:S01]  /*8b80*/  MUFU.EX2 R136, R136 ;  /* 0x0000008800887308 */ /* 0x000fe20000000800 */
[C---:B------:R-:W-:Y:S02]  /*8b90*/  FMUL.FTZ R12, R3.reuse, R104 ;  /* 0x00000068030c7220 */ /* 0x040fe40000410000 */
[C---:B------:R-:W-:Y:S01]  /*8ba0*/  FMUL.FTZ R13, R3.reuse, R105 ;  /* 0x00000069030d7220 */ /* 0x040fe20000410000 */
[----:B------:R-:W-:Y:S01]  /*8bb0*/  LDSM.16.MT88.4 R100, [R210+0x2900] ;  /* 0x00290000d264783b */ /* 0x000fe20000004200 */
[C---:B------:R-:W-:Y:S04]  /*8bc0*/  FMUL.FTZ R14, R2.reuse, R106 ;  /* 0x0000006a020e7220 */ /* 0x040fe80000410000 */
[C---:B------:R-:W-:Y:S01]  /*8bd0*/  FMUL.FTZ R15, R2.reuse, R107 ;  /* 0x0000006b020f7220 */ /* 0x040fe20000410000 */
[----:B------:R-:W4:Y:S01]  /*8be0*/  MUFU.EX2 R137, R137 ;  /* 0x0000008900897308 */ /* 0x000f220000000800 */
[C---:B------:R-:W-:Y:S02]  /*8bf0*/  FMUL.FTZ R59, R2.reuse, R59 ;  /* 0x0000003b023b7220 */ /* 0x040fe40000410000 */
[C---:B------:R-:W-:Y:S02]  /*8c00*/  FMUL.FTZ R60, R3.reuse, R60 ;  /* 0x0000003c033c7220 */ /* 0x040fe40000410000 */
[C---:B------:R-:W-:Y:S01]  /*8c10*/  FMUL.FTZ R61, R3.reuse, R61 ;  /* 0x0000003d033d7220 */ /* 0x040fe20000410000 */
[C---:B------:R-:W-:Y:S03]  /*8c20*/  HMMA.16816.F32 R12, R124.reuse, R20, R12 ;  /* 0x000000147c0c723c */ /* 0x040fe6000000180c */
[C---:B------:R-:W-:Y:S01]  /*8c30*/  FMUL.FTZ R62, R2.reuse, R62 ;  /* 0x0000003e023e7220 */ /* 0x040fe20000410000 */
[----:B------:R-:W-:Y:S01]  /*8c40*/  MUFU.EX2 R138, R138 ;  /* 0x0000008a008a7308 */ /* 0x000fe20000000800 */
[C---:B------:R-:W-:Y:S02]  /*8c50*/  FMUL.FTZ R63, R2.reuse, R63 ;  /* 0x0000003f023f7220 */ /* 0x040fe40000410000 */
[C---:B------:R-:W-:Y:S01]  /*8c60*/  FMUL.FTZ R20, R3.reuse, R96 ;  /* 0x0000006003147220 */ /* 0x040fe20000410000 */
[C---:B------:R-:W-:Y:S04]  /*8c70*/  HMMA.16816.F32 R16, R124.reuse, R22, R16 ;  /* 0x000000167c10723c */ /* 0x040fe80000001810 */
[C---:B------:R-:W-:Y:S02]  /*8c80*/  FMUL.FTZ R21, R3.reuse, R97 ;  /* 0x0000006103157220 */ /* 0x040fe40000410000 */
[----:B------:R-:W-:Y:S01]  /*8c90*/  MUFU.EX2 R145, R145 ;  /* 0x0000009100917308 */ /* 0x000fe20000000800 */
[C---:B------:R-:W-:Y:S02]  /*8ca0*/  FMUL.FTZ R22, R2.reuse, R98 ;  /* 0x0000006202167220 */ /* 0x040fe40000410000 */
[C---:B------:R-:W-:Y:S03]  /*8cb0*/  FMUL.FTZ R23, R2.reuse, R99 ;  /* 0x0000006302177220 */ /* 0x040fe60000410000 */
[C---:B------:R-:W-:Y:S02]  /*8cc0*/  FMUL.FTZ R64, R3.reuse, R64 ;  /* 0x0000004003407220 */ /* 0x040fe40000410000 */
[C---:B------:R-:W-:Y:S02]  /*8cd0*/  FMUL.FTZ R65, R3.reuse, R65 ;  /* 0x0000004103417220 */ /* 0x040fe40000410000 */
[C---:B------:R-:W-:Y:S01]  /*8ce0*/  HMMA.16816.F32 R20, R124.reuse, R28, R20 ;  /* 0x0000001c7c14723c */ /* 0x040fe20000001814 */
[----:B------:R-:W-:Y:S02]  /*8cf0*/  MUFU.EX2 R160, R160 ;  /* 0x000000a000a07308 */ /* 0x000fe40000000800 */
[C---:B------:R-:W-:Y:S02]  /*8d00*/  FMUL.FTZ R66, R2.reuse, R66 ;  /* 0x0000004202427220 */ /* 0x040fe40000410000 */
[C---:B------:R-:W-:Y:S02]  /*8d10*/  FMUL.FTZ R67, R2.reuse, R67 ;  /* 0x0000004302437220 */ /* 0x040fe40000410000 */
[C---:B------:R-:W-:Y:S01]  /*8d20*/  FMUL.FTZ R28, R3.reuse, R88 ;  /* 0x00000058031c7220 */ /* 0x040fe20000410000 */
[C---:B------:R-:W-:Y:S03]  /*8d30*/  HMMA.16816.F32 R24, R124.reuse, R30, R24 ;  /* 0x0000001e7c18723c */ /* 0x040fe60000001818 */
[----:B------:R-:W-:Y:S01]  /*8d40*/  MUFU.EX2 R162, R162 ;  /* 0x000000a200a27308 */ /* 0x000fe20000000800 */
[----:B------:R-:W-:Y:S02]  /*8d50*/  FMUL.FTZ R29, R3, R89 ;  /* 0x00000059031d7220 */ /* 0x000fe40000410000 */
[--C-:B------:R-:W-:Y:S02]  /*8d60*/  FFMA.FTZ R148, R167, c[0x0][0x2d0], -R134.reuse ;  /* 0x0000b400a7947a23 */ /* 0x100fe40000010886 */
[C---:B------:R-:W-:Y:S04]  /*8d70*/  FMUL.FTZ R30, R2.reuse, R90 ;  /* 0x0000005a021e7220 */ /* 0x040fe80000410000 */
[----:B------:R-:W-:Y:S01]  /*8d80*/  FMUL.FTZ R31, R2, R91 ;  /* 0x0000005b021f7220 */ /* 0x000fe20000410000 */
[----:B------:R-:W-:Y:S01]  /*8d90*/  MUFU.EX2 R148, R148 ;  /* 0x0000009400947308 */ /* 0x000fe20000000800 */
[----:B------:R-:W-:Y:S01]  /*8da0*/  LDSM.16.MT88.4 R88, [R212+0x3900] ;  /* 0x00390000d458783b */ /* 0x000fe20000004200 */
[--C-:B------:R-:W-:Y:S02]  /*8db0*/  FFMA.FTZ R151, R151, c[0x0][0x2d0], -R134.reuse ;  /* 0x0000b40097977a23 */ /* 0x100fe40000010886 */
[--C-:B------:R-:W-:Y:S02]  /*8dc0*/  FFMA.FTZ R157, R157, c[0x0][0x2d0], -R134.reuse ;  /* 0x0000b4009d9d7a23 */ /* 0x100fe40000010886 */
[C---:B------:R-:W-:Y:S03]  /*8dd0*/  HMMA.16816.F32 R28, R124.reuse, R36, R28 ;  /* 0x000000247c1c723c */ /* 0x040fe6000000181c */
[--C-:B------:R-:W-:Y:S01]  /*8de0*/  FFMA.FTZ R158, R163, c[0x0][0x2d0], -R134.reuse ;  /* 0x0000b400a39e7a23 */ /* 0x100fe20000010886 */
[----:B------:R-:W5:Y:S01]  /*8df0*/  MUFU.EX2 R151, R151 ;  /* 0x0000009700977308 */ /* 0x000f620000000800 */
[--C-:B------:R-:W-:Y:S02]  /*8e00*/  FFMA.FTZ R163, R186, c[0x0][0x2d0], -R149.reuse ;  /* 0x0000b400baa37a23 */ /* 0x100fe40000010895 */
[C---:B------:R-:W-:Y:S01]  /*8e10*/  FMUL.FTZ R36, R3.reuse, R80 ;  /* 0x0000005003247220 */ /* 0x040fe20000410000 */
[C---:B------:R-:W-:Y:S04]  /*8e20*/  HMMA.16816.F32 R32, R124.reuse, R38, R32 ;  /* 0x000000267c20723c */ /* 0x040fe80000001820 */
[----:B------:R-:W-:Y:S02]  /*8e30*/  FMUL.FTZ R37, R3, R81 ;  /* 0x0000005103257220 */ /* 0x000fe40000410000 */
[----:B------:R-:W-:Y:S01]  /*8e40*/  MUFU.EX2 R157, R157 ;  /* 0x0000009d009d7308 */ /* 0x000fe20000000800 */
[C---:B------:R-:W-:Y:S02]  /*8e50*/  FMUL.FTZ R38, R2.reuse, R82 ;  /* 0x0000005202267220 */ /* 0x040fe40000410000 */
[----:B------:R-:W-:Y:S02]  /*8e60*/  FMUL.FTZ R39, R2, R83 ;  /* 0x0000005302277220 */ /* 0x000fe40000410000 */
[----:B------:R-:W-:Y:S01]  /*8e70*/  LDSM.16.MT88.4 R80, [R209+0x900] ;  /* 0x00090000d150783b */ /* 0x000fe20000004200 */
[--C-:B------:R-:W-:Y:S02]  /*8e80*/  FFMA.FTZ R167, R164, c[0x0][0x2d0], -R149.reuse ;  /* 0x0000b400a4a77a23 */ /* 0x100fe40000010895 */
[--C-:B------:R-:W-:Y:S02]  /*8e90*/  FFMA.FTZ R164, R237, c[0x0][0x2d0], -R134.reuse ;  /* 0x0000b400eda47a23 */ /* 0x100fe40000010886 */
[C---:B------:R-:W-:Y:S01]  /*8ea0*/  HMMA.16816.F32 R36, R124.reuse, R44, R36 ;  /* 0x0000002c7c24723c */ /* 0x040fe20000001824 */
[----:B------:R-:W1:Y:S02]  /*8eb0*/  MUFU.EX2 R158, R158 ;  /* 0x0000009e009e7308 */ /* 0x000e640000000800 */
[--C-:B------:R-:W-:Y:S02]  /*8ec0*/  FFMA.FTZ R187, R187, c[0x0][0x2d0], -R134.reuse ;  /* 0x0000b400bbbb7a23 */ /* 0x100fe40000010886 */
[--C-:B------:R-:W-:Y:S02]  /*8ed0*/  FFMA.FTZ R186, R235, c[0x0][0x2d0], -R134.reuse ;  /* 0x0000b400ebba7a23 */ /* 0x100fe40000010886 */
[C---:B------:R-:W-:Y:S01]  /*8ee0*/  FMUL.FTZ R44, R3.reuse, R72 ;  /* 0x00000048032c7220 */ /* 0x040fe20000410000 */
[C---:B------:R-:W-:Y:S03]  /*8ef0*/  HMMA.16816.F32 R40, R124.reuse, R46, R40 ;  /* 0x0000002e7c28723c */ /* 0x040fe60000001828 */
[----:B------:R-:W1:Y:S01]  /*8f00*/  MUFU.EX2 R163, R163 ;  /* 0x000000a300a37308 */ /* 0x000e620000000800 */
[----:B------:R-:W-:Y:S02]  /*8f10*/  FMUL.FTZ R45, R3, R73 ;  /* 0x00000049032d7220 */ /* 0x000fe40000410000 */
[--C-:B------:R-:W-:Y:S02]  /*8f20*/  FFMA.FTZ R233, R233, c[0x0][0x2d0], -R134.reuse ;  /* 0x0000b400e9e97a23 */ /* 0x100fe40000010886 */
[C---:B------:R-:W-:Y:S04]  /*8f30*/  FMUL.FTZ R46, R2.reuse, R74 ;  /* 0x0000004a022e7220 */ /* 0x040fe80000410000 */
[----:B------:R-:W-:Y:S01]  /*8f40*/  FMUL.FTZ R47, R2, R75 ;  /* 0x0000004b022f7220 */ /* 0x000fe20000410000 */
[----:B------:R-:W2:Y:S01]  /*8f50*/  MUFU.EX2 R167, R167 ;  /* 0x000000a700a77308 */ /* 0x000ea20000000800 */
[----:B------:R-:W4:Y:S01]  /*8f60*/  LDSM.16.MT88.4 R72, [R212+0x900] ;  /* 0x00090000d448783b */ /* 0x000f220000004200 */
[--C-:B------:R-:W-:Y:S02]  /*8f70*/  FFMA.FTZ R235, R240, c[0x0][0x2d0], -R149.reuse ;  /* 0x0000b400f0eb7a23 */ /* 0x100fe40000010895 */
[--C-:B------:R-:W-:Y:S02]  /*8f80*/  FFMA.FTZ R237, R238, c[0x0][0x2d0], -R149.reuse ;  /* 0x0000b400eeed7a23 */ /* 0x100fe40000010895 */
[C---:B---3--:R-:W-:Y:S03]  /*8f90*/  HMMA.16816.F32 R44, R124.reuse, R84, R44 ;  /* 0x000000547c2c723c */ /* 0x048fe6000000182c */
[--C-:B------:R-:W-:Y:S01]  /*8fa0*/  FFMA.FTZ R238, R245, c[0x0][0x2d0], -R134.reuse ;  /* 0x0000b400f5ee7a23 */ /* 0x100fe20000010886 */
[----:B------:R-:W-:Y:S01]  /*8fb0*/  MUFU.EX2 R164, R164 ;  /* 0x000000a400a47308 */ /* 0x000fe20000000800 */
[--C-:B------:R-:W-:Y:S02]  /*8fc0*/  FFMA.FTZ R245, R166, c[0x0][0x2d0], -R149.reuse ;  /* 0x0000b400a6f57a23 */ /* 0x100fe40000010895 */
[--C-:B------:R-:W-:Y:S01]  /*8fd0*/  FFMA.FTZ R166, R185, c[0x0][0x2d0], -R134.reuse ;  /* 0x0000b400b9a67a23 */ /* 0x100fe20000010886 */
[C---:B------:R-:W-:Y:S01]  /*8fe0*/  HMMA.16816.F32 R48, R124.reuse, R86, R48 ;  /* 0x000000567c30723c */ /* 0x040fe20000001830 */
[----:B------:R-:W-:Y:S03]  /*8ff0*/  LDSM.16.MT88.4 R84, [R208+0x900] ;  /* 0x00090000d054783b */ /* 0x000fe60000004200 */
[--C-:B------:R-:W-:Y:S02]  /*9000*/  FFMA.FTZ R243, R243, c[0x0][0x2d0], -R134.reuse ;  /* 0x0000b400f3f37a23 */ /* 0x100fe40000010886 */
[----:B------:R-:W-:Y:S01]  /*9010*/  MUFU.EX2 R245, R245 ;  /* 0x000000f500f57308 */ /* 0x000fe20000000800 */
[--C-:B------:R-:W-:Y:S01]  /*9020*/  FFMA.FTZ R240, R241, c[0x0][0x2d0], -R134.reuse ;  /* 0x0000b400f1f07a23 */ /* 0x100fe20000010886 */
[C---:B-1----:R-:W-:Y:S04]  /*9030*/  HMMA.16816.F32 R52, R124.reuse, R76, R52 ;  /* 0x0000004c7c34723c */ /* 0x042fe80000001834 */
[--C-:B------:R-:W-:Y:S02]  /*9040*/  FFMA.FTZ R241, R192, c[0x0][0x2d0], -R149.reuse ;  /* 0x0000b400c0f17a23 */ /* 0x100fe40000010895 */
[--C-:B------:R-:W-:Y:S02]  /*9050*/  FFMA.FTZ R192, R159, c[0x0][0x2d0], -R134.reuse ;  /* 0x0000b4009fc07a23 */ /* 0x100fe40000010886 */
[C---:B------:R-:W-:Y:S01]  /*9060*/  HMMA.16816.F32 R56, R124.reuse, R78, R56 ;  /* 0x0000004e7c38723c */ /* 0x040fe20000001838 */
[----:B------:R-:W1:Y:S01]  /*9070*/  LDSM.16.MT88.4 R76, [R210+0x900] ;  /* 0x00090000d24c783b */ /* 0x000e620000004200 */
[----:B------:R-:W-:Y:S02]  /*9080*/  MUFU.EX2 R241, R241 ;  /* 0x000000f100f17308 */ /* 0x000fe40000000800 */
[--C-:B------:R-:W-:Y:S02]  /*9090*/  FFMA.FTZ R239, R239, c[0x0][0x2d0], -R134.reuse ;  /* 0x0000b400efef7a23 */ /* 0x100fe40000010886 */
[--C-:B------:R-:W-:Y:S02]  /*90a0*/  FFMA.FTZ R159, R150, c[0x0][0x2d0], -R149.reuse ;  /* 0x0000b400969f7a23 */ /* 0x100fe40000010895 */
[C---:B--2---:R-:W-:Y:S04]  /*90b0*/  HMMA.16816.F32 R60, R124.reuse, R68, R60 ;  /* 0x000000447c3c723c */ /* 0x044fe8000000183c */
[----:B------:R-:W-:Y:S01]  /*90c0*/  MUFU.EX2 R166, R166 ;  /* 0x000000a600a67308 */ /* 0x000fe20000000800 */
[----:B------:R-:W-:Y:S02]  /*90d0*/  FFMA.FTZ R149, R144, c[0x0][0x2d0], -R149 ;  /* 0x0000b40090957a23 */ /* 0x000fe40000010895 */
[----:B----4-:R-:W-:Y:S01]  /*90e0*/  F2FP.PACK_AB R68, R137, R136 ;  /* 0x000000888944723e */ /* 0x010fe200000000ff */
[----:B------:R-:W-:Y:S04]  /*90f0*/  HMMA.16816.F32 R64, R124, R70, R64 ;  /* 0x000000467c40723c */ /* 0x000fe80000001840 */
[----:B-----5:R-:W-:Y:S01]  /*9100*/  F2FP.PACK_AB R69, R151, R148 ;  /* 0x000000949745723e */ /* 0x020fe200000000ff */
[--C-:B------:R-:W-:Y:S01]  /*9110*/  FFMA.FTZ R144, R147, c[0x0][0x2d0], -R134.reuse ;  /* 0x0000b40093907a23 */ /* 0x100fe20000010886 */
[----:B------:R-:W-:Y:S01]  /*9120*/  MUFU.EX2 R192, R192 ;  /* 0x000000c000c07308 */ /* 0x000fe20000000800 */
[----:B------:R-:W-:Y:S01]  /*9130*/  F2FP.PACK_AB R70, R145, R138 ;  /* 0x0000008a9146723e */ /* 0x000fe200000000ff */
[--C-:B------:R-:W-:Y:S01]  /*9140*/  FFMA.FTZ R139, R139, c[0x0][0x2d0], -R134.reuse ;  /* 0x0000b4008b8b7a23 */ /* 0x100fe20000010886 */
[----:B------:R-:W-:Y:S03]  /*9150*/  F2FP.PACK_AB R71, R158, R157 ;  /* 0x0000009d9e47723e */ /* 0x000fe600000000ff */
[--C-:B------:R-:W-:Y:S02]  /*9160*/  FFMA.FTZ R135, R135, c[0x0][0x2d0], -R134.reuse ;  /* 0x0000b40087877a23 */ /* 0x100fe40000010886 */
[----:B------:R-:W-:Y:S02]  /*9170*/  FFMA.FTZ R134, R117, c[0x0][0x2d0], -R134 ;  /* 0x0000b40075867a23 */ /* 0x000fe40000010886 */
[C---:B------:R-:W-:Y:S01]  /*9180*/  HMMA.16816.F32 R4, R68.reuse, R72, R4 ;  /* 0x000000484404723c */ /* 0x040fe20000001804 */
[----:B------:R-:W2:Y:S04]  /*9190*/  MUFU.EX2 R187, R187 ;  /* 0x000000bb00bb7308 */ /* 0x000ea80000000800 */
[----:B------:R-:W-:Y:S02]  /*91a0*/  FFMA.FTZ R128, R3, R224, R128 ;  /* 0x000000e003807223 */ /* 0x000fe40000010080 */
[----:B------:R-:W-:Y:S01]  /*91b0*/  FFMA.FTZ R133, R2, R225, R133 ;  /* 0x000000e102857223 */ /* 0x000fe20000010085 */
[C---:B------:R-:W-:Y:S01]  /*91c0*/  HMMA.16816.F32 R8, R68.reuse, R74, R8 ;  /* 0x0000004a4408723c */ /* 0x040fe20000001808 */
[----:B------:R-:W3:Y:S02]  /*91d0*/  LDSM.16.MT88.4 R72, [R210+0x3900] ;  /* 0x00390000d248783b */ /* 0x000ee40000004200 */
[----:B------:R-:W-:Y:S01]  /*91e0*/  MUFU.EX2 R186, R186 ;  /* 0x000000ba00ba7308 */ /* 0x000fe20000000800 */
[----:B------:R-:W-:Y:S02]  /*91f0*/  FADD.FTZ R119, R119, R128 ;  /* 0x0000008077777221 */ /* 0x000fe40000010000 */
[----:B------:R-:W-:Y:S02]  /*9200*/  FADD.FTZ R132, R132, R133 ;  /* 0x0000008584847221 */ /* 0x000fe40000010000 */
[C---:B-1----:R-:W-:Y:S04]  /*9210*/  HMMA.16816.F32 R12, R68.reuse, R76, R12 ;  /* 0x0000004c440c723c */ /* 0x042fe8000000180c */
[----:B------:R-:W-:Y:S01]  /*9220*/  FADD.FTZ R118, R118, R119 ;  /* 0x0000007776767221 */ /* 0x000fe20000010000 */
[----:B------:R-:W1:Y:S01]  /*9230*/  MUFU.EX2 R233, R233 ;  /* 0x000000e900e97308 */ /* 0x000e620000000800 */
[----:B------:R-:W-:Y:S02]  /*9240*/  FADD.FTZ R3, R131, R132 ;  /* 0x0000008483037221 */ /* 0x000fe40000010000 */
[C---:B------:R-:W-:Y:S01]  /*9250*/  HMMA.16816.F32 R16, R68.reuse, R78, R16 ;  /* 0x0000004e4410723c */ /* 0x040fe20000001810 */
[----:B------:R-:W4:Y:S03]  /*9260*/  LDSM.16.MT88.4 R76, [R209+0x3900] ;  /* 0x00390000d14c783b */ /* 0x000f260000004200 */
[----:B------:R-:W-:Y:S02]  /*9270*/  FADD.FTZ R129, R129, R118 ;  /* 0x0000007681817221 */ /* 0x000fe40000010000 */
[----:B------:R-:W-:Y:S01]  /*9280*/  FADD.FTZ R3, R130, R3 ;  /* 0x0000000382037221 */ /* 0x000fe20000010000 */
[----:B------:R-:W-:Y:S01]  /*9290*/  MUFU.EX2 R234, R234 ;  /* 0x000000ea00ea7308 */ /* 0x000fe20000000800 */
[C---:B------:R-:W-:Y:S04]  /*92a0*/  HMMA.16816.F32 R20, R68.reuse, R80, R20 ;  /* 0x000000504414723c */ /* 0x040fe80000001814 */
[----:B------:R-:W-:Y:S02]  /*92b0*/  FADD.FTZ R136, R136, R129 ;  /* 0x0000008188887221 */ /* 0x000fe40000010000 */
[----:B------:R-:W-:Y:S02]  /*92c0*/  FADD.FTZ R2, R148, R3 ;  /* 0x0000000394027221 */ /* 0x000fe40000010000 */
[C---:B------:R-:W-:Y:S01]  /*92d0*/  HMMA.16816.F32 R24, R68.reuse, R82, R24 ;  /* 0x000000524418723c */ /* 0x040fe20000001818 */
[----:B------:R-:W5:Y:S01]  /*92e0*/  LDSM.16.MT88.4 R80, [R208+0x3900] ;  /* 0x00390000d050783b */ /* 0x000f620000004200 */
[----:B------:R-:W-:Y:S02]  /*92f0*/  MUFU.EX2 R235, R235 ;  /* 0x000000eb00eb7308 */ /* 0x000fe40000000800 */
[----:B------:R-:W-:Y:S02]  /*9300*/  FADD.FTZ R137, R137, R136 ;  /* 0x0000008889897221 */ /* 0x000fe40000010000 */
[----:B------:R-:W-:Y:S02]  /*9310*/  FADD.FTZ R2, R151, R2 ;  /* 0x0000000297027221 */ /* 0x000fe40000010000 */
[C---:B------:R-:W-:Y:S04]  /*9320*/  HMMA.16816.F32 R28, R68.reuse, R84, R28 ;  /* 0x00000054441c723c */ /* 0x040fe8000000181c */
[----:B------:R-:W-:Y:S01]  /*9330*/  MUFU.EX2 R236, R236 ;  /* 0x000000ec00ec7308 */ /* 0x000fe20000000800 */
[----:B------:R-:W-:Y:S02]  /*9340*/  FADD.FTZ R138, R138, R137 ;  /* 0x000000898a8a7221 */ /* 0x000fe40000010000 */
[----:B------:R-:W-:Y:S01]  /*9350*/  FADD.FTZ R3, R157, R2 ;  /* 0x000000029d037221 */ /* 0x000fe20000010000 */
[C---:B------:R-:W-:Y:S01]  /*9360*/  HMMA.16816.F32 R32, R68.reuse, R86, R32 ;  /* 0x000000564420723c */ /* 0x040fe20000001820 */
[----:B------:R-:W-:Y:S03]  /*9370*/  LDSM.16.MT88.4 R84, [R210+0x1100] ;  /* 0x00110000d254783b */ /* 0x000fe60000004200 */
[----:B------:R-:W-:Y:S02]  /*9380*/  FADD.FTZ R138, R145, R138 ;  /* 0x0000008a918a7221 */ /* 0x000fe40000010000 */
[----:B------:R-:W-:Y:S01]  /*9390*/  MUFU.EX2 R237, R237 ;  /* 0x000000ed00ed7308 */ /* 0x000fe20000000800 */
[----:B------:R-:W-:Y:S01]  /*93a0*/  FADD.FTZ R3, R158, R3 ;  /* 0x000000039e037221 */ /* 0x000fe20000010000 */
[C---:B------:R-:W-:Y:S08]  /*93b0*/  HMMA.16816.F32 R36, R68.reuse, R88, R36 ;  /* 0x000000584424723c */ /* 0x040ff00000001824 */
[C---:B------:R-:W-:Y:S01]  /*93c0*/  HMMA.16816.F32 R40, R68.reuse, R90, R40 ;  /* 0x0000005a4428723c */ /* 0x040fe20000001828 */
[----:B------:R-:W-:Y:S01]  /*93d0*/  LDSM.16.MT88.4 R88, [R208+0x4100] ;  /* 0x00410000d058783b */ /* 0x000fe20000004200 */
[----:B------:R-:W-:Y:S06]  /*93e0*/  MUFU.EX2 R238, R238 ;  /* 0x000000ee00ee7308 */ /* 0x000fec0000000800 */
[C---:B---3--:R-:W-:Y:S04]  /*93f0*/  HMMA.16816.F32 R44, R68.reuse, R72, R44 ;  /* 0x00000048442c723c */ /* 0x048fe8000000182c */
[----:B------:R-:W-:Y:S04]  /*9400*/  MUFU.EX2 R243, R243 ;  /* 0x000000f300f37308 */ /* 0x000fe80000000800 */
[C---:B------:R-:W-:Y:S01]  /*9410*/  HMMA.16816.F32 R48, R68.reuse, R74, R48 ;  /* 0x0000004a4430723c */ /* 0x040fe20000001830 */
[----:B------:R-:W3:Y:S05]  /*9420*/  LDSM.16.MT88.4 R72, [R212+0x1100] ;  /* 0x00110000d448783b */ /* 0x000eea0000004200 */
[----:B------:R-:W-:Y:S02]  /*9430*/  MUFU.EX2 R240, R240 ;  /* 0x000000f000f07308 */ /* 0x000fe40000000800 */
[C---:B----4-:R-:W-:Y:S08]  /*9440*/  HMMA.16816.F32 R52, R68.reuse, R76, R52 ;  /* 0x0000004c4434723c */ /* 0x050ff00000001834 */
[C---:B------:R-:W-:Y:S01]  /*9450*/  HMMA.16816.F32 R56, R68.reuse, R78, R56 ;  /* 0x0000004e4438723c */ /* 0x040fe20000001838 */
[----:B------:R-:W4:Y:S01]  /*9460*/  LDSM.16.MT88.4 R76, [R209+0x1100] ;  /* 0x00110000d14c783b */ /* 0x000f220000004200 */
[----:B------:R-:W-:Y:S06]  /*9470*/  MUFU.EX2 R239, R239 ;  /* 0x000000ef00ef7308 */ /* 0x000fec0000000800 */
[C---:B-----5:R-:W-:Y:S04]  /*9480*/  HMMA.16816.F32 R60, R68.reuse, R80, R60 ;  /* 0x00000050443c723c */ /* 0x060fe8000000183c */
[----:B------:R-:W-:Y:S04]  /*9490*/  MUFU.EX2 R156, R156 ;  /* 0x0000009c009c7308 */ /* 0x000fe80000000800 */
[----:B------:R-:W-:Y:S01]  /*94a0*/  HMMA.16816.F32 R64, R68, R82, R64 ;  /* 0x000000524440723c */ /* 0x000fe20000001840 */
[----:B------:R-:W5:Y:S05]  /*94b0*/  LDSM.16.MT88.4 R80, [R208+0x1100] ;  /* 0x00110000d050783b */ /* 0x000f6a0000004200 */
[----:B------:R-:W4:Y:S01]  /*94c0*/  MUFU.EX2 R159, R159 ;  /* 0x0000009f009f7308 */ /* 0x000f220000000800 */
[----:B------:R-:W-:Y:S01]  /*94d0*/  F2FP.PACK_AB R68, R160, R163 ;  /* 0x000000a3a044723e */ /* 0x000fe200000000ff */
[----:B------:R-:W-:Y:S01]  /*94e0*/  FADD.FTZ R163, R163, R138 ;  /* 0x0000008aa3a37221 */ /* 0x000fe20000010000 */
[----:B------:R-:W-:Y:S03]  /*94f0*/  F2FP.PACK_AB R70, R167, R162 ;  /* 0x000000a2a746723e */ /* 0x000fe600000000ff */
[----:B--2---:R-:W-:Y:S01]  /*9500*/  F2FP.PACK_AB R69, R187, R164 ;  /* 0x000000a4bb45723e */ /* 0x004fe200000000ff */
[----:B------:R-:W-:Y:S01]  /*9510*/  FADD.FTZ R164, R164, R3 ;  /* 0x00000003a4a47221 */ /* 0x000fe20000010000 */
[----:B-1----:R-:W-:Y:S01]  /*9520*/  F2FP.PACK_AB R71, R233, R186 ;  /* 0x000000bae947723e */ /* 0x002fe200000000ff */
[----:B------:R-:W-:Y:S01]  /*9530*/  FADD.FTZ R163, R160, R163 ;  /* 0x000000a3a0a37221 */ /* 0x000fe20000010000 */
[----:B------:R-:W-:Y:S01]  /*9540*/  MUFU.EX2 R146, R146 ;  /* 0x0000009200927308 */ /* 0x000fe20000000800 */
[----:B------:R-:W-:Y:S02]  /*9550*/  FADD.FTZ R187, R187, R164 ;  /* 0x000000a4bbbb7221 */ /* 0x000fe40000010000 */
[----:B------:R-:W-:Y:S02]  /*9560*/  FADD.FTZ R162, R162, R163 ;  /* 0x000000a3a2a27221 */ /* 0x000fe40000010000 */
[C---:B---3--:R-:W-:Y:S03]  /*9570*/  HMMA.16816.F32 R4, R68.reuse, R72, R4 ;  /* 0x000000484404723c */ /* 0x048fe60000001804 */
[----:B------:R-:W-:Y:S02]  /*9580*/  FADD.FTZ R186, R186, R187 ;  /* 0x000000bbbaba7221 */ /* 0x000fe40000010000 */
[----:B------:R-:W1:Y:S01]  /*9590*/  MUFU.EX2 R149, R149 ;  /* 0x0000009500957308 */ /* 0x000e620000000800 */
[----:B------:R-:W-:Y:S02]  /*95a0*/  FADD.FTZ R167, R167, R162 ;  /* 0x000000a2a7a77221 */ /* 0x000fe40000010000 */
[C---:B------:R-:W-:Y:S01]  /*95b0*/  HMMA.16816.F32 R8, R68.reuse, R74, R8 ;  /* 0x0000004a4408723c */ /* 0x040fe20000001808 */
[----:B------:R-:W2:Y:S03]  /*95c0*/  LDSM.16.MT88.4 R72, [R212+0x4100] ;  /* 0x00410000d448783b */ /* 0x000ea60000004200 */
[----:B----4-:R-:W-:Y:S01]  /*95d0*/  F2FP.PACK_AB R124, R159, R156 ;  /* 0x0000009c9f7c723e */ /* 0x010fe200000000ff */
[----:B------:R-:W-:Y:S02]  /*95e0*/  FADD.FTZ R233, R233, R186 ;  /* 0x000000bae9e97221 */ /* 0x000fe40000010000 */
[----:B------:R-:W-:Y:S01]  /*95f0*/  MUFU.EX2 R144, R144 ;  /* 0x0000009000907308 */ /* 0x000fe20000000800 */
[C---:B------:R-:W-:Y:S08]  /*9600*/  HMMA.16816.F32 R12, R68.reuse, R84, R12 ;  /* 0x00000054440c723c */ /* 0x040ff0000000180c */
[C---:B------:R-:W-:Y:S01]  /*9610*/  HMMA.16816.F32 R16, R68.reuse, R86, R16 ;  /* 0x000000564410723c */ /* 0x040fe20000001810 */
[----:B------:R-:W3:Y:S01]  /*9620*/  LDSM.16.MT88.4 R84, [R210+0x4100] ;  /* 0x00410000d254783b */ /* 0x000ee20000004200 */
[----:B------:R-:W4:Y:S02]  /*9630*/  MUFU.EX2 R139, R139 ;  /* 0x0000008b008b7308 */ /* 0x000f240000000800 */
[----:B-1----:R-:W-:Y:S04]  /*9640*/  F2FP.PACK_AB R126, R149, R146 ;  /* 0x00000092957e723e */ /* 0x002fe800000000ff */
[C---:B------:R-:W-:Y:S04]  /*9650*/  HMMA.16816.F32 R20, R68.reuse, R76, R20 ;  /* 0x0000004c4414723c */ /* 0x040fe80000001814 */
[----:B------:R-:W-:Y:S04]  /*9660*/  MUFU.EX2 R135, R135 ;  /* 0x0000008700877308 */ /* 0x000fe80000000800 */
[C---:B------:R-:W-:Y:S01]  /*9670*/  HMMA.16816.F32 R24, R68.reuse, R78, R24 ;  /* 0x0000004e4418723c */ /* 0x040fe20000001818 */
[----:B------:R-:W1:Y:S05]  /*9680*/  LDSM.16.MT88.4 R76, [R209+0x4100] ;  /* 0x00410000d14c783b */ /* 0x000e6a0000004200 */
[----:B------:R-:W3:Y:S02]  /*9690*/  MUFU.EX2 R134, R134 ;  /* 0x0000008600867308 */ /* 0x000ee40000000800 */
[C---:B-----5:R-:W-:Y:S04]  /*96a0*/  HMMA.16816.F32 R28, R68.reuse, R80, R28 ;  /* 0x00000050441c723c */ /* 0x060fe8000000181c */
[----:B----4-:R-:W-:Y:S04]  /*96b0*/  F2FP.PACK_AB R125, R139, R144 ;  /* 0x000000908b7d723e */ /* 0x010fe800000000ff */
[C---:B------:R-:W-:Y:S01]  /*96c0*/  HMMA.16816.F32 R32, R68.reuse, R82, R32 ;  /* 0x000000524420723c */ /* 0x040fe20000001820 */
[----:B------:R-:W4:Y:S07]  /*96d0*/  LDSM.16.MT88.4 R80, [R212+0x1900] ;  /* 0x00190000d450783b */ /* 0x000f2e0000004200 */
[C---:B--2---:R-:W-:Y:S04]  /*96e0*/  HMMA.16816.F32 R36, R68.reuse, R72, R36 ;  /* 0x000000484424723c */ /* 0x044fe80000001824 */
[----:B---3--:R-:W-:Y:S04]  /*96f0*/  F2FP.PACK_AB R127, R134, R135 ;  /* 0x00000087867f723e */ /* 0x008fe800000000ff */
[C---:B------:R-:W-:Y:S01]  /*9700*/  HMMA.16816.F32 R40, R68.reuse, R74, R40 ;  /* 0x0000004a4428723c */ /* 0x040fe20000001828 */
[----:B------:R-:W2:Y:S07]  /*9710*/  LDSM.16.MT88.4 R72, [R210+0x1900] ;  /* 0x00190000d248783b */ /* 0x000eae0000004200 */
[C---:B------:R-:W-:Y:S08]  /*9720*/  HMMA.16816.F32 R44, R68.reuse, R84, R44 ;  /* 0x00000054442c723c */ /* 0x040ff0000000182c */
[C---:B------:R-:W-:Y:S01]  /*9730*/  HMMA.16816.F32 R48, R68.reuse, R86, R48 ;  /* 0x000000564430723c */ /* 0x040fe20000001830 */
[----:B------:R-:W-:Y:S07]  /*9740*/  LDSM.16.MT88.4 R84, [R208+0x1900] ;  /* 0x00190000d054783b */ /* 0x000fee0000004200 */
[C---:B-1----:R-:W-:Y:S08]  /*9750*/  HMMA.16816.F32 R52, R68.reuse, R76, R52 ;  /* 0x0000004c4434723c */ /* 0x042ff00000001834 */
[C---:B------:R-:W-:Y:S01]  /*9760*/  HMMA.16816.F32 R56, R68.reuse, R78, R56 ;  /* 0x0000004e4438723c */ /* 0x040fe20000001838 */
[----:B------:R-:W1:Y:S07]  /*9770*/  LDSM.16.MT88.4 R76, [R209+0x1900] ;  /* 0x00190000d14c783b */ /* 0x000e6e0000004200 */
[C---:B------:R-:W-:Y:S08]  /*9780*/  HMMA.16816.F32 R60, R68.reuse, R88, R60 ;  /* 0x00000058443c723c */ /* 0x040ff0000000183c */
[----:B------:R-:W-:Y:S01]  /*9790*/  HMMA.16816.F32 R64, R68, R90, R64 ;  /* 0x0000005a4440723c */ /* 0x000fe20000001840 */
[----:B------:R-:W-:Y:S06]  /*97a0*/  LDSM.16.MT88.4 R88, [R209+0x4900] ;  /* 0x00490000d158783b */ /* 0x000fec0000004200 */
[----:B------:R-:W-:Y:S01]  /*97b0*/  F2FP.PACK_AB R68, R235, R234 ;  /* 0x000000eaeb44723e */ /* 0x000fe200000000ff */
[----:B------:R-:W-:Y:S01]  /*97c0*/  FADD.FTZ R234, R234, R167 ;  /* 0x000000a7eaea7221 */ /* 0x000fe20000010000 */
[----:B------:R-:W-:Y:S03]  /*97d0*/  F2FP.PACK_AB R70, R237, R236 ;  /* 0x000000eced46723e */ /* 0x000fe600000000ff */
[----:B------:R-:W-:Y:S01]  /*97e0*/  F2FP.PACK_AB R69, R243, R238 ;  /* 0x000000eef345723e */ /* 0x000fe200000000ff */
[----:B------:R-:W-:Y:S01]  /*97f0*/  FADD.FTZ R238, R238, R233 ;  /* 0x000000e9eeee7221 */ /* 0x000fe20000010000 */
[----:B------:R-:W-:Y:S01]  /*9800*/  F2FP.PACK_AB R71, R239, R240 ;  /* 0x000000f0ef47723e */ /* 0x000fe200000000ff */
[----:B------:R-:W-:Y:S02]  /*9810*/  FADD.FTZ R235, R235, R234 ;  /* 0x000000eaebeb7221 */ /* 0x000fe40000010000 */
[----:B------:R-:W-:Y:S02]  /*9820*/  FADD.FTZ R243, R243, R238 ;  /* 0x000000eef3f37221 */ /* 0x000fe40000010000 */
[----:B------:R-:W-:Y:S02]  /*9830*/  FADD.FTZ R236, R236, R235 ;  /* 0x000000ebecec7221 */ /* 0x000fe40000010000 */
[C---:B----4-:R-:W-:Y:S03]  /*9840*/  HMMA.16816.F32 R4, R68.reuse, R80, R4 ;  /* 0x000000504404723c */ /* 0x050fe60000001804 */
[----:B------:R-:W-:Y:S02]  /*9850*/  FADD.FTZ R240, R240, R243 ;  /* 0x000000f3f0f07221 */ /* 0x000fe40000010000 */
[----:B------:R-:W-:Y:S02]  /*9860*/  FADD.FTZ R237, R237, R236 ;  /* 0x000000eceded7221 */ /* 0x000fe40000010000 */
[----:B------:R-:W-:Y:S01]  /*9870*/  FADD.FTZ R239, R239, R240 ;  /* 0x000000f0efef7221 */ /* 0x000fe20000010000 */
[C---:B------:R-:W-:Y:S01]  /*9880*/  HMMA.16816.F32 R8, R68.reuse, R82, R8 ;  /* 0x000000524408723c */ /* 0x040fe20000001808 */
[----:B------:R-:W3:Y:S03]  /*9890*/  LDSM.16.MT88.4 R80, [R212+0x4900] ;  /* 0x00490000d450783b */ /* 0x000ee60000004200 */
[----:B------:R-:W-:Y:S04]  /*98a0*/  FADD.FTZ R2, R166, R239 ;  /* 0x000000efa6027221 */ /* 0x000fe80000010000 */
[C---:B--2---:R-:W-:Y:S04]  /*98b0*/  HMMA.16816.F32 R12, R68.reuse, R72, R12 ;  /* 0x00000048440c723c */ /* 0x044fe8000000180c */
[----:B------:R-:W-:Y:S04]  /*98c0*/  FADD.FTZ R2, R165, R2 ;  /* 0x00000002a5027221 */ /* 0x000fe80000010000 */
[C---:B------:R-:W-:Y:S01]  /*98d0*/  HMMA.16816.F32 R16, R68.reuse, R74, R16 ;  /* 0x0000004a4410723c */ /* 0x040fe20000001810 */
[----:B------:R-:W2:Y:S03]  /*98e0*/  LDSM.16.MT88.4 R72, [R210+0x4900] ;  /* 0x00490000d248783b */ /* 0x000ea60000004200 */
[----:B------:R-:W-:Y:S02]  /*98f0*/  FADD.FTZ R3, R161, R2 ;  /* 0x00000002a1037221 */ /* 0x000fe40000010000 */
[----:B------:R-:W-:Y:S02]  /*9900*/  IMAD.MOV.U32 R2, RZ, RZ, R116 ;  /* 0x000000ffff027224 */ /* 0x000fe400078e0074 */
[C---:B-1----:R-:W-:Y:S04]  /*9910*/  HMMA.16816.F32 R20, R68.reuse, R76, R20 ;  /* 0x0000004c4414723c */ /* 0x042fe80000001814 */
[----:B------:R-:W-:Y:S04]  /*9920*/  FADD.FTZ R3, R192, R3 ;  /* 0x00000003c0037221 */ /* 0x000fe80000010000 */
[C---:B------:R-:W-:Y:S01]  /*9930*/  HMMA.16816.F32 R24, R68.reuse, R78, R24 ;  /* 0x0000004e4418723c */ /* 0x040fe20000001818 */
[----:B------:R-:W1:Y:S03]  /*9940*/  LDSM.16.MT88.4 R76, [R212+0x2100] ;  /* 0x00210000d44c783b */ /* 0x000e660000004200 */
[----:B------:R-:W-:Y:S02]  /*9950*/  FADD.FTZ R144, R144, R3 ;  /* 0x0000000390907221 */ /* 0x000fe40000010000 */
[----:B------:R-:W-:Y:S02]  /*9960*/  IMAD.MOV.U32 R3, RZ, RZ, R0 ;  /* 0x000000ffff037224 */ /* 0x000fe400078e0000 */
[C---:B------:R-:W-:Y:S04]  /*9970*/  HMMA.16816.F32 R28, R68.reuse, R84, R28 ;  /* 0x00000054441c723c */ /* 0x040fe8000000181c */
[----:B------:R-:W-:Y:S04]  /*9980*/  FADD.FTZ R144, R139, R144 ;  /* 0x000000908b907221 */ /* 0x000fe80000010000 */
[C---:B------:R-:W-:Y:S01]  /*9990*/  HMMA.16816.F32 R32, R68.reuse, R86, R32 ;  /* 0x000000564420723c */ /* 0x040fe20000001820 */
[----:B------:R-:W-:Y:S03]  /*99a0*/  LDSM.16.MT88.4 R84, [R208+0x2100] ;  /* 0x00210000d054783b */ /* 0x000fe60000004200 */
[----:B------:R-:W-:Y:S04]  /*99b0*/  FADD.FTZ R135, R135, R144 ;  /* 0x0000009087877221 */ /* 0x000fe80000010000 */
[C---:B---3--:R-:W-:Y:S04]  /*99c0*/  HMMA.16816.F32 R36, R68.reuse, R80, R36 ;  /* 0x000000504424723c */ /* 0x048fe80000001824 */
[----:B------:R-:W-:Y:S04]  /*99d0*/  FADD.FTZ R225, R134, R135 ;  /* 0x0000008786e17221 */ /* 0x000fe80000010000 */
[C---:B------:R-:W-:Y:S01]  /*99e0*/  HMMA.16816.F32 R40, R68.reuse, R82, R40 ;  /* 0x000000524428723c */ /* 0x040fe20000001828 */
[----:B------:R-:W3:Y:S07]  /*99f0*/  LDSM.16.MT88.4 R80, [R210+0x2100] ;  /* 0x00210000d250783b */ /* 0x000eee0000004200 */
[C---:B--2---:R-:W-:Y:S08]  /*9a00*/  HMMA.16816.F32 R44, R68.reuse, R72, R44 ;  /* 0x00000048442c723c */ /* 0x044ff0000000182c */
[C---:B------:R-:W-:Y:S01]  /*9a10*/  HMMA.16816.F32 R48, R68.reuse, R74, R48 ;  /* 0x0000004a4430723c */ /* 0x040fe20000001830 */
[----:B------:R-:W2:Y:S07]  /*9a20*/  LDSM.16.MT88.4 R72, [R209+0x2100] ;  /* 0x00210000d148783b */ /* 0x000eae0000004200 */
        /* <DEDUP_REMOVED lines=11> */
[----:B------:R-:W-:Y:S02]  /*9ae0*/  F2FP.PACK_AB R71, R192, R161 ;  /* 0x000000a1c047723e */ /* 0x000fe400000000ff */
[----:B------:R-:W-:Y:S01]  /*9af0*/  IADD3 R192, R230, -0x1, RZ ;  /* 0xffffffffe6c07810 */ /* 0x000fe20007ffe0ff */
[----:B------:R-:W-:Y:S04]  /*9b00*/  FADD.FTZ R184, R184, R241 ;  /* 0x000000f1b8b87221 */ /* 0x000fe80000010000 */
[C---:B-1----:R-:W-:Y:S03]  /*9b10*/  HMMA.16816.F32 R4, R68.reuse, R76, R4 ;  /* 0x0000004c4404723c */ /* 0x042fe60000001804 */
[----:B------:R-:W-:Y:S02]  /*9b20*/  FADD.FTZ R245, R245, R184 ;  /* 0x000000b8f5f57221 */ /* 0x000fe40000010000 */
[----:B------:R-:W-:Y:S02]  /*9b30*/  IMAD.MOV.U32 R230, RZ, RZ, R192 ;  /* 0x000000ffffe67224 */ /* 0x000fe400078e00c0 */
[----:B------:R-:W-:Y:S01]  /*9b40*/  FADD.FTZ R156, R156, R245 ;  /* 0x000000f59c9c7221 */ /* 0x000fe20000010000 */
[C---:B------:R-:W-:Y:S01]  /*9b50*/  HMMA.16816.F32 R8, R68.reuse, R78, R8 ;  /* 0x0000004e4408723c */ /* 0x040fe20000001808 */
[----:B------:R-:W1:Y:S03]  /*9b60*/  LDSM.16.MT88.4 R76, [R212+0x5100] ;  /* 0x00510000d44c783b */ /* 0x000e660000004200 */
[----:B------:R-:W-:Y:S04]  /*9b70*/  FADD.FTZ R159, R159, R156 ;  /* 0x0000009c9f9f7221 */ /* 0x000fe80000010000 */
[C---:B---3--:R-:W-:Y:S04]  /*9b80*/  HMMA.16816.F32 R12, R68.reuse, R80, R12 ;  /* 0x00000050440c723c */ /* 0x048fe8000000180c */
[----:B------:R-:W-:Y:S04]  /*9b90*/  FADD.FTZ R146, R146, R159 ;  /* 0x0000009f92927221 */ /* 0x000fe80000010000 */
[C---:B------:R-:W-:Y:S01]  /*9ba0*/  HMMA.16816.F32 R16, R68.reuse, R82, R16 ;  /* 0x000000524410723c */ /* 0x040fe20000001810 */
[----:B------:R-:W3:Y:S03]  /*9bb0*/  LDSM.16.MT88.4 R80, [R210+0x5100] ;  /* 0x00510000d250783b */ /* 0x000ee60000004200 */
[----:B------:R-:W-:Y:S04]  /*9bc0*/  FADD.FTZ R224, R149, R146 ;  /* 0x0000009295e07221 */ /* 0x000fe80000010000 */
[C---:B--2---:R-:W-:Y:S08]  /*9bd0*/  HMMA.16816.F32 R20, R68.reuse, R72, R20 ;  /* 0x000000484414723c */ /* 0x044ff00000001814 */
[C---:B------:R-:W-:Y:S01]  /*9be0*/  HMMA.16816.F32 R24, R68.reuse, R74, R24 ;  /* 0x0000004a4418723c */ /* 0x040fe20000001818 */
[----:B------:R-:W2:Y:S07]  /*9bf0*/  LDSM.16.MT88.4 R72, [R208+0x5100] ;  /* 0x00510000d048783b */ /* 0x000eae0000004200 */
[C---:B------:R-:W-:Y:S08]  /*9c00*/  HMMA.16816.F32 R28, R68.reuse, R84, R28 ;  /* 0x00000054441c723c */ /* 0x040ff0000000181c */
[C---:B------:R-:W-:Y:S01]  /*9c10*/  HMMA.16816.F32 R32, R68.reuse, R86, R32 ;  /* 0x000000564420723c */ /* 0x040fe20000001820 */
[----:B------:R-:W4:Y:S07]  /*9c20*/  LDSM.16.MT88.4 R84, [R208+0x2900] ;  /* 0x00290000d054783b */ /* 0x000f2e0000004200 */
[C---:B-1----:R-:W-:Y:S08]  /*9c30*/  HMMA.16816.F32 R36, R68.reuse, R76, R36 ;  /* 0x0000004c4424723c */ /* 0x042ff00000001824 */
[C---:B------:R-:W-:Y:S01]  /*9c40*/  HMMA.16816.F32 R40, R68.reuse, R78, R40 ;  /* 0x0000004e4428723c */ /* 0x040fe20000001828 */
[----:B------:R-:W1:Y:S07]  /*9c50*/  LDSM.16.MT88.4 R76, [R212+0x5900] ;  /* 0x00590000d44c783b */ /* 0x000e6e0000004200 */
[C---:B---3--:R-:W-:Y:S08]  /*9c60*/  HMMA.16816.F32 R44, R68.reuse, R80, R44 ;  /* 0x00000050442c723c */ /* 0x048ff0000000182c */
[C---:B------:R-:W-:Y:S08]  /*9c70*/  HMMA.16816.F32 R48, R68.reuse, R82, R48 ;  /* 0x000000524430723c */ /* 0x040ff00000001830 */
[C---:B------:R-:W-:Y:S08]  /*9c80*/  HMMA.16816.F32 R52, R68.reuse, R88, R52 ;  /* 0x000000584434723c */ /* 0x040ff00000001834 */
[C---:B------:R-:W-:Y:S08]  /*9c90*/  HMMA.16816.F32 R56, R68.reuse, R90, R56 ;  /* 0x0000005a4438723c */ /* 0x040ff00000001838 */
[C---:B--2---:R-:W-:Y:S08]  /*9ca0*/  HMMA.16816.F32 R60, R68.reuse, R72, R60 ;  /* 0x00000048443c723c */ /* 0x044ff0000000183c */
[----:B------:R-:W-:Y:S01]  /*9cb0*/  HMMA.16816.F32 R64, R68, R74, R64 ;  /* 0x0000004a4440723c */ /* 0x000fe20000001840 */
[----:B------:R-:W2:Y:S07]  /*9cc0*/  LDSM.16.MT88.4 R68, [R210+0x5900] ;  /* 0x00590000d244783b */ /* 0x000eae0000004200 */
[C---:B------:R-:W-:Y:S01]  /*9cd0*/  HMMA.16816.F32 R112, R124.reuse, R108, R4 ;  /* 0x0000006c7c70723c */ /* 0x040fe20000001804 */
[----:B------:R-:W3:Y:S07]  /*9ce0*/  LDSM.16.MT88.4 R4, [R209+0x5900] ;  /* 0x00590000d104783b */ /* 0x000eee0000004200 */
[C---:B------:R-:W-:Y:S01]  /*9cf0*/  HMMA.16816.F32 R108, R124.reuse, R110, R8 ;  /* 0x0000006e7c6c723c */ /* 0x040fe20000001808 */
[----:B------:R-:W5:Y:S07]  /*9d00*/  LDSM.16.MT88.4 R8, [R208+0x5900] ;  /* 0x00590000d008783b */ /* 0x000f6e0000004200 */
[C---:B------:R-:W-:Y:S08]  /*9d10*/  HMMA.16816.F32 R104, R124.reuse, R100, R12 ;  /* 0x000000647c68723c */ /* 0x040ff0000000180c */
[C---:B------:R-:W-:Y:S08]  /*9d20*/  HMMA.16816.F32 R100, R124.reuse, R102, R16 ;  /* 0x000000667c64723c */ /* 0x040ff00000001810 */
[C---:B------:R-:W-:Y:S08]  /*9d30*/  HMMA.16816.F32 R96, R124.reuse, R92, R20 ;  /* 0x0000005c7c60723c */ /* 0x040ff00000001814 */
[C---:B------:R-:W-:Y:S08]  /*9d40*/  HMMA.16816.F32 R92, R124.reuse, R94, R24 ;  /* 0x0000005e7c5c723c */ /* 0x040ff00000001818 */
[C---:B----4-:R-:W-:Y:S08]  /*9d50*/  HMMA.16816.F32 R88, R124.reuse, R84, R28 ;  /* 0x000000547c58723c */ /* 0x050ff0000000181c */
[C---:B------:R-:W-:Y:S08]  /*9d60*/  HMMA.16816.F32 R84, R124.reuse, R86, R32 ;  /* 0x000000567c54723c */ /* 0x040ff00000001820 */
[C---:B-1----:R-:W-:Y:S08]  /*9d70*/  HMMA.16816.F32 R80, R124.reuse, R76, R36 ;  /* 0x0000004c7c50723c */ /* 0x042ff00000001824 */
[C---:B------:R-:W-:Y:S08]  /*9d80*/  HMMA.16816.F32 R76, R124.reuse, R78, R40 ;  /* 0x0000004e7c4c723c */ /* 0x040ff00000001828 */
[C---:B--2---:R-:W-:Y:S08]  /*9d90*/  HMMA.16816.F32 R72, R124.reuse, R68, R44 ;  /* 0x000000447c48723c */ /* 0x044ff0000000182c */
[C---:B------:R-:W-:Y:S08]  /*9da0*/  HMMA.16816.F32 R68, R124.reuse, R70, R48 ;  /* 0x000000467c44723c */ /* 0x040ff00000001830 */
[C---:B---3--:R-:W-:Y:S08]  /*9db0*/  HMMA.16816.F32 R52, R124.reuse, R4, R52 ;  /* 0x000000047c34723c */ /* 0x048ff00000001834 */
[C---:B------:R-:W-:Y:S08]  /*9dc0*/  HMMA.16816.F32 R56, R124.reuse, R6, R56 ;  /* 0x000000067c38723c */ /* 0x040ff00000001838 */
[C---:B-----5:R-:W-:Y:S08]  /*9dd0*/  HMMA.16816.F32 R60, R124.reuse, R8, R60 ;  /* 0x000000087c3c723c */ /* 0x060ff0000000183c */
[----:B------:R-:W-:Y:S01]  /*9de0*/  HMMA.16816.F32 R64, R124, R10, R64 ;  /* 0x0000000a7c40723c */ /* 0x000fe20000001840 */
[----:B------:R-:W-:-:S07]  /*9df0*/  @P0 BRA `(.L_x_42) ;  /* 0xffffbda000000947 */ /* 0x000fce000383ffff */
.L_x_33:
[----:B------:R-:W1:Y:S01]  /*9e00*/  S2UR UR7, SR_CTAID.X ;  /* 0x00000000000779c3 */ /* 0x000e620000002500 */
[----:B------:R-:W-:Y:S01]  /*9e10*/  ULDC.64 UR4, c[0x0][0x2c8] ;  /* 0x0000b20000047ab9 */ /* 0x000fe20000000a00 */
[----:B------:R-:W-:Y:S01]  /*9e20*/  PLOP3.LUT P0, PT, PT, PT, UP2, 0x40, 0x0 ;  /* 0x000000000000781c */ /* 0x000fe20003f0e828 */
[----:B-1----:R-:W-:-:S04]  /*9e30*/  ULEA UR7, UR7, 0x7f, 0x7 ;  /* 0x0000007f07077891 */ /* 0x002fc8000f8e383f */
[----:B------:R-:W-:-:S03]  /*9e40*/  UIMAD.WIDE.U32 UR18, UR7, UR4, URZ ;  /* 0x00000004071272a5 */ /* 0x000fc6000f8e003f */
[----:B------:R-:W-:Y:S02]  /*9e50*/  ULDC UR4, c[0x0][0x168] ;  /* 0x00005a0000047ab9 */ /* 0x000fe40000000800 */
[----:B------:R-:W-:Y:S02]  /*9e60*/  UIADD3 UR4, -UR4, 0x1, URZ ;  /* 0x0000000104047890 */ /* 0x000fe4000fffe13f */
[----:B------:R-:W-:-:S03]  /*9e70*/  @UP3 USHF.R.U32.HI UR7, URZ, UR5, UR19 ;  /* 0x000000053f073299 */ /* 0x000fc60008011613 */
[----:B------:R-:W-:Y:S02]  /*9e80*/  ULDC UR5, c[0x0][0x1d0] ;  /* 0x0000740000057ab9 */ /* 0x000fe40000000800 */
[----:B------:R-:W-:-:S03]  /*9e90*/  UIADD3 UR5, UR7, UR5, UR4 ;  /* 0x0000000507057290 */ /* 0x000fc6000fffe004 */
[----:B------:R-:W-:Y:S02]  /*9ea0*/  ULDC UR4, c[0x0][0x324] ;  /* 0x0000c90000047ab9 */ /* 0x000fe40000000800 */
[----:B------:R-:W-:-:S06]  /*9eb0*/  UIADD3 UR4, UR5, -UR4, URZ ;  /* 0x8000000405047290 */ /* 0x000fcc000fffe03f */
        /* <DEDUP_REMOVED lines=12> */
.L_x_44:
[----:B------:R-:W-:-:S04]  /*9f80*/  MOV R2, c[0x0][0x32c] ;  /* 0x0000cb0000027a02 */ /* 0x000fc80000000f00 */
[----:B------:R-:W-:-:S13]  /*9f90*/  ISETP.NE.AND P0, PT, R2, 0x1, PT ;  /* 0x000000010200780c */ /* 0x000fda0003f05270 */
[----:B------:R-:W-:-:S05]  /*9fa0*/  @P0 IMAD.HI.U32 R2, R4, c[0x0][0x330], RZ ;  /* 0x0000cc0004020a27 */ /* 0x000fca00078e00ff */
[----:B------:R-:W-:-:S05]  /*9fb0*/  @P0 SHF.R.U32.HI R4, RZ, c[0x0][0x334], R2 ;  /* 0x0000cd00ff040a19 */ /* 0x000fca0000011602 */
.L_x_45:
[----:B------:R-:W-:-:S05]  /*9fc0*/  IMAD R4, R4, c[0x0][0x32c], RZ ;  /* 0x0000cb0004047a24 */ /* 0x000fca00078e02ff */
[----:B------:R-:W-:-:S04]  /*9fd0*/  IMNMX R3, R3, R4, !PT ;  /* 0x0000000403037217 */ /* 0x000fc80007800200 */
.L_x_43:
[----:B------:R-:W-:-:S05]  /*9fe0*/  IADD3 R3, R3, 0x5f, RZ ;  /* 0x0000005f03037810 */ /* 0x000fca0007ffe0ff */
[----:B------:R-:W-:-:S05]  /*9ff0*/  IMAD.HI R3, R3, 0x2aaaaaab, RZ ;  /* 0x2aaaaaab03037827 */ /* 0x000fca00078e02ff */
[----:B------:R-:W-:-:S04]  /*a000*/  SHF.R.U32.HI R2, RZ, 0x1f, R3 ;  /* 0x0000001fff027819 */ /* 0x000fc80000011603 */
[----:B------:R-:W-:-:S04]  /*a010*/  LEA.HI.SX32 R2, R3, R2, 0x1c ;  /* 0x0000000203027211 */ /* 0x000fc800078fe2ff */
[----:B------:R-:W-:-:S04]  /*a020*/  IMNMX R233, R215, R2, !PT ;  /* 0x00000002d7e97217 */ /* 0x000fc80007800200 */
[----:B------:R-:W-:-:S13]  /*a030*/  ISETP.GE.AND P0, PT, R192, R233, PT ;  /* 0x000000e9c000720c */ /* 0x000fda0003f06270 */
[----:B------:R-:W-:Y:S05]  /*a040*/  @!P0 BRA `(.L_x_46) ;  /* 0x00002f7000008947 */ /* 0x000fea0003800000 */
[----:B------:R-:W-:Y:S01]  /*a050*/  MOV R119, R116 ;  /* 0x0000007400777202 */ /* 0x000fe20000000f00 */
[----:B------:R-:W-:Y:S01]  /*a060*/  IMAD.MOV.U32 R232, RZ, RZ, R192 ;  /* 0x000000ffffe87224 */ /* 0x000fe200078e00c0 */
[----:B------:R-:W-:Y:S01]  /*a070*/  MOV R3, R0 ;  /* 0x0000000000037202 */ /* 0x000fe20000000f00 */
[----:B------:R-:W-:Y:S01]  /*a080*/  IMAD.MOV.U32 R230, RZ, RZ, c[0x0][0x1e4] ;  /* 0x00007900ffe67624 */ /* 0x000fe200078e00ff */
[----:B------:R-:W-:Y:S02]  /*a090*/  MOV R231, c[0x0][0x1e0] ;  /* 0x0000780000e77a02 */ /* 0x000fe40000000f00 */
.L_x_47:
[----:B------:R-:W-:Y:S04]  /*a0a0*/  DEPBAR.LE SB0, 0x0 ;  /* 0x000080000000791a */ /* 0x000fe80000000000 */
[----:B------:R-:W-:Y:S01]  /*a0b0*/  BAR.SYNC.DEFER_BLOCKING 0x0 ;  /* 0x0000000000007b1d */ /* 0x000fe20000010000 */
[----:B------:R-:W-:Y:S11]  /*a0c0*/  ISETP.GT.AND P6, PT, R215, R232, PT ;  /* 0x000000e8d700720c */ /* 0x000ff60003fc4270 */
[----:B------:R-:W-:Y:S02]  /*a0d0*/  @!UPT UIADD3 URZ, URZ, URZ, URZ ;  /* 0x0000003f3f3ff290 */ /* 0x000fe4000fffe03f */
[----:B------:R-:W-:Y:S01]  /*a0e0*/  @!P6 SHF.R.S32.HI R39, RZ, 0x1f, R232 ;  /* 0x0000001fff27e819 */ /* 0x000fe200000114e8 */
[C---:B------:R-:W-:Y:S01]  /*a0f0*/  @!P6 IMAD.WIDE.U32 R36, R232.reuse, c[0x0][0x208], RZ ;  /* 0x00008200e824ea25 */ /* 0x040fe200078e00ff */
[----:B------:R-:W-:Y:S02]  /*a100*/  @!P6 MOV R44, R226 ;  /* 0x000000e2002ce202 */ /* 0x000fe40000000f00 */
[----:B------:R-:W-:Y:S01]  /*a110*/  @!P6 MOV R45, R229 ;  /* 0x000000e5002de202 */ /* 0x000fe20000000f00 */
[----:B------:R-:W-:Y:S04]  /*a120*/  @!P6 IMAD R39, R39, c[0x0][0x208], RZ ;  /* 0x000082002727ea24 */ /* 0x000fe800078e02ff */
[----:B------:R-:W-:Y:S01]  /*a130*/  @!P6 IMAD R39, R232, c[0x0][0x20c], R39 ;  /* 0x00008300e827ea24 */ /* 0x000fe200078e0227 */
[----:B------:R-:W1:Y:S01]  /*a140*/  LDSM.16.M88.4 R8, [R214+0x8100] ;  /* 0x00810000d608783b */ /* 0x000e620000000200 */
[----:B------:R-:W-:Y:S03]  /*a150*/  @!P6 IMAD.WIDE.U32 R44, R36, 0x60, R44 ;  /* 0x00000060242ce825 */ /* 0x000fe600078e002c */
[----:B------:R-:W-:Y:S02]  /*a160*/  @!P6 IADD3 R0, R37, R39, RZ ;  /* 0x000000272500e210 */ /* 0x000fe40007ffe0ff */
[----:B------:R-:W-:Y:S02]  /*a170*/  @!P6 SHF.L.U32 R162, R44, 0x1, RZ ;  /* 0x000000012ca2e819 */ /* 0x000fe400000006ff */
[----:B------:R-:W2:Y:S01]  /*a180*/  LDSM.16.M88.4 R16, [R214+0x8900] ;  /* 0x00890000d610783b */ /* 0x000ea20000000200 */
[----:B------:R-:W-:Y:S01]  /*a190*/  @!P6 IMAD R0, R0, 0x60, RZ ;  /* 0x000000600000e824 */ /* 0x000fe200078e02ff */
[C---:B------:R-:W-:Y:S02]  /*a1a0*/  @!P6 IADD3 R160, P5, R162.reuse, 0x80, RZ ;  /* 0x00000080a2a0e810 */ /* 0x040fe40007fbe0ff */
[----:B------:R-:W-:Y:S02]  /*a1b0*/  @!P6 IADD3 R162, P0, R162, c[0x0][0x1f8], RZ ;  /* 0x00007e00a2a2ea10 */ /* 0x000fe40007f1e0ff */
[----:B------:R-:W-:Y:S02]  /*a1c0*/  @!P6 IADD3 R160, P2, R160, c[0x0][0x1f8], RZ ;  /* 0x00007e00a0a0ea10 */ /* 0x000fe40007f5e0ff */
[----:B------:R-:W3:Y:S01]  /*a1d0*/  LDSM.16.M88.4 R24, [R214+0x9100] ;  /* 0x00910000d618783b */ /* 0x000ee20000000200 */
[----:B------:R-:W-:Y:S02]  /*a1e0*/  @!P6 IADD3 R164, P1, R162, UR12, RZ ;  /* 0x0000000ca2a4ec10 */ /* 0x000fe4000ff3e0ff */
[----:B------:R-:W-:Y:S04]  /*a1f0*/  @!P6 IADD3 R0, R45, R0, RZ ;  /* 0x000000002d00e210 */ /* 0x000fe80007ffe0ff */
[----:B------:R-:W-:Y:S01]  /*a200*/  @!P6 SHF.L.U64.HI R0, R44, 0x1, R0 ;  /* 0x000000012c00e819 */ /* 0x000fe20000010200 */
[----:B------:R-:W4:Y:S03]  /*a210*/  LDSM.16.M88.4 R32, [R214+0x9900] ;  /* 0x00990000d620783b */ /* 0x000f260000000200 */
[----:B------:R-:W-:Y:S02]  /*a220*/  @!P6 IADD3.X R163, R0, c[0x0][0x1fc], RZ, P0, !PT ;  /* 0x00007f0000a3ea10 */ /* 0x000fe400007fe4ff */
[----:B------:R-:W-:Y:S02]  /*a230*/  @!P6 IADD3.X R161, RZ, c[0x0][0x1fc], R0, P2, P5 ;  /* 0x00007f00ffa1ea10 */ /* 0x000fe400017ea400 */
[----:B------:R-:W-:Y:S01]  /*a240*/  @!P6 IADD3.X R165, R163, UR17, RZ, P1, !PT ;  /* 0x00000011a3a5ec10 */ /* 0x000fe20008ffe4ff */
[----:B------:R-:W5:Y:S01]  /*a250*/  LDSM.16.M88.4 R40, [R214+0xa100] ;  /* 0x00a10000d628783b */ /* 0x000f620000000200 */
[----:B------:R-:W-:Y:S02]  /*a260*/  @!P6 IADD3 R116, P0, R164, UR12, RZ ;  /* 0x0000000ca474ec10 */ /* 0x000fe4000ff1e0ff */
[C---:B------:R-:W-:Y:S02]  /*a270*/  ISETP.GT.AND P5, PT, R232.reuse, R215, PT ;  /* 0x000000d7e800720c */ /* 0x040fe40003fa4270 */
[----:B------:R-:W-:Y:S01]  /*a280*/  @!P6 IADD3.X R117, R165, UR17, RZ, P0, !PT ;  /* 0x00000011a575ec10 */ /* 0x000fe200087fe4ff */
[C---:B-1----:R-:W-:Y:S02]  /*a290*/  HMMA.16816.F32 R4, R120.reuse, R8, RZ ;  /* 0x000000087804723c */ /* 0x042fe400000018ff */
[----:B------:R-:W1:Y:S06]  /*a2a0*/  LDSM.16.M88.4 R48, [R214+0xa900] ;  /* 0x00a90000d630783b */ /* 0x000e6c0000000200 */
[C---:B------:R-:W-:Y:S02]  /*a2b0*/  HMMA.16816.F32 R8, R120.reuse, R10, RZ ;  /* 0x0000000a7808723c */ /* 0x040fe400000018ff */
[----:B------:R-:W1:Y:S06]  /*a2c0*/  LDSM.16.M88.4 R124, [R213] ;  /* 0x00000000d57c783b */ /* 0x000e6c0000000200 */
[C---:B--2---:R-:W-:Y:S02]  /*a2d0*/  HMMA.16816.F32 R12, R120.reuse, R16, RZ ;  /* 0x00000010780c723c */ /* 0x044fe400000018ff */
[----:B------:R-:W2:Y:S06]  /*a2e0*/  LDSM.16.M88.4 R128, [R207] ;  /* 0x00000000cf80783b */ /* 0x000eac0000000200 */
[C---:B------:R-:W-:Y:S02]  /*a2f0*/  HMMA.16816.F32 R16, R120.reuse, R18, RZ ;  /* 0x000000127810723c */ /* 0x040fe400000018ff */
[----:B------:R-:W1:Y:S06]  /*a300*/  LDSM.16.M88.4 R132, [R206] ;  /* 0x00000000ce84783b */ /* 0x000e6c0000000200 */
[C---:B---3--:R-:W-:Y:S02]  /*a310*/  HMMA.16816.F32 R20, R120.reuse, R24, RZ ;  /* 0x000000187814723c */ /* 0x048fe400000018ff */
[----:B------:R-:W3:Y:S06]  /*a320*/  LDSM.16.M88.4 R136, [R205] ;  /* 0x00000000cd88783b */ /* 0x000eec0000000200 */
[C---:B------:R-:W-:Y:S02]  /*a330*/  HMMA.16816.F32 R24, R120.reuse, R26, RZ ;  /* 0x0000001a7818723c */ /* 0x040fe400000018ff */
[----:B------:R-:W2:Y:S06]  /*a340*/  LDSM.16.M88.4 R144, [R204] ;  /* 0x00000000cc90783b */ /* 0x000eac0000000200 */
[C---:B----4-:R-:W-:Y:S02]  /*a350*/  HMMA.16816.F32 R28, R120.reuse, R32, RZ ;  /* 0x00000020781c723c */ /* 0x050fe400000018ff */
[----:B------:R-:W4:Y:S06]  /*a360*/  LDSM.16.M88.4 R148, [R203] ;  /* 0x00000000cb94783b */ /* 0x000f2c0000000200 */
[C---:B------:R-:W-:Y:S02]  /*a370*/  HMMA.16816.F32 R32, R120.reuse, R34, RZ ;  /* 0x000000227820723c */ /* 0x040fe400000018ff */
[----:B------:R-:W-:Y:S01]  /*a380*/  @!PT LDS RZ, [RZ] ;  /* 0x00000000fffff984 */ /* 0x000fe20000000800 */
[----:B------:R-:W-:Y:S01]  /*a390*/  @!PT LDS RZ, [RZ] ;  /* 0x00000000fffff984 */ /* 0x000fe20000000800 */
[----:B------:R-:W-:Y:S01]  /*a3a0*/  @!PT LDS RZ, [RZ] ;  /* 0x00000000fffff984 */ /* 0x000fe20000000800 */
[----:B------:R2:W-:Y:S06]  /*a3b0*/  @!P6 LDGSTS.E.BYPASS.LTC128B.128 [R216+0x100], [R162.64], !P4 ;  /* 0x00100000a2d8efae */ /* 0x0005ec000e101d4e */
[C---:B-----5:R-:W-:Y:S02]  /*a3c0*/  HMMA.16816.F32 R36, R120.reuse, R40, RZ ;  /* 0x000000287824723c */ /* 0x060fe400000018ff */
[----:B------:R5:W-:Y:S06]  /*a3d0*/  @!P6 LDGSTS.E.BYPASS.LTC128B.128 [R216+0x3100], [R160.64], !P3 ;  /* 0x03100000a0d8efae */ /* 0x000bec000d901d4e */
[C---:B------:R-:W-:Y:S02]  /*a3e0*/  HMMA.16816.F32 R40, R120.reuse, R42, RZ ;  /* 0x0000002a7828723c */ /* 0x040fe400000018ff */
[----:B------:R2:W-:Y:S06]  /*a3f0*/  @!P6 LDGSTS.E.BYPASS.LTC128B.128 [R216+0x1100], [R164.64], !P4 ;  /* 0x01100000a4d8efae */ /* 0x0005ec000e101d4e */
[C---:B-1----:R-:W-:Y:S02]  /*a400*/  HMMA.16816.F32 R44, R120.reuse, R48, RZ ;  /* 0x00000030782c723c */ /* 0x042fe400000018ff */
[----:B------:R1:W-:Y:S06]  /*a410*/  @!P6 LDGSTS.E.BYPASS.LTC128B.128 [R216+0x4100], [R164.64+0x80], !P3 ;  /* 0x04100080a4d8efae */ /* 0x0003ec000d901d4e */
[----:B------:R-:W-:Y:S02]  /*a420*/  HMMA.16816.F32 R48, R120, R50, RZ ;  /* 0x000000327830723c */ /* 0x000fe400000018ff */
[----:B------:R1:W-:Y:S06]  /*a430*/  @!P6 LDGSTS.E.BYPASS.LTC128B.128 [R216+0x2100], [R116.64], !P4 ;  /* 0x0210000074d8efae */ /* 0x0003ec000e101d4e */
[C---:B------:R-:W-:Y:S02]  /*a440*/  HMMA.16816.F32 R4, R140.reuse, R124, R4 ;  /* 0x0000007c8c04723c */ /* 0x040fe40000001804 */
[----:B------:R1:W-:Y:S06]  /*a450*/  @!P6 LDGSTS.E.BYPASS.LTC128B.128 [R216+0x5100], [R116.64+0x80], !P3 ;  /* 0x0510008074d8efae */ /* 0x0003ec000d901d4e */
[C---:B------:R-:W-:Y:S02]  /*a460*/  HMMA.16816.F32 R8, R140.reuse, R126, R8 ;  /* 0x0000007e8c08723c */ /* 0x040fe40000001808 */
[----:B------:R-:W1:Y:S06]  /*a470*/  LDSM.16.M88.4 R156, [R211+0x8100] ;  /* 0x00810000d39c783b */ /* 0x000e6c0000000200 */
[C---:B--2---:R-:W-:Y:S02]  /*a480*/  HMMA.16816.F32 R12, R140.reuse, R128, R12 ;  /* 0x000000808c0c723c */ /* 0x044fe4000000180c */
[----:B------:R-:W0:Y:S06]  /*a490*/  LDGDEPBAR ;  /* 0x00000000000079af */ /* 0x000e2c0000000000 */
[C---:B------:R-:W-:Y:S02]  /*a4a0*/  HMMA.16816.F32 R16, R140.reuse, R130, R16 ;  /* 0x000000828c10723c */ /* 0x040fe40000001810 */
[----:B------:R-:W2:Y:S06]  /*a4b0*/  LDSM.16.M88.4 R124, [R211+0x8900] ;  /* 0x00890000d37c783b */ /* 0x000eac0000000200 */
[C---:B------:R-:W-:Y:S02]  /*a4c0*/  HMMA.16816.F32 R20, R140.reuse, R132, R20 ;  /* 0x000000848c14723c */ /* 0x040fe40000001814 */
[----:B------:R-:W2:Y:S06]  /*a4d0*/  LDSM.16.M88.4 R128, [R211+0x9100] ;  /* 0x00910000d380783b */ /* 0x000eac0000000200 */
[C---:B------:R-:W-:Y:S02]  /*a4e0*/  HMMA.16816.F32 R24, R140.reuse, R134, R24 ;  /* 0x000000868c18723c */ /* 0x040fe40000001818 */
[----:B-----5:R-:W5:Y:S06]  /*a4f0*/  LDSM.16.M88.4 R160, [R211+0x9900] ;  /* 0x00990000d3a0783b */ /* 0x020f6c0000000200 */
[C---:B---3--:R-:W-:Y:S02]  /*a500*/  HMMA.16816.F32 R28, R140.reuse, R136, R28 ;  /* 0x000000888c1c723c */ /* 0x048fe4000000181c */
[----:B-1----:R-:W1:Y:S06]  /*a510*/  LDSM.16.M88.4 R164, [R211+0xa100] ;  /* 0x00a10000d3a4783b */ /* 0x002e6c0000000200 */
[C---:B------:R-:W-:Y:S02]  /*a520*/  HMMA.16816.F32 R32, R140.reuse, R138, R32 ;  /* 0x0000008a8c20723c */ /* 0x040fe40000001820 */
[----:B------:R-:W3:Y:S06]  /*a530*/  LDSM.16.M88.4 R184, [R211+0xa900] ;  /* 0x00a90000d3b8783b */ /* 0x000eec0000000200 */
[C---:B------:R-:W-:Y:S02]  /*a540*/  HMMA.16816.F32 R36, R140.reuse, R144, R36 ;  /* 0x000000908c24723c */ /* 0x040fe40000001824 */
[----:B------:R-:W1:Y:S06]  /*a550*/  LDSM.16.M88.4 R132, [R202] ;  /* 0x00000000ca84783b */ /* 0x000e6c0000000200 */
[C---:B------:R-:W-:Y:S02]  /*a560*/  HMMA.16816.F32 R40, R140.reuse, R146, R40 ;  /* 0x000000928c28723c */ /* 0x040fe40000001828 */
[----:B------:R-:W1:Y:S06]  /*a570*/  LDSM.16.M88.4 R136, [R202+0x800] ;  /* 0x00080000ca88783b */ /* 0x000e6c0000000200 */
[C---:B----4-:R-:W-:Y:S02]  /*a580*/  HMMA.16816.F32 R44, R140.reuse, R148, R44 ;  /* 0x000000948c2c723c */ /* 0x050fe4000000182c */
[----:B------:R-:W4:Y:S06]  /*a590*/  LDSM.16.M88.4 R144, [R202+0x1000] ;  /* 0x00100000ca90783b */ /* 0x000f2c0000000200 */
[----:B------:R-:W-:Y:S02]  /*a5a0*/  HMMA.16816.F32 R48, R140, R150, R48 ;  /* 0x000000968c30723c */ /* 0x000fe40000001830 */
[----:B------:R-:W1:Y:S06]  /*a5b0*/  LDSM.16.M88.4 R148, [R202+0x1800] ;  /* 0x00180000ca94783b */ /* 0x000e6c0000000200 */
[C---:B------:R-:W-:Y:S02]  /*a5c0*/  HMMA.16816.F32 R4, R152.reuse, R156, R4 ;  /* 0x0000009c9804723c */ /* 0x040fe40000001804 */
[----:B------:R-:W-:Y:S06]  /*a5d0*/  LDSM.16.M88.4 R192, [R211+0xd900] ;  /* 0x00d90000d3c0783b */ /* 0x000fec0000000200 */
[C---:B------:R-:W-:Y:S02]  /*a5e0*/  HMMA.16816.F32 R8, R152.reuse, R158, R8 ;  /* 0x0000009e9808723c */ /* 0x040fe40000001808 */
[----:B------:R-:W1:Y:S06]  /*a5f0*/  LDSM.16.M88.4 R156, [R202+0x2000] ;  /* 0x00200000ca9c783b */ /* 0x000e6c0000000200 */
[C---:B--2---:R-:W-:Y:S08]  /*a600*/  HMMA.16816.F32 R12, R152.reuse, R124, R12 ;  /* 0x0000007c980c723c */ /* 0x044ff0000000180c */
[C---:B------:R-:W-:Y:S01]  /*a610*/  HMMA.16816.F32 R16, R152.reuse, R126, R16 ;  /* 0x0000007e9810723c */ /* 0x040fe20000001810 */
[----:B------:R-:W2:Y:S07]  /*a620*/  LDSM.16.M88.4 R124, [R202+0x2800] ;  /* 0x00280000ca7c783b */ /* 0x000eae0000000200 */
[C---:B------:R-:W-:Y:S08]  /*a630*/  HMMA.16816.F32 R20, R152.reuse, R128, R20 ;  /* 0x000000809814723c */ /* 0x040ff00000001814 */
[C---:B------:R-:W-:Y:S01]  /*a640*/  HMMA.16816.F32 R24, R152.reuse, R130, R24 ;  /* 0x000000829818723c */ /* 0x040fe20000001818 */
[----:B------:R-:W2:Y:S07]  /*a650*/  LDSM.16.M88.4 R128, [R214+0xb100] ;  /* 0x00b10000d680783b */ /* 0x000eae0000000200 */
[C---:B-----5:R-:W-:Y:S08]  /*a660*/  HMMA.16816.F32 R28, R152.reuse, R160, R28 ;  /* 0x000000a0981c723c */ /* 0x060ff0000000181c */
[C---:B------:R-:W-:Y:S01]  /*a670*/  HMMA.16816.F32 R32, R152.reuse, R162, R32 ;  /* 0x000000a29820723c */ /* 0x040fe20000001820 */
[----:B------:R-:W5:Y:S07]  /*a680*/  LDSM.16.M88.4 R160, [R214+0xb900] ;  /* 0x00b90000d6a0783b */ /* 0x000f6e0000000200 */
[C---:B-1----:R-:W-:Y:S08]  /*a690*/  HMMA.16816.F32 R36, R152.reuse, R164, R36 ;  /* 0x000000a49824723c */ /* 0x042ff00000001824 */
[C---:B------:R-:W-:Y:S01]  /*a6a0*/  HMMA.16816.F32 R40, R152.reuse, R166, R40 ;  /* 0x000000a69828723c */ /* 0x040fe20000001828 */
[----:B------:R-:W1:Y:S07]  /*a6b0*/  LDSM.16.M88.4 R164, [R214+0xc100] ;  /* 0x00c10000d6a4783b */ /* 0x000e6e0000000200 */
[C---:B---3--:R-:W-:Y:S08]  /*a6c0*/  HMMA.16816.F32 R44, R152.reuse, R184, R44 ;  /* 0x000000b8982c723c */ /* 0x048ff0000000182c */
[----:B------:R-:W-:Y:S01]  /*a6d0*/  HMMA.16816.F32 R48, R152, R186, R48 ;  /* 0x000000ba9830723c */ /* 0x000fe20000001830 */
[----:B------:R-:W3:Y:S07]  /*a6e0*/  LDSM.16.M88.4 R184, [R214+0xc900] ;  /* 0x00c90000d6b8783b */ /* 0x000eee0000000200 */
[C---:B------:R-:W-:Y:S08]  /*a6f0*/  HMMA.16816.F32 R4, R168.reuse, R132, R4 ;  /* 0x00000084a804723c */ /* 0x040ff00000001804 */
[C---:B------:R-:W-:Y:S01]  /*a700*/  HMMA.16816.F32 R8, R168.reuse, R134, R8 ;  /* 0x00000086a808723c */ /* 0x040fe20000001808 */
[----:B------:R-:W1:Y:S07]  /*a710*/  LDSM.16.M88.4 R132, [R214+0xd100] ;  /* 0x00d10000d684783b */ /* 0x000e6e0000000200 */
[C---:B------:R-:W-:Y:S08]  /*a720*/  HMMA.16816.F32 R12, R168.reuse, R136, R12 ;  /* 0x00000088a80c723c */ /* 0x040ff0000000180c */
[C---:B------:R-:W-:Y:S01]  /*a730*/  HMMA.16816.F32 R16, R168.reuse, R138, R16 ;  /* 0x0000008aa810723c */ /* 0x040fe20000001810 */
[----:B------:R-:W1:Y:S07]  /*a740*/  LDSM.16.M88.4 R136, [R214+0xd900] ;  /* 0x00d90000d688783b */ /* 0x000e6e0000000200 */
[C---:B----4-:R-:W-:Y:S08]  /*a750*/  HMMA.16816.F32 R20, R168.reuse, R144, R20 ;  /* 0x00000090a814723c */ /* 0x050ff00000001814 */
[C---:B------:R-:W-:Y:S01]  /*a760*/  HMMA.16816.F32 R24, R168.reuse, R146, R24 ;  /* 0x00000092a818723c */ /* 0x040fe20000001818 */
[----:B------:R-:W4:Y:S07]  /*a770*/  LDSM.16.M88.4 R144, [R201] ;  /* 0x00000000c990783b */ /* 0x000f2e0000000200 */
[C---:B------:R-:W-:Y:S08]  /*a780*/  HMMA.16816.F32 R28, R168.reuse, R148, R28 ;  /* 0x00000094a81c723c */ /* 0x040ff0000000181c */
[C---:B------:R-:W-:Y:S01]  /*a790*/  HMMA.16816.F32 R32, R168.reuse, R150, R32 ;  /* 0x00000096a820723c */ /* 0x040fe20000001820 */
[----:B------:R-:W1:Y:S07]  /*a7a0*/  LDSM.16.M88.4 R148, [R200] ;  /* 0x00000000c894783b */ /* 0x000e6e0000000200 */
[C---:B------:R-:W-:Y:S08]  /*a7b0*/  HMMA.16816.F32 R36, R168.reuse, R156, R36 ;  /* 0x0000009ca824723c */ /* 0x040ff00000001824 */
[C---:B------:R-:W-:Y:S01]  /*a7c0*/  HMMA.16816.F32 R40, R168.reuse, R158, R40 ;  /* 0x0000009ea828723c */ /* 0x040fe20000001828 */
[----:B------:R-:W-:Y:S07]  /*a7d0*/  LDSM.16.M88.4 R156, [R197] ;  /* 0x00000000c59c783b */ /* 0x000fee0000000200 */
[C---:B--2---:R-:W-:Y:S08]  /*a7e0*/  HMMA.16816.F32 R44, R168.reuse, R124, R44 ;  /* 0x0000007ca82c723c */ /* 0x044ff0000000182c */
[----:B------:R-:W-:Y:S01]  /*a7f0*/  HMMA.16816.F32 R48, R168, R126, R48 ;  /* 0x0000007ea830723c */ /* 0x000fe20000001830 */
[----:B------:R-:W2:Y:S07]  /*a800*/  LDSM.16.M88.4 R124, [R199] ;  /* 0x00000000c77c783b */ /* 0x000eae0000000200 */
[C---:B------:R-:W-:Y:S08]  /*a810*/  HMMA.16816.F32 R4, R172.reuse, R128, R4 ;  /* 0x00000080ac04723c */ /* 0x040ff00000001804 */
[C---:B------:R-:W-:Y:S01]  /*a820*/  HMMA.16816.F32 R8, R172.reuse, R130, R8 ;  /* 0x00000082ac08723c */ /* 0x040fe20000001808 */
[----:B------:R-:W2:Y:S07]  /*a830*/  LDSM.16.M88.4 R128, [R198] ;  /* 0x00000000c680783b */ /* 0x000eae0000000200 */
[C---:B-----5:R-:W-:Y:S08]  /*a840*/  HMMA.16816.F32 R12, R172.reuse, R160, R12 ;  /* 0x000000a0ac0c723c */ /* 0x060ff0000000180c */
[C---:B------:R-:W-:Y:S01]  /*a850*/  HMMA.16816.F32 R16, R172.reuse, R162, R16 ;  /* 0x000000a2ac10723c */ /* 0x040fe20000001810 */
[----:B------:R-:W5:Y:S07]  /*a860*/  LDSM.16.M88.4 R160, [R196] ;  /* 0x00000000c4a0783b */ /* 0x000f6e0000000200 */
[C---:B-1----:R-:W-:Y:S08]  /*a870*/  HMMA.16816.F32 R20, R172.reuse, R164, R20 ;  /* 0x000000a4ac14723c */ /* 0x042ff00000001814 */
[C---:B------:R-:W-:Y:S01]  /*a880*/  HMMA.16816.F32 R24, R172.reuse, R166, R24 ;  /* 0x000000a6ac18723c */ /* 0x040fe20000001818 */
[----:B------:R-:W1:Y:S07]  /*a890*/  LDSM.16.M88.4 R164, [R211+0xb100] ;  /* 0x00b10000d3a4783b */ /* 0x000e6e0000000200 */
[C---:B---3--:R-:W-:Y:S08]  /*a8a0*/  HMMA.16816.F32 R28, R172.reuse, R184, R28 ;  /* 0x000000b8ac1c723c */ /* 0x048ff0000000181c */
[C---:B------:R-:W-:Y:S01]  /*a8b0*/  HMMA.16816.F32 R32, R172.reuse, R186, R32 ;  /* 0x000000baac20723c */ /* 0x040fe20000001820 */
[----:B------:R-:W-:Y:S07]  /*a8c0*/  LDSM.16.M88.4 R184, [R211+0xd100] ;  /* 0x00d10000d3b8783b */ /* 0x000fee0000000200 */
[C---:B------:R-:W-:Y:S08]  /*a8d0*/  HMMA.16816.F32 R36, R172.reuse, R132, R36 ;  /* 0x00000084ac24723c */ /* 0x040ff00000001824 */
[C---:B------:R-:W-:Y:S01]  /*a8e0*/  HMMA.16816.F32 R40, R172.reuse, R134, R40 ;  /* 0x00000086ac28723c */ /* 0x040fe20000001828 */
[----:B------:R-:W3:Y:S07]  /*a8f0*/  LDSM.16.M88.4 R132, [R211+0xb900] ;  /* 0x00b90000d384783b */ /* 0x000eee0000000200 */
        /* <DEDUP_REMOVED lines=9> */
[C---:B--2---:R-:W-:Y:S08]  /*a990*/  HMMA.16816.F32 R20, R176.reuse, R124, R20 ;  /* 0x0000007cb014723c */ /* 0x044ff00000001814 */
[C---:B------:R-:W-:Y:S01]  /*a9a0*/  HMMA.16816.F32 R24, R176.reuse, R126, R24 ;  /* 0x0000007eb018723c */ /* 0x040fe20000001818 */
[----:B------:R-:W2:Y:S07]  /*a9b0*/  LDSM.16.M88.4 R124, [R202+0x3800] ;  /* 0x00380000ca7c783b */ /* 0x000eae0000000200 */
[C---:B------:R-:W-:Y:S08]  /*a9c0*/  HMMA.16816.F32 R28, R176.reuse, R128, R28 ;  /* 0x00000080b01c723c */ /* 0x040ff0000000181c */
[C---:B------:R-:W-:Y:S08]  /*a9d0*/  HMMA.16816.F32 R32, R176.reuse, R130, R32 ;  /* 0x00000082b020723c */ /* 0x040ff00000001820 */
[C---:B------:R-:W-:Y:S08]  /*a9e0*/  HMMA.16816.F32 R36, R176.reuse, R156, R36 ;  /* 0x0000009cb024723c */ /* 0x040ff00000001824 */
[C---:B------:R-:W-:Y:S08]  /*a9f0*/  HMMA.16816.F32 R40, R176.reuse, R158, R40 ;  /* 0x0000009eb028723c */ /* 0x040ff00000001828 */
[C---:B-----5:R-:W-:Y:S08]  /*aa00*/  HMMA.16816.F32 R44, R176.reuse, R160, R44 ;  /* 0x000000a0b02c723c */ /* 0x060ff0000000182c */
[----:B------:R-:W-:Y:S08]  /*aa10*/  HMMA.16816.F32 R48, R176, R162, R48 ;  /* 0x000000a2b030723c */ /* 0x000ff00000001830 */
[C---:B-1----:R-:W-:Y:S08]  /*aa20*/  HMMA.16816.F32 R4, R180.reuse, R164, R4 ;  /* 0x000000a4b404723c */ /* 0x042ff00000001804 */
[C---:B------:R-:W-:Y:S08]  /*aa30*/  HMMA.16816.F32 R8, R180.reuse, R166, R8 ;  /* 0x000000a6b408723c */ /* 0x040ff00000001808 */
[C---:B---3--:R-:W-:Y:S08]  /*aa40*/  HMMA.16816.F32 R12, R180.reuse, R132, R12 ;  /* 0x00000084b40c723c */ /* 0x048ff0000000180c */
[C---:B------:R-:W-:Y:S08]  /*aa50*/  HMMA.16816.F32 R16, R180.reuse, R134, R16 ;  /* 0x00000086b410723c */ /* 0x040ff00000001810 */
[C---:B------:R-:W-:Y:S08]  /*aa60*/  HMMA.16816.F32 R20, R180.reuse, R136, R20 ;  /* 0x00000088b414723c */ /* 0x040ff00000001814 */
[C---:B------:R-:W-:Y:S08]  /*aa70*/  HMMA.16816.F32 R24, R180.reuse, R138, R24 ;  /* 0x0000008ab418723c */ /* 0x040ff00000001818 */
[C---:B----4-:R-:W-:Y:S08]  /*aa80*/  HMMA.16816.F32 R28, R180.reuse, R144, R28 ;  /* 0x00000090b41c723c */ /* 0x050ff0000000181c */
[C---:B------:R-:W-:Y:S08]  /*aa90*/  HMMA.16816.F32 R32, R180.reuse, R146, R32 ;  /* 0x00000092b420723c */ /* 0x040ff00000001820 */
[C---:B------:R-:W-:Y:S08]  /*aaa0*/  HMMA.16816.F32 R36, R180.reuse, R184, R36 ;  /* 0x000000b8b424723c */ /* 0x040ff00000001824 */
[C---:B------:R-:W-:Y:S08]  /*aab0*/  HMMA.16816.F32 R40, R180.reuse, R186, R40 ;  /* 0x000000bab428723c */ /* 0x040ff00000001828 */
[C---:B------:R-:W-:Y:S07]  /*aac0*/  HMMA.16816.F32 R44, R180.reuse, R192, R44 ;  /* 0x000000c0b42c723c */ /* 0x040fee000000182c */
[----:B------:R-:W-:Y:S01]  /*aad0*/  IADD3 R192, R232, -0x1, RZ ;  /* 0xffffffffe8c07810 */ /* 0x000fe20007ffe0ff */
[----:B------:R-:W-:Y:S08]  /*aae0*/  HMMA.16816.F32 R48, R180, R194, R48 ;  /* 0x000000c2b430723c */ /* 0x000ff00000001830 */
[C---:B------:R-:W-:Y:S08]  /*aaf0*/  HMMA.16816.F32 R4, R188.reuse, R148, R4 ;  /* 0x00000094bc04723c */ /* 0x040ff00000001804 */
[C---:B------:R-:W-:Y:S08]  /*ab00*/  HMMA.16816.F32 R8, R188.reuse, R150, R8 ;  /* 0x00000096bc08723c */ /* 0x040ff00000001808 */
[C---:B--2---:R-:W-:Y:S08]  /*ab10*/  HMMA.16816.F32 R12, R188.reuse, R124, R12 ;  /* 0x0000007cbc0c723c */ /* 0x044ff0000000180c */
[----:B------:R-:W-:Y:S01]  /*ab20*/  FMUL.FTZ R130, R4, c[0x0][0x320] ;  /* 0x0000c80004827a20 */ /* 0x000fe20000410000 */
[C---:B------:R-:W-:Y:S03]  /*ab30*/  HMMA.16816.F32 R16, R188.reuse, R126, R16 ;  /* 0x0000007ebc10723c */ /* 0x040fe60000001810 */
[----:B------:R-:W-:Y:S02]  /*ab40*/  FMUL.FTZ R131, R5, c[0x0][0x320] ;  /* 0x0000c80005837a20 */ /* 0x000fe40000410000 */
[----:B------:R-:W1:Y:S01]  /*ab50*/  MUFU.TANH R130, R130 ;  /* 0x0000008200827308 */ /* 0x000e620000002400 */
[----:B------:R-:W-:Y:S02]  /*ab60*/  FMUL.FTZ R128, R6, c[0x0][0x320] ;  /* 0x0000c80006807a20 */ /* 0x000fe40000410000 */
[----:B------:R-:W-:Y:S02]  /*ab70*/  FMUL.FTZ R129, R7, c[0x0][0x320] ;  /* 0x0000c80007817a20 */ /* 0x000fe40000410000 */
[----:B------:R-:W2:Y:S02]  /*ab80*/  LDSM.16.M88.4 R4, [R202+0x4000] ;  /* 0x00400000ca04783b */ /* 0x000ea40000000200 */
[----:B------:R-:W-:Y:S02]  /*ab90*/  FMUL.FTZ R9, R9, c[0x0][0x320] ;  /* 0x0000c80009097a20 */ /* 0x000fe40000410000 */
[----:B------:R-:W-:Y:S01]  /*aba0*/  FMUL.FTZ R10, R10, c[0x0][0x320] ;  /* 0x0000c8000a0a7a20 */ /* 0x000fe20000410000 */
[----:B------:R-:W3:Y:S01]  /*abb0*/  MUFU.TANH R131, R131 ;  /* 0x0000008300837308 */ /* 0x000ee20000002400 */
[----:B------:R-:W-:Y:S02]  /*abc0*/  FMUL.FTZ R11, R11, c[0x0][0x320] ;  /* 0x0000c8000b0b7a20 */ /* 0x000fe40000410000 */
[----:B------:R-:W-:Y:S02]  /*abd0*/  FMUL.FTZ R134, R8, c[0x0][0x320] ;  /* 0x0000c80008867a20 */ /* 0x000fe40000410000 */
[----:B------:R-:W-:Y:S02]  /*abe0*/  FMUL.FTZ R14, R14, c[0x0][0x320] ;  /* 0x0000c8000e0e7a20 */ /* 0x000fe40000410000 */
[----:B------:R-:W-:Y:S02]  /*abf0*/  FMUL.FTZ R15, R15, c[0x0][0x320] ;  /* 0x0000c8000f0f7a20 */ /* 0x000fe40000410000 */
[----:B------:R-:W-:Y:S01]  /*ac00*/  FMUL.FTZ R137, R16, c[0x0][0x320] ;  /* 0x0000c80010897a20 */ /* 0x000fe20000410000 */
[----:B------:R-:W-:Y:S01]  /*ac10*/  MUFU.TANH R124, R9 ;  /* 0x00000009007c7308 */ /* 0x000fe20000002400 */
[----:B------:R-:W-:Y:S02]  /*ac20*/  FMUL.FTZ R18, R18, c[0x0][0x320] ;  /* 0x0000c80012127a20 */ /* 0x000fe40000410000 */
[----:B------:R-:W-:Y:S01]  /*ac30*/  FMUL.FTZ R17, R17, c[0x0][0x320] ;  /* 0x0000c80011117a20 */ /* 0x000fe20000410000 */
[----:B-1----:R-:W-:Y:S01]  /*ac40*/  FMNMX.FTZ R0, R130, R3, !PT ;  /* 0x0000000382007209 */ /* 0x002fe20007810000 */
[----:B------:R-:W-:Y:S02]  /*ac50*/  FMUL.FTZ R19, R19, c[0x0][0x320] ;  /* 0x0000c80013137a20 */ /* 0x000fe40000410000 */
[----:B------:R-:W-:Y:S02]  /*ac60*/  FMUL.FTZ R135, R12, c[0x0][0x320] ;  /* 0x0000c8000c877a20 */ /* 0x000fe40000410000 */
[----:B------:R-:W-:Y:S01]  /*ac70*/  FMUL.FTZ R13, R13, c[0x0][0x320] ;  /* 0x0000c8000d0d7a20 */ /* 0x000fe20000410000 */
[----:B------:R-:W-:Y:S10]  /*ac80*/  MUFU.TANH R138, R17 ;  /* 0x00000011008a7308 */ /* 0x000ff40000002400 */
[----:B------:R-:W-:Y:S01]  /*ac90*/  MUFU.TANH R166, R10 ;  /* 0x0000000a00a67308 */ /* 0x000fe20000002400 */
[C---:B--2---:R-:W-:Y:S09]  /*aca0*/  HMMA.16816.F32 R20, R188.reuse, R4, R20 ;  /* 0x00000004bc14723c */ /* 0x044ff20000001814 */
[----:B------:R-:W-:Y:S01]  /*acb0*/  MUFU.TANH R136, R13 ;  /* 0x0000000d00887308 */ /* 0x000fe20000002400 */
[C---:B------:R-:W-:Y:S01]  /*acc0*/  HMMA.16816.F32 R24, R188.reuse, R6, R24 ;  /* 0x00000006bc18723c */ /* 0x040fe20000001818 */
[----:B------:R-:W-:Y:S08]  /*acd0*/  LDSM.16.M88.4 R4, [R202+0x5000] ;  /* 0x00500000ca04783b */ /* 0x000ff00000000200 */
[----:B------:R1:W-:Y:S05]  /*ace0*/  MUFU.TANH R158, R11 ;  /* 0x0000000b009e7308 */ /* 0x0003ea0000002400 */
[----:B------:R-:W-:Y:S05]  /*acf0*/  FMUL.FTZ R187, R20, c[0x0][0x320] ;  /* 0x0000c80014bb7a20 */ /* 0x000fea0000410000 */
[----:B------:R-:W2:Y:S01]  /*ad00*/  MUFU.TANH R128, R128 ;  /* 0x0000008000807308 */ /* 0x000ea20000002400 */
        /* <DEDUP_REMOVED lines=8> */
[----:B-1----:R-:W1:Y:S06]  /*ad90*/  LDSM.16.M88.4 R8, [R202+0x4800] ;  /* 0x00480000ca08783b */ /* 0x002e6c0000000200 */
[----:B------:R-:W4:Y:S10]  /*ada0*/  MUFU.TANH R134, R134 ;  /* 0x0000008600867308 */ /* 0x000f340000002400 */
[----:B------:R-:W5:Y:S10]  /*adb0*/  MUFU.TANH R135, R135 ;  /* 0x0000008700877308 */ /* 0x000f740000002400 */
[----:B------:R-:W2:Y:S10]  /*adc0*/  MUFU.TANH R146, R14 ;  /* 0x0000000e00927308 */ /* 0x000eb40000002400 */
[----:B------:R-:W-:Y:S01]  /*add0*/  MUFU.TANH R147, R15 ;  /* 0x0000000f00937308 */ /* 0x000fe20000002400 */
[C---:B-1----:R-:W-:Y:S09]  /*ade0*/  HMMA.16816.F32 R28, R188.reuse, R8, R28 ;  /* 0x00000008bc1c723c */ /* 0x042ff2000000181c */
[----:B------:R-:W1:Y:S01]  /*adf0*/  MUFU.TANH R137, R137 ;  /* 0x0000008900897308 */ /* 0x000e620000002400 */
[C---:B------:R-:W-:Y:S01]  /*ae00*/  HMMA.16816.F32 R32, R188.reuse, R10, R32 ;  /* 0x0000000abc20723c */ /* 0x040fe20000001820 */
[----:B------:R-:W1:Y:S01]  /*ae10*/  LDSM.16.M88.4 R8, [R202+0x5800] ;  /* 0x00580000ca08783b */ /* 0x000e620000000200 */
[----:B------:R-:W-:Y:S07]  /*ae20*/  DEPBAR.LE SB0, 0x0 ;  /* 0x000080000000791a */ /* 0x000fee0000000000 */
[----:B------:R-:W1:Y:S01]  /*ae30*/  MUFU.TANH R149, R18 ;  /* 0x0000001200957308 */ /* 0x000e620000002400 */
[C---:B------:R-:W-:Y:S01]  /*ae40*/  HMMA.16816.F32 R36, R188.reuse, R4, R36 ;  /* 0x00000004bc24723c */ /* 0x040fe20000001824 */
[----:B------:R-:W-:Y:S04]  /*ae50*/  BAR.SYNC.DEFER_BLOCKING 0x0 ;  /* 0x0000000000007b1d */ /* 0x000fe80000010000 */
[----:B------:R-:W-:Y:S03]  /*ae60*/  FMUL.FTZ R251, R28, c[0x0][0x320] ;  /* 0x0000c8001cfb7a20 */ /* 0x000fe60000410000 */
[C---:B------:R-:W-:Y:S01]  /*ae70*/  HMMA.16816.F32 R40, R188.reuse, R6, R40 ;  /* 0x00000006bc28723c */ /* 0x040fe20000001828 */
[----:B------:R-:W-:Y:S03]  /*ae80*/  MUFU.TANH R150, R19 ;  /* 0x0000001300967308 */ /* 0x000fe60000002400 */
[----:B------:R-:W-:Y:S02]  /*ae90*/  FMUL.FTZ R29, R29, c[0x0][0x320] ;  /* 0x0000c8001d1d7a20 */ /* 0x000fe40000410000 */
[----:B------:R-:W-:Y:S01]  /*aea0*/  FMUL.FTZ R30, R30, c[0x0][0x320] ;  /* 0x0000c8001e1e7a20 */ /* 0x000fe20000410000 */
[----:B---3--:R-:W-:Y:S01]  /*aeb0*/  FMNMX.FTZ R7, R131, R0, !PT ;  /* 0x0000000083077209 */ /* 0x008fe20007810000 */
[----:B------:R-:W-:Y:S01]  /*aec0*/  FMUL.FTZ R31, R31, c[0x0][0x320] ;  /* 0x0000c8001f1f7a20 */ /* 0x000fe20000410000 */
[----:B--2---:R-:W-:Y:S02]  /*aed0*/  FMNMX.FTZ R0, R128, R119, !PT ;  /* 0x0000007780007209 */ /* 0x004fe40007810000 */
[----:B------:R-:W2:Y:S01]  /*aee0*/  MUFU.TANH R187, R187 ;  /* 0x000000bb00bb7308 */ /* 0x000ea20000002400 */
[----:B----4-:R-:W-:Y:S01]  /*aef0*/  FMNMX.FTZ R7, R134, R7, !PT ;  /* 0x0000000786077209 */ /* 0x010fe20007810000 */
[----:B------:R-:W-:Y:S01]  /*af00*/  FMUL.FTZ R32, R32, c[0x0][0x320] ;  /* 0x0000c80020207a20 */ /* 0x000fe20000410000 */
[----:B------:R-:W-:Y:S01]  /*af10*/  FMNMX.FTZ R5, R129, R0, !PT ;  /* 0x0000000081057209 */ /* 0x000fe20007810000 */
[----:B------:R-:W-:Y:S01]  /*af20*/  FMUL.FTZ R33, R33, c[0x0][0x320] ;  /* 0x0000c80021217a20 */ /* 0x000fe20000410000 */
[----:B------:R-:W-:Y:S01]  /*af30*/  FMNMX.FTZ R0, R124, R7, !PT ;  /* 0x000000077c007209 */ /* 0x000fe20007810000 */
[----:B------:R-:W-:Y:S01]  /*af40*/  FMUL.FTZ R36, R36, c[0x0][0x320] ;  /* 0x0000c80024247a20 */ /* 0x000fe20000410000 */
[----:B------:R-:W-:Y:S01]  /*af50*/  FMNMX.FTZ R5, R166, R5, !PT ;  /* 0x00000005a6057209 */ /* 0x000fe20007810000 */
[----:B------:R-:W-:Y:S01]  /*af60*/  FMUL.FTZ R37, R37, c[0x0][0x320] ;  /* 0x0000c80025257a20 */ /* 0x000fe20000410000 */
[----:B-----5:R-:W-:Y:S01]  /*af70*/  FMNMX.FTZ R7, R135, R0, !PT ;  /* 0x0000000087077209 */ /* 0x020fe20007810000 */
[----:B------:R-:W3:Y:S01]  /*af80*/  MUFU.TANH R156, R21 ;  /* 0x00000015009c7308 */ /* 0x000ee20000002400 */
[----:B------:R-:W-:Y:S01]  /*af90*/  FMUL.FTZ R38, R38, c[0x0][0x320] ;  /* 0x0000c80026267a20 */ /* 0x000fe20000410000 */
[----:B------:R-:W-:Y:S01]  /*afa0*/  FMNMX.FTZ R5, R158, R5, !PT ;  /* 0x000000059e057209 */ /* 0x000fe20007810000 */
[----:B------:R-:W-:Y:S01]  /*afb0*/  FMUL.FTZ R39, R39, c[0x0][0x320] ;  /* 0x0000c80027277a20 */ /* 0x000fe20000410000 */
[C---:B-1----:R-:W-:Y:S03]  /*afc0*/  HMMA.16816.F32 R44, R188.reuse, R8, R44 ;  /* 0x00000008bc2c723c */ /* 0x042fe6000000182c */
[----:B------:R-:W-:Y:S01]  /*afd0*/  FMUL.FTZ R34, R34, c[0x0][0x320] ;  /* 0x0000c80022227a20 */ /* 0x000fe20000410000 */
[----:B------:R-:W-:Y:S01]  /*afe0*/  FMNMX.FTZ R0, R136, R7, !PT ;  /* 0x0000000788007209 */ /* 0x000fe20007810000 */
[----:B------:R-:W-:Y:S01]  /*aff0*/  FMUL.FTZ R35, R35, c[0x0][0x320] ;  /* 0x0000c80023237a20 */ /* 0x000fe20000410000 */
[----:B------:R-:W1:Y:S01]  /*b000*/  MUFU.TANH R195, R22 ;  /* 0x0000001600c37308 */ /* 0x000e620000002400 */
[----:B------:R-:W-:Y:S01]  /*b010*/  FMUL.FTZ R40, R40, c[0x0][0x320] ;  /* 0x0000c80028287a20 */ /* 0x000fe20000410000 */
[----:B------:R-:W-:Y:S04]  /*b020*/  HMMA.16816.F32 R48, R188, R10, R48 ;  /* 0x0000000abc30723c */ /* 0x000fe80000001830 */
[----:B------:R-:W-:Y:S01]  /*b030*/  FMUL.FTZ R41, R41, c[0x0][0x320] ;  /* 0x0000c80029297a20 */ /* 0x000fe20000410000 */
[----:B------:R-:W-:Y:S01]  /*b040*/  FMNMX.FTZ R2, R146, R5, !PT ;  /* 0x0000000592027209 */ /* 0x000fe20007810000 */
[----:B------:R-:W-:Y:S01]  /*b050*/  FMUL.FTZ R42, R42, c[0x0][0x320] ;  /* 0x0000c8002a2a7a20 */ /* 0x000fe20000410000 */
[----:B------:R-:W-:Y:S01]  /*b060*/  FMNMX.FTZ R5, R137, R0, !PT ;  /* 0x0000000089057209 */ /* 0x000fe20007810000 */
[----:B------:R-:W4:Y:S01]  /*b070*/  MUFU.TANH R160, R23 ;  /* 0x0000001700a07308 */ /* 0x000f220000002400 */
[----:B------:R-:W-:Y:S03]  /*b080*/  FMUL.FTZ R43, R43, c[0x0][0x320] ;  /* 0x0000c8002b2b7a20 */ /* 0x000fe60000410000 */
[----:B------:R-:W-:Y:S02]  /*b090*/  FMNMX.FTZ R2, R147, R2, !PT ;  /* 0x0000000293027209 */ /* 0x000fe40007810000 */
[----:B------:R-:W-:Y:S02]  /*b0a0*/  FMNMX.FTZ R0, R138, R5, !PT ;  /* 0x000000058a007209 */ /* 0x000fe40007810000 */
[----:B------:R-:W-:Y:S01]  /*b0b0*/  FMUL.FTZ R44, R44, c[0x0][0x320] ;  /* 0x0000c8002c2c7a20 */ /* 0x000fe20000410000 */
[----:B------:R-:W-:Y:S01]  /*b0c0*/  FMNMX.FTZ R5, R149, R2, !PT ;  /* 0x0000000295057209 */ /* 0x000fe20007810000 */
[----:B------:R-:W5:Y:S01]  /*b0d0*/  MUFU.TANH R193, R193 ;  /* 0x000000c100c17308 */ /* 0x000f620000002400 */
[----:B------:R-:W-:Y:S01]  /*b0e0*/  FMUL.FTZ R45, R45, c[0x0][0x320] ;  /* 0x0000c8002d2d7a20 */ /* 0x000fe20000410000 */
[----:B--2---:R-:W-:Y:S01]  /*b0f0*/  FMNMX.FTZ R7, R187, R0, !PT ;  /* 0x00000000bb077209 */ /* 0x004fe20007810000 */
[----:B------:R-:W-:Y:S01]  /*b100*/  FMUL.FTZ R46, R46, c[0x0][0x320] ;  /* 0x0000c8002e2e7a20 */ /* 0x000fe20000410000 */
[----:B------:R-:W-:Y:S01]  /*b110*/  FMNMX.FTZ R0, R150, R5, !PT ;  /* 0x0000000596007209 */ /* 0x000fe20007810000 */
[----:B------:R-:W-:Y:S01]  /*b120*/  FMUL.FTZ R47, R47, c[0x0][0x320] ;  /* 0x0000c8002f2f7a20 */ /* 0x000fe20000410000 */
[----:B---3--:R-:W-:Y:S01]  /*b130*/  FMNMX.FTZ R2, R156, R7, !PT ;  /* 0x000000079c027209 */ /* 0x008fe20007810000 */
[----:B------:R-:W-:Y:S01]  /*b140*/  FMUL.FTZ R48, R48, c[0x0][0x320] ;  /* 0x0000c80030307a20 */ /* 0x000fe20000410000 */
[----:B-1----:R-:W-:Y:S01]  /*b150*/  FMNMX.FTZ R5, R195, R0, !PT ;  /* 0x00000000c3057209 */ /* 0x002fe20007810000 */
[----:B------:R-:W-:Y:S01]  /*b160*/  FMUL.FTZ R49, R49, c[0x0][0x320] ;  /* 0x0000c80031317a20 */ /* 0x000fe20000410000 */
[----:B------:R-:W1:Y:S01]  /*b170*/  MUFU.TANH R164, R25 ;  /* 0x0000001900a47308 */ /* 0x000e620000002400 */
[----:B------:R-:W-:Y:S01]  /*b180*/  FMUL.FTZ R50, R50, c[0x0][0x320] ;  /* 0x0000c80032327a20 */ /* 0x000fe20000410000 */
[----:B----4-:R-:W-:Y:S08]  /*b190*/  FMNMX.FTZ R5, R160, R5, !PT ;  /* 0x00000005a0057209 */ /* 0x010ff00007810000 */
[----:B------:R-:W2:Y:S01]  /*b1a0*/  MUFU.TANH R162, R26 ;  /* 0x0000001a00a27308 */ /* 0x000ea20000002400 */
[----:B-----5:R-:W-:Y:S09]  /*b1b0*/  FMNMX.FTZ R7, R193, R2, !PT ;  /* 0x00000002c1077209 */ /* 0x020ff20007810000 */
[----:B------:R-:W3:Y:S01]  /*b1c0*/  MUFU.TANH R235, R27 ;  /* 0x0000001b00eb7308 */ /* 0x000ee20000002400 */
[----:B-1----:R-:W-:Y:S09]  /*b1d0*/  FMNMX.FTZ R0, R164, R7, !PT ;  /* 0x00000007a4007209 */ /* 0x002ff20007810000 */
[----:B------:R-:W1:Y:S01]  /*b1e0*/  MUFU.TANH R251, R251 ;  /* 0x000000fb00fb7308 */ /* 0x000e620000002400 */
[----:B--2---:R-:W-:Y:S09]  /*b1f0*/  FMNMX.FTZ R2, R162, R5, !PT ;  /* 0x00000005a2027209 */ /* 0x004ff20007810000 */
[----:B------:R-:W2:Y:S01]  /*b200*/  MUFU.TANH R237, R29 ;  /* 0x0000001d00ed7308 */ /* 0x000ea20000002400 */
[----:B---3--:R-:W-:Y:S09]  /*b210*/  FMNMX.FTZ R2, R235, R2, !PT ;  /* 0x00000002eb027209 */ /* 0x008ff20007810000 */
        /* <DEDUP_REMOVED lines=9> */
[----:B--2---:R-:W-:Y:S01]  /*b2b0*/  FMNMX.FTZ R4, R249, R0, !PT ;  /* 0x00000000f9047209 */ /* 0x004fe20007810000 */
[----:B------:R-:W-:Y:S08]  /*b2c0*/  FMUL.FTZ R0, R51, c[0x0][0x320] ;  /* 0x0000c80033007a20 */ /* 0x000ff00000410000 */
        /* <DEDUP_REMOVED lines=38> */
[----:B-1----:R-:W-:Y:S01]  /*b530*/  FMNMX.FTZ R11, R6, R9, !PT ;  /* 0x00000009060b7209 */ /* 0x002fe20007810000 */
[C---:B------:R-:W-:Y:S06]  /*b540*/  @P5 IMAD.WIDE.U32 R8, R192.reuse, c[0x0][0x1e0], RZ ;  /* 0x00007800c0085a25 */ /* 0x040fec00078e00ff */
[----:B------:R-:W1:Y:S01]  /*b550*/  SHFL.BFLY PT, R2, R11, 0x1, 0x1f ;  /* 0x0c201f000b027f89 */ /* 0x000e6200000e0000 */
[----:B--2---:R-:W-:Y:S02]  /*b560*/  FMNMX.FTZ R5, R7, R0, !PT ;  /* 0x0000000007057209 */ /* 0x004fe40007810000 */
[----:B------:R-:W-:Y:S05]  /*b570*/  @P5 SHF.R.S32.HI R7, RZ, 0x1f, R192 ;  /* 0x0000001fff075819 */ /* 0x000fea00000114c0 */
[----:B------:R-:W2:Y:S01]  /*b580*/  SHFL.BFLY PT, R4, R5, 0x1, 0x1f ;  /* 0x0c201f0005047f89 */ /* 0x000ea200000e0000 */
[----:B------:R-:W-:Y:S04]  /*b590*/  @P5 IMAD R7, R7, c[0x0][0x1e0], RZ ;  /* 0x0000780007075a24 */ /* 0x000fe800078e02ff */
[----:B------:R-:W-:Y:S05]  /*b5a0*/  @P5 IMAD R7, R192, c[0x0][0x1e4], R7 ;  /* 0x00007900c0075a24 */ /* 0x000fea00078e0207 */
[----:B------:R-:W-:Y:S02]  /*b5b0*/  @P5 IADD3 R7, R9, R7, RZ ;  /* 0x0000000709075210 */ /* 0x000fe40007ffe0ff */
[----:B-1----:R-:W-:Y:S05]  /*b5c0*/  FMNMX.FTZ R0, R11, R2, !PT ;  /* 0x000000020b007209 */ /* 0x002fea0007810000 */
[C---:B------:R-:W-:Y:S02]  /*b5d0*/  FADD.FTZ R2, -R0.reuse, R3 ;  /* 0x0000000300027221 */ /* 0x040fe40000010100 */
[----:B------:R-:W-:Y:S01]  /*b5e0*/  FMUL.FTZ R148, R0, c[0x0][0x2d0] ;  /* 0x0000b40000947a20 */ /* 0x000fe20000410000 */
[----:B--2---:R-:W-:Y:S01]  /*b5f0*/  FMNMX.FTZ R116, R5, R4, !PT ;  /* 0x0000000405747209 */ /* 0x004fe20007810000 */
[----:B------:R-:W-:Y:S01]  /*b600*/  FMUL.FTZ R3, R2, c[0x0][0x2d0] ;  /* 0x0000b40002037a20 */ /* 0x000fe20000410000 */
[----:B------:R-:W-:Y:S01]  /*b610*/  @P5 MOV R4, R218 ;  /* 0x000000da00045202 */ /* 0x000fe20000000f00 */
[--C-:B------:R-:W-:Y:S01]  /*b620*/  FFMA.FTZ R133, R130, c[0x0][0x2d0], -R148.reuse ;  /* 0x0000b40082857a23 */ /* 0x100fe20000010894 */
[----:B------:R-:W-:Y:S01]  /*b630*/  @P5 MOV R5, R221 ;  /* 0x000000dd00055202 */ /* 0x000fe20000000f00 */
[----:B------:R-:W-:Y:S02]  /*b640*/  FADD.FTZ R2, -R116, R119 ;  /* 0x0000007774027221 */ /* 0x000fe40000010100 */
[----:B------:R-:W-:Y:S01]  /*b650*/  FFMA.FTZ R130, R124, c[0x0][0x2d0], -R148 ;  /* 0x0000b4007c827a23 */ /* 0x000fe20000010894 */
[----:B------:R-:W1:Y:S01]  /*b660*/  MUFU.EX2 R3, R3 ;  /* 0x0000000300037308 */ /* 0x000e620000000800 */
[----:B------:R-:W-:Y:S02]  /*b670*/  FMUL.FTZ R6, R2, c[0x0][0x2d0] ;  /* 0x0000b40002067a20 */ /* 0x000fe40000410000 */
[----:B------:R-:W-:Y:S04]  /*b680*/  @P5 IMAD.WIDE.U32 R4, R8, 0x60, R4 ;  /* 0x0000006008045825 */ /* 0x000fe800078e0004 */
[----:B------:R-:W-:Y:S01]  /*b690*/  FMUL.FTZ R124, R116, c[0x0][0x2d0] ;  /* 0x0000b400747c7a20 */ /* 0x000fe20000410000 */
[----:B------:R-:W-:Y:S01]  /*b6a0*/  @P5 SHF.L.U32 R12, R4, 0x1, RZ ;  /* 0x00000001040c5819 */ /* 0x000fe200000006ff */
[--C-:B------:R-:W-:Y:S01]  /*b6b0*/  FFMA.FTZ R132, R131, c[0x0][0x2d0], -R148.reuse ;  /* 0x0000b40083847a23 */ /* 0x100fe20000010894 */
[----:B------:R2:W3:Y:S01]  /*b6c0*/  MUFU.EX2 R2, R6 ;  /* 0x0000000600027308 */ /* 0x0004e20000000800 */
[----:B------:R-:W-:Y:S01]  /*b6d0*/  FFMA.FTZ R131, R134, c[0x0][0x2d0], -R148 ;  /* 0x0000b40086837a23 */ /* 0x000fe20000010894 */
[----:B------:R-:W-:Y:S01]  /*b6e0*/  @P5 IADD3 R8, P2, R12, 0x80, RZ ;  /* 0x000000800c085810 */ /* 0x000fe20007f5e0ff */
[--C-:B------:R-:W-:Y:S01]  /*b6f0*/  FFMA.FTZ R134, R128, c[0x0][0x2d0], -R124.reuse ;  /* 0x0000b40080867a23 */ /* 0x100fe2000001087c */
[----:B------:R-:W-:Y:S01]  /*b700*/  @P5 IADD3 R12, P0, R12, c[0x0][0x1c8], RZ ;  /* 0x000072000c0c5a10 */ /* 0x000fe20007f1e0ff */
[--C-:B------:R-:W-:Y:S01]  /*b710*/  FFMA.FTZ R129, R129, c[0x0][0x2d0], -R124.reuse ;  /* 0x0000b40081817a23 */ /* 0x100fe2000001087c */
[----:B------:R-:W-:Y:S01]  /*b720*/  @P5 IADD3 R8, P1, R8, c[0x0][0x1c8], RZ ;  /* 0x0000720008085a10 */ /* 0x000fe20007f3e0ff */
[--C-:B------:R-:W-:Y:S02]  /*b730*/  FFMA.FTZ R128, R166, c[0x0][0x2d0], -R124.reuse ;  /* 0x0000b400a6807a23 */ /* 0x100fe4000001087c */
[----:B------:R-:W-:Y:S01]  /*b740*/  FFMA.FTZ R119, R158, c[0x0][0x2d0], -R124 ;  /* 0x0000b4009e777a23 */ /* 0x000fe2000001087c */
[----:B------:R-:W-:Y:S01]  /*b750*/  MUFU.EX2 R133, R133 ;  /* 0x0000008500857308 */ /* 0x000fe20000000800 */
[--C-:B------:R-:W-:Y:S02]  /*b760*/  FFMA.FTZ R185, R185, c[0x0][0x2d0], -R148.reuse ;  /* 0x0000b400b9b97a23 */ /* 0x100fe40000010894 */
[----:B------:R-:W-:Y:S02]  /*b770*/  FFMA.FTZ R194, R165, c[0x0][0x2d0], -R148 ;  /* 0x0000b400a5c27a23 */ /* 0x000fe40000010894 */
[C---:B-1----:R-:W-:Y:S02]  /*b780*/  FMUL.FTZ R24, R3.reuse, R92 ;  /* 0x0000005c03187220 */ /* 0x042fe40000410000 */
[C---:B------:R-:W-:Y:S02]  /*b790*/  FMUL.FTZ R25, R3.reuse, R93 ;  /* 0x0000005d03197220 */ /* 0x040fe40000410000 */
[C---:B------:R-:W-:Y:S01]  /*b7a0*/  FMUL.FTZ R32, R3.reuse, R84 ;  /* 0x0000005403207220 */ /* 0x040fe20000410000 */
[----:B------:R-:W1:Y:S01]  /*b7b0*/  MUFU.EX2 R132, R132 ;  /* 0x0000008400847308 */ /* 0x000e620000000800 */
[C---:B------:R-:W-:Y:S02]  /*b7c0*/  FMUL.FTZ R33, R3.reuse, R85 ;  /* 0x0000005503217220 */ /* 0x040fe40000410000 */
[----:B------:R-:W-:Y:S02]  /*b7d0*/  FMUL.FTZ R40, R3, R76 ;  /* 0x0000004c03287220 */ /* 0x000fe40000410000 */
[----:B--2---:R-:W-:Y:S02]  /*b7e0*/  @P5 IMAD R6, R7, 0x60, RZ ;  /* 0x0000006007065824 */ /* 0x004fe400078e02ff */
[C---:B---3--:R-:W-:Y:S02]  /*b7f0*/  FMUL.FTZ R7, R2.reuse, R115 ;  /* 0x0000007302077220 */ /* 0x048fe40000410000 */
[C---:B------:R-:W-:Y:S01]  /*b800*/  FMUL.FTZ R18, R2.reuse, R102 ;  /* 0x0000006602127220 */ /* 0x040fe20000410000 */
[----:B------:R-:W-:Y:S01]  /*b810*/  @P5 IADD3 R6, R5, R6, RZ ;  /* 0x0000000605065210 */ /* 0x000fe20007ffe0ff */
[----:B------:R-:W-:Y:S01]  /*b820*/  MUFU.EX2 R131, R131 ;  /* 0x0000008300837308 */ /* 0x000fe20000000800 */
[C---:B------:R-:W-:Y:S01]  /*b830*/  @P5 SHF.L.U32 R5, R231.reuse, 0x6, RZ ;  /* 0x00000006e7055819 */ /* 0x040fe200000006ff */
[----:B------:R-:W-:Y:S01]  /*b840*/  FMUL.FTZ R19, R2, R103 ;  /* 0x0000006702137220 */ /* 0x000fe20000410000 */
[----:B------:R-:W-:Y:S01]  /*b850*/  @P5 SHF.L.U64.HI R6, R4, 0x1, R6 ;  /* 0x0000000104065819 */ /* 0x000fe20000010206 */
[C---:B------:R-:W-:Y:S01]  /*b860*/  FMUL.FTZ R26, R2.reuse, R94 ;  /* 0x0000005e021a7220 */ /* 0x040fe20000410000 */
[----:B------:R-:W-:Y:S01]  /*b870*/  @P5 SHF.L.U64.HI R4, R231, 0x6, R230 ;  /* 0x00000006e7045819 */ /* 0x000fe200000102e6 */
[----:B------:R-:W-:Y:S01]  /*b880*/  FMUL.FTZ R27, R2, R95 ;  /* 0x0000005f021b7220 */ /* 0x000fe20000410000 */
[----:B------:R-:W-:Y:S01]  /*b890*/  @P5 IADD3.X R13, R6, c[0x0][0x1cc], RZ, P0, !PT ;  /* 0x00007300060d5a10 */ /* 0x000fe200007fe4ff */
[----:B------:R-:W-:Y:S01]  /*b8a0*/  FMUL.FTZ R34, R2, R86 ;  /* 0x0000005602227220 */ /* 0x000fe20000410000 */
[----:B------:R-:W-:Y:S01]  /*b8b0*/  @P5 IADD3.X R9, RZ, c[0x0][0x1cc], R6, P1, P2 ;  /* 0x00007300ff095a10 */ /* 0x000fe20000fe4406 */
[----:B------:R-:W2:Y:S01]  /*b8c0*/  MUFU.EX2 R130, R130 ;  /* 0x0000008200827308 */ /* 0x000ea20000000800 */
[----:B------:R-:W-:Y:S01]  /*b8d0*/  @P5 IADD3 R10, P0, R12, R5, RZ ;  /* 0x000000050c0a5210 */ /* 0x000fe20007f1e0ff */
[----:B------:R3:W-:Y:S01]  /*b8e0*/  @P5 LDGSTS.E.BYPASS.LTC128B.128 [R216+0x8100], [R12.64], !P4 ;  /* 0x081000000cd85fae */ /* 0x0007e2000e101d4e */
[C---:B------:R-:W-:Y:S02]  /*b8f0*/  FMUL.FTZ R6, R2.reuse, R114 ;  /* 0x0000007202067220 */ /* 0x040fe40000410000 */
[-C--:B------:R-:W-:Y:S01]  /*b900*/  @P5 IADD3.X R11, R13, R4.reuse, RZ, P0, !PT ;  /* 0x000000040d0b5210 */ /* 0x080fe200007fe4ff */
[----:B------:R-:W-:Y:S01]  /*b910*/  FMUL.FTZ R35, R2, R87 ;  /* 0x0000005702237220 */ /* 0x000fe20000410000 */
[----:B------:R-:W-:Y:S01]  /*b920*/  @P5 IADD3 R16, P1, R10, R5, RZ ;  /* 0x000000050a105210 */ /* 0x000fe20007f3e0ff */
[----:B------:R-:W-:Y:S01]  /*b930*/  FMUL.FTZ R5, R3, R113 ;  /* 0x0000007103057220 */ /* 0x000fe20000410000 */
[----:B------:R-:W-:Y:S01]  /*b940*/  ISETP.GT.AND P0, PT, R232, R233, PT ;  /* 0x000000e9e800720c */ /* 0x000fe20003f04270 */
[----:B------:R4:W-:Y:S01]  /*b950*/  @P5 LDGSTS.E.BYPASS.LTC128B.128 [R216+0xb100], [R8.64], !P3 ;  /* 0x0b10000008d85fae */ /* 0x0009e2000d901d4e */
[----:B------:R-:W-:Y:S01]  /*b960*/  @P5 IADD3.X R17, R11, R4, RZ, P1, !PT ;  /* 0x000000040b115210 */ /* 0x000fe20000ffe4ff */
[----:B------:R-:W-:Y:S01]  /*b970*/  MUFU.EX2 R134, R134 ;  /* 0x0000008600867308 */ /* 0x000fe20000000800 */
[C---:B------:R-:W-:Y:S01]  /*b980*/  FMUL.FTZ R4, R3.reuse, R112 ;  /* 0x0000007003047220 */ /* 0x040fe20000410000 */
[----:B-1----:R-:W-:Y:S01]  /*b990*/  F2FP.PACK_AB R112, R132, R133 ;  /* 0x000000858470723e */ /* 0x002fe200000000ff */
[C---:B------:R-:W-:Y:S01]  /*b9a0*/  FMUL.FTZ R41, R3.reuse, R77 ;  /* 0x0000004d03297220 */ /* 0x040fe20000410000 */
[----:B------:R-:W-:Y:S01]  /*b9b0*/  MOV R232, R192 ;  /* 0x000000c000e87202 */ /* 0x000fe20000000f00 */
[C---:B------:R-:W-:Y:S01]  /*b9c0*/  FMUL.FTZ R42, R2.reuse, R78 ;  /* 0x0000004e022a7220 */ /* 0x040fe20000410000 */
[----:B------:R1:W-:Y:S01]  /*b9d0*/  @P5 LDGSTS.E.BYPASS.LTC128B.128 [R216+0x9100], [R10.64], !P4 ;  /* 0x091000000ad85fae */ /* 0x0003e2000e101d4e */
[----:B------:R-:W-:Y:S02]  /*b9e0*/  FMUL.FTZ R43, R2, R79 ;  /* 0x0000004f022b7220 */ /* 0x000fe40000410000 */
[C---:B------:R-:W-:Y:S01]  /*b9f0*/  FMUL.FTZ R48, R3.reuse, R68 ;  /* 0x0000004403307220 */ /* 0x040fe20000410000 */
[----:B------:R-:W5:Y:S01]  /*ba00*/  MUFU.EX2 R129, R129 ;  /* 0x0000008100817308 */ /* 0x000f620000000800 */
[C---:B------:R-:W-:Y:S01]  /*ba10*/  FMUL.FTZ R49, R3.reuse, R69 ;  /* 0x0000004503317220 */ /* 0x040fe20000410000 */
[----:B--2---:R-:W-:Y:S01]  /*ba20*/  F2FP.PACK_AB R114, R130, R131 ;  /* 0x000000838272723e */ /* 0x004fe200000000ff */
[C---:B------:R-:W-:Y:S01]  /*ba30*/  FMUL.FTZ R50, R2.reuse, R70 ;  /* 0x0000004602327220 */ /* 0x040fe20000410000 */
[----:B------:R1:W-:Y:S01]  /*ba40*/  @P5 LDGSTS.E.BYPASS.LTC128B.128 [R216+0xc100], [R10.64+0x80], !P3 ;  /* 0x0c1000800ad85fae */ /* 0x0003e2000d901d4e */
[C---:B------:R-:W-:Y:S02]  /*ba50*/  FMUL.FTZ R51, R2.reuse, R71 ;  /* 0x0000004702337220 */ /* 0x040fe40000410000 */
[C---:B------:R-:W-:Y:S02]  /*ba60*/  FMUL.FTZ R52, R3.reuse, R52 ;  /* 0x0000003403347220 */ /* 0x040fe40000410000 */
[C---:B------:R-:W-:Y:S01]  /*ba70*/  FMUL.FTZ R53, R3.reuse, R53 ;  /* 0x0000003503357220 */ /* 0x040fe20000410000 */
[----:B------:R-:W-:Y:S01]  /*ba80*/  MUFU.EX2 R128, R128 ;  /* 0x0000008000807308 */ /* 0x000fe20000000800 */
[C---:B------:R-:W-:Y:S01]  /*ba90*/  FMUL.FTZ R54, R2.reuse, R54 ;  /* 0x0000003602367220 */ /* 0x040fe20000410000 */
[----:B------:R2:W-:Y:S01]  /*baa0*/  @P5 LDGSTS.E.BYPASS.LTC128B.128 [R216+0xa100], [R16.64], !P4 ;  /* 0x0a10000010d85fae */ /* 0x0005e2000e101d4e */
[C---:B------:R-:W-:Y:S02]  /*bab0*/  FMUL.FTZ R55, R2.reuse, R55 ;  /* 0x0000003702377220 */ /* 0x040fe40000410000 */
[C---:B----4-:R-:W-:Y:S02]  /*bac0*/  FMUL.FTZ R8, R3.reuse, R108 ;  /* 0x0000006c03087220 */ /* 0x050fe40000410000 */
[C---:B------:R-:W-:Y:S02]  /*bad0*/  FMUL.FTZ R9, R3.reuse, R109 ;  /* 0x0000006d03097220 */ /* 0x040fe40000410000 */
[C---:B------:R-:W-:Y:S01]  /*bae0*/  FMUL.FTZ R56, R3.reuse, R56 ;  /* 0x0000003803387220 */ /* 0x040fe20000410000 */
[----:B------:R2:W-:Y:S01]  /*baf0*/  @P5 LDGSTS.E.BYPASS.LTC128B.128 [R216+0xd100], [R16.64+0x80], !P3 ;  /* 0x0d10008010d85fae */ /* 0x0005e2000d901d4e */
[----:B------:R-:W4:Y:S01]  /*bb00*/  MUFU.EX2 R119, R119 ;  /* 0x0000007700777308 */ /* 0x000f220000000800 */
[----:B------:R-:W-:Y:S01]  /*bb10*/  FMUL.FTZ R57, R3, R57 ;  /* 0x0000003903397220 */ /* 0x000fe20000410000 */
[----:B-----5:R-:W-:Y:S01]  /*bb20*/  F2FP.PACK_AB R113, R129, R134 ;  /* 0x000000868171723e */ /* 0x020fe200000000ff */
[C---:B------:R-:W-:Y:S02]  /*bb30*/  FMUL.FTZ R58, R2.reuse, R58 ;  /* 0x0000003a023a7220 */ /* 0x040fe40000410000 */
[C---:B------:R-:W-:Y:S02]  /*bb40*/  FMUL.FTZ R59, R2.reuse, R59 ;  /* 0x0000003b023b7220 */ /* 0x040fe40000410000 */
[----:B---3--:R-:W3:Y:S01]  /*bb50*/  LDSM.16.MT88.4 R12, [R212+0x100] ;  /* 0x00010000d40c783b */ /* 0x008ee20000004200 */
[C---:B------:R-:W-:Y:S02]  /*bb60*/  FMUL.FTZ R60, R3.reuse, R60 ;  /* 0x0000003c033c7220 */ /* 0x040fe40000410000 */
[C---:B-1----:R-:W-:Y:S01]  /*bb70*/  FMUL.FTZ R10, R2.reuse, R110 ;  /* 0x0000006e020a7220 */ /* 0x042fe20000410000 */
[----:B------:R-:W-:Y:S01]  /*bb80*/  MUFU.EX2 R185, R185 ;  /* 0x000000b900b97308 */ /* 0x000fe20000000800 */
[C---:B------:R-:W-:Y:S02]  /*bb90*/  FMUL.FTZ R11, R2.reuse, R111 ;  /* 0x0000006f020b7220 */ /* 0x040fe40000410000 */
[C---:B------:R-:W-:Y:S01]  /*bba0*/  FMUL.FTZ R61, R3.reuse, R61 ;  /* 0x0000003d033d7220 */ /* 0x040fe20000410000 */
[----:B------:R-:W1:Y:S01]  /*bbb0*/  LDSM.16.MT88.4 R20, [R210+0x100] ;  /* 0x00010000d214783b */ /* 0x000e620000004200 */
[C---:B------:R-:W-:Y:S02]  /*bbc0*/  FMUL.FTZ R62, R2.reuse, R62 ;  /* 0x0000003e023e7220 */ /* 0x040fe40000410000 */
[C---:B------:R-:W-:Y:S02]  /*bbd0*/  FMUL.FTZ R63, R2.reuse, R63 ;  /* 0x0000003f023f7220 */ /* 0x040fe40000410000 */
[C---:B------:R-:W-:Y:S01]  /*bbe0*/  FMUL.FTZ R64, R3.reuse, R64 ;  /* 0x0000004003407220 */ /* 0x040fe20000410000 */
[----:B------:R-:W-:Y:S01]  /*bbf0*/  MUFU.EX2 R194, R194 ;  /* 0x000000c200c27308 */ /* 0x000fe20000000800 */
[----:B------:R-:W-:Y:S01]  /*bc00*/  FMUL.FTZ R65, R3, R65 ;  /* 0x0000004103417220 */ /* 0x000fe20000410000 */
[----:B------:R-:W5:Y:S01]  /*bc10*/  LDSM.16.MT88.4 R28, [R209+0x100] ;  /* 0x00010000d11c783b */ /* 0x000f620000004200 */
[----:B----4-:R-:W-:Y:S01]  /*bc20*/  F2FP.PACK_AB R115, R119, R128 ;  /* 0x000000807773723e */ /* 0x010fe200000000ff */
[C---:B------:R-:W-:Y:S02]  /*bc30*/  FMUL.FTZ R66, R2.reuse, R66 ;  /* 0x0000004202427220 */ /* 0x040fe40000410000 */
[C---:B--2---:R-:W-:Y:S02]  /*bc40*/  FMUL.FTZ R16, R3.reuse, R100 ;  /* 0x0000006403107220 */ /* 0x044fe40000410000 */
[----:B------:R-:W-:Y:S02]  /*bc50*/  FMUL.FTZ R17, R3, R101 ;  /* 0x0000006503117220 */ /* 0x000fe40000410000 */
[----:B------:R-:W2:Y:S01]  /*bc60*/  LDSM.16.MT88.4 R36, [R208+0x100] ;  /* 0x00010000d024783b */ /* 0x000ea20000004200 */
[C---:B------:R-:W-:Y:S02]  /*bc70*/  FMUL.FTZ R67, R2.reuse, R67 ;  /* 0x0000004302437220 */ /* 0x040fe40000410000 */
[--C-:B------:R-:W-:Y:S02]  /*bc80*/  FFMA.FTZ R165, R167, c[0x0][0x2d0], -R148.reuse ;  /* 0x0000b400a7a57a23 */ /* 0x100fe40000010894 */
[----:B------:R-:W-:Y:S02]  /*bc90*/  FFMA.FTZ R234, R163, c[0x0][0x2d0], -R148 ;  /* 0x0000b400a3ea7a23 */ /* 0x000fe40000010894 */
[--C-:B------:R-:W-:Y:S01]  /*bca0*/  FFMA.FTZ R159, R159, c[0x0][0x2d0], -R124.reuse ;  /* 0x0000b4009f9f7a23 */ /* 0x100fe2000001087c */
[----:B------:R-:W4:Y:S01]  /*bcb0*/  LDSM.16.MT88.4 R44, [R212+0x3100] ;  /* 0x00310000d42c783b */ /* 0x000f220000004200 */
[----:B------:R-:W-:Y:S01]  /*bcc0*/  MUFU.EX2 R165, R165 ;  /* 0x000000a500a57308 */ /* 0x000fe20000000800 */
[--C-:B------:R-:W-:Y:S02]  /*bcd0*/  FFMA.FTZ R236, R157, c[0x0][0x2d0], -R124.reuse ;  /* 0x0000b4009dec7a23 */ /* 0x100fe4000001087c */
[--C-:B------:R-:W-:Y:S02]  /*bce0*/  FFMA.FTZ R157, R161, c[0x0][0x2d0], -R124.reuse ;  /* 0x0000b400a19d7a23 */ /* 0x100fe4000001087c */
[--C-:B------:R-:W-:Y:S01]  /*bcf0*/  FFMA.FTZ R238, R151, c[0x0][0x2d0], -R124.reuse ;  /* 0x0000b40097ee7a23 */ /* 0x100fe2000001087c */
[C---:B---3--:R-:W-:Y:S01]  /*bd00*/  HMMA.16816.F32 R4, R112.reuse, R12, R4 ;  /* 0x0000000c7004723c */ /* 0x048fe20000001804 */
[----:B------:R-:W3:Y:S03]  /*bd10*/  LDSM.16.MT88.4 R84, [R210+0x3100] ;  /* 0x00310000d254783b */ /* 0x000ee60000004200 */
[----:B------:R-:W-:Y:S01]  /*bd20*/  MUFU.EX2 R234, R234 ;  /* 0x000000ea00ea7308 */ /* 0x000fe20000000800 */
[--C-:B------:R-:W-:Y:S02]  /*bd30*/  FFMA.FTZ R151, R127, c[0x0][0x2d0], -R124.reuse ;  /* 0x0000b4007f977a23 */ /* 0x100fe4000001087c */
[C---:B------:R-:W-:Y:S01]  /*bd40*/  FMUL.FTZ R12, R3.reuse, R104 ;  /* 0x00000068030c7220 */ /* 0x040fe20000410000 */
[C---:B------:R-:W-:Y:S01]  /*bd50*/  HMMA.16816.F32 R8, R112.reuse, R14, R8 ;  /* 0x0000000e7008723c */ /* 0x040fe20000001808 */
[----:B------:R-:W2:Y:S03]  /*bd60*/  LDSM.16.MT88.4 R76, [R209+0x3100] ;  /* 0x00310000d14c783b */ /* 0x000ea60000004200 */
[----:B------:R-:W-:Y:S02]  /*bd70*/  FMUL.FTZ R13, R3, R105 ;  /* 0x00000069030d7220 */ /* 0x000fe40000410000 */
[----:B------:R-:W-:Y:S01]  /*bd80*/  MUFU.EX2 R159, R159 ;  /* 0x0000009f009f7308 */ /* 0x000fe20000000800 */
[----:B------:R-:W-:Y:S02]  /*bd90*/  FFMA.FTZ R240, R125, c[0x0][0x2d0], -R124 ;  /* 0x0000b4007df07a23 */ /* 0x000fe4000001087c */
[C---:B------:R-:W-:Y:S01]  /*bda0*/  FMUL.FTZ R14, R2.reuse, R106 ;  /* 0x0000006a020e7220 */ /* 0x040fe20000410000 */
[----:B------:R-:W2:Y:S02]  /*bdb0*/  LDSM.16.MT88.4 R68, [R208+0x3100] ;  /* 0x00310000d044783b */ /* 0x000ea40000004200 */
[----:B------:R-:W-:Y:S02]  /*bdc0*/  FMUL.FTZ R15, R2, R107 ;  /* 0x0000006b020f7220 */ /* 0x000fe40000410000 */
[--C-:B------:R-:W-:Y:S02]  /*bdd0*/  FFMA.FTZ R135, R135, c[0x0][0x2d0], -R148.reuse ;  /* 0x0000b40087877a23 */ /* 0x100fe40000010894 */
[----:B------:R-:W-:Y:S01]  /*bde0*/  MUFU.EX2 R236, R236 ;  /* 0x000000ec00ec7308 */ /* 0x000fe20000000800 */
[--C-:B------:R-:W-:Y:S01]  /*bdf0*/  FFMA.FTZ R136, R136, c[0x0][0x2d0], -R148.reuse ;  /* 0x0000b40088887a23 */ /* 0x100fe20000010894 */
[----:B------:R-:W-:Y:S01]  /*be00*/  LDSM.16.MT88.4 R92, [R209+0x4100] ;  /* 0x00410000d15c783b */ /* 0x000fe20000004200 */
[--C-:B------:R-:W-:Y:S01]  /*be10*/  FFMA.FTZ R137, R137, c[0x0][0x2d0], -R148.reuse ;  /* 0x0000b40089897a23 */ /* 0x100fe20000010894 */
[C---:B-1----:R-:W-:Y:S03]  /*be20*/  HMMA.16816.F32 R12, R112.reuse, R20, R12 ;  /* 0x00000014700c723c */ /* 0x042fe6000000180c */
[----:B------:R-:W-:Y:S02]  /*be30*/  FFMA.FTZ R138, R138, c[0x0][0x2d0], -R148 ;  /* 0x0000b4008a8a7a23 */ /* 0x000fe40000010894 */
[--C-:B------:R-:W-:Y:S01]  /*be40*/  FFMA.FTZ R146, R146, c[0x0][0x2d0], -R124.reuse ;  /* 0x0000b40092927a23 */ /* 0x100fe2000001087c */
[----:B------:R-:W-:Y:S01]  /*be50*/  LDSM.16.MT88.4 R100, [R210+0x1900] ;  /* 0x00190000d264783b */ /* 0x000fe20000004200 */
[C---:B------:R-:W-:Y:S01]  /*be60*/  FMUL.FTZ R20, R3.reuse, R96 ;  /* 0x0000006003147220 */ /* 0x040fe20000410000 */
[C---:B------:R-:W-:Y:S01]  /*be70*/  HMMA.16816.F32 R16, R112.reuse, R22, R16 ;  /* 0x000000167010723c */ /* 0x040fe20000001810 */
[----:B------:R-:W-:Y:S03]  /*be80*/  MUFU.EX2 R157, R157 ;  /* 0x0000009d009d7308 */ /* 0x000fe60000000800 */
[----:B------:R-:W-:Y:S02]  /*be90*/  FMUL.FTZ R21, R3, R97 ;  /* 0x0000006103157220 */ /* 0x000fe40000410000 */
[----:B------:R-:W-:Y:S01]  /*bea0*/  LDSM.16.MT88.4 R108, [R212+0x2900] ;  /* 0x00290000d46c783b */ /* 0x000fe20000004200 */
[C---:B------:R-:W-:Y:S02]  /*beb0*/  FMUL.FTZ R22, R2.reuse, R98 ;  /* 0x0000006202167220 */ /* 0x040fe40000410000 */
[----:B------:R-:W-:Y:S02]  /*bec0*/  FMUL.FTZ R23, R2, R99 ;  /* 0x0000006302177220 */ /* 0x000fe40000410000 */
[----:B------:R-:W-:Y:S01]  /*bed0*/  MUFU.EX2 R238, R238 ;  /* 0x000000ee00ee7308 */ /* 0x000fe20000000800 */
[--C-:B------:R-:W-:Y:S02]  /*bee0*/  FFMA.FTZ R147, R147, c[0x0][0x2d0], -R124.reuse ;  /* 0x0000b40093937a23 */ /* 0x100fe4000001087c */
[----:B------:R-:W-:Y:S01]  /*bef0*/  LDSM.16.MT88.4 R96, [R208+0x4100] ;  /* 0x00410000d060783b */ /* 0x000fe20000004200 */
[--C-:B------:R-:W-:Y:S01]  /*bf00*/  FFMA.FTZ R149, R149, c[0x0][0x2d0], -R124.reuse ;  /* 0x0000b40095957a23 */ /* 0x100fe2000001087c */
[C---:B-----5:R-:W-:Y:S03]  /*bf10*/  HMMA.16816.F32 R20, R112.reuse, R28, R20 ;  /* 0x0000001c7014723c */ /* 0x060fe60000001814 */
[----:B------:R-:W-:Y:S02]  /*bf20*/  FFMA.FTZ R150, R150, c[0x0][0x2d0], -R124 ;  /* 0x0000b40096967a23 */ /* 0x000fe4000001087c */
[----:B------:R-:W-:Y:S01]  /*bf30*/  MUFU.EX2 R135, R135 ;  /* 0x0000008700877308 */ /* 0x000fe20000000800 */
[----:B------:R-:W0:Y:S01]  /*bf40*/  LDGDEPBAR ;  /* 0x00000000000079af */ /* 0x000e220000000000 */
[C---:B------:R-:W-:Y:S01]  /*bf50*/  FMUL.FTZ R28, R3.reuse, R88 ;  /* 0x00000058031c7220 */ /* 0x040fe20000410000 */
[C---:B------:R-:W-:Y:S04]  /*bf60*/  HMMA.16816.F32 R24, R112.reuse, R30, R24 ;  /* 0x0000001e7018723c */ /* 0x040fe80000001818 */
[----:B------:R-:W-:Y:S02]  /*bf70*/  FMUL.FTZ R29, R3, R89 ;  /* 0x00000059031d7220 */ /* 0x000fe40000410000 */
[--C-:B------:R-:W-:Y:S01]  /*bf80*/  FFMA.FTZ R187, R187, c[0x0][0x2d0], -R148.reuse ;  /* 0x0000b400bbbb7a23 */ /* 0x100fe20000010894 */
[----:B------:R-:W1:Y:S01]  /*bf90*/  MUFU.EX2 R136, R136 ;  /* 0x0000008800887308 */ /* 0x000e620000000800 */
[C---:B------:R-:W-:Y:S04]  /*bfa0*/  FMUL.FTZ R30, R2.reuse, R90 ;  /* 0x0000005a021e7220 */ /* 0x040fe80000410000 */
[----:B------:R-:W-:Y:S02]  /*bfb0*/  FMUL.FTZ R31, R2, R91 ;  /* 0x0000005b021f7220 */ /* 0x000fe40000410000 */
[----:B------:R-:W-:Y:S01]  /*bfc0*/  LDSM.16.MT88.4 R88, [R212+0x3900] ;  /* 0x00390000d458783b */ /* 0x000fe20000004200 */
[--C-:B------:R-:W-:Y:S02]  /*bfd0*/  FFMA.FTZ R156, R156, c[0x0][0x2d0], -R148.reuse ;  /* 0x0000b4009c9c7a23 */ /* 0x100fe40000010894 */
[----:B------:R-:W-:Y:S01]  /*bfe0*/  MUFU.EX2 R137, R137 ;  /* 0x0000008900897308 */ /* 0x000fe20000000800 */
[--C-:B------:R-:W-:Y:S01]  /*bff0*/  FFMA.FTZ R158, R193, c[0x0][0x2d0], -R148.reuse ;  /* 0x0000b400c19e7a23 */ /* 0x100fe20000010894 */
[C---:B--2---:R-:W-:Y:S03]  /*c000*/  HMMA.16816.F32 R28, R112.reuse, R36, R28 ;  /* 0x00000024701c723c */ /* 0x044fe6000000181c */
[----:B------:R-:W-:Y:S02]  /*c010*/  FFMA.FTZ R193, R164, c[0x0][0x2d0], -R148 ;  /* 0x0000b400a4c17a23 */ /* 0x000fe40000010894 */
[--C-:B------:R-:W-:Y:S02]  /*c020*/  FFMA.FTZ R195, R195, c[0x0][0x2d0], -R124.reuse ;  /* 0x0000b400c3c37a23 */ /* 0x100fe4000001087c */
[C---:B------:R-:W-:Y:S01]  /*c030*/  FMUL.FTZ R36, R3.reuse, R80 ;  /* 0x0000005003247220 */ /* 0x040fe20000410000 */
[C---:B------:R-:W-:Y:S01]  /*c040*/  HMMA.16816.F32 R32, R112.reuse, R38, R32 ;  /* 0x000000267020723c */ /* 0x040fe20000001820 */
[----:B------:R-:W-:Y:S03]  /*c050*/  MUFU.EX2 R138, R138 ;  /* 0x0000008a008a7308 */ /* 0x000fe60000000800 */
[----:B------:R-:W-:Y:S02]  /*c060*/  FMUL.FTZ R37, R3, R81 ;  /* 0x0000005103257220 */ /* 0x000fe40000410000 */
[--C-:B------:R-:W-:Y:S02]  /*c070*/  FFMA.FTZ R160, R160, c[0x0][0x2d0], -R124.reuse ;  /* 0x0000b400a0a07a23 */ /* 0x100fe4000001087c */
[C---:B------:R-:W-:Y:S03]  /*c080*/  FMUL.FTZ R38, R2.reuse, R82 ;  /* 0x0000005202267220 */ /* 0x040fe60000410000 */
[----:B------:R-:W-:Y:S01]  /*c090*/  MUFU.EX2 R146, R146 ;  /* 0x0000009200927308 */ /* 0x000fe20000000800 */
[----:B------:R-:W-:Y:S02]  /*c0a0*/  FMUL.FTZ R39, R2, R83 ;  /* 0x0000005302277220 */ /* 0x000fe40000410000 */
[----:B------:R-:W-:Y:S01]  /*c0b0*/  LDSM.16.MT88.4 R80, [R209+0x900] ;  /* 0x00090000d150783b */ /* 0x000fe20000004200 */
[--C-:B------:R-:W-:Y:S02]  /*c0c0*/  FFMA.FTZ R162, R162, c[0x0][0x2d0], -R124.reuse ;  /* 0x0000b400a2a27a23 */ /* 0x100fe4000001087c */
[----:B------:R-:W-:Y:S02]  /*c0d0*/  FFMA.FTZ R235, R235, c[0x0][0x2d0], -R124 ;  /* 0x0000b400ebeb7a23 */ /* 0x000fe4000001087c */
[C---:B----4-:R-:W-:Y:S02]  /*c0e0*/  HMMA.16816.F32 R36, R112.reuse, R44, R36 ;  /* 0x0000002c7024723c */ /* 0x050fe40000001824 */
[----:B------:R-:W2:Y:S01]  /*c0f0*/  MUFU.EX2 R147, R147 ;  /* 0x0000009300937308 */ /* 0x000ea20000000800 */
[--C-:B------:R-:W-:Y:S02]  /*c100*/  FFMA.FTZ R164, R251, c[0x0][0x2d0], -R148.reuse ;  /* 0x0000b400fba47a23 */ /* 0x100fe40000010894 */
[--C-:B------:R-:W-:Y:S02]  /*c110*/  FFMA.FTZ R237, R237, c[0x0][0x2d0], -R148.reuse ;  /* 0x0000b400eded7a23 */ /* 0x100fe40000010894 */
[C---:B------:R-:W-:Y:S01]  /*c120*/  FMUL.FTZ R44, R3.reuse, R72 ;  /* 0x00000048032c7220 */ /* 0x040fe20000410000 */
[C---:B------:R-:W-:Y:S04]  /*c130*/  HMMA.16816.F32 R40, R112.reuse, R46, R40 ;  /* 0x0000002e7028723c */ /* 0x040fe80000001828 */
[----:B------:R-:W-:Y:S01]  /*c140*/  FMUL.FTZ R45, R3, R73 ;  /* 0x00000049032d7220 */ /* 0x000fe20000410000 */
[----:B------:R-:W-:Y:S01]  /*c150*/  MUFU.EX2 R149, R149 ;  /* 0x0000009500957308 */ /* 0x000fe20000000800 */
[--C-:B------:R-:W-:Y:S02]  /*c160*/  FFMA.FTZ R166, R249, c[0x0][0x2d0], -R148.reuse ;  /* 0x0000b400f9a67a23 */ /* 0x100fe40000010894 */
[C---:B------:R-:W-:Y:S04]  /*c170*/  FMUL.FTZ R46, R2.reuse, R74 ;  /* 0x0000004a022e7220 */ /* 0x040fe80000410000 */
[----:B------:R-:W-:Y:S02]  /*c180*/  FMUL.FTZ R47, R2, R75 ;  /* 0x0000004b022f7220 */ /* 0x000fe40000410000 */
[----:B------:R-:W4:Y:S01]  /*c190*/  LDSM.16.MT88.4 R72, [R212+0x900] ;  /* 0x00090000d448783b */ /* 0x000f220000004200 */
[----:B------:R-:W5:Y:S01]  /*c1a0*/  MUFU.EX2 R150, R150 ;  /* 0x0000009600967308 */ /* 0x000f620000000800 */
[----:B------:R-:W-:Y:S02]  /*c1b0*/  FFMA.FTZ R239, R239, c[0x0][0x2d0], -R148 ;  /* 0x0000b400efef7a23 */ /* 0x000fe40000010894 */
[--C-:B------:R-:W-:Y:S01]  /*c1c0*/  FFMA.FTZ R184, R247, c[0x0][0x2d0], -R124.reuse ;  /* 0x0000b400f7b87a23 */ /* 0x100fe2000001087c */
[C---:B---3--:R-:W-:Y:S03]  /*c1d0*/  HMMA.16816.F32 R44, R112.reuse, R84, R44 ;  /* 0x00000054702c723c */ /* 0x048fe6000000182c */
[--C-:B------:R-:W-:Y:S02]  /*c1e0*/  FFMA.FTZ R243, R243, c[0x0][0x2d0], -R124.reuse ;  /* 0x0000b400f3f37a23 */ /* 0x100fe4000001087c */
[--C-:B------:R-:W-:Y:S01]  /*c1f0*/  FFMA.FTZ R186, R245, c[0x0][0x2d0], -R124.reuse ;  /* 0x0000b400f5ba7a23 */ /* 0x100fe2000001087c */
[----:B------:R-:W-:Y:S01]  /*c200*/  MUFU.EX2 R187, R187 ;  /* 0x000000bb00bb7308 */ /* 0x000fe20000000800 */
[----:B------:R-:W-:Y:S01]  /*c210*/  FFMA.FTZ R241, R241, c[0x0][0x2d0], -R124 ;  /* 0x0000b400f1f17a23 */ /* 0x000fe2000001087c */
[C---:B------:R-:W-:Y:S01]  /*c220*/  HMMA.16816.F32 R48, R112.reuse, R86, R48 ;  /* 0x000000567030723c */ /* 0x040fe20000001830 */
[----:B------:R-:W-:Y:S03]  /*c230*/  LDSM.16.MT88.4 R84, [R208+0x900] ;  /* 0x00090000d054783b */ /* 0x000fe60000004200 */
[--C-:B------:R-:W-:Y:S02]  /*c240*/  FFMA.FTZ R145, R145, c[0x0][0x2d0], -R148.reuse ;  /* 0x0000b40091917a23 */ /* 0x100fe40000010894 */
[--C-:B------:R-:W-:Y:S02]  /*c250*/  FFMA.FTZ R144, R144, c[0x0][0x2d0], -R148.reuse ;  /* 0x0000b40090907a23 */ /* 0x100fe40000010894 */
[C---:B------:R-:W-:Y:S01]  /*c260*/  HMMA.16816.F32 R52, R112.reuse, R76, R52 ;  /* 0x0000004c7034723c */ /* 0x040fe20000001834 */
[----:B------:R-:W3:Y:S03]  /*c270*/  MUFU.EX2 R156, R156 ;  /* 0x0000009c009c7308 */ /* 0x000ee60000000800 */
[--C-:B------:R-:W-:Y:S02]  /*c280*/  FFMA.FTZ R139, R139, c[0x0][0x2d0], -R148.reuse ;  /* 0x0000b4008b8b7a23 */ /* 0x100fe40000010894 */
[----:B------:R-:W-:Y:S02]  /*c290*/  FFMA.FTZ R148, R126, c[0x0][0x2d0], -R148 ;  /* 0x0000b4007e947a23 */ /* 0x000fe40000010894 */
[C---:B------:R-:W-:Y:S01]  /*c2a0*/  HMMA.16816.F32 R56, R112.reuse, R78, R56 ;  /* 0x0000004e7038723c */ /* 0x040fe20000001838 */
[----:B------:R-:W3:Y:S02]  /*c2b0*/  LDSM.16.MT88.4 R76, [R210+0x900] ;  /* 0x00090000d24c783b */ /* 0x000ee40000004200 */
[----:B------:R-:W-:Y:S01]  /*c2c0*/  MUFU.EX2 R158, R158 ;  /* 0x0000009e009e7308 */ /* 0x000fe20000000800 */
[--C-:B------:R-:W-:Y:S02]  /*c2d0*/  FFMA.FTZ R118, R118, c[0x0][0x2d0], -R124.reuse ;  /* 0x0000b40076767a23 */ /* 0x100fe4000001087c */
[----:B------:R-:W-:Y:S02]  /*c2e0*/  FFMA.FTZ R124, R117, c[0x0][0x2d0], -R124 ;  /* 0x0000b400757c7a23 */ /* 0x000fe4000001087c */
[C---:B------:R-:W-:Y:S04]  /*c2f0*/  HMMA.16816.F32 R60, R112.reuse, R68, R60 ;  /* 0x00000044703c723c */ /* 0x040fe8000000183c */
[----:B------:R-:W-:Y:S01]  /*c300*/  FFMA.FTZ R133, R3, R224, R133 ;  /* 0x000000e003857223 */ /* 0x000fe20000010085 */
[----:B------:R-:W3:Y:S01]  /*c310*/  MUFU.EX2 R193, R193 ;  /* 0x000000c100c17308 */ /* 0x000ee20000000800 */
[----:B------:R-:W-:Y:S01]  /*c320*/  MOV R3, R0 ;  /* 0x0000000000037202 */ /* 0x000fe20000000f00 */
[----:B------:R-:W-:Y:S01]  /*c330*/  FFMA.FTZ R134, R2, R225, R134 ;  /* 0x000000e102867223 */ /* 0x000fe20000010086 */
[----:B------:R-:W-:Y:S04]  /*c340*/  HMMA.16816.F32 R64, R112, R70, R64 ;  /* 0x000000467040723c */ /* 0x000fe80000001840 */
[----:B-1----:R-:W-:Y:S01]  /*c350*/  F2FP.PACK_AB R68, R136, R135 ;  /* 0x000000878844723e */ /* 0x002fe200000000ff */
[----:B------:R-:W-:Y:S01]  /*c360*/  FADD.FTZ R132, R132, R133 ;  /* 0x0000008584847221 */ /* 0x000fe20000010000 */
[----:B--2---:R-:W-:Y:S01]  /*c370*/  F2FP.PACK_AB R69, R147, R146 ;  /* 0x000000929345723e */ /* 0x004fe200000000ff */
[----:B------:R-:W-:Y:S01]  /*c380*/  MUFU.EX2 R195, R195 ;  /* 0x000000c300c37308 */ /* 0x000fe20000000800 */
[----:B------:R-:W-:Y:S01]  /*c390*/  F2FP.PACK_AB R70, R138, R137 ;  /* 0x000000898a46723e */ /* 0x000fe200000000ff */
[----:B------:R-:W-:Y:S03]  /*c3a0*/  FADD.FTZ R129, R129, R134 ;  /* 0x0000008681817221 */ /* 0x000fe60000010000 */
[----:B-----5:R-:W-:Y:S01]  /*c3b0*/  F2FP.PACK_AB R71, R150, R149 ;  /* 0x000000959647723e */ /* 0x020fe200000000ff */
[----:B------:R-:W-:Y:S02]  /*c3c0*/  FADD.FTZ R131, R131, R132 ;  /* 0x0000008483837221 */ /* 0x000fe40000010000 */
[----:B------:R-:W-:Y:S02]  /*c3d0*/  FADD.FTZ R128, R128, R129 ;  /* 0x0000008180807221 */ /* 0x000fe40000010000 */
[----:B------:R-:W1:Y:S01]  /*c3e0*/  MUFU.EX2 R160, R160 ;  /* 0x000000a000a07308 */ /* 0x000e620000000800 */
[----:B------:R-:W-:Y:S01]  /*c3f0*/  FADD.FTZ R130, R130, R131 ;  /* 0x0000008382827221 */ /* 0x000fe20000010000 */
[C---:B----4-:R-:W-:Y:S05]  /*c400*/  HMMA.16816.F32 R4, R68.reuse, R72, R4 ;  /* 0x000000484404723c */ /* 0x050fea0000001804 */
[----:B------:R-:W-:Y:S02]  /*c410*/  FADD.FTZ R119, R119, R128 ;  /* 0x0000008077777221 */ /* 0x000fe40000010000 */
[----:B------:R-:W-:Y:S01]  /*c420*/  FADD.FTZ R135, R135, R130 ;  /* 0x0000008287877221 */ /* 0x000fe20000010000 */
[C---:B------:R-:W-:Y:S01]  /*c430*/  HMMA.16816.F32 R8, R68.reuse, R74, R8 ;  /* 0x0000004a4408723c */ /* 0x040fe20000001808 */
[----:B------:R-:W2:Y:S01]  /*c440*/  LDSM.16.MT88.4 R72, [R210+0x3900] ;  /* 0x00390000d248783b */ /* 0x000ea20000004200 */
[----:B------:R-:W-:Y:S02]  /*c450*/  MUFU.EX2 R162, R162 ;  /* 0x000000a200a27308 */ /* 0x000fe40000000800 */
[----:B------:R-:W-:Y:S01]  /*c460*/  FADD.FTZ R146, R146, R119 ;  /* 0x0000007792927221 */ /* 0x000fe20000010000 */
[----:B------:R-:W-:Y:S01]  /*c470*/  MOV R119, R116 ;  /* 0x0000007400777202 */ /* 0x000fe20000000f00 */
[----:B------:R-:W-:Y:S02]  /*c480*/  FADD.FTZ R136, R136, R135 ;  /* 0x0000008788887221 */ /* 0x000fe40000010000 */
[C---:B---3--:R-:W-:Y:S04]  /*c490*/  HMMA.16816.F32 R12, R68.reuse, R76, R12 ;  /* 0x0000004c440c723c */ /* 0x048fe8000000180c */
[----:B------:R-:W3:Y:S01]  /*c4a0*/  MUFU.EX2 R235, R235 ;  /* 0x000000eb00eb7308 */ /* 0x000ee20000000800 */
[----:B------:R-:W-:Y:S02]  /*c4b0*/  FADD.FTZ R146, R147, R146 ;  /* 0x0000009293927221 */ /* 0x000fe40000010000 */
[----:B------:R-:W-:Y:S01]  /*c4c0*/  FADD.FTZ R137, R137, R136 ;  /* 0x0000008889897221 */ /* 0x000fe20000010000 */
[C---:B------:R-:W-:Y:S01]  /*c4d0*/  HMMA.16816.F32 R16, R68.reuse, R78, R16 ;  /* 0x0000004e4410723c */ /* 0x040fe20000001810 */
[----:B------:R-:W4:Y:S03]  /*c4e0*/  LDSM.16.MT88.4 R76, [R209+0x3900] ;  /* 0x00390000d14c783b */ /* 0x000f260000004200 */
[----:B------:R-:W-:Y:S02]  /*c4f0*/  FADD.FTZ R149, R149, R146 ;  /* 0x0000009295957221 */ /* 0x000fe40000010000 */
[----:B------:R-:W-:Y:S01]  /*c500*/  MUFU.EX2 R164, R164 ;  /* 0x000000a400a47308 */ /* 0x000fe20000000800 */
[----:B------:R-:W-:Y:S01]  /*c510*/  FADD.FTZ R138, R138, R137 ;  /* 0x000000898a8a7221 */ /* 0x000fe20000010000 */
[C---:B------:R-:W-:Y:S04]  /*c520*/  HMMA.16816.F32 R20, R68.reuse, R80, R20 ;  /* 0x000000504414723c */ /* 0x040fe80000001814 */
[----:B------:R-:W-:Y:S04]  /*c530*/  FADD.FTZ R150, R150, R149 ;  /* 0x0000009596967221 */ /* 0x000fe80000010000 */
[C---:B------:R-:W-:Y:S01]  /*c540*/  HMMA.16816.F32 R24, R68.reuse, R82, R24 ;  /* 0x000000524418723c */ /* 0x040fe20000001818 */
[----:B------:R-:W5:Y:S01]  /*c550*/  LDSM.16.MT88.4 R80, [R208+0x3900] ;  /* 0x00390000d050783b */ /* 0x000f620000004200 */
[----:B------:R-:W-:Y:S06]  /*c560*/  MUFU.EX2 R237, R237 ;  /* 0x000000ed00ed7308 */ /* 0x000fec0000000800 */
[C---:B------:R-:W-:Y:S04]  /*c570*/  HMMA.16816.F32 R28, R68.reuse, R84, R28 ;  /* 0x00000054441c723c */ /* 0x040fe8000000181c */
[----:B------:R-:W-:Y:S04]  /*c580*/  MUFU.EX2 R166, R166 ;  /* 0x000000a600a67308 */ /* 0x000fe80000000800 */
[C---:B------:R-:W-:Y:S01]  /*c590*/  HMMA.16816.F32 R32, R68.reuse, R86, R32 ;  /* 0x000000564420723c */ /* 0x040fe20000001820 */
[----:B------:R-:W-:Y:S05]  /*c5a0*/  LDSM.16.MT88.4 R84, [R208+0x1100] ;  /* 0x00110000d054783b */ /* 0x000fea0000004200 */
[----:B------:R-:W-:Y:S02]  /*c5b0*/  MUFU.EX2 R239, R239 ;  /* 0x000000ef00ef7308 */ /* 0x000fe40000000800 */
[C---:B------:R-:W-:Y:S08]  /*c5c0*/  HMMA.16816.F32 R36, R68.reuse, R88, R36 ;  /* 0x000000584424723c */ /* 0x040ff00000001824 */
[C---:B------:R-:W-:Y:S01]  /*c5d0*/  HMMA.16816.F32 R40, R68.reuse, R90, R40 ;  /* 0x0000005a4428723c */ /* 0x040fe20000001828 */
[----:B------:R-:W-:Y:S01]  /*c5e0*/  LDSM.16.MT88.4 R88, [R210+0x4100] ;  /* 0x00410000d258783b */ /* 0x000fe20000004200 */
[----:B------:R-:W-:Y:S06]  /*c5f0*/  MUFU.EX2 R184, R184 ;  /* 0x000000b800b87308 */ /* 0x000fec0000000800 */
[C---:B--2---:R-:W-:Y:S04]  /*c600*/  HMMA.16816.F32 R44, R68.reuse, R72, R44 ;  /* 0x00000048442c723c */ /* 0x044fe8000000182c */
[----:B------:R-:W-:Y:S04]  /*c610*/  MUFU.EX2 R243, R243 ;  /* 0x000000f300f37308 */ /* 0x000fe80000000800 */
[C---:B------:R-:W-:Y:S01]  /*c620*/  HMMA.16816.F32 R48, R68.reuse, R74, R48 ;  /* 0x0000004a4430723c */ /* 0x040fe20000001830 */
[----:B------:R-:W2:Y:S05]  /*c630*/  LDSM.16.MT88.4 R72, [R212+0x1100] ;  /* 0x00110000d448783b */ /* 0x000eaa0000004200 */
        /* <DEDUP_REMOVED lines=9> */
[----:B------:R-:W-:Y:S01]  /*c6d0*/  MUFU.EX2 R144, R144 ;  /* 0x0000009000907308 */ /* 0x000fe20000000800 */
[----:B------:R-:W-:Y:S01]  /*c6e0*/  F2FP.PACK_AB R68, R156, R187 ;  /* 0x000000bb9c44723e */ /* 0x000fe200000000ff */
[----:B------:R-:W-:Y:S01]  /*c6f0*/  FADD.FTZ R187, R187, R138 ;  /* 0x0000008abbbb7221 */ /* 0x000fe20000010000 */
[----:B------:R-:W-:Y:S03]  /*c700*/  F2FP.PACK_AB R70, R193, R158 ;  /* 0x0000009ec146723e */ /* 0x000fe600000000ff */
[----:B-1----:R-:W-:Y:S01]  /*c710*/  F2FP.PACK_AB R69, R160, R195 ;  /* 0x000000c3a045723e */ /* 0x002fe200000000ff */
[----:B------:R-:W-:Y:S01]  /*c720*/  FADD.FTZ R195, R195, R150 ;  /* 0x00000096c3c37221 */ /* 0x000fe20000010000 */
[----:B---3--:R-:W-:Y:S01]  /*c730*/  F2FP.PACK_AB R71, R235, R162 ;  /* 0x000000a2eb47723e */ /* 0x008fe200000000ff */
[----:B------:R-:W-:Y:S01]  /*c740*/  FADD.FTZ R187, R156, R187 ;  /* 0x000000bb9cbb7221 */ /* 0x000fe20000010000 */
[----:B------:R-:W-:Y:S01]  /*c750*/  MUFU.EX2 R139, R139 ;  /* 0x0000008b008b7308 */ /* 0x000fe20000000800 */
[----:B------:R-:W-:Y:S02]  /*c760*/  FADD.FTZ R195, R160, R195 ;  /* 0x000000c3a0c37221 */ /* 0x000fe40000010000 */
[----:B------:R-:W-:Y:S02]  /*c770*/  FADD.FTZ R158, R158, R187 ;  /* 0x000000bb9e9e7221 */ /* 0x000fe40000010000 */
[C---:B--2---:R-:W-:Y:S03]  /*c780*/  HMMA.16816.F32 R4, R68.reuse, R72, R4 ;  /* 0x000000484404723c */ /* 0x044fe60000001804 */
[----:B------:R-:W-:Y:S02]  /*c790*/  FADD.FTZ R162, R162, R195 ;  /* 0x000000c3a2a27221 */ /* 0x000fe40000010000 */
[----:B------:R-:W1:Y:S01]  /*c7a0*/  MUFU.EX2 R148, R148 ;  /* 0x0000009400947308 */ /* 0x000e620000000800 */
[----:B------:R-:W-:Y:S02]  /*c7b0*/  FADD.FTZ R193, R193, R158 ;  /* 0x0000009ec1c17221 */ /* 0x000fe40000010000 */
[C---:B------:R-:W-:Y:S01]  /*c7c0*/  HMMA.16816.F32 R8, R68.reuse, R74, R8 ;  /* 0x0000004a4408723c */ /* 0x040fe20000001808 */
[----:B------:R-:W2:Y:S03]  /*c7d0*/  LDSM.16.MT88.4 R72, [R212+0x4100] ;  /* 0x00410000d448783b */ /* 0x000ea60000004200 */
[----:B------:R-:W-:Y:S03]  /*c7e0*/  FADD.FTZ R235, R235, R162 ;  /* 0x000000a2ebeb7221 */ /* 0x000fe60000010000 */
[----:B------:R-:W-:Y:S01]  /*c7f0*/  MUFU.EX2 R151, R151 ;  /* 0x0000009700977308 */ /* 0x000fe20000000800 */
[C---:B----4-:R-:W-:Y:S08]  /*c800*/  HMMA.16816.F32 R12, R68.reuse, R76, R12 ;  /* 0x0000004c440c723c */ /* 0x050ff0000000180c */
[C---:B------:R-:W-:Y:S01]  /*c810*/  HMMA.16816.F32 R16, R68.reuse, R78, R16 ;  /* 0x0000004e4410723c */ /* 0x040fe20000001810 */
[----:B------:R-:W3:Y:S01]  /*c820*/  LDSM.16.MT88.4 R76, [R212+0x1900] ;  /* 0x00190000d44c783b */ /* 0x000ee20000004200 */
[----:B------:R-:W4:Y:S02]  /*c830*/  MUFU.EX2 R240, R240 ;  /* 0x000000f000f07308 */ /* 0x000f240000000800 */
[----:B-1----:R-:W-:Y:S04]  /*c840*/  F2FP.PACK_AB R126, R148, R139 ;  /* 0x0000008b947e723e */ /* 0x002fe800000000ff */
[C---:B-----5:R-:W-:Y:S04]  /*c850*/  HMMA.16816.F32 R20, R68.reuse, R80, R20 ;  /* 0x000000504414723c */ /* 0x060fe80000001814 */
[----:B------:R-:W-:Y:S04]  /*c860*/  MUFU.EX2 R118, R118 ;  /* 0x0000007600767308 */ /* 0x000fe80000000800 */
[C---:B------:R-:W-:Y:S01]  /*c870*/  HMMA.16816.F32 R24, R68.reuse, R82, R24 ;  /* 0x000000524418723c */ /* 0x040fe20000001818 */
[----:B------:R-:W1:Y:S05]  /*c880*/  LDSM.16.MT88.4 R80, [R209+0x1900] ;  /* 0x00190000d150783b */ /* 0x000e6a0000004200 */
[----:B------:R5:W3:Y:S02]  /*c890*/  MUFU.EX2 R117, R124 ;  /* 0x0000007c00757308 */ /* 0x000ae40000000800 */
[C---:B------:R-:W-:Y:S04]  /*c8a0*/  HMMA.16816.F32 R28, R68.reuse, R84, R28 ;  /* 0x00000054441c723c */ /* 0x040fe8000000181c */
[----:B----4-:R-:W-:Y:S04]  /*c8b0*/  F2FP.PACK_AB R125, R240, R151 ;  /* 0x00000097f07d723e */ /* 0x010fe800000000ff */
[C---:B------:R-:W-:Y:S01]  /*c8c0*/  HMMA.16816.F32 R32, R68.reuse, R86, R32 ;  /* 0x000000564420723c */ /* 0x040fe20000001820 */
[----:B------:R-:W-:Y:S07]  /*c8d0*/  LDSM.16.MT88.4 R84, [R210+0x4900] ;  /* 0x00490000d254783b */ /* 0x000fee0000004200 */
[C---:B--2---:R-:W-:Y:S04]  /*c8e0*/  HMMA.16816.F32 R36, R68.reuse, R72, R36 ;  /* 0x000000484424723c */ /* 0x044fe80000001824 */
[----:B-----5:R-:W-:Y:S04]  /*c8f0*/  F2FP.PACK_AB R124, R144, R145 ;  /* 0x00000091907c723e */ /* 0x020fe800000000ff */
[C---:B------:R-:W-:Y:S01]  /*c900*/  HMMA.16816.F32 R40, R68.reuse, R74, R40 ;  /* 0x0000004a4428723c */ /* 0x040fe20000001828 */
[----:B------:R-:W2:Y:S03]  /*c910*/  LDSM.16.MT88.4 R72, [R208+0x1900] ;  /* 0x00190000d048783b */ /* 0x000ea60000004200 */
[----:B---3--:R-:W-:Y:S04]  /*c920*/  F2FP.PACK_AB R127, R117, R118 ;  /* 0x00000076757f723e */ /* 0x008fe800000000ff */
[C---:B------:R-:W-:Y:S08]  /*c930*/  HMMA.16816.F32 R44, R68.reuse, R88, R44 ;  /* 0x00000058442c723c */ /* 0x040ff0000000182c */
[C---:B------:R-:W-:Y:S01]  /*c940*/  HMMA.16816.F32 R48, R68.reuse, R90, R48 ;  /* 0x0000005a4430723c */ /* 0x040fe20000001830 */
[----:B------:R-:W-:Y:S07]  /*c950*/  LDSM.16.MT88.4 R88, [R208+0x5100] ;  /* 0x00510000d058783b */ /* 0x000fee0000004200 */
[C---:B------:R-:W-:Y:S08]  /*c960*/  HMMA.16816.F32 R52, R68.reuse, R92, R52 ;  /* 0x0000005c4434723c */ /* 0x040ff00000001834 */
[C---:B------:R-:W-:Y:S01]  /*c970*/  HMMA.16816.F32 R56, R68.reuse, R94, R56 ;  /* 0x0000005e4438723c */ /* 0x040fe20000001838 */
[----:B------:R-:W-:Y:S07]  /*c980*/  LDSM.16.MT88.4 R92, [R209+0x2900] ;  /* 0x00290000d15c783b */ /* 0x000fee0000004200 */
[C---:B------:R-:W-:Y:S08]  /*c990*/  HMMA.16816.F32 R60, R68.reuse, R96, R60 ;  /* 0x00000060443c723c */ /* 0x040ff0000000183c */
[----:B------:R-:W-:Y:S07]  /*c9a0*/  HMMA.16816.F32 R64, R68, R98, R64 ;  /* 0x000000624440723c */ /* 0x000fee0000001840 */
        /* <DEDUP_REMOVED lines=9> */
[C---:B------:R-:W-:Y:S03]  /*ca40*/  HMMA.16816.F32 R4, R68.reuse, R76, R4 ;  /* 0x0000004c4404723c */ /* 0x040fe60000001804 */
[----:B------:R-:W-:Y:S02]  /*ca50*/  FADD.FTZ R186, R186, R243 ;  /* 0x000000f3baba7221 */ /* 0x000fe40000010000 */
[----:B------:R-:W-:Y:S02]  /*ca60*/  FADD.FTZ R166, R239, R166 ;  /* 0x000000a6efa67221 */ /* 0x000fe40000010000 */
[----:B------:R-:W-:Y:S01]  /*ca70*/  FADD.FTZ R186, R241, R186 ;  /* 0x000000baf1ba7221 */ /* 0x000fe20000010000 */
[C---:B------:R-:W-:Y:S01]  /*ca80*/  HMMA.16816.F32 R8, R68.reuse, R78, R8 ;  /* 0x0000004e4408723c */ /* 0x040fe20000001808 */
[----:B------:R-:W3:Y:S07]  /*ca90*/  LDSM.16.MT88.4 R76, [R212+0x4900] ;  /* 0x00490000d44c783b */ /* 0x000eee0000004200 */
[C---:B------:R-:W-:Y:S08]  /*caa0*/  HMMA.16816.F32 R12, R68.reuse, R100, R12 ;  /* 0x00000064440c723c */ /* 0x040ff0000000180c */
[C---:B------:R-:W-:Y:S01]  /*cab0*/  HMMA.16816.F32 R16, R68.reuse, R102, R16 ;  /* 0x000000664410723c */ /* 0x040fe20000001810 */
[----:B------:R-:W-:Y:S07]  /*cac0*/  LDSM.16.MT88.4 R100, [R210+0x2900] ;  /* 0x00290000d264783b */ /* 0x000fee0000004200 */
[C---:B-1----:R-:W-:Y:S08]  /*cad0*/  HMMA.16816.F32 R20, R68.reuse, R80, R20 ;  /* 0x000000504414723c */ /* 0x042ff00000001814 */
        /* <DEDUP_REMOVED lines=14> */
[C---:B--2---:R-:W-:Y:S08]  /*cbc0*/  HMMA.16816.F32 R60, R68.reuse, R72, R60 ;  /* 0x00000048443c723c */ /* 0x044ff0000000183c */
[----:B------:R-:W-:Y:S01]  /*cbd0*/  HMMA.16816.F32 R64, R68, R74, R64 ;  /* 0x0000004a4440723c */ /* 0x000fe20000001840 */
[----:B------:R-:W2:Y:S06]  /*cbe0*/  LDSM.16.MT88.4 R72, [R208+0x2100] ;  /* 0x00210000d048783b */ /* 0x000eac0000004200 */
        /* <DEDUP_REMOVED lines=9> */
[C---:B---3--:R-:W-:Y:S03]  /*cc80*/  HMMA.16816.F32 R4, R68.reuse, R76, R4 ;  /* 0x0000004c4404723c */ /* 0x048fe60000001804 */
[----:B------:R-:W-:Y:S02]  /*cc90*/  FADD.FTZ R157, R157, R236 ;  /* 0x000000ec9d9d7221 */ /* 0x000fe40000010000 */
[----:B------:R-:W-:Y:S02]  /*cca0*/  FADD.FTZ R234, R234, R165 ;  /* 0x000000a5eaea7221 */ /* 0x000fe40000010000 */
[----:B------:R-:W-:Y:S01]  /*ccb0*/  FADD.FTZ R238, R238, R157 ;  /* 0x0000009deeee7221 */ /* 0x000fe20000010000 */
[C---:B------:R-:W-:Y:S01]  /*ccc0*/  HMMA.16816.F32 R8, R68.reuse, R78, R8 ;  /* 0x0000004e4408723c */ /* 0x040fe20000001808 */
[----:B------:R-:W3:Y:S03]  /*ccd0*/  LDSM.16.MT88.4 R76, [R212+0x5100] ;  /* 0x00510000d44c783b */ /* 0x000ee60000004200 */
[----:B------:R-:W-:Y:S02]  /*cce0*/  FADD.FTZ R145, R145, R234 ;  /* 0x000000ea91917221 */ /* 0x000fe40000010000 */
[----:B------:R-:W-:Y:S02]  /*ccf0*/  FADD.FTZ R151, R151, R238 ;  /* 0x000000ee97977221 */ /* 0x000fe40000010000 */
[C---:B----4-:R-:W-:Y:S04]  /*cd00*/  HMMA.16816.F32 R12, R68.reuse, R84, R12 ;  /* 0x00000054440c723c */ /* 0x050fe8000000180c */
[----:B------:R-:W-:Y:S02]  /*cd10*/  FADD.FTZ R144, R144, R145 ;  /* 0x0000009190907221 */ /* 0x000fe40000010000 */
[----:B------:R-:W-:Y:S02]  /*cd20*/  FADD.FTZ R151, R240, R151 ;  /* 0x00000097f0977221 */ /* 0x000fe40000010000 */
[C---:B------:R-:W-:Y:S01]  /*cd30*/  HMMA.16816.F32 R16, R68.reuse, R86, R16 ;  /* 0x000000564410723c */ /* 0x040fe20000001810 */
[----:B------:R-:W4:Y:S03]  /*cd40*/  LDSM.16.MT88.4 R84, [R210+0x5100] ;  /* 0x00510000d254783b */ /* 0x000f260000004200 */
[----:B------:R-:W-:Y:S02]  /*cd50*/  FADD.FTZ R139, R139, R144 ;  /* 0x000000908b8b7221 */ /* 0x000fe40000010000 */
[----:B------:R-:W-:Y:S02]  /*cd60*/  FADD.FTZ R118, R118, R151 ;  /* 0x0000009776767221 */ /* 0x000fe40000010000 */
[C---:B-1----:R-:W-:Y:S04]  /*cd70*/  HMMA.16816.F32 R20, R68.reuse, R80, R20 ;  /* 0x000000504414723c */ /* 0x042fe80000001814 */
[----:B------:R-:W-:Y:S02]  /*cd80*/  FADD.FTZ R224, R148, R139 ;  /* 0x0000008b94e07221 */ /* 0x000fe40000010000 */
[----:B------:R-:W-:Y:S02]  /*cd90*/  FADD.FTZ R225, R117, R118 ;  /* 0x0000007675e17221 */ /* 0x000fe40000010000 */
        /* <DEDUP_REMOVED lines=8> */
[C---:B----4-:R-:W-:Y:S08]  /*ce20*/  HMMA.16816.F32 R44, R68.reuse, R84, R44 ;  /* 0x00000054442c723c */ /* 0x050ff0000000182c */
[C---:B------:R-:W-:Y:S08]  /*ce30*/  HMMA.16816.F32 R48, R68.reuse, R86, R48 ;  /* 0x000000564430723c */ /* 0x040ff00000001830 */
[C---:B-1----:R-:W-:Y:S08]  /*ce40*/  HMMA.16816.F32 R52, R68.reuse, R80, R52 ;  /* 0x000000504434723c */ /* 0x042ff00000001834 */
[C---:B------:R-:W-:Y:S08]  /*ce50*/  HMMA.16816.F32 R56, R68.reuse, R82, R56 ;  /* 0x000000524438723c */ /* 0x040ff00000001838 */
[C---:B------:R-:W-:Y:S08]  /*ce60*/  HMMA.16816.F32 R60, R68.reuse, R88, R60 ;  /* 0x00000058443c723c */ /* 0x040ff0000000183c */
[----:B------:R-:W-:Y:S01]  /*ce70*/  HMMA.16816.F32 R64, R68, R90, R64 ;  /* 0x0000005a4440723c */ /* 0x000fe20000001840 */
[----:B------:R-:W1:Y:S07]  /*ce80*/  LDSM.16.MT88.4 R68, [R210+0x5900] ;  /* 0x00590000d244783b */ /* 0x000e6e0000004200 */
[C---:B------:R-:W-:Y:S01]  /*ce90*/  HMMA.16816.F32 R112, R124.reuse, R108, R4 ;  /* 0x0000006c7c70723c */ /* 0x040fe20000001804 */
[----:B------:R-:W4:Y:S07]  /*cea0*/  LDSM.16.MT88.4 R4, [R209+0x5900] ;  /* 0x00590000d104783b */ /* 0x000f2e0000004200 */
[C---:B------:R-:W-:Y:S01]  /*ceb0*/  HMMA.16816.F32 R108, R124.reuse, R110, R8 ;  /* 0x0000006e7c6c723c */ /* 0x040fe20000001808 */
[----:B------:R-:W5:Y:S07]  /*cec0*/  LDSM.16.MT88.4 R8, [R208+0x5900] ;  /* 0x00590000d008783b */ /* 0x000f6e0000004200 */
[C---:B------:R-:W-:Y:S08]  /*ced0*/  HMMA.16816.F32 R104, R124.reuse, R100, R12 ;  /* 0x000000647c68723c */ /* 0x040ff0000000180c */
[C---:B------:R-:W-:Y:S08]  /*cee0*/  HMMA.16816.F32 R100, R124.reuse, R102, R16 ;  /* 0x000000667c64723c */ /* 0x040ff00000001810 */
[C---:B------:R-:W-:Y:S08]  /*cef0*/  HMMA.16816.F32 R96, R124.reuse, R92, R20 ;  /* 0x0000005c7c60723c */ /* 0x040ff00000001814 */
[C---:B------:R-:W-:Y:S08]  /*cf00*/  HMMA.16816.F32 R92, R124.reuse, R94, R24 ;  /* 0x0000005e7c5c723c */ /* 0x040ff00000001818 */
[C---:B--2---:R-:W-:Y:S08]  /*cf10*/  HMMA.16816.F32 R88, R124.reuse, R72, R28 ;  /* 0x000000487c58723c */ /* 0x044ff0000000181c */
[C---:B------:R-:W-:Y:S08]  /*cf20*/  HMMA.16816.F32 R84, R124.reuse, R74, R32 ;  /* 0x0000004a7c54723c */ /* 0x040ff00000001820 */
[C---:B---3--:R-:W-:Y:S08]  /*cf30*/  HMMA.16816.F32 R80, R124.reuse, R76, R36 ;  /* 0x0000004c7c50723c */ /* 0x048ff00000001824 */
[C---:B------:R-:W-:Y:S08]  /*cf40*/  HMMA.16816.F32 R76, R124.reuse, R78, R40 ;  /* 0x0000004e7c4c723c */ /* 0x040ff00000001828 */
[C---:B-1----:R-:W-:Y:S08]  /*cf50*/  HMMA.16816.F32 R72, R124.reuse, R68, R44 ;  /* 0x000000447c48723c */ /* 0x042ff0000000182c */
[C---:B------:R-:W-:Y:S08]  /*cf60*/  HMMA.16816.F32 R68, R124.reuse, R70, R48 ;  /* 0x000000467c44723c */ /* 0x040ff00000001830 */
[C---:B----4-:R-:W-:Y:S08]  /*cf70*/  HMMA.16816.F32 R52, R124.reuse, R4, R52 ;  /* 0x000000047c34723c */ /* 0x050ff00000001834 */
[C---:B------:R-:W-:Y:S08]  /*cf80*/  HMMA.16816.F32 R56, R124.reuse, R6, R56 ;  /* 0x000000067c38723c */ /* 0x040ff00000001838 */
[C---:B-----5:R-:W-:Y:S08]  /*cf90*/  HMMA.16816.F32 R60, R124.reuse, R8, R60 ;  /* 0x000000087c3c723c */ /* 0x060ff0000000183c */
[----:B------:R-:W-:Y:S01]  /*cfa0*/  HMMA.16816.F32 R64, R124, R10, R64 ;  /* 0x0000000a7c40723c */ /* 0x000fe20000001840 */
[----:B------:R-:W-:-:S07]  /*cfb0*/  @P0 BRA `(.L_x_47) ;  /* 0xffffd0e000000947 */ /* 0x000fce000383ffff */
.L_x_46:
[----:B------:R-:W-:-:S13]  /*cfc0*/  ISETP.GE.AND P0, PT, R192, R215, PT ;  /* 0x000000d7c000720c */ /* 0x000fda0003f06270 */
[----:B------:R-:W-:Y:S05]  /*cfd0*/  @!P0 BRA `(.L_x_48) ;  /* 0x0000432000008947 */ /* 0x000fea0003800000 */
[----:B------:R-:W-:Y:S01]  /*cfe0*/  ULDC.64 UR4, c[0x0][0x1e0] ;  /* 0x0000780000047ab9 */ /* 0x000fe20000000a00 */
[----:B------:R-:W-:Y:S01]  /*cff0*/  IADD3 R194, P0, R226, 0x40, RZ ;  /* 0x00000040e2c27810 */ /* 0x000fe20007f1e0ff */
[----:B------:R-:W-:Y:S01]  /*d000*/  USHF.L.U64.HI UR7, UR4, 0x6, UR5 ;  /* 0x0000000604077899 */ /* 0x000fe20008010205 */
[----:B------:R-:W-:Y:S01]  /*d010*/  IMAD.MOV.U32 R2, RZ, RZ, R116 ;  /* 0x000000ffff027224 */ /* 0x000fe200078e0074 */
[----:B------:R-:W-:Y:S01]  /*d020*/  USHF.L.U32 UR13, UR4, 0x6, URZ ;  /* 0x00000006040d7899 */ /* 0x000fe2000800063f */
[----:B------:R-:W-:Y:S01]  /*d030*/  IMAD.MOV.U32 R3, RZ, RZ, R0 ;  /* 0x000000ffff037224 */ /* 0x000fe200078e0000 */
[----:B------:R-:W-:Y:S01]  /*d040*/  UMOV UR11, 0x60 ;  /* 0x00000060000b7882 */ /* 0x000fe20000000000 */
[-C--:B------:R-:W-:Y:S01]  /*d050*/  IADD3.X R195, RZ, R229.reuse, RZ, P0, !PT ;  /* 0x000000e5ffc37210 */ /* 0x080fe200007fe4ff */
[----:B------:R-:W-:Y:S01]  /*d060*/  ULDC.64 UR4, c[0x0][0x208] ;  /* 0x0000820000047ab9 */ /* 0x000fe20000000a00 */
[----:B------:R-:W-:Y:S01]  /*d070*/  MOV R227, R229 ;  /* 0x000000e500e37202 */ /* 0x000fe20000000f00 */
[----:B------:R-:W-:-:S02]  /*d080*/  UIADD3 UR10, UP1, UR10, 0x80, URZ ;  /* 0x000000800a0a7890 */ /* 0x000fc4000ff3e03f */
[----:B------:R-:W-:Y:S02]  /*d090*/  UIADD3 UR16, UP0, UR12, 0x80, URZ ;  /* 0x000000800c107890 */ /* 0x000fe4000ff1e03f */
[----:B------:R-:W-:Y:S02]  /*d0a0*/  UIMAD.WIDE.U32 UR18, UR11, UR4, URZ ;  /* 0x000000040b1272a5 */ /* 0x000fe4000f8e003f */
[----:B------:R-:W-:Y:S02]  /*d0b0*/  UIMAD UR5, UR11, UR5, URZ ;  /* 0x000000050b0572a4 */ /* 0x000fe4000f8e023f */
[----:B------:R-:W-:Y:S02]  /*d0c0*/  UIADD3.X UR8, URZ, UR8, URZ, UP1, !UPT ;  /* 0x000000083f087290 */ /* 0x000fe40008ffe43f */
[----:B------:R-:W-:Y:S02]  /*d0d0*/  UIADD3.X UR4, URZ, UR17, URZ, UP0, !UPT ;  /* 0x000000113f047290 */ /* 0x000fe400087fe43f */
[----:B------:R-:W-:-:S02]  /*d0e0*/  UIADD3 UR5, UR19, UR5, URZ ;  /* 0x0000000513057290 */ /* 0x000fc4000fffe03f */
.L_x_57:
[----:B------:R-:W-:Y:S04]  /*d0f0*/  DEPBAR.LE SB0, 0x0 ;  /* 0x000080000000791a */ /* 0x000fe80000000000 */
[----:B------:R-:W-:Y:S01]  /*d100*/  BAR.SYNC.DEFER_BLOCKING 0x0 ;  /* 0x0000000000007b1d */ /* 0x000fe20000010000 */
[----:B------:R-:W-:Y:S01]  /*d110*/  SHF.R.S32.HI R29, RZ, 0x1f, R192 ;  /* 0x0000001fff1d7819 */ /* 0x000fe200000114c0 */
[C---:B------:R-:W-:Y:S01]  /*d120*/  IMAD R0, R192.reuse, UR5, RZ ;  /* 0x00000005c0007c24 */ /* 0x040fe2000f8e02ff */
[C---:B------:R-:W-:Y:S01]  /*d130*/  ISETP.GT.AND P6, PT, R192.reuse, R215, PT ;  /* 0x000000d7c000720c */ /* 0x040fe20003fc4270 */
[----:B------:R-:W-:Y:S04]  /*d140*/  IMAD.WIDE.U32 R38, R192, UR18, R226 ;  /* 0x00000012c0267c25 */ /* 0x000fe8000f8e00e2 */
[----:B------:R-:W-:Y:S01]  /*d150*/  IMAD R0, R29, UR18, R0 ;  /* 0x000000121d007c24 */ /* 0x000fe2000f8e0200 */
[----:B------:R-:W-:Y:S01]  /*d160*/  LEA R44, P1, R38, c[0x0][0x1f8], 0x1 ;  /* 0x00007e00262c7a11 */ /* 0x000fe200078208ff */
[----:B------:R-:W-:Y:S03]  /*d170*/  IMAD.WIDE.U32 R46, R192, UR18, R194 ;  /* 0x00000012c02e7c25 */ /* 0x000fe6000f8e00c2 */
[----:B------:R-:W-:Y:S02]  /*d180*/  IADD3 R36, R39, R0, RZ ;  /* 0x0000000027247210 */ /* 0x000fe40007ffe0ff */
[----:B------:R-:W-:Y:S02]  /*d190*/  LEA R156, P0, R46, c[0x0][0x1f8], 0x1 ;  /* 0x00007e002e9c7a11 */ /* 0x000fe400078008ff */
[----:B------:R-:W-:Y:S02]  /*d1a0*/  LEA.HI.X R45, R38, c[0x0][0x1fc], R36, 0x1, P1 ;  /* 0x00007f00262d7a11 */ /* 0x000fe400008f0c24 */
[----:B------:R-:W-:Y:S04]  /*d1b0*/  IADD3 R0, R0, R47, RZ ;  /* 0x0000002f00007210 */ /* 0x000fe80007ffe0ff */
[----:B------:R-:W-:Y:S01]  /*d1c0*/  LEA.HI.X R157, R46, c[0x0][0x1fc], R0, 0x1, P0 ;  /* 0x00007f002e9d7a11 */ /* 0x000fe200000f0c00 */
[----:B------:R-:W1:Y:S01]  /*d1d0*/  LDSM.16.M88.4 R8, [R214+0x8100] ;  /* 0x00810000d608783b */ /* 0x000e620000000200 */
[----:B------:R-:W-:Y:S04]  /*d1e0*/  IADD3 R160, P0, R44, UR12, RZ ;  /* 0x0000000c2ca07c10 */ /* 0x000fe8000ff1e0ff */
[----:B------:R-:W-:Y:S02]  /*d1f0*/  IADD3.X R161, R45, UR17, RZ, P0, !PT ;  /* 0x000000112da17c10 */ /* 0x000fe400087fe4ff */
[C---:B------:R-:W-:Y:S01]  /*d200*/  IADD3 R164, P1, R160.reuse, UR12, RZ ;  /* 0x0000000ca0a47c10 */ /* 0x040fe2000ff3e0ff */
[----:B------:R-:W2:Y:S01]  /*d210*/  LDSM.16.M88.4 R16, [R214+0x8900] ;  /* 0x00890000d610783b */ /* 0x000ea20000000200 */
[----:B------:R-:W-:Y:S02]  /*d220*/  IADD3 R162, P0, R160, UR16, RZ ;  /* 0x00000010a0a27c10 */ /* 0x000fe4000ff1e0ff */
[C---:B------:R-:W-:Y:S02]  /*d230*/  IADD3.X R165, R161.reuse, UR17, RZ, P1, !PT ;  /* 0x00000011a1a57c10 */ /* 0x040fe40008ffe4ff */
[----:B------:R-:W-:Y:S02]  /*d240*/  IADD3.X R163, R161, UR4, RZ, P0, !PT ;  /* 0x00000004a1a37c10 */ /* 0x000fe400087fe4ff */
[----:B------:R-:W-:Y:S01]  /*d250*/  PLOP3.LUT P1, PT, PT, PT, UP3, 0x80, 0x0 ;  /* 0x000000000000781c */ /* 0x000fe20003f2f038 */
[----:B------:R-:W3:Y:S01]  /*d260*/  LDSM.16.M88.4 R24, [R214+0x9100] ;  /* 0x00910000d618783b */ /* 0x000ee20000000200 */
[----:B------:R-:W-:Y:S07]  /*d270*/  PLOP3.LUT P0, PT, PT, PT, UP3, 0x80, 0x0 ;  /* 0x000000000000781c */ /* 0x000fee0003f0f038 */
[----:B------:R-:W4:Y:S08]  /*d280*/  LDSM.16.M88.4 R32, [R214+0x9900] ;  /* 0x00990000d620783b */ /* 0x000f300000000200 */
[----:B------:R-:W5:Y:S01]  /*d290*/  LDSM.16.M88.4 R40, [R214+0xa100] ;  /* 0x00a10000d628783b */ /* 0x000f620000000200 */
[C---:B-1----:R-:W-:Y:S07]  /*d2a0*/  HMMA.16816.F32 R4, R120.reuse, R8, RZ ;  /* 0x000000087804723c */ /* 0x042fee00000018ff */
[----:B------:R-:W1:Y:S01]  /*d2b0*/  LDSM.16.M88.4 R48, [R214+0xa900] ;  /* 0x00a90000d630783b */ /* 0x000e620000000200 */
[C---:B------:R-:W-:Y:S07]  /*d2c0*/  HMMA.16816.F32 R8, R120.reuse, R10, RZ ;  /* 0x0000000a7808723c */ /* 0x040fee00000018ff */
[----:B------:R-:W1:Y:S01]  /*d2d0*/  LDSM.16.M88.4 R116, [R213] ;  /* 0x00000000d574783b */ /* 0x000e620000000200 */
[C---:B--2---:R-:W-:Y:S07]  /*d2e0*/  HMMA.16816.F32 R12, R120.reuse, R16, RZ ;  /* 0x00000010780c723c */ /* 0x044fee00000018ff */
[----:B------:R-:W2:Y:S01]  /*d2f0*/  LDSM.16.M88.4 R124, [R207] ;  /* 0x00000000cf7c783b */ /* 0x000ea20000000200 */
[C---:B------:R-:W-:Y:S07]  /*d300*/  HMMA.16816.F32 R16, R120.reuse, R18, RZ ;  /* 0x000000127810723c */ /* 0x040fee00000018ff */
[----:B------:R-:W1:Y:S01]  /*d310*/  LDSM.16.M88.4 R128, [R206] ;  /* 0x00000000ce80783b */ /* 0x000e620000000200 */
[C---:B---3--:R-:W-:Y:S07]  /*d320*/  HMMA.16816.F32 R20, R120.reuse, R24, RZ ;  /* 0x000000187814723c */ /* 0x048fee00000018ff */
[----:B------:R-:W3:Y:S01]  /*d330*/  LDSM.16.M88.4 R132, [R205] ;  /* 0x00000000cd84783b */ /* 0x000ee20000000200 */
[C---:B------:R-:W-:Y:S07]  /*d340*/  HMMA.16816.F32 R24, R120.reuse, R26, RZ ;  /* 0x0000001a7818723c */ /* 0x040fee00000018ff */
[----:B------:R-:W1:Y:S01]  /*d350*/  LDSM.16.M88.4 R136, [R204] ;  /* 0x00000000cc88783b */ /* 0x000e620000000200 */
[C---:B----4-:R-:W-:Y:S07]  /*d360*/  HMMA.16816.F32 R28, R120.reuse, R32, RZ ;  /* 0x00000020781c723c */ /* 0x050fee00000018ff */
[----:B------:R-:W4:Y:S01]  /*d370*/  LDSM.16.M88.4 R144, [R203] ;  /* 0x00000000cb90783b */ /* 0x000f220000000200 */
[C---:B------:R-:W-:Y:S07]  /*d380*/  HMMA.16816.F32 R32, R120.reuse, R34, RZ ;  /* 0x000000227820723c */ /* 0x040fee00000018ff */
[----:B------:R-:W-:Y:S01]  /*d390*/  @!PT LDS RZ, [RZ] ;  /* 0x00000000fffff984 */ /* 0x000fe20000000800 */
[----:B------:R-:W-:Y:S01]  /*d3a0*/  @!PT LDS RZ, [RZ] ;  /* 0x00000000fffff984 */ /* 0x000fe20000000800 */
[----:B------:R-:W-:Y:S01]  /*d3b0*/  @!PT LDS RZ, [RZ] ;  /* 0x00000000fffff984 */ /* 0x000fe20000000800 */
[----:B------:R1:W-:Y:S01]  /*d3c0*/  LDGSTS.E.BYPASS.LTC128B.128 [R216+0x100], [R44.64], !P4 ;  /* 0x001000002cd87fae */ /* 0x0003e2000e101d4e */
[C---:B-----5:R-:W-:Y:S07]  /*d3d0*/  HMMA.16816.F32 R36, R120.reuse, R40, RZ ;  /* 0x000000287824723c */ /* 0x060fee00000018ff */
[----:B------:R5:W-:Y:S01]  /*d3e0*/  LDGSTS.E.BYPASS.LTC128B.128 [R216+0x3100], [R156.64], !P3 ;  /* 0x031000009cd87fae */ /* 0x000be2000d901d4e */
[C---:B------:R-:W-:Y:S07]  /*d3f0*/  HMMA.16816.F32 R40, R120.reuse, R42, RZ ;  /* 0x0000002a7828723c */ /* 0x040fee00000018ff */
[----:B------:R2:W-:Y:S08]  /*d400*/  LDGSTS.E.BYPASS.LTC128B.128 [R216+0x1100], [R160.64], !P4 ;  /* 0x01100000a0d87fae */ /* 0x0005f0000e101d4e */
[----:B------:R2:W-:Y:S01]  /*d410*/  LDGSTS.E.BYPASS.LTC128B.128 [R216+0x4100], [R160.64+0x80], !P3 ;  /* 0x04100080a0d87fae */ /* 0x0005e2000d901d4e */
[C---:B-1----:R-:W-:Y:S07]  /*d420*/  HMMA.16816.F32 R44, R120.reuse, R48, RZ ;  /* 0x00000030782c723c */ /* 0x042fee00000018ff */
[----:B------:R1:W-:Y:S01]  /*d430*/  LDGSTS.E.BYPASS.LTC128B.128 [R216+0x2100], [R164.64], !P4 ;  /* 0x02100000a4d87fae */ /* 0x0003e2000e101d4e */
[----:B------:R-:W-:Y:S07]  /*d440*/  HMMA.16816.F32 R48, R120, R50, RZ ;  /* 0x000000327830723c */ /* 0x000fee00000018ff */
[----:B------:R1:W-:Y:S01]  /*d450*/  LDGSTS.E.BYPASS.LTC128B.128 [R216+0x5100], [R162.64], !P3 ;  /* 0x05100000a2d87fae */ /* 0x0003e2000d901d4e */
[C---:B------:R-:W-:Y:S07]  /*d460*/  HMMA.16816.F32 R4, R140.reuse, R116, R4 ;  /* 0x000000748c04723c */ /* 0x040fee0000001804 */
[----:B------:R-:W1:Y:S01]  /*d470*/  LDSM.16.M88.4 R148, [R211+0x8100] ;  /* 0x00810000d394783b */ /* 0x000e620000000200 */
[C---:B------:R-:W-:Y:S07]  /*d480*/  HMMA.16816.F32 R8, R140.reuse, R118, R8 ;  /* 0x000000768c08723c */ /* 0x040fee0000001808 */
[----:B------:R-:W0:Y:S01]  /*d490*/  LDGDEPBAR ;  /* 0x00000000000079af */ /* 0x000e220000000000 */
[C---:B--2---:R-:W-:Y:S07]  /*d4a0*/  HMMA.16816.F32 R12, R140.reuse, R124, R12 ;  /* 0x0000007c8c0c723c */ /* 0x044fee000000180c */
[----:B-----5:R-:W2:Y:S01]  /*d4b0*/  LDSM.16.M88.4 R156, [R211+0x8900] ;  /* 0x00890000d39c783b */ /* 0x020ea20000000200 */
[C---:B------:R-:W-:Y:S07]  /*d4c0*/  HMMA.16816.F32 R16, R140.reuse, R126, R16 ;  /* 0x0000007e8c10723c */ /* 0x040fee0000001810 */
[----:B------:R-:W5:Y:S01]  /*d4d0*/  LDSM.16.M88.4 R116, [R211+0x9100] ;  /* 0x00910000d374783b */ /* 0x000f620000000200 */
[C---:B------:R-:W-:Y:S07]  /*d4e0*/  HMMA.16816.F32 R20, R140.reuse, R128, R20 ;  /* 0x000000808c14723c */ /* 0x040fee0000001814 */
[----:B------:R-:W2:Y:S01]  /*d4f0*/  LDSM.16.M88.4 R124, [R211+0x9900] ;  /* 0x00990000d37c783b */ /* 0x000ea20000000200 */
[C---:B------:R-:W-:Y:S07]  /*d500*/  HMMA.16816.F32 R24, R140.reuse, R130, R24 ;  /* 0x000000828c18723c */ /* 0x040fee0000001818 */
[----:B-1----:R-:W1:Y:S01]  /*d510*/  LDSM.16.M88.4 R160, [R211+0xa100] ;  /* 0x00a10000d3a0783b */ /* 0x002e620000000200 */
[C---:B---3--:R-:W-:Y:S07]  /*d520*/  HMMA.16816.F32 R28, R140.reuse, R132, R28 ;  /* 0x000000848c1c723c */ /* 0x048fee000000181c */
[----:B------:R-:W3:Y:S01]  /*d530*/  LDSM.16.M88.4 R164, [R211+0xa900] ;  /* 0x00a90000d3a4783b */ /* 0x000ee20000000200 */
[C---:B------:R-:W-:Y:S07]  /*d540*/  HMMA.16816.F32 R32, R140.reuse, R134, R32 ;  /* 0x000000868c20723c */ /* 0x040fee0000001820 */
[----:B------:R-:W1:Y:S01]  /*d550*/  LDSM.16.M88.4 R128, [R202] ;  /* 0x00000000ca80783b */ /* 0x000e620000000200 */
[C---:B------:R-:W-:Y:S07]  /*d560*/  HMMA.16816.F32 R36, R140.reuse, R136, R36 ;  /* 0x000000888c24723c */ /* 0x040fee0000001824 */
[----:B------:R-:W1:Y:S01]  /*d570*/  LDSM.16.M88.4 R132, [R202+0x800] ;  /* 0x00080000ca84783b */ /* 0x000e620000000200 */
[C---:B------:R-:W-:Y:S07]  /*d580*/  HMMA.16816.F32 R40, R140.reuse, R138, R40 ;  /* 0x0000008a8c28723c */ /* 0x040fee0000001828 */
[----:B------:R-:W1:Y:S01]  /*d590*/  LDSM.16.M88.4 R136, [R202+0x1000] ;  /* 0x00100000ca88783b */ /* 0x000e620000000200 */
[C---:B----4-:R-:W-:Y:S07]  /*d5a0*/  HMMA.16816.F32 R44, R140.reuse, R144, R44 ;  /* 0x000000908c2c723c */ /* 0x050fee000000182c */
[----:B------:R-:W-:Y:S01]  /*d5b0*/  LDSM.16.M88.4 R184, [R211+0xd900] ;  /* 0x00d90000d3b8783b */ /* 0x000fe20000000200 */
[----:B------:R-:W-:Y:S07]  /*d5c0*/  HMMA.16816.F32 R48, R140, R146, R48 ;  /* 0x000000928c30723c */ /* 0x000fee0000001830 */
[----:B------:R-:W4:Y:S01]  /*d5d0*/  LDSM.16.M88.4 R144, [R202+0x1800] ;  /* 0x00180000ca90783b */ /* 0x000f220000000200 */
[C---:B------:R-:W-:Y:S08]  /*d5e0*/  HMMA.16816.F32 R4, R152.reuse, R148, R4 ;  /* 0x000000949804723c */ /* 0x040ff00000001804 */
[C---:B------:R-:W-:Y:S01]  /*d5f0*/  HMMA.16816.F32 R8, R152.reuse, R150, R8 ;  /* 0x000000969808723c */ /* 0x040fe20000001808 */
[----:B------:R-:W1:Y:S07]  /*d600*/  LDSM.16.M88.4 R148, [R202+0x2000] ;  /* 0x00200000ca94783b */ /* 0x000e6e0000000200 */
[C---:B--2---:R-:W-:Y:S08]  /*d610*/  HMMA.16816.F32 R12, R152.reuse, R156, R12 ;  /* 0x0000009c980c723c */ /* 0x044ff0000000180c */
[C---:B------:R-:W-:Y:S01]  /*d620*/  HMMA.16816.F32 R16, R152.reuse, R158, R16 ;  /* 0x0000009e9810723c */ /* 0x040fe20000001810 */
[----:B------:R-:W-:Y:S07]  /*d630*/  LDSM.16.M88.4 R156, [R214+0xb900] ;  /* 0x00b90000d69c783b */ /* 0x000fee0000000200 */
[C---:B-----5:R-:W-:Y:S08]  /*d640*/  HMMA.16816.F32 R20, R152.reuse, R116, R20 ;  /* 0x000000749814723c */ /* 0x060ff00000001814 */
[C---:B------:R-:W-:Y:S01]  /*d650*/  HMMA.16816.F32 R24, R152.reuse, R118, R24 ;  /* 0x000000769818723c */ /* 0x040fe20000001818 */
[----:B------:R-:W2:Y:S07]  /*d660*/  LDSM.16.M88.4 R116, [R202+0x2800] ;  /* 0x00280000ca74783b */ /* 0x000eae0000000200 */
[C---:B------:R-:W-:Y:S08]  /*d670*/  HMMA.16816.F32 R28, R152.reuse, R124, R28 ;  /* 0x0000007c981c723c */ /* 0x040ff0000000181c */
        /* <DEDUP_REMOVED lines=15> */
[C---:B------:R-:W-:Y:S01]  /*d770*/  HMMA.16816.F32 R24, R168.reuse, R138, R24 ;  /* 0x0000008aa818723c */ /* 0x040fe20000001818 */
[----:B------:R-:W1:Y:S07]  /*d780*/  LDSM.16.M88.4 R136, [R201] ;  /* 0x00000000c988783b */ /* 0x000e6e0000000200 */
[C---:B----4-:R-:W-:Y:S08]  /*d790*/  HMMA.16816.F32 R28, R168.reuse, R144, R28 ;  /* 0x00000090a81c723c */ /* 0x050ff0000000181c */
[C---:B------:R-:W-:Y:S01]  /*d7a0*/  HMMA.16816.F32 R32, R168.reuse, R146, R32 ;  /* 0x00000092a820723c */ /* 0x040fe20000001820 */
[----:B------:R-:W4:Y:S07]  /*d7b0*/  LDSM.16.M88.4 R144, [R200] ;  /* 0x00000000c890783b */ /* 0x000f2e0000000200 */
[C---:B------:R-:W-:Y:S08]  /*d7c0*/  HMMA.16816.F32 R36, R168.reuse, R148, R36 ;  /* 0x00000094a824723c */ /* 0x040ff00000001824 */
[C---:B------:R-:W-:Y:S01]  /*d7d0*/  HMMA.16816.F32 R40, R168.reuse, R150, R40 ;  /* 0x00000096a828723c */ /* 0x040fe20000001828 */
[----:B------:R-:W-:Y:S07]  /*d7e0*/  LDSM.16.M88.4 R148, [R197] ;  /* 0x00000000c594783b */ /* 0x000fee0000000200 */
[C---:B--2---:R-:W-:Y:S08]  /*d7f0*/  HMMA.16816.F32 R44, R168.reuse, R116, R44 ;  /* 0x00000074a82c723c */ /* 0x044ff0000000182c */
[----:B------:R-:W-:Y:S01]  /*d800*/  HMMA.16816.F32 R48, R168, R118, R48 ;  /* 0x00000076a830723c */ /* 0x000fe20000001830 */
[----:B------:R-:W2:Y:S07]  /*d810*/  LDSM.16.M88.4 R116, [R199] ;  /* 0x00000000c774783b */ /* 0x000eae0000000200 */
[C---:B-----5:R-:W-:Y:S08]  /*d820*/  HMMA.16816.F32 R4, R172.reuse, R124, R4 ;  /* 0x0000007cac04723c */ /* 0x060ff00000001804 */
[C---:B------:R-:W-:Y:S01]  /*d830*/  HMMA.16816.F32 R8, R172.reuse, R126, R8 ;  /* 0x0000007eac08723c */ /* 0x040fe20000001808 */
[----:B------:R-:W5:Y:S07]  /*d840*/  LDSM.16.M88.4 R124, [R198] ;  /* 0x00000000c67c783b */ /* 0x000f6e0000000200 */
[C---:B------:R-:W-:Y:S08]  /*d850*/  HMMA.16816.F32 R12, R172.reuse, R156, R12 ;  /* 0x0000009cac0c723c */ /* 0x040ff0000000180c */
[C---:B------:R-:W-:Y:S01]  /*d860*/  HMMA.16816.F32 R16, R172.reuse, R158, R16 ;  /* 0x0000009eac10723c */ /* 0x040fe20000001810 */
[----:B------:R-:W2:Y:S07]  /*d870*/  LDSM.16.M88.4 R156, [R196] ;  /* 0x00000000c49c783b */ /* 0x000eae0000000200 */
        /* <DEDUP_REMOVED lines=15> */
[C---:B----4-:R-:W-:Y:S08]  /*d970*/  HMMA.16816.F32 R12, R176.reuse, R144, R12 ;  /* 0x00000090b00c723c */ /* 0x050ff0000000180c */
[C---:B------:R-:W-:Y:S01]  /*d980*/  HMMA.16816.F32 R16, R176.reuse, R146, R16 ;  /* 0x00000092b010723c */ /* 0x040fe20000001810 */
[----:B------:R-:W4:Y:S07]  /*d990*/  LDSM.16.M88.4 R144, [R202+0x3000] ;  /* 0x00300000ca90783b */ /* 0x000f2e0000000200 */
[C---:B--2---:R-:W-:Y:S08]  /*d9a0*/  HMMA.16816.F32 R20, R176.reuse, R116, R20 ;  /* 0x00000074b014723c */ /* 0x044ff00000001814 */
[C---:B------:R-:W-:Y:S01]  /*d9b0*/  HMMA.16816.F32 R24, R176.reuse, R118, R24 ;  /* 0x00000076b018723c */ /* 0x040fe20000001818 */
[----:B------:R-:W2:Y:S07]  /*d9c0*/  LDSM.16.M88.4 R116, [R202+0x3800] ;  /* 0x00380000ca74783b */ /* 0x000eae0000000200 */
[C---:B-----5:R-:W-:Y:S08]  /*d9d0*/  HMMA.16816.F32 R28, R176.reuse, R124, R28 ;  /* 0x0000007cb01c723c */ /* 0x060ff0000000181c */
[C---:B------:R-:W-:Y:S08]  /*d9e0*/  HMMA.16816.F32 R32, R176.reuse, R126, R32 ;  /* 0x0000007eb020723c */ /* 0x040ff00000001820 */
[C---:B------:R-:W-:Y:S08]  /*d9f0*/  HMMA.16816.F32 R36, R176.reuse, R148, R36 ;  /* 0x00000094b024723c */ /* 0x040ff00000001824 */
[C---:B------:R-:W-:Y:S08]  /*da00*/  HMMA.16816.F32 R40, R176.reuse, R150, R40 ;  /* 0x00000096b028723c */ /* 0x040ff00000001828 */
[C---:B------:R-:W-:Y:S08]  /*da10*/  HMMA.16816.F32 R44, R176.reuse, R156, R44 ;  /* 0x0000009cb02c723c */ /* 0x040ff0000000182c */
[----:B------:R-:W-:Y:S08]  /*da20*/  HMMA.16816.F32 R48, R176, R158, R48 ;  /* 0x0000009eb030723c */ /* 0x000ff00000001830 */
[C---:B-1----:R-:W-:Y:S08]  /*da30*/  HMMA.16816.F32 R4, R180.reuse, R160, R4 ;  /* 0x000000a0b404723c */ /* 0x042ff00000001804 */
[C---:B------:R-:W-:Y:S08]  /*da40*/  HMMA.16816.F32 R8, R180.reuse, R162, R8 ;  /* 0x000000a2b408723c */ /* 0x040ff00000001808 */
[C---:B---3--:R-:W-:Y:S08]  /*da50*/  HMMA.16816.F32 R12, R180.reuse, R128, R12 ;  /* 0x00000080b40c723c */ /* 0x048ff0000000180c */
        /* <DEDUP_REMOVED lines=9> */
[C---:B----4-:R-:W-:Y:S08]  /*daf0*/  HMMA.16816.F32 R4, R188.reuse, R144, R4 ;  /* 0x00000090bc04723c */ /* 0x050ff00000001804 */
        /* <DEDUP_REMOVED lines=17> */
[----:B------:R-:W4:Y:S01]  /*dc10*/  MUFU.TANH R128, R9 ;  /* 0x0000000900807308 */ /* 0x000f220000002400 */
[----:B------:R-:W-:Y:S02]  /*dc20*/  FMUL.FTZ R18, R18, c[0x0][0x320] ;  /* 0x0000c80012127a20 */ /* 0x000fe40000410000 */
[----:B------:R-:W-:Y:S02]  /*dc30*/  FMUL.FTZ R19, R19, c[0x0][0x320] ;  /* 0x0000c80013137a20 */ /* 0x000fe40000410000 */
[----:B------:R-:W-:Y:S02]  /*dc40*/  FMUL.FTZ R12, R13, c[0x0][0x320] ;  /* 0x0000c8000d0c7a20 */ /* 0x000fe40000410000 */
[----:B------:R-:W-:Y:S02]  /*dc50*/  FMUL.FTZ R13, R16, c[0x0][0x320] ;  /* 0x0000c800100d7a20 */ /* 0x000fe40000410000 */
[----:B------:R-:W-:Y:S01]  /*dc60*/  FMUL.FTZ R15, R15, c[0x0][0x320] ;  /* 0x0000c8000f0f7a20 */ /* 0x000fe20000410000 */
[----:B------:R-:W1:Y:S10]  /*dc70*/  MUFU.TANH R116, R10 ;  /* 0x0000000a00747308 */ /* 0x000e740000002400 */
[----:B------:R5:W1:Y:S01]  /*dc80*/  MUFU.TANH R117, R11 ;  /* 0x0000000b00757308 */ /* 0x000a620000002400 */
[C---:B--2---:R-:W-:Y:S09]  /*dc90*/  HMMA.16816.F32 R20, R188.reuse, R4, R20 ;  /* 0x00000004bc14723c */ /* 0x044ff20000001814 */
[----:B------:R-:W2:Y:S01]  /*dca0*/  MUFU.TANH R157, R18 ;  /* 0x00000012009d7308 */ /* 0x000ea20000002400 */
[C---:B------:R-:W-:Y:S01]  /*dcb0*/  HMMA.16816.F32 R24, R188.reuse, R6, R24 ;  /* 0x00000006bc18723c */ /* 0x040fe20000001818 */
[----:B------:R-:W-:Y:S08]  /*dcc0*/  LDSM.16.M88.4 R4, [R202+0x5000] ;  /* 0x00500000ca04783b */ /* 0x000ff00000000200 */
[----:B------:R-:W1:Y:S01]  /*dcd0*/  MUFU.TANH R163, R19 ;  /* 0x0000001300a37308 */ /* 0x000e620000002400 */
[----:B-----5:R-:W5:Y:S04]  /*dce0*/  LDSM.16.M88.4 R8, [R202+0x4800] ;  /* 0x00480000ca08783b */ /* 0x020f680000000200 */
[----:B------:R-:W-:Y:S05]  /*dcf0*/  FMUL.FTZ R21, R21, c[0x0][0x320] ;  /* 0x0000c80015157a20 */ /* 0x000fea0000410000 */
[----:B------:R1:W1:Y:S01]  /*dd00*/  MUFU.TANH R151, R15 ;  /* 0x0000000f00977308 */ /* 0x0002620000002400 */
[----:B------:R-:W-:Y:S02]  /*dd10*/  FMUL.FTZ R186, R20, c[0x0][0x320] ;  /* 0x0000c80014ba7a20 */ /* 0x000fe40000410000 */
[----:B------:R-:W-:Y:S02]  /*dd20*/  FMUL.FTZ R22, R22, c[0x0][0x320] ;  /* 0x0000c80016167a20 */ /* 0x000fe40000410000 */
[----:B------:R-:W-:Y:S02]  /*dd30*/  FMUL.FTZ R23, R23, c[0x0][0x320] ;  /* 0x0000c80017177a20 */ /* 0x000fe40000410000 */
[----:B------:R-:W-:Y:S02]  /*dd40*/  FMUL.FTZ R162, R24, c[0x0][0x320] ;  /* 0x0000c80018a27a20 */ /* 0x000fe40000410000 */
[----:B------:R-:W-:Y:S01]  /*dd50*/  FMUL.FTZ R25, R25, c[0x0][0x320] ;  /* 0x0000c80019197a20 */ /* 0x000fe20000410000 */
[----:B------:R2:W2:Y:S01]  /*dd60*/  MUFU.TANH R160, R21 ;  /* 0x0000001500a07308 */ /* 0x0004a20000002400 */
[----:B------:R-:W-:Y:S02]  /*dd70*/  FMUL.FTZ R26, R26, c[0x0][0x320] ;  /* 0x0000c8001a1a7a20 */ /* 0x000fe40000410000 */
[----:B------:R-:W-:Y:S07]  /*dd80*/  FMUL.FTZ R27, R27, c[0x0][0x320] ;  /* 0x0000c8001b1b7a20 */ /* 0x000fee0000410000 */
[----:B------:R-:W2:Y:S01]  /*dd90*/  MUFU.TANH R124, R124 ;  /* 0x0000007c007c7308 */ /* 0x000ea20000002400 */
[----:B-1----:R-:W-:Y:S09]  /*dda0*/  IMAD R15, R192, -0x60, RZ ;  /* 0xffffffa0c00f7824 */ /* 0x002ff200078e02ff */
[----:B------:R-:W1:Y:S01]  /*ddb0*/  MUFU.TANH R125, R125 ;  /* 0x0000007d007d7308 */ /* 0x000e620000002400 */
[C---:B-----5:R-:W-:Y:S09]  /*ddc0*/  HMMA.16816.F32 R28, R188.reuse, R8, R28 ;  /* 0x00000008bc1c723c */ /* 0x060ff2000000181c */
[----:B------:R-:W1:Y:S01]  /*ddd0*/  MUFU.TANH R127, R127 ;  /* 0x0000007f007f7308 */ /* 0x000e620000002400 */
[C---:B------:R-:W-:Y:S01]  /*dde0*/  HMMA.16816.F32 R32, R188.reuse, R10, R32 ;  /* 0x0000000abc20723c */ /* 0x040fe20000001820 */
[----:B------:R-:W5:Y:S01]  /*ddf0*/  LDSM.16.M88.4 R8, [R202+0x5800] ;  /* 0x00580000ca08783b */ /* 0x000f620000000200 */
[----:B------:R-:W-:Y:S07]  /*de00*/  DEPBAR.LE SB0, 0x0 ;  /* 0x000080000000791a */ /* 0x000fee0000000000 */
[----:B------:R-:W1:Y:S01]  /*de10*/  MUFU.TANH R118, R118 ;  /* 0x0000007600767308 */ /* 0x000e620000002400 */
[----:B------:R-:W-:Y:S01]  /*de20*/  BAR.SYNC.DEFER_BLOCKING 0x0 ;  /* 0x0000000000007b1d */ /* 0x000fe20000010000 */
[C---:B------:R-:W-:Y:S05]  /*de30*/  HMMA.16816.F32 R36, R188.reuse, R4, R36 ;  /* 0x00000004bc24723c */ /* 0x040fea0000001824 */
[----:B------:R-:W-:Y:S03]  /*de40*/  FMUL.FTZ R238, R28, c[0x0][0x320] ;  /* 0x0000c8001cee7a20 */ /* 0x000fe60000410000 */
[----:B------:R-:W1:Y:S01]  /*de50*/  MUFU.TANH R12, R12 ;  /* 0x0000000c000c7308 */ /* 0x000e620000002400 */
[C---:B------:R-:W-:Y:S03]  /*de60*/  HMMA.16816.F32 R40, R188.reuse, R6, R40 ;  /* 0x00000006bc28723c */ /* 0x040fe60000001828 */
[----:B------:R-:W-:Y:S02]  /*de70*/  FMUL.FTZ R29, R29, c[0x0][0x320] ;  /* 0x0000c8001d1d7a20 */ /* 0x000fe40000410000 */
[----:B------:R-:W-:Y:S02]  /*de80*/  FMUL.FTZ R236, R32, c[0x0][0x320] ;  /* 0x0000c80020ec7a20 */ /* 0x000fe40000410000 */
[----:B------:R-:W-:Y:S01]  /*de90*/  @P6 IADD3 R6, R192, -0x1, RZ ;  /* 0xffffffffc0066810 */ /* 0x000fe20007ffe0ff */
[----:B------:R-:W-:Y:S01]  /*dea0*/  FMUL.FTZ R30, R30, c[0x0][0x320] ;  /* 0x0000c8001e1e7a20 */ /* 0x000fe20000410000 */
[----:B------:R-:W1:Y:S03]  /*deb0*/  MUFU.TANH R167, R167 ;  /* 0x000000a700a77308 */ /* 0x000e660000002400 */
[----:B------:R-:W-:Y:S01]  /*dec0*/  @P6 SHF.R.S32.HI R5, RZ, 0x1f, R6 ;  /* 0x0000001fff056819 */ /* 0x000fe20000011406 */
[----:B------:R-:W-:Y:S02]  /*ded0*/  FMUL.FTZ R31, R31, c[0x0][0x320] ;  /* 0x0000c8001f1f7a20 */ /* 0x000fe40000410000 */
[----:B------:R-:W-:Y:S02]  /*dee0*/  FMUL.FTZ R230, R36, c[0x0][0x320] ;  /* 0x0000c80024e67a20 */ /* 0x000fe40000410000 */
[----:B------:R-:W-:Y:S02]  /*def0*/  @P6 IMAD R5, R5, c[0x0][0x1e0], RZ ;  /* 0x0000780005056a24 */ /* 0x000fe400078e02ff */
[----:B------:R-:W1:Y:S01]  /*df00*/  MUFU.TANH R13, R13 ;  /* 0x0000000d000d7308 */ /* 0x000e620000002400 */
[----:B------:R-:W-:Y:S01]  /*df10*/  FMUL.FTZ R33, R33, c[0x0][0x320] ;  /* 0x0000c80021217a20 */ /* 0x000fe20000410000 */
[C---:B-----5:R-:W-:Y:S03]  /*df20*/  HMMA.16816.F32 R44, R188.reuse, R8, R44 ;  /* 0x00000008bc2c723c */ /* 0x060fe6000000182c */
[C---:B------:R-:W-:Y:S02]  /*df30*/  @P6 IMAD R5, R6.reuse, c[0x0][0x1e4], R5 ;  /* 0x0000790006056a24 */ /* 0x040fe400078e0205 */
[----:B------:R-:W-:Y:S03]  /*df40*/  @P6 IMAD.WIDE.U32 R6, R6, c[0x0][0x1e0], RZ ;  /* 0x0000780006066a25 */ /* 0x000fe600078e00ff */
[----:B------:R-:W1:Y:S01]  /*df50*/  MUFU.TANH R14, R14 ;  /* 0x0000000e000e7308 */ /* 0x000e620000002400 */
[----:B------:R-:W-:Y:S01]  /*df60*/  @P6 MOV R8, R218 ;  /* 0x000000da00086202 */ /* 0x000fe20000000f00 */
[----:B------:R-:W-:Y:S03]  /*df70*/  HMMA.16816.F32 R48, R188, R10, R48 ;  /* 0x0000000abc30723c */ /* 0x000fe60000001830 */
[----:B------:R-:W-:Y:S01]  /*df80*/  @P6 MOV R9, R221 ;  /* 0x000000dd00096202 */ /* 0x000fe20000000f00 */
[----:B------:R-:W-:Y:S01]  /*df90*/  FMUL.FTZ R184, R40, c[0x0][0x320] ;  /* 0x0000c80028b87a20 */ /* 0x000fe20000410000 */
[----:B------:R-:W-:Y:S01]  /*dfa0*/  @P6 IADD3 R4, R7, R5, RZ ;  /* 0x0000000507046210 */ /* 0x000fe20007ffe0ff */
[----:B------:R-:W-:Y:S01]  /*dfb0*/  FMUL.FTZ R34, R34, c[0x0][0x320] ;  /* 0x0000c80022227a20 */ /* 0x000fe20000410000 */
[----:B------:R-:W-:Y:S01]  /*dfc0*/  MOV R5, R217 ;  /* 0x000000d900057202 */ /* 0x000fe20000000f00 */
[----:B------:R-:W1:Y:S01]  /*dfd0*/  MUFU.TANH R186, R186 ;  /* 0x000000ba00ba7308 */ /* 0x000e620000002400 */
[----:B------:R-:W-:Y:S04]  /*dfe0*/  @P6 IMAD.WIDE.U32 R6, R6, 0x60, R8 ;  /* 0x0000006006066825 */ /* 0x000fe800078e0008 */
[----:B------:R-:W-:Y:S01]  /*dff0*/  @P6 IMAD R4, R4, 0x60, RZ ;  /* 0x0000006004046824 */ /* 0x000fe200078e02ff */
[----:B------:R-:W-:Y:S01]  /*e000*/  @P6 SHF.L.U32 R16, R6, 0x1, RZ ;  /* 0x0000000106106819 */ /* 0x000fe200000006ff */
[----:B------:R-:W-:Y:S02]  /*e010*/  FMUL.FTZ R35, R35, c[0x0][0x320] ;  /* 0x0000c80023237a20 */ /* 0x000fe40000410000 */
[----:B------:R-:W-:Y:S01]  /*e020*/  FMUL.FTZ R37, R37, c[0x0][0x320] ;  /* 0x0000c80025257a20 */ /* 0x000fe20000410000 */
[----:B------:R1:W1:Y:S01]  /*e030*/  MUFU.TANH R231, R22 ;  /* 0x0000001600e77308 */ /* 0x0002620000002400 */
[----:B------:R-:W-:Y:S01]  /*e040*/  @P6 IADD3 R10, P2, R16, 0x80, RZ ;  /* 0x00000080100a6810 */ /* 0x000fe20007f5e0ff */
[----:B------:R-:W-:Y:S01]  /*e050*/  FMUL.FTZ R38, R38, c[0x0][0x320] ;  /* 0x0000c80026267a20 */ /* 0x000fe20000410000 */
[----:B------:R-:W-:Y:S01]  /*e060*/  @P6 IADD3 R16, P5, R16, c[0x0][0x1c8], RZ ;  /* 0x0000720010106a10 */ /* 0x000fe20007fbe0ff */
[----:B------:R-:W-:Y:S01]  /*e070*/  FMUL.FTZ R39, R39, c[0x0][0x320] ;  /* 0x0000c80027277a20 */ /* 0x000fe20000410000 */
[----:B------:R-:W-:Y:S01]  /*e080*/  @P6 IADD3 R4, R7, R4, RZ ;  /* 0x0000000407046210 */ /* 0x000fe20007ffe0ff */
[----:B------:R-:W-:Y:S01]  /*e090*/  FMUL.FTZ R41, R41, c[0x0][0x320] ;  /* 0x0000c80029297a20 */ /* 0x000fe20000410000 */
[----:B------:R-:W-:Y:S01]  /*e0a0*/  IADD3 R7, -R222, R15, RZ ;  /* 0x0000000fde077210 */ /* 0x000fe20007ffe1ff */
[----:B------:R-:W-:Y:S01]  /*e0b0*/  FMUL.FTZ R42, R42, c[0x0][0x320] ;  /* 0x0000c8002a2a7a20 */ /* 0x000fe20000410000 */
[----:B------:R-:W-:Y:S01]  /*e0c0*/  @P6 SHF.L.U64.HI R4, R6, 0x1, R4 ;  /* 0x0000000106046819 */ /* 0x000fe20000010204 */
[----:B------:R1:W1:Y:S01]  /*e0d0*/  MUFU.TANH R187, R23 ;  /* 0x0000001700bb7308 */ /* 0x0002620000002400 */
[----:B------:R-:W-:Y:S01]  /*e0e0*/  @P1 IMAD.HI.U32 R6, R217, c[0x0][0x2c8], RZ ;  /* 0x0000b200d9061a27 */ /* 0x000fe200078e00ff */
[----:B------:R-:W-:Y:S02]  /*e0f0*/  @P6 IADD3 R10, P1, R10, c[0x0][0x1c8], RZ ;  /* 0x000072000a0a6a10 */ /* 0x000fe40007f3e0ff */
[----:B------:R-:W-:Y:S01]  /*e100*/  @P6 IADD3.X R17, R4, c[0x0][0x1cc], RZ, P5, !PT ;  /* 0x0000730004116a10 */ /* 0x000fe20002ffe4ff */
[----:B------:R-:W-:Y:S01]  /*e110*/  FMUL.FTZ R43, R43, c[0x0][0x320] ;  /* 0x0000c8002b2b7a20 */ /* 0x000fe20000410000 */
[----:B------:R-:W-:Y:S01]  /*e120*/  @P6 IADD3.X R11, RZ, c[0x0][0x1cc], R4, P1, P2 ;  /* 0x00007300ff0b6a10 */ /* 0x000fe20000fe4404 */
[----:B------:R-:W-:Y:S01]  /*e130*/  FMUL.FTZ R4, R51, c[0x0][0x320] ;  /* 0x0000c80033047a20 */ /* 0x000fe20000410000 */
[----:B------:R-:W-:Y:S01]  /*e140*/  @P0 SHF.R.U32.HI R5, RZ, c[0x0][0x2cc], R6 ;  /* 0x0000b300ff050a19 */ /* 0x000fe20000011606 */
[----:B------:R-:W-:Y:S01]  /*e150*/  @!PT LDS RZ, [RZ] ;  /* 0x00000000fffff984 */ /* 0x000fe20000000800 */
[----:B------:R-:W-:Y:S01]  /*e160*/  @!PT LDS RZ, [RZ] ;  /* 0x00000000fffff984 */ /* 0x000fe20000000800 */
[----:B------:R-:W-:Y:S01]  /*e170*/  @!PT LDS RZ, [RZ] ;  /* 0x00000000fffff984 */ /* 0x000fe20000000800 */
[----:B------:R5:W-:Y:S01]  /*e180*/  @P6 LDGSTS.E.BYPASS.LTC128B.128 [R216+0x8100], [R16.64], !P4 ;  /* 0x0810000010d86fae */ /* 0x000be2000e101d4e */
[----:B------:R-:W1:Y:S01]  /*e190*/  MUFU.TANH R162, R162 ;  /* 0x000000a200a27308 */ /* 0x000e620000002400 */
[----:B------:R-:W-:Y:S01]  /*e1a0*/  @P6 IADD3 R8, P0, R16, UR13, RZ ;  /* 0x0000000d10086c10 */ /* 0x000fe2000ff1e0ff */
[----:B------:R-:W-:Y:S02]  /*e1b0*/  FMUL.FTZ R44, R44, c[0x0][0x320] ;  /* 0x0000c8002c2c7a20 */ /* 0x000fe40000410000 */
[----:B------:R-:W-:Y:S01]  /*e1c0*/  FMUL.FTZ R45, R45, c[0x0][0x320] ;  /* 0x0000c8002d2d7a20 */ /* 0x000fe20000410000 */
[----:B------:R-:W-:Y:S01]  /*e1d0*/  @P6 IADD3.X R9, R17, UR7, RZ, P0, !PT ;  /* 0x0000000711096c10 */ /* 0x000fe200087fe4ff */
[----:B------:R-:W-:Y:S01]  /*e1e0*/  FMUL.FTZ R46, R46, c[0x0][0x320] ;  /* 0x0000c8002e2e7a20 */ /* 0x000fe20000410000 */
[----:B------:R1:W-:Y:S01]  /*e1f0*/  @P6 LDGSTS.E.BYPASS.LTC128B.128 [R216+0xb100], [R10.64], !P3 ;  /* 0x0b1000000ad86fae */ /* 0x0003e2000d901d4e */
[C---:B------:R-:W-:Y:S01]  /*e200*/  @P6 IADD3 R18, P1, R8.reuse, UR13, RZ ;  /* 0x0000000d08126c10 */ /* 0x040fe2000ff3e0ff */
[----:B------:R-:W-:Y:S01]  /*e210*/  FMUL.FTZ R47, R47, c[0x0][0x320] ;  /* 0x0000c8002f2f7a20 */ /* 0x000fe20000410000 */
[----:B------:R1:W1:Y:S01]  /*e220*/  MUFU.TANH R164, R25 ;  /* 0x0000001900a47308 */ /* 0x0002620000002400 */
[----:B------:R-:W-:Y:S01]  /*e230*/  @P6 IADD3 R20, P0, R8, UR10, RZ ;  /* 0x0000000a08146c10 */ /* 0x000fe2000ff1e0ff */
[----:B------:R-:W-:Y:S01]  /*e240*/  FMUL.FTZ R48, R48, c[0x0][0x320] ;  /* 0x0000c80030307a20 */ /* 0x000fe20000410000 */
[----:B------:R-:W-:Y:S01]  /*e250*/  @P6 IADD3.X R19, R9, UR7, RZ, P1, !PT ;  /* 0x0000000709136c10 */ /* 0x000fe20008ffe4ff */
[----:B------:R-:W-:Y:S01]  /*e260*/  FMUL.FTZ R49, R49, c[0x0][0x320] ;  /* 0x0000c80031317a20 */ /* 0x000fe20000410000 */
[----:B------:R1:W-:Y:S01]  /*e270*/  @P6 LDGSTS.E.BYPASS.LTC128B.128 [R216+0x9100], [R8.64], !P4 ;  /* 0x0910000008d86fae */ /* 0x0003e2000e101d4e */
[----:B--2---:R-:W-:Y:S01]  /*e280*/  @P6 IADD3.X R21, R9, UR8, RZ, P0, !PT ;  /* 0x0000000809156c10 */ /* 0x004fe200087fe4ff */
[----:B------:R-:W-:Y:S01]  /*e290*/  FMUL.FTZ R50, R50, c[0x0][0x320] ;  /* 0x0000c80032327a20 */ /* 0x000fe20000410000 */
[----:B------:R-:W-:Y:S02]  /*e2a0*/  PLOP3.LUT P0, PT, PT, PT, UP2, 0x40, 0x0 ;  /* 0x000000000000781c */ /* 0x000fe40003f0e828 */
[----:B------:R2:W1:Y:S03]  /*e2b0*/  MUFU.TANH R229, R26 ;  /* 0x0000001a00e57308 */ /* 0x0004660000002400 */
[----:B------:R1:W-:Y:S07]  /*e2c0*/  @P6 LDGSTS.E.BYPASS.LTC128B.128 [R216+0xc100], [R8.64+0x80], !P3 ;  /* 0x0c10008008d86fae */ /* 0x0003ee000d901d4e */
[----:B------:R2:W2:Y:S01]  /*e2d0*/  MUFU.TANH R193, R27 ;  /* 0x0000001b00c17308 */ /* 0x0004a20000002400 */
[----:B------:R2:W-:Y:S08]  /*e2e0*/  @P6 LDGSTS.E.BYPASS.LTC128B.128 [R216+0xa100], [R18.64], !P4 ;  /* 0x0a10000012d86fae */ /* 0x0005f0000e101d4e */
[----:B------:R2:W-:Y:S01]  /*e2f0*/  @P6 LDGSTS.E.BYPASS.LTC128B.128 [R216+0xd100], [R20.64], !P3 ;  /* 0x0d10000014d86fae */ /* 0x0005e2000d901d4e */
[----:B------:R-:W2:Y:S07]  /*e300*/  MUFU.TANH R238, R238 ;  /* 0x000000ee00ee7308 */ /* 0x000eae0000002400 */
[----:B------:R-:W0:Y:S03]  /*e310*/  LDGDEPBAR ;  /* 0x00000000000079af */ /* 0x000e260000000000 */
[----:B------:R2:W2:Y:S01]  /*e320*/  MUFU.TANH R232, R29 ;  /* 0x0000001d00e87308 */ /* 0x0004a20000002400 */
[----:B-1----:R-:W-:Y:S04]  /*e330*/  IADD3 R9, -R222, 0x1, R15 ;  /* 0x00000001de097810 */ /* 0x002fe80007ffe10f */
[----:B------:R-:W5:Y:S01]  /*e340*/  SHFL.IDX PT, R6, R5, RZ, 0x1c1f ;  /* 0x001c1fff05067589 */ /* 0x000f6200000e0000 */
[----:B------:R-:W-:Y:S04]  /*e350*/  IADD3 R9, R9, c[0x0][0x1d0], RZ ;  /* 0x0000740009097a10 */ /* 0x000fe80007ffe0ff */
[----:B------:R1:W1:Y:S01]  /*e360*/  MUFU.TANH R235, R30 ;  /* 0x0000001e00eb7308 */ /* 0x0002620000002400 */
[----:B------:R-:W-:Y:S04]  /*e370*/  IADD3 R9, R9, -c[0x0][0x168], RZ ;  /* 0x80005a0009097a10 */ /* 0x000fe80007ffe0ff */
[C---:B------:R-:W-:Y:S02]  /*e380*/  IADD3 R11, R9.reuse, c[0x0][0x328], RZ ;  /* 0x0000ca00090b7a10 */ /* 0x040fe40007ffe0ff */
[----:B------:R-:W-:Y:S03]  /*e390*/  IADD3 R9, R9, UR6, RZ ;  /* 0x0000000609097c10 */ /* 0x000fe6000fffe0ff */
[----:B------:R1:W1:Y:S01]  /*e3a0*/  MUFU.TANH R239, R31 ;  /* 0x0000001f00ef7308 */ /* 0x0002620000002400 */
[-C--:B-----5:R-:W-:Y:S09]  /*e3b0*/  IADD3 R17, R11, R6.reuse, RZ ;  /* 0x000000060b117210 */ /* 0x0a0ff20007ffe0ff */
[----:B------:R-:W1:Y:S01]  /*e3c0*/  MUFU.TANH R236, R236 ;  /* 0x000000ec00ec7308 */ /* 0x000e620000002400 */
[----:B------:R-:W-:Y:S09]  /*e3d0*/  IADD3 R16, R9, R6, RZ ;  /* 0x0000000609107210 */ /* 0x000ff20007ffe0ff */
[----:B------:R1:W1:Y:S10]  /*e3e0*/  MUFU.TANH R234, R33 ;  /* 0x0000002100ea7308 */ /* 0x0002740000002400 */
[----:B------:R1:W1:Y:S10]  /*e3f0*/  MUFU.TANH R237, R34 ;  /* 0x0000002200ed7308 */ /* 0x0002740000002400 */
[----:B------:R1:W1:Y:S10]  /*e400*/  MUFU.TANH R233, R35 ;  /* 0x0000002300e97308 */ /* 0x0002740000002400 */
[----:B------:R-:W1:Y:S10]  /*e410*/  MUFU.TANH R230, R230 ;  /* 0x000000e600e67308 */ /* 0x000e740000002400 */
[----:B------:R1:W1:Y:S10]  /*e420*/  MUFU.TANH R228, R37 ;  /* 0x0000002500e47308 */ /* 0x0002740000002400 */
[----:B------:R1:W1:Y:S10]  /*e430*/  MUFU.TANH R185, R38 ;  /* 0x0000002600b97308 */ /* 0x0002740000002400 */
[----:B------:R1:W1:Y:S10]  /*e440*/  MUFU.TANH R165, R39 ;  /* 0x0000002700a57308 */ /* 0x0002740000002400 */
[----:B------:R-:W1:Y:S10]  /*e450*/  MUFU.TANH R184, R184 ;  /* 0x000000b800b87308 */ /* 0x000e740000002400 */
[----:B------:R1:W1:Y:S10]  /*e460*/  MUFU.TANH R166, R41 ;  /* 0x0000002900a67308 */ /* 0x0002740000002400 */
        /* <DEDUP_REMOVED lines=25> */
.L_x_51:
[----:B------:R-:W-:Y:S04]  /*e600*/  MOV R6, c[0x0][0x32c] ;  /* 0x0000cb0000067a02 */ /* 0x000fe80000000f00 */
[----:B------:R-:W-:Y:S11]  /*e610*/  ISETP.NE.AND P0, PT, R6, 0x1, PT ;  /* 0x000000010600780c */ /* 0x000ff60003f05270 */
[----:B------:R-:W-:Y:S02]  /*e620*/  @!UPT UIADD3 URZ, URZ, URZ, URZ ;  /* 0x0000003f3f3ff290 */ /* 0x000fe4000fffe03f */
[----:B------:R-:W-:Y:S05]  /*e630*/  @P0 IMAD.HI.U32 R6, R8, c[0x0][0x330], RZ ;  /* 0x0000cc0008060a27 */ /* 0x000fea00078e00ff */
[----:B------:R-:W-:Y:S02]  /*e640*/  @P0 SHF.R.U32.HI R8, RZ, c[0x0][0x334], R6 ;  /* 0x0000cd00ff080a19 */ /* 0x000fe40000011606 */
.L_x_52:
[----:B------:R-:W-:Y:S05]  /*e650*/  BSYNC B0 ;  /* 0x0000000000007941 */ /* 0x000fea0003800000 */
.L_x_50:
[----:B------:R-:W-:Y:S05]  /*e660*/  IMAD R19, R8, c[0x0][0x32c], R7 ;  /* 0x0000cb0008137a24 */ /* 0x000fea00078e0207 */
[----:B------:R-:W-:Y:S02]  /*e670*/  IADD3 R6, R19, c[0x0][0x32c], RZ ;  /* 0x0000cb0013067a10 */ /* 0x000fe40007ffe0ff */
[----:B------:R-:W-:Y:S02]  /*e680*/  IMNMX R16, R16, R19, !PT ;  /* 0x0000001310107217 */ /* 0x000fe40007800200 */
[----:B------:R-:W-:Y:S02]  /*e690*/  IMNMX R17, R17, R6, PT ;  /* 0x0000000611117217 */ /* 0x000fe40003800200 */
.L_x_49:
[C---:B--234-:R-:W-:Y:S02]  /*e6a0*/  ISETP.GE.AND P0, PT, R15.reuse, 0x2, PT ;  /* 0x000000020f00780c */ /* 0x05cfe40003f06270 */
[----:B------:R-:W-:Y:S02]  /*e6b0*/  ISETP.GE.AND P1, PT, R15, 0x9, PT ;  /* 0x000000090f00780c */ /* 0x000fe40003f26270 */
[----:B------:R-:W-:Y:S02]  /*e6c0*/  LOP3.LUT R223, R223, 0xfffbffff, RZ, 0xc0, !PT ;  /* 0xfffbffffdfdf7812 */ /* 0x000fe400078ec0ff */
[C---:B------:R-:W-:Y:S02]  /*e6d0*/  ISETP.GE.AND P2, PT, R15.reuse, 0xa, PT ;  /* 0x0000000a0f00780c */ /* 0x040fe40003f46270 */
[C---:B------:R-:W-:Y:S02]  /*e6e0*/  ISETP.GE.AND P6, PT, R15.reuse, 0x51, PT ;  /* 0x000000510f00780c */ /* 0x040fe40003fc6270 */
[----:B------:R-:W-:Y:S03]  /*e6f0*/  ISETP.GE.AND P5, PT, R15, 0x52, PT ;  /* 0x000000520f00780c */ /* 0x000fe60003fa6270 */
[----:B------:R-:W-:Y:S02]  /*e700*/  @P0 LOP3.LUT R223, R223, 0x40000, RZ, 0xfc, !PT ;  /* 0x00040000dfdf0812 */ /* 0x000fe400078efcff */
[C---:B------:R-:W-:Y:S02]  /*e710*/  ISETP.GT.AND P0, PT, R16.reuse, 0x1, !P0 ;  /* 0x000000011000780c */ /* 0x040fe40004704270 */
[----:B------:R-:W-:Y:S02]  /*e720*/  LOP3.LUT R223, R223, 0xfffdffff, RZ, 0xc0, !PT ;  /* 0xfffdffffdfdf7812 */ /* 0x000fe400078ec0ff */
[----:B------:R-:W-:Y:S02]  /*e730*/  ISETP.LT.OR P0, PT, R17, 0x2, P0 ;  /* 0x000000021100780c */ /* 0x000fe40000701670 */
[----:B------:R-:W-:Y:S02]  /*e740*/  @P1 LOP3.LUT R223, R223, 0x20000, RZ, 0xfc, !PT ;  /* 0x00020000dfdf1812 */ /* 0x000fe400078efcff */
[----:B------:R-:W-:Y:S02]  /*e750*/  ISETP.GT.AND P1, PT, R16, 0x8, !P1 ;  /* 0x000000081000780c */ /* 0x000fe40004f24270 */
[----:B------:R-:W-:Y:S02]  /*e760*/  LOP3.LUT R223, R223, 0xfffeffff, RZ, 0xc0, !PT ;  /* 0xfffeffffdfdf7812 */ /* 0x000fe400078ec0ff */
[----:B------:R-:W-:Y:S02]  /*e770*/  FSEL R126, R126, -INF , !P0 ;  /* 0xff8000007e7e7808 */ /* 0x000fe40004000000 */
[----:B------:R-:W-:Y:S02]  /*e780*/  @P2 LOP3.LUT R223, R223, 0x10000, RZ, 0xfc, !PT ;  /* 0x00010000dfdf2812 */ /* 0x000fe400078efcff */
[----:B------:R-:W-:Y:S02]  /*e790*/  ISETP.GT.AND P0, PT, R16, 0x9, !P2 ;  /* 0x000000091000780c */ /* 0x000fe40005704270 */
[----:B------:R-:W-:Y:S02]  /*e7a0*/  ISETP.GE.AND P2, PT, R15, 0x11, PT ;  /* 0x000000110f00780c */ /* 0x000fe40003f46270 */
        /* <DEDUP_REMOVED lines=11> */
[----:B-1----:R-:W-:Y:S02]  /*e860*/  FSEL R42, R118, -INF , !P0 ;  /* 0xff800000762a7808 */ /* 0x002fe40004000000 */
[----:B------:R-:W-:Y:S02]  /*e870*/  ISETP.GT.AND P0, PT, R16, 0x11, !P1 ;  /* 0x000000111000780c */ /* 0x000fe40004f04270 */
[----:B------:R-:W-:Y:S02]  /*e880*/  ISETP.GE.AND P1, PT, R15, 0x19, PT ;  /* 0x000000190f00780c */ /* 0x000fe40003f26270 */
[----:B------:R-:W-:Y:S02]  /*e890*/  ISETP.LT.OR P0, PT, R17, 0x12, P0 ;  /* 0x000000121100780c */ /* 0x000fe40000701670 */
[----:B------:R-:W-:Y:S02]  /*e8a0*/  LOP3.LUT R223, R223, 0xffffdfff, RZ, 0xc0, !PT ;  /* 0xffffdfffdfdf7812 */ /* 0x000fe400078ec0ff */
[----:B------:R-:W-:Y:S02]  /*e8b0*/  FSEL R40, R12, -INF , !P0 ;  /* 0xff8000000c287808 */ /* 0x000fe40004000000 */
[C---:B------:R-:W-:Y:S02]  /*e8c0*/  ISETP.GT.AND P0, PT, R16.reuse, 0x18, !P1 ;  /* 0x000000181000780c */ /* 0x040fe40004f04270 */
[----:B------:R-:W-:Y:S02]  /*e8d0*/  ISETP.GE.AND P2, PT, R15, 0x59, PT ;  /* 0x000000590f00780c */ /* 0x000fe40003f46270 */
[----:B------:R-:W-:Y:S02]  /*e8e0*/  ISETP.LT.OR P0, PT, R17, 0x19, P0 ;  /* 0x000000191100780c */ /* 0x000fe40000701670 */
        /* <DEDUP_REMOVED lines=10> */
[----:B------:R-:W-:Y:S01]  /*e990*/  ISETP.GT.AND P0, PT, R16, 0x20, !P1 ;  /* 0x000000201000780c */ /* 0x000fe20004f04270 */
[----:B------:R-:W1:Y:S03]  /*e9a0*/  SHFL.IDX PT, R14, R5, 0x1, 0x1c1f ;  /* 0x003c1f00050e7f89 */ /* 0x000e6600000e0000 */
        /* <DEDUP_REMOVED lines=8> */
[----:B------:R-:W-:Y:S01]  /*ea30*/  ISETP.GE.AND P1, PT, R15, 0x29, PT ;  /* 0x000000290f00780c */ /* 0x000fe20003f26270 */
[--C-:B-1----:R-:W-:Y:S01]  /*ea40*/  IMAD.IADD R12, R9, 0x1, R14.reuse ;  /* 0x00000001090c7824 */ /* 0x102fe200078e020e */
        /* <DEDUP_REMOVED lines=48> */
[----:B------:R-:W-:Y:S02]  /*ed50*/  FSEL R228, R228, -INF , !P0 ;  /* 0xff800000e4e47808 */ /* 0x000fe40004000000 */
[----:B------:R-:W-:Y:S02]  /*ed60*/  LOP3.LUT R223, R223, 0xfffffffd, RZ, 0xc0, !PT ;  /* 0xfffffffddfdf7812 */ /* 0x000fe400078ec0ff */
[----:B------:R-:W-:Y:S04]  /*ed70*/  ISETP.GT.AND P0, PT, R16, 0x48, !P1 ;  /* 0x000000481000780c */ /* 0x000fe80004f04270 */
[----:B------:R-:W-:Y:S03]  /*ed80*/  ISETP.LT.OR P0, PT, R17, 0x49, P0 ;  /* 0x000000491100780c */ /* 0x000fe60000701670 */
[----:B------:R-:W-:Y:S02]  /*ed90*/  @P1 LOP3.LUT R223, R223, 0x2, RZ, 0xfc, !PT ;  /* 0x00000002dfdf1812 */ /* 0x000fe400078efcff */
[----:B------:R-:W-:Y:S02]  /*eda0*/  ISETP.GE.AND P1, PT, R15, 0x4a, PT ;  /* 0x0000004a0f00780c */ /* 0x000fe40003f26270 */
[----:B------:R-:W-:Y:S02]  /*edb0*/  FSEL R184, R184, -INF , !P0 ;  /* 0xff800000b8b87808 */ /* 0x000fe40004000000 */
[----:B------:R-:W-:Y:S02]  /*edc0*/  ISETP.GT.AND P0, PT, R16, 0x49, !P1 ;  /* 0x000000491000780c */ /* 0x000fe40004f04270 */
[----:B------:R-:W-:Y:S02]  /*edd0*/  LOP3.LUT R223, R223, 0xfffffffe, RZ, 0xc0, !PT ;  /* 0xfffffffedfdf7812 */ /* 0x000fe400078ec0ff */
[----:B------:R-:W-:Y:S04]  /*ede0*/  ISETP.LT.OR P0, PT, R17, 0x4a, P0 ;  /* 0x0000004a1100780c */ /* 0x000fe80000701670 */
[----:B------:R-:W-:Y:S02]  /*edf0*/  FSEL R166, R166, -INF , !P0 ;  /* 0xff800000a6a67808 */ /* 0x000fe40004000000 */
[----:B------:R-:W-:Y:S02]  /*ee00*/  ISETP.GT.AND P0, PT, R16, 0x50, !P6 ;  /* 0x000000501000780c */ /* 0x000fe40007704270 */
[----:B------:R-:W-:Y:S02]  /*ee10*/  @P1 LOP3.LUT R223, R223, 0x1, RZ, 0xfc, !PT ;  /* 0x00000001dfdf1812 */ /* 0x000fe400078efcff */
[----:B------:R-:W-:Y:S02]  /*ee20*/  ISETP.LT.OR P0, PT, R17, 0x51, P0 ;  /* 0x000000511100780c */ /* 0x000fe40000701670 */
        /* <DEDUP_REMOVED lines=8> */
[----:B------:R-:W-:Y:S04]  /*eeb0*/  ISETP.LT.OR P0, PT, R17, 0x59, P0 ;  /* 0x000000591100780c */ /* 0x000fe80000701670 */
[----:B------:R-:W-:Y:S02]  /*eec0*/  FSEL R146, R146, -INF , !P0 ;  /* 0xff80000092927808 */ /* 0x000fe40004000000 */
[----:B------:R-:W-:Y:S02]  /*eed0*/  ISETP.GT.AND P0, PT, R16, RZ, !P1 ;  /* 0x000000ff1000720c */ /* 0x000fe40004f04270 */
[----:B------:R-:W-:Y:S02]  /*eee0*/  ISETP.GE.AND P1, PT, R15, 0x5a, PT ;  /* 0x0000005a0f00780c */ /* 0x000fe40003f26270 */
[----:B------:R-:W-:Y:S04]  /*eef0*/  ISETP.LT.OR P0, PT, R17, 0x1, P0 ;  /* 0x000000011100780c */ /* 0x000fe80000701670 */
[----:B------:R-:W-:Y:S01]  /*ef00*/  FSEL R10, R0, -INF , !P0 ;  /* 0xff800000000a7808 */ /* 0x000fe20004000000 */
[----:B------:R-:W-:Y:S01]  /*ef10*/  IMAD.IADD R0, R11, 0x1, R14 ;  /* 0x000000010b007824 */ /* 0x000fe200078e020e */
        /* <DEDUP_REMOVED lines=20> */
.L_x_55:
[----:B------:R-:W-:Y:S04]  /*f060*/  MOV R5, c[0x0][0x32c] ;  /* 0x0000cb0000057a02 */ /* 0x000fe80000000f00 */
[----:B------:R-:W-:Y:S11]  /*f070*/  ISETP.NE.AND P0, PT, R5, 0x1, PT ;  /* 0x000000010500780c */ /* 0x000ff60003f05270 */
[----:B------:R-:W-:Y:S02]  /*f080*/  @!UPT UIADD3 URZ, URZ, URZ, URZ ;  /* 0x0000003f3f3ff290 */ /* 0x000fe4000fffe03f */
[----:B------:R-:W-:Y:S05]  /*f090*/  @P0 IMAD.HI.U32 R5, R14, c[0x0][0x330], RZ ;  /* 0x0000cc000e050a27 */ /* 0x000fea00078e00ff */
[----:B------:R-:W-:Y:S02]  /*f0a0*/  @P0 SHF.R.U32.HI R14, RZ, c[0x0][0x334], R5 ;  /* 0x0000cd00ff0e0a19 */ /* 0x000fe40000011605 */
.L_x_56:
[----:B------:R-:W-:Y:S05]  /*f0b0*/  BSYNC B0 ;  /* 0x0000000000007941 */ /* 0x000fea0003800000 */
.L_x_54:
[----:B------:R-:W-:Y:S05]  /*f0c0*/  IMAD R7, R14, c[0x0][0x32c], R7 ;  /* 0x0000cb000e077a24 */ /* 0x000fea00078e0207 */
[----:B------:R-:W-:Y:S02]  /*f0d0*/  IADD3 R5, R7, c[0x0][0x32c], RZ ;  /* 0x0000cb0007057a10 */ /* 0x000fe40007ffe0ff */
[----:B------:R-:W-:Y:S02]  /*f0e0*/  IMNMX R12, R12, R7, !PT ;  /* 0x000000070c0c7217 */ /* 0x000fe40007800200 */
[----:B------:R-:W-:Y:S02]  /*f0f0*/  IMNMX R0, R0, R5, PT ;  /* 0x0000000500007217 */ /* 0x000fe40003800200 */
.L_x_53:
[C---:B------:R-:W-:Y:S01]  /*f100*/  LOP3.LUT P0, RZ, R223.reuse, 0x80000, RZ, 0xc0, !PT ;  /* 0x00080000dfff7812 */ /* 0x040fe2000780c0ff */
        /* <DEDUP_REMOVED lines=14> */
[----:B------:R-:W-:Y:S01]  /*f1f0*/  FMNMX.FTZ R5, R42, R5, !PT ;  /* 0x000000052a057209 */ /* 0x000fe20007810000 */
[----:B------:R-:W-:Y:S01]  /*f200*/  LDSM.16.MT88.4 R44, [R212+0x3100] ;  /* 0x00310000d42c783b */ /* 0x000fe20000004200 */
        /* <DEDUP_REMOVED lines=55> */
[C---:B------:R-:W-:Y:S02]  /*f580*/  ISETP.GT.AND P6, PT, R12.reuse, 0x50, !P6 ;  /* 0x000000500c00780c */ /* 0x040fe400077c4270 */
        /* <DEDUP_REMOVED lines=13> */
[----:B------:R-:W-:Y:S02]  /*f660*/  FMNMX.FTZ R5, R150, R5, !PT ;  /* 0x0000000596057209 */ /* 0x000fe40007810000 */
[----:B------:R-:W-:Y:S02]  /*f670*/  FSEL R193, R193, -INF , !P0 ;  /* 0xff800000c1c17808 */ /* 0x000fe40004000000 */
[----:B------:R-:W-:Y:S02]  /*f680*/  LOP3.LUT P0, RZ, R223, 0x80, RZ, 0xc0, !PT ;  /* 0x00000080dfff7812 */ /* 0x000fe4000780c0ff */
[----:B------:R-:W-:Y:S02]  /*f690*/  FMNMX.FTZ R16, R193, R16, !PT ;  /* 0x00000010c1107209 */ /* 0x000fe40007810000 */
[C---:B------:R-:W-:Y:S02]  /*f6a0*/  ISETP.GT.AND P0, PT, R12.reuse, 0x30, !P0 ;  /* 0x000000300c00780c */ /* 0x040fe40004704270 */
[----:B------:R-:W-:Y:S02]  /*f6b0*/  ISETP.GT.AND P2, PT, R12, 0x58, !P2 ;  /* 0x000000580c00780c */ /* 0x000fe40005744270 */
[C---:B------:R-:W-:Y:S02]  /*f6c0*/  ISETP.LT.OR P0, PT, R0.reuse, 0x31, P0 ;  /* 0x000000310000780c */ /* 0x040fe40000701670 */
[----:B------:R-:W-:Y:S02]  /*f6d0*/  ISETP.LT.OR P5, PT, R0, 0x52, P5 ;  /* 0x000000520000780c */ /* 0x000fe40002fa1670 */
[----:B------:R-:W-:Y:S02]  /*f6e0*/  FSEL R235, R235, -INF , !P0 ;  /* 0xff800000ebeb7808 */ /* 0x000fe40004000000 */
[----:B------:R-:W-:Y:S02]  /*f6f0*/  LOP3.LUT P0, RZ, R223, 0x40, RZ, 0xc0, !PT ;  /* 0x00000040dfff7812 */ /* 0x000fe4000780c0ff */
[----:B------:R-:W-:Y:S02]  /*f700*/  FMNMX.FTZ R16, R235, R16, !PT ;  /* 0x00000010eb107209 */ /* 0x000fe40007810000 */
[----:B------:R-:W-:Y:S02]  /*f710*/  ISETP.GT.AND P0, PT, R12, 0x31, !P0 ;  /* 0x000000310c00780c */ /* 0x000fe40004704270 */
[----:B------:R-:W-:Y:S02]  /*f720*/  FSEL R147, R147, -INF , !P6 ;  /* 0xff80000093937808 */ /* 0x000fe40007000000 */
        /* <DEDUP_REMOVED lines=17> */
[----:B------:R-:W-:Y:S01]  /*f840*/  LOP3.LUT P0, RZ, R223, 0x8, RZ, 0xc0, !PT ;  /* 0x00000008dfff7812 */ /* 0x000fe2000780c0ff */
[----:B------:R-:W1:Y:S01]  /*f850*/  SHFL.BFLY PT, R5, R14, 0x2, 0x1f ;  /* 0x0c401f000e057f89 */ /* 0x000e6200000e0000 */
        /* <DEDUP_REMOVED lines=9> */
[----:B------:R-:W-:Y:S02]  /*f8f0*/  FSEL R117, R4, -INF , !P1 ;  /* 0xff80000004757808 */ /* 0x000fe40004800000 */
[----:B------:R-:W-:Y:S02]  /*f900*/  ISETP.LT.OR P0, PT, R0, 0x42, P0 ;  /* 0x000000420000780c */ /* 0x000fe40000701670 */
[----:B-1----:R-:W-:Y:S02]  /*f910*/  FMNMX.FTZ R14, R14, R5, !PT ;  /* 0x000000050e0e7209 */ /* 0x002fe40007810000 */
[----:B------:R-:W-:Y:S02]  /*f920*/  FSEL R165, R165, -INF , !P0 ;  /* 0xff800000a5a57808 */ /* 0x000fe40004000000 */
[----:B------:R-:W-:Y:S01]  /*f930*/  LOP3.LUT P0, RZ, R223, 0x2, RZ, 0xc0, !PT ;  /* 0x00000002dfff7812 */ /* 0x000fe2000780c0ff */
[----:B------:R-:W1:Y:S01]  /*f940*/  SHFL.BFLY PT, R15, R14, 0x1, 0x1f ;  /* 0x0c201f000e0f7f89 */ /* 0x000e6200000e0000 */
[----:B------:R-:W-:Y:S02]  /*f950*/  FMNMX.FTZ R16, R165, R16, !PT ;  /* 0x00000010a5107209 */ /* 0x000fe40007810000 */
[----:B------:R-:W-:Y:S04]  /*f960*/  ISETP.GT.AND P0, PT, R12, 0x48, !P0 ;  /* 0x000000480c00780c */ /* 0x000fe80004704270 */
[----:B------:R-:W-:Y:S04]  /*f970*/  ISETP.LT.OR P0, PT, R0, 0x49, P0 ;  /* 0x000000490000780c */ /* 0x000fe80000701670 */
[----:B------:R-:W-:Y:S02]  /*f980*/  FSEL R161, R161, -INF , !P0 ;  /* 0xff800000a1a17808 */ /* 0x000fe40004000000 */
[----:B------:R-:W-:Y:S02]  /*f990*/  LOP3.LUT P0, RZ, R223, 0x1, RZ, 0xc0, !PT ;  /* 0x00000001dfff7812 */ /* 0x000fe4000780c0ff */
[----:B------:R-:W-:Y:S02]  /*f9a0*/  FMNMX.FTZ R16, R161, R16, !PT ;  /* 0x00000010a1107209 */ /* 0x000fe40007810000 */
[----:B------:R-:W-:Y:S04]  /*f9b0*/  ISETP.GT.AND P0, PT, R12, 0x49, !P0 ;  /* 0x000000490c00780c */ /* 0x000fe80004704270 */
[----:B------:R-:W-:Y:S04]  /*f9c0*/  ISETP.LT.OR P0, PT, R0, 0x4a, P0 ;  /* 0x0000004a0000780c */ /* 0x000fe80000701670 */
        /* <DEDUP_REMOVED lines=46> */
[----:B------:R-:W2:Y:S01]  /*fcb0*/  LDSM.16.MT88.4 R12, [R212+0x100] ;  /* 0x00010000d40c783b */ /* 0x000ea20000004200 */
[--C-:B------:R-:W-:Y:S01]  /*fcc0*/  FFMA.FTZ R131, R11, c[0x0][0x2d0], -R134.reuse ;  /* 0x0000b4000b837a23 */ /* 0x100fe20000010886 */
[----:B------:R-:W-:Y:S01]  /*fcd0*/  MUFU.EX2 R230, R230 ;  /* 0x000000e600e67308 */ /* 0x000fe20000000800 */
[--C-:B------:R-:W-:Y:S01]  /*fce0*/  FFMA.FTZ R130, R9, c[0x0][0x2d0], -R134.reuse ;  /* 0x0000b40009827a23 */ /* 0x100fe20000010886 */
[----:B---3--:R-:W-:Y:S01]  /*fcf0*/  F2FP.PACK_AB R126, R129, R118 ;  /* 0x00000076817e723e */ /* 0x008fe200000000ff */
[--C-:B------:R-:W-:Y:S02]  /*fd00*/  FFMA.FTZ R132, R125, c[0x0][0x2d0], -R134.reuse ;  /* 0x0000b4007d847a23 */ /* 0x100fe40000010886 */
[----:B------:R-:W-:Y:S02]  /*fd10*/  FMUL.FTZ R2, R5, c[0x0][0x2d0] ;  /* 0x0000b40005027a20 */ /* 0x000fe40000410000 */
[--C-:B------:R-:W-:Y:S02]  /*fd20*/  FFMA.FTZ R165, R165, c[0x0][0x2d0], -R134.reuse ;  /* 0x0000b400a5a57a23 */ /* 0x100fe40000010886 */
[--C-:B------:R-:W-:Y:S01]  /*fd30*/  FFMA.FTZ R161, R161, c[0x0][0x2d0], -R134.reuse ;  /* 0x0000b400a1a17a23 */ /* 0x100fe20000010886 */
        /* <DEDUP_REMOVED lines=86> */
[----:B------:R-:W5:Y:S01]  /*102a0*/  MUFU.EX2 R151, R151 ;  /* 0x0000009700977308 */ /* 0x000f620000000800 */
[----:B------:R-:W-:Y:S01]  /*102b0*/  LDSM.16.MT88.4 R88, [R212+0x3900] ;  /* 0x00390000d458783b */ /* 0x000fe20000004200 */
[--C-:B------:R-:W-:Y:S02]  /*102c0*/  FFMA.FTZ R157, R157, c[0x0][0x2d0], -R134.reuse ;  /* 0x0000b4009d9d7a23 */ /* 0x100fe40000010886 */
[--C-:B------:R-:W-:Y:S02]  /*102d0*/  FFMA.FTZ R158, R163, c[0x0][0x2d0], -R134.reuse ;  /* 0x0000b400a39e7a23 */ /* 0x100fe40000010886 */
[C---:B------:R-:W-:Y:S03]  /*102e0*/  HMMA.16816.F32 R28, R124.reuse, R36, R28 ;  /* 0x000000247c1c723c */ /* 0x040fe6000000181c */
[--C-:B------:R-:W-:Y:S01]  /*102f0*/  FFMA.FTZ R163, R186, c[0x0][0x2d0], -R149.reuse ;  /* 0x0000b400baa37a23 */ /* 0x100fe20000010895 */
[----:B------:R-:W-:Y:S01]  /*10300*/  MUFU.EX2 R157, R157 ;  /* 0x0000009d009d7308 */ /* 0x000fe20000000800 */
[--C-:B------:R-:W-:Y:S02]  /*10310*/  FFMA.FTZ R167, R164, c[0x0][0x2d0], -R149.reuse ;  /* 0x0000b400a4a77a23 */ /* 0x100fe40000010895 */
[C---:B------:R-:W-:Y:S01]  /*10320*/  FMUL.FTZ R36, R3.reuse, R80 ;  /* 0x0000005003247220 */ /* 0x040fe20000410000 */
[C---:B------:R-:W-:Y:S04]  /*10330*/  HMMA.16816.F32 R32, R124.reuse, R38, R32 ;  /* 0x000000267c20723c */ /* 0x040fe80000001820 */
[----:B------:R-:W-:Y:S02]  /*10340*/  FMUL.FTZ R37, R3, R81 ;  /* 0x0000005103257220 */ /* 0x000fe40000410000 */
[----:B------:R-:W1:Y:S01]  /*10350*/  MUFU.EX2 R158, R158 ;  /* 0x0000009e009e7308 */ /* 0x000e620000000800 */
        /* <DEDUP_REMOVED lines=11> */
[----:B------:R-:W-:Y:S01]  /*10410*/  MUFU.EX2 R162, R162 ;  /* 0x000000a200a27308 */ /* 0x000fe20000000800 */
        /* <DEDUP_REMOVED lines=25> */
[----:B------:R-:W-:Y:S02]  /*105b0*/  FFMA.FTZ R149, R144, c[0x0][0x2d0], -R149 ;  /* 0x0000b40090957a23 */ /* 0x000fe40000010895 */
[C---:B--2---:R-:W-:Y:S04]  /*105c0*/  HMMA.16816.F32 R60, R124.reuse, R68, R60 ;  /* 0x000000447c3c723c */ /* 0x044fe8000000183c */
[----:B------:R-:W-:Y:S01]  /*105d0*/  MUFU.EX2 R166, R166 ;  /* 0x000000a600a67308 */ /* 0x000fe20000000800 */
[--C-:B------:R-:W-:Y:S02]  /*105e0*/  FFMA.FTZ R144, R147, c[0x0][0x2d0], -R134.reuse ;  /* 0x0000b40093907a23 */ /* 0x100fe40000010886 */
        /* <DEDUP_REMOVED lines=8> */
[----:B------:R-:W-:Y:S02]  /*10670*/  FFMA.FTZ R134, R117, c[0x0][0x2d0], -R134 ;  /* 0x0000b40075867a23 */ /* 0x000fe40000010886 */
[----:B------:R-:W-:Y:S02]  /*10680*/  FFMA.FTZ R128, R3, R224, R128 ;  /* 0x000000e003807223 */ /* 0x000fe40000010080 */
[C---:B------:R-:W-:Y:S01]  /*10690*/  HMMA.16816.F32 R4, R68.reuse, R72, R4 ;  /* 0x000000484404723c */ /* 0x040fe20000001804 */
[----:B------:R-:W2:Y:S04]  /*106a0*/  MUFU.EX2 R187, R187 ;  /* 0x000000bb00bb7308 */ /* 0x000ea80000000800 */
[----:B------:R-:W-:Y:S02]  /*106b0*/  FFMA.FTZ R133, R2, R225, R133 ;  /* 0x000000e102857223 */ /* 0x000fe40000010085 */
[----:B------:R-:W-:Y:S01]  /*106c0*/  FADD.FTZ R119, R119, R128 ;  /* 0x0000008077777221 */ /* 0x000fe20000010000 */
        /* <DEDUP_REMOVED lines=29> */
[----:B------:R-:W-:Y:S02]  /*108a0*/  MUFU.EX2 R234, R234 ;  /* 0x000000ea00ea7308 */ /* 0x000fe40000000800 */
        /* <DEDUP_REMOVED lines=84> */
[----:B------:R-:W-:Y:S01]  /*10df0*/  FADD.FTZ R3, R161, R2 ;  /* 0x00000002a1037221 */ /* 0x000fe20000010000 */
[----:B------:R-:W-:Y:S03]  /*10e00*/  IADD3 R2, R192, -0x1, RZ ;  /* 0xffffffffc0027810 */ /* 0x000fe60007ffe0ff */
[C---:B-1----:R-:W-:Y:S04]  /*10e10*/  HMMA.16816.F32 R20, R68.reuse, R76, R20 ;  /* 0x0000004c4414723c */ /* 0x042fe80000001814 */
[----:B------:R-:W-:Y:S02]  /*10e20*/  FADD.FTZ R3, R228, R3 ;  /* 0x00000003e4037221 */ /* 0x000fe40000010000 */
[----:B------:R-:W-:Y:S02]  /*10e30*/  IMAD.MOV.U32 R192, RZ, RZ, R2 ;  /* 0x000000ffffc07224 */ /* 0x000fe400078e0002 */
[C---:B------:R-:W-:Y:S01]  /*10e40*/  HMMA.16816.F32 R24, R68.reuse, R78, R24 ;  /* 0x0000004e4418723c */ /* 0x040fe20000001818 */
[----:B------:R-:W1:Y:S03]  /*10e50*/  LDSM.16.MT88.4 R76, [R212+0x2100] ;  /* 0x00210000d44c783b */ /* 0x000e660000004200 */
[----:B------:R-:W-:Y:S02]  /*10e60*/  FADD.FTZ R144, R144, R3 ;  /* 0x0000000390907221 */ /* 0x000fe40000010000 */
[----:B------:R-:W-:Y:S02]  /*10e70*/  IMAD.MOV.U32 R3, RZ, RZ, R0 ;  /* 0x000000ffff037224 */ /* 0x000fe400078e0000 */
[C---:B------:R-:W-:Y:S04]  /*10e80*/  HMMA.16816.F32 R28, R68.reuse, R84, R28 ;  /* 0x00000054441c723c */ /* 0x040fe8000000181c */
[----:B------:R-:W-:Y:S02]  /*10e90*/  FADD.FTZ R144, R139, R144 ;  /* 0x000000908b907221 */ /* 0x000fe40000010000 */
[----:B------:R-:W-:Y:S02]  /*10ea0*/  IMAD.MOV.U32 R2, RZ, RZ, R116 ;  /* 0x000000ffff027224 */ /* 0x000fe400078e0074 */
        /* <DEDUP_REMOVED lines=21> */
[----:B------:R-:W-:Y:S03]  /*11000*/  F2FP.PACK_AB R71, R228, R161 ;  /* 0x000000a1e447723e */ /* 0x000fe600000000ff */
[----:B------:R-:W-:Y:S04]  /*11010*/  FADD.FTZ R184, R184, R233 ;  /* 0x000000e9b8b87221 */ /* 0x000fe80000010000 */
[C---:B-1----:R-:W-:Y:S03]  /*11020*/  HMMA.16816.F32 R4, R68.reuse, R76, R4 ;  /* 0x0000004c4404723c */ /* 0x042fe60000001804 */
[----:B------:R-:W-:Y:S04]  /*11030*/  FADD.FTZ R239, R239, R184 ;  /* 0x000000b8efef7221 */ /* 0x000fe80000010000 */
        /* <DEDUP_REMOVED lines=44> */
.L_x_48:
[----:B------:R-:W1:Y:S01]  /*11300*/  SHFL.BFLY PT, R7, R224, 0x2, 0x1f ;  /* 0x0c401f00e0077f89 */ /* 0x000e6200000e0000 */
[----:B------:R-:W-:-:S02]  /*11310*/  MOV R5, RZ ;  /* 0x000000ff00057202 */ /* 0x000fc40000000f00 */
[----:B------:R-:W-:Y:S01]  /*11320*/  MOV R2, RZ ;  /* 0x000000ff00027202 */ /* 0x000fe20000000f00 */
[----:B------:R-:W2:Y:S01]  /*11330*/  SHFL.BFLY PT, R6, R225, 0x2, 0x1f ;  /* 0x0c401f00e1067f89 */ /* 0x000ea200000e0000 */
[----:B------:R-:W-:Y:S01]  /*11340*/  PLOP3.LUT P2, PT, PT, PT, PT, 0x8, 0x0 ;  /* 0x000000000000781c */ /* 0x000fe20003f4e170 */
        /* <DEDUP_REMOVED lines=11> */
[----:B------:R-:W2:Y:S01]  /*11400*/  @P1 MUFU.LG2 R4, R4 ;  /* 0x0000000400041308 */ /* 0x000ea20000000c00 */
[----:B------:R-:W-:-:S07]  /*11410*/  @P0 FMUL.FTZ R9, R9, c[0x0][0x2d0] ;  /* 0x0000b40009090a20 */ /* 0x000fce0000410000 */
[----:B------:R-:W3:Y:S01]  /*11420*/  @P0 MUFU.LG2 R6, R3 ;  /* 0x0000000300060308 */ /* 0x000ee20000000c00 */
[C---:B-1----:R-:W-:Y:S02]  /*11430*/  FMUL.FTZ R112, R5.reuse, R112 ;  /* 0x0000007005707220 */ /* 0x042fe40000410000 */
[C---:B------:R-:W-:Y:S02]  /*11440*/  FMUL.FTZ R113, R5.reuse, R113 ;  /* 0x0000007105717220 */ /* 0x040fe40000410000 */
[C---:B------:R-:W-:Y:S02]  /*11450*/  FMUL.FTZ R108, R5.reuse, R108 ;  /* 0x0000006c056c7220 */ /* 0x040fe40000410000 */
[----:B------:R-:W-:Y:S01]  /*11460*/  FMUL.FTZ R109, R5, R109 ;  /* 0x0000006d056d7220 */ /* 0x000fe20000410000 */
[----:B------:R1:W4:Y:S01]  /*11470*/  @P0 MUFU.RCP R2, R3 ;  /* 0x0000000300020308 */ /* 0x0003220000001000 */
[----:B--2---:R-:W-:Y:S02]  /*11480*/  @P1 FMUL.FTZ R7, R4, 0.69314718246459960938 ;  /* 0x3f31721804071820 */ /* 0x004fe40000410000 */
[----:B------:R-:W-:-:S02]  /*11490*/  @P1 FMUL.FTZ R4, R8, c[0x0][0x2d0] ;  /* 0x0000b40008041a20 */ /* 0x000fc40000410000 */
[C---:B------:R-:W-:Y:S02]  /*114a0*/  FMUL.FTZ R104, R5.reuse, R104 ;  /* 0x0000006805687220 */ /* 0x040fe40000410000 */
[C---:B------:R-:W-:Y:S02]  /*114b0*/  FMUL.FTZ R105, R5.reuse, R105 ;  /* 0x0000006905697220 */ /* 0x040fe40000410000 */
[----:B---3--:R-:W-:Y:S02]  /*114c0*/  @P0 FMUL.FTZ R6, R6, 0.69314718246459960938 ;  /* 0x3f31721806060820 */ /* 0x008fe40000410000 */
[C---:B------:R-:W-:Y:S02]  /*114d0*/  FMUL.FTZ R100, R5.reuse, R100 ;  /* 0x0000006405647220 */ /* 0x040fe40000410000 */
[C---:B------:R-:W-:Y:S02]  /*114e0*/  FMUL.FTZ R101, R5.reuse, R101 ;  /* 0x0000006505657220 */ /* 0x040fe40000410000 */
[C---:B------:R-:W-:Y:S01]  /*114f0*/  FMUL.FTZ R96, R5.reuse, R96 ;  /* 0x0000006005607220 */ /* 0x040fe20000410000 */
[----:B-1----:R-:W-:Y:S01]  /*11500*/  MOV R3, 0xff800000 ;  /* 0xff80000000037802 */ /* 0x002fe20000000f00 */
        /* <DEDUP_REMOVED lines=58> */
.L_x_20:
[----:B------:R-:W-:Y:S05]  /*118b0*/  @P2 BRA `(.L_x_58) ;  /* 0x0000137000002947 */ /* 0x000fea0003800000 */
[----:B------:R-:W1:Y:S01]  /*118c0*/  S2R R7, SR_CTAID.Y ;  /* 0x0000000000077919 */ /* 0x000e620000002600 */
[----:B------:R-:W-:Y:S01]  /*118d0*/  IMAD R6, RZ, RZ, -UR9 ;  /* 0x80000009ff067e24 */ /* 0x000fe2000f8e02ff */
[----:B------:R-:W-:Y:S01]  /*118e0*/  USHF.R.S32.HI UR6, URZ, 0x1f, UR9 ;  /* 0x0000001f3f067899 */ /* 0x000fe20008011409 */
[----:B------:R-:W-:Y:S01]  /*118f0*/  BSSY B0, `(.L_x_59) ;  /* 0x00000d1000007945 */ /* 0x000fe20003800000 */
[----:B------:R-:W2:Y:S01]  /*11900*/  S2R R2, SR_TID.X ;  /* 0x0000000000027919 */ /* 0x000ea20000002100 */
[----:B------:R-:W-:Y:S02]  /*11910*/  ULDC.64 UR4, c[0x0][0x4d0] ;  /* 0x0001340000047ab9 */ /* 0x000fe40000000a00 */
[----:B------:R-:W-:Y:S01]  /*11920*/  UIMAD UR7, UR6, UR4, URZ ;  /* 0x00000004060772a4 */ /* 0x000fe2000f8e023f */
[----:B------:R-:W3:Y:S01]  /*11930*/  S2R R9, SR_CTAID.Z ;  /* 0x0000000000097919 */ /* 0x000ee20000002700 */
[----:B------:R-:W-:-:S02]  /*11940*/  UIMAD.WIDE.U32 UR10, UR9, UR4, URZ ;  /* 0x00000004090a72a5 */ /* 0x000fc4000f8e003f */
[----:B------:R-:W-:Y:S01]  /*11950*/  UIMAD UR7, UR9, UR5, UR7 ;  /* 0x00000005090772a4 */ /* 0x000fe2000f8e0207 */
[----:B------:R-:W4:Y:S02]  /*11960*/  S2R R10, SR_CTAID.X ;  /* 0x00000000000a7919 */ /* 0x000f240000002500 */
[----:B------:R-:W-:Y:S01]  /*11970*/  ULDC.64 UR4, c[0x0][0x438] ;  /* 0x00010e0000047ab9 */ /* 0x000fe20000000a00 */
[----:B------:R-:W-:Y:S01]  /*11980*/  MOV R17, UR11 ;  /* 0x0000000b00117c02 */ /* 0x000fe20008000f00 */
[----:B------:R-:W-:Y:S01]  /*11990*/  UIMAD.WIDE.U32 UR12, UR9, UR4, URZ ;  /* 0x00000004090c72a5 */ /* 0x000fe2000f8e003f */
[----:B------:R-:W-:Y:S01]  /*119a0*/  IMAD.U32 R16, RZ, RZ, UR10 ;  /* 0x0000000aff107e24 */ /* 0x000fe2000f8e00ff */
[----:B------:R-:W-:Y:S02]  /*119b0*/  UIMAD UR4, UR6, UR4, URZ ;  /* 0x00000004060472a4 */ /* 0x000fe4000f8e023f */
[----:B------:R-:W-:Y:S02]  /*119c0*/  UIADD3 UR7, UR11, UR7, URZ ;  /* 0x000000070b077290 */ /* 0x000fe4000fffe03f */
[----:B------:R-:W-:Y:S01]  /*119d0*/  UIMAD UR4, UR9, UR5, UR4 ;  /* 0x00000005090472a4 */ /* 0x000fe2000f8e0204 */
[----:B------:R-:W-:Y:S01]  /*119e0*/  MOV R14, UR12 ;  /* 0x0000000c000e7c02 */ /* 0x000fe20008000f00 */
[----:B-1----:R-:W-:-:S02]  /*119f0*/  IMAD R6, R6, c[0x0][0x550], R7 ;  /* 0x0001540006067a24 */ /* 0x002fc400078e0207 */
[----:B------:R-:W-:Y:S01]  /*11a00*/  UIADD3 UR4, UR13, UR4, URZ ;  /* 0x000000040d047290 */ /* 0x000fe2000fffe03f */
[----:B------:R-:W-:Y:S01]  /*11a10*/  IMAD.U32 R15, RZ, RZ, UR13 ;  /* 0x0000000dff0f7e24 */ /* 0x000fe2000f8e00ff */
[----:B--2---:R-:W-:Y:S01]  /*11a20*/  SHF.R.S32.HI R7, RZ, 0x1f, R2 ;  /* 0x0000001fff077819 */ /* 0x004fe20000011402 */
[----:B------:R-:W-:-:S03]  /*11a30*/  IMAD.U32 R17, RZ, RZ, UR7 ;  /* 0x00000007ff117e24 */ /* 0x000fc6000f8e00ff */
[CC--:B------:R-:W-:Y:S01]  /*11a40*/  LEA.HI R0, R7.reuse, R2.reuse, RZ, 0x5 ;  /* 0x0000000207007211 */ /* 0x0c0fe200078f28ff */
[----:B------:R-:W-:Y:S01]  /*11a50*/  IMAD.U32 R15, RZ, RZ, UR4 ;  /* 0x00000004ff0f7e24 */ /* 0x000fe2000f8e00ff */
[-C--:B------:R-:W-:Y:S01]  /*11a60*/  LEA.HI R7, R7, R2.reuse, RZ, 0x2 ;  /* 0x0000000207077211 */ /* 0x080fe200078f10ff */
[C---:B---3--:R-:W-:Y:S01]  /*11a70*/  IMAD.WIDE.U32 R16, R9.reuse, c[0x0][0x4d8], R16 ;  /* 0x0001360009107a25 */ /* 0x048fe200078e0010 */
[----:B------:R-:W-:Y:S02]  /*11a80*/  LOP3.LUT R11, R0, 0xffffffe0, RZ, 0xc0, !PT ;  /* 0xffffffe0000b7812 */ /* 0x000fe400078ec0ff */
[----:B------:R-:W-:Y:S01]  /*11a90*/  SHF.R.S32.HI R13, RZ, 0x5, R0 ;  /* 0x00000005ff0d7819 */ /* 0x000fe20000011400 */
[----:B------:R-:W-:Y:S01]  /*11aa0*/  IMAD.WIDE.U32 R14, R9, c[0x0][0x440], R14 ;  /* 0x00011000090e7a25 */ /* 0x000fe200078e000e */
[----:B------:R-:W-:Y:S02]  /*11ab0*/  SHF.R.S32.HI R0, RZ, 0x1f, R0 ;  /* 0x0000001fff007819 */ /* 0x000fe40000011400 */
[----:B------:R-:W-:Y:S01]  /*11ac0*/  LOP3.LUT R7, R7, 0xfffffffc, RZ, 0xc0, !PT ;  /* 0xfffffffc07077812 */ /* 0x000fe200078ec0ff */
[----:B------:R-:W-:Y:S01]  /*11ad0*/  IMAD.IADD R4, R2, 0x1, -R11 ;  /* 0x0000000102047824 */ /* 0x000fe200078e0a0b */
[----:B------:R-:W-:Y:S01]  /*11ae0*/  LEA.HI R0, R0, R13, RZ, 0x3 ;  /* 0x0000000d00007211 */ /* 0x000fe200078f18ff */
[----:B------:R-:W-:Y:S01]  /*11af0*/  IMAD.MOV.U32 R18, RZ, RZ, R16 ;  /* 0x000000ffff127224 */ /* 0x000fe200078e0010 */
[----:B------:R-:W-:-:S02]  /*11b00*/  IADD3 R7, -R7, R2, RZ ;  /* 0x0000000207077210 */ /* 0x000fc40007ffe1ff */
[----:B------:R-:W-:Y:S02]  /*11b10*/  LOP3.LUT R0, R0, 0xffffff8, RZ, 0xc0, !PT ;  /* 0x0ffffff800007812 */ /* 0x000fe400078ec0ff */
[----:B------:R-:W-:Y:S02]  /*11b20*/  SHF.R.S32.HI R11, RZ, 0x1f, R4 ;  /* 0x0000001fff0b7819 */ /* 0x000fe40000011404 */
[----:B------:R-:W-:Y:S01]  /*11b30*/  SHF.R.S32.HI R8, RZ, 0x1f, R9 ;  /* 0x0000001fff087819 */ /* 0x000fe20000011409 */
[----:B------:R-:W-:Y:S01]  /*11b40*/  IMAD.IADD R13, R13, 0x1, -R0 ;  /* 0x000000010d0d7824 */ /* 0x000fe200078e0a00 */
[----:B------:R-:W-:Y:S02]  /*11b50*/  LEA.HI R0, R7, R7, RZ, 0x1 ;  /* 0x0000000707007211 */ /* 0x000fe400078f08ff */
[----:B------:R-:W-:Y:S01]  /*11b60*/  LEA.HI R2, R11, R4, RZ, 0x2 ;  /* 0x000000040b027211 */ /* 0x000fe200078f10ff */
[----:B------:R-:W-:Y:S01]  /*11b70*/  IMAD.MOV.U32 R11, RZ, RZ, c[0x0][0x4e8] ;  /* 0x00013a00ff0b7624 */ /* 0x000fe200078e00ff */
[----:B------:R-:W-:-:S02]  /*11b80*/  LOP3.LUT R0, R0, 0x1ffffffe, RZ, 0xc0, !PT ;  /* 0x1ffffffe00007812 */ /* 0x000fc400078ec0ff */
[----:B------:R-:W-:Y:S02]  /*11b90*/  SHF.R.S32.HI R12, RZ, 0x2, R2 ;  /* 0x00000002ff0c7819 */ /* 0x000fe40000011402 */
[----:B------:R-:W-:Y:S01]  /*11ba0*/  IADD3 R0, R7, -R0, RZ ;  /* 0x8000000007007210 */ /* 0x000fe20007ffe0ff */
[----:B------:R-:W-:Y:S01]  /*11bb0*/  BAR.SYNC.DEFER_BLOCKING 0x1, 0x100 ;  /* 0x0044000000007b1d */ /* 0x000fe20000010000 */
[----:B------:R-:W-:Y:S01]  /*11bc0*/  ISETP.NE.AND P1, PT, R11, 0x1, PT ;  /* 0x000000010b00780c */ /* 0x000fe20003f25270 */
[----:B------:R-:W-:Y:S01]  /*11bd0*/  IMAD R13, R13, 0x10, R12 ;  /* 0x000000100d0d7824 */ /* 0x000fe200078e020c */
[----:B------:R-:W-:Y:S01]  /*11be0*/  MOV R20, R14 ;  /* 0x0000000e00147202 */ /* 0x000fe20000000f00 */
[----:B------:R-:W-:Y:S02]  /*11bf0*/  IMAD R12, R8, c[0x0][0x4d8], RZ ;  /* 0x00013600080c7a24 */ /* 0x000fe400078e02ff */
[----:B------:R-:W-:Y:S01]  /*11c00*/  IMAD R7, R0, 0x8, R13 ;  /* 0x0000000800077824 */ /* 0x000fe200078e020d */
[----:B------:R-:W-:Y:S01]  /*11c10*/  SHF.R.S32.HI R0, RZ, 0x1f, R6 ;  /* 0x0000001fff007819 */ /* 0x000fe20000011406 */
[----:B------:R-:W-:-:S02]  /*11c20*/  IMAD R8, R8, c[0x0][0x440], RZ ;  /* 0x0001100008087a24 */ /* 0x000fc400078e02ff */
[C---:B------:R-:W-:Y:S01]  /*11c30*/  IMAD R12, R9.reuse, c[0x0][0x4dc], R12 ;  /* 0x00013700090c7a24 */ /* 0x040fe200078e020c */
[C---:B----4-:R-:W-:Y:S01]  /*11c40*/  LEA R7, R10.reuse, R7, 0x7 ;  /* 0x000000070a077211 */ /* 0x050fe200078e38ff */
[----:B------:R-:W-:Y:S01]  /*11c50*/  IMAD R8, R9, c[0x0][0x444], R8 ;  /* 0x0001110009087a24 */ /* 0x000fe200078e0208 */
[----:B------:R-:W-:Y:S01]  /*11c60*/  LEA R10, R10, R13, 0x7 ;  /* 0x0000000d0a0a7211 */ /* 0x000fe200078e38ff */
[----:B------:R-:W-:Y:S01]  /*11c70*/  IMAD.IADD R19, R17, 0x1, R12 ;  /* 0x0000000111137824 */ /* 0x000fe200078e020c */
[----:B------:R-:W-:Y:S01]  /*11c80*/  MOV R9, R7 ;  /* 0x0000000700097202 */ /* 0x000fe20000000f00 */
[----:B------:R-:W-:Y:S02]  /*11c90*/  IMAD.IADD R21, R15, 0x1, R8 ;  /* 0x000000010f157824 */ /* 0x000fe400078e0208 */
[----:B------:R-:W-:-:S04]  /*11ca0*/  @P1 IMAD.HI.U32 R8, R7, c[0x0][0x4ec], RZ ;  /* 0x00013b0007081a27 */ /* 0x000fc800078e00ff */
        /* <DEDUP_REMOVED lines=11> */
[----:B------:R-:W-:-:S03]  /*11d60*/  IADD3 R14, P0, R9, R18, RZ ;  /* 0x00000012090e7210 */ /* 0x000fc60007f1e0ff */
[----:B------:R-:W-:Y:S01]  /*11d70*/  IMAD R0, R0, c[0x0][0x4e8], R7 ;  /* 0x00013a0000007a24 */ /* 0x000fe200078e0207 */
[----:B------:R-:W-:Y:S01]  /*11d80*/  @P1 SHF.R.U32.HI R8, RZ, c[0x0][0x4f0], R6 ;  /* 0x00013c00ff081a19 */ /* 0x000fe20000011606 */
[----:B------:R-:W-:Y:S01]  /*11d90*/  IMAD.IADD R21, R21, 0x1, R17 ;  /* 0x0000000115157824 */ /* 0x000fe200078e0211 */
[----:B------:R-:W-:Y:S01]  /*11da0*/  IADD3.X R15, R12, R19, R15, P0, !PT ;  /* 0x000000130c0f7210 */ /* 0x000fe200007fe40f */
[----:B------:R-:W-:Y:S01]  /*11db0*/  IMAD R11, R11, c[0x0][0x388], RZ ;  /* 0x0000e2000b0b7a24 */ /* 0x000fe200078e02ff */
[----:B------:R-:W-:Y:S01]  /*11dc0*/  SHF.R.S32.HI R6, RZ, 0x1f, R0 ;  /* 0x0000001fff067819 */ /* 0x000fe20000011400 */
[C---:B------:R-:W-:Y:S01]  /*11dd0*/  IMAD.WIDE.U32 R20, R8.reuse, c[0x0][0x430], R20 ;  /* 0x00010c0008147a25 */ /* 0x040fe200078e0014 */
[----:B------:R-:W-:Y:S02]  /*11de0*/  IADD3 R12, -R8, RZ, RZ ;  /* 0x000000ff080c7210 */ /* 0x000fe40007ffe1ff */
        /* <DEDUP_REMOVED lines=10> */
[----:B------:R-:W-:Y:S01]  /*11e90*/  SHFL.IDX PT, R16, R0, 0x1, 0x1c1f ;  /* 0x003c1f0000107f89 */ /* 0x000fe200000e0000 */
[----:B------:R-:W-:Y:S02]  /*11ea0*/  SHF.R.S32.HI R6, RZ, 0x1f, R12 ;  /* 0x0000001fff067819 */ /* 0x000fe4000001140c */
[----:B------:R-:W-:Y:S01]  /*11eb0*/  LEA.HI.X R9, R14, c[0x0][0x4ac], R9, 0x2, P0 ;  /* 0x00012b000e097a11 */ /* 0x000fe200000f1409 */
[----:B------:R-:W-:Y:S01]  /*11ec0*/  IMAD R7, R8, c[0x0][0x434], R7 ;  /* 0x00010d0008077a24 */ /* 0x000fe200078e0207 */
[----:B------:R-:W-:Y:S03]  /*11ed0*/  SHFL.IDX PT, R14, R0, RZ, 0x1c1f ;  /* 0x001c1fff000e7589 */ /* 0x000fe600000e0000 */
[----:B------:R-:W-:Y:S01]  /*11ee0*/  IMAD.IADD R21, R21, 0x1, R7 ;  /* 0x0000000115157824 */ /* 0x000fe200078e0207 */
[----:B------:R-:W1:Y:S01]  /*11ef0*/  SHFL.IDX PT, R15, R9, RZ, 0x1c1f ;  /* 0x001c1fff090f7589 */ /* 0x000e6200000e0000 */
[----:B------:R-:W-:Y:S01]  /*11f00*/  IMAD R7, R6, c[0x0][0x428], RZ ;  /* 0x00010a0006077a24 */ /* 0x000fe200078e02ff */
[----:B------:R-:W-:-:S02]  /*11f10*/  IADD3 R6, R10, 0x8, RZ ;  /* 0x000000080a067810 */ /* 0x000fc40007ffe0ff */
[----:B------:R2:W3:Y:S01]  /*11f20*/  SHFL.IDX PT, R17, R9, 0x1, 0x1c1f ;  /* 0x003c1f0009117f89 */ /* 0x0004e200000e0000 */
[----:B------:R-:W-:Y:S01]  /*11f30*/  IMAD R7, R12, c[0x0][0x42c], R7 ;  /* 0x00010b000c077a24 */ /* 0x000fe200078e0207 */
[----:B------:R-:W-:Y:S01]  /*11f40*/  ISETP.GE.OR P1, PT, R6, R11, P1 ;  /* 0x0000000b0600720c */ /* 0x000fe20000f26670 */
[----:B------:R-:W-:-:S05]  /*11f50*/  IMAD.WIDE.U32 R12, R12, c[0x0][0x428], R20 ;  /* 0x00010a000c0c7a25 */ /* 0x000fca00078e0014 */
[----:B------:R-:W-:Y:S02]  /*11f60*/  IADD3 R8, R13, R7, RZ ;  /* 0x000000070d087210 */ /* 0x000fe40007ffe0ff */
[----:B------:R-:W-:-:S04]  /*11f70*/  LEA R7, P0, R12, c[0x0][0x400], 0x2 ;  /* 0x000100000c077a11 */ /* 0x000fc800078010ff */
[----:B------:R-:W-:Y:S02]  /*11f80*/  LEA.HI.X R8, R12, c[0x0][0x404], R8, 0x2, P0 ;  /* 0x000101000c087a11 */ /* 0x000fe400000f1408 */
[----:B------:R4:W4:Y:S01]  /*11f90*/  SHFL.IDX PT, R12, R7, RZ, 0x1c1f ;  /* 0x001c1fff070c7589 */ /* 0x00092200000e0000 */
[----:B------:R-:W-:-:S03]  /*11fa0*/  ISETP.GE.AND P0, PT, R6, R11, PT ;  /* 0x0000000b0600720c */ /* 0x000fc60003f06270 */
[----:B-1----:R1:W-:Y:S01]  /*11fb0*/  @!P2 ST.E [R14.64], R3 ;  /* 0x000000030e00a985 */ /* 0x0023e2000c10190e */
[----:B--2---:R-:W-:-:S03]  /*11fc0*/  LOP3.LUT R9, R2, 0x7ffffffc, RZ, 0xc0, !PT ;  /* 0x7ffffffc02097812 */ /* 0x004fc600078ec0ff */
[----:B---3--:R1:W-:Y:S01]  /*11fd0*/  @!P1 ST.E [R16.64], R5 ;  /* 0x0000000510009985 */ /* 0x0083e2000c10190e */
[----:B------:R-:W-:Y:S01]  /*11fe0*/  ISETP.GE.AND P1, PT, R10, R11, PT ;  /* 0x0000000b0a00720c */ /* 0x000fe20003f26270 */
[----:B------:R-:W-:Y:S02]  /*11ff0*/  IMAD.IADD R9, R4, 0x1, -R9 ;  /* 0x0000000104097824 */ /* 0x000fe400078e0a09 */
[----:B------:R1:W2:Y:S03]  /*12000*/  SHFL.IDX PT, R13, R8, RZ, 0x1c1f ;  /* 0x001c1fff080d7589 */ /* 0x0002a600000e0000 */
[----:B------:R-:W-:-:S07]  /*12010*/  SHF.L.U32 R9, R9, 0x1, RZ ;  /* 0x0000000109097819 */ /* 0x000fce00000006ff */
[----:B------:R-:W-:Y:S05]  /*12020*/  @P1 BRA `(.L_x_60) ;  /* 0x000005d000001947 */ /* 0x000fea0003800000 */
[C---:B-1----:R-:W-:Y:S02]  /*12030*/  IADD3 R5, R9.reuse, 0x8, RZ ;  /* 0x0000000809057810 */ /* 0x042fe40007ffe0ff */
[C---:B------:R-:W-:Y:S02]  /*12040*/  IADD3 R3, R9.reuse, 0x10, RZ ;  /* 0x0000001009037810 */ /* 0x040fe40007ffe0ff */
[----:B------:R-:W-:Y:S02]  /*12050*/  IADD3 R2, R9, 0x18, RZ ;  /* 0x0000001809027810 */ /* 0x000fe40007ffe0ff */
[----:B------:R-:W-:Y:S02]  /*12060*/  ISETP.GE.AND P3, PT, R5, c[0x0][0x3c8], PT ;  /* 0x0000f20005007a0c */ /* 0x000fe40003f66270 */
[----:B------:R-:W-:Y:S02]  /*12070*/  ISETP.GE.AND P2, PT, R3, c[0x0][0x3c8], PT ;  /* 0x0000f20003007a0c */ /* 0x000fe40003f46270 */
[----:B------:R-:W-:-:S02]  /*12080*/  ISETP.GE.AND P1, PT, R2, c[0x0][0x3c8], PT ;  /* 0x0000f20002007a0c */ /* 0x000fc40003f26270 */
[C---:B------:R-:W-:Y:S02]  /*12090*/  ISETP.GE.AND P4, PT, R9.reuse, c[0x0][0x3c8], PT ;  /* 0x0000f20009007a0c */ /* 0x040fe40003f86270 */
[C---:B------:R-:W-:Y:S02]  /*120a0*/  IADD3 R0, R9.reuse, 0x20, RZ ;  /* 0x0000002009007810 */ /* 0x040fe40007ffe0ff */
[----:B------:R-:W-:Y:S02]  /*120b0*/  IADD3 R16, R9, 0x28, RZ ;  /* 0x0000002809107810 */ /* 0x000fe40007ffe0ff */
[----:B------:R-:W-:Y:S02]  /*120c0*/  ISETP.GE.AND P6, PT, R0, c[0x0][0x3c8], PT ;  /* 0x0000f20000007a0c */ /* 0x000fe40003fc6270 */
[----:B------:R-:W-:Y:S02]  /*120d0*/  @!P3 LEA.HI R5, R5, R5, RZ, 0x1 ;  /* 0x000000050505b211 */ /* 0x000fe400078f08ff */
[----:B------:R-:W-:-:S02]  /*120e0*/  @!P2 LEA.HI R3, R3, R3, RZ, 0x1 ;  /* 0x000000030303a211 */ /* 0x000fc400078f08ff */
[----:B------:R-:W-:Y:S01]  /*120f0*/  @!P1 LEA.HI R2, R2, R2, RZ, 0x1 ;  /* 0x0000000202029211 */ /* 0x000fe200078f08ff */
[--C-:B--2-4-:R-:W-:Y:S01]  /*12100*/  @!P4 IMAD.WIDE R10, R9, 0x4, R12.reuse ;  /* 0x00000004090ac825 */ /* 0x114fe200078e020c */
[----:B------:R-:W-:Y:S02]  /*12110*/  @!P3 LOP3.LUT R5, R5, 0xfffffffe, RZ, 0xc0, !PT ;  /* 0xfffffffe0505b812 */ /* 0x000fe400078ec0ff */
        /* <DEDUP_REMOVED lines=28> */
[--C-:B------:R-:W-:Y:S01]  /*122e0*/  @!P6 IMAD.WIDE R4, R5, 0x4, R12.reuse ;  /* 0x000000040504e825 */ /* 0x100fe200078e020c */
[----:B------:R-:W-:Y:S02]  /*122f0*/  @!P2 LOP3.LUT R17, R17, 0xfffffffe, RZ, 0xc0, !PT ;  /* 0xfffffffe1111a812 */ /* 0x000fe400078ec0ff */
[----:B------:R-:W-:Y:S02]  /*12300*/  IADD3 R0, R9, 0x50, RZ ;  /* 0x0000005009007810 */ /* 0x000fe40007ffe0ff */
[----:B------:R2:W-:Y:S01]  /*12310*/  @!P6 ST.E.64 [R4.64], R96 ;  /* 0x000000600400e985 */ /* 0x0005e2000c101b0e */
[----:B------:R-:W-:Y:S01]  /*12320*/  @!P1 LEA.HI R2, R2, R2, RZ, 0x1 ;  /* 0x0000000202029211 */ /* 0x000fe200078f08ff */
[----:B------:R-:W-:Y:S01]  /*12330*/  @!P2 IMAD.WIDE R16, R17, 0x4, R12 ;  /* 0x000000041110a825 */ /* 0x000fe200078e020c */
[----:B------:R-:W-:-:S02]  /*12340*/  IADD3 R6, R9, 0x58, RZ ;  /* 0x0000005809067810 */ /* 0x000fc40007ffe0ff */
[----:B------:R-:W-:Y:S01]  /*12350*/  ISETP.GE.AND P6, PT, R0, c[0x0][0x3c8], PT ;  /* 0x0000f20000007a0c */ /* 0x000fe20003fc6270 */
[----:B-1----:R-:W-:-:S12]  /*12360*/  @!P5 IMAD.WIDE R10, R15, 0x4, R12 ;  /* 0x000000040f0ad825 */ /* 0x002fd800078e020c */
[----:B------:R-:W-:Y:S01]  /*12370*/  @!P6 LEA.HI R0, R0, R0, RZ, 0x1 ;  /* 0x000000000000e211 */ /* 0x000fe200078f08ff */
[----:B------:R-:W-:Y:S01]  /*12380*/  @!P4 IMAD.WIDE R14, R19, 0x4, R12 ;  /* 0x00000004130ec825 */ /* 0x000fe200078e020c */
[----:B------:R-:W-:Y:S01]  /*12390*/  IADD3 R19, R9, 0x60, RZ ;  /* 0x0000006009137810 */ /* 0x000fe20007ffe0ff */
[----:B------:R1:W-:Y:S01]  /*123a0*/  @!P5 ST.E.64 [R10.64], R92 ;  /* 0x0000005c0a00d985 */ /* 0x0003e2000c101b0e */
[----:B------:R-:W-:-:S03]  /*123b0*/  ISETP.GE.AND P5, PT, R6, c[0x0][0x3c8], PT ;  /* 0x0000f20006007a0c */ /* 0x000fc60003fa6270 */
[----:B------:R3:W-:Y:S01]  /*123c0*/  @!P4 ST.E.64 [R14.64], R88 ;  /* 0x000000580e00c985 */ /* 0x0007e2000c101b0e */
[----:B------:R-:W-:Y:S02]  /*123d0*/  ISETP.GE.AND P4, PT, R19, c[0x0][0x3c8], PT ;  /* 0x0000f20013007a0c */ /* 0x000fe40003f86270 */
[----:B--2---:R-:W-:Y:S01]  /*123e0*/  @!P1 LOP3.LUT R5, R2, 0xfffffffe, RZ, 0xc0, !PT ;  /* 0xfffffffe02059812 */ /* 0x004fe200078ec0ff */
[----:B------:R-:W-:-:S04]  /*123f0*/  @!P3 IMAD.WIDE R2, R3, 0x4, R12 ;  /* 0x000000040302b825 */ /* 0x000fc800078e020c */
[----:B------:R-:W-:Y:S01]  /*12400*/  @!P1 IMAD.WIDE R4, R5, 0x4, R12 ;  /* 0x0000000405049825 */ /* 0x000fe200078e020c */
[----:B------:R2:W-:Y:S01]  /*12410*/  @!P3 ST.E.64 [R2.64], R84 ;  /* 0x000000540200b985 */ /* 0x0005e2000c101b0e */
[----:B------:R-:W-:Y:S02]  /*12420*/  ISETP.GE.AND P3, PT, R18, c[0x0][0x3c8], PT ;  /* 0x0000f20012007a0c */ /* 0x000fe40003f66270 */
[----:B------:R-:W-:Y:S01]  /*12430*/  @!P5 LEA.HI R6, R6, R6, RZ, 0x1 ;  /* 0x000000060606d211 */ /* 0x000fe200078f08ff */
[----:B------:R-:W-:Y:S01]  /*12440*/  @!P2 ST.E.64 [R16.64], R80 ;  /* 0x000000501000a985 */ /* 0x000fe2000c101b0e */
[----:B------:R-:W-:-:S03]  /*12450*/  @!P4 LEA.HI R19, R19, R19, RZ, 0x1 ;  /* 0x000000131313c211 */ /* 0x000fc600078f08ff */
[----:B------:R4:W-:Y:S01]  /*12460*/  @!P1 ST.E.64 [R4.64], R76 ;  /* 0x0000004c04009985 */ /* 0x0009e2000c101b0e */
[----:B------:R-:W-:-:S05]  /*12470*/  @!P4 LOP3.LUT R19, R19, 0xfffffffe, RZ, 0xc0, !PT ;  /* 0xfffffffe1313c812 */ /* 0x000fca00078ec0ff */
[----:B------:R-:W-:Y:S02]  /*12480*/  @!P3 LEA.HI R18, R18, R18, RZ, 0x1 ;  /* 0x000000121212b211 */ /* 0x000fe400078f08ff */
[C---:B-1----:R-:W-:Y:S02]  /*12490*/  IADD3 R11, R9.reuse, 0x70, RZ ;  /* 0x00000070090b7810 */ /* 0x042fe40007ffe0ff */
[----:B------:R-:W-:Y:S02]  /*124a0*/  IADD3 R10, R9, 0x78, RZ ;  /* 0x00000078090a7810 */ /* 0x000fe40007ffe0ff */
[----:B------:R-:W-:Y:S02]  /*124b0*/  ISETP.GE.AND P2, PT, R11, c[0x0][0x3c8], PT ;  /* 0x0000f2000b007a0c */ /* 0x000fe40003f46270 */
[----:B------:R-:W-:Y:S02]  /*124c0*/  ISETP.GE.AND P1, PT, R10, c[0x0][0x3c8], PT ;  /* 0x0000f2000a007a0c */ /* 0x000fe40003f26270 */
[----:B---3--:R-:W-:Y:S01]  /*124d0*/  @!P3 LOP3.LUT R15, R18, 0xfffffffe, RZ, 0xc0, !PT ;  /* 0xfffffffe120fb812 */ /* 0x008fe200078ec0ff */
[----:B------:R-:W-:Y:S01]  /*124e0*/  @!P4 IMAD.WIDE R18, R19, 0x4, R12 ;  /* 0x000000041312c825 */ /* 0x000fe200078e020c */
[----:B--2---:R-:W-:-:S03]  /*124f0*/  @!P6 LOP3.LUT R3, R0, 0xfffffffe, RZ, 0xc0, !PT ;  /* 0xfffffffe0003e812 */ /* 0x004fc600078ec0ff */
[----:B------:R-:W-:-:S04]  /*12500*/  @!P3 IMAD.WIDE R14, R15, 0x4, R12 ;  /* 0x000000040f0eb825 */ /* 0x000fc800078e020c */
[----:B------:R-:W-:Y:S01]  /*12510*/  @!P2 LEA.HI R11, R11, R11, RZ, 0x1 ;  /* 0x0000000b0b0ba211 */ /* 0x000fe200078f08ff */
[--C-:B------:R-:W-:Y:S01]  /*12520*/  @!P6 IMAD.WIDE R2, R3, 0x4, R12.reuse ;  /* 0x000000040302e825 */ /* 0x100fe200078e020c */
[----:B------:R-:W-:Y:S02]  /*12530*/  @!P1 LEA.HI R10, R10, R10, RZ, 0x1 ;  /* 0x0000000a0a0a9211 */ /* 0x000fe400078f08ff */
[----:B----4-:R-:W-:Y:S02]  /*12540*/  @!P5 LOP3.LUT R5, R6, 0xfffffffe, RZ, 0xc0, !PT ;  /* 0xfffffffe0605d812 */ /* 0x010fe400078ec0ff */
[----:B------:R-:W-:Y:S01]  /*12550*/  @!P2 LOP3.LUT R11, R11, 0xfffffffe, RZ, 0xc0, !PT ;  /* 0xfffffffe0b0ba812 */ /* 0x000fe200078ec0ff */
[----:B------:R1:W-:Y:S01]  /*12560*/  @!P6 ST.E.64 [R2.64], R72 ;  /* 0x000000480200e985 */ /* 0x0003e2000c101b0e */
[----:B------:R-:W-:Y:S01]  /*12570*/  @!P1 LOP3.LUT R17, R10, 0xfffffffe, RZ, 0xc0, !PT ;  /* 0xfffffffe0a119812 */ /* 0x000fe200078ec0ff */
[----:B------:R-:W-:-:S04]  /*12580*/  @!P5 IMAD.WIDE R4, R5, 0x4, R12 ;  /* 0x000000040504d825 */ /* 0x000fc800078e020c */
[--C-:B------:R-:W-:Y:S01]  /*12590*/  @!P2 IMAD.WIDE R10, R11, 0x4, R12.reuse ;  /* 0x000000040b0aa825 */ /* 0x100fe200078e020c */
[----:B------:R1:W-:Y:S03]  /*125a0*/  @!P5 ST.E.64 [R4.64], R68 ;  /* 0x000000440400d985 */ /* 0x0003e6000c101b0e */
[----:B------:R-:W-:Y:S01]  /*125b0*/  @!P1 IMAD.WIDE R12, R17, 0x4, R12 ;  /* 0x00000004110c9825 */ /* 0x000fe200078e020c */
[----:B------:R1:W-:Y:S04]  /*125c0*/  @!P4 ST.E.64 [R18.64], R52 ;  /* 0x000000341200c985 */ /* 0x0003e8000c101b0e */
[----:B------:R1:W-:Y:S04]  /*125d0*/  @!P3 ST.E.64 [R14.64], R56 ;  /* 0x000000380e00b985 */ /* 0x0003e8000c101b0e */
[----:B------:R1:W-:Y:S04]  /*125e0*/  @!P2 ST.E.64 [R10.64], R60 ;  /* 0x0000003c0a00a985 */ /* 0x0003e8000c101b0e */
[----:B------:R1:W-:Y:S02]  /*125f0*/  @!P1 ST.E.64 [R12.64], R64 ;  /* 0x000000400c009985 */ /* 0x0003e4000c101b0e */
.L_x_60:
[----:B------:R-:W-:Y:S05]  /*12600*/  BSYNC B0 ;  /* 0x0000000000007941 */ /* 0x000fea0003800000 */
.L_x_59:
[----:B-1----:R1:W3:Y:S04]  /*12610*/  SHFL.IDX PT, R5, R8, 0x1, 0x1c1f ;  /* 0x003c1f0008057f89 */ /* 0x0022e800000e0000 */
[----:B------:R1:W4:Y:S01]  /*12620*/  SHFL.IDX PT, R4, R7, 0x1, 0x1c1f ;  /* 0x003c1f0007047f89 */ /* 0x00032200000e0000 */
[----:B------:R-:W-:Y:S05]  /*12630*/  @P0 EXIT ;  /* 0x000000000000094d */ /* 0x000fea0003800000 */
[C---:B------:R-:W-:Y:S02]  /*12640*/  ISETP.GE.AND P0, PT, R9.reuse, c[0x0][0x3c8], PT ;  /* 0x0000f20009007a0c */ /* 0x040fe40003f06270 */
[----:B------:R-:W-:-:S02]  /*12650*/  IADD3 R2, R9, 0x8, RZ ;  /* 0x0000000809027810 */ /* 0x000fc40007ffe0ff */
[C---:B------:R-:W-:Y:S02]  /*12660*/  IADD3 R0, R9.reuse, 0x10, RZ ;  /* 0x0000001009007810 */ /* 0x040fe40007ffe0ff */
[----:B------:R-:W-:Y:S02]  /*12670*/  ISETP.GE.AND P6, PT, R2, c[0x0][0x3c8], PT ;  /* 0x0000f20002007a0c */ /* 0x000fe40003fc6270 */
[----:B------:R-:W-:Y:S02]  /*12680*/  ISETP.GE.AND P5, PT, R0, c[0x0][0x3c8], PT ;  /* 0x0000f20000007a0c */ /* 0x000fe40003fa6270 */
[C---:B------:R-:W-:Y:S02]  /*12690*/  IADD3 R10, R9.reuse, 0x18, RZ ;  /* 0x00000018090a7810 */ /* 0x040fe40007ffe0ff */
[C---:B-1----:R-:W-:Y:S01]  /*126a0*/  IADD3 R8, R9.reuse, 0x20, RZ ;  /* 0x0000002009087810 */ /* 0x042fe20007ffe0ff */
[C---:B--234-:R-:W-:Y:S01]  /*126b0*/  @!P0 IMAD.WIDE R12, R9.reuse, 0x4, R4 ;  /* 0x00000004090c8825 */ /* 0x05cfe200078e0204 */
        /* <DEDUP_REMOVED lines=8> */
[----:B------:R-:W-:Y:S02]  /*12740*/  @!P6 LEA.HI R2, R2, R2, RZ, 0x1 ;  /* 0x000000020202e211 */ /* 0x000fe400078f08ff */
[----:B------:R-:W-:Y:S02]  /*12750*/  ISETP.GE.AND P0, PT, R3, c[0x0][0x3c8], PT ;  /* 0x0000f20003007a0c */ /* 0x000fe40003f06270 */
        /* <DEDUP_REMOVED lines=11> */
[----:B------:R-:W-:Y:S01]  /*12810*/  IADD3 R2, R9, 0x40, RZ ;  /* 0x0000004009027810 */ /* 0x000fe20007ffe0ff */
[----:B------:R-:W-:Y:S01]  /*12820*/  @!P4 IMAD.WIDE R10, R11, 0x4, R4 ;  /* 0x000000040b0ac825 */ /* 0x000fe200078e0204 */
[----:B------:R-:W-:-:S02]  /*12830*/  @!P3 LOP3.LUT R17, R8, 0xfffffffe, RZ, 0xc0, !PT ;  /* 0xfffffffe0811b812 */ /* 0x000fc400078ec0ff */
[----:B------:R-:W-:Y:S01]  /*12840*/  IADD3 R0, R9, 0x48, RZ ;  /* 0x0000004809007810 */ /* 0x000fe20007ffe0ff */
[----:B------:R-:W-:Y:S01]  /*12850*/  @!P5 IMAD.WIDE R12, R13, 0x4, R4 ;  /* 0x000000040d0cd825 */ /* 0x000fe200078e0204 */
[----:B------:R-:W-:Y:S02]  /*12860*/  @!P2 LOP3.LUT R7, R7, 0xfffffffe, RZ, 0xc0, !PT ;  /* 0xfffffffe0707a812 */ /* 0x000fe400078ec0ff */
[----:B------:R-:W-:Y:S02]  /*12870*/  @!P0 LOP3.LUT R3, R3, 0xfffffffe, RZ, 0xc0, !PT ;  /* 0xfffffffe03038812 */ /* 0x000fe400078ec0ff */
[----:B------:R1:W-:Y:S01]  /*12880*/  @!P5 ST.E.64 [R12.64], R106 ;  /* 0x0000006a0c00d985 */ /* 0x0003e2000c101b0e */
[----:B------:R-:W-:Y:S02]  /*12890*/  ISETP.GE.AND P6, PT, R2, c[0x0][0x3c8], PT ;  /* 0x0000f20002007a0c */ /* 0x000fe40003fc6270 */
[----:B------:R-:W-:Y:S01]  /*128a0*/  ISETP.GE.AND P5, PT, R0, c[0x0][0x3c8], PT ;  /* 0x0000f20000007a0c */ /* 0x000fe20003fa6270 */
[----:B------:R3:W-:Y:S01]  /*128b0*/  @!P4 ST.E.64 [R10.64], R102 ;  /* 0x000000660a00c985 */ /* 0x0007e2000c101b0e */
[----:B------:R-:W-:-:S02]  /*128c0*/  IADD3 R20, R9, 0x50, RZ ;  /* 0x0000005009147810 */ /* 0x000fc40007ffe0ff */
[C---:B------:R-:W-:Y:S02]  /*128d0*/  IADD3 R19, R9.reuse, 0x58, RZ ;  /* 0x0000005809137810 */ /* 0x040fe40007ffe0ff */
[C---:B------:R-:W-:Y:S02]  /*128e0*/  IADD3 R18, R9.reuse, 0x60, RZ ;  /* 0x0000006009127810 */ /* 0x040fe40007ffe0ff */
[----:B------:R-:W-:Y:S02]  /*128f0*/  IADD3 R8, R9, 0x68, RZ ;  /* 0x0000006809087810 */ /* 0x000fe40007ffe0ff */
[----:B------:R-:W-:Y:S01]  /*12900*/  ISETP.GE.AND P4, PT, R20, c[0x0][0x3c8], PT ;  /* 0x0000f20014007a0c */ /* 0x000fe20003f86270 */
[--C-:B--2---:R-:W-:Y:S01]  /*12910*/  @!P3 IMAD.WIDE R14, R17, 0x4, R4.reuse ;  /* 0x00000004110eb825 */ /* 0x104fe200078e0204 */
[----:B------:R-:W-:Y:S02]  /*12920*/  @!P6 LEA.HI R2, R2, R2, RZ, 0x1 ;  /* 0x000000020202e211 */ /* 0x000fe400078f08ff */
[----:B------:R-:W-:Y:S01]  /*12930*/  @!P5 LEA.HI R0, R0, R0, RZ, 0x1 ;  /* 0x000000000000d211 */ /* 0x000fe200078f08ff */
[----:B------:R-:W-:Y:S01]  /*12940*/  @!P0 IMAD.WIDE R16, R3, 0x4, R4 ;  /* 0x0000000403108825 */ /* 0x000fe200078e0204 */
[----:B------:R2:W-:Y:S01]  /*12950*/  @!P3 ST.E.64 [R14.64], R98 ;  /* 0x000000620e00b985 */ /* 0x0005e2000c101b0e */
[----:B------:R-:W-:-:S02]  /*12960*/  IADD3 R3, R9, 0x70, RZ ;  /* 0x0000007009037810 */ /* 0x000fc40007ffe0ff */
[----:B------:R-:W-:Y:S02]  /*12970*/  ISETP.GE.AND P3, PT, R19, c[0x0][0x3c8], PT ;  /* 0x0000f20013007a0c */ /* 0x000fe40003f66270 */
[----:B------:R-:W-:Y:S02]  /*12980*/  IADD3 R9, R9, 0x78, RZ ;  /* 0x0000007809097810 */ /* 0x000fe40007ffe0ff */
[----:B------:R-:W-:Y:S02]  /*12990*/  @!P4 LEA.HI R20, R20, R20, RZ, 0x1 ;  /* 0x000000141414c211 */ /* 0x000fe400078f08ff */
[----:B-1----:R-:W-:Y:S01]  /*129a0*/  @!P1 LOP3.LUT R13, R6, 0xfffffffe, RZ, 0xc0, !PT ;  /* 0xfffffffe060d9812 */ /* 0x002fe200078ec0ff */
[----:B------:R-:W-:Y:S01]  /*129b0*/  @!P2 IMAD.WIDE R6, R7, 0x4, R4 ;  /* 0x000000040706a825 */ /* 0x000fe200078e0204 */
[----:B---3--:R-:W-:-:S03]  /*129c0*/  @!P5 LOP3.LUT R11, R0, 0xfffffffe, RZ, 0xc0, !PT ;  /* 0xfffffffe000bd812 */ /* 0x008fc600078ec0ff */
[--C-:B------:R-:W-:Y:S01]  /*129d0*/  @!P1 IMAD.WIDE R12, R13, 0x4, R4.reuse ;  /* 0x000000040d0c9825 */ /* 0x100fe200078e0204 */
[----:B------:R1:W-:Y:S01]  /*129e0*/  @!P2 ST.E.64 [R6.64], R94 ;  /* 0x0000005e0600a985 */ /* 0x0003e2000c101b0e */
[----:B------:R-:W-:Y:S02]  /*129f0*/  ISETP.GE.AND P2, PT, R18, c[0x0][0x3c8], PT ;  /* 0x0000f20012007a0c */ /* 0x000fe40003f46270 */
[----:B------:R-:W-:Y:S01]  /*12a00*/  @!P3 LEA.HI R19, R19, R19, RZ, 0x1 ;  /* 0x000000131313b211 */ /* 0x000fe200078f08ff */
[----:B------:R3:W-:Y:S01]  /*12a10*/  @!P1 ST.E.64 [R12.64], R90 ;  /* 0x0000005a0c009985 */ /* 0x0007e2000c101b0e */
[----:B------:R-:W-:Y:S01]  /*12a20*/  ISETP.GE.AND P1, PT, R8, c[0x0][0x3c8], PT ;  /* 0x0000f20008007a0c */ /* 0x000fe20003f26270 */
[----:B------:R-:W-:Y:S01]  /*12a30*/  @!P5 IMAD.WIDE R10, R11, 0x4, R4 ;  /* 0x000000040b0ad825 */ /* 0x000fe200078e0204 */
[----:B------:R-:W-:Y:S01]  /*12a40*/  @!P3 LOP3.LUT R19, R19, 0xfffffffe, RZ, 0xc0, !PT ;  /* 0xfffffffe1313b812 */ /* 0x000fe200078ec0ff */
[----:B------:R4:W-:Y:S01]  /*12a50*/  @!P0 ST.E.64 [R16.64], R86 ;  /* 0x0000005610008985 */ /* 0x0009e2000c101b0e */
[----:B------:R-:W-:-:S05]  /*12a60*/  ISETP.GE.AND P0, PT, R3, c[0x0][0x3c8], PT ;  /* 0x0000f20003007a0c */ /* 0x000fca0003f06270 */
[----:B------:R-:W-:-:S04]  /*12a70*/  @!P2 LEA.HI R18, R18, R18, RZ, 0x1 ;  /* 0x000000121212a211 */ /* 0x000fc800078f08ff */
[----:B------:R-:W-:Y:S02]  /*12a80*/  @!P1 LEA.HI R8, R8, R8, RZ, 0x1 ;  /* 0x0000000808089211 */ /* 0x000fe400078f08ff */
[----:B--2---:R-:W-:Y:S02]  /*12a90*/  @!P2 LOP3.LUT R15, R18, 0xfffffffe, RZ, 0xc0, !PT ;  /* 0xfffffffe120fa812 */ /* 0x004fe400078ec0ff */
[----:B------:R-:W-:-:S04]  /*12aa0*/  @!P0 LEA.HI R3, R3, R3, RZ, 0x1 ;  /* 0x0000000303038211 */ /* 0x000fc800078f08ff */
[----:B------:R-:W-:Y:S02]  /*12ab0*/  @!P0 LOP3.LUT R3, R3, 0xfffffffe, RZ, 0xc0, !PT ;  /* 0xfffffffe03038812 */ /* 0x000fe400078ec0ff */
[----:B-1----:R-:W-:-:S03]  /*12ac0*/  @!P6 LOP3.LUT R7, R2, 0xfffffffe, RZ, 0xc0, !PT ;  /* 0xfffffffe0207e812 */ /* 0x002fc600078ec0ff */
        /* <DEDUP_REMOVED lines=22> */
.L_x_58:
        /* <DEDUP_REMOVED lines=50> */
.L_x_61:
        /* <DEDUP_REMOVED lines=11> */
.L_x_2673:


//--------------------- .text._ZN7cutlass13device_kernelIN5flash19enable_sm80_to_sm89INS1_16FlashAttnFwdSm80INS1_25CollectiveMainloopFwdSm80ILi8ELi1ELb1EN4cute5tupleIJNS5_1CILi128EEES8_S8_EEELi128ENS_6half_tEfNS_4arch4Sm80ELb1ELb0ELb1ELb0ELb0ELb0ELb1ELb1EEENS1_21CollectiveEpilogueFwdIS9_NS6_IJNS7_ILi1EEESF_SF_EEESA_SC_Li256ELb0ELb1ELb1ELb0EEENS1_30DynamicPersistentTileSchedulerILi256ELi256ELb1ELb1ELb0EEEEEEEEEvNT_6ParamsE --------------------------
	.section	.text._ZN7cutlass13device_kernelIN5flash19enable_sm80_to_sm89INS1_16FlashAttnFwdSm80INS1_25CollectiveMainloopFwdSm80ILi8ELi1ELb1EN4cute5tupleIJNS5_1CILi128EEES8_S8_EEELi128ENS_6half_tEfNS_4arch4Sm80ELb1ELb0ELb1ELb0ELb0ELb0ELb1ELb1EEENS1_21CollectiveEpilogueFwdIS9_NS6_IJNS7_ILi1EEESF_SF_EEESA_SC_Li256ELb0ELb1ELb1ELb0EEENS1_30DynamicPersistentTileSchedulerILi256ELi256ELb1ELb1ELb0EEEEEEEEEvNT_6ParamsE,"ax",@progbits
	.sectioninfo	@"SHI_REGISTERS=255"
	.align	128
.text._ZN7cutlass13device_kernelIN5flash19enable_sm80_to_sm89INS1_16FlashAttnFwdSm80INS1_25CollectiveMainloopFwdSm80ILi8ELi1ELb1EN4cute5tupleIJNS5_1CILi128EEES8_S8_EEELi128ENS_6half_tEfNS_4arch4Sm80ELb1ELb0ELb1ELb0ELb0ELb0ELb1ELb1EEENS1_21CollectiveEpilogueFwdIS9_NS6_IJNS7_ILi1EEESF_SF_EEESA_SC_Li256ELb0ELb1ELb1ELb0EEENS1_30DynamicPersistentTileSchedulerILi256ELi256ELb1ELb1ELb0EEEEEEEEEvNT_6ParamsE:
        .type           _ZN7cutlass13device_kernelIN5flash19enable_sm80_to_sm89INS1_16FlashAttnFwdSm80INS1_25CollectiveMainloopFwdSm80ILi8ELi1ELb1EN4cute5tupleIJNS5_1CILi128EEES8_S8_EEELi128ENS_6half_tEfNS_4arch4Sm80ELb1ELb0ELb1ELb0ELb0ELb0ELb1ELb1EEENS1_21CollectiveEpilogueFwdIS9_NS6_IJNS7_ILi1EEESF_SF_EEESA_SC_Li256ELb0ELb1ELb1ELb0EEENS1_30DynamicPersistentTileSchedulerILi256ELi256ELb1ELb1ELb0EEEEEEEEEvNT_6ParamsE,@function
        .size           _ZN7cutlass13device_kernelIN5flash19enable_sm80_to_sm89INS1_16FlashAttnFwdSm80INS1_25CollectiveMainloopFwdSm80ILi8ELi1ELb1EN4cute5tupleIJNS5_1CILi128EEES8_S8_EEELi128ENS_6half_tEfNS_4arch4Sm80ELb1ELb0ELb1ELb0ELb0ELb0ELb1ELb1EEENS1_21CollectiveEpilogueFwdIS9_NS6_IJNS7_ILi1EEESF_SF_EEESA_SC_Li256ELb0ELb1ELb1ELb0EEENS1_30DynamicPersistentTileSchedulerILi256ELi256ELb1ELb1ELb0EEEEEEEEEvNT_6ParamsE,(.L_x_2674 - _ZN7cutlass13device_kernelIN5flash19enable_sm80_to_sm89INS1_16FlashAttnFwdSm80INS1_25CollectiveMainloopFwdSm80ILi8ELi1ELb1EN4cute5tupleIJNS5_1CILi128EEES8_S8_EEELi128ENS_6half_tEfNS_4arch4Sm80ELb1ELb0ELb1ELb0ELb0ELb0ELb1ELb1EEENS1_21CollectiveEpilogueFwdIS9_NS6_IJNS7_ILi1EEESF_SF_EEESA_SC_Li256ELb0ELb1ELb1ELb0EEENS1_30DynamicPersistentTileSchedulerILi256ELi256ELb1ELb1ELb0EEEEEEEEEvNT_6ParamsE)
        .other          _ZN7cutlass13device_kernelIN5flash19enable_sm80_to_sm89INS1_16FlashAttnFwdSm80INS1_25CollectiveMainloopFwdSm80ILi8ELi1ELb1EN4cute5tupleIJNS5_1CILi128EEES8_S8_EEELi128ENS_6half_tEfNS_4arch4Sm80ELb1ELb0ELb1ELb0ELb0ELb0ELb1ELb1EEENS1_21CollectiveEpilogueFwdIS9_NS6_IJNS7_ILi1EEESF_SF_EEESA_SC_Li256ELb0ELb1ELb1ELb0EEENS1_30DynamicPersistentTileSchedulerILi256ELi256ELb1ELb1ELb0EEEEEEEEEvNT_6ParamsE,@"STO_CUDA_ENTRY STV_DEFAULT"
_ZN7cutlass13device_kernelIN5flash19enable_sm80_to_sm89INS1_16FlashAttnFwdSm80INS1_25CollectiveMainloopFwdSm80ILi8ELi1ELb1EN4cute5tupleIJNS5_1CILi128EEES8_S8_EEELi128ENS_6half_tEfNS_4arch4Sm80ELb1ELb0ELb1ELb0ELb0ELb0ELb1ELb1EEENS1_21CollectiveEpilogueFwdIS9_NS6_IJNS7_ILi1EEESF_SF_EEESA_SC_Li256ELb0ELb1ELb1ELb0EEENS1_30DynamicPersistentTileSchedulerILi256ELi256ELb1ELb1ELb0EEEEEEEEEvNT_6ParamsE:
[----:B------:R-:W-:-:S03]  /*0000*/  MOV R1, c[0x0][0x28] ;  /* 0x00000a0000017a02 */ /* 0x000fc60000000f00 */
[----:B------:R-:W1:Y:S01]  /*0010*/  S2R R17, SR_TID.X ;  /* 0x0000000000117919 */ /* 0x000e620000002100 */
[----:B------:R-:W-:-:S03]  /*0020*/  IADD3 R1, R1, -0x68, RZ ;  /* 0xffffff9801017810 */ /* 0x000fc60007ffe0ff */
[----:B------:R-:W2:Y:S01]  /*0030*/  S2R R13, SR_CTAID.X ;  /* 0x00000000000d7919 */ /* 0x000ea20000002500 */
[----:B-1----:R-:W-:-:S05]  /*0040*/  SHF.R.U32.HI R2, RZ, 0x5, R17 ;  /* 0x00000005ff027819 */ /* 0x002fca0000011611 */
[----:B------:R-:W1:Y:S02]  /*0050*/  SHFL.IDX PT, R0, R2, RZ, 0x1f ;  /* 0x00001fff02007589 */ /* 0x000e6400000e0000 */
[----:B-1----:R-:W-:Y:S02]  /*0060*/  ISETP.GE.AND P0, PT, R0, 0x1, PT ;  /* 0x000000010000780c */ /* 0x002fe40003f06270 */
[----:B------:R1:W-:Y:S11]  /*0070*/  STL [R1+0x58], R0 ;  /* 0x0000580001007387 */ /* 0x0003f60000100800 */
[----:B------:R-:W-:Y:S06]  /*0080*/  @P0 BAR.ARV 0x4, 0x100 ;  /* 0x0104000000000b1d */ /* 0x000fec0000002000 */
[----:B--2---:R-:W-:-:S13]  /*0090*/  ISETP.GE.AND P0, PT, R13, c[0x0][0x538], PT ;  /* 0x00014e000d007a0c */ /* 0x004fda0003f06270 */
[----:B------:R-:W-:Y:S05]  /*00a0*/  @P0 EXIT ;  /* 0x000000000000094d */ /* 0x000fea0003800000 */
[----:B-1----:R-:W-:Y:S01]  /*00b0*/  SHF.R.S32.HI R11, RZ, 0x1f, R17 ;  /* 0x0000001fff0b7819 */ /* 0x002fe20000011411 */
[----:B------:R-:W-:Y:S01]  /*00c0*/  IMAD.MOV.U32 R206, RZ, RZ, 0x20 ;  /* 0x00000020ffce7424 */ /* 0x000fe200078e00ff */
[----:B------:R-:W-:Y:S01]  /*00d0*/  ULDC.64 UR6, c[0x0][0x118] ;  /* 0x0000460000067ab9 */ /* 0x000fe20000000a00 */
[----:B------:R-:W-:Y:S01]  /*00e0*/  IMAD.MOV.U32 R223, RZ, RZ, 0x10 ;  /* 0x00000010ffdf7424 */ /* 0x000fe200078e00ff */
[CC--:B------:R-:W-:Y:S02]  /*00f0*/  LEA.HI R2, R11.reuse, R17.reuse, RZ, 0x4 ;  /* 0x000000110b027211 */ /* 0x0c0fe400078f20ff */
[CC--:B------:R-:W-:Y:S02]  /*0100*/  LEA.HI R0, R11.reuse, R17.reuse, RZ, 0x2 ;  /* 0x000000110b007211 */ /* 0x0c0fe400078f10ff */
[----:B------:R-:W-:Y:S02]  /*0110*/  SHF.R.S32.HI R3, RZ, 0x4, R2 ;  /* 0x00000004ff037819 */ /* 0x000fe40000011402 */
[----:B------:R-:W-:-:S02]  /*0120*/  LEA.HI R10, R11, R17, RZ, 0x3 ;  /* 0x000000110b0a7211 */ /* 0x000fc400078f18ff */
[----:B------:R-:W-:Y:S02]  /*0130*/  LOP3.LUT R4, R0, 0xfffffffc, RZ, 0xc0, !PT ;  /* 0xfffffffc00047812 */ /* 0x000fe400078ec0ff */
[C---:B------:R-:W-:Y:S02]  /*0140*/  LOP3.LUT R0, R2.reuse, 0xfffffff0, RZ, 0xc0, !PT ;  /* 0xfffffff002007812 */ /* 0x040fe400078ec0ff */
[----:B------:R-:W-:Y:S01]  /*0150*/  LEA.HI R2, R2, R3, RZ, 0x1 ;  /* 0x0000000302027211 */ /* 0x000fe200078f08ff */
[C---:B------:R-:W-:Y:S01]  /*0160*/  IMAD.IADD R4, R17.reuse, 0x1, -R4 ;  /* 0x0000000111047824 */ /* 0x040fe200078e0a04 */
[----:B------:R-:W-:Y:S01]  /*0170*/  SHF.R.S32.HI R16, RZ, 0x3, R10 ;  /* 0x00000003ff107819 */ /* 0x000fe2000001140a */
[----:B------:R-:W-:Y:S01]  /*0180*/  IMAD.IADD R5, R17, 0x1, -R0 ;  /* 0x0000000111057824 */ /* 0x000fe200078e0a00 */
[----:B------:R-:W-:Y:S02]  /*0190*/  LOP3.LUT R6, R10, 0xfffffff8, RZ, 0xc0, !PT ;  /* 0xfffffff80a067812 */ /* 0x000fe400078ec0ff */
[----:B------:R-:W-:Y:S01]  /*01a0*/  LOP3.LUT R0, R2, 0xfffffffe, RZ, 0xc0, !PT ;  /* 0xfffffffe02007812 */ /* 0x000fe200078ec0ff */
[----:B------:R-:W-:-:S02]  /*01b0*/  IMAD.SHL.U32 R7, R16, 0x40, RZ ;  /* 0x0000004010077824 */ /* 0x000fc400078e00ff */
[----:B------:R-:W-:Y:S02]  /*01c0*/  IMAD.IADD R6, R17, 0x1, -R6 ;  /* 0x0000000111067824 */ /* 0x000fe400078e0a06 */
[----:B------:R-:W-:Y:S01]  /*01d0*/  IMAD.IADD R9, R3, 0x1, -R0 ;  /* 0x0000000103097824 */ /* 0x000fe200078e0a00 */
[----:B------:R-:W-:Y:S01]  /*01e0*/  LEA.HI R0, R4, R4, RZ, 0x1 ;  /* 0x0000000404007211 */ /* 0x000fe200078f08ff */
[C---:B------:R-:W-:Y:S01]  /*01f0*/  IMAD.SHL.U32 R14, R6.reuse, 0x8, RZ ;  /* 0x00000008060e7824 */ /* 0x040fe200078e00ff */
[----:B------:R-:W-:Y:S01]  /*0200*/  LOP3.LUT R2, R7, 0x1c0, RZ, 0xc0, !PT ;  /* 0x000001c007027812 */ /* 0x000fe200078ec0ff */
[----:B------:R-:W-:Y:S01]  /*0210*/  IMAD.SHL.U32 R8, R6, 0x40, RZ ;  /* 0x0000004006087824 */ /* 0x000fe200078e00ff */
[----:B------:R-:W-:Y:S02]  /*0220*/  SHF.R.S32.HI R7, RZ, 0x1f, R5 ;  /* 0x0000001fff077819 */ /* 0x000fe40000011405 */
[----:B------:R-:W-:Y:S01]  /*0230*/  LOP3.LUT R0, R0, 0x1ffffffe, RZ, 0xc0, !PT ;  /* 0x1ffffffe00007812 */ /* 0x000fe200078ec0ff */
[----:B------:R-:W-:Y:S01]  /*0240*/  STL [R1+0x40], R14 ;  /* 0x0000400e01007387 */ /* 0x000fe20000100800 */
[----:B------:R-:W-:-:S02]  /*0250*/  LOP3.LUT R3, R2, 0x38, R14, 0xf8, !PT ;  /* 0x0000003802037812 */ /* 0x000fc400078ef80e */
[----:B------:R-:W-:Y:S01]  /*0260*/  SHF.R.U32.HI R2, RZ, 0x3, R2 ;  /* 0x00000003ff027819 */ /* 0x000fe20000011602 */
[----:B------:R-:W-:Y:S01]  /*0270*/  IMAD.IADD R12, R4, 0x1, -R0 ;  /* 0x00000001040c7824 */ /* 0x000fe200078e0a00 */
[----:B------:R-:W-:Y:S02]  /*0280*/  LEA.HI R200, R7, R5, RZ, 0x3 ;  /* 0x0000000507c87211 */ /* 0x000fe400078f18ff */
[----:B------:R-:W-:Y:S02]  /*0290*/  LOP3.LUT R7, R3, R2, RZ, 0x3c, !PT ;  /* 0x0000000203077212 */ /* 0x000fe400078e3cff */
[C---:B------:R-:W-:Y:S01]  /*02a0*/  LOP3.LUT R0, R200.reuse, 0xfffffff8, RZ, 0xc0, !PT ;  /* 0xfffffff8c8007812 */ /* 0x040fe200078ec0ff */
[----:B------:R-:W-:Y:S01]  /*02b0*/  IMAD.SHL.U32 R200, R200, 0x40, RZ ;  /* 0x00000040c8c87824 */ /* 0x000fe200078e00ff */
[----:B------:R-:W-:Y:S02]  /*02c0*/  LOP3.LUT R2, R8, 0x1c0, RZ, 0xc0, !PT ;  /* 0x000001c008027812 */ /* 0x000fe400078ec0ff */
[----:B------:R-:W-:Y:S01]  /*02d0*/  LEA.HI R4, R11, R17, RZ, 0x6 ;  /* 0x000000110b047211 */ /* 0x000fe200078f30ff */
[----:B------:R-:W-:Y:S01]  /*02e0*/  IMAD.IADD R5, R5, 0x1, -R0 ;  /* 0x0000000105057824 */ /* 0x000fe200078e0a00 */
[----:B------:R-:W-:-:S02]  /*02f0*/  LOP3.LUT R3, R2, 0x8, R10, 0xf8, !PT ;  /* 0x0000000802037812 */ /* 0x000fc400078ef80a */
[----:B------:R-:W-:Y:S01]  /*0300*/  SHF.R.U32.HI R2, RZ, 0x3, R2 ;  /* 0x00000003ff027819 */ /* 0x000fe20000011602 */
[----:B------:R-:W-:Y:S01]  /*0310*/  IMAD.SHL.U32 R0, R4, 0x8, RZ ;  /* 0x0000000804007824 */ /* 0x000fe200078e00ff */
[----:B------:R-:W-:Y:S01]  /*0320*/  LEA.HI R8, R11, R17, RZ, 0x5 ;  /* 0x000000110b087211 */ /* 0x000fe200078f28ff */
[----:B------:R-:W-:Y:S01]  /*0330*/  IMAD.SHL.U32 R4, R5, 0x40, RZ ;  /* 0x0000004005047824 */ /* 0x000fe200078e00ff */
[----:B------:R-:W-:Y:S01]  /*0340*/  LOP3.LUT R201, R3, R2, RZ, 0x3c, !PT ;  /* 0x0000000203c97212 */ /* 0x000fe200078e3cff */
[----:B------:R-:W-:Y:S01]  /*0350*/  IMAD.SHL.U32 R3, R9, 0x8, RZ ;  /* 0x0000000809037824 */ /* 0x000fe200078e00ff */
[----:B------:R-:W-:Y:S02]  /*0360*/  LOP3.LUT R2, R8, 0xffffffe0, RZ, 0xc0, !PT ;  /* 0xffffffe008027812 */ /* 0x000fe400078ec0ff */
[----:B------:R-:W-:Y:S01]  /*0370*/  LOP3.LUT R228, R7, 0x7ffffe00, R0, 0xf8, !PT ;  /* 0x7ffffe0007e47812 */ /* 0x000fe200078ef800 */
[----:B------:R-:W-:Y:S01]  /*0380*/  IMAD R201, R9, 0x200, R201 ;  /* 0x0000020009c97824 */ /* 0x000fe200078e02c9 */
[----:B------:R-:W-:Y:S01]  /*0390*/  LOP3.LUT R0, R4, 0x1c0, RZ, 0xc0, !PT ;  /* 0x000001c004007812 */ /* 0x000fe200078ec0ff */
[----:B------:R-:W-:Y:S01]  /*03a0*/  IMAD.IADD R10, R17, 0x1, -R2 ;  /* 0x00000001110a7824 */ /* 0x000fe200078e0a02 */
[--C-:B------:R-:W-:Y:S01]  /*03b0*/  SHF.R.S32.HI R224, RZ, 0x5, R8.reuse ;  /* 0x00000005ffe07819 */ /* 0x100fe20000011408 */
[----:B------:R-:W-:Y:S01]  /*03c0*/  IMAD.SHL.U32 R228, R228, 0x2, RZ ;  /* 0x00000002e4e47824 */ /* 0x000fe200078e00ff */
[----:B------:R-:W-:-:S02]  /*03d0*/  SHF.R.S32.HI R4, RZ, 0x1f, R8 ;  /* 0x0000001fff047819 */ /* 0x000fc40000011408 */
[----:B------:R-:W-:Y:S02]  /*03e0*/  LOP3.LUT R3, R0, 0x8, R3, 0xf8, !PT ;  /* 0x0000000800037812 */ /* 0x000fe400078ef803 */
[----:B------:R-:W-:Y:S02]  /*03f0*/  SHF.R.U32.HI R2, RZ, 0x3, R0 ;  /* 0x00000003ff027819 */ /* 0x000fe40000011600 */
[----:B------:R-:W-:Y:S02]  /*0400*/  LEA.HI R0, R4, R224, RZ, 0x3 ;  /* 0x000000e004007211 */ /* 0x000fe400078f18ff */
[----:B------:R-:W-:Y:S02]  /*0410*/  SHF.R.S32.HI R7, RZ, 0x1f, R10 ;  /* 0x0000001fff077819 */ /* 0x000fe4000001140a */
[----:B------:R-:W-:Y:S02]  /*0420*/  LOP3.LUT R0, R0, 0xffffff8, RZ, 0xc0, !PT ;  /* 0x0ffffff800007812 */ /* 0x000fe400078ec0ff */
[----:B------:R-:W-:-:S02]  /*0430*/  LOP3.LUT R4, R3, R2, RZ, 0x3c, !PT ;  /* 0x0000000203047212 */ /* 0x000fc400078e3cff */
[----:B------:R-:W-:Y:S01]  /*0440*/  LEA.HI R3, R7, R10, RZ, 0x2 ;  /* 0x0000000a07037211 */ /* 0x000fe200078f10ff */
[----:B------:R-:W-:Y:S01]  /*0450*/  IMAD.IADD R2, R224, 0x1, -R0 ;  /* 0x00000001e0027824 */ /* 0x000fe200078e0a00 */
[----:B------:R-:W-:Y:S02]  /*0460*/  R2P PR, R5, 0x6 ;  /* 0x0000000605007804 */ /* 0x000fe40000000000 */
[----:B------:R-:W-:Y:S02]  /*0470*/  SHF.R.S32.HI R0, RZ, 0x2, R3 ;  /* 0x00000002ff007819 */ /* 0x000fe40000011403 */
[----:B------:R-:W-:Y:S02]  /*0480*/  LOP3.LUT R3, R3, 0x7ffffffc, RZ, 0xc0, !PT ;  /* 0x7ffffffc03037812 */ /* 0x000fe400078ec0ff */
[----:B------:R-:W-:Y:S01]  /*0490*/  LOP3.LUT R200, R4, 0x7ffffe00, R200, 0xf8, !PT ;  /* 0x7ffffe0004c87812 */ /* 0x000fe200078ef8c8 */
[----:B------:R-:W-:Y:S01]  /*04a0*/  IMAD R8, R2, 0x10, R0 ;  /* 0x0000001002087824 */ /* 0x000fe200078e0200 */
[----:B------:R-:W-:Y:S01]  /*04b0*/  IADD3 R0, R14, 0x40, RZ ;  /* 0x000000400e007810 */ /* 0x000fe20007ffe0ff */
[C---:B------:R-:W-:Y:S01]  /*04c0*/  IMAD R4, R6.reuse, 0x20, R16 ;  /* 0x0000002006047824 */ /* 0x040fe200078e0210 */
[----:B------:R-:W-:Y:S01]  /*04d0*/  LOP3.LUT P3, RZ, R6, 0x2, RZ, 0xc0, !PT ;  /* 0x0000000206ff7812 */ /* 0x000fe2000786c0ff */
[----:B------:R-:W-:Y:S01]  /*04e0*/  IMAD.IADD R3, R10, 0x1, -R3 ;  /* 0x000000010a037824 */ /* 0x000fe200078e0a03 */
[----:B------:R-:W-:Y:S01]  /*04f0*/  SHF.R.S32.HI R0, RZ, 0x1f, R0 ;  /* 0x0000001fff007819 */ /* 0x000fe20000011400 */
[----:B------:R-:W-:Y:S01]  /*0500*/  STL [R1+0x5c], R8 ;  /* 0x00005c0801007387 */ /* 0x000fe20000100800 */
[----:B------:R-:W-:Y:S01]  /*0510*/  LEA R200, R200, 0x100, 0x1 ;  /* 0x00000100c8c87811 */ /* 0x000fe200078e08ff */
[----:B------:R-:W-:Y:S01]  /*0520*/  IMAD.SHL.U32 R3, R3, 0x2, RZ ;  /* 0x0000000203037824 */ /* 0x000fe200078e00ff */
[----:B------:R-:W-:Y:S01]  /*0530*/  SEL R5, R206, 0xffffffe0, !P2 ;  /* 0xffffffe0ce057807 */ /* 0x000fe20005000000 */
[----:B------:R-:W-:Y:S01]  /*0540*/  STL [R1+0x4c], R13 ;  /* 0x00004c0d01007387 */ /* 0x000fe20000100800 */
[----:B------:R-:W-:Y:S01]  /*0550*/  IMAD.MOV.U32 R2, RZ, RZ, 0x40 ;  /* 0x00000040ff027424 */ /* 0x000fe200078e00ff */
[----:B------:R-:W-:Y:S01]  /*0560*/  LOP3.LUT P0, RZ, R6, 0x4, RZ, 0xc0, !PT ;  /* 0x0000000406ff7812 */ /* 0x000fe2000780c0ff */
[----:B------:R-:W-:Y:S01]  /*0570*/  IMAD R224, R224, 0x800, R200 ;  /* 0x00000800e0e07824 */ /* 0x000fe200078e02c8 */
[----:B------:R-:W-:Y:S01]  /*0580*/  STL [R1+0x60], R4 ;  /* 0x0000600401007387 */ /* 0x000fe20000100800 */
[----:B------:R-:W-:-:S02]  /*0590*/  LEA R201, R201, 0x8100, 0x1 ;  /* 0x00008100c9c97811 */ /* 0x000fc400078e08ff */
[----:B------:R-:W-:Y:S01]  /*05a0*/  SEL R223, R223, 0xfffffff0, !P1 ;  /* 0xfffffff0dfdf7807 */ /* 0x000fe20004800000 */
[----:B------:R1:W-:Y:S01]  /*05b0*/  STL [R1+0x50], R0 ;  /* 0x0000500001007387 */ /* 0x0003e20000100800 */
[----:B------:R-:W-:Y:S02]  /*05c0*/  SEL R206, R206, 0xffffffe0, !P1 ;  /* 0xffffffe0cece7807 */ /* 0x000fe40004800000 */
[----:B------:R-:W-:Y:S01]  /*05d0*/  SEL R202, R2, 0xffffffc0, !P0 ;  /* 0xffffffc002ca7807 */ /* 0x000fe20004000000 */
[----:B------:R-:W-:Y:S01]  /*05e0*/  STL [R1+0x30], R3 ;  /* 0x0000300301007387 */ /* 0x000fe20000100800 */
[----:B------:R-:W-:Y:S01]  /*05f0*/  IADD3 R207, R201, 0x20, RZ ;  /* 0x00000020c9cf7810 */ /* 0x000fe20007ffe0ff */
[----:B------:R-:W-:Y:S01]  /*0600*/  IMAD.IADD R223, R223, 0x1, R5 ;  /* 0x00000001dfdf7824 */ /* 0x000fe200078e0205 */
[C---:B------:R-:W-:Y:S01]  /*0610*/  @P3 IADD3 R207, R201.reuse, -0x20, RZ ;  /* 0xffffffe0c9cf3810 */ /* 0x040fe20007ffe0ff */
[----:B------:R-:W-:Y:S02]  /*0620*/  IMAD.IADD R225, R206, 0x1, R224 ;  /* 0x00000001cee17824 */ /* 0x000fe400078e02e0 */
[----:B------:R-:W-:Y:S01]  /*0630*/  IMAD.IADD R205, R201, 0x1, R202 ;  /* 0x00000001c9cd7824 */ /* 0x000fe200078e02ca */
[C---:B------:R-:W-:Y:S01]  /*0640*/  IADD3 R222, R207.reuse, 0x800, RZ ;  /* 0x00000800cfde7810 */ /* 0x040fe20007ffe0ff */
[----:B------:R-:W-:Y:S01]  /*0650*/  IMAD.IADD R204, R200, 0x1, R206 ;  /* 0x00000001c8cc7824 */ /* 0x000fe200078e02ce */
[C---:B------:R-:W-:Y:S01]  /*0660*/  IADD3 R221, R207.reuse, 0x1000, RZ ;  /* 0x00001000cfdd7810 */ /* 0x040fe20007ffe0ff */
[----:B------:R-:W-:Y:S01]  /*0670*/  IMAD.IADD R202, R202, 0x1, R207 ;  /* 0x00000001caca7824 */ /* 0x000fe200078e02cf */
[----:B------:R-:W-:Y:S01]  /*0680*/  IADD3 R220, R207, 0x1800, RZ ;  /* 0x00001800cfdc7810 */ /* 0x000fe20007ffe0ff */
[----:B------:R-:W-:Y:S01]  /*0690*/  IMAD R223, R223, 0x2, R200 ;  /* 0x00000002dfdf7824 */ /* 0x000fe200078e02c8 */
[----:B------:R-:W-:-:S02]  /*06a0*/  IADD3 R219, R207, 0x2000, RZ ;  /* 0x00002000cfdb7810 */ /* 0x000fc40007ffe0ff */
[C---:B------:R-:W-:Y:S02]  /*06b0*/  IADD3 R218, R207.reuse, 0x2800, RZ ;  /* 0x00002800cfda7810 */ /* 0x040fe40007ffe0ff */
[C---:B------:R-:W-:Y:S02]  /*06c0*/  IADD3 R217, R207.reuse, 0x3000, RZ ;  /* 0x00003000cfd97810 */ /* 0x040fe40007ffe0ff */
[C---:B------:R-:W-:Y:S01]  /*06d0*/  IADD3 R216, R207.reuse, 0x3800, RZ ;  /* 0x00003800cfd87810 */ /* 0x040fe20007ffe0ff */
[----:B-1----:R-:W-:Y:S01]  /*06e0*/  IMAD R0, R12, 0x8, R8 ;  /* 0x000000080c007824 */ /* 0x002fe200078e0208 */
[C---:B------:R-:W-:Y:S02]  /*06f0*/  IADD3 R215, R207.reuse, 0x4000, RZ ;  /* 0x00004000cfd77810 */ /* 0x040fe40007ffe0ff */
[C---:B------:R-:W-:Y:S02]  /*0700*/  IADD3 R214, R207.reuse, 0x4800, RZ ;  /* 0x00004800cfd67810 */ /* 0x040fe40007ffe0ff */
[----:B------:R1:W-:Y:S01]  /*0710*/  STL [R1+0x54], R0 ;  /* 0x0000540001007387 */ /* 0x0003e20000100800 */
[----:B------:R-:W-:-:S02]  /*0720*/  IADD3 R213, R207, 0x5000, RZ ;  /* 0x00005000cfd57810 */ /* 0x000fc40007ffe0ff */
[C---:B------:R-:W-:Y:S02]  /*0730*/  IADD3 R212, R207.reuse, 0x5800, RZ ;  /* 0x00005800cfd47810 */ /* 0x040fe40007ffe0ff */
[C---:B------:R-:W-:Y:S02]  /*0740*/  IADD3 R211, R207.reuse, 0x6000, RZ ;  /* 0x00006000cfd37810 */ /* 0x040fe40007ffe0ff */
[C---:B------:R-:W-:Y:S02]  /*0750*/  IADD3 R210, R207.reuse, 0x6800, RZ ;  /* 0x00006800cfd27810 */ /* 0x040fe40007ffe0ff */
[C---:B------:R-:W-:Y:S02]  /*0760*/  IADD3 R209, R207.reuse, 0x7000, RZ ;  /* 0x00007000cfd17810 */ /* 0x040fe40007ffe0ff */
[----:B------:R-:W-:Y:S02]  /*0770*/  IADD3 R208, R207, 0x7800, RZ ;  /* 0x00007800cfd07810 */ /* 0x000fe40007ffe0ff */
[----:B-1----:R-:W-:-:S04]  /*0780*/  SEL R0, R2, 0xffffffc0, !P2 ;  /* 0xffffffc002007807 */ /* 0x002fc80005000000 */
[----:B------:R-:W-:Y:S01]  /*0790*/  IADD3 R206, R0, R200, R206 ;  /* 0x000000c800ce7210 */ /* 0x000fe20007ffe0ce */
[----:B------:R-:W-:Y:S02]  /*07a0*/  IMAD.IADD R203, R200, 0x1, R0 ;  /* 0x00000001c8cb7824 */ /* 0x000fe400078e0200 */
[C---:B------:R-:W-:Y:S02]  /*07b0*/  IMAD.IADD R227, R0.reuse, 0x1, R224 ;  /* 0x0000000100e37824 */ /* 0x040fe400078e02e0 */
[----:B------:R-:W-:Y:S02]  /*07c0*/  IMAD.IADD R226, R0, 0x1, R225 ;  /* 0x0000000100e27824 */ /* 0x000fe400078e02e1 */
.L_x_87:
[----:B------:R-:W2:Y:S01]  /*07d0*/  LDL R4, [R1+0x4c] ;  /* 0x00004c0001047983 */ /* 0x000ea20000100800 */
[----:B------:R-:W-:Y:S01]  /*07e0*/  IMAD.MOV.U32 R0, RZ, RZ, c[0x0][0x560] ;  /* 0x00015800ff007624 */ /* 0x000fe200078e00ff */
[----:B------:R-:W-:Y:S01]  /*07f0*/  YIELD ;  /* 0x0000000000007946 */ /* 0x000fe20003800000 */
[----:B------:R-:W-:Y:S03]  /*0800*/  BSSY B0, `(.L_x_62) ;  /* 0x0000016000007945 */ /* 0x000fe60003800000 */
[----:B------:R-:W-:-:S13]  /*0810*/  ISETP.NE.AND P0, PT, R0, 0x1, PT ;  /* 0x000000010000780c */ /* 0x000fda0003f05270 */
[----:B--2---:R-:W-:Y:S01]  /*0820*/  @P0 IMAD.HI.U32 R0, R4, c[0x0][0x564], RZ ;  /* 0x0001590004000a27 */ /* 0x004fe200078e00ff */
[----:B------:R-:W-:-:S04]  /*0830*/  MOV R3, R4 ;  /* 0x0000000400037202 */ /* 0x000fc80000000f00 */
[----:B------:R-:W-:-:S04]  /*0840*/  @P0 SHF.R.U32.HI R3, RZ, c[0x0][0x568], R0 ;  /* 0x00015a00ff030a19 */ /* 0x000fc80000011600 */
[----:B------:R-:W-:Y:S01]  /*0850*/  ISETP.GE.AND P0, PT, R3, c[0x0][0x578], PT ;  /* 0x00015e0003007a0c */ /* 0x000fe20003f06270 */
[----:B------:R-:W-:-:S04]  /*0860*/  IMAD.MOV R2, RZ, RZ, -R3 ;  /* 0x000000ffff027224 */ /* 0x000fc800078e0a03 */
[----:B------:R-:W-:-:S08]  /*0870*/  IMAD R2, R2, c[0x0][0x560], R4 ;  /* 0x0001580002027a24 */ /* 0x000fd000078e0204 */
[----:B------:R-:W-:Y:S05]  /*0880*/  @!P0 BRA `(.L_x_63) ;  /* 0x0000007000008947 */ /* 0x000fea0003800000 */
[----:B------:R-:W-:-:S04]  /*0890*/  MOV R0, c[0x0][0x56c] ;  /* 0x00015b0000007a02 */ /* 0x000fc80000000f00 */
[----:B------:R-:W-:Y:S02]  /*08a0*/  ISETP.NE.AND P0, PT, R0, 0x1, PT ;  /* 0x000000010000780c */ /* 0x000fe40003f05270 */
[----:B------:R-:W-:-:S11]  /*08b0*/  MOV R0, R2 ;  /* 0x0000000200007202 */ /* 0x000fd60000000f00 */
[----:B------:R-:W-:-:S05]  /*08c0*/  @P0 IMAD.HI.U32 R4, R2, c[0x0][0x570], RZ ;  /* 0x00015c0002040a27 */ /* 0x000fca00078e00ff */
[----:B------:R-:W-:-:S05]  /*08d0*/  @P0 SHF.R.U32.HI R0, RZ, c[0x0][0x574], R4 ;  /* 0x00015d00ff000a19 */ /* 0x000fca0000011604 */
[----:B------:R-:W-:Y:S01]  /*08e0*/  IMAD R4, R0, c[0x0][0x56c], RZ ;  /* 0x00015b0000047a24 */ /* 0x000fe200078e02ff */
[----:B------:R-:W-:Y:S05]  /*08f0*/  BRA `(.L_x_64) ;  /* 0x0000006000007947 */ /* 0x000fea0003800000 */
.L_x_63:
[----:B------:R-:W-:-:S04]  /*0900*/  MOV R0, c[0x0][0x554] ;  /* 0x0001550000007a02 */ /* 0x000fc80000000f00 */
[----:B------:R-:W-:Y:S02]  /*0910*/  ISETP.NE.AND P0, PT, R0, 0x1, PT ;  /* 0x000000010000780c */ /* 0x000fe40003f05270 */
[----:B------:R-:W-:-:S11]  /*0920*/  MOV R0, R2 ;  /* 0x0000000200007202 */ /* 0x000fd60000000f00 */
[----:B------:R-:W-:-:S05]  /*0930*/  @P0 IMAD.HI.U32 R4, R2, c[0x0][0x558], RZ ;  /* 0x0001560002040a27 */ /* 0x000fca00078e00ff */
[----:B------:R-:W-:-:S05]  /*0940*/  @P0 SHF.R.U32.HI R0, RZ, c[0x0][0x55c], R4 ;  /* 0x00015700ff000a19 */ /* 0x000fca0000011604 */
[----:B------:R-:W-:Y:S02]  /*0950*/  IMAD R4, R0, c[0x0][0x554], RZ ;  /* 0x0001550000047a24 */ /* 0x000fe400078e02ff */
.L_x_64:
[----:B------:R-:W-:Y:S05]  /*0960*/  BSYNC B0 ;  /* 0x0000000000007941 */ /* 0x000fea0003800000 */
.L_x_62:
[----:B------:R-:W-:Y:S01]  /*0970*/  IMAD.MOV.U32 R5, RZ, RZ, c[0x0][0x53c] ;  /* 0x00014f00ff057624 */ /* 0x000fe200078e00ff */
[----:B------:R-:W-:Y:S01]  /*0980*/  ULDC UR5, c[0x0][0x1d0] ;  /* 0x0000740000057ab9 */ /* 0x000fe20000000800 */
[----:B------:R-:W-:Y:S01]  /*0990*/  IMAD.MOV.U32 R11, RZ, RZ, R0 ;  /* 0x000000ffff0b7224 */ /* 0x000fe200078e0000 */
[----:B------:R-:W-:Y:S01]  /*09a0*/  UIADD3 UR5, UR5, 0x7f, URZ ;  /* 0x0000007f05057890 */ /* 0x000fe2000fffe03f */
[----:B------:R-:W-:Y:S01]  /*09b0*/  IMAD.MOV.U32 R17, RZ, RZ, c[0x0][0x2c4] ;  /* 0x0000b100ff117624 */ /* 0x000fe200078e00ff */
[----:B------:R-:W-:Y:S01]  /*09c0*/  ISETP.NE.AND P0, PT, R5, 0x1, PT ;  /* 0x000000010500780c */ /* 0x000fe20003f05270 */
[----:B------:R-:W-:Y:S01]  /*09d0*/  IMAD.MOV.U32 R7, RZ, RZ, c[0x0][0x548] ;  /* 0x00015200ff077624 */ /* 0x000fe200078e00ff */
[----:B------:R-:W-:Y:S01]  /*09e0*/  LOP3.LUT R5, RZ, R0, RZ, 0x33, !PT ;  /* 0x00000000ff057212 */ /* 0x000fe200078e33ff */
[----:B------:R-:W-:Y:S01]  /*09f0*/  IMAD.IADD R4, R2, 0x1, -R4 ;  /* 0x0000000102047824 */ /* 0x000fe200078e0a04 */
[----:B------:R-:W-:Y:S01]  /*0a00*/  ISETP.NE.AND P3, PT, R17, 0x1, PT ;  /* 0x000000011100780c */ /* 0x000fe20003f65270 */
[----:B------:R-:W-:Y:S01]  /*0a10*/  USHF.R.S32.HI UR4, URZ, 0x1f, UR5 ;  /* 0x0000001f3f047899 */ /* 0x000fe20008011405 */
[----:B------:R-:W-:Y:S01]  /*0a20*/  BSSY B0, `(.L_x_65) ;  /* 0x000003f000007945 */ /* 0x000fe20003800000 */
[----:B------:R-:W-:-:S02]  /*0a30*/  IMAD R3, R3, c[0x0][0x554], R4 ;  /* 0x0001550003037a24 */ /* 0x000fc400078e0204 */
[----:B------:R-:W-:Y:S01]  /*0a40*/  ULEA.HI UR4, UR4, UR5, URZ, 0x7 ;  /* 0x0000000504047291 */ /* 0x000fe2000f8f383f */
[----:B------:R-:W-:Y:S02]  /*0a50*/  IMAD.MOV.U32 R2, RZ, RZ, RZ ;  /* 0x000000ffff027224 */ /* 0x000fe400078e00ff */
[----:B------:R-:W-:Y:S01]  /*0a60*/  IMAD.MOV.U32 R20, RZ, RZ, R3 ;  /* 0x000000ffff147224 */ /* 0x000fe200078e0003 */
[----:B------:R-:W-:Y:S01]  /*0a70*/  USHF.R.S32.HI UR4, URZ, 0x7, UR4 ;  /* 0x000000073f047899 */ /* 0x000fe20008011404 */
[----:B------:R-:W-:Y:S01]  /*0a80*/  @P0 IMAD.HI.U32 R6, R0, c[0x0][0x540], RZ ;  /* 0x0001500000060a27 */ /* 0x000fe200078e00ff */
[----:B------:R-:W-:-:S04]  /*0a90*/  IADD3 R0, R5, c[0x0][0x53c], RZ ;  /* 0x00014f0005007a10 */ /* 0x000fc80007ffe0ff */
[----:B------:R-:W-:Y:S01]  /*0aa0*/  @P0 SHF.R.U32.HI R11, RZ, c[0x0][0x544], R6 ;  /* 0x00015100ff0b0a19 */ /* 0x000fe20000011606 */
[----:B------:R-:W-:Y:S01]  /*0ab0*/  IMAD.MOV.U32 R6, RZ, RZ, 0x80 ;  /* 0x00000080ff067424 */ /* 0x000fe200078e00ff */
[----:B------:R-:W-:-:S03]  /*0ac0*/  ISETP.NE.AND P0, PT, R7, 0x1, PT ;  /* 0x000000010700780c */ /* 0x000fc60003f05270 */
[----:B------:R-:W-:Y:S01]  /*0ad0*/  IMAD R0, R11, c[0x0][0x53c], R0 ;  /* 0x00014f000b007a24 */ /* 0x000fe200078e0200 */
[----:B------:R1:W-:Y:S03]  /*0ae0*/  STL [R1+0x3c], R11 ;  /* 0x00003c0b01007387 */ /* 0x0003e60000100800 */
[----:B------:R-:W-:-:S05]  /*0af0*/  IMAD.SHL.U32 R155, R0, 0x80, RZ ;  /* 0x00000080009b7824 */ /* 0x000fca00078e00ff */
[----:B------:R-:W-:Y:S01]  /*0b00*/  IADD3 R0, R155, 0x7f, RZ ;  /* 0x0000007f9b007810 */ /* 0x000fe20007ffe0ff */
[----:B------:R1:W-:Y:S04]  /*0b10*/  STL [R1+0x48], R155 ;  /* 0x0000489b01007387 */ /* 0x0003e80000100800 */
[----:B------:R-:W-:-:S05]  /*0b20*/  @P3 IMAD.HI.U32 R5, R0, c[0x0][0x2c8], RZ ;  /* 0x0000b20000053a27 */ /* 0x000fca00078e00ff */
[----:B------:R-:W-:Y:S02]  /*0b30*/  @P3 SHF.R.U32.HI R0, RZ, c[0x0][0x2cc], R5 ;  /* 0x0000b300ff003a19 */ /* 0x000fe40000011605 */
[----:B------:R-:W-:-:S04]  /*0b40*/  IADD3 R5, R6, -c[0x0][0x168], RZ ;  /* 0x80005a0006057a10 */ /* 0x000fc80007ffe0ff */
[----:B------:R-:W-:-:S04]  /*0b50*/  IADD3 R0, R0, c[0x0][0x1d0], R5 ;  /* 0x0000740000007a10 */ /* 0x000fc80007ffe005 */
[----:B------:R-:W-:-:S04]  /*0b60*/  SHF.R.S32.HI R6, RZ, 0x1f, R0 ;  /* 0x0000001fff067819 */ /* 0x000fc80000011400 */
[----:B------:R-:W-:Y:S01]  /*0b70*/  LEA.HI R6, R6, R0, RZ, 0x7 ;  /* 0x0000000006067211 */ /* 0x000fe200078f38ff */
[----:B------:R-:W-:-:S03]  /*0b80*/  @P0 IMAD.HI.U32 R0, R3, c[0x0][0x54c], RZ ;  /* 0x0001530003000a27 */ /* 0x000fc600078e00ff */
[----:B------:R-:W-:Y:S02]  /*0b90*/  SHF.R.S32.HI R6, RZ, 0x7, R6 ;  /* 0x00000007ff067819 */ /* 0x000fe40000011406 */
[----:B------:R-:W-:Y:S02]  /*0ba0*/  @P0 SHF.R.U32.HI R20, RZ, c[0x0][0x550], R0 ;  /* 0x00015400ff140a19 */ /* 0x000fe40000011600 */
[----:B------:R-:W-:-:S03]  /*0bb0*/  IMNMX R6, R6, UR4, PT ;  /* 0x0000000406067c17 */ /* 0x000fc6000b800200 */
[----:B------:R-:W-:Y:S01]  /*0bc0*/  IMAD.MOV R0, RZ, RZ, -R20 ;  /* 0x000000ffff007224 */ /* 0x000fe200078e0a14 */
[----:B------:R1:W-:Y:S01]  /*0bd0*/  STL [R1+0x38], R20 ;  /* 0x0000381401007387 */ /* 0x0003e20000100800 */
[----:B------:R-:W-:Y:S02]  /*0be0*/  ISETP.GE.AND P0, PT, R6, 0x1, PT ;  /* 0x000000010600780c */ /* 0x000fe40003f06270 */
[----:B------:R-:W-:-:S05]  /*0bf0*/  IMAD R12, R0, c[0x0][0x548], R3 ;  /* 0x00015200000c7a24 */ /* 0x000fca00078e0203 */
[----:B------:R1:W-:Y:S06]  /*0c00*/  STL [R1+0x34], R12 ;  /* 0x0000340c01007387 */ /* 0x0003ec0000100800 */
[----:B------:R-:W-:Y:S05]  /*0c10*/  @!P0 BRA `(.L_x_66) ;  /* 0x000001f000008947 */ /* 0x000fea0003800000 */
[----:B------:R-:W-:-:S04]  /*0c20*/  SHF.R.U32.HI R0, RZ, 0x10, R11 ;  /* 0x00000010ff007819 */ /* 0x000fc8000001160b */
[----:B------:R-:W-:-:S04]  /*0c30*/  ISETP.NE.AND P0, PT, R0, RZ, PT ;  /* 0x000000ff0000720c */ /* 0x000fc80003f05270 */
[----:B------:R-:W-:-:S04]  /*0c40*/  SEL R0, R0, c[0x0][0x338], P0 ;  /* 0x0000ce0000007a07 */ /* 0x000fc80000000000 */
[-C--:B------:R-:W-:Y:S02]  /*0c50*/  IABS R3, R0.reuse ;  /* 0x0000000000037213 */ /* 0x080fe40000000000 */
[----:B------:R-:W-:Y:S02]  /*0c60*/  IADD3 R7, R0, -0x1, R6 ;  /* 0xffffffff00077810 */ /* 0x000fe40007ffe006 */
[----:B------:R-:W2:Y:S02]  /*0c70*/  I2F.RP R4, R3 ;  /* 0x0000000300047306 */ /* 0x000ea40000209400 */
[----:B------:R-:W-:Y:S02]  /*0c80*/  IABS R10, R7 ;  /* 0x00000007000a7213 */ /* 0x000fe40000000000 */
[----:B------:R-:W-:-:S04]  /*0c90*/  LOP3.LUT R7, R7, R0, RZ, 0x3c, !PT ;  /* 0x0000000007077212 */ /* 0x000fc800078e3cff */
[----:B------:R-:W-:Y:S01]  /*0ca0*/  ISETP.GE.AND P0, PT, R7, RZ, PT ;  /* 0x000000ff0700720c */ /* 0x000fe20003f06270 */
[----:B--2---:R-:W2:Y:S02]  /*0cb0*/  MUFU.RCP R4, R4 ;  /* 0x0000000400047308 */ /* 0x004ea40000001000 */
[----:B--2---:R-:W-:-:S06]  /*0cc0*/  IADD3 R4, R4, 0xffffffe, RZ ;  /* 0x0ffffffe04047810 */ /* 0x004fcc0007ffe0ff */
[----:B------:R-:W2:Y:S02]  /*0cd0*/  F2I.FTZ.U32.TRUNC.NTZ R5, R4 ;  /* 0x0000000400057305 */ /* 0x000ea4000021f000 */
[----:B--2---:R-:W-:Y:S02]  /*0ce0*/  IMAD.MOV R2, RZ, RZ, -R5 ;  /* 0x000000ffff027224 */ /* 0x004fe400078e0a05 */
[----:B------:R-:W-:Y:S02]  /*0cf0*/  IMAD.MOV.U32 R4, RZ, RZ, RZ ;  /* 0x000000ffff047224 */ /* 0x000fe400078e00ff */
[----:B------:R-:W-:Y:S01]  /*0d00*/  IMAD.MOV.U32 R8, RZ, RZ, R2 ;  /* 0x000000ffff087224 */ /* 0x000fe200078e0002 */
[----:B------:R-:W-:-:S03]  /*0d10*/  IABS R2, R0 ;  /* 0x0000000000027213 */ /* 0x000fc60000000000 */
[----:B------:R-:W-:Y:S02]  /*0d20*/  IMAD R8, R8, R3, RZ ;  /* 0x0000000308087224 */ /* 0x000fe400078e02ff */
[----:B------:R-:W-:Y:S02]  /*0d30*/  IMAD.MOV R9, RZ, RZ, -R2 ;  /* 0x000000ffff097224 */ /* 0x000fe400078e0a02 */
[----:B------:R-:W-:-:S04]  /*0d40*/  IMAD.HI.U32 R2, R5, R8, R4 ;  /* 0x0000000805027227 */ /* 0x000fc800078e0004 */
[----:B------:R-:W-:Y:S02]  /*0d50*/  IMAD.MOV.U32 R4, RZ, RZ, R10 ;  /* 0x000000ffff047224 */ /* 0x000fe400078e000a */
[----:B------:R-:W-:Y:S02]  /*0d60*/  IMAD.MOV.U32 R5, RZ, RZ, R9 ;  /* 0x000000ffff057224 */ /* 0x000fe400078e0009 */
[----:B------:R-:W-:-:S04]  /*0d70*/  IMAD.HI.U32 R2, R2, R4, RZ ;  /* 0x0000000402027227 */ /* 0x000fc800078e00ff */
[----:B------:R-:W-:-:S05]  /*0d80*/  IMAD R4, R2, R5, R4 ;  /* 0x0000000502047224 */ /* 0x000fca00078e0204 */
[----:B------:R-:W-:-:S13]  /*0d90*/  ISETP.GT.U32.AND P1, PT, R3, R4, PT ;  /* 0x000000040300720c */ /* 0x000fda0003f24070 */
[----:B------:R-:W-:Y:S01]  /*0da0*/  @!P1 IMAD.IADD R4, R4, 0x1, -R3 ;  /* 0x0000000104049824 */ /* 0x000fe200078e0a03 */
[----:B------:R-:W-:Y:S02]  /*0db0*/  @!P1 IADD3 R2, R2, 0x1, RZ ;  /* 0x0000000102029810 */ /* 0x000fe40007ffe0ff */
[----:B------:R-:W-:Y:S02]  /*0dc0*/  ISETP.NE.AND P1, PT, R0, RZ, PT ;  /* 0x000000ff0000720c */ /* 0x000fe40003f25270 */
[----:B------:R-:W-:-:S13]  /*0dd0*/  ISETP.GE.U32.AND P2, PT, R4, R3, PT ;  /* 0x000000030400720c */ /* 0x000fda0003f46070 */
[----:B------:R-:W-:-:S05]  /*0de0*/  @P2 IADD3 R2, R2, 0x1, RZ ;  /* 0x0000000102022810 */ /* 0x000fca0007ffe0ff */
[----:B------:R-:W-:Y:S01]  /*0df0*/  @!P0 IMAD.MOV R2, RZ, RZ, -R2 ;  /* 0x000000ffff028224 */ /* 0x000fe200078e0a02 */
[----:B------:R-:W-:Y:S02]  /*0e00*/  @!P1 LOP3.LUT R2, RZ, R0, RZ, 0x33, !PT ;  /* 0x00000000ff029212 */ /* 0x000fe400078e33ff */
.L_x_66:
[----:B------:R-:W-:Y:S05]  /*0e10*/  BSYNC B0 ;  /* 0x0000000000007941 */ /* 0x000fea0003800000 */
.L_x_65:
[----:B------:R-:W-:Y:S01]  /*0e20*/  LOP3.LUT R0, R11, 0xffff, RZ, 0xc0, !PT ;  /* 0x0000ffff0b007812 */ /* 0x000fe200078ec0ff */
[----:B------:R-:W-:Y:S01]  /*0e30*/  IMAD.MOV.U32 R15, RZ, RZ, RZ ;  /* 0x000000ffff0f7224 */ /* 0x000fe200078e00ff */
[----:B------:R-:W-:Y:S01]  /*0e40*/  CS2R R134, SRZ ;  /* 0x0000000000867805 */ /* 0x000fe2000001ff00 */
[----:B------:R-:W-:Y:S01]  /*0e50*/  IMAD.MOV.U32 R16, RZ, RZ, RZ ;  /* 0x000000ffff107224 */ /* 0x000fe200078e00ff */
[----:B------:R-:W-:Y:S01]  /*0e60*/  CS2R R132, SRZ ;  /* 0x0000000000847805 */ /* 0x000fe2000001ff00 */
[----:B------:R-:W-:Y:S01]  /*0e70*/  IMAD R161, R0, R2, RZ ;  /* 0x0000000200a17224 */ /* 0x000fe200078e02ff */
[----:B------:R-:W-:Y:S01]  /*0e80*/  PRMT R0, RZ, 0x7610, R0 ;  /* 0x00007610ff007816 */ /* 0x000fe20000000000 */
[----:B------:R-:W-:Y:S01]  /*0e90*/  CS2R R130, SRZ ;  /* 0x0000000000827805 */ /* 0x000fe2000001ff00 */
[----:B------:R-:W-:Y:S01]  /*0ea0*/  CS2R R128, SRZ ;  /* 0x0000000000807805 */ /* 0x000fe2000001ff00 */
[----:B------:R-:W-:Y:S01]  /*0eb0*/  IMAD.IADD R2, R161, 0x1, R2 ;  /* 0x00000001a1027824 */ /* 0x000fe200078e0202 */
[----:B------:R2:W-:Y:S01]  /*0ec0*/  STL [R1+0x8], R161 ;  /* 0x000008a101007387 */ /* 0x0005e20000100800 */
[----:B------:R-:W-:Y:S01]  /*0ed0*/  CS2R R126, SRZ ;  /* 0x00000000007e7805 */ /* 0x000fe2000001ff00 */
[----:B------:R-:W-:Y:S01]  /*0ee0*/  CS2R R124, SRZ ;  /* 0x00000000007c7805 */ /* 0x000fe2000001ff00 */
[----:B------:R-:W-:Y:S01]  /*0ef0*/  CS2R R122, SRZ ;  /* 0x00000000007a7805 */ /* 0x000fe2000001ff00 */
[----:B------:R-:W-:Y:S01]  /*0f00*/  IMNMX R160, R6, R2, PT ;  /* 0x0000000206a07217 */ /* 0x000fe20003800200 */
        /* <DEDUP_REMOVED lines=27> */
[----:B--2---:R-:W2:Y:S01]  /*10c0*/  S2R R3, SR_TID.X ;  /* 0x0000000000037919 */ /* 0x004ea20000002100 */
[----:B------:R-:W-:-:S03]  /*10d0*/  ISETP.NE.U32.AND P0, PT, RZ, c[0x0][0x340], PT ;  /* 0x0000d000ff007a0c */ /* 0x000fc60003f05070 */
[----:B------:R-:W3:Y:S01]  /*10e0*/  LDL.64 R4, [R1+0x40] ;  /* 0x0000400001047983 */ /* 0x000ee20000100a00 */
[----:B------:R-:W-:-:S03]  /*10f0*/  ISETP.NE.AND.EX P0, PT, RZ, c[0x0][0x344], PT, P0 ;  /* 0x0000d100ff007a0c */ /* 0x000fc60003f05300 */
[----:B------:R4:W3:Y:S10]  /*1100*/  LDL.64 R18, [R1+0x40] ;  /* 0x0000400001127983 */ /* 0x0008f40000100a00 */
[----:B------:R-:W-:-:S02]  /*1110*/  @P0 MOV R2, 0x4 ;  /* 0x0000000400020802 */ /* 0x000fc40000000f00 */
[----:B--2---:R-:W-:-:S04]  /*1120*/  SHF.R.S32.HI R41, RZ, 0x1f, R3 ;  /* 0x0000001fff297819 */ /* 0x004fc80000011403 */
[----:B------:R-:W-:Y:S01]  /*1130*/  LEA.HI R41, R41, R3, RZ, 0x3 ;  /* 0x0000000329297211 */ /* 0x000fe200078f18ff */
[----:B------:R-:W-:-:S03]  /*1140*/  @P0 IMAD.WIDE R2, R20, R2, c[0x0][0x340] ;  /* 0x0000d00014020625 */ /* 0x000fc600078e0202 */
[----:B------:R-:W-:Y:S02]  /*1150*/  SHF.R.S32.HI R41, RZ, 0x3, R41 ;  /* 0x00000003ff297819 */ /* 0x000fe40000011429 */
[----:B-1----:R1:W2:Y:S01]  /*1160*/  @P0 LDG.E R11, [R2.64] ;  /* 0x00000006020b0981 */ /* 0x0022a2000c1e1900 */
[----:B------:R-:W-:Y:S01]  /*1170*/  SHF.R.S32.HI R10, RZ, 0x1f, R20 ;  /* 0x0000001fff0a7819 */ /* 0x000fe20000011414 */
[----:B------:R-:W-:Y:S01]  /*1180*/  WARPSYNC 0xffffffff ;  /* 0xffffffff00007948 */ /* 0x000fe20003800000 */
[----:B------:R-:W-:Y:S02]  /*1190*/  SHF.R.S32.HI R0, RZ, 0x1f, R41 ;  /* 0x0000001fff007819 */ /* 0x000fe40000011429 */
[----:B------:R-:W-:-:S03]  /*11a0*/  IADD3 R64, R160, -0x1, RZ ;  /* 0xffffffffa0407810 */ /* 0x000fc60007ffe0ff */
[C---:B-1----:R-:W-:Y:S02]  /*11b0*/  IMAD R2, R0.reuse, c[0x0][0x1e0], RZ ;  /* 0x0000780000027a24 */ /* 0x042fe400078e02ff */
[----:B------:R-:W-:Y:S02]  /*11c0*/  IMAD R0, R0, c[0x0][0x208], RZ ;  /* 0x0000820000007a24 */ /* 0x000fe400078e02ff */
[C---:B------:R-:W-:Y:S02]  /*11d0*/  IMAD R6, R41.reuse, c[0x0][0x1e4], R2 ;  /* 0x0000790029067a24 */ /* 0x040fe400078e0202 */
[----:B------:R-:W-:Y:S01]  /*11e0*/  IMAD R7, R41, c[0x0][0x20c], R0 ;  /* 0x0000830029077a24 */ /* 0x000fe200078e0200 */
[----:B------:R-:W-:-:S05]  /*11f0*/  SHF.R.S32.HI R0, RZ, 0x1f, R12 ;  /* 0x0000001fff007819 */ /* 0x000fca000001140c */
[C---:B------:R-:W-:Y:S02]  /*1200*/  IMAD R8, R0.reuse, c[0x0][0x210], RZ ;  /* 0x0000840000087a24 */ /* 0x040fe400078e02ff */
[----:B------:R-:W-:Y:S02]  /*1210*/  IMAD R13, R0, c[0x0][0x1b8], RZ ;  /* 0x00006e00000d7a24 */ /* 0x000fe400078e02ff */
[C---:B------:R-:W-:Y:S02]  /*1220*/  IMAD R8, R12.reuse, c[0x0][0x214], R8 ;  /* 0x000085000c087a24 */ /* 0x040fe400078e0208 */
[----:B------:R-:W-:Y:S01]  /*1230*/  IMAD R13, R12, c[0x0][0x1bc], R13 ;  /* 0x00006f000c0d7a24 */ /* 0x000fe200078e020d */
[----:B---3--:R-:W-:-:S04]  /*1240*/  MOV R18, R4 ;  /* 0x0000000400127202 */ /* 0x008fc80000000f00 */
[--C-:B------:R-:W-:Y:S02]  /*1250*/  SHF.R.S32.HI R19, RZ, 0x1f, R18.reuse ;  /* 0x0000001fff137819 */ /* 0x100fe40000011412 */
[C---:B------:R-:W-:Y:S02]  /*1260*/  IADD3 R15, R18.reuse, 0x40, RZ ;  /* 0x00000040120f7810 */ /* 0x040fe40007ffe0ff */
[----:B------:R-:W-:Y:S01]  /*1270*/  ISETP.GE.AND P6, PT, R18, c[0x0][0x1d4], PT ;  /* 0x0000750012007a0c */ /* 0x000fe20003fc6270 */
[--C-:B------:R-:W-:Y:S01]  /*1280*/  IMAD.WIDE.U32 R2, R41, c[0x0][0x208], R18.reuse ;  /* 0x0000820029027a25 */ /* 0x100fe200078e0012 */
[----:B------:R-:W-:Y:S01]  /*1290*/  ISETP.GE.AND P5, PT, R15, c[0x0][0x1d4], PT ;  /* 0x000075000f007a0c */ /* 0x000fe20003fa6270 */
[----:B------:R4:W-:Y:S01]  /*12a0*/  STL [R1+0x44], R19 ;  /* 0x0000441301007387 */ /* 0x0009e20000100800 */
[----:B------:R-:W-:Y:S01]  /*12b0*/  SEL R14, RZ, 0x1, P6 ;  /* 0x00000001ff0e7807 */ /* 0x000fe20003000000 */
[----:B------:R-:W-:Y:S01]  /*12c0*/  IMAD.WIDE.U32 R4, R41, c[0x0][0x1e0], R18 ;  /* 0x0000780029047a25 */ /* 0x000fe200078e0012 */
[----:B------:R-:W-:-:S03]  /*12d0*/  IADD3 R3, R3, R7, RZ ;  /* 0x0000000703037210 */ /* 0x000fc60007ffe0ff */
[----:B------:R-:W-:Y:S02]  /*12e0*/  IMAD.IADD R5, R5, 0x1, R6 ;  /* 0x0000000105057824 */ /* 0x000fe400078e0206 */
[----:B------:R-:W-:Y:S01]  /*12f0*/  IMAD R6, R0, c[0x0][0x1e8], RZ ;  /* 0x00007a0000067a24 */ /* 0x000fe200078e02ff */
[----:B------:R-:W-:Y:S01]  /*1300*/  SEL R0, RZ, 0xffffffff, P5 ;  /* 0xffffffffff007807 */ /* 0x000fe20002800000 */
[----:B------:R-:W-:-:S04]  /*1310*/  IMAD.WIDE.U32 R4, R12, c[0x0][0x1e8], R4 ;  /* 0x00007a000c047a25 */ /* 0x000fc800078e0004 */
[C---:B------:R-:W-:Y:S02]  /*1320*/  IMAD R6, R12.reuse, c[0x0][0x1ec], R6 ;  /* 0x00007b000c067a24 */ /* 0x040fe400078e0206 */
[----:B------:R-:W-:-:S04]  /*1330*/  IMAD.WIDE.U32 R2, R12, c[0x0][0x210], R2 ;  /* 0x000084000c027a25 */ /* 0x000fc800078e0002 */
[----:B------:R-:W-:Y:S01]  /*1340*/  IMAD.IADD R7, R5, 0x1, R6 ;  /* 0x0000000105077824 */ /* 0x000fe200078e0206 */
[----:B------:R-:W-:Y:S01]  /*1350*/  IADD3 R5, R3, R8, RZ ;  /* 0x0000000803057210 */ /* 0x000fe20007ffe0ff */
[----:B------:R-:W-:Y:S01]  /*1360*/  IMAD.MOV.U32 R6, RZ, RZ, R4 ;  /* 0x000000ffff067224 */ /* 0x000fe200078e0004 */
[--C-:B--2---:R-:W-:Y:S01]  /*1370*/  @P0 SHF.R.S32.HI R3, RZ, 0x1f, R11.reuse ;  /* 0x0000001fff030819 */ /* 0x104fe2000001140b */
[----:B------:R-:W-:Y:S01]  /*1380*/  IMAD.WIDE.U32 R8, R12, c[0x0][0x1b8], RZ ;  /* 0x00006e000c087a25 */ /* 0x000fe200078e00ff */
[----:B------:R-:W-:Y:S02]  /*1390*/  @!P0 MOV R3, R10 ;  /* 0x0000000a00038202 */ /* 0x000fe40000000f00 */
[----:B------:R-:W-:Y:S01]  /*13a0*/  MOV R4, R2 ;  /* 0x0000000200047202 */ /* 0x000fe20000000f00 */
[----:B------:R-:W-:Y:S01]  /*13b0*/  @P0 IMAD.MOV.U32 R2, RZ, RZ, R11 ;  /* 0x000000ffff020224 */ /* 0x000fe200078e000b */
[----:B------:R-:W-:Y:S01]  /*13c0*/  SHF.L.U32 R12, R0, 0x1, RZ ;  /* 0x00000001000c7819 */ /* 0x000fe200000006ff */
[C---:B------:R-:W-:Y:S01]  /*13d0*/  IMAD R0, R3.reuse, c[0x0][0x1f0], RZ ;  /* 0x00007c0003007a24 */ /* 0x040fe200078e02ff */
[----:B------:R-:W-:Y:S01]  /*13e0*/  @!P0 MOV R2, R20 ;  /* 0x0000001400028202 */ /* 0x000fe20000000f00 */
[----:B------:R-:W-:Y:S01]  /*13f0*/  IMAD R3, R3, c[0x0][0x218], RZ ;  /* 0x0000860003037a24 */ /* 0x000fe200078e02ff */
[----:B------:R-:W-:-:S03]  /*1400*/  LOP3.LUT R40, R12, 0x2, R14, 0xe2, !PT ;  /* 0x000000020c287812 */ /* 0x000fc600078ee20e */
[----:B------:R-:W-:-:S04]  /*1410*/  IMAD.WIDE.U32 R136, R2, c[0x0][0x1f0], R6 ;  /* 0x00007c0002887a25 */ /* 0x000fc800078e0006 */
[C---:B------:R-:W-:Y:S01]  /*1420*/  IMAD.WIDE.U32 R30, R2.reuse, c[0x0][0x218], R4 ;  /* 0x00008600021e7a25 */ /* 0x040fe200078e0004 */
[----:B------:R4:W-:Y:S03]  /*1430*/  STL.64 [R1+0x18], R136 ;  /* 0x0000188801007387 */ /* 0x0009e60000100a00 */
[C---:B------:R-:W-:Y:S01]  /*1440*/  IMAD R0, R2.reuse, c[0x0][0x1f4], R0 ;  /* 0x00007d0002007a24 */ /* 0x040fe200078e0200 */
[----:B------:R4:W-:Y:S01]  /*1450*/  STL.64 [R1+0x20], R30 ;  /* 0x0000201e01007387 */ /* 0x0009e20000100a00 */
[----:B------:R-:W-:Y:S02]  /*1460*/  IMAD R2, R2, c[0x0][0x21c], R3 ;  /* 0x0000870002027a24 */ /* 0x000fe400078e0203 */
[----:B------:R-:W-:Y:S01]  /*1470*/  IMAD.IADD R6, R9, 0x1, R13 ;  /* 0x0000000109067824 */ /* 0x000fe200078e020d */
[----:B------:R-:W-:Y:S02]  /*1480*/  IADD3 R134, R137, R0, RZ ;  /* 0x0000000089867210 */ /* 0x000fe40007ffe0ff */
[----:B------:R-:W-:-:S03]  /*1490*/  IADD3 R28, R31, R2, RZ ;  /* 0x000000021f1c7210 */ /* 0x000fc60007ffe0ff */
[----:B------:R4:W-:Y:S04]  /*14a0*/  STL [R1+0x28], R134 ;  /* 0x0000288601007387 */ /* 0x0009e80000100800 */
[----:B------:R4:W-:Y:S02]  /*14b0*/  STL [R1+0x2c], R28 ;  /* 0x00002c1c01007387 */ /* 0x0009e40000100800 */
[----:B------:R-:W2:Y:S04]  /*14c0*/  LDL R16, [R1+0x60] ;  /* 0x0000600001107983 */ /* 0x000ea80000100800 */
[----:B------:R-:W3:Y:S01]  /*14d0*/  LDL R13, [R1+0x50] ;  /* 0x00005000010d7983 */ /* 0x000ee20000100800 */
[----:B------:R-:W-:Y:S01]  /*14e0*/  MOV R7, R6 ;  /* 0x0000000600077202 */ /* 0x000fe20000000f00 */
[----:B------:R-:W-:Y:S01]  /*14f0*/  IMAD R3, R10, c[0x0][0x1c0], RZ ;  /* 0x000070000a037a24 */ /* 0x000fe200078e02ff */
[----:B------:R-:W-:-:S03]  /*1500*/  MOV R6, R8 ;  /* 0x0000000800067202 */ /* 0x000fc60000000f00 */
[C---:B------:R-:W-:Y:S02]  /*1510*/  IMAD R3, R20.reuse, c[0x0][0x1c4], R3 ;  /* 0x0000710014037a24 */ /* 0x040fe400078e0203 */
[----:B------:R-:W-:-:S05]  /*1520*/  IMAD.WIDE.U32 R6, R20, c[0x0][0x1c0], R6 ;  /* 0x0000700014067a25 */ /* 0x000fca00078e0006 */
[----:B------:R-:W-:Y:S01]  /*1530*/  IADD3 R3, R7, R3, RZ ;  /* 0x0000000307037210 */ /* 0x000fe20007ffe0ff */
[----:B------:R-:W-:Y:S01]  /*1540*/  IMAD R12, R17, c[0x0][0x168], RZ ;  /* 0x00005a00110c7a24 */ /* 0x000fe200078e02ff */
[----:B------:R-:W-:-:S04]  /*1550*/  IADD3 R9, R41, R155, RZ ;  /* 0x0000009b29097210 */ /* 0x000fc80007ffe0ff */
[----:B------:R-:W-:Y:S01]  /*1560*/  ISETP.GE.AND P1, PT, R9, R12, PT ;  /* 0x0000000c0900720c */ /* 0x000fe20003f26270 */
[----:B------:R-:W-:Y:S01]  /*1570*/  BAR.SYNC.DEFER_BLOCKING 0x0 ;  /* 0x0000000000007b1d */ /* 0x000fe20000010000 */
[----:B------:R-:W-:Y:S02]  /*1580*/  ISETP.GE.AND P4, PT, R18, c[0x0][0x198], PT ;  /* 0x0000660012007a0c */ /* 0x000fe40003f86270 */
[----:B------:R-:W-:Y:S02]  /*1590*/  ISETP.GE.AND P2, PT, R15, c[0x0][0x198], PT ;  /* 0x000066000f007a0c */ /* 0x000fe40003f46270 */
[----:B------:R-:W-:Y:S02]  /*15a0*/  MOV R131, c[0x0][0x1e0] ;  /* 0x0000780000837a02 */ /* 0x000fe40000000f00 */
[----:B------:R-:W-:Y:S02]  /*15b0*/  MOV R132, c[0x0][0x1e4] ;  /* 0x0000790000847a02 */ /* 0x000fe40000000f00 */
[----:B--2---:R-:W-:-:S05]  /*15c0*/  IADD3 R2, R16, R155, RZ ;  /* 0x0000009b10027210 */ /* 0x004fca0007ffe0ff */
[----:B------:R-:W-:Y:S01]  /*15d0*/  @P3 IMAD.HI.U32 R4, R2, c[0x0][0x2c8], RZ ;  /* 0x0000b20002043a27 */ /* 0x000fe200078e00ff */
[----:B------:R-:W-:-:S04]  /*15e0*/  MOV R0, R2 ;  /* 0x0000000200007202 */ /* 0x000fc80000000f00 */
[----:B------:R-:W-:-:S04]  /*15f0*/  @P3 SHF.R.U32.HI R0, RZ, c[0x0][0x2cc], R4 ;  /* 0x0000b300ff003a19 */ /* 0x000fc80000011604 */
[----:B------:R-:W-:Y:S02]  /*1600*/  IADD3 R4, -R0, RZ, RZ ;  /* 0x000000ff00047210 */ /* 0x000fe40007ffe1ff */
[----:B------:R-:W-:-:S03]  /*1610*/  SHF.R.S32.HI R5, RZ, 0x1f, R0 ;  /* 0x0000001fff057819 */ /* 0x000fc60000011400 */
[----:B------:R-:W-:Y:S01]  /*1620*/  IMAD R4, R4, c[0x0][0x2c4], R2 ;  /* 0x0000b10004047a24 */ /* 0x000fe200078e0202 */
[----:B------:R-:W-:Y:S01]  /*1630*/  MOV R2, R6 ;  /* 0x0000000600027202 */ /* 0x000fe20000000f00 */
[----:B------:R-:W-:-:S04]  /*1640*/  IMAD R5, R5, c[0x0][0x1b0], RZ ;  /* 0x00006c0005057a24 */ /* 0x000fc800078e02ff */
[----:B------:R-:W-:-:S04]  /*1650*/  IMAD.WIDE.U32 R2, R0, c[0x0][0x1b0], R2 ;  /* 0x00006c0000027a25 */ /* 0x000fc800078e0002 */
[----:B------:R-:W-:Y:S01]  /*1660*/  IMAD R0, R0, c[0x0][0x1b4], R5 ;  /* 0x00006d0000007a24 */ /* 0x000fe200078e0205 */
[----:B------:R-:W-:-:S04]  /*1670*/  SHF.R.S32.HI R5, RZ, 0x1f, R4 ;  /* 0x0000001fff057819 */ /* 0x000fc80000011404 */
[----:B------:R-:W-:Y:S01]  /*1680*/  IADD3 R3, R3, R0, RZ ;  /* 0x0000000003037210 */ /* 0x000fe20007ffe0ff */
[----:B------:R-:W-:-:S04]  /*1690*/  IMAD R0, R5, c[0x0][0x1a8], RZ ;  /* 0x00006a0005007a24 */ /* 0x000fc800078e02ff */
[C---:B------:R-:W-:Y:S02]  /*16a0*/  IMAD R0, R4.reuse, c[0x0][0x1ac], R0 ;  /* 0x00006b0004007a24 */ /* 0x040fe400078e0200 */
[----:B------:R-:W-:-:S05]  /*16b0*/  IMAD.WIDE.U32 R2, R4, c[0x0][0x1a8], R2 ;  /* 0x00006a0004027a25 */ /* 0x000fca00078e0002 */
[----:B------:R-:W-:Y:S02]  /*16c0*/  IADD3 R0, R3, R0, RZ ;  /* 0x0000000003007210 */ /* 0x000fe40007ffe0ff */
[----:B------:R-:W-:-:S04]  /*16d0*/  LEA R8, P0, R2, c[0x0][0x160], 0x1 ;  /* 0x0000580002087a11 */ /* 0x000fc800078008ff */
[----:B------:R-:W-:Y:S02]  /*16e0*/  LEA.HI.X R0, R2, c[0x0][0x164], R0, 0x1, P0 ;  /* 0x0000590002007a11 */ /* 0x000fe400000f0c00 */
[----:B------:R-:W1:Y:S04]  /*16f0*/  SHFL.IDX PT, R2, R8, RZ, 0x181f ;  /* 0x00181fff08027589 */ /* 0x000e6800000e0000 */
[----:B------:R-:W3:Y:S04]  /*1700*/  SHFL.IDX PT, R3, R0, RZ, 0x181f ;  /* 0x00181fff00037589 */ /* 0x000ee800000e0000 */
[----:B------:R-:W2:Y:S01]  /*1710*/  SHFL.IDX PT, R6, R8, 0x1, 0x181f ;  /* 0x00381f0008067f89 */ /* 0x000ea200000e0000 */
[----:B------:R-:W-:-:S03]  /*1720*/  IADD3 R4, R9, 0x20, RZ ;  /* 0x0000002009047810 */ /* 0x000fc60007ffe0ff */
[----:B------:R-:W5:Y:S01]  /*1730*/  SHFL.IDX PT, R7, R0, 0x1, 0x181f ;  /* 0x00381f0000077f89 */ /* 0x000f6200000e0000 */
[----:B-1----:R-:W-:-:S04]  /*1740*/  @!P1 LEA R10, P0, R15, R2, 0x1 ;  /* 0x000000020f0a9211 */ /* 0x002fc800078008ff */
[----:B---3--:R-:W-:Y:S02]  /*1750*/  @!P1 LEA.HI.X R11, R15, R3, R13, 0x1, P0 ;  /* 0x000000030f0b9211 */ /* 0x008fe400000f0c0d */
[----:B------:R-:W-:Y:S01]  /*1760*/  ISETP.GE.AND P0, PT, R4, R12, PT ;  /* 0x0000000c0400720c */ /* 0x000fe20003f06270 */
[----:B------:R-:W-:Y:S01]  /*1770*/  @!P1 IMAD.WIDE R2, R18, 0x2, R2 ;  /* 0x0000000212029825 */ /* 0x000fe200078e0202 */
[----:B------:R-:W1:Y:S04]  /*1780*/  SHFL.IDX PT, R4, R8, 0x2, 0x181f ;  /* 0x00581f0008047f89 */ /* 0x000e6800000e0000 */
[----:B------:R3:W-:Y:S04]  /*1790*/  @!P1 LDGSTS.E.BYPASS.LTC128B.128 [R228+0x100], [R2.64], !P4 ;  /* 0x0010000002e49fae */ /* 0x0007e8000e101d46 */
[----:B------:R-:W4:Y:S04]  /*17a0*/  SHFL.IDX PT, R5, R0, 0x2, 0x181f ;  /* 0x00581f0000057f89 */ /* 0x000f2800000e0000 */
[----:B------:R2:W-:Y:S01]  /*17b0*/  @!P1 LDGSTS.E.BYPASS.LTC128B.128 [R228+0x4100], [R10.64], !P2 ;  /* 0x041000000ae49fae */ /* 0x0005e2000d101d46 */
[----:B---3--:R-:W-:-:S02]  /*17c0*/  IADD3 R2, R9, 0x40, RZ ;  /* 0x0000004009027810 */ /* 0x008fc40007ffe0ff */
[----:B--2---:R-:W-:-:S04]  /*17d0*/  @!P0 LEA R10, P1, R15, R6, 0x1 ;  /* 0x000000060f0a8211 */ /* 0x004fc800078208ff */
[----:B-----5:R-:W-:Y:S02]  /*17e0*/  @!P0 LEA.HI.X R11, R15, R7, R13, 0x1, P1 ;  /* 0x000000070f0b8211 */ /* 0x020fe400008f0c0d */
[----:B------:R-:W-:Y:S01]  /*17f0*/  ISETP.GE.AND P1, PT, R2, R12, PT ;  /* 0x0000000c0200720c */ /* 0x000fe20003f26270 */
[----:B------:R-:W-:Y:S01]  /*1800*/  @!P0 IMAD.WIDE R6, R18, 0x2, R6 ;  /* 0x0000000212068825 */ /* 0x000fe200078e0206 */
[----:B------:R-:W-:Y:S04]  /*1810*/  SHFL.IDX PT, R2, R8, 0x3, 0x181f ;  /* 0x00781f0008027f89 */ /* 0x000fe800000e0000 */
[----:B------:R2:W3:Y:S01]  /*1820*/  SHFL.IDX PT, R3, R0, 0x3, 0x181f ;  /* 0x00781f0000037f89 */ /* 0x0004e200000e0000 */
[----:B------:R-:W-:-:S03]  /*1830*/  IADD3 R9, R9, 0x60, RZ ;  /* 0x0000006009097810 */ /* 0x000fc60007ffe0ff */
[----:B------:R1:W-:Y:S04]  /*1840*/  @!P0 LDGSTS.E.BYPASS.LTC128B.128 [R228+0x1100], [R6.64], !P4 ;  /* 0x0110000006e48fae */ /* 0x0003e8000e101d46 */
[----:B------:R5:W-:Y:S01]  /*1850*/  @!P0 LDGSTS.E.BYPASS.LTC128B.128 [R228+0x5100], [R10.64], !P2 ;  /* 0x051000000ae48fae */ /* 0x000be2000d101d46 */
[----:B-1----:R-:W-:-:S04]  /*1860*/  @!P1 LEA R6, P0, R15, R4, 0x1 ;  /* 0x000000040f069211 */ /* 0x002fc800078008ff */
[----:B----4-:R-:W-:Y:S02]  /*1870*/  @!P1 LEA.HI.X R7, R15, R5, R13, 0x1, P0 ;  /* 0x000000050f079211 */ /* 0x010fe400000f0c0d */
[----:B------:R-:W-:Y:S01]  /*1880*/  ISETP.GE.AND P0, PT, R9, R12, PT ;  /* 0x0000000c0900720c */ /* 0x000fe20003f06270 */
[----:B------:R-:W-:Y:S01]  /*1890*/  @!P1 IMAD.WIDE R4, R18, 0x2, R4 ;  /* 0x0000000212049825 */ /* 0x000fe200078e0204 */
[----:B--2---:R-:W-:Y:S02]  /*18a0*/  IADD3 R0, -R41, c[0x0][0x1d0], RZ ;  /* 0x0000740029007a10 */ /* 0x004fe40007ffe1ff */
[----:B-----5:R-:W-:Y:S02]  /*18b0*/  SHF.R.S32.HI R10, RZ, 0x1f, R64 ;  /* 0x0000001fff0a7819 */ /* 0x020fe40000011440 */
[----:B------:R3:W-:Y:S01]  /*18c0*/  @!P1 LDGSTS.E.BYPASS.LTC128B.128 [R228+0x2100], [R4.64], !P4 ;  /* 0x0210000004e49fae */ /* 0x0007e2000e101d46 */
[----:B------:R-:W-:Y:S02]  /*18d0*/  IMAD R0, R64, -0x80, R0 ;  /* 0xffffff8040007824 */ /* 0x000fe400078e0200 */
[----:B------:R-:W-:Y:S01]  /*18e0*/  IMAD R8, R10, c[0x0][0x1e0], RZ ;  /* 0x000078000a087a24 */ /* 0x000fe200078e02ff */
[----:B------:R1:W-:Y:S02]  /*18f0*/  @!P1 LDGSTS.E.BYPASS.LTC128B.128 [R228+0x6100], [R6.64], !P2 ;  /* 0x0610000006e49fae */ /* 0x0003e4000d101d46 */
[----:B------:R-:W-:Y:S01]  /*1900*/  ISETP.GE.AND P1, PT, R0, 0x1, PT ;  /* 0x000000010000780c */ /* 0x000fe20003f26270 */
[----:B------:R-:W-:-:S02]  /*1910*/  IMAD R8, R64, c[0x0][0x1e4], R8 ;  /* 0x0000790040087a24 */ /* 0x000fc400078e0208 */
[----:B---3--:R-:W-:-:S05]  /*1920*/  @!P0 IMAD.WIDE R4, R18, 0x2, R2 ;  /* 0x0000000212048825 */ /* 0x008fca00078e0202 */
[----:B------:R2:W-:Y:S01]  /*1930*/  @!P0 LDGSTS.E.BYPASS.LTC128B.128 [R228+0x3100], [R4.64], !P4 ;  /* 0x0310000004e48fae */ /* 0x0005e2000e101d46 */
[----:B-1----:R-:W-:-:S04]  /*1940*/  @!P0 LEA R6, P4, R15, R2, 0x1 ;  /* 0x000000020f068211 */ /* 0x002fc800078808ff */
[----:B------:R-:W-:-:S05]  /*1950*/  @!P0 LEA.HI.X R7, R15, R3, R13, 0x1, P4 ;  /* 0x000000030f078211 */ /* 0x000fca00020f0c0d */
[----:B------:R1:W-:Y:S01]  /*1960*/  @!P0 LDGSTS.E.BYPASS.LTC128B.128 [R228+0x7100], [R6.64], !P2 ;  /* 0x0710000006e48fae */ /* 0x0003e2000d101d46 */
[----:B--2---:R-:W-:Y:S01]  /*1970*/  IMAD.WIDE.U32 R4, R64, c[0x0][0x1e0], RZ ;  /* 0x0000780040047a25 */ /* 0x004fe200078e00ff */
[----:B------:R-:W-:Y:S02]  /*1980*/  ISETP.GE.AND P2, PT, R0, 0x41, PT ;  /* 0x000000410000780c */ /* 0x000fe40003f46270 */
[----:B------:R-:W0:Y:S02]  /*1990*/  LDGDEPBAR ;  /* 0x00000000000079af */ /* 0x000e240000000000 */
[----:B------:R-:W-:Y:S02]  /*19a0*/  LEA R2, P4, R4, R136, 0x7 ;  /* 0x0000008804027211 */ /* 0x000fe400078838ff */
[----:B------:R-:W-:-:S04]  /*19b0*/  IADD3 R8, R5, R8, RZ ;  /* 0x0000000805087210 */ /* 0x000fc80007ffe0ff */
[----:B------:R-:W-:Y:S02]  /*19c0*/  LEA.HI.X R3, R4, R134, R8, 0x7, P4 ;  /* 0x0000008604037211 */ /* 0x000fe400020f3c08 */
[----:B------:R-:W-:-:S04]  /*19d0*/  @P1 LEA R4, P4, R2, c[0x0][0x1c8], 0x1 ;  /* 0x0000720002041a11 */ /* 0x000fc800078808ff */
[----:B------:R-:W-:Y:S02]  /*19e0*/  @P1 LEA.HI.X R5, R2, c[0x0][0x1cc], R3, 0x1, P4 ;  /* 0x0000730002051a11 */ /* 0x000fe400020f0c03 */
[----:B------:R-:W-:-:S03]  /*19f0*/  ISETP.GE.AND P4, PT, R0, 0x21, PT ;  /* 0x000000210000780c */ /* 0x000fc60003f86270 */
[----:B------:R2:W-:Y:S04]  /*1a00*/  @P1 LDGSTS.E.BYPASS.LTC128B.128 [R228+0x8100], [R4.64], !P6 ;  /* 0x0810000004e41fae */ /* 0x0005e8000f101d46 */
[----:B------:R2:W-:Y:S01]  /*1a10*/  @P1 LDGSTS.E.BYPASS.LTC128B.128 [R228+0xc100], [R4.64+0x80], !P5 ;  /* 0x0c10008004e41fae */ /* 0x0005e2000e901d46 */
[----:B------:R-:W-:-:S05]  /*1a20*/  ISETP.GE.AND P1, PT, R0, 0x61, PT ;  /* 0x000000610000780c */ /* 0x000fca0003f26270 */
[----:B-1----:R-:W-:-:S04]  /*1a30*/  @P4 LEA R6, P0, R131, R2, 0x5 ;  /* 0x0000000283064211 */ /* 0x002fc800078028ff */
[----:B------:R-:W-:Y:S02]  /*1a40*/  @P4 LEA.HI.X R0, R131, R3, R132, 0x5, P0 ;  /* 0x0000000383004211 */ /* 0x000fe400000f2c84 */
[----:B------:R-:W-:-:S04]  /*1a50*/  @P4 LEA R8, P0, R6, c[0x0][0x1c8], 0x1 ;  /* 0x0000720006084a11 */ /* 0x000fc800078008ff */
[----:B------:R-:W-:Y:S02]  /*1a60*/  @P4 LEA.HI.X R9, R6, c[0x0][0x1cc], R0, 0x1, P0 ;  /* 0x0000730006094a11 */ /* 0x000fe400000f0c00 */
[----:B------:R-:W-:-:S03]  /*1a70*/  SHF.L.U32 R6, R132, 0x6, RZ ;  /* 0x0000000684067819 */ /* 0x000fc600000006ff */
[----:B------:R1:W-:Y:S04]  /*1a80*/  @P4 LDGSTS.E.BYPASS.LTC128B.128 [R228+0x9100], [R8.64], !P6 ;  /* 0x0910000008e44fae */ /* 0x0003e8000f101d46 */
[----:B------:R1:W-:Y:S01]  /*1a90*/  @P4 LDGSTS.E.BYPASS.LTC128B.128 [R228+0xd100], [R8.64+0x80], !P5 ;  /* 0x0d10008008e44fae */ /* 0x0003e2000e901d46 */
[----:B--2---:R-:W-:-:S05]  /*1aa0*/  IMAD.WIDE.U32 R4, R131, 0x40, RZ ;  /* 0x0000004083047825 */ /* 0x004fca00078e00ff */
[----:B------:R-:W-:Y:S01]  /*1ab0*/  @P2 IADD3 R0, P0, R2, R4, RZ ;  /* 0x0000000402002210 */ /* 0x000fe20007f1e0ff */
[----:B------:R-:W-:-:S03]  /*1ac0*/  @P1 IMAD R4, R132, 0x60, RZ ;  /* 0x0000006084041824 */ /* 0x000fc600078e02ff */
[----:B------:R-:W-:Y:S01]  /*1ad0*/  @P2 IADD3.X R5, R3, R5, R6, P0, !PT ;  /* 0x0000000503052210 */ /* 0x000fe200007fe406 */
[----:B------:R-:W-:Y:S01]  /*1ae0*/  @P1 IMAD.WIDE.U32 R2, R131, 0x60, R2 ;  /* 0x0000006083021825 */ /* 0x000fe200078e0002 */
[----:B------:R-:W-:-:S04]  /*1af0*/  @P2 LEA R6, P0, R0, c[0x0][0x1c8], 0x1 ;  /* 0x0000720000062a11 */ /* 0x000fc800078008ff */
[----:B------:R-:W-:Y:S02]  /*1b00*/  @P2 LEA.HI.X R7, R0, c[0x0][0x1cc], R5, 0x1, P0 ;  /* 0x0000730000072a11 */ /* 0x000fe400000f0c05 */
[----:B------:R-:W-:Y:S02]  /*1b10*/  @P1 IADD3 R0, R3, R4, RZ ;  /* 0x0000000403001210 */ /* 0x000fe40007ffe0ff */
[C---:B------:R-:W-:Y:S01]  /*1b20*/  @P1 LEA R4, P0, R2.reuse, c[0x0][0x1c8], 0x1 ;  /* 0x0000720002041a11 */ /* 0x040fe200078008ff */
[----:B------:R2:W-:Y:S03]  /*1b30*/  @P2 LDGSTS.E.BYPASS.LTC128B.128 [R228+0xa100], [R6.64], !P6 ;  /* 0x0a10000006e42fae */ /* 0x0005e6000f101d46 */
[----:B------:R-:W-:Y:S01]  /*1b40*/  @P1 LEA.HI.X R5, R2, c[0x0][0x1cc], R0, 0x1, P0 ;  /* 0x0000730002051a11 */ /* 0x000fe200000f0c00 */
[----:B------:R2:W-:Y:S04]  /*1b50*/  @P2 LDGSTS.E.BYPASS.LTC128B.128 [R228+0xe100], [R6.64+0x80], !P5 ;  /* 0x0e10008006e42fae */ /* 0x0005e8000e901d46 */
[----:B------:R2:W-:Y:S04]  /*1b60*/  @P1 LDGSTS.E.BYPASS.LTC128B.128 [R228+0xb100], [R4.64], !P6 ;  /* 0x0b10000004e41fae */ /* 0x0005e8000f101d46 */
[----:B------:R2:W-:Y:S04]  /*1b70*/  @P1 LDGSTS.E.BYPASS.LTC128B.128 [R228+0xf100], [R4.64+0x80], !P5 ;  /* 0x0f10008004e41fae */ /* 0x0005e8000e901d46 */
[----:B------:R-:W0:Y:S01]  /*1b80*/  LDGDEPBAR ;  /* 0x00000000000079af */ /* 0x000e220000000000 */
[----:B------:R-:W-:-:S04]  /*1b90*/  DEPBAR.LE SB0, 0x1 ;  /* 0x000080400000791a */ /* 0x000fc80000000000 */
[----:B------:R-:W-:Y:S06]  /*1ba0*/  BAR.SYNC.DEFER_BLOCKING 0x0 ;  /* 0x0000000000007b1d */ /* 0x000fec0000010000 */
[----:B------:R-:W-:Y:S04]  /*1bb0*/  LDSM.16.M88.4 R140, [R224] ;  /* 0x00000000e08c783b */ /* 0x000fe80000000200 */
[----:B------:R-:W-:Y:S04]  /*1bc0*/  LDSM.16.M88.4 R144, [R225] ;  /* 0x00000000e190783b */ /* 0x000fe80000000200 */
[----:B------:R-:W-:Y:S04]  /*1bd0*/  LDSM.16.M88.4 R168, [R227] ;  /* 0x00000000e3a8783b */ /* 0x000fe80000000200 */
[----:B------:R-:W-:Y:S04]  /*1be0*/  LDSM.16.M88.4 R172, [R226] ;  /* 0x00000000e2ac783b */ /* 0x000fe80000000200 */
[----:B------:R-:W-:Y:S04]  /*1bf0*/  LDSM.16.M88.4 R176, [R224+0x4000] ;  /* 0x00400000e0b0783b */ /* 0x000fe80000000200 */
[----:B------:R-:W-:Y:S04]  /*1c00*/  LDSM.16.M88.4 R184, [R225+0x4000] ;  /* 0x00400000e1b8783b */ /* 0x000fe80000000200 */
[----:B------:R-:W-:Y:S04]  /*1c10*/  LDSM.16.M88.4 R192, [R227+0x4000] ;  /* 0x00400000e3c0783b */ /* 0x000fe80000000200 */
[----:B------:R-:W-:Y:S04]  /*1c20*/  LDSM.16.M88.4 R196, [R226+0x4000] ;  /* 0x00400000e2c4783b */ /* 0x000fe80000000200 */
[----:B------:R-:W-:Y:S06]  /*1c30*/  BAR.SYNC.DEFER_BLOCKING 0x0 ;  /* 0x0000000000007b1d */ /* 0x000fec0000010000 */
[----:B------:R-:W-:-:S04]  /*1c40*/  DEPBAR.LE SB0, 0x0 ;  /* 0x000080000000791a */ /* 0x000fc80000000000 */
[----:B------:R-:W-:Y:S06]  /*1c50*/  BAR.SYNC.DEFER_BLOCKING 0x0 ;  /* 0x0000000000007b1d */ /* 0x000fec0000010000 */
[----:B------:R-:W2:Y:S04]  /*1c60*/  LDSM.16.M88.4 R12, [R201] ;  /* 0x00000000c90c783b */ /* 0x000ea80000000200 */
[----:B------:R-:W3:Y:S04]  /*1c70*/  LDSM.16.M88.4 R16, [R207] ;  /* 0x00000000cf10783b */ /* 0x000ee80000000200 */
[----:B------:R-:W4:Y:S04]  /*1c80*/  LDSM.16.M88.4 R24, [R201+0x800] ;  /* 0x00080000c918783b */ /* 0x000f280000000200 */
[----:B------:R-:W5:Y:S01]  /*1c90*/  LDSM.16.M88.4 R32, [R201+0x1000] ;  /* 0x00100000c920783b */ /* 0x000f620000000200 */
[----:B------:R-:W-:-:S03]  /*1ca0*/  IMAD R0, R10, c[0x0][0x208], RZ ;  /* 0x000082000a007a24 */ /* 0x000fc600078e02ff */
[----:B------:R-:W1:Y:S01]  /*1cb0*/  LDSM.16.M88.4 R36, [R222] ;  /* 0x00000000de24783b */ /* 0x000e620000000200 */
[----:B------:R-:W-:Y:S01]  /*1cc0*/  IMAD.WIDE.U32 R2, R64, c[0x0][0x208], RZ ;  /* 0x0000820040027a25 */ /* 0x000fe200078e00ff */
[----:B------:R-:W-:Y:S02]  /*1cd0*/  MOV R11, c[0x0][0x208] ;  /* 0x00008200000b7a02 */ /* 0x000fe40000000f00 */
[----:B------:R-:W-:Y:S01]  /*1ce0*/  MOV R133, 0xffffff80 ;  /* 0xffffff8000857802 */ /* 0x000fe20000000f00 */
[----:B------:R-:W-:Y:S04]  /*1cf0*/  LDSM.16.M88.4 R52, [R201+0x3000] ;  /* 0x00300000c934783b */ /* 0x000fe80000000200 */
[----:B------:R-:W-:Y:S04]  /*1d00*/  LDSM.16.M88.4 R48, [R201+0x2800] ;  /* 0x00280000c930783b */ /* 0x000fe80000000200 */
[----:B------:R-:W-:Y:S04]  /*1d10*/  LDSM.16.M88.4 R56, [R201+0x3800] ;  /* 0x00380000c938783b */ /* 0x000fe80000000200 */
[----:B------:R-:W-:Y:S04]  /*1d20*/  LDSM.16.M88.4 R76, [R220] ;  /* 0x00000000dc4c783b */ /* 0x000fe80000000200 */
[----:B------:R-:W-:Y:S01]  /*1d30*/  LDSM.16.M88.4 R60, [R219] ;  /* 0x00000000db3c783b */ /* 0x000fe20000000200 */
[C---:B--2---:R-:W-:Y:S03]  /*1d40*/  HMMA.16816.F32 R4, R140.reuse, R12, RZ ;  /* 0x0000000c8c04723c */ /* 0x044fe600000018ff */
[----:B------:R-:W-:Y:S04]  /*1d50*/  LDSM.16.M88.4 R80, [R218] ;  /* 0x00000000da50783b */ /* 0x000fe80000000200 */
[----:B------:R-:W-:Y:S01]  /*1d60*/  LDSM.16.M88.4 R96, [R217] ;  /* 0x00000000d960783b */ /* 0x000fe20000000200 */
[----:B------:R-:W-:Y:S01]  /*1d70*/  HMMA.16816.F32 R12, R140, R14, RZ ;  /* 0x0000000e8c0c723c */ /* 0x000fe200000018ff */
[----:B------:R-:W-:-:S02]  /*1d80*/  MOV R10, 0x6 ;  /* 0x00000006000a7802 */ /* 0x000fc40000000f00 */
[----:B------:R-:W-:Y:S02]  /*1d90*/  LDSM.16.M88.4 R100, [R216] ;  /* 0x00000000d864783b */ /* 0x000fe40000000200 */
[----:B------:R-:W-:-:S11]  /*1da0*/  SHF.L.U64.HI R10, R11, R10, c[0x0][0x20c] ;  /* 0x000083000b0a7619 */ /* 0x000fd6000001020a */
[----:B---3--:R-:W-:Y:S07]  /*1db0*/  HMMA.16816.F32 R124, R144, R16, R4 ;  /* 0x00000010907c723c */ /* 0x008fee0000001804 */
[----:B------:R-:W-:Y:S01]  /*1dc0*/  IMAD R4, R64, c[0x0][0x20c], R0 ;  /* 0x0000830040047a24 */ /* 0x000fe200078e0200 */
[----:B------:R-:W-:-:S04]  /*1dd0*/  LEA R0, P0, R2, R30, 0x7 ;  /* 0x0000001e02007211 */ /* 0x000fc800078038ff */
[----:B------:R-:W-:Y:S01]  /*1de0*/  IADD3 R3, R3, R4, RZ ;  /* 0x0000000403037210 */ /* 0x000fe20007ffe0ff */
[----:B----4-:R-:W-:Y:S01]  /*1df0*/  HMMA.16816.F32 R20, R140, R24, RZ ;  /* 0x000000188c14723c */ /* 0x010fe200000018ff */
[----:B------:R-:W-:Y:S02]  /*1e00*/  SHF.L.U32 R11, R11, 0x6, RZ ;  /* 0x000000060b0b7819 */ /* 0x000fe400000006ff */
[----:B------:R-:W-:Y:S02]  /*1e10*/  LEA.HI.X R3, R2, R28, R3, 0x7, P0 ;  /* 0x0000001c02037211 */ /* 0x000fe400000f3c03 */
[----:B------:R-:W-:Y:S01]  /*1e20*/  LEA R2, P0, R0, c[0x0][0x1f8], 0x1 ;  /* 0x00007e0000027a11 */ /* 0x000fe200078008ff */
[----:B------:R-:W-:Y:S01]  /*1e30*/  IMAD R130, R64, R133, c[0x0][0x1d0] ;  /* 0x0000740040827624 */ /* 0x000fe200078e0285 */
[----:B------:R-:W2:Y:S01]  /*1e40*/  LDSM.16.M88.4 R28, [R221] ;  /* 0x00000000dd1c783b */ /* 0x000ea20000000200 */
[----:B------:R-:W-:Y:S01]  /*1e50*/  HMMA.16816.F32 R120, R144, R18, R12 ;  /* 0x000000129078723c */ /* 0x000fe2000000180c */
[----:B------:R-:W-:-:S02]  /*1e60*/  LEA.HI.X R3, R0, c[0x0][0x1fc], R3, 0x1, P0 ;  /* 0x00007f0000037a11 */ /* 0x000fc400000f0c03 */
[----:B-1----:R-:W-:Y:S02]  /*1e70*/  IADD3 R8, P1, P0, R11, 0x80, R2 ;  /* 0x000000800b087810 */ /* 0x002fe4000783e002 */
[----:B------:R-:W-:-:S03]  /*1e80*/  LOP3.LUT R4, R40, 0x1, RZ, 0xc0, !PT ;  /* 0x0000000128047812 */ /* 0x000fc600078ec0ff */
[----:B------:R-:W-:Y:S01]  /*1e90*/  HMMA.16816.F32 R16, R140, R26, RZ ;  /* 0x0000001a8c10723c */ /* 0x000fe200000018ff */
[----:B------:R-:W1:Y:S01]  /*1ea0*/  LDSM.16.M88.4 R24, [R201+0x1800] ;  /* 0x00180000c918783b */ /* 0x000e620000000200 */
[----:B------:R-:W-:Y:S02]  /*1eb0*/  IADD3 R6, P4, R11, R2, RZ ;  /* 0x000000020b067210 */ /* 0x000fe40007f9e0ff */
[----:B------:R-:W-:Y:S02]  /*1ec0*/  IADD3.X R9, R10, RZ, R3, P1, P0 ;  /* 0x000000ff0a097210 */ /* 0x000fe40000fe0403 */
[----:B------:R-:W-:Y:S02]  /*1ed0*/  IADD3 R0, -R41, R130, RZ ;  /* 0x0000008229007210 */ /* 0x000fe40007ffe1ff */
[----:B------:R-:W-:Y:S02]  /*1ee0*/  LOP3.LUT P1, RZ, R40, 0x2, RZ, 0xc0, !PT ;  /* 0x0000000228ff7812 */ /* 0x000fe4000782c0ff */
[----:B------:R-:W-:Y:S01]  /*1ef0*/  ISETP.NE.U32.AND P2, PT, R4, 0x1, PT ;  /* 0x000000010400780c */ /* 0x000fe20003f45070 */
[----:B------:R-:W3:Y:S01]  /*1f00*/  LDSM.16.M88.4 R40, [R201+0x2000] ;  /* 0x00200000c928783b */ /* 0x000ee20000000200 */
[----:B------:R-:W-:-:S02]  /*1f10*/  IADD3.X R7, R10, R3, RZ, P4, !PT ;  /* 0x000000030a077210 */ /* 0x000fc400027fe4ff */
[----:B------:R-:W-:Y:S02]  /*1f20*/  IADD3 R4, P4, R6, R11, RZ ;  /* 0x0000000b06047210 */ /* 0x000fe40007f9e0ff */
[C---:B------:R-:W-:Y:S02]  /*1f30*/  ISETP.LT.OR P0, PT, R0.reuse, 0x1, P2 ;  /* 0x000000010000780c */ /* 0x040fe40001701670 */
[----:B------:R-:W-:Y:S02]  /*1f40*/  IADD3.X R5, R7, R10, RZ, P4, !PT ;  /* 0x0000000a07057210 */ /* 0x000fe400027fe4ff */
[C---:B------:R-:W-:Y:S01]  /*1f50*/  ISETP.LT.OR P4, PT, R0.reuse, 0x1, !P1 ;  /* 0x000000010000780c */ /* 0x040fe20004f81670 */
[----:B-----5:R-:W-:Y:S08]  /*1f60*/  HMMA.16816.F32 R12, R140, R32, RZ ;  /* 0x000000208c0c723c */ /* 0x020ff000000018ff */
[----:B------:R-:W-:Y:S01]  /*1f70*/  HMMA.16816.F32 R116, R144, R36, R20 ;  /* 0x000000249074723c */ /* 0x000fe20000001814 */
[----:B------:R-:W-:Y:S01]  /*1f80*/  @!PT LDS RZ, [RZ] ;  /* 0x00000000fffff984 */ /* 0x000fe20000000800 */
[----:B------:R-:W-:Y:S01]  /*1f90*/  @!PT LDS RZ, [RZ] ;  /* 0x00000000fffff984 */ /* 0x000fe20000000800 */
[----:B------:R-:W-:Y:S01]  /*1fa0*/  @!PT LDS RZ, [RZ] ;  /* 0x00000000fffff984 */ /* 0x000fe20000000800 */
[----:B------:R4:W-:Y:S01]  /*1fb0*/  LDGSTS.E.BYPASS.LTC128B.128 [R228+0x100], [R2.64], !P0 ;  /* 0x0010000002e47fae */ /* 0x0009e2000c101d46 */
[----:B------:R-:W-:-:S03]  /*1fc0*/  ISETP.LT.OR P0, PT, R0, 0x21, P2 ;  /* 0x000000210000780c */ /* 0x000fc60001701670 */
[----:B------:R4:W-:Y:S03]  /*1fd0*/  LDGSTS.E.BYPASS.LTC128B.128 [R228+0x4100], [R2.64+0x80], !P4 ;  /* 0x0410008002e47fae */ /* 0x0009e6000e101d46 */
[----:B------:R-:W-:Y:S01]  /*1fe0*/  HMMA.16816.F32 R20, R140, R34, RZ ;  /* 0x000000228c14723c */ /* 0x000fe200000018ff */
[----:B------:R-:W-:-:S06]  /*1ff0*/  ISETP.LT.OR P4, PT, R0, 0x21, !P1 ;  /* 0x000000210000780c */ /* 0x000fcc0004f81670 */
[----:B------:R5:W-:Y:S01]  /*2000*/  LDGSTS.E.BYPASS.LTC128B.128 [R228+0x1100], [R6.64], !P0 ;  /* 0x0110000006e47fae */ /* 0x000be2000c101d46 */
[----:B--2---:R-:W-:Y:S06]  /*2010*/  HMMA.16816.F32 R108, R144, R28, R12 ;  /* 0x0000001c906c723c */ /* 0x004fec000000180c */
[----:B------:R2:W-:Y:S02]  /*2020*/  LDGSTS.E.BYPASS.LTC128B.128 [R228+0x5100], [R8.64], !P4 ;  /* 0x0510000008e47fae */ /* 0x0005e4000e101d46 */
[----:B-1----:R-:W-:Y:S01]  /*2030*/  HMMA.16816.F32 R44, R140, R24, RZ ;  /* 0x000000188c2c723c */ /* 0x002fe200000018ff */
[----:B------:R-:W-:-:S02]  /*2040*/  ISETP.LT.OR P4, PT, R0, 0x41, P2 ;  /* 0x000000410000780c */ /* 0x000fc40001781670 */
[----:B----4-:R-:W-:-:S05]  /*2050*/  IADD3 R2, P0, R4, R11, RZ ;  /* 0x0000000b04027210 */ /* 0x010fca0007f1e0ff */
[----:B------:R-:W-:Y:S01]  /*2060*/  HMMA.16816.F32 R12, R140, R54, RZ ;  /* 0x000000368c0c723c */ /* 0x000fe200000018ff */
[C---:B------:R-:W-:Y:S02]  /*2070*/  ISETP.LT.OR P2, PT, R0.reuse, 0x61, P2 ;  /* 0x000000610000780c */ /* 0x040fe40001741670 */
[----:B------:R-:W-:Y:S02]  /*2080*/  IADD3.X R3, R5, R10, RZ, P0, !PT ;  /* 0x0000000a05037210 */ /* 0x000fe400007fe4ff */
[C---:B------:R-:W-:Y:S01]  /*2090*/  ISETP.LT.OR P0, PT, R0.reuse, 0x41, !P1 ;  /* 0x000000410000780c */ /* 0x040fe20004f01670 */
[----:B------:R5:W-:Y:S01]  /*20a0*/  LDGSTS.E.BYPASS.LTC128B.128 [R228+0x2100], [R4.64], !P4 ;  /* 0x0210000004e47fae */ /* 0x000be2000e101d46 */
[----:B------:R-:W-:Y:S01]  /*20b0*/  ISETP.LT.OR P1, PT, R0, 0x61, !P1 ;  /* 0x000000610000780c */ /* 0x000fe20004f21670 */
[----:B------:R-:W-:Y:S08]  /*20c0*/  HMMA.16816.F32 R104, R144, R38, R16 ;  /* 0x000000269068723c */ /* 0x000ff00000001810 */
[----:B------:R-:W-:Y:S02]  /*20d0*/  HMMA.16816.F32 R36, R140, R26, RZ ;  /* 0x0000001a8c24723c */ /* 0x000fe400000018ff */
[----:B------:R5:W-:Y:S04]  /*20e0*/  LDGSTS.E.BYPASS.LTC128B.128 [R228+0x6100], [R4.64+0x80], !P0 ;  /* 0x0610008004e47fae */ /* 0x000be8000c101d46 */
[----:B------:R1:W-:Y:S02]  /*20f0*/  LDGSTS.E.BYPASS.LTC128B.128 [R228+0x3100], [R2.64], !P2 ;  /* 0x0310000002e47fae */ /* 0x0003e4000d101d46 */
[----:B------:R-:W-:Y:S02]  /*2100*/  HMMA.16816.F32 R112, R144, R30, R20 ;  /* 0x0000001e9070723c */ /* 0x000fe40000001814 */
[----:B------:R1:W-:Y:S04]  /*2110*/  LDGSTS.E.BYPASS.LTC128B.128 [R228+0x7100], [R2.64+0x80], !P1 ;  /* 0x0710008002e47fae */ /* 0x0003e8000c901d46 */
[----:B------:R-:W4:Y:S02]  /*2120*/  LDSM.16.M88.4 R72, [R205] ;  /* 0x00000000cd48783b */ /* 0x000f240000000200 */
[C---:B---3--:R-:W-:Y:S02]  /*2130*/  HMMA.16816.F32 R32, R140.reuse, R40, RZ ;  /* 0x000000288c20723c */ /* 0x048fe400000018ff */
[----:B------:R-:W-:Y:S04]  /*2140*/  LDSM.16.M88.4 R68, [R205+0x800] ;  /* 0x00080000cd44783b */ /* 0x000fe80000000200 */
[----:B------:R-:W-:Y:S02]  /*2150*/  LDSM.16.M88.4 R88, [R205+0x1000] ;  /* 0x00100000cd58783b */ /* 0x000fe40000000200 */
[C---:B------:R-:W-:Y:S02]  /*2160*/  HMMA.16816.F32 R28, R140.reuse, R42, RZ ;  /* 0x0000002a8c1c723c */ /* 0x040fe400000018ff */
[----:B------:R-:W0:Y:S06]  /*2170*/  LDGDEPBAR ;  /* 0x00000000000079af */ /* 0x000e2c0000000000 */
[C---:B------:R-:W-:Y:S08]  /*2180*/  HMMA.16816.F32 R24, R140.reuse, R48, RZ ;  /* 0x000000308c18723c */ /* 0x040ff000000018ff */
[C---:B------:R-:W-:Y:S08]  /*2190*/  HMMA.16816.F32 R16, R140.reuse, R52, RZ ;  /* 0x000000348c10723c */ /* 0x040ff000000018ff */
[C---:B--2---:R-:W-:Y:S08]  /*21a0*/  HMMA.16816.F32 R8, R140.reuse, R56, RZ ;  /* 0x000000388c08723c */ /* 0x044ff000000018ff */
[----:B-----5:R-:W-:Y:S08]  /*21b0*/  HMMA.16816.F32 R4, R140, R58, RZ ;  /* 0x0000003a8c04723c */ /* 0x020ff000000018ff */
[----:B------:R-:W-:Y:S08]  /*21c0*/  HMMA.16816.F32 R92, R144, R76, R44 ;  /* 0x0000004c905c723c */ /* 0x000ff0000000182c */
[----:B------:R-:W-:Y:S08]  /*21d0*/  HMMA.16816.F32 R20, R140, R50, RZ ;  /* 0x000000328c14723c */ /* 0x000ff000000018ff */
[C---:B------:R-:W-:Y:S01]  /*21e0*/  HMMA.16816.F32 R44, R144.reuse, R98, R12 ;  /* 0x00000062902c723c */ /* 0x040fe2000000180c */
[----:B------:R-:W2:Y:S07]  /*21f0*/  LDSM.16.M88.4 R12, [R205+0x3800] ;  /* 0x00380000cd0c783b */ /* 0x000eae0000000200 */
[C---:B------:R-:W-:Y:S08]  /*2200*/  HMMA.16816.F32 R84, R144.reuse, R78, R36 ;  /* 0x0000004e9054723c */ /* 0x040ff00000001824 */
[C---:B------:R-:W-:Y:S01]  /*2210*/  HMMA.16816.F32 R76, R144.reuse, R60, R32 ;  /* 0x0000003c904c723c */ /* 0x040fe20000001820 */
[----:B------:R-:W-:Y:S07]  /*2220*/  LDSM.16.M88.4 R32, [R202] ;  /* 0x00000000ca20783b */ /* 0x000fee0000000200 */
[C---:B------:R-:W-:Y:S01]  /*2230*/  HMMA.16816.F32 R60, R144.reuse, R62, R28 ;  /* 0x0000003e903c723c */ /* 0x040fe2000000181c */
[----:B------:R-:W3:Y:S07]  /*2240*/  LDSM.16.M88.4 R28, [R205+0x1800] ;  /* 0x00180000cd1c783b */ /* 0x000eee0000000200 */
[C---:B------:R-:W-:Y:S01]  /*2250*/  HMMA.16816.F32 R56, R144.reuse, R80, R24 ;  /* 0x000000509038723c */ /* 0x040fe20000001818 */
[----:B------:R-:W5:Y:S07]  /*2260*/  LDSM.16.M88.4 R24, [R205+0x2000] ;  /* 0x00200000cd18783b */ /* 0x000f6e0000000200 */
[C---:B------:R-:W-:Y:S01]  /*2270*/  HMMA.16816.F32 R48, R144.reuse, R96, R16 ;  /* 0x000000609030723c */ /* 0x040fe20000001810 */
[----:B------:R-:W1:Y:S07]  /*2280*/  LDSM.16.M88.4 R16, [R205+0x3000] ;  /* 0x00300000cd10783b */ /* 0x000e6e0000000200 */
[C---:B------:R-:W-:Y:S08]  /*2290*/  HMMA.16816.F32 R40, R144.reuse, R100, R8 ;  /* 0x000000649028723c */ /* 0x040ff00000001808 */
[C---:B------:R-:W-:Y:S08]  /*22a0*/  HMMA.16816.F32 R8, R144.reuse, R102, R4 ;  /* 0x000000669008723c */ /* 0x040ff00000001804 */
[----:B------:R-:W-:Y:S01]  /*22b0*/  HMMA.16816.F32 R52, R144, R82, R20 ;  /* 0x000000529034723c */ /* 0x000fe20000001814 */
[----:B------:R-:W1:Y:S04]  /*22c0*/  LDSM.16.M88.4 R20, [R205+0x2800] ;  /* 0x00280000cd14783b */ /* 0x000e680000000200 */
[----:B------:R-:W-:Y:S03]  /*22d0*/  LDSM.16.M88.4 R80, [R202+0x1000] ;  /* 0x00100000ca50783b */ /* 0x000fe60000000200 */
[C---:B----4-:R-:W-:Y:S08]  /*22e0*/  HMMA.16816.F32 R4, R168.reuse, R72, R124 ;  /* 0x00000048a804723c */ /* 0x050ff0000000187c */
[C---:B------:R-:W-:Y:S08]  /*22f0*/  HMMA.16816.F32 R36, R168.reuse, R74, R120 ;  /* 0x0000004aa824723c */ /* 0x040ff00000001878 */
[C---:B--2---:R-:W-:Y:S01]  /*2300*/  HMMA.16816.F32 R120, R168.reuse, R14, R8 ;  /* 0x0000000ea878723c */ /* 0x044fe20000001808 */
[----:B------:R-:W2:Y:S07]  /*2310*/  LDSM.16.M88.4 R8, [R201+0x4000] ;  /* 0x00400000c908783b */ /* 0x000eae0000000200 */
[C---:B------:R-:W-:Y:S08]  /*2320*/  HMMA.16816.F32 R100, R168.reuse, R70, R104 ;  /* 0x00000046a864723c */ /* 0x040ff00000001868 */
[C---:B---3--:R-:W-:Y:S01]  /*2330*/  HMMA.16816.F32 R104, R168.reuse, R28, R92 ;  /* 0x0000001ca868723c */ /* 0x048fe2000000185c */
[----:B------:R-:W3:Y:S07]  /*2340*/  LDSM.16.M88.4 R92, [R202+0x1800] ;  /* 0x00180000ca5c783b */ /* 0x000eee0000000200 */
[C---:B-----5:R-:W-:Y:S08]  /*2350*/  HMMA.16816.F32 R76, R168.reuse, R24, R76 ;  /* 0x00000018a84c723c */ /* 0x060ff0000000184c */
[C---:B------:R-:W-:Y:S08]  /*2360*/  HMMA.16816.F32 R60, R168.reuse, R26, R60 ;  /* 0x0000001aa83c723c */ /* 0x040ff0000000183c */
[C---:B-1----:R-:W-:Y:S08]  /*2370*/  HMMA.16816.F32 R48, R168.reuse, R16, R48 ;  /* 0x00000010a830723c */ /* 0x042ff00000001830 */
[----:B------:R-:W-:Y:S01]  /*2380*/  HMMA.16816.F32 R24, R168, R18, R44 ;  /* 0x00000012a818723c */ /* 0x000fe2000000182c */
[----:B------:R-:W1:Y:S07]  /*2390*/  LDSM.16.M88.4 R16, [R202+0x3000] ;  /* 0x00300000ca10783b */ /* 0x000e6e0000000200 */
[----:B------:R-:W-:Y:S08]  /*23a0*/  HMMA.16816.F32 R4, R172, R32, R4 ;  /* 0x00000020ac04723c */ /* 0x000ff00000001804 */
[C---:B------:R-:W-:Y:S08]  /*23b0*/  HMMA.16816.F32 R96, R168.reuse, R30, R84 ;  /* 0x0000001ea860723c */ /* 0x040ff00000001854 */
[C---:B------:R-:W-:Y:S08]  /*23c0*/  HMMA.16816.F32 R56, R168.reuse, R20, R56 ;  /* 0x00000014a838723c */ /* 0x040ff00000001838 */
[C---:B------:R-:W-:Y:S01]  /*23d0*/  HMMA.16816.F32 R28, R168.reuse, R22, R52 ;  /* 0x00000016a81c723c */ /* 0x040fe20000001834 */
[----:B------:R-:W4:Y:S07]  /*23e0*/  LDSM.16.M88.4 R20, [R215] ;  /* 0x00000000d714783b */ /* 0x000f2e0000000200 */
[C---:B------:R-:W-:Y:S01]  /*23f0*/  HMMA.16816.F32 R44, R168.reuse, R12, R40 ;  /* 0x0000000ca82c723c */ /* 0x040fe20000001828 */
[----:B------:R-:W-:Y:S07]  /*2400*/  LDSM.16.M88.4 R40, [R202+0x3800] ;  /* 0x00380000ca28783b */ /* 0x000fee0000000200 */
[----:B------:R-:W-:Y:S01]  /*2410*/  HMMA.16816.F32 R72, R168, R68, R116 ;  /* 0x00000044a848723c */ /* 0x000fe20000001874 */
[----:B------:R-:W5:Y:S04]  /*2420*/  LDSM.16.M88.4 R68, [R202+0x800] ;  /* 0x00080000ca44783b */ /* 0x000f680000000200 */
[----:B------:R-:W-:Y:S03]  /*2430*/  LDSM.16.M88.4 R116, [R202+0x2000] ;  /* 0x00200000ca74783b */ /* 0x000fe60000000200 */
[----:B------:R-:W-:Y:S01]  /*2440*/  HMMA.16816.F32 R12, R172, R34, R36 ;  /* 0x00000022ac0c723c */ /* 0x000fe20000001824 */
[----:B------:R-:W-:Y:S04]  /*2450*/  LDSM.16.M88.4 R36, [R214] ;  /* 0x00000000d624783b */ /* 0x000fe80000000200 */
[----:B------:R-:W-:Y:S03]  /*2460*/  LDSM.16.M88.4 R32, [R201+0x5800] ;  /* 0x00580000c920783b */ /* 0x000fe60000000200 */
[----:B--2---:R-:W-:Y:S08]  /*2470*/  HMMA.16816.F32 R4, R176, R8, R4 ;  /* 0x00000008b004723c */ /* 0x004ff00000001804 */
[C---:B------:R-:W-:Y:S08]  /*2480*/  HMMA.16816.F32 R108, R168.reuse, R88, R108 ;  /* 0x00000058a86c723c */ /* 0x040ff0000000186c */
[----:B------:R-:W-:Y:S01]  /*2490*/  HMMA.16816.F32 R112, R168, R90, R112 ;  /* 0x0000005aa870723c */ /* 0x000fe20000001870 */
[----:B------:R-:W2:Y:S07]  /*24a0*/  LDSM.16.M88.4 R88, [R202+0x2800] ;  /* 0x00280000ca58783b */ /* 0x000eae0000000200 */
[C---:B---3--:R-:W-:Y:S08]  /*24b0*/  HMMA.16816.F32 R84, R172.reuse, R92, R104 ;  /* 0x0000005cac54723c */ /* 0x048ff00000001868 */
[----:B-1----:R-:W-:Y:S01]  /*24c0*/  HMMA.16816.F32 R104, R172, R18, R24 ;  /* 0x00000012ac68723c */ /* 0x002fe20000001818 */
[----:B------:R-:W1:Y:S07]  /*24d0*/  LDSM.16.M88.4 R24, [R205+0x4000] ;  /* 0x00400000cd18783b */ /* 0x000e6e0000000200 */
[----:B------:R-:W-:Y:S01]  /*24e0*/  HMMA.16816.F32 R8, R176, R10, R12 ;  /* 0x0000000ab008723c */ /* 0x000fe2000000180c */
[----:B------:R-:W3:Y:S07]  /*24f0*/  LDSM.16.M88.4 R12, [R201+0x4800] ;  /* 0x00480000c90c783b */ /* 0x000eee0000000200 */
[----:B----4-:R-:W-:Y:S08]  /*2500*/  HMMA.16816.F32 R4, R184, R20, R4 ;  /* 0x00000014b804723c */ /* 0x010ff00000001804 */
[C---:B-----5:R-:W-:Y:S08]  /*2510*/  HMMA.16816.F32 R52, R172.reuse, R68, R72 ;  /* 0x00000044ac34723c */ /* 0x060ff00000001848 */
[C---:B------:R-:W-:Y:S08]  /*2520*/  HMMA.16816.F32 R72, R172.reuse, R80, R108 ;  /* 0x00000050ac48723c */ /* 0x040ff0000000186c */
[C---:B------:R-:W-:Y:S01]  /*2530*/  HMMA.16816.F32 R108, R172.reuse, R40, R44 ;  /* 0x00000028ac6c723c */ /* 0x040fe2000000182c */
[----:B------:R-:W4:Y:S07]  /*2540*/  LDSM.16.M88.4 R44, [R202+0x4000] ;  /* 0x00400000ca2c783b */ /* 0x000f2e0000000200 */
[----:B------:R-:W-:Y:S08]  /*2550*/  HMMA.16816.F32 R68, R172, R70, R100 ;  /* 0x00000046ac44723c */ /* 0x000ff00000001864 */
[----:B------:R-:W-:Y:S08]  /*2560*/  HMMA.16816.F32 R8, R184, R22, R8 ;  /* 0x00000016b808723c */ /* 0x000ff00000001808 */
[C---:B------:R-:W-:Y:S08]  /*2570*/  HMMA.16816.F32 R96, R172.reuse, R94, R96 ;  /* 0x0000005eac60723c */ /* 0x040ff00000001860 */
[C---:B--2---:R-:W-:Y:S01]  /*2580*/  HMMA.16816.F32 R92, R172.reuse, R88, R56 ;  /* 0x00000058ac5c723c */ /* 0x044fe20000001838 */
[----:B------:R-:W-:Y:S07]  /*2590*/  LDSM.16.M88.4 R56, [R201+0x6000] ;  /* 0x00600000c938783b */ /* 0x000fee0000000200 */
[C---:B------:R-:W-:Y:S01]  /*25a0*/  HMMA.16816.F32 R88, R172.reuse, R90, R28 ;  /* 0x0000005aac58723c */ /* 0x040fe2000000181c */
[----:B------:R-:W2:Y:S07]  /*25b0*/  LDSM.16.M88.4 R28, [R201+0x5000] ;  /* 0x00500000c91c783b */ /* 0x000eae0000000200 */
[----:B------:R-:W-:Y:S01]  /*25c0*/  HMMA.16816.F32 R100, R172, R16, R48 ;  /* 0x00000010ac64723c */ /* 0x000fe20000001830 */
[----:B------:R-:W-:Y:S07]  /*25d0*/  LDSM.16.M88.4 R48, [R205+0x5000] ;  /* 0x00500000cd30783b */ /* 0x000fee0000000200 */
[----:B-1----:R-:W-:Y:S08]  /*25e0*/  HMMA.16816.F32 R4, R192, R24, R4 ;  /* 0x00000018c004723c */ /* 0x002ff00000001804 */
[C---:B---3--:R-:W-:Y:S08]  /*25f0*/  HMMA.16816.F32 R16, R176.reuse, R12, R52 ;  /* 0x0000000cb010723c */ /* 0x048ff00000001834 */
[----:B------:R-:W-:Y:S08]  /*2600*/  HMMA.16816.F32 R20, R176, R14, R68 ;  /* 0x0000000eb014723c */ /* 0x000ff00000001844 */
[----:B------:R-:W-:Y:S01]  /*2610*/  HMMA.16816.F32 R8, R192, R26, R8 ;  /* 0x0000001ac008723c */ /* 0x000fe20000001808 */
[----:B------:R-:W1:Y:S07]  /*2620*/  LDSM.16.M88.4 R24, [R205+0x4800] ;  /* 0x00480000cd18783b */ /* 0x000e6e0000000200 */
[----:B------:R-:W-:Y:S01]  /*2630*/  HMMA.16816.F32 R120, R172, R42, R120 ;  /* 0x0000002aac78723c */ /* 0x000fe20000001878 */
[----:B------:R-:W3:Y:S07]  /*2640*/  LDSM.16.M88.4 R40, [R213] ;  /* 0x00000000d528783b */ /* 0x000eee0000000200 */
[----:B----4-:R-:W-:Y:S08]  /*2650*/  HMMA.16816.F32 R12, R196, R44, R4 ;  /* 0x0000002cc40c723c */ /* 0x010ff00000001804 */
[----:B------:R-:W-:Y:S08]  /*2660*/  HMMA.16816.F32 R4, R184, R36, R16 ;  /* 0x00000024b804723c */ /* 0x000ff00000001810 */
[----:B------:R-:W-:Y:S08]  /*2670*/  HMMA.16816.F32 R80, R172, R82, R112 ;  /* 0x00000052ac50723c */ /* 0x000ff00000001870 */
[----:B------:R-:W-:Y:S01]  /*2680*/  HMMA.16816.F32 R16, R184, R38, R20 ;  /* 0x00000026b810723c */ /* 0x000fe20000001814 */
[----:B------:R-:W4:Y:S07]  /*2690*/  LDSM.16.M88.4 R36, [R202+0x4800] ;  /* 0x00480000ca24783b */ /* 0x000f2e0000000200 */
[----:B--2---:R-:W-:Y:S01]  /*26a0*/  HMMA.16816.F32 R52, R176, R28, R72 ;  /* 0x0000001cb034723c */ /* 0x004fe20000001848 */
[----:B------:R-:W-:Y:S01]  /*26b0*/  FMUL.FTZ R0, R12, c[0x0][0x320] ;  /* 0x0000c8000c007a20 */ /* 0x000fe20000410000 */
[----:B------:R-:W2:Y:S06]  /*26c0*/  LDSM.16.M88.4 R20, [R212] ;  /* 0x00000000d414783b */ /* 0x000eac0000000200 */
[----:B-1----:R-:W-:Y:S08]  /*26d0*/  HMMA.16816.F32 R4, R192, R24, R4 ;  /* 0x00000018c004723c */ /* 0x002ff00000001804 */
[C---:B------:R-:W-:Y:S01]  /*26e0*/  HMMA.16816.F32 R76, R172.reuse, R116, R76 ;  /* 0x00000074ac4c723c */ /* 0x040fe2000000184c */
[----:B------:R1:W1:Y:S07]  /*26f0*/  MUFU.TANH R127, R0 ;  /* 0x00000000007f7308 */ /* 0x00026e0000002400 */
[----:B------:R-:W-:Y:S08]  /*2700*/  HMMA.16816.F32 R116, R172, R118, R60 ;  /* 0x00000076ac74723c */ /* 0x000ff0000000183c */
[----:B------:R-:W-:Y:S01]  /*2710*/  HMMA.16816.F32 R60, R176, R30, R80 ;  /* 0x0000001eb03c723c */ /* 0x000fe20000001850 */
[----:B-1----:R-:W-:-:S07]  /*2720*/  FMUL.FTZ R0, R13, c[0x0][0x320] ;  /* 0x0000c8000d007a20 */ /* 0x002fce0000410000 */
[----:B------:R-:W-:Y:S01]  /*2730*/  HMMA.16816.F32 R28, R196, R46, R8 ;  /* 0x0000002ec41c723c */ /* 0x000fe20000001808 */
[----:B------:R1:W1:Y:S01]  /*2740*/  MUFU.TANH R126, R0 ;  /* 0x00000000007e7308 */ /* 0x0002620000002400 */
[----:B------:R-:W-:Y:S06]  /*2750*/  LDSM.16.M88.4 R44, [R201+0x6800] ;  /* 0x00680000c92c783b */ /* 0x000fec0000000200 */
[----:B---3--:R-:W-:Y:S01]  /*2760*/  HMMA.16816.F32 R8, R184, R40, R52 ;  /* 0x00000028b808723c */ /* 0x008fe20000001834 */
[----:B------:R-:W-:Y:S01]  /*2770*/  LDSM.16.M88.4 R52, [R205+0x5800] ;  /* 0x00580000cd34783b */ /* 0x000fe20000000200 */
[----:B-1----:R-:W-:-:S04]  /*2780*/  FMUL.FTZ R0, R14, c[0x0][0x320] ;  /* 0x0000c8000e007a20 */ /* 0x002fc80000410000 */
[----:B------:R1:W3:Y:S02]  /*2790*/  MUFU.TANH R129, R0 ;  /* 0x0000000000817308 */ /* 0x0002e40000002400 */
[C---:B------:R-:W-:Y:S08]  /*27a0*/  HMMA.16816.F32 R84, R176.reuse, R32, R84 ;  /* 0x00000020b054723c */ /* 0x040ff00000001854 */
[----:B------:R-:W-:Y:S01]  /*27b0*/  HMMA.16816.F32 R68, R176, R34, R96 ;  /* 0x00000022b044723c */ /* 0x000fe20000001860 */
[----:B------:R-:W5:Y:S01]  /*27c0*/  LDSM.16.M88.4 R32, [R202+0x5000] ;  /* 0x00500000ca20783b */ /* 0x000f620000000200 */
[----:B-1----:R-:W-:-:S06]  /*27d0*/  FMUL.FTZ R0, R15, c[0x0][0x320] ;  /* 0x0000c8000f007a20 */ /* 0x002fcc0000410000 */
[----:B------:R-:W-:Y:S01]  /*27e0*/  HMMA.16816.F32 R12, R192, R26, R16 ;  /* 0x0000001ac00c723c */ /* 0x000fe20000001810 */
[----:B------:R1:W1:Y:S07]  /*27f0*/  MUFU.TANH R128, R0 ;  /* 0x0000000000807308 */ /* 0x00026e0000002400 */
[----:B----4-:R-:W-:Y:S01]  /*2800*/  HMMA.16816.F32 R16, R196, R36, R4 ;  /* 0x00000024c410723c */ /* 0x010fe20000001804 */
[----:B-1----:R-:W-:-:S04]  /*2810*/  FMUL.FTZ R0, R28, c[0x0][0x320] ;  /* 0x0000c8001c007a20 */ /* 0x002fc80000410000 */
[----:B------:R1:W4:Y:S03]  /*2820*/  MUFU.TANH R115, R0 ;  /* 0x0000000000737308 */ /* 0x0003260000002400 */
[----:B------:R-:W-:Y:S01]  /*2830*/  HMMA.16816.F32 R4, R192, R48, R8 ;  /* 0x00000030c004723c */ /* 0x000fe20000001808 */
[----:B-1----:R-:W-:-:S04]  /*2840*/  FMUL.FTZ R0, R29, c[0x0][0x320] ;  /* 0x0000c8001d007a20 */ /* 0x002fc80000410000 */
[----:B------:R1:W1:Y:S03]  /*2850*/  MUFU.TANH R114, R0 ;  /* 0x0000000000727308 */ /* 0x0002660000002400 */
[----:B------:R-:W-:Y:S01]  /*2860*/  HMMA.16816.F32 R24, R184, R42, R60 ;  /* 0x0000002ab818723c */ /* 0x000fe2000000183c */
[----:B------:R-:W-:Y:S07]  /*2870*/  LDSM.16.M88.4 R40, [R202+0x5800] ;  /* 0x00580000ca28783b */ /* 0x000fee0000000200 */
[----:B------:R-:W-:Y:S01]  /*2880*/  HMMA.16816.F32 R8, R196, R38, R12 ;  /* 0x00000026c408723c */ /* 0x000fe2000000180c */
[----:B------:R-:W-:Y:S01]  /*2890*/  LDSM.16.M88.4 R36, [R210] ;  /* 0x00000000d224783b */ /* 0x000fe20000000200 */
[----:B-1----:R-:W-:-:S04]  /*28a0*/  FMUL.FTZ R0, R30, c[0x0][0x320] ;  /* 0x0000c8001e007a20 */ /* 0x002fc80000410000 */
[----:B------:R1:W1:Y:S02]  /*28b0*/  MUFU.TANH R125, R0 ;  /* 0x00000000007d7308 */ /* 0x0002640000002400 */
[----:B-1----:R-:W-:Y:S01]  /*28c0*/  FMUL.FTZ R0, R31, c[0x0][0x320] ;  /* 0x0000c8001f007a20 */ /* 0x002fe20000410000 */
[----:B--2---:R-:W-:Y:S01]  /*28d0*/  HMMA.16816.F32 R12, R184, R20, R84 ;  /* 0x00000014b80c723c */ /* 0x004fe20000001854 */
[----:B------:R-:W1:Y:S04]  /*28e0*/  LDSM.16.M88.4 R28, [R211] ;  /* 0x00000000d31c783b */ /* 0x000e680000000200 */
[----:B------:R2:W1:Y:S02]  /*28f0*/  MUFU.TANH R124, R0 ;  /* 0x00000000007c7308 */ /* 0x0004640000002400 */
[----:B--2---:R-:W-:-:S06]  /*2900*/  FMUL.FTZ R0, R16, c[0x0][0x320] ;  /* 0x0000c80010007a20 */ /* 0x004fcc0000410000 */
[----:B------:R2:W1:Y:S02]  /*2910*/  MUFU.TANH R99, R0 ;  /* 0x0000000000637308 */ /* 0x0004640000002400 */
[----:B--2---:R-:W-:-:S06]  /*2920*/  FMUL.FTZ R0, R17, c[0x0][0x320] ;  /* 0x0000c80011007a20 */ /* 0x004fcc0000410000 */
[----:B------:R2:W1:Y:S02]  /*2930*/  MUFU.TANH R98, R0 ;  /* 0x0000000000627308 */ /* 0x0004640000002400 */
[----:B--2---:R-:W-:-:S06]  /*2940*/  FMUL.FTZ R0, R18, c[0x0][0x320] ;  /* 0x0000c80012007a20 */ /* 0x004fcc0000410000 */
[----:B------:R2:W1:Y:S02]  /*2950*/  MUFU.TANH R113, R0 ;  /* 0x0000000000717308 */ /* 0x0004640000002400 */
[----:B--2---:R-:W-:Y:S02]  /*2960*/  FMUL.FTZ R0, R19, c[0x0][0x320] ;  /* 0x0000c80013007a20 */ /* 0x004fe40000410000 */
[----:B-----5:R-:W-:Y:S04]  /*2970*/  HMMA.16816.F32 R16, R196, R32, R4 ;  /* 0x00000020c410723c */ /* 0x020fe80000001804 */
[----:B------:R2:W1:Y:S04]  /*2980*/  MUFU.TANH R112, R0 ;  /* 0x0000000000707308 */ /* 0x0004680000002400 */
[----:B------:R-:W-:Y:S01]  /*2990*/  HMMA.16816.F32 R4, R192, R50, R24 ;  /* 0x00000032c004723c */ /* 0x000fe20000001818 */
[----:B------:R-:W-:Y:S01]  /*29a0*/  LDSM.16.M88.4 R48, [R202+0x6000] ;  /* 0x00600000ca30783b */ /* 0x000fe20000000200 */
[----:B--2---:R-:W-:-:S04]  /*29b0*/  FMUL.FTZ R0, R8, c[0x0][0x320] ;  /* 0x0000c80008007a20 */ /* 0x004fc80000410000 */
[----:B------:R2:W1:Y:S02]  /*29c0*/  MUFU.TANH R97, R0 ;  /* 0x0000000000617308 */ /* 0x0004640000002400 */
[----:B------:R-:W-:Y:S01]  /*29d0*/  HMMA.16816.F32 R76, R176, R56, R76 ;  /* 0x00000038b04c723c */ /* 0x000fe2000000184c */
[----:B--2---:R-:W-:-:S05]  /*29e0*/  FMUL.FTZ R0, R9, c[0x0][0x320] ;  /* 0x0000c80009007a20 */ /* 0x004fca0000410000 */
[----:B------:R2:W1:Y:S02]  /*29f0*/  MUFU.TANH R96, R0 ;  /* 0x0000000000607308 */ /* 0x0004640000002400 */
[----:B------:R-:W-:Y:S08]  /*2a00*/  HMMA.16816.F32 R60, R176, R44, R92 ;  /* 0x0000002cb03c723c */ /* 0x000ff0000000185c */
[----:B------:R-:W-:Y:S01]  /*2a10*/  HMMA.16816.F32 R20, R184, R22, R68 ;  /* 0x00000016b814723c */ /* 0x000fe20000001844 */
[----:B--2---:R-:W-:-:S04]  /*2a20*/  FMUL.FTZ R0, R10, c[0x0][0x320] ;  /* 0x0000c8000a007a20 */ /* 0x004fc80000410000 */
[----:B------:R2:W1:Y:S03]  /*2a30*/  MUFU.TANH R93, R0 ;  /* 0x00000000005d7308 */ /* 0x0004660000002400 */
[----:B------:R-:W-:Y:S01]  /*2a40*/  HMMA.16816.F32 R4, R196, R34, R4 ;  /* 0x00000022c404723c */ /* 0x000fe20000001804 */
[----:B------:R-:W5:Y:S01]  /*2a50*/  LDSM.16.M88.4 R32, [R205+0x6000] ;  /* 0x00600000cd20783b */ /* 0x000f620000000200 */
[----:B--2---:R-:W-:-:S06]  /*2a60*/  FMUL.FTZ R0, R11, c[0x0][0x320] ;  /* 0x0000c8000b007a20 */ /* 0x004fcc0000410000 */
[----:B------:R-:W-:Y:S01]  /*2a70*/  HMMA.16816.F32 R8, R192, R52, R12 ;  /* 0x00000034c008723c */ /* 0x000fe2000000180c */
[----:B------:R2:W1:Y:S07]  /*2a80*/  MUFU.TANH R92, R0 ;  /* 0x00000000005c7308 */ /* 0x00046e0000002400 */
[----:B------:R-:W-:Y:S01]  /*2a90*/  HMMA.16816.F32 R72, R176, R58, R116 ;  /* 0x0000003ab048723c */ /* 0x000fe20000001874 */
[----:B------:R-:W3:Y:S01]  /*2aa0*/  LDSM.16.M88.4 R56, [R201+0x7000] ;  /* 0x00700000c938783b */ /* 0x000ee20000000200 */
[----:B--2---:R-:W-:-:S04]  /*2ab0*/  FMUL.FTZ R0, R16, c[0x0][0x320] ;  /* 0x0000c80010007a20 */ /* 0x004fc80000410000 */
[----:B------:R2:W2:Y:S02]  /*2ac0*/  MUFU.TANH R85, R0 ;  /* 0x0000000000557308 */ /* 0x0004a40000002400 */
[----:B-1----:R-:W-:Y:S08]  /*2ad0*/  HMMA.16816.F32 R12, R184, R28, R76 ;  /* 0x0000001cb80c723c */ /* 0x002ff0000000184c */
[----:B------:R-:W-:Y:S01]  /*2ae0*/  HMMA.16816.F32 R24, R196, R40, R8 ;  /* 0x00000028c418723c */ /* 0x000fe20000001808 */
[----:B--2---:R-:W-:-:S07]  /*2af0*/  FMUL.FTZ R0, R17, c[0x0][0x320] ;  /* 0x0000c80011007a20 */ /* 0x004fce0000410000 */
[----:B------:R-:W-:Y:S01]  /*2b00*/  HMMA.16816.F32 R8, R192, R54, R20 ;  /* 0x00000036c008723c */ /* 0x000fe20000001814 */
[----:B------:R1:W2:Y:S02]  /*2b10*/  MUFU.TANH R83, R0 ;  /* 0x0000000000537308 */ /* 0x0002a40000002400 */
[----:B-1----:R-:W-:-:S06]  /*2b20*/  FMUL.FTZ R0, R18, c[0x0][0x320] ;  /* 0x0000c80012007a20 */ /* 0x002fcc0000410000 */
[----:B------:R1:W1:Y:S01]  /*2b30*/  MUFU.TANH R87, R0 ;  /* 0x0000000000577308 */ /* 0x0002620000002400 */
[----:B------:R-:W-:Y:S01]  /*2b40*/  HMMA.16816.F32 R20, R184, R30, R72 ;  /* 0x0000001eb814723c */ /* 0x000fe20000001848 */
[----:B------:R-:W-:Y:S01]  /*2b50*/  LDSM.16.M88.4 R28, [R209] ;  /* 0x00000000d11c783b */ /* 0x000fe20000000200 */
[----:B-1----:R-:W-:-:S05]  /*2b60*/  FMUL.FTZ R0, R19, c[0x0][0x320] ;  /* 0x0000c80013007a20 */ /* 0x002fca0000410000 */
[----:B------:R1:W1:Y:S01]  /*2b70*/  MUFU.TANH R86, R0 ;  /* 0x0000000000567308 */ /* 0x0002620000002400 */
[----:B-----5:R-:W-:Y:S01]  /*2b80*/  HMMA.16816.F32 R16, R192, R32, R12 ;  /* 0x00000020c010723c */ /* 0x020fe2000000180c */
[----:B-1----:R-:W-:-:S06]  /*2b90*/  FMUL.FTZ R0, R4, c[0x0][0x320] ;  /* 0x0000c80004007a20 */ /* 0x002fcc0000410000 */
[----:B------:R1:W1:Y:S02]  /*2ba0*/  MUFU.TANH R81, R0 ;  /* 0x0000000000517308 */ /* 0x0002640000002400 */
[----:B-1----:R-:W-:-:S06]  /*2bb0*/  FMUL.FTZ R0, R5, c[0x0][0x320] ;  /* 0x0000c80005007a20 */ /* 0x002fcc0000410000 */
[----:B------:R1:W1:Y:S02]  /*2bc0*/  MUFU.TANH R80, R0 ;  /* 0x0000000000507308 */ /* 0x0002640000002400 */
[----:B-1----:R-:W-:-:S06]  /*2bd0*/  FMUL.FTZ R0, R6, c[0x0][0x320] ;  /* 0x0000c80006007a20 */ /* 0x002fcc0000410000 */
[----:B------:R1:W1:Y:S02]  /*2be0*/  MUFU.TANH R84, R0 ;  /* 0x0000000000547308 */ /* 0x0002640000002400 */
[----:B-1----:R-:W-:Y:S02]  /*2bf0*/  FMUL.FTZ R0, R7, c[0x0][0x320] ;  /* 0x0000c80007007a20 */ /* 0x002fe40000410000 */
[----:B------:R-:W-:Y:S04]  /*2c00*/  HMMA.16816.F32 R4, R196, R42, R8 ;  /* 0x0000002ac404723c */ /* 0x000fe80000001808 */
[----:B------:R1:W1:Y:S02]  /*2c10*/  MUFU.TANH R82, R0 ;  /* 0x0000000000527308 */ /* 0x0002640000002400 */
[----:B-1----:R-:W-:-:S06]  /*2c20*/  FMUL.FTZ R0, R24, c[0x0][0x320] ;  /* 0x0000c80018007a20 */ /* 0x002fcc0000410000 */
[----:B------:R1:W1:Y:S01]  /*2c30*/  MUFU.TANH R72, R0 ;  /* 0x0000000000487308 */ /* 0x0002620000002400 */
[----:B------:R-:W-:Y:S01]  /*2c40*/  HMMA.16816.F32 R68, R176, R46, R88 ;  /* 0x0000002eb044723c */ /* 0x000fe20000001858 */
[----:B------:R-:W-:Y:S07]  /*2c50*/  LDSM.16.M88.4 R44, [R205+0x6800] ;  /* 0x00680000cd2c783b */ /* 0x000fee0000000200 */
[----:B------:R-:W-:Y:S01]  /*2c60*/  HMMA.16816.F32 R12, R184, R36, R60 ;  /* 0x00000024b80c723c */ /* 0x000fe2000000183c */
[----:B------:R-:W5:Y:S01]  /*2c70*/  LDSM.16.M88.4 R60, [R201+0x7800] ;  /* 0x00780000c93c783b */ /* 0x000f620000000200 */
[----:B-1----:R-:W-:-:S06]  /*2c80*/  FMUL.FTZ R0, R25, c[0x0][0x320] ;  /* 0x0000c80019007a20 */ /* 0x002fcc0000410000 */
[----:B------:R-:W-:Y:S01]  /*2c90*/  HMMA.16816.F32 R8, R192, R34, R20 ;  /* 0x00000022c008723c */ /* 0x000fe20000001814 */
[----:B------:R-:W1:Y:S01]  /*2ca0*/  LDSM.16.M88.4 R32, [R202+0x6800] ;  /* 0x00680000ca20783b */ /* 0x000e620000000200 */
[----:B------:R2:W1:Y:S02]  /*2cb0*/  MUFU.TANH R67, R0 ;  /* 0x0000000000437308 */ /* 0x0004640000002400 */
[----:B--2---:R-:W-:-:S06]  /*2cc0*/  FMUL.FTZ R0, R26, c[0x0][0x320] ;  /* 0x0000c8001a007a20 */ /* 0x004fcc0000410000 */
[----:B------:R2:W1:Y:S02]  /*2cd0*/  MUFU.TANH R75, R0 ;  /* 0x00000000004b7308 */ /* 0x0004640000002400 */
[----:B--2---:R-:W-:Y:S02]  /*2ce0*/  FMUL.FTZ R0, R27, c[0x0][0x320] ;  /* 0x0000c8001b007a20 */ /* 0x004fe40000410000 */
[----:B------:R-:W-:Y:S04]  /*2cf0*/  HMMA.16816.F32 R24, R196, R48, R16 ;  /* 0x00000030c418723c */ /* 0x000fe80000001810 */
[----:B------:R2:W1:Y:S02]  /*2d00*/  MUFU.TANH R74, R0 ;  /* 0x00000000004a7308 */ /* 0x0004640000002400 */
[----:B--2---:R-:W-:-:S06]  /*2d10*/  FMUL.FTZ R0, R4, c[0x0][0x320] ;  /* 0x0000c80004007a20 */ /* 0x004fcc0000410000 */
[----:B------:R2:W1:Y:S01]  /*2d20*/  MUFU.TANH R66, R0 ;  /* 0x0000000000427308 */ /* 0x0004620000002400 */
[----:B------:R-:W-:Y:S01]  /*2d30*/  HMMA.16816.F32 R20, R184, R38, R68 ;  /* 0x00000026b814723c */ /* 0x000fe20000001844 */
[----:B------:R-:W-:Y:S01]  /*2d40*/  LDSM.16.M88.4 R36, [R202+0x7000] ;  /* 0x00700000ca24783b */ /* 0x000fe20000000200 */
[----:B--2---:R-:W-:-:S05]  /*2d50*/  FMUL.FTZ R0, R5, c[0x0][0x320] ;  /* 0x0000c80005007a20 */ /* 0x004fca0000410000 */
[----:B------:R2:W1:Y:S01]  /*2d60*/  MUFU.TANH R65, R0 ;  /* 0x0000000000417308 */ /* 0x0004620000002400 */
[----:B---3--:R-:W-:Y:S01]  /*2d70*/  HMMA.16816.F32 R40, R176, R58, R104 ;  /* 0x0000003ab028723c */ /* 0x008fe20000001868 */
[----:B--2---:R-:W-:-:S06]  /*2d80*/  FMUL.FTZ R0, R6, c[0x0][0x320] ;  /* 0x0000c80006007a20 */ /* 0x004fcc0000410000 */
[----:B------:R2:W3:Y:S01]  /*2d90*/  MUFU.TANH R73, R0 ;  /* 0x0000000000497308 */ /* 0x0004e20000002400 */
[----:B------:R-:W-:Y:S01]  /*2da0*/  HMMA.16816.F32 R76, R176, R56, R100 ;  /* 0x00000038b04c723c */ /* 0x000fe20000001864 */
[----:B--2---:R-:W-:-:S07]  /*2db0*/  FMUL.FTZ R0, R7, c[0x0][0x320] ;  /* 0x0000c80007007a20 */ /* 0x004fce0000410000 */
[----:B------:R-:W-:Y:S01]  /*2dc0*/  HMMA.16816.F32 R4, R196, R50, R8 ;  /* 0x00000032c404723c */ /* 0x000fe20000001808 */
[----:B------:R-:W2:Y:S01]  /*2dd0*/  LDSM.16.M88.4 R48, [R205+0x7000] ;  /* 0x00700000cd30783b */ /* 0x000ea20000000200 */
[----:B------:R1:W1:Y:S02]  /*2de0*/  MUFU.TANH R68, R0 ;  /* 0x0000000000447308 */ /* 0x0002640000002400 */
[----:B-1----:R-:W-:-:S06]  /*2df0*/  FMUL.FTZ R0, R24, c[0x0][0x320] ;  /* 0x0000c80018007a20 */ /* 0x002fcc0000410000 */
[----:B------:R1:W1:Y:S01]  /*2e00*/  MUFU.TANH R58, R0 ;  /* 0x00000000003a7308 */ /* 0x0002620000002400 */
[----:B-----5:R-:W-:Y:S01]  /*2e10*/  HMMA.16816.F32 R52, R176, R60, R108 ;  /* 0x0000003cb034723c */ /* 0x020fe2000000186c */
[----:B-1----:R-:W-:-:S06]  /*2e20*/  FMUL.FTZ R0, R25, c[0x0][0x320] ;  /* 0x0000c80019007a20 */ /* 0x002fcc0000410000 */
[----:B------:R1:W1:Y:S01]  /*2e30*/  MUFU.TANH R57, R0 ;  /* 0x0000000000397308 */ /* 0x0002620000002400 */
[----:B------:R-:W-:Y:S01]  /*2e40*/  HMMA.16816.F32 R16, R192, R44, R12 ;  /* 0x0000002cc010723c */ /* 0x000fe2000000180c */
[----:B-1----:R-:W-:-:S06]  /*2e50*/  FMUL.FTZ R0, R26, c[0x0][0x320] ;  /* 0x0000c8001a007a20 */ /* 0x002fcc0000410000 */
[----:B------:R1:W1:Y:S01]  /*2e60*/  MUFU.TANH R61, R0 ;  /* 0x00000000003d7308 */ /* 0x0002620000002400 */
[----:B------:R-:W-:Y:S01]  /*2e70*/  HMMA.16816.F32 R8, R192, R46, R20 ;  /* 0x0000002ec008723c */ /* 0x000fe20000001814 */
[----:B------:R-:W5:Y:S01]  /*2e80*/  LDSM.16.M88.4 R44, [R208] ;  /* 0x00000000d02c783b */ /* 0x000f620000000200 */
[----:B-1----:R-:W-:-:S05]  /*2e90*/  FMUL.FTZ R0, R27, c[0x0][0x320] ;  /* 0x0000c8001b007a20 */ /* 0x002fca0000410000 */
[----:B------:R1:W1:Y:S01]  /*2ea0*/  MUFU.TANH R60, R0 ;  /* 0x00000000003c7308 */ /* 0x0002620000002400 */
[----:B------:R-:W-:Y:S01]  /*2eb0*/  HMMA.16816.F32 R24, R184, R30, R40 ;  /* 0x0000001eb818723c */ /* 0x000fe20000001828 */
[----:B-1----:R-:W-:-:S06]  /*2ec0*/  FMUL.FTZ R0, R4, c[0x0][0x320] ;  /* 0x0000c80004007a20 */ /* 0x002fcc0000410000 */
[----:B------:R1:W1:Y:S01]  /*2ed0*/  MUFU.TANH R56, R0 ;  /* 0x0000000000387308 */ /* 0x0002620000002400 */
[----:B------:R-:W-:Y:S01]  /*2ee0*/  HMMA.16816.F32 R12, R184, R28, R76 ;  /* 0x0000001cb80c723c */ /* 0x000fe2000000184c */
[----:B------:R-:W-:Y:S01]  /*2ef0*/  LDSM.16.M88.4 R28, [R202+0x7800] ;  /* 0x00780000ca1c783b */ /* 0x000fe20000000200 */
[----:B-1----:R-:W-:-:S05]  /*2f00*/  FMUL.FTZ R0, R5, c[0x0][0x320] ;  /* 0x0000c80005007a20 */ /* 0x002fca0000410000 */
[----:B------:R1:W1:Y:S01]  /*2f10*/  MUFU.TANH R43, R0 ;  /* 0x00000000002b7308 */ /* 0x0002620000002400 */
[----:B------:R-:W-:Y:S01]  /*2f20*/  HMMA.16816.F32 R20, R196, R32, R16 ;  /* 0x00000020c414723c */ /* 0x000fe20000001810 */
[----:B-1----:R-:W-:-:S06]  /*2f30*/  FMUL.FTZ R0, R6, c[0x0][0x320] ;  /* 0x0000c80006007a20 */ /* 0x002fcc0000410000 */
[----:B------:R1:W1:Y:S01]  /*2f40*/  MUFU.TANH R59, R0 ;  /* 0x00000000003b7308 */ /* 0x0002620000002400 */
[----:B------:R-:W-:Y:S01]  /*2f50*/  HMMA.16816.F32 R8, R196, R34, R8 ;  /* 0x00000022c408723c */ /* 0x000fe20000001808 */
[----:B------:R-:W3:Y:S01]  /*2f60*/  LDSM.16.M88.4 R32, [R205+0x7800] ;  /* 0x00780000cd20783b */ /* 0x000ee20000000200 */
[----:B------:R-:W-:Y:S01]  /*2f70*/  ISETP.GT.AND P0, PT, R64, R161, PT ;  /* 0x000000a14000720c */ /* 0x000fe20003f04270 */
[----:B------:R-:W-:-:S04]  /*2f80*/  DEPBAR.LE SB0, 0x0 ;  /* 0x000080000000791a */ /* 0x000fc80000000000 */
[----:B-1----:R-:W-:Y:S02]  /*2f90*/  FMUL.FTZ R0, R7, c[0x0][0x320] ;  /* 0x0000c80007007a20 */ /* 0x002fe40000410000 */
[----:B------:R-:W-:Y:S08]  /*2fa0*/  HMMA.16816.F32 R4, R176, R62, R120 ;  /* 0x0000003eb004723c */ /* 0x000ff00000001878 */
[----:B--2---:R-:W-:Y:S08]  /*2fb0*/  HMMA.16816.F32 R16, R192, R48, R12 ;  /* 0x00000030c010723c */ /* 0x004ff0000000180c */
[C---:B-----5:R-:W-:Y:S08]  /*2fc0*/  HMMA.16816.F32 R12, R184.reuse, R44, R52 ;  /* 0x0000002cb80c723c */ /* 0x060ff00000001834 */
[----:B------:R-:W-:Y:S08]  /*2fd0*/  HMMA.16816.F32 R4, R184, R46, R4 ;  /* 0x0000002eb804723c */ /* 0x000ff00000001804 */
[C---:B------:R-:W-:Y:S08]  /*2fe0*/  HMMA.16816.F32 R24, R192.reuse, R50, R24 ;  /* 0x00000032c018723c */ /* 0x040ff00000001818 */
[C---:B---3--:R-:W-:Y:S08]  /*2ff0*/  HMMA.16816.F32 R12, R192.reuse, R32, R12 ;  /* 0x00000020c00c723c */ /* 0x048ff0000000180c */
[----:B------:R-:W-:Y:S01]  /*3000*/  HMMA.16816.F32 R4, R192, R34, R4 ;  /* 0x00000022c004723c */ /* 0x000fe20000001804 */
[----:B------:R-:W-:-:S02]  /*3010*/  FMUL.FTZ R21, R21, c[0x0][0x320] ;  /* 0x0000c80015157a20 */ /* 0x000fc40000410000 */
[----:B------:R-:W-:Y:S02]  /*3020*/  FMUL.FTZ R22, R22, c[0x0][0x320] ;  /* 0x0000c80016167a20 */ /* 0x000fe40000410000 */
[----:B------:R-:W-:Y:S01]  /*3030*/  FMUL.FTZ R23, R23, c[0x0][0x320] ;  /* 0x0000c80017177a20 */ /* 0x000fe20000410000 */
[----:B------:R1:W2:Y:S01]  /*3040*/  MUFU.TANH R49, R0 ;  /* 0x0000000000317308 */ /* 0x0002a20000002400 */
[----:B------:R-:W-:Y:S02]  /*3050*/  FMUL.FTZ R8, R8, c[0x0][0x320] ;  /* 0x0000c80008087a20 */ /* 0x000fe40000410000 */
[----:B------:R-:W-:Y:S02]  /*3060*/  FMUL.FTZ R9, R9, c[0x0][0x320] ;  /* 0x0000c80009097a20 */ /* 0x000fe40000410000 */
[----:B------:R-:W-:Y:S02]  /*3070*/  FMUL.FTZ R10, R10, c[0x0][0x320] ;  /* 0x0000c8000a0a7a20 */ /* 0x000fe40000410000 */
[----:B------:R-:W-:Y:S01]  /*3080*/  FMUL.FTZ R11, R11, c[0x0][0x320] ;  /* 0x0000c8000b0b7a20 */ /* 0x000fe20000410000 */
[----:B------:R-:W3:Y:S01]  /*3090*/  MUFU.TANH R40, R21 ;  /* 0x0000001500287308 */ /* 0x000ee20000002400 */
[----:B-1----:R-:W-:-:S07]  /*30a0*/  FMUL.FTZ R0, R20, c[0x0][0x320] ;  /* 0x0000c80014007a20 */ /* 0x002fce0000410000 */
[----:B------:R-:W1:Y:S02]  /*30b0*/  MUFU.TANH R48, R22 ;  /* 0x0000001600307308 */ /* 0x000e640000002400 */
[C---:B------:R-:W-:Y:S06]  /*30c0*/  HMMA.16816.F32 R4, R196.reuse, R30, R4 ;  /* 0x0000001ec404723c */ /* 0x040fec0000001804 */
[----:B------:R5:W1:Y:S08]  /*30d0*/  MUFU.TANH R45, R23 ;  /* 0x00000017002d7308 */ /* 0x000a700000002400 */
[----:B------:R-:W1:Y:S01]  /*30e0*/  MUFU.TANH R44, R10 ;  /* 0x0000000a002c7308 */ /* 0x000e620000002400 */
[C---:B-----5:R-:W-:Y:S07]  /*30f0*/  HMMA.16816.F32 R20, R196.reuse, R36, R16 ;  /* 0x00000024c414723c */ /* 0x060fee0000001810 */
[----:B------:R-:W1:Y:S01]  /*3100*/  MUFU.TANH R37, R8 ;  /* 0x0000000800257308 */ /* 0x000e620000002400 */
[C---:B------:R-:W-:Y:S07]  /*3110*/  HMMA.16816.F32 R16, R196.reuse, R38, R24 ;  /* 0x00000026c410723c */ /* 0x040fee0000001818 */
[----:B------:R-:W1:Y:S08]  /*3120*/  MUFU.TANH R36, R9 ;  /* 0x0000000900247308 */ /* 0x000e700000002400 */
[----:B------:R5:W1:Y:S02]  /*3130*/  MUFU.TANH R42, R11 ;  /* 0x0000000b002a7308 */ /* 0x000a640000002400 */
[----:B-----5:R-:W-:Y:S01]  /*3140*/  HMMA.16816.F32 R8, R196, R28, R12 ;  /* 0x0000001cc408723c */ /* 0x020fe2000000180c */
[----:B------:R-:W-:-:S02]  /*3150*/  FMUL.FTZ R20, R20, c[0x0][0x320] ;  /* 0x0000c80014147a20 */ /* 0x000fc40000410000 */
[----:B------:R-:W-:Y:S02]  /*3160*/  FMUL.FTZ R21, R21, c[0x0][0x320] ;  /* 0x0000c80015157a20 */ /* 0x000fe40000410000 */
[----:B------:R-:W-:Y:S02]  /*3170*/  FMUL.FTZ R22, R22, c[0x0][0x320] ;  /* 0x0000c80016167a20 */ /* 0x000fe40000410000 */
[----:B------:R-:W-:Y:S02]  /*3180*/  FMUL.FTZ R23, R23, c[0x0][0x320] ;  /* 0x0000c80017177a20 */ /* 0x000fe40000410000 */
[----:B------:R-:W-:Y:S02]  /*3190*/  FMUL.FTZ R16, R16, c[0x0][0x320] ;  /* 0x0000c80010107a20 */ /* 0x000fe40000410000 */
[----:B------:R-:W-:Y:S02]  /*31a0*/  FMUL.FTZ R15, R17, c[0x0][0x320] ;  /* 0x0000c800110f7a20 */ /* 0x000fe40000410000 */
        /* <DEDUP_REMOVED lines=9> */
[----:B------:R-:W-:Y:S01]  /*3240*/  FMUL.FTZ R11, R11, c[0x0][0x320] ;  /* 0x0000c8000b0b7a20 */ /* 0x000fe20000410000 */
[----:B------:R1:W1:Y:S08]  /*3250*/  MUFU.TANH R27, R22 ;  /* 0x00000016001b7308 */ /* 0x0002700000002400 */
[----:B------:R1:W1:Y:S08]  /*3260*/  MUFU.TANH R26, R23 ;  /* 0x00000017001a7308 */ /* 0x0002700000002400 */
[----:B------:R1:W1:Y:S08]  /*3270*/  MUFU.TANH R25, R18 ;  /* 0x0000001200197308 */ /* 0x0002700000002400 */
[----:B------:R1:W1:Y:S08]  /*3280*/  MUFU.TANH R24, R19 ;  /* 0x0000001300187308 */ /* 0x0002700000002400 */
[----:B------:R1:W1:Y:S08]  /*3290*/  MUFU.TANH R41, R0 ;  /* 0x0000000000297308 */ /* 0x0002700000002400 */
[----:B------:R-:W1:Y:S08]  /*32a0*/  MUFU.TANH R20, R20 ;  /* 0x0000001400147308 */ /* 0x000e700000002400 */
[----:B------:R-:W1:Y:S08]  /*32b0*/  MUFU.TANH R21, R21 ;  /* 0x0000001500157308 */ /* 0x000e700000002400 */
[----:B------:R-:W1:Y:S08]  /*32c0*/  MUFU.TANH R16, R16 ;  /* 0x0000001000107308 */ /* 0x000e700000002400 */
[----:B------:R-:W1:Y:S08]  /*32d0*/  MUFU.TANH R15, R15 ;  /* 0x0000000f000f7308 */ /* 0x000e700000002400 */
[----:B------:R1:W1:Y:S08]  /*32e0*/  MUFU.TANH R14, R8 ;  /* 0x00000008000e7308 */ /* 0x0002700000002400 */
[----:B------:R1:W1:Y:S08]  /*32f0*/  MUFU.TANH R13, R9 ;  /* 0x00000009000d7308 */ /* 0x0002700000002400 */
[----:B------:R1:W1:Y:S08]  /*3300*/  MUFU.TANH R23, R10 ;  /* 0x0000000a00177308 */ /* 0x0002700000002400 */
[----:B------:R1:W1:Y:S08]  /*3310*/  MUFU.TANH R22, R11 ;  /* 0x0000000b00167308 */ /* 0x0002700000002400 */
[----:B------:R1:W1:Y:S08]  /*3320*/  MUFU.TANH R12, R4 ;  /* 0x00000004000c7308 */ /* 0x0002700000002400 */
[----:B------:R1:W1:Y:S08]  /*3330*/  MUFU.TANH R17, R5 ;  /* 0x0000000500117308 */ /* 0x0002700000002400 */
[----:B------:R1:W1:Y:S08]  /*3340*/  MUFU.TANH R19, R6 ;  /* 0x0000000600137308 */ /* 0x0002700000002400 */
[----:B------:R1:W1:Y:S01]  /*3350*/  MUFU.TANH R18, R7 ;  /* 0x0000000700127308 */ /* 0x0002620000002400 */
[----:B------:R-:W-:Y:S01]  /*3360*/  BSSY B0, `(.L_x_68) ;  /* 0x0000022000007945 */ /* 0x000fe20003800000 */
[----:B------:R-:W-:Y:S06]  /*3370*/  BAR.SYNC.DEFER_BLOCKING 0x0 ;  /* 0x0000000000007b1d */ /* 0x000fec0000010000 */
[----:B------:R-:W-:Y:S05]  /*3380*/  @!P0 BRA `(.L_x_69) ;  /* 0x000001f000008947 */ /* 0x000fea0003800000 */
[----:B-1234-:R-:W-:Y:S01]  /*3390*/  IADD3 R0, R160, -0x2, RZ ;  /* 0xfffffffea0007810 */ /* 0x01efe20007ffe0ff */
[C---:B------:R-:W-:Y:S01]  /*33a0*/  IMAD.SHL.U32 R8, R131.reuse, 0x40, RZ ;  /* 0x0000004083087824 */ /* 0x040fe200078e00ff */
[----:B------:R-:W-:-:S02]  /*33b0*/  SHF.L.U64.HI R9, R131, 0x6, R132 ;  /* 0x0000000683097819 */ /* 0x000fc40000010284 */
[----:B------:R-:W-:Y:S01]  /*33c0*/  SHF.R.S32.HI R2, RZ, 0x1f, R0 ;  /* 0x0000001fff027819 */ /* 0x000fe20000011400 */
[----:B------:R-:W-:-:S04]  /*33d0*/  IMAD.WIDE.U32 R4, R0, c[0x0][0x1e0], RZ ;  /* 0x0000780000047a25 */ /* 0x000fc800078e00ff */
[----:B------:R-:W-:-:S04]  /*33e0*/  IMAD R2, R2, c[0x0][0x1e0], RZ ;  /* 0x0000780002027a24 */ /* 0x000fc800078e02ff */
[----:B------:R-:W-:Y:S01]  /*33f0*/  IMAD R2, R0, c[0x0][0x1e4], R2 ;  /* 0x0000790000027a24 */ /* 0x000fe200078e0202 */
[----:B------:R-:W-:-:S03]  /*3400*/  LEA R0, P1, R4, R136, 0x7 ;  /* 0x0000008804007211 */ /* 0x000fc600078238ff */
[----:B------:R-:W-:Y:S01]  /*3410*/  IMAD.IADD R3, R5, 0x1, R2 ;  /* 0x0000000105037824 */ /* 0x000fe200078e0202 */
[----:B------:R-:W-:-:S04]  /*3420*/  LEA R2, P0, R0, c[0x0][0x1c8], 0x1 ;  /* 0x0000720000027a11 */ /* 0x000fc800078008ff */
[----:B------:R-:W-:Y:S02]  /*3430*/  LEA.HI.X R3, R4, R134, R3, 0x7, P1 ;  /* 0x0000008604037211 */ /* 0x000fe400008f3c03 */
[----:B------:R-:W-:Y:S02]  /*3440*/  IADD3 R6, P4, R8, R2, RZ ;  /* 0x0000000208067210 */ /* 0x000fe40007f9e0ff */
[----:B------:R-:W-:Y:S02]  /*3450*/  LEA.HI.X R3, R0, c[0x0][0x1cc], R3, 0x1, P0 ;  /* 0x0000730000037a11 */ /* 0x000fe400000f0c03 */
[----:B------:R-:W-:Y:S02]  /*3460*/  IADD3 R10, P2, P1, R8, 0x80, R2 ;  /* 0x00000080080a7810 */ /* 0x000fe4000795e002 */
[-C--:B------:R-:W-:Y:S01]  /*3470*/  IADD3 R4, P0, R6, R8.reuse, RZ ;  /* 0x0000000806047210 */ /* 0x080fe20007f1e0ff */
[C-C-:B------:R-:W-:Y:S01]  /*3480*/  IMAD.X R7, R9.reuse, 0x1, R3.reuse, P4 ;  /* 0x0000000109077824 */ /* 0x140fe200020e0603 */
[----:B------:R-:W-:Y:S01]  /*3490*/  IADD3.X R11, R9, RZ, R3, P2, P1 ;  /* 0x000000ff090b7210 */ /* 0x000fe200017e2403 */
[----:B------:R-:W-:Y:S01]  /*34a0*/  @!PT LDS RZ, [RZ] ;  /* 0x00000000fffff984 */ /* 0x000fe20000000800 */
[----:B------:R-:W-:Y:S01]  /*34b0*/  @!PT LDS RZ, [RZ] ;  /* 0x00000000fffff984 */ /* 0x000fe20000000800 */
[----:B------:R-:W-:Y:S01]  /*34c0*/  @!PT LDS RZ, [RZ] ;  /* 0x00000000fffff984 */ /* 0x000fe20000000800 */
[----:B------:R1:W-:Y:S01]  /*34d0*/  LDGSTS.E.BYPASS.LTC128B.128 [R228+0x8100], [R2.64], !P6 ;  /* 0x0810000002e47fae */ /* 0x0003e2000f101d46 */
[----:B------:R-:W-:Y:S01]  /*34e0*/  IADD3 R8, P1, R4, R8, RZ ;  /* 0x0000000804087210 */ /* 0x000fe20007f3e0ff */
[----:B------:R-:W-:-:S02]  /*34f0*/  IMAD.X R5, R7, 0x1, R9, P0 ;  /* 0x0000000107057824 */ /* 0x000fc400000e0609 */
[----:B------:R1:W-:Y:S02]  /*3500*/  LDGSTS.E.BYPASS.LTC128B.128 [R228+0xc100], [R2.64+0x80], !P5 ;  /* 0x0c10008002e47fae */ /* 0x0003e4000e901d46 */
[----:B------:R-:W-:Y:S02]  /*3510*/  IMAD.X R9, R5, 0x1, R9, P1 ;  /* 0x0000000105097824 */ /* 0x000fe400008e0609 */
[----:B------:R1:W-:Y:S04]  /*3520*/  LDGSTS.E.BYPASS.LTC128B.128 [R228+0x9100], [R6.64], !P6 ;  /* 0x0910000006e47fae */ /* 0x0003e8000f101d46 */
[----:B------:R1:W-:Y:S04]  /*3530*/  LDGSTS.E.BYPASS.LTC128B.128 [R228+0xd100], [R10.64], !P5 ;  /* 0x0d1000000ae47fae */ /* 0x0003e8000e901d46 */
[----:B------:R1:W-:Y:S04]  /*3540*/  LDGSTS.E.BYPASS.LTC128B.128 [R228+0xa100], [R4.64], !P6 ;  /* 0x0a10000004e47fae */ /* 0x0003e8000f101d46 */
[----:B------:R1:W-:Y:S04]  /*3550*/  LDGSTS.E.BYPASS.LTC128B.128 [R228+0xe100], [R4.64+0x80], !P5 ;  /* 0x0e10008004e47fae */ /* 0x0003e8000e901d46 */
[----:B------:R1:W-:Y:S04]  /*3560*/  LDGSTS.E.BYPASS.LTC128B.128 [R228+0xb100], [R8.64], !P6 ;  /* 0x0b10000008e47fae */ /* 0x0003e8000f101d46 */
[----:B------:R1:W-:Y:S02]  /*3570*/  LDGSTS.E.BYPASS.LTC128B.128 [R228+0xf100], [R8.64+0x80], !P5 ;  /* 0x0f10008008e47fae */ /* 0x0003e4000e901d46 */
.L_x_69:
[----:B--234-:R-:W-:Y:S05]  /*3580*/  BSYNC B0 ;  /* 0x0000000000007941 */ /* 0x01cfea0003800000 */
.L_x_68:
[----:B-1----:R-:W2:Y:S04]  /*3590*/  LDL R0, [R1+0x54] ;  /* 0x0000540001007983 */ /* 0x002ea80000100800 */
[----:B------:R-:W3:Y:S04]  /*35a0*/  LDL R3, [R1+0x30] ;  /* 0x0000300001037983 */ /* 0x000ee80000100800 */
[----:B------:R-:W0:Y:S01]  /*35b0*/  LDGDEPBAR ;  /* 0x00000000000079af */ /* 0x000e220000000000 */
[----:B--2---:R-:W-:-:S04]  /*35c0*/  IMAD.IADD R0, R0, 0x1, R155 ;  /* 0x0000000100007824 */ /* 0x004fc800078e029b */
[----:B------:R-:W-:Y:S01]  /*35d0*/  @P3 IMAD.HI.U32 R2, R0, c[0x0][0x2c8], RZ ;  /* 0x0000b20000023a27 */ /* 0x000fe200078e00ff */
[----:B------:R1:W-:Y:S04]  /*35e0*/  STL [R1], R0 ;  /* 0x0000000001007387 */ /* 0x0003e80000100800 */
[----:B-1----:R-:W-:-:S05]  /*35f0*/  @P3 SHF.R.U32.HI R0, RZ, c[0x0][0x2cc], R2 ;  /* 0x0000b300ff003a19 */ /* 0x002fca0000011602 */
[----:B------:R-:W1:Y:S04]  /*3600*/  SHFL.IDX PT, R2, R0, RZ, 0x1c1f ;  /* 0x001c1fff00027589 */ /* 0x000e6800000e0000 */
[----:B------:R2:W4:Y:S02]  /*3610*/  SHFL.IDX PT, R4, R0, 0x1, 0x1c1f ;  /* 0x003c1f0000047f89 */ /* 0x00052400000e0000 */
[----:B--2---:R-:W-:-:S05]  /*3620*/  IMAD R0, R64, R133, 0x1 ;  /* 0x0000000140007424 */ /* 0x004fca00078e0285 */
[----:B---3--:R-:W-:Y:S01]  /*3630*/  IADD3 R0, -R3, c[0x0][0x1d0], R0 ;  /* 0x0000740003007a10 */ /* 0x008fe20007ffe100 */
[----:B------:R-:W-:-:S03]  /*3640*/  IMAD.IADD R3, R130, 0x1, -R3 ;  /* 0x0000000182037824 */ /* 0x000fc600078e0a03 */
[----:B------:R-:W-:-:S05]  /*3650*/  IADD3 R0, R0, -c[0x0][0x168], RZ ;  /* 0x80005a0000007a10 */ /* 0x000fca0007ffe0ff */
[C---:B-1----:R-:W-:Y:S02]  /*3660*/  IMAD.IADD R2, R0.reuse, 0x1, R2 ;  /* 0x0000000100027824 */ /* 0x042fe400078e0202 */
[----:B----4-:R-:W-:-:S03]  /*3670*/  IMAD.IADD R0, R0, 0x1, R4 ;  /* 0x0000000100007824 */ /* 0x010fc600078e0204 */
[C---:B------:R-:W-:Y:S02]  /*3680*/  IMNMX R2, R3.reuse, R2, PT ;  /* 0x0000000203027217 */ /* 0x040fe40003800200 */
[----:B------:R-:W-:Y:S02]  /*3690*/  IMNMX R0, R3, R0, PT ;  /* 0x0000000003007217 */ /* 0x000fe40003800200 */
[C---:B------:R-:W-:Y:S02]  /*36a0*/  ISETP.GT.AND P0, PT, R2.reuse, RZ, PT ;  /* 0x000000ff0200720c */ /* 0x040fe40003f04270 */
[C---:B------:R-:W-:Y:S02]  /*36b0*/  ISETP.GT.AND P2, PT, R2.reuse, 0x1, PT ;  /* 0x000000010200780c */ /* 0x040fe40003f44270 */
[----:B------:R-:W-:Y:S02]  /*36c0*/  ISETP.GT.AND P1, PT, R2, 0x8, PT ;  /* 0x000000080200780c */ /* 0x000fe40003f24270 */
[----:B------:R-:W-:-:S02]  /*36d0*/  FSEL R4, R127, -INF , P0 ;  /* 0xff8000007f047808 */ /* 0x000fc40000000000 */
[----:B------:R-:W-:Y:S02]  /*36e0*/  FSEL R5, R126, -INF , P2 ;  /* 0xff8000007e057808 */ /* 0x000fe40001000000 */
[C---:B------:R-:W-:Y:S02]  /*36f0*/  ISETP.GT.AND P0, PT, R2.reuse, 0x10, PT ;  /* 0x000000100200780c */ /* 0x040fe40003f04270 */
[C---:B------:R-:W-:Y:S02]  /*3700*/  ISETP.GT.AND P2, PT, R2.reuse, 0x11, PT ;  /* 0x000000110200780c */ /* 0x040fe40003f44270 */
[----:B------:R-:W-:Y:S02]  /*3710*/  FSEL R7, R115, -INF , P1 ;  /* 0xff80000073077808 */ /* 0x000fe40000800000 */
[----:B------:R-:W-:Y:S02]  /*3720*/  ISETP.GT.AND P1, PT, R2, 0x18, PT ;  /* 0x000000180200780c */ /* 0x000fe40003f24270 */
[----:B------:R-:W-:-:S02]  /*3730*/  FSEL R28, R99, -INF , P0 ;  /* 0xff800000631c7808 */ /* 0x000fc40000000000 */
[----:B------:R-:W-:Y:S02]  /*3740*/  FSEL R33, R98, -INF , P2 ;  /* 0xff80000062217808 */ /* 0x000fe40001000000 */
[C---:B------:R-:W-:Y:S02]  /*3750*/  ISETP.GT.AND P0, PT, R2.reuse, 0x20, PT ;  /* 0x000000200200780c */ /* 0x040fe40003f04270 */
[C---:B------:R-:W-:Y:S02]  /*3760*/  ISETP.GT.AND P2, PT, R2.reuse, 0x21, PT ;  /* 0x000000210200780c */ /* 0x040fe40003f44270 */
[C---:B------:R-:W-:Y:S02]  /*3770*/  ISETP.GT.AND P4, PT, R2.reuse, 0x9, PT ;  /* 0x000000090200780c */ /* 0x040fe40003f84270 */
[----:B------:R-:W-:Y:S02]  /*3780*/  FSEL R34, R97, -INF , P1 ;  /* 0xff80000061227808 */ /* 0x000fe40000800000 */
[----:B------:R-:W-:-:S02]  /*3790*/  ISETP.GT.AND P1, PT, R2, 0x28, PT ;  /* 0x000000280200780c */ /* 0x000fc40003f24270 */
[----:B------:R-:W-:Y:S02]  /*37a0*/  FSEL R71, R85, -INF , P0 ;  /* 0xff80000055477808 */ /* 0x000fe40000000000 */
[----:B------:R-:W-:Y:S02]  /*37b0*/  FSEL R99, R83, -INF , P2 ;  /* 0xff80000053637808 */ /* 0x000fe40001000000 */
[C---:B------:R-:W-:Y:S02]  /*37c0*/  ISETP.GT.AND P0, PT, R2.reuse, 0x30, PT ;  /* 0x000000300200780c */ /* 0x040fe40003f04270 */
[----:B------:R-:W-:Y:S02]  /*37d0*/  ISETP.GT.AND P2, PT, R2, 0x31, PT ;  /* 0x000000310200780c */ /* 0x000fe40003f44270 */
[----:B------:R-:W-:Y:S02]  /*37e0*/  FSEL R8, R114, -INF , P4 ;  /* 0xff80000072087808 */ /* 0x000fe40002000000 */
[----:B------:R-:W-:-:S02]  /*37f0*/  ISETP.GT.AND P4, PT, R2, 0x19, PT ;  /* 0x000000190200780c */ /* 0x000fc40003f84270 */
[----:B------:R-:W-:Y:S02]  /*3800*/  FSEL R104, R81, -INF , P1 ;  /* 0xff80000051687808 */ /* 0x000fe40000800000 */
[----:B------:R-:W-:Y:S02]  /*3810*/  ISETP.GT.AND P1, PT, R2, 0x38, PT ;  /* 0x000000380200780c */ /* 0x000fe40003f24270 */
[----:B------:R-:W-:Y:S02]  /*3820*/  FSEL R132, R72, -INF , P0 ;  /* 0xff80000048847808 */ /* 0x000fe40000000000 */
[----:B------:R-:W-:Y:S02]  /*3830*/  FSEL R134, R67, -INF , P2 ;  /* 0xff80000043867808 */ /* 0x000fe40001000000 */
[C---:B------:R-:W-:Y:S02]  /*3840*/  ISETP.GT.AND P0, PT, R2.reuse, 0x40, PT ;  /* 0x000000400200780c */ /* 0x040fe40003f04270 */
[----:B------:R-:W-:-:S02]  /*3850*/  ISETP.GT.AND P2, PT, R2, 0x41, PT ;  /* 0x000000410200780c */ /* 0x000fc40003f44270 */
[----:B------:R-:W-:Y:S02]  /*3860*/  FSEL R35, R96, -INF , P4 ;  /* 0xff80000060237808 */ /* 0x000fe40002000000 */
[----:B------:R-:W-:Y:S02]  /*3870*/  ISETP.GT.AND P4, PT, R2, 0x29, PT ;  /* 0x000000290200780c */ /* 0x000fe40003f84270 */
[----:B------:R-:W-:Y:S02]  /*3880*/  FSEL R133, R66, -INF , P1 ;  /* 0xff80000042857808 */ /* 0x000fe40000800000 */
[----:B------:R-:W-:Y:S02]  /*3890*/  ISETP.GT.AND P1, PT, R2, 0x48, PT ;  /* 0x000000480200780c */ /* 0x000fe40003f24270 */
[----:B------:R-:W-:Y:S02]  /*38a0*/  FSEL R148, R58, -INF , P0 ;  /* 0xff8000003a947808 */ /* 0x000fe40000000000 */
[----:B------:R-:W-:-:S02]  /*38b0*/  FSEL R150, R57, -INF , P2 ;  /* 0xff80000039967808 */ /* 0x000fc40001000000 */
[C---:B------:R-:W-:Y:S02]  /*38c0*/  ISETP.GT.AND P0, PT, R2.reuse, 0x50, PT ;  /* 0x000000500200780c */ /* 0x040fe40003f04270 */
[----:B------:R-:W-:Y:S02]  /*38d0*/  ISETP.GT.AND P2, PT, R2, 0x51, PT ;  /* 0x000000510200780c */ /* 0x000fe40003f44270 */
[----:B------:R-:W-:Y:S02]  /*38e0*/  FSEL R105, R80, -INF , P4 ;  /* 0xff80000050697808 */ /* 0x000fe40002000000 */
[----:B------:R-:W-:Y:S02]  /*38f0*/  ISETP.GT.AND P4, PT, R2, 0x39, PT ;  /* 0x000000390200780c */ /* 0x000fe40003f84270 */
[----:B------:R-:W-:Y:S02]  /*3900*/  FSEL R149, R56, -INF , P1 ;  /* 0xff80000038957808 */ /* 0x000fe40000800000 */
[----:B------:R-:W-:-:S02]  /*3910*/  ISETP.GT.AND P1, PT, R2, 0x58, PT ;  /* 0x000000580200780c */ /* 0x000fc40003f24270 */
[----:B------:R-:W-:Y:S02]  /*3920*/  FSEL R162, R41, -INF , P0 ;  /* 0xff80000029a27808 */ /* 0x000fe40000000000 */
[----:B------:R-:W-:Y:S02]  /*3930*/  FSEL R164, R40, -INF , P2 ;  /* 0xff80000028a47808 */ /* 0x000fe40001000000 */
[C---:B------:R-:W-:Y:S02]  /*3940*/  ISETP.GT.AND P0, PT, R2.reuse, 0x60, PT ;  /* 0x000000600200780c */ /* 0x040fe40003f04270 */
[C---:B------:R-:W-:Y:S02]  /*3950*/  ISETP.GT.AND P2, PT, R2.reuse, 0x61, PT ;  /* 0x000000610200780c */ /* 0x040fe40003f44270 */
[----:B------:R-:W-:Y:S02]  /*3960*/  FSEL R135, R65, -INF , P4 ;  /* 0xff80000041877808 */ /* 0x000fe40002000000 */
[----:B------:R-:W-:-:S02]  /*3970*/  ISETP.GT.AND P4, PT, R2, 0x49, PT ;  /* 0x000000490200780c */ /* 0x000fc40003f84270 */
[----:B------:R-:W-:Y:S02]  /*3980*/  FSEL R165, R37, -INF , P1 ;  /* 0xff80000025a57808 */ /* 0x000fe40000800000 */
[----:B------:R-:W-:Y:S02]  /*3990*/  ISETP.GT.AND P1, PT, R2, 0x68, PT ;  /* 0x000000680200780c */ /* 0x000fe40003f24270 */
[----:B------:R-:W-:Y:S02]  /*39a0*/  FSEL R234, R20, -INF , P0 ;  /* 0xff80000014ea7808 */ /* 0x000fe40000000000 */
[----:B------:R-:W-:Y:S02]  /*39b0*/  FSEL R236, R21, -INF , P2 ;  /* 0xff80000015ec7808 */ /* 0x000fe40001000000 */
[----:B------:R-:W-:Y:S02]  /*39c0*/  FMNMX.FTZ R69, R4, R5, !PT ;  /* 0x0000000504457209 */ /* 0x000fe40007810000 */
[----:B------:R-:W-:-:S02]  /*39d0*/  ISETP.GT.AND P0, PT, R2, 0x70, PT ;  /* 0x000000700200780c */ /* 0x000fc40003f04270 */
[C---:B------:R-:W-:Y:S02]  /*39e0*/  ISETP.GT.AND P2, PT, R2.reuse, 0x71, PT ;  /* 0x000000710200780c */ /* 0x040fe40003f44270 */
[----:B------:R-:W-:Y:S02]  /*39f0*/  FSEL R151, R43, -INF , P4 ;  /* 0xff8000002b977808 */ /* 0x000fe40002000000 */
[----:B------:R-:W-:Y:S02]  /*3a00*/  ISETP.GT.AND P4, PT, R2, 0x59, PT ;  /* 0x000000590200780c */ /* 0x000fe40003f84270 */
[----:B------:R-:W-:Y:S02]  /*3a10*/  FSEL R239, R16, -INF , P1 ;  /* 0xff80000010ef7808 */ /* 0x000fe40000800000 */
[----:B------:R-:W-:Y:S02]  /*3a20*/  FMNMX.FTZ R69, R7, R69, !PT ;  /* 0x0000004507457209 */ /* 0x000fe40007810000 */
[----:B------:R-:W-:-:S02]  /*3a30*/  ISETP.GT.AND P1, PT, R2, 0x78, PT ;  /* 0x000000780200780c */ /* 0x000fc40003f24270 */
[----:B------:R-:W-:Y:S02]  /*3a40*/  FSEL R152, R14, -INF , P0 ;  /* 0xff8000000e987808 */ /* 0x000fe40000000000 */
[----:B------:R-:W-:Y:S02]  /*3a50*/  FSEL R153, R13, -INF , P2 ;  /* 0xff8000000d997808 */ /* 0x000fe40001000000 */
[C---:B------:R-:W-:Y:S02]  /*3a60*/  ISETP.GT.AND P0, PT, R0.reuse, RZ, PT ;  /* 0x000000ff0000720c */ /* 0x040fe40003f04270 */
[----:B------:R-:W-:Y:S02]  /*3a70*/  ISETP.GT.AND P2, PT, R0, 0x1, PT ;  /* 0x000000010000780c */ /* 0x000fe40003f44270 */
[----:B------:R-:W-:Y:S02]  /*3a80*/  FSEL R167, R36, -INF , P4 ;  /* 0xff80000024a77808 */ /* 0x000fe40002000000 */
[----:B------:R-:W-:-:S02]  /*3a90*/  ISETP.GT.AND P4, PT, R2, 0x69, PT ;  /* 0x000000690200780c */ /* 0x000fc40003f84270 */
[----:B------:R-:W-:Y:S02]  /*3aa0*/  FMNMX.FTZ R69, R8, R69, !PT ;  /* 0x0000004508457209 */ /* 0x000fe40007810000 */
[----:B------:R-:W-:Y:S02]  /*3ab0*/  FSEL R154, R12, -INF , P1 ;  /* 0xff8000000c9a7808 */ /* 0x000fe40000800000 */
[----:B------:R-:W-:Y:S02]  /*3ac0*/  ISETP.GT.AND P1, PT, R0, 0x8, PT ;  /* 0x000000080000780c */ /* 0x000fe40003f24270 */
[----:B------:R-:W-:Y:S02]  /*3ad0*/  FSEL R6, R129, -INF , P0 ;  /* 0xff80000081067808 */ /* 0x000fe40000000000 */
[----:B------:R-:W-:Y:S02]  /*3ae0*/  FSEL R9, R128, -INF , P2 ;  /* 0xff80000080097808 */ /* 0x000fe40001000000 */
[----:B------:R-:W-:-:S02]  /*3af0*/  FSEL R240, R15, -INF , P4 ;  /* 0xff8000000ff07808 */ /* 0x000fc40002000000 */
[----:B------:R-:W-:Y:S01]  /*3b00*/  FMNMX.FTZ R69, R28, R69, !PT ;  /* 0x000000451c457209 */ /* 0x000fe20007810000 */
[----:B------:R-:W-:Y:S01]  /*3b10*/  LDSM.16.MT88.4 R12, [R204] ;  /* 0x00000000cc0c783b */ /* 0x000fe20000004200 */
[----:B------:R-:W-:Y:S02]  /*3b20*/  ISETP.GT.AND P4, PT, R2, 0x79, PT ;  /* 0x000000790200780c */ /* 0x000fe40003f84270 */
[----:B------:R-:W-:Y:S02]  /*3b30*/  ISETP.GT.AND P0, PT, R0, 0x9, PT ;  /* 0x000000090000780c */ /* 0x000fe40003f04270 */
[----:B------:R-:W-:Y:S02]  /*3b40*/  FSEL R21, R125, -INF , P1 ;  /* 0xff8000007d157808 */ /* 0x000fe40000800000 */
[----:B------:R-:W-:Y:S02]  /*3b50*/  FMNMX.FTZ R2, R6, R9, !PT ;  /* 0x0000000906027209 */ /* 0x000fe40007810000 */
[----:B------:R-:W-:-:S02]  /*3b60*/  FMNMX.FTZ R69, R33, R69, !PT ;  /* 0x0000004521457209 */ /* 0x000fc40007810000 */
[----:B------:R-:W-:Y:S02]  /*3b70*/  ISETP.GT.AND P2, PT, R0, 0x10, PT ;  /* 0x000000100000780c */ /* 0x000fe40003f44270 */
[----:B------:R-:W-:Y:S02]  /*3b80*/  FSEL R20, R124, -INF , P0 ;  /* 0xff8000007c147808 */ /* 0x000fe40000000000 */
[----:B------:R-:W-:Y:S02]  /*3b90*/  FMNMX.FTZ R2, R21, R2, !PT ;  /* 0x0000000215027209 */ /* 0x000fe40007810000 */
[----:B------:R-:W-:Y:S02]  /*3ba0*/  FMNMX.FTZ R69, R34, R69, !PT ;  /* 0x0000004522457209 */ /* 0x000fe40007810000 */
[----:B------:R-:W-:Y:S02]  /*3bb0*/  ISETP.GT.AND P1, PT, R0, 0x11, PT ;  /* 0x000000110000780c */ /* 0x000fe40003f24270 */
[----:B------:R-:W-:-:S02]  /*3bc0*/  FSEL R29, R113, -INF , P2 ;  /* 0xff800000711d7808 */ /* 0x000fc40001000000 */
[----:B------:R-:W-:Y:S02]  /*3bd0*/  FMNMX.FTZ R2, R20, R2, !PT ;  /* 0x0000000214027209 */ /* 0x000fe40007810000 */
[----:B------:R-:W-:Y:S02]  /*3be0*/  FMNMX.FTZ R69, R35, R69, !PT ;  /* 0x0000004523457209 */ /* 0x000fe40007810000 */
        /* <DEDUP_REMOVED lines=28> */
[C---:B------:R-:W-:Y:S02]  /*3db0*/  ISETP.GT.AND P2, PT, R0.reuse, 0x31, PT ;  /* 0x000000310000780c */ /* 0x040fe40003f44270 */
        /* <DEDUP_REMOVED lines=61> */
[----:B------:R-:W-:Y:S01]  /*4190*/  FMNMX.FTZ R2, R191, R2, !PT ;  /* 0x00000002bf027209 */ /* 0x000fe20007810000 */
[----:B------:R-:W-:Y:S01]  /*41a0*/  LDSM.16.MT88.4 R24, [R200+0x4000] ;  /* 0x00400000c818783b */ /* 0x000fe20000004200 */
[----:B------:R-:W-:Y:S02]  /*41b0*/  FSEL R242, R17, -INF , P4 ;  /* 0xff80000011f27808 */ /* 0x000fe40002000000 */
[----:B------:R-:W-:Y:S02]  /*41c0*/  FMNMX.FTZ R69, R154, R69, !PT ;  /* 0x000000459a457209 */ /* 0x000fe40007810000 */
[----:B------:R-:W-:-:S02]  /*41d0*/  ISETP.GT.AND P0, PT, R0, 0x71, PT ;  /* 0x000000710000780c */ /* 0x000fc40003f04270 */
[----:B------:R-:W-:Y:S02]  /*41e0*/  FSEL R241, R23, -INF , P1 ;  /* 0xff80000017f17808 */ /* 0x000fe40000800000 */
[----:B------:R-:W-:Y:S02]  /*41f0*/  FMNMX.FTZ R2, R190, R2, !PT ;  /* 0x00000002be027209 */ /* 0x000fe40007810000 */
[----:B------:R-:W-:Y:S02]  /*4200*/  FMNMX.FTZ R69, R242, R69, !PT ;  /* 0x00000045f2457209 */ /* 0x000fe40007810000 */
[----:B------:R-:W-:Y:S02]  /*4210*/  ISETP.GT.AND P1, PT, R0, 0x78, PT ;  /* 0x000000780000780c */ /* 0x000fe40003f24270 */
[----:B------:R-:W-:Y:S01]  /*4220*/  FSEL R244, R22, -INF , P0 ;  /* 0xff80000016f47808 */ /* 0x000fe20000000000 */
[----:B------:R-:W1:Y:S01]  /*4230*/  SHFL.BFLY PT, R3, R69, 0x2, 0x1f ;  /* 0x0c401f0045037f89 */ /* 0x000e6200000e0000 */
[----:B------:R-:W-:-:S02]  /*4240*/  FMNMX.FTZ R2, R241, R2, !PT ;  /* 0x00000002f1027209 */ /* 0x000fc40007810000 */
[----:B------:R-:W-:Y:S02]  /*4250*/  ISETP.GT.AND P0, PT, R0, 0x79, PT ;  /* 0x000000790000780c */ /* 0x000fe40003f04270 */
[----:B------:R-:W-:Y:S02]  /*4260*/  FSEL R243, R19, -INF , P1 ;  /* 0xff80000013f37808 */ /* 0x000fe40000800000 */
[----:B------:R-:W-:Y:S02]  /*4270*/  FMNMX.FTZ R0, R244, R2, !PT ;  /* 0x00000002f4007209 */ /* 0x000fe40007810000 */
[----:B------:R-:W-:Y:S02]  /*4280*/  FSEL R248, R18, -INF , P0 ;  /* 0xff80000012f87808 */ /* 0x000fe40000000000 */
[----:B------:R-:W-:Y:S01]  /*4290*/  FMNMX.FTZ R0, R243, R0, !PT ;  /* 0x00000000f3007209 */ /* 0x000fe20007810000 */
[----:B------:R-:W-:Y:S03]  /*42a0*/  LDSM.16.MT88.4 R16, [R200] ;  /* 0x00000000c810783b */ /* 0x000fe60000004200 */
[----:B------:R-:W-:-:S05]  /*42b0*/  FMNMX.FTZ R0, R248, R0, !PT ;  /* 0x00000000f8007209 */ /* 0x000fca0007810000 */
[----:B------:R-:W2:Y:S01]  /*42c0*/  SHFL.BFLY PT, R2, R0, 0x2, 0x1f ;  /* 0x0c401f0000027f89 */ /* 0x000ea200000e0000 */
[----:B-1----:R-:W-:-:S05]  /*42d0*/  FMNMX.FTZ R69, R69, R3, !PT ;  /* 0x0000000345457209 */ /* 0x002fca0007810000 */
[----:B------:R-:W1:Y:S01]  /*42e0*/  SHFL.BFLY PT, R3, R69, 0x1, 0x1f ;  /* 0x0c201f0045037f89 */ /* 0x000e6200000e0000 */
[----:B--2---:R-:W-:-:S05]  /*42f0*/  FMNMX.FTZ R0, R0, R2, !PT ;  /* 0x0000000200007209 */ /* 0x004fca0007810000 */
[----:B------:R-:W2:Y:S01]  /*4300*/  SHFL.BFLY PT, R68, R0, 0x1, 0x1f ;  /* 0x0c201f0000447f89 */ /* 0x000ea200000e0000 */
[----:B-1----:R-:W-:-:S04]  /*4310*/  FMNMX.FTZ R69, R69, R3, !PT ;  /* 0x0000000345457209 */ /* 0x002fc80007810000 */
[C---:B------:R-:W-:Y:S01]  /*4320*/  FSETP.NEU.FTZ.AND P0, PT, R69.reuse, -INF , PT ;  /* 0xff8000004500780b */ /* 0x040fe20003f1d000 */
[----:B------:R-:W-:-:S05]  /*4330*/  FMUL.FTZ R2, R69, c[0x0][0x2d0] ;  /* 0x0000b40045027a20 */ /* 0x000fca0000410000 */
[----:B------:R-:W-:-:S05]  /*4340*/  FSEL R2, R2, RZ, P0 ;  /* 0x000000ff02027208 */ /* 0x000fca0000000000 */
[----:B------:R-:W-:-:S04]  /*4350*/  FFMA.FTZ R3, R4, c[0x0][0x2d0], -R2 ;  /* 0x0000b40004037a23 */ /* 0x000fc80000010802 */
[----:B------:R1:W-:Y:S01]  /*4360*/  MUFU.EX2 R183, R3 ;  /* 0x0000000300b77308 */ /* 0x0003e20000000800 */
[----:B--2---:R-:W-:Y:S01]  /*4370*/  FMNMX.FTZ R68, R0, R68, !PT ;  /* 0x0000004400447209 */ /* 0x004fe20007810000 */
[----:B------:R-:W-:-:S03]  /*4380*/  FFMA.FTZ R0, R5, c[0x0][0x2d0], -R2 ;  /* 0x0000b40005007a23 */ /* 0x000fc60000010802 */
[----:B------:R-:W-:-:S03]  /*4390*/  FSETP.NEU.FTZ.AND P0, PT, R68, -INF , PT ;  /* 0xff8000004400780b */ /* 0x000fc60003f1d000 */
[----:B------:R2:W3:Y:S01]  /*43a0*/  MUFU.EX2 R229, R0 ;  /* 0x0000000000e57308 */ /* 0x0004e20000000800 */
[----:B-1----:R-:W-:-:S07]  /*43b0*/  FFMA.FTZ R3, R7, c[0x0][0x2d0], -R2 ;  /* 0x0000b40007037a23 */ /* 0x002fce0000010802 */
[----:B------:R1:W-:Y:S01]  /*43c0*/  MUFU.EX2 R180, R3 ;  /* 0x0000000300b47308 */ /* 0x0003e20000000800 */
[----:B--2---:R-:W-:Y:S01]  /*43d0*/  FMUL.FTZ R0, R68, c[0x0][0x2d0] ;  /* 0x0000b40044007a20 */ /* 0x004fe20000410000 */
[----:B---3--:R-:W-:-:S04]  /*43e0*/  F2FP.PACK_AB R4, R229, R183 ;  /* 0x000000b7e504723e */ /* 0x008fc800000000ff */
[----:B------:R-:W-:Y:S01]  /*43f0*/  FSEL R0, R0, RZ, P0 ;  /* 0x000000ff00007208 */ /* 0x000fe20000000000 */
[----:B-1----:R-:W-:-:S04]  /*4400*/  FFMA.FTZ R3, R8, c[0x0][0x2d0], -R2 ;  /* 0x0000b40008037a23 */ /* 0x002fc80000010802 */
[----:B------:R1:W2:Y:S02]  /*4410*/  MUFU.EX2 R107, R3 ;  /* 0x00000003006b7308 */ /* 0x0002a40000000800 */
[----:B-1----:R-:W-:Y:S01]  /*4420*/  FFMA.FTZ R3, R6, c[0x0][0x2d0], -R0 ;  /* 0x0000b40006037a23 */ /* 0x002fe20000010800 */
[----:B--2---:R-:W-:-:S05]  /*4430*/  F2FP.PACK_AB R6, R107, R180 ;  /* 0x000000b46b06723e */ /* 0x004fca00000000ff */
[----:B------:R1:W-:Y:S02]  /*4440*/  MUFU.EX2 R181, R3 ;  /* 0x0000000300b57308 */ /* 0x0003e40000000800 */
[--C-:B-1----:R-:W-:Y:S02]  /*4450*/  FFMA.FTZ R3, R9, c[0x0][0x2d0], -R0.reuse ;  /* 0x0000b40009037a23 */ /* 0x102fe40000010800 */
[----:B------:R-:W1:Y:S04]  /*4460*/  LDSM.16.MT88.4 R8, [R203] ;  /* 0x00000000cb08783b */ /* 0x000e680000004200 */
[----:B------:R2:W3:Y:S02]  /*4470*/  MUFU.EX2 R182, R3 ;  /* 0x0000000300b67308 */ /* 0x0004e40000000800 */
[----:B--2---:R-:W-:Y:S01]  /*4480*/  FFMA.FTZ R3, R21, c[0x0][0x2d0], -R0 ;  /* 0x0000b40015037a23 */ /* 0x004fe20000010800 */
[----:B---3--:R-:W-:-:S05]  /*4490*/  F2FP.PACK_AB R5, R182, R181 ;  /* 0x000000b5b605723e */ /* 0x008fca00000000ff */
[----:B------:R2:W-:Y:S02]  /*44a0*/  MUFU.EX2 R166, R3 ;  /* 0x0000000300a67308 */ /* 0x0005e40000000800 */
[----:B--2---:R-:W-:Y:S02]  /*44b0*/  FFMA.FTZ R3, R20, c[0x0][0x2d0], -R0 ;  /* 0x0000b40014037a23 */ /* 0x004fe40000010800 */
[----:B------:R-:W2:Y:S04]  /*44c0*/  LDSM.16.MT88.4 R20, [R223] ;  /* 0x00000000df14783b */ /* 0x000ea80000004200 */
[----:B------:R-:W3:Y:S02]  /*44d0*/  MUFU.EX2 R106, R3 ;  /* 0x00000003006a7308 */ /* 0x000ee40000000800 */
[----:B---3--:R-:W-:Y:S01]  /*44e0*/  F2FP.PACK_AB R7, R106, R166 ;  /* 0x000000a66a07723e */ /* 0x008fe200000000ff */
[----:B------:R-:W-:-:S05]  /*44f0*/  FFMA.FTZ R3, R28, c[0x0][0x2d0], -R2 ;  /* 0x0000b4001c037a23 */ /* 0x000fca0000010802 */
[----:B------:R3:W-:Y:S01]  /*4500*/  MUFU.EX2 R251, R3 ;  /* 0x0000000300fb7308 */ /* 0x0007e20000000800 */
[C---:B-1----:R-:W-:Y:S08]  /*4510*/  HMMA.16816.F32 R36, R4.reuse, R8, RZ ;  /* 0x000000080424723c */ /* 0x042ff000000018ff */
[----:B------:R-:W-:Y:S01]  /*4520*/  HMMA.16816.F32 R64, R4, R10, RZ ;  /* 0x0000000a0440723c */ /* 0x000fe200000018ff */
[----:B------:R-:W1:Y:S01]  /*4530*/  LDSM.16.MT88.4 R8, [R206+0x4000] ;  /* 0x00400000ce08783b */ /* 0x000e620000004200 */
[----:B---3--:R-:W-:-:S06]  /*4540*/  FFMA.FTZ R3, R33, c[0x0][0x2d0], -R2 ;  /* 0x0000b40021037a23 */ /* 0x008fcc0000010802 */
[C---:B------:R-:W-:Y:S01]  /*4550*/  HMMA.16816.F32 R40, R4.reuse, R16, RZ ;  /* 0x000000100428723c */ /* 0x040fe200000018ff */
[----:B------:R3:W4:Y:S07]  /*4560*/  MUFU.EX2 R252, R3 ;  /* 0x0000000300fc7308 */ /* 0x00072e0000000800 */
[C---:B------:R-:W-:Y:S01]  /*4570*/  HMMA.16816.F32 R48, R4.reuse, R18, RZ ;  /* 0x000000120430723c */ /* 0x040fe200000018ff */
[----:B------:R-:W5:Y:S07]  /*4580*/  LDSM.16.MT88.4 R16, [R204+0x4000] ;  /* 0x00400000cc10783b */ /* 0x000f6e0000004200 */
[----:B------:R-:W-:Y:S01]  /*4590*/  HMMA.16816.F32 R52, R4, R12, RZ ;  /* 0x0000000c0434723c */ /* 0x000fe200000018ff */
[----:B---3--:R-:W-:-:S04]  /*45a0*/  FFMA.FTZ R3, R34, c[0x0][0x2d0], -R2 ;  /* 0x0000b40022037a23 */ /* 0x008fc80000010802 */
[----:B------:R3:W-:Y:S03]  /*45b0*/  MUFU.EX2 R250, R3 ;  /* 0x0000000300fa7308 */ /* 0x0007e60000000800 */
[C---:B------:R-:W-:Y:S01]  /*45c0*/  HMMA.16816.F32 R44, R4.reuse, R14, RZ ;  /* 0x0000000e042c723c */ /* 0x040fe200000018ff */
[----:B------:R-:W4:Y:S07]  /*45d0*/  LDSM.16.MT88.4 R12, [R203+0x4000] ;  /* 0x00400000cb0c783b */ /* 0x000f2e0000004200 */
[----:B--2---:R-:W-:Y:S01]  /*45e0*/  HMMA.16816.F32 R60, R4, R20, RZ ;  /* 0x00000014043c723c */ /* 0x004fe200000018ff */
[----:B---3--:R-:W-:-:S07]  /*45f0*/  FFMA.FTZ R3, R35, c[0x0][0x2d0], -R2 ;  /* 0x0000b40023037a23 */ /* 0x008fce0000010802 */
[C---:B------:R-:W-:Y:S01]  /*4600*/  HMMA.16816.F32 R56, R4.reuse, R22, RZ ;  /* 0x000000160438723c */ /* 0x040fe200000018ff */
[----:B------:R-:W2:Y:S01]  /*4610*/  LDSM.16.MT88.4 R20, [R204+0x800] ;  /* 0x00080000cc14783b */ /* 0x000ea20000004200 */
[----:B------:R3:W-:Y:S06]  /*4620*/  MUFU.EX2 R163, R3 ;  /* 0x0000000300a37308 */ /* 0x0007ec0000000800 */
[C---:B-1----:R-:W-:Y:S08]  /*4630*/  HMMA.16816.F32 R100, R4.reuse, R8, RZ ;  /* 0x000000080464723c */ /* 0x042ff000000018ff */
[----:B------:R-:W-:Y:S01]  /*4640*/  HMMA.16816.F32 R108, R4, R10, RZ ;  /* 0x0000000a046c723c */ /* 0x000fe200000018ff */
[----:B------:R-:W1:Y:S01]  /*4650*/  LDSM.16.MT88.4 R8, [R206+0x800] ;  /* 0x00080000ce08783b */ /* 0x000e620000004200 */
[----:B---3--:R-:W-:-:S04]  /*4660*/  FFMA.FTZ R3, R29, c[0x0][0x2d0], -R0 ;  /* 0x0000b4001d037a23 */ /* 0x008fc80000010800 */
[----:B------:R3:W-:Y:S02]  /*4670*/  MUFU.EX2 R247, R3 ;  /* 0x0000000300f77308 */ /* 0x0007e40000000800 */
[C---:B------:R-:W-:Y:S08]  /*4680*/  HMMA.16816.F32 R72, R4.reuse, R24, RZ ;  /* 0x000000180448723c */ /* 0x040ff000000018ff */
[----:B------:R-:W-:Y:S01]  /*4690*/  HMMA.16816.F32 R76, R4, R26, RZ ;  /* 0x0000001a044c723c */ /* 0x000fe200000018ff */
[----:B------:R-:W1:Y:S01]  /*46a0*/  LDSM.16.MT88.4 R24, [R200+0x800] ;  /* 0x00080000c818783b */ /* 0x000e620000004200 */
[----:B---3--:R-:W-:-:S06]  /*46b0*/  FFMA.FTZ R3, R32, c[0x0][0x2d0], -R0 ;  /* 0x0000b40020037a23 */ /* 0x008fcc0000010800 */
[C---:B-----5:R-:W-:Y:S01]  /*46c0*/  HMMA.16816.F32 R80, R4.reuse, R16, RZ ;  /* 0x000000100450723c */ /* 0x060fe200000018ff */
[----:B------:R3:W5:Y:S07]  /*46d0*/  MUFU.EX2 R245, R3 ;  /* 0x0000000300f57308 */ /* 0x00076e0000000800 */
[C---:B------:R-:W-:Y:S01]  /*46e0*/  HMMA.16816.F32 R84, R4.reuse, R18, RZ ;  /* 0x000000120454723c */ /* 0x040fe200000018ff */
[----:B------:R-:W1:Y:S07]  /*46f0*/  LDSM.16.MT88.4 R16, [R203+0x800] ;  /* 0x00080000cb10783b */ /* 0x000e6e0000004200 */
[----:B----4-:R-:W-:Y:S01]  /*4700*/  HMMA.16816.F32 R88, R4, R12, RZ ;  /* 0x0000000c0458723c */ /* 0x010fe200000018ff */
[----:B---3--:R-:W-:-:S04]  /*4710*/  FFMA.FTZ R3, R31, c[0x0][0x2d0], -R0 ;  /* 0x0000b4001f037a23 */ /* 0x008fc80000010800 */
[----:B------:R3:W-:Y:S03]  /*4720*/  MUFU.EX2 R246, R3 ;  /* 0x0000000300f67308 */ /* 0x0007e60000000800 */
[----:B------:R-:W-:Y:S01]  /*4730*/  HMMA.16816.F32 R92, R4, R14, RZ ;  /* 0x0000000e045c723c */ /* 0x000fe200000018ff */
[----:B------:R-:W-:Y:S06]  /*4740*/  LDSM.16.MT88.4 R12, [R200+0x4800] ;  /* 0x00480000c80c783b */ /* 0x000fec0000004200 */
[----:B------:R-:W-:-:S02]  /*4750*/  F2FP.PACK_AB R4, R252, R251 ;  /* 0x000000fbfc04723e */ /* 0x000fc400000000ff */
[----:B-----5:R-:W-:Y:S02]  /*4760*/  F2FP.PACK_AB R5, R245, R247 ;  /* 0x000000f7f505723e */ /* 0x020fe400000000ff */
[----:B------:R-:W-:Y:S01]  /*4770*/  F2FP.PACK_AB R6, R163, R250 ;  /* 0x000000faa306723e */ /* 0x000fe200000000ff */
[----:B---3--:R-:W-:-:S04]  /*4780*/  FFMA.FTZ R3, R30, c[0x0][0x2d0], -R0 ;  /* 0x0000b4001e037a23 */ /* 0x008fc80000010800 */
[----:B------:R-:W3:Y:S02]  /*4790*/  MUFU.EX2 R249, R3 ;  /* 0x0000000300f97308 */ /* 0x000ee40000000800 */
[----:B---3--:R-:W-:Y:S01]  /*47a0*/  F2FP.PACK_AB R7, R249, R246 ;  /* 0x000000f6f907723e */ /* 0x008fe200000000ff */
[----:B------:R-:W-:Y:S02]  /*47b0*/  FFMA.FTZ R3, R71, c[0x0][0x2d0], -R2 ;  /* 0x0000b40047037a23 */ /* 0x000fe40000010802 */
[----:B------:R-:W-:-:S03]  /*47c0*/  IMAD.MOV.U32 R71, RZ, RZ, R229 ;  /* 0x000000ffff477224 */ /* 0x000fc600078e00e5 */
[----:B------:R3:W-:Y:S01]  /*47d0*/  MUFU.EX2 R238, R3 ;  /* 0x0000000300ee7308 */ /* 0x0007e20000000800 */
[C---:B--2---:R-:W-:Y:S08]  /*47e0*/  HMMA.16816.F32 R124, R4.reuse, R20, R52 ;  /* 0x00000014047c723c */ /* 0x044ff00000001834 */
[----:B------:R-:W-:Y:S01]  /*47f0*/  HMMA.16816.F32 R112, R4, R22, R44 ;  /* 0x000000160470723c */ /* 0x000fe2000000182c */
[----:B------:R-:W2:Y:S01]  /*4800*/  LDSM.16.MT88.4 R20, [R204+0x4800] ;  /* 0x00480000cc14783b */ /* 0x000ea20000004200 */
[----:B---3--:R-:W-:-:S06]  /*4810*/  FFMA.FTZ R3, R99, c[0x0][0x2d0], -R2 ;  /* 0x0000b40063037a23 */ /* 0x008fcc0000010802 */
[C---:B-1----:R-:W-:Y:S01]  /*4820*/  HMMA.16816.F32 R32, R4.reuse, R8, R60 ;  /* 0x000000080420723c */ /* 0x042fe2000000183c */
[----:B------:R1:W3:Y:S07]  /*4830*/  MUFU.EX2 R235, R3 ;  /* 0x0000000300eb7308 */ /* 0x0002ee0000000800 */
[C---:B------:R-:W-:Y:S01]  /*4840*/  HMMA.16816.F32 R28, R4.reuse, R10, R56 ;  /* 0x0000000a041c723c */ /* 0x040fe20000001838 */
[----:B------:R-:W4:Y:S07]  /*4850*/  LDSM.16.MT88.4 R8, [R206+0x4800] ;  /* 0x00480000ce08783b */ /* 0x000f2e0000004200 */
[----:B------:R-:W-:Y:S01]  /*4860*/  HMMA.16816.F32 R116, R4, R24, R40 ;  /* 0x000000180474723c */ /* 0x000fe20000001828 */
[----:B-1----:R-:W-:-:S04]  /*4870*/  FFMA.FTZ R3, R104, c[0x0][0x2d0], -R2 ;  /* 0x0000b40068037a23 */ /* 0x002fc80000010802 */
[----:B------:R1:W-:Y:S03]  /*4880*/  MUFU.EX2 R233, R3 ;  /* 0x0000000300e97308 */ /* 0x0003e60000000800 */
[C---:B------:R-:W-:Y:S08]  /*4890*/  HMMA.16816.F32 R36, R4.reuse, R16, R36 ;  /* 0x000000100424723c */ /* 0x040ff00000001824 */
[----:B------:R-:W-:Y:S01]  /*48a0*/  HMMA.16816.F32 R40, R4, R18, R64 ;  /* 0x000000120428723c */ /* 0x000fe20000001840 */
[----:B------:R-:W5:Y:S01]  /*48b0*/  LDSM.16.MT88.4 R16, [R203+0x4800] ;  /* 0x00480000cb10783b */ /* 0x000f620000004200 */
[----:B-1----:R-:W-:-:S06]  /*48c0*/  FFMA.FTZ R3, R105, c[0x0][0x2d0], -R2 ;  /* 0x0000b40069037a23 */ /* 0x002fcc0000010802 */
[C---:B------:R-:W-:Y:S01]  /*48d0*/  HMMA.16816.F32 R120, R4.reuse, R26, R48 ;  /* 0x0000001a0478723c */ /* 0x040fe20000001830 */
[----:B------:R-:W1:Y:S01]  /*48e0*/  LDSM.16.MT88.4 R24, [R200+0x1000] ;  /* 0x00100000c818783b */ /* 0x000e620000004200 */
[----:B------:R3:W-:Y:S06]  /*48f0*/  MUFU.EX2 R237, R3 ;  /* 0x0000000300ed7308 */ /* 0x0007ec0000000800 */
[C---:B--2---:R-:W-:Y:S08]  /*4900*/  HMMA.16816.F32 R52, R4.reuse, R20, R80 ;  /* 0x000000140434723c */ /* 0x044ff00000001850 */
[----:B------:R-:W-:Y:S01]  /*4910*/  HMMA.16816.F32 R56, R4, R22, R84 ;  /* 0x000000160438723c */ /* 0x000fe20000001854 */
[----:B------:R-:W2:Y:S01]  /*4920*/  LDSM.16.MT88.4 R20, [R204+0x1000] ;  /* 0x00100000cc14783b */ /* 0x000ea20000004200 */
[----:B---3--:R-:W-:-:S04]  /*4930*/  FFMA.FTZ R3, R70, c[0x0][0x2d0], -R0 ;  /* 0x0000b40046037a23 */ /* 0x008fc80000010800 */
[----:B------:R3:W-:Y:S02]  /*4940*/  MUFU.EX2 R232, R3 ;  /* 0x0000000300e87308 */ /* 0x0007e40000000800 */
[C---:B------:R-:W-:Y:S08]  /*4950*/  HMMA.16816.F32 R44, R4.reuse, R12, R72 ;  /* 0x0000000c042c723c */ /* 0x040ff00000001848 */
[----:B------:R-:W-:Y:S01]  /*4960*/  HMMA.16816.F32 R48, R4, R14, R76 ;  /* 0x0000000e0430723c */ /* 0x000fe2000000184c */
[----:B------:R-:W1:Y:S01]  /*4970*/  LDSM.16.MT88.4 R12, [R203+0x1000] ;  /* 0x00100000cb0c783b */ /* 0x000e620000004200 */
[----:B---3--:R-:W-:-:S06]  /*4980*/  FFMA.FTZ R3, R96, c[0x0][0x2d0], -R0 ;  /* 0x0000b40060037a23 */ /* 0x008fcc0000010800 */
[C---:B----4-:R-:W-:Y:S01]  /*4990*/  HMMA.16816.F32 R76, R4.reuse, R8, R100 ;  /* 0x00000008044c723c */ /* 0x050fe20000001864 */
[----:B------:R3:W4:Y:S07]  /*49a0*/  MUFU.EX2 R231, R3 ;  /* 0x0000000300e77308 */ /* 0x00072e0000000800 */
[C---:B------:R-:W-:Y:S01]  /*49b0*/  HMMA.16816.F32 R80, R4.reuse, R10, R108 ;  /* 0x0000000a0450723c */ /* 0x040fe2000000186c */
[----:B------:R-:W1:Y:S06]  /*49c0*/  LDSM.16.MT88.4 R8, [R206+0x1000] ;  /* 0x00100000ce08783b */ /* 0x000e6c0000004200 */
[----:B------:R-:W-:Y:S01]  /*49d0*/  IMAD.MOV.U32 R108, RZ, RZ, R182 ;  /* 0x000000ffff6c7224 */ /* 0x000fe200078e00b6 */
[----:B-----5:R-:W-:Y:S01]  /*49e0*/  HMMA.16816.F32 R60, R4, R16, R88 ;  /* 0x00000010043c723c */ /* 0x020fe20000001858 */
[----:B------:R-:W-:-:S02]  /*49f0*/  IMAD.MOV.U32 R110, RZ, RZ, R180 ;  /* 0x000000ffff6e7224 */ /* 0x000fc400078e00b4 */
[----:B---3--:R-:W-:Y:S02]  /*4a00*/  FFMA.FTZ R3, R98, c[0x0][0x2d0], -R0 ;  /* 0x0000b40062037a23 */ /* 0x008fe40000010800 */
[----:B------:R-:W-:Y:S02]  /*4a10*/  IMAD.MOV.U32 R109, RZ, RZ, R181 ;  /* 0x000000ffff6d7224 */ /* 0x000fe400078e00b5 */
[----:B------:R3:W-:Y:S01]  /*4a20*/  MUFU.EX2 R230, R3 ;  /* 0x0000000300e67308 */ /* 0x0007e20000000800 */
[----:B------:R-:W-:Y:S01]  /*4a30*/  HMMA.16816.F32 R64, R4, R18, R92 ;  /* 0x000000120440723c */ /* 0x000fe2000000185c */
[----:B------:R-:W5:Y:S01]  /*4a40*/  LDSM.16.MT88.4 R16, [R200+0x5000] ;  /* 0x00500000c810783b */ /* 0x000f620000004200 */
[----:B------:R-:W-:-:S05]  /*4a50*/  IMAD.MOV.U32 R111, RZ, RZ, R166 ;  /* 0x000000ffff6f7224 */ /* 0x000fca00078e00a6 */
[----:B------:R-:W-:Y:S02]  /*4a60*/  F2FP.PACK_AB R4, R235, R238 ;  /* 0x000000eeeb04723e */ /* 0x000fe400000000ff */
[----:B----4-:R-:W-:Y:S02]  /*4a70*/  F2FP.PACK_AB R5, R231, R232 ;  /* 0x000000e8e705723e */ /* 0x010fe400000000ff */
[----:B------:R-:W-:Y:S01]  /*4a80*/  F2FP.PACK_AB R6, R237, R233 ;  /* 0x000000e9ed06723e */ /* 0x000fe200000000ff */
[----:B---3--:R-:W-:-:S04]  /*4a90*/  FFMA.FTZ R3, R97, c[0x0][0x2d0], -R0 ;  /* 0x0000b40061037a23 */ /* 0x008fc80000010800 */
[----:B------:R-:W3:Y:S02]  /*4aa0*/  MUFU.EX2 R229, R3 ;  /* 0x0000000300e57308 */ /* 0x000ee40000000800 */
[----:B---3--:R-:W-:Y:S01]  /*4ab0*/  F2FP.PACK_AB R7, R229, R230 ;  /* 0x000000e6e507723e */ /* 0x008fe200000000ff */
[----:B------:R-:W-:Y:S02]  /*4ac0*/  FFMA.FTZ R3, R132, c[0x0][0x2d0], -R2 ;  /* 0x0000b40084037a23 */ /* 0x000fe40000010802 */
[----:B------:R-:W-:-:S04]  /*4ad0*/  IMAD.MOV.U32 R132, RZ, RZ, R154 ;  /* 0x000000ffff847224 */ /* 0x000fc800078e009a */
[C---:B-1----:R-:W-:Y:S07]  /*4ae0*/  HMMA.16816.F32 R84, R4.reuse, R24, R116 ;  /* 0x000000180454723c */ /* 0x042fee0000001874 */
[----:B------:R-:W-:Y:S01]  /*4af0*/  IMAD.MOV.U32 R118, RZ, RZ, R107 ;  /* 0x000000ffff767224 */ /* 0x000fe200078e006b */
[----:B--2---:R-:W-:Y:S01]  /*4b00*/  HMMA.16816.F32 R100, R4, R22, R112 ;  /* 0x000000160464723c */ /* 0x004fe20000001870 */
[----:B------:R-:W-:Y:S02]  /*4b10*/  IMAD.MOV.U32 R119, RZ, RZ, R106 ;  /* 0x000000ffff777224 */ /* 0x000fe400078e006a */
[----:B------:R-:W-:-:S02]  /*4b20*/  IMAD.MOV.U32 R117, RZ, RZ, R183 ;  /* 0x000000ffff757224 */ /* 0x000fc400078e00b7 */
[----:B------:R1:W-:Y:S01]  /*4b30*/  MUFU.EX2 R183, R3 ;  /* 0x0000000300b77308 */ /* 0x0003e20000000800 */
[----:B------:R-:W-:Y:S02]  /*4b40*/  IMAD.MOV.U32 R116, RZ, RZ, R71 ;  /* 0x000000ffff747224 */ /* 0x000fe400078e0047 */
[----:B------:R-:W-:Y:S01]  /*4b50*/  HMMA.16816.F32 R104, R4, R20, R124 ;  /* 0x000000140468723c */ /* 0x000fe2000000187c */
[----:B------:R-:W2:Y:S01]  /*4b60*/  LDSM.16.MT88.4 R20, [R204+0x5000] ;  /* 0x00500000cc14783b */ /* 0x000ea20000004200 */
[----:B------:R-:W-:-:S05]  /*4b70*/  IMAD.MOV.U32 R115, RZ, RZ, R152 ;  /* 0x000000ffff737224 */ /* 0x000fca00078e0098 */
[----:B------:R-:W-:Y:S01]  /*4b80*/  IMAD.MOV.U32 R124, RZ, RZ, R163 ;  /* 0x000000ffff7c7224 */ /* 0x000fe200078e00a3 */
[C---:B------:R-:W-:Y:S01]  /*4b90*/  HMMA.16816.F32 R88, R4.reuse, R12, R36 ;  /* 0x0000000c0458723c */ /* 0x040fe20000001824 */
[----:B------:R-:W-:Y:S02]  /*4ba0*/  IMAD.MOV.U32 R125, RZ, RZ, R161 ;  /* 0x000000ffff7d7224 */ /* 0x000fe400078e00a1 */
[----:B------:R-:W-:Y:S02]  /*4bb0*/  IMAD.MOV.U32 R126, RZ, RZ, R160 ;  /* 0x000000ffff7e7224 */ /* 0x000fe400078e00a0 */
[----:B-1----:R-:W-:Y:S02]  /*4bc0*/  FFMA.FTZ R3, R134, c[0x0][0x2d0], -R2 ;  /* 0x0000b40086037a23 */ /* 0x002fe40000010802 */
[----:B------:R-:W-:Y:S01]  /*4bd0*/  IMAD.MOV.U32 R127, RZ, RZ, R155 ;  /* 0x000000ffff7f7224 */ /* 0x000fe200078e009b */
[----:B------:R-:W-:Y:S01]  /*4be0*/  HMMA.16816.F32 R92, R4, R14, R40 ;  /* 0x0000000e045c723c */ /* 0x000fe20000001828 */
[----:B------:R-:W1:Y:S01]  /*4bf0*/  LDSM.16.MT88.4 R12, [R203+0x5000] ;  /* 0x00500000cb0c783b */ /* 0x000e620000004200 */
[----:B------:R3:W4:Y:S01]  /*4c00*/  MUFU.EX2 R182, R3 ;  /* 0x0000000300b67308 */ /* 0x0007220000000800 */
[----:B------:R-:W-:-:S05]  /*4c10*/  IMAD.MOV.U32 R134, RZ, RZ, R153 ;  /* 0x000000ffff867224 */ /* 0x000fca00078e0099 */
[C---:B------:R-:W-:Y:S08]  /*4c20*/  HMMA.16816.F32 R72, R4.reuse, R8, R32 ;  /* 0x000000080448723c */ /* 0x040ff00000001820 */
[----:B------:R-:W-:Y:S01]  /*4c30*/  HMMA.16816.F32 R28, R4, R10, R28 ;  /* 0x0000000a041c723c */ /* 0x000fe2000000181c */
[----:B------:R-:W1:Y:S01]  /*4c40*/  LDSM.16.MT88.4 R8, [R206+0x5000] ;  /* 0x00500000ce08783b */ /* 0x000e620000004200 */
[----:B---3--:R-:W-:-:S04]  /*4c50*/  FFMA.FTZ R3, R133, c[0x0][0x2d0], -R2 ;  /* 0x0000b40085037a23 */ /* 0x008fc80000010802 */
[----:B------:R3:W-:Y:S02]  /*4c60*/  MUFU.EX2 R180, R3 ;  /* 0x0000000300b47308 */ /* 0x0007e40000000800 */
[C---:B-----5:R-:W-:Y:S08]  /*4c70*/  HMMA.16816.F32 R40, R4.reuse, R16, R44 ;  /* 0x000000100428723c */ /* 0x060ff0000000182c */
[----:B------:R-:W-:Y:S01]  /*4c80*/  HMMA.16816.F32 R32, R4, R18, R48 ;  /* 0x000000120420723c */ /* 0x000fe20000001830 */
[----:B------:R-:W5:Y:S01]  /*4c90*/  LDSM.16.MT88.4 R16, [R200+0x1800] ;  /* 0x00180000c810783b */ /* 0x000f620000004200 */
[----:B---3--:R-:W-:-:S06]  /*4ca0*/  FFMA.FTZ R3, R135, c[0x0][0x2d0], -R2 ;  /* 0x0000b40087037a23 */ /* 0x008fcc0000010802 */
[C---:B------:R-:W-:Y:S01]  /*4cb0*/  HMMA.16816.F32 R96, R4.reuse, R26, R120 ;  /* 0x0000001a0460723c */ /* 0x040fe20000001878 */
[----:B------:R3:W1:Y:S07]  /*4cc0*/  MUFU.EX2 R181, R3 ;  /* 0x0000000300b57308 */ /* 0x00066e0000000800 */
[C---:B--2---:R-:W-:Y:S08]  /*4cd0*/  HMMA.16816.F32 R36, R4.reuse, R20, R52 ;  /* 0x000000140424723c */ /* 0x044ff00000001834 */
[----:B------:R-:W-:Y:S01]  /*4ce0*/  HMMA.16816.F32 R24, R4, R22, R56 ;  /* 0x000000160418723c */ /* 0x000fe20000001838 */
[----:B------:R-:W2:Y:S01]  /*4cf0*/  LDSM.16.MT88.4 R20, [R204+0x1800] ;  /* 0x00180000cc14783b */ /* 0x000ea20000004200 */
[----:B---3--:R-:W-:-:S04]  /*4d00*/  FFMA.FTZ R3, R128, c[0x0][0x2d0], -R0 ;  /* 0x0000b40080037a23 */ /* 0x008fc80000010800 */
[----:B------:R3:W-:Y:S02]  /*4d10*/  MUFU.EX2 R166, R3 ;  /* 0x0000000300a67308 */ /* 0x0007e40000000800 */
[C---:B-1----:R-:W-:Y:S08]  /*4d20*/  HMMA.16816.F32 R48, R4.reuse, R12, R60 ;  /* 0x0000000c0430723c */ /* 0x042ff0000000183c */
[----:B------:R-:W-:Y:S01]  /*4d30*/  HMMA.16816.F32 R56, R4, R14, R64 ;  /* 0x0000000e0438723c */ /* 0x000fe20000001840 */
[----:B------:R-:W1:Y:S01]  /*4d40*/  LDSM.16.MT88.4 R12, [R203+0x1800] ;  /* 0x00180000cb0c783b */ /* 0x000e620000004200 */
[----:B---3--:R-:W-:-:S06]  /*4d50*/  FFMA.FTZ R3, R129, c[0x0][0x2d0], -R0 ;  /* 0x0000b40081037a23 */ /* 0x008fcc0000010800 */
[C---:B------:R-:W-:Y:S01]  /*4d60*/  HMMA.16816.F32 R60, R4.reuse, R8, R76 ;  /* 0x00000008043c723c */ /* 0x040fe2000000184c */
[----:B------:R3:W2:Y:S07]  /*4d70*/  MUFU.EX2 R163, R3 ;  /* 0x0000000300a37308 */ /* 0x0006ae0000000800 */
[----:B------:R-:W-:Y:S01]  /*4d80*/  HMMA.16816.F32 R64, R4, R10, R80 ;  /* 0x0000000a0440723c */ /* 0x000fe20000001850 */
[----:B------:R-:W1:Y:S06]  /*4d90*/  LDSM.16.MT88.4 R8, [R206+0x1800] ;  /* 0x00180000ce08783b */ /* 0x000e6c0000004200 */
[----:B----4-:R-:W-:-:S02]  /*4da0*/  F2FP.PACK_AB R4, R182, R183 ;  /* 0x000000b7b604723e */ /* 0x010fc400000000ff */
[----:B------:R-:W-:Y:S01]  /*4db0*/  F2FP.PACK_AB R6, R181, R180 ;  /* 0x000000b4b506723e */ /* 0x000fe200000000ff */
[----:B---3--:R-:W-:Y:S01]  /*4dc0*/  FFMA.FTZ R3, R131, c[0x0][0x2d0], -R0 ;  /* 0x0000b40083037a23 */ /* 0x008fe20000010800 */
[----:B--2---:R-:W-:-:S03]  /*4dd0*/  F2FP.PACK_AB R5, R163, R166 ;  /* 0x000000a6a305723e */ /* 0x004fc600000000ff */
[----:B------:R2:W-:Y:S02]  /*4de0*/  MUFU.EX2 R161, R3 ;  /* 0x0000000300a17308 */ /* 0x0005e40000000800 */
[----:B--2---:R-:W-:-:S06]  /*4df0*/  FFMA.FTZ R3, R130, c[0x0][0x2d0], -R0 ;  /* 0x0000b40082037a23 */ /* 0x004fcc0000010800 */
[----:B------:R-:W2:Y:S02]  /*4e00*/  MUFU.EX2 R160, R3 ;  /* 0x0000000300a07308 */ /* 0x000ea40000000800 */
[----:B--2---:R-:W-:Y:S01]  /*4e10*/  F2FP.PACK_AB R7, R160, R161 ;  /* 0x000000a1a007723e */ /* 0x004fe200000000ff */
[----:B------:R-:W-:-:S05]  /*4e20*/  FFMA.FTZ R3, R148, c[0x0][0x2d0], -R2 ;  /* 0x0000b40094037a23 */ /* 0x000fca0000010802 */
[----:B------:R2:W-:Y:S01]  /*4e30*/  MUFU.EX2 R155, R3 ;  /* 0x00000003009b7308 */ /* 0x0005e20000000800 */
[C---:B-----5:R-:W-:Y:S08]  /*4e40*/  HMMA.16816.F32 R84, R4.reuse, R16, R84 ;  /* 0x000000100454723c */ /* 0x060ff00000001854 */
[----:B------:R-:W-:Y:S01]  /*4e50*/  HMMA.16816.F32 R96, R4, R18, R96 ;  /* 0x000000120460723c */ /* 0x000fe20000001860 */
[----:B------:R-:W3:Y:S01]  /*4e60*/  LDSM.16.MT88.4 R16, [R200+0x5800] ;  /* 0x00580000c810783b */ /* 0x000ee20000004200 */
[----:B--2---:R-:W-:-:S06]  /*4e70*/  FFMA.FTZ R3, R150, c[0x0][0x2d0], -R2 ;  /* 0x0000b40096037a23 */ /* 0x004fcc0000010802 */
[C---:B------:R-:W-:Y:S01]  /*4e80*/  HMMA.16816.F32 R104, R4.reuse, R20, R104 ;  /* 0x000000140468723c */ /* 0x040fe20000001868 */
[----:B------:R2:W4:Y:S07]  /*4e90*/  MUFU.EX2 R154, R3 ;  /* 0x00000003009a7308 */ /* 0x00052e0000000800 */
[C---:B------:R-:W-:Y:S01]  /*4ea0*/  HMMA.16816.F32 R100, R4.reuse, R22, R100 ;  /* 0x000000160464723c */ /* 0x040fe20000001864 */
[----:B------:R-:W5:Y:S07]  /*4eb0*/  LDSM.16.MT88.4 R20, [R204+0x5800] ;  /* 0x00580000cc14783b */ /* 0x000f6e0000004200 */
[----:B-1----:R-:W-:Y:S01]  /*4ec0*/  HMMA.16816.F32 R88, R4, R12, R88 ;  /* 0x0000000c0458723c */ /* 0x002fe20000001858 */
[----:B--2---:R-:W-:-:S04]  /*4ed0*/  FFMA.FTZ R3, R149, c[0x0][0x2d0], -R2 ;  /* 0x0000b40095037a23 */ /* 0x004fc80000010802 */
[----:B------:R1:W-:Y:S03]  /*4ee0*/  MUFU.EX2 R152, R3 ;  /* 0x0000000300987308 */ /* 0x0003e60000000800 */
[C---:B------:R-:W-:Y:S01]  /*4ef0*/  HMMA.16816.F32 R92, R4.reuse, R14, R92 ;  /* 0x0000000e045c723c */ /* 0x040fe2000000185c */
[----:B------:R-:W2:Y:S07]  /*4f00*/  LDSM.16.MT88.4 R12, [R203+0x5800] ;  /* 0x00580000cb0c783b */ /* 0x000eae0000004200 */
[----:B------:R-:W-:Y:S01]  /*4f10*/  HMMA.16816.F32 R80, R4, R8, R72 ;  /* 0x000000080450723c */ /* 0x000fe20000001848 */
[----:B-1----:R-:W-:-:S07]  /*4f20*/  FFMA.FTZ R3, R151, c[0x0][0x2d0], -R2 ;  /* 0x0000b40097037a23 */ /* 0x002fce0000010802 */
[C---:B------:R-:W-:Y:S01]  /*4f30*/  HMMA.16816.F32 R76, R4.reuse, R10, R28 ;  /* 0x0000000a044c723c */ /* 0x040fe2000000181c */
[----:B------:R-:W1:Y:S01]  /*4f40*/  LDSM.16.MT88.4 R8, [R206+0x5800] ;  /* 0x00580000ce08783b */ /* 0x000e620000004200 */
[----:B------:R4:W-:Y:S06]  /*4f50*/  MUFU.EX2 R153, R3 ;  /* 0x0000000300997308 */ /* 0x0009ec0000000800 */
[C---:B---3--:R-:W-:Y:S08]  /*4f60*/  HMMA.16816.F32 R72, R4.reuse, R16, R40 ;  /* 0x000000100448723c */ /* 0x048ff00000001828 */
[----:B------:R-:W-:Y:S01]  /*4f70*/  HMMA.16816.F32 R52, R4, R18, R32 ;  /* 0x000000120434723c */ /* 0x000fe20000001820 */
[----:B------:R-:W3:Y:S01]  /*4f80*/  LDSM.16.MT88.4 R16, [R200+0x2000] ;  /* 0x00200000c810783b */ /* 0x000ee20000004200 */
[----:B----4-:R-:W-:-:S04]  /*4f90*/  FFMA.FTZ R3, R136, c[0x0][0x2d0], -R0 ;  /* 0x0000b40088037a23 */ /* 0x010fc80000010800 */
[----:B------:R4:W-:Y:S02]  /*4fa0*/  MUFU.EX2 R151, R3 ;  /* 0x0000000300977308 */ /* 0x0009e40000000800 */
[C---:B-----5:R-:W-:Y:S08]  /*4fb0*/  HMMA.16816.F32 R44, R4.reuse, R20, R36 ;  /* 0x00000014042c723c */ /* 0x060ff00000001824 */
[----:B------:R-:W-:Y:S01]  /*4fc0*/  HMMA.16816.F32 R32, R4, R22, R24 ;  /* 0x000000160420723c */ /* 0x000fe20000001818 */
[----:B------:R-:W5:Y:S01]  /*4fd0*/  LDSM.16.MT88.4 R20, [R204+0x2000] ;  /* 0x00200000cc14783b */ /* 0x000f620000004200 */
[----:B----4-:R-:W-:-:S06]  /*4fe0*/  FFMA.FTZ R3, R138, c[0x0][0x2d0], -R0 ;  /* 0x0000b4008a037a23 */ /* 0x010fcc0000010800 */
[C---:B--2---:R-:W-:Y:S01]  /*4ff0*/  HMMA.16816.F32 R40, R4.reuse, R12, R48 ;  /* 0x0000000c0428723c */ /* 0x044fe20000001830 */
[----:B------:R2:W4:Y:S07]  /*5000*/  MUFU.EX2 R123, R3 ;  /* 0x00000003007b7308 */ /* 0x00052e0000000800 */
[C---:B------:R-:W-:Y:S01]  /*5010*/  HMMA.16816.F32 R36, R4.reuse, R14, R56 ;  /* 0x0000000e0424723c */ /* 0x040fe20000001838 */
[----:B------:R-:W3:Y:S07]  /*5020*/  LDSM.16.MT88.4 R12, [R203+0x2000] ;  /* 0x00200000cb0c783b */ /* 0x000eee0000004200 */
[----:B-1----:R-:W-:Y:S01]  /*5030*/  HMMA.16816.F32 R28, R4, R8, R60 ;  /* 0x00000008041c723c */ /* 0x002fe2000000183c */
[----:B--2---:R-:W-:-:S04]  /*5040*/  FFMA.FTZ R3, R139, c[0x0][0x2d0], -R0 ;  /* 0x0000b4008b037a23 */ /* 0x004fc80000010800 */
[----:B------:R1:W-:Y:S03]  /*5050*/  MUFU.EX2 R122, R3 ;  /* 0x00000003007a7308 */ /* 0x0003e60000000800 */
[----:B------:R-:W-:Y:S01]  /*5060*/  HMMA.16816.F32 R24, R4, R10, R64 ;  /* 0x0000000a0418723c */ /* 0x000fe20000001840 */
[----:B------:R-:W2:Y:S06]  /*5070*/  LDSM.16.MT88.4 R8, [R206+0x2000] ;  /* 0x00200000ce08783b */ /* 0x000eac0000004200 */
[----:B------:R-:W-:-:S02]  /*5080*/  F2FP.PACK_AB R4, R154, R155 ;  /* 0x0000009b9a04723e */ /* 0x000fc400000000ff */
[----:B----4-:R-:W-:Y:S02]  /*5090*/  F2FP.PACK_AB R5, R123, R151 ;  /* 0x000000977b05723e */ /* 0x010fe400000000ff */
[----:B------:R-:W-:Y:S01]  /*50a0*/  F2FP.PACK_AB R6, R153, R152 ;  /* 0x000000989906723e */ /* 0x000fe200000000ff */
[----:B-1----:R-:W-:-:S04]  /*50b0*/  FFMA.FTZ R3, R137, c[0x0][0x2d0], -R0 ;  /* 0x0000b40089037a23 */ /* 0x002fc80000010800 */
[----:B------:R-:W1:Y:S02]  /*50c0*/  MUFU.EX2 R121, R3 ;  /* 0x0000000300797308 */ /* 0x000e640000000800 */
[----:B-1----:R-:W-:Y:S01]  /*50d0*/  F2FP.PACK_AB R7, R121, R122 ;  /* 0x0000007a7907723e */ /* 0x002fe200000000ff */
[----:B------:R-:W-:Y:S02]  /*50e0*/  FFMA.FTZ R3, R162, c[0x0][0x2d0], -R2 ;  /* 0x0000b400a2037a23 */ /* 0x000fe40000010802 */
[----:B------:R-:W-:-:S03]  /*50f0*/  IMAD.MOV.U32 R162, RZ, RZ, R125 ;  /* 0x000000ffffa27224 */ /* 0x000fc600078e007d */
[----:B------:R1:W-:Y:S01]  /*5100*/  MUFU.EX2 R120, R3 ;  /* 0x0000000300787308 */ /* 0x0003e20000000800 */
[C---:B---3--:R-:W-:Y:S08]  /*5110*/  HMMA.16816.F32 R56, R4.reuse, R16, R84 ;  /* 0x000000100438723c */ /* 0x048ff00000001854 */
[----:B------:R-:W-:Y:S01]  /*5120*/  HMMA.16816.F32 R64, R4, R18, R96 ;  /* 0x000000120440723c */ /* 0x000fe20000001860 */
[----:B------:R-:W3:Y:S01]  /*5130*/  LDSM.16.MT88.4 R16, [R200+0x6000] ;  /* 0x00600000c810783b */ /* 0x000ee20000004200 */
[----:B-1----:R-:W-:-:S06]  /*5140*/  FFMA.FTZ R3, R164, c[0x0][0x2d0], -R2 ;  /* 0x0000b400a4037a23 */ /* 0x002fcc0000010802 */
[C---:B-----5:R-:W-:Y:S01]  /*5150*/  HMMA.16816.F32 R104, R4.reuse, R20, R104 ;  /* 0x000000140468723c */ /* 0x060fe20000001868 */
[----:B------:R-:W-:Y:S01]  /*5160*/  IMAD.MOV.U32 R164, RZ, RZ, R126 ;  /* 0x000000ffffa47224 */ /* 0x000fe200078e007e */
[----:B------:R1:W4:Y:S06]  /*5170*/  MUFU.EX2 R149, R3 ;  /* 0x0000000300957308 */ /* 0x00032c0000000800 */
[C---:B------:R-:W-:Y:S01]  /*5180*/  HMMA.16816.F32 R84, R4.reuse, R22, R100 ;  /* 0x000000160454723c */ /* 0x040fe20000001864 */
[----:B------:R-:W5:Y:S07]  /*5190*/  LDSM.16.MT88.4 R20, [R204+0x6000] ;  /* 0x00600000cc14783b */ /* 0x000f6e0000004200 */
[----:B------:R-:W-:Y:S01]  /*51a0*/  HMMA.16816.F32 R88, R4, R12, R88 ;  /* 0x0000000c0458723c */ /* 0x000fe20000001858 */
[----:B-1----:R-:W-:-:S02]  /*51b0*/  FFMA.FTZ R3, R165, c[0x0][0x2d0], -R2 ;  /* 0x0000b400a5037a23 */ /* 0x002fc40000010802 */
[----:B------:R-:W-:Y:S02]  /*51c0*/  IMAD.MOV.U32 R165, RZ, RZ, R127 ;  /* 0x000000ffffa57224 */ /* 0x000fe400078e007f */
[----:B------:R1:W-:Y:S03]  /*51d0*/  MUFU.EX2 R148, R3 ;  /* 0x0000000300947308 */ /* 0x0003e60000000800 */
[C---:B------:R-:W-:Y:S01]  /*51e0*/  HMMA.16816.F32 R60, R4.reuse, R14, R92 ;  /* 0x0000000e043c723c */ /* 0x040fe2000000185c */
[----:B------:R-:W4:Y:S07]  /*51f0*/  LDSM.16.MT88.4 R12, [R203+0x6000] ;  /* 0x00600000cb0c783b */ /* 0x000f2e0000004200 */
[----:B--2---:R-:W-:Y:S01]  /*5200*/  HMMA.16816.F32 R80, R4, R8, R80 ;  /* 0x000000080450723c */ /* 0x004fe20000001850 */
[----:B-1----:R-:W-:-:S07]  /*5210*/  FFMA.FTZ R3, R167, c[0x0][0x2d0], -R2 ;  /* 0x0000b400a7037a23 */ /* 0x002fce0000010802 */
[C---:B------:R-:W-:Y:S01]  /*5220*/  HMMA.16816.F32 R76, R4.reuse, R10, R76 ;  /* 0x0000000a044c723c */ /* 0x040fe2000000184c */
[----:B------:R-:W1:Y:S01]  /*5230*/  LDSM.16.MT88.4 R8, [R206+0x6000] ;  /* 0x00600000ce08783b */ /* 0x000e620000004200 */
[----:B------:R2:W-:Y:S06]  /*5240*/  MUFU.EX2 R150, R3 ;  /* 0x0000000300967308 */ /* 0x0005ec0000000800 */
[C---:B---3--:R-:W-:Y:S08]  /*5250*/  HMMA.16816.F32 R48, R4.reuse, R16, R72 ;  /* 0x000000100430723c */ /* 0x048ff00000001848 */
[----:B------:R-:W-:Y:S01]  /*5260*/  HMMA.16816.F32 R52, R4, R18, R52 ;  /* 0x000000120434723c */ /* 0x000fe20000001834 */
[----:B------:R-:W3:Y:S01]  /*5270*/  LDSM.16.MT88.4 R16, [R200+0x2800] ;  /* 0x00280000c810783b */ /* 0x000ee20000004200 */
[----:B--2---:R-:W-:-:S04]  /*5280*/  FFMA.FTZ R3, R156, c[0x0][0x2d0], -R0 ;  /* 0x0000b4009c037a23 */ /* 0x004fc80000010800 */
[----:B------:R2:W-:Y:S02]  /*5290*/  MUFU.EX2 R139, R3 ;  /* 0x00000003008b7308 */ /* 0x0005e40000000800 */
[C---:B-----5:R-:W-:Y:S08]  /*52a0*/  HMMA.16816.F32 R44, R4.reuse, R20, R44 ;  /* 0x00000014042c723c */ /* 0x060ff0000000182c */
[----:B------:R-:W-:Y:S01]  /*52b0*/  HMMA.16816.F32 R32, R4, R22, R32 ;  /* 0x000000160420723c */ /* 0x000fe20000001820 */
[----:B------:R-:W5:Y:S01]  /*52c0*/  LDSM.16.MT88.4 R20, [R204+0x2800] ;  /* 0x00280000cc14783b */ /* 0x000f620000004200 */
[----:B--2---:R-:W-:-:S06]  /*52d0*/  FFMA.FTZ R3, R157, c[0x0][0x2d0], -R0 ;  /* 0x0000b4009d037a23 */ /* 0x004fcc0000010800 */
[C---:B----4-:R-:W-:Y:S01]  /*52e0*/  HMMA.16816.F32 R40, R4.reuse, R12, R40 ;  /* 0x0000000c0428723c */ /* 0x050fe20000001828 */
        /* <DEDUP_REMOVED lines=14> */
[----:B------:R-:W-:-:S05]  /*53d0*/  FFMA.FTZ R3, R234, c[0x0][0x2d0], -R2 ;  /* 0x0000b400ea037a23 */ /* 0x000fca0000010802 */
[----:B------:R1:W-:Y:S01]  /*53e0*/  MUFU.EX2 R128, R3 ;  /* 0x0000000300807308 */ /* 0x0003e20000000800 */
[C---:B---3--:R-:W-:Y:S08]  /*53f0*/  HMMA.16816.F32 R72, R4.reuse, R16, R56 ;  /* 0x000000100448723c */ /* 0x048ff00000001838 */
[----:B------:R-:W-:Y:S01]  /*5400*/  HMMA.16816.F32 R56, R4, R18, R64 ;  /* 0x000000120438723c */ /* 0x000fe20000001840 */
[----:B------:R-:W3:Y:S01]  /*5410*/  LDSM.16.MT88.4 R16, [R200+0x6800] ;  /* 0x00680000c810783b */ /* 0x000ee20000004200 */
[----:B-1----:R-:W-:-:S06]  /*5420*/  FFMA.FTZ R3, R236, c[0x0][0x2d0], -R2 ;  /* 0x0000b400ec037a23 */ /* 0x002fcc0000010802 */
[C---:B-----5:R-:W-:Y:S01]  /*5430*/  HMMA.16816.F32 R104, R4.reuse, R20, R104 ;  /* 0x000000140468723c */ /* 0x060fe20000001868 */
[----:B------:R1:W4:Y:S07]  /*5440*/  MUFU.EX2 R137, R3 ;  /* 0x0000000300897308 */ /* 0x00032e0000000800 */
[C---:B------:R-:W-:Y:S01]  /*5450*/  HMMA.16816.F32 R100, R4.reuse, R22, R84 ;  /* 0x000000160464723c */ /* 0x040fe20000001854 */
[----:B------:R-:W5:Y:S07]  /*5460*/  LDSM.16.MT88.4 R20, [R204+0x6800] ;  /* 0x00680000cc14783b */ /* 0x000f6e0000004200 */
[----:B------:R-:W-:Y:S01]  /*5470*/  HMMA.16816.F32 R88, R4, R12, R88 ;  /* 0x0000000c0458723c */ /* 0x000fe20000001858 */
[----:B-1----:R-:W-:-:S04]  /*5480*/  FFMA.FTZ R3, R239, c[0x0][0x2d0], -R2 ;  /* 0x0000b400ef037a23 */ /* 0x002fc80000010802 */
        /* <DEDUP_REMOVED lines=14> */
[----:B----4-:R-:W-:Y:S01]  /*5570*/  HMMA.16816.F32 R44, R4, R12, R40 ;  /* 0x0000000c042c723c */ /* 0x010fe20000001828 */
[----:B--2---:R-:W-:-:S07]  /*5580*/  FFMA.FTZ R3, R189, c[0x0][0x2d0], -R0 ;  /* 0x0000b400bd037a23 */ /* 0x004fce0000010800 */
[C---:B------:R-:W-:Y:S01]  /*5590*/  HMMA.16816.F32 R40, R4.reuse, R14, R36 ;  /* 0x0000000e0428723c */ /* 0x040fe20000001824 */
[----:B------:R-:W2:Y:S01]  /*55a0*/  LDSM.16.MT88.4 R12, [R203+0x3000] ;  /* 0x00300000cb0c783b */ /* 0x000ea20000004200 */
[----:B------:R4:W5:Y:S06]  /*55b0*/  MUFU.EX2 R70, R3 ;  /* 0x0000000300467308 */ /* 0x00096c0000000800 */
[C---:B------:R-:W-:Y:S01]  /*55c0*/  HMMA.16816.F32 R48, R4.reuse, R22, R32 ;  /* 0x000000160430723c */ /* 0x040fe20000001820 */
[----:B------:R-:W2:Y:S07]  /*55d0*/  LDSM.16.MT88.4 R20, [R204+0x3000] ;  /* 0x00300000cc14783b */ /* 0x000eae0000004200 */
[----:B-1----:R-:W-:Y:S01]  /*55e0*/  HMMA.16816.F32 R32, R4, R8, R28 ;  /* 0x000000080420723c */ /* 0x002fe2000000181c */
[----:B----4-:R-:W-:-:S04]  /*55f0*/  FFMA.FTZ R3, R191, c[0x0][0x2d0], -R0 ;  /* 0x0000b400bf037a23 */ /* 0x010fc80000010800 */
[----:B------:R1:W-:Y:S03]  /*5600*/  MUFU.EX2 R55, R3 ;  /* 0x0000000300377308 */ /* 0x0003e60000000800 */
[----:B------:R-:W-:Y:S01]  /*5610*/  HMMA.16816.F32 R24, R4, R10, R24 ;  /* 0x0000000a0418723c */ /* 0x000fe20000001818 */
[----:B------:R-:W4:Y:S06]  /*5620*/  LDSM.16.MT88.4 R8, [R206+0x3000] ;  /* 0x00300000ce08783b */ /* 0x000f2c0000004200 */
[----:B------:R-:W-:-:S02]  /*5630*/  F2FP.PACK_AB R4, R137, R128 ;  /* 0x000000808904723e */ /* 0x000fc400000000ff */
[----:B-----5:R-:W-:Y:S02]  /*5640*/  F2FP.PACK_AB R5, R70, R71 ;  /* 0x000000474605723e */ /* 0x020fe400000000ff */
        /* <DEDUP_REMOVED lines=10> */
[C---:B--2---:R-:W-:Y:S01]  /*56f0*/  HMMA.16816.F32 R88, R4.reuse, R12, R88 ;  /* 0x0000000c0458723c */ /* 0x044fe20000001858 */
[----:B------:R1:W2:Y:S07]  /*5700*/  MUFU.EX2 R52, R3 ;  /* 0x0000000300347308 */ /* 0x0002ae0000000800 */
[C---:B------:R-:W-:Y:S01]  /*5710*/  HMMA.16816.F32 R56, R4.reuse, R14, R96 ;  /* 0x0000000e0438723c */ /* 0x040fe20000001860 */
[----:B------:R-:W5:Y:S07]  /*5720*/  LDSM.16.MT88.4 R12, [R203+0x7000] ;  /* 0x00700000cb0c783b */ /* 0x000f6e0000004200 */
[----:B------:R-:W-:Y:S01]  /*5730*/  HMMA.16816.F32 R80, R4, R20, R104 ;  /* 0x000000140450723c */ /* 0x000fe20000001868 */
[--C-:B-1----:R-:W-:Y:S01]  /*5740*/  FFMA.FTZ R3, R132, c[0x0][0x2d0], -R2.reuse ;  /* 0x0000b40084037a23 */ /* 0x102fe20000010802 */
[----:B--2---:R-:W-:Y:S01]  /*5750*/  F2FP.PACK_AB R132, R52, R53 ;  /* 0x000000353484723e */ /* 0x004fe200000000ff */
[----:B------:R-:W-:-:S05]  /*5760*/  FFMA.FTZ R2, R242, c[0x0][0x2d0], -R2 ;  /* 0x0000b400f2027a23 */ /* 0x000fca0000010802 */
[C---:B------:R-:W-:Y:S01]  /*5770*/  HMMA.16816.F32 R36, R4.reuse, R22, R100 ;  /* 0x000000160424723c */ /* 0x040fe20000001864 */
[----:B------:R-:W1:Y:S04]  /*5780*/  LDSM.16.MT88.4 R20, [R204+0x7000] ;  /* 0x00700000cc14783b */ /* 0x000e680000004200 */
[----:B------:R-:W-:Y:S03]  /*5790*/  LDSM.16.MT88.4 R100, [R206+0x3800] ;  /* 0x00380000ce64783b */ /* 0x000fe60000004200 */
[C---:B----4-:R-:W-:Y:S01]  /*57a0*/  HMMA.16816.F32 R96, R4.reuse, R8, R92 ;  /* 0x000000080460723c */ /* 0x050fe2000000185c */
[----:B------:R-:W-:Y:S07]  /*57b0*/  LDSM.16.MT88.4 R92, [R203+0x3800] ;  /* 0x00380000cb5c783b */ /* 0x000fee0000004200 */
[C---:B---3--:R-:W-:Y:S01]  /*57c0*/  HMMA.16816.F32 R64, R4.reuse, R18, R64 ;  /* 0x000000120440723c */ /* 0x048fe20000001840 */
[----:B------:R2:W-:Y:S07]  /*57d0*/  MUFU.EX2 R18, R2 ;  /* 0x0000000200127308 */ /* 0x0005ee0000000800 */
[C---:B------:R-:W-:Y:S01]  /*57e0*/  HMMA.16816.F32 R112, R4.reuse, R16, R76 ;  /* 0x000000100470723c */ /* 0x040fe2000000184c */
[----:B------:R-:W3:Y:S01]  /*57f0*/  MUFU.EX2 R19, R3 ;  /* 0x0000000300137308 */ /* 0x000ee20000000800 */
[----:B------:R-:W-:Y:S06]  /*5800*/  LDSM.16.MT88.4 R76, [R200+0x3800] ;  /* 0x00380000c84c783b */ /* 0x000fec0000004200 */
[----:B-----5:R-:W-:Y:S01]  /*5810*/  HMMA.16816.F32 R44, R4, R12, R44 ;  /* 0x0000000c042c723c */ /* 0x020fe2000000182c */
[----:B--2---:R-:W-:-:S04]  /*5820*/  FFMA.FTZ R2, R241, c[0x0][0x2d0], -R0 ;  /* 0x0000b400f1027a23 */ /* 0x004fc80000010800 */
[----:B------:R2:W-:Y:S03]  /*5830*/  MUFU.EX2 R17, R2 ;  /* 0x0000000200117308 */ /* 0x0005e60000000800 */
[----:B------:R-:W-:Y:S01]  /*5840*/  HMMA.16816.F32 R104, R4, R10, R84 ;  /* 0x0000000a0468723c */ /* 0x000fe20000001854 */
[----:B------:R-:W4:Y:S01]  /*5850*/  LDSM.16.MT88.4 R8, [R206+0x7000] ;  /* 0x00700000ce08783b */ /* 0x000f220000004200 */
[----:B---3--:R-:W-:-:S03]  /*5860*/  F2FP.PACK_AB R134, R18, R19 ;  /* 0x000000131286723e */ /* 0x008fc600000000ff */
[----:B------:R-:W3:Y:S03]  /*5870*/  LDSM.16.MT88.4 R84, [R204+0x3800] ;  /* 0x00380000cc54783b */ /* 0x000ee60000004200 */
[----:B-1----:R-:W-:Y:S01]  /*5880*/  HMMA.16816.F32 R60, R4, R20, R60 ;  /* 0x00000014043c723c */ /* 0x002fe2000000183c */
[----:B--2---:R-:W-:-:S07]  /*5890*/  FFMA.FTZ R2, R244, c[0x0][0x2d0], -R0 ;  /* 0x0000b400f4027a23 */ /* 0x004fce0000010800 */
[C---:B------:R-:W-:Y:S01]  /*58a0*/  HMMA.16816.F32 R48, R4.reuse, R22, R48 ;  /* 0x000000160430723c */ /* 0x040fe20000001830 */
[----:B------:R1:W2:Y:S07]  /*58b0*/  MUFU.EX2 R16, R2 ;  /* 0x0000000200107308 */ /* 0x0002ae0000000800 */
[----:B------:R-:W-:Y:S01]  /*58c0*/  HMMA.16816.F32 R40, R4, R14, R40 ;  /* 0x0000000e0428723c */ /* 0x000fe20000001828 */
[--C-:B-1----:R-:W-:Y:S01]  /*58d0*/  FFMA.FTZ R2, R243, c[0x0][0x2d0], -R0.reuse ;  /* 0x0000b400f3027a23 */ /* 0x102fe20000010800 */
[----:B--2---:R-:W-:Y:S01]  /*58e0*/  F2FP.PACK_AB R133, R16, R17 ;  /* 0x000000111085723e */ /* 0x004fe200000000ff */
[----:B------:R-:W-:-:S02]  /*58f0*/  FFMA.FTZ R0, R248, c[0x0][0x2d0], -R0 ;  /* 0x0000b400f8007a23 */ /* 0x000fc40000010800 */
[----:B------:R1:W-:Y:S03]  /*5900*/  MUFU.EX2 R13, R2 ;  /* 0x00000002000d7308 */ /* 0x0003e60000000800 */
[C---:B----4-:R-:W-:Y:S05]  /*5910*/  HMMA.16816.F32 R32, R4.reuse, R8, R32 ;  /* 0x000000080420723c */ /* 0x050fea0000001820 */
[----:B------:R2:W4:Y:S03]  /*5920*/  MUFU.EX2 R12, R0 ;  /* 0x00000000000c7308 */ /* 0x0005260000000800 */
[----:B------:R-:W-:Y:S01]  /*5930*/  HMMA.16816.F32 R24, R4, R10, R24 ;  /* 0x0000000a0418723c */ /* 0x000fe20000001818 */
[----:B------:R-:W-:Y:S01]  /*5940*/  LDSM.16.MT88.4 R8, [R206+0x7800] ;  /* 0x00780000ce08783b */ /* 0x000fe20000004200 */
[----:B-1----:R-:W-:-:S05]  /*5950*/  FADD.FTZ R2, R117, R116 ;  /* 0x0000007475027221 */ /* 0x002fca0000010000 */
[----:B------:R-:W-:Y:S02]  /*5960*/  IMAD.MOV.U32 R5, RZ, RZ, c[0x0][0x168] ;  /* 0x00005a00ff057624 */ /* 0x000fe400078e00ff */
[----:B------:R-:W-:Y:S02]  /*5970*/  FADD.FTZ R3, R110, R2 ;  /* 0x000000026e037221 */ /* 0x000fe40000010000 */
[----:B--2---:R-:W-:Y:S01]  /*5980*/  FADD.FTZ R0, R109, R108 ;  /* 0x0000006c6d007221 */ /* 0x004fe20000010000 */
[----:B----4-:R-:W-:-:S03]  /*5990*/  F2FP.PACK_AB R135, R12, R13 ;  /* 0x0000000d0c87723e */ /* 0x010fc600000000ff */
[----:B------:R-:W-:Y:S02]  /*59a0*/  FADD.FTZ R2, R111, R0 ;  /* 0x000000006f027221 */ /* 0x000fe40000010000 */
[----:B------:R-:W-:Y:S01]  /*59b0*/  FADD.FTZ R0, R118, R3 ;  /* 0x0000000376007221 */ /* 0x000fe20000010000 */
[----:B------:R-:W1:Y:S01]  /*59c0*/  LDSM.16.MT88.4 R108, [R200+0x7800] ;  /* 0x00780000c86c783b */ /* 0x000e620000004200 */
[----:B------:R-:W-:Y:S01]  /*59d0*/  FADD.FTZ R2, R119, R2 ;  /* 0x0000000277027221 */ /* 0x000fe20000010000 */
[----:B------:R-:W-:Y:S01]  /*59e0*/  HMMA.16816.F32 R96, R132, R100, R96 ;  /* 0x000000648460723c */ /* 0x000fe20000001860 */
[----:B------:R-:W-:Y:S01]  /*59f0*/  FADD.FTZ R0, R251, R0 ;  /* 0x00000000fb007221 */ /* 0x000fe20000010000 */
[----:B------:R-:W2:Y:S01]  /*5a00*/  LDSM.16.MT88.4 R116, [R204+0x7800] ;  /* 0x00780000cc74783b */ /* 0x000ea20000004200 */
[----:B------:R-:W-:Y:S02]  /*5a10*/  FADD.FTZ R2, R247, R2 ;  /* 0x00000002f7027221 */ /* 0x000fe40000010000 */
[----:B------:R-:W-:-:S02]  /*5a20*/  FADD.FTZ R0, R252, R0 ;  /* 0x00000000fc007221 */ /* 0x000fc40000010000 */
[----:B------:R-:W-:Y:S01]  /*5a30*/  FADD.FTZ R2, R245, R2 ;  /* 0x00000002f5027221 */ /* 0x000fe20000010000 */
[C---:B------:R-:W-:Y:S01]  /*5a40*/  HMMA.16816.F32 R100, R132.reuse, R102, R104 ;  /* 0x000000668464723c */ /* 0x040fe20000001868 */
[----:B------:R-:W-:Y:S02]  /*5a50*/  FADD.FTZ R0, R250, R0 ;  /* 0x00000000fa007221 */ /* 0x000fe40000010000 */
[----:B------:R-:W-:Y:S02]  /*5a60*/  FADD.FTZ R2, R246, R2 ;  /* 0x00000002f6027221 */ /* 0x000fe40000010000 */
[----:B------:R-:W-:Y:S02]  /*5a70*/  FADD.FTZ R0, R124, R0 ;  /* 0x000000007c007221 */ /* 0x000fe40000010000 */
[----:B------:R-:W-:Y:S01]  /*5a80*/  FADD.FTZ R2, R249, R2 ;  /* 0x00000002f9027221 */ /* 0x000fe20000010000 */
[----:B------:R-:W4:Y:S01]  /*5a90*/  LDSM.16.MT88.4 R124, [R203+0x7800] ;  /* 0x00780000cb7c783b */ /* 0x000f220000004200 */
[----:B------:R-:W-:Y:S01]  /*5aa0*/  FADD.FTZ R0, R238, R0 ;  /* 0x00000000ee007221 */ /* 0x000fe20000010000 */
[----:B------:R-:W-:Y:S01]  /*5ab0*/  HMMA.16816.F32 R72, R132, R76, R72 ;  /* 0x0000004c8448723c */ /* 0x000fe20000001848 */
[----:B------:R-:W-:-:S02]  /*5ac0*/  FADD.FTZ R2, R232, R2 ;  /* 0x00000002e8027221 */ /* 0x000fc40000010000 */
[----:B------:R-:W-:Y:S02]  /*5ad0*/  FADD.FTZ R0, R235, R0 ;  /* 0x00000000eb007221 */ /* 0x000fe40000010000 */
[----:B------:R-:W-:Y:S02]  /*5ae0*/  FADD.FTZ R2, R231, R2 ;  /* 0x00000002e7027221 */ /* 0x000fe40000010000 */
[----:B------:R-:W-:Y:S01]  /*5af0*/  FADD.FTZ R0, R233, R0 ;  /* 0x00000000e9007221 */ /* 0x000fe20000010000 */
[----:B---3--:R-:W-:Y:S01]  /*5b00*/  HMMA.16816.F32 R80, R132, R84, R80 ;  /* 0x000000548450723c */ /* 0x008fe20000001850 */
[----:B------:R-:W-:Y:S01]  /*5b10*/  FADD.FTZ R2, R230, R2 ;  /* 0x00000002e6027221 */ /* 0x000fe20000010000 */
[----:B------:R-:W-:Y:S01]  /*5b20*/  IADD3 R230, R164, -0x2, RZ ;  /* 0xfffffffea4e67810 */ /* 0x000fe20007ffe0ff */
        /* <DEDUP_REMOVED lines=8> */
[----:B-1----:R-:W-:Y:S01]  /*5bb0*/  HMMA.16816.F32 R104, R132, R108, R112 ;  /* 0x0000006c8468723c */ /* 0x002fe20000001870 */
[----:B------:R-:W-:-:S02]  /*5bc0*/  FADD.FTZ R2, R161, R2 ;  /* 0x00000002a1027221 */ /* 0x000fc40000010000 */
[----:B------:R-:W-:Y:S02]  /*5bd0*/  FADD.FTZ R0, R181, R0 ;  /* 0x00000000b5007221 */ /* 0x000fe40000010000 */
[----:B------:R-:W-:Y:S02]  /*5be0*/  FADD.FTZ R2, R160, R2 ;  /* 0x00000002a0027221 */ /* 0x000fe40000010000 */
[----:B------:R-:W-:Y:S01]  /*5bf0*/  FADD.FTZ R0, R155, R0 ;  /* 0x000000009b007221 */ /* 0x000fe20000010000 */
[----:B--2---:R-:W-:Y:S01]  /*5c00*/  HMMA.16816.F32 R112, R132, R116, R60 ;  /* 0x000000748470723c */ /* 0x004fe2000000183c */
[----:B------:R-:W-:Y:S02]  /*5c10*/  FADD.FTZ R2, R151, R2 ;  /* 0x0000000297027221 */ /* 0x000fe40000010000 */
        /* <DEDUP_REMOVED lines=8> */
[----:B------:R-:W-:Y:S01]  /*5ca0*/  HMMA.16816.F32 R84, R132, R86, R36 ;  /* 0x000000568454723c */ /* 0x000fe20000001824 */
[----:B------:R-:W-:-:S02]  /*5cb0*/  FADD.FTZ R3, R139, R2 ;  /* 0x000000028b037221 */ /* 0x000fc40000010000 */
[----:B------:R-:W-:Y:S02]  /*5cc0*/  FADD.FTZ R4, R149, R0 ;  /* 0x0000000095047221 */ /* 0x000fe40000010000 */
[----:B------:R-:W-:-:S03]  /*5cd0*/  @P3 IMAD.HI.U32 R2, R165, c[0x0][0x2c8], RZ ;  /* 0x0000b200a5023a27 */ /* 0x000fc600078e00ff */
[C---:B----4-:R-:W-:Y:S01]  /*5ce0*/  HMMA.16816.F32 R120, R132.reuse, R124, R44 ;  /* 0x0000007c8478723c */ /* 0x050fe2000000182c */
[----:B------:R-:W-:Y:S02]  /*5cf0*/  FADD.FTZ R3, R131, R3 ;  /* 0x0000000383037221 */ /* 0x000fe40000010000 */
[----:B------:R-:W-:Y:S02]  /*5d00*/  FADD.FTZ R4, R148, R4 ;  /* 0x0000000494047221 */ /* 0x000fe40000010000 */
[----:B------:R-:W-:Y:S01]  /*5d10*/  IMAD.MOV.U32 R0, RZ, RZ, R165 ;  /* 0x000000ffff007224 */ /* 0x000fe200078e00a5 */
[----:B------:R-:W-:Y:S01]  /*5d20*/  @P3 SHF.R.U32.HI R0, RZ, c[0x0][0x2cc], R2 ;  /* 0x0000b300ff003a19 */ /* 0x000fe20000011602 */
[----:B------:R-:W-:Y:S01]  /*5d30*/  FADD.FTZ R3, R130, R3 ;  /* 0x0000000382037221 */ /* 0x000fe20000010000 */
[----:B------:R-:W-:Y:S01]  /*5d40*/  HMMA.16816.F32 R92, R132, R94, R56 ;  /* 0x0000005e845c723c */ /* 0x000fe20000001838 */
[----:B------:R-:W-:Y:S01]  /*5d50*/  FADD.FTZ R2, R150, R4 ;  /* 0x0000000496027221 */ /* 0x000fe20000010000 */
[----:B------:R-:W-:Y:S01]  /*5d60*/  IADD3 R0, R0, c[0x0][0x1d0], -R5 ;  /* 0x0000740000007a10 */ /* 0x000fe20007ffe805 */
[----:B------:R-:W-:-:S02]  /*5d70*/  FADD.FTZ R3, R129, R3 ;  /* 0x0000000381037221 */ /* 0x000fc40000010000 */
[----:B------:R-:W-:Y:S02]  /*5d80*/  FADD.FTZ R4, R128, R2 ;  /* 0x0000000280047221 */ /* 0x000fe40000010000 */
[----:B------:R-:W-:Y:S01]  /*5d90*/  FADD.FTZ R2, R71, R3 ;  /* 0x0000000347027221 */ /* 0x000fe20000010000 */
[C---:B------:R-:W-:Y:S01]  /*5da0*/  HMMA.16816.F32 R108, R132.reuse, R110, R64 ;  /* 0x0000006e846c723c */ /* 0x040fe20000001840 */
[----:B------:R-:W-:Y:S01]  /*5db0*/  FADD.FTZ R3, R137, R4 ;  /* 0x0000000489037221 */ /* 0x000fe20000010000 */
[----:B------:R-:W-:Y:S01]  /*5dc0*/  SHF.R.S32.HI R4, RZ, 0x1f, R0 ;  /* 0x0000001fff047819 */ /* 0x000fe20000011400 */
[----:B------:R-:W-:Y:S02]  /*5dd0*/  FADD.FTZ R2, R70, R2 ;  /* 0x0000000246027221 */ /* 0x000fe40000010000 */
[----:B------:R-:W-:Y:S01]  /*5de0*/  FADD.FTZ R3, R136, R3 ;  /* 0x0000000388037221 */ /* 0x000fe20000010000 */
[----:B------:R-:W-:Y:S01]  /*5df0*/  LEA.HI R4, R4, R0, RZ, 0x7 ;  /* 0x0000000004047211 */ /* 0x000fe200078f38ff */
[----:B------:R-:W-:Y:S01]  /*5e00*/  FADD.FTZ R0, R55, R2 ;  /* 0x0000000237007221 */ /* 0x000fe20000010000 */
[----:B------:R-:W-:Y:S01]  /*5e10*/  HMMA.16816.F32 R116, R132, R118, R48 ;  /* 0x000000768474723c */ /* 0x000fe20000001830 */
[----:B------:R-:W-:Y:S01]  /*5e20*/  FADD.FTZ R2, R138, R3 ;  /* 0x000000038a027221 */ /* 0x000fe20000010000 */
[----:B------:R-:W-:Y:S01]  /*5e30*/  SHF.R.S32.HI R3, RZ, 0x7, R4 ;  /* 0x00000007ff037819 */ /* 0x000fe20000011404 */
[----:B------:R-:W-:-:S02]  /*5e40*/  FADD.FTZ R0, R54, R0 ;  /* 0x0000000036007221 */ /* 0x000fc40000010000 */
[----:B------:R-:W-:Y:S01]  /*5e50*/  FADD.FTZ R2, R53, R2 ;  /* 0x0000000235027221 */ /* 0x000fe20000010000 */
[----:B------:R-:W-:Y:S01]  /*5e60*/  IMNMX R3, R162, R3, !PT ;  /* 0x00000003a2037217 */ /* 0x000fe20007800200 */
[----:B------:R-:W-:Y:S01]  /*5e70*/  FADD.FTZ R0, R17, R0 ;  /* 0x0000000011007221 */ /* 0x000fe20000010000 */
[C---:B------:R-:W-:Y:S01]  /*5e80*/  HMMA.16816.F32 R124, R132.reuse, R126, R40 ;  /* 0x0000007e847c723c */ /* 0x040fe20000001828 */
[----:B------:R-:W-:Y:S01]  /*5e90*/  FADD.FTZ R2, R52, R2 ;  /* 0x0000000234027221 */ /* 0x000fe20000010000 */
[----:B------:R-:W-:Y:S01]  /*5ea0*/  ISETP.GE.AND P0, PT, R230, R3, PT ;  /* 0x00000003e600720c */ /* 0x000fe20003f06270 */
[----:B------:R-:W-:Y:S01]  /*5eb0*/  FADD.FTZ R0, R16, R0 ;  /* 0x0000000010007221 */ /* 0x000fe20000010000 */
[----:B------:R1:W-:Y:S01]  /*5ec0*/  STL [R1+0x4], R3 ;  /* 0x0000040301007387 */ /* 0x0003e20000100800 */
[----:B------:R-:W-:Y:S02]  /*5ed0*/  FADD.FTZ R2, R19, R2 ;  /* 0x0000000213027221 */ /* 0x000fe40000010000 */
[----:B------:R-:W-:Y:S01]  /*5ee0*/  FADD.FTZ R0, R13, R0 ;  /* 0x000000000d007221 */ /* 0x000fe20000010000 */
[----:B------:R-:W-:Y:S01]  /*5ef0*/  HMMA.16816.F32 R128, R132, R8, R32 ;  /* 0x000000088480723c */ /* 0x000fe20000001820 */
[----:B------:R-:W-:-:S02]  /*5f00*/  FADD.FTZ R2, R18, R2 ;  /* 0x0000000212027221 */ /* 0x000fc40000010000 */
[----:B------:R-:W-:-:S05]  /*5f10*/  FADD.FTZ R0, R12, R0 ;  /* 0x000000000c007221 */ /* 0x000fca0000010000 */
[----:B------:R1:W-:Y:S01]  /*5f20*/  STL [R1+0x10], R0 ;  /* 0x0000100001007387 */ /* 0x0003e20000100800 */
[----:B------:R-:W-:Y:S03]  /*5f30*/  HMMA.16816.F32 R132, R132, R10, R24 ;  /* 0x0000000a8484723c */ /* 0x000fe60000001818 */
[----:B------:R1:W-:Y:S01]  /*5f40*/  STL [R1+0xc], R2 ;  /* 0x00000c0201007387 */ /* 0x0003e20000100800 */
[----:B------:R-:W-:Y:S09]  /*5f50*/  @!P0 BRA `(.L_x_70) ;  /* 0x000048c000008947 */ /* 0x000ff20003800000 */
[----:B------:R-:W-:Y:S02]  /*5f60*/  MOV R70, R68 ;  /* 0x0000004400467202 */ /* 0x000fe40000000f00 */
[----:B-1----:R-:W-:Y:S02]  /*5f70*/  MOV R3, R69 ;  /* 0x0000004500037202 */ /* 0x002fe40000000f00 */
[----:B------:R-:W-:-:S07]  /*5f80*/  MOV R229, R230 ;  /* 0x000000e600e57202 */ /* 0x000fce0000000f00 */
.L_x_71:
[----:B------:R-:W2:Y:S01]  /*5f90*/  LDL R230, [R1+0x8] ;  /* 0x0000080001e67983 */ /* 0x000ea20000100800 */
[----:B------:R-:W-:Y:S04]  /*5fa0*/  DEPBAR.LE SB0, 0x0 ;  /* 0x000080000000791a */ /* 0x000fe80000000000 */
[----:B------:R-:W3:Y:S01]  /*5fb0*/  LDL.64 R182, [R1+0x20] ;  /* 0x0000200001b67983 */ /* 0x000ee20000100a00 */
[----:B------:R-:W-:Y:S05]  /*5fc0*/  WARPSYNC 0xffffffff ;  /* 0xffffffff00007948 */ /* 0x000fea0003800000 */
[----:B------:R-:W4:Y:S04]  /*5fd0*/  LDL R180, [R1+0x2c] ;  /* 0x00002c0001b47983 */ /* 0x000f280000100800 */
[----:B------:R-:W-:Y:S08]  /*5fe0*/  BAR.SYNC.DEFER_BLOCKING 0x0 ;  /* 0x0000000000007b1d */ /* 0x000ff00000010000 */
[----:B------:R-:W1:Y:S08]  /*5ff0*/  LDSM.16.M88.4 R8, [R201] ;  /* 0x00000000c908783b */ /* 0x000e700000000200 */
[----:B------:R-:W5:Y:S08]  /*6000*/  LDSM.16.M88.4 R16, [R201+0x800] ;  /* 0x00080000c910783b */ /* 0x000f700000000200 */
[----:B------:R-:W5:Y:S08]  /*6010*/  LDSM.16.M88.4 R24, [R201+0x1000] ;  /* 0x00100000c918783b */ /* 0x000f700000000200 */
[----:B------:R-:W5:Y:S08]  /*6020*/  LDSM.16.M88.4 R32, [R201+0x1800] ;  /* 0x00180000c920783b */ /* 0x000f700000000200 */
[----:B------:R-:W5:Y:S01]  /*6030*/  LDSM.16.M88.4 R40, [R201+0x2000] ;  /* 0x00200000c928783b */ /* 0x000f620000000200 */
[C---:B-1----:R-:W-:Y:S07]  /*6040*/  HMMA.16816.F32 R4, R140.reuse, R8, RZ ;  /* 0x000000088c04723c */ /* 0x042fee00000018ff */
[----:B------:R-:W1:Y:S01]  /*6050*/  LDSM.16.M88.4 R48, [R201+0x2800] ;  /* 0x00280000c930783b */ /* 0x000e620000000200 */
[C---:B------:R-:W-:Y:S07]  /*6060*/  HMMA.16816.F32 R8, R140.reuse, R10, RZ ;  /* 0x0000000a8c08723c */ /* 0x040fee00000018ff */
[----:B------:R-:W1:Y:S01]  /*6070*/  LDSM.16.M88.4 R56, [R201+0x3000] ;  /* 0x00300000c938783b */ /* 0x000e620000000200 */
[C---:B-----5:R-:W-:Y:S07]  /*6080*/  HMMA.16816.F32 R12, R140.reuse, R16, RZ ;  /* 0x000000108c0c723c */ /* 0x060fee00000018ff */
[----:B------:R-:W5:Y:S01]  /*6090*/  LDSM.16.M88.4 R64, [R201+0x3800] ;  /* 0x00380000c940783b */ /* 0x000f620000000200 */
[C---:B------:R-:W-:Y:S07]  /*60a0*/  HMMA.16816.F32 R16, R140.reuse, R18, RZ ;  /* 0x000000128c10723c */ /* 0x040fee00000018ff */
[----:B------:R-:W1:Y:S01]  /*60b0*/  LDSM.16.M88.4 R136, [R207] ;  /* 0x00000000cf88783b */ /* 0x000e620000000200 */
[C---:B------:R-:W-:Y:S07]  /*60c0*/  HMMA.16816.F32 R20, R140.reuse, R24, RZ ;  /* 0x000000188c14723c */ /* 0x040fee00000018ff */
[----:B------:R-:W1:Y:S01]  /*60d0*/  LDSM.16.M88.4 R148, [R222] ;  /* 0x00000000de94783b */ /* 0x000e620000000200 */
[C---:B------:R-:W-:Y:S07]  /*60e0*/  HMMA.16816.F32 R24, R140.reuse, R26, RZ ;  /* 0x0000001a8c18723c */ /* 0x040fee00000018ff */
[----:B------:R-:W-:Y:S01]  /*60f0*/  LDSM.16.M88.4 R152, [R219] ;  /* 0x00000000db98783b */ /* 0x000fe20000000200 */
[C---:B------:R-:W-:Y:S07]  /*6100*/  HMMA.16816.F32 R28, R140.reuse, R32, RZ ;  /* 0x000000208c1c723c */ /* 0x040fee00000018ff */
[----:B------:R-:W-:Y:S01]  /*6110*/  LDSM.16.M88.4 R156, [R218] ;  /* 0x00000000da9c783b */ /* 0x000fe20000000200 */
[C---:B------:R-:W-:Y:S07]  /*6120*/  HMMA.16816.F32 R32, R140.reuse, R34, RZ ;  /* 0x000000228c20723c */ /* 0x040fee00000018ff */
[----:B------:R-:W-:Y:S01]  /*6130*/  LDSM.16.M88.4 R160, [R217] ;  /* 0x00000000d9a0783b */ /* 0x000fe20000000200 */
[C---:B------:R-:W-:Y:S07]  /*6140*/  HMMA.16816.F32 R36, R140.reuse, R40, RZ ;  /* 0x000000288c24723c */ /* 0x040fee00000018ff */
[----:B------:R-:W-:Y:S01]  /*6150*/  LDSM.16.M88.4 R164, [R216] ;  /* 0x00000000d8a4783b */ /* 0x000fe20000000200 */
[C---:B------:R-:W-:Y:S07]  /*6160*/  HMMA.16816.F32 R40, R140.reuse, R42, RZ ;  /* 0x0000002a8c28723c */ /* 0x040fee00000018ff */
[----:B------:R-:W4:Y:S04]  /*6170*/  LDL R232, [R1] ;  /* 0x0000000001e87983 */ /* 0x000f280000100800 */
[----:B------:R-:W4:Y:S01]  /*6180*/  LDL R231, [R1+0x30] ;  /* 0x0000300001e77983 */ /* 0x000f220000100800 */
[C---:B-1----:R-:W-:Y:S08]  /*6190*/  HMMA.16816.F32 R44, R140.reuse, R48, RZ ;  /* 0x000000308c2c723c */ /* 0x042ff000000018ff */
[C---:B------:R-:W-:Y:S08]  /*61a0*/  HMMA.16816.F32 R48, R140.reuse, R50, RZ ;  /* 0x000000328c30723c */ /* 0x040ff000000018ff */
[C---:B------:R-:W-:Y:S08]  /*61b0*/  HMMA.16816.F32 R52, R140.reuse, R56, RZ ;  /* 0x000000388c34723c */ /* 0x040ff000000018ff */
[C---:B------:R-:W-:Y:S08]  /*61c0*/  HMMA.16816.F32 R56, R140.reuse, R58, RZ ;  /* 0x0000003a8c38723c */ /* 0x040ff000000018ff */
[C---:B-----5:R-:W-:Y:S08]  /*61d0*/  HMMA.16816.F32 R60, R140.reuse, R64, RZ ;  /* 0x000000408c3c723c */ /* 0x060ff000000018ff */
[----:B------:R-:W-:Y:S08]  /*61e0*/  HMMA.16816.F32 R64, R140, R66, RZ ;  /* 0x000000428c40723c */ /* 0x000ff000000018ff */
[C---:B------:R-:W-:Y:S08]  /*61f0*/  HMMA.16816.F32 R4, R144.reuse, R136, R4 ;  /* 0x000000889004723c */ /* 0x040ff00000001804 */
[C---:B------:R-:W-:Y:S01]  /*6200*/  HMMA.16816.F32 R8, R144.reuse, R138, R8 ;  /* 0x0000008a9008723c */ /* 0x040fe20000001808 */
[----:B------:R-:W1:Y:S07]  /*6210*/  LDSM.16.M88.4 R136, [R221] ;  /* 0x00000000dd88783b */ /* 0x000e6e0000000200 */
[C---:B------:R-:W-:Y:S08]  /*6220*/  HMMA.16816.F32 R12, R144.reuse, R148, R12 ;  /* 0x00000094900c723c */ /* 0x040ff0000000180c */
[C---:B------:R-:W-:Y:S01]  /*6230*/  HMMA.16816.F32 R16, R144.reuse, R150, R16 ;  /* 0x000000969010723c */ /* 0x040fe20000001810 */
[----:B------:R-:W5:Y:S07]  /*6240*/  LDSM.16.M88.4 R148, [R220] ;  /* 0x00000000dc94783b */ /* 0x000f6e0000000200 */
[C---:B-1----:R-:W-:Y:S08]  /*6250*/  HMMA.16816.F32 R20, R144.reuse, R136, R20 ;  /* 0x000000889014723c */ /* 0x042ff00000001814 */
[C---:B------:R-:W-:Y:S08]  /*6260*/  HMMA.16816.F32 R24, R144.reuse, R138, R24 ;  /* 0x0000008a9018723c */ /* 0x040ff00000001818 */
[C---:B-----5:R-:W-:Y:S08]  /*6270*/  HMMA.16816.F32 R28, R144.reuse, R148, R28 ;  /* 0x00000094901c723c */ /* 0x060ff0000000181c */
[C---:B------:R-:W-:Y:S08]  /*6280*/  HMMA.16816.F32 R32, R144.reuse, R150, R32 ;  /* 0x000000969020723c */ /* 0x040ff00000001820 */
[C---:B------:R-:W-:Y:S08]  /*6290*/  HMMA.16816.F32 R36, R144.reuse, R152, R36 ;  /* 0x000000989024723c */ /* 0x040ff00000001824 */
[C---:B------:R-:W-:Y:S03]  /*62a0*/  HMMA.16816.F32 R40, R144.reuse, R154, R40 ;  /* 0x0000009a9028723c */ /* 0x040fe60000001828 */
[----:B--2---:R-:W-:Y:S05]  /*62b0*/  ISETP.GT.AND P4, PT, R230, R229, PT ;  /* 0x000000e5e600720c */ /* 0x004fea0003f84270 */
[C---:B------:R-:W-:Y:S08]  /*62c0*/  HMMA.16816.F32 R44, R144.reuse, R156, R44 ;  /* 0x0000009c902c723c */ /* 0x040ff0000000182c */
[C---:B------:R-:W-:Y:S01]  /*62d0*/  HMMA.16816.F32 R48, R144.reuse, R158, R48 ;  /* 0x0000009e9030723c */ /* 0x040fe20000001830 */
[----:B------:R-:W-:Y:S03]  /*62e0*/  @!P4 IMAD.MOV.U32 R188, RZ, RZ, c[0x0][0x208] ;  /* 0x00008200ffbcc624 */ /* 0x000fe600078e00ff */
[----:B------:R-:W-:Y:S01]  /*62f0*/  @!P4 SHF.R.S32.HI R0, RZ, 0x1f, R229 ;  /* 0x0000001fff00c819 */ /* 0x000fe200000114e5 */
[C---:B------:R-:W-:Y:S03]  /*6300*/  @!P4 IMAD.WIDE.U32 R68, R229.reuse, c[0x0][0x208], RZ ;  /* 0x00008200e544ca25 */ /* 0x040fe600078e00ff */
[C---:B------:R-:W-:Y:S04]  /*6310*/  HMMA.16816.F32 R52, R144.reuse, R160, R52 ;  /* 0x000000a09034723c */ /* 0x040fe80000001834 */
[----:B------:R-:W-:Y:S01]  /*6320*/  @!P4 IMAD R0, R0, c[0x0][0x208], RZ ;  /* 0x000082000000ca24 */ /* 0x000fe200078e02ff */
[----:B------:R-:W-:Y:S03]  /*6330*/  @!P4 SHF.L.U32 R2, R68, 0x7, RZ ;  /* 0x000000074402c819 */ /* 0x000fe600000006ff */
[C---:B------:R-:W-:Y:S04]  /*6340*/  HMMA.16816.F32 R56, R144.reuse, R162, R56 ;  /* 0x000000a29038723c */ /* 0x040fe80000001838 */
[----:B------:R-:W-:Y:S04]  /*6350*/  @!P4 IMAD R0, R229, c[0x0][0x20c], R0 ;  /* 0x00008300e500ca24 */ /* 0x000fe800078e0200 */
[C---:B------:R-:W-:Y:S04]  /*6360*/  HMMA.16816.F32 R60, R144.reuse, R164, R60 ;  /* 0x000000a4903c723c */ /* 0x040fe8000000183c */
[----:B------:R-:W-:Y:S01]  /*6370*/  @!P4 IMAD.IADD R71, R69, 0x1, R0 ;  /* 0x000000014547c824 */ /* 0x000fe200078e0200 */
[----:B---3--:R-:W-:Y:S03]  /*6380*/  @!P4 IADD3 R0, P1, R2, R182, RZ ;  /* 0x000000b60200c210 */ /* 0x008fe60007f3e0ff */
[----:B------:R-:W-:Y:S04]  /*6390*/  HMMA.16816.F32 R64, R144, R166, R64 ;  /* 0x000000a69040723c */ /* 0x000fe80000001840 */
[----:B------:R-:W-:Y:S02]  /*63a0*/  @!P4 SHF.L.U64.HI R71, R68, 0x7, R71 ;  /* 0x000000074447c819 */ /* 0x000fe40000010247 */
[C---:B------:R-:W-:Y:S02]  /*63b0*/  @!P4 LEA R68, P0, R0.reuse, c[0x0][0x1f8], 0x1 ;  /* 0x00007e000044ca11 */ /* 0x040fe400078008ff */
[C---:B----4-:R-:W-:Y:S04]  /*63c0*/  @!P4 IADD3.X R69, R71.reuse, R180, RZ, P1, !PT ;  /* 0x000000b44745c210 */ /* 0x050fe80000ffe4ff */
[----:B------:R-:W-:Y:S02]  /*63d0*/  @!P4 LEA.HI.X R69, R0, c[0x0][0x1fc], R69, 0x1, P0 ;  /* 0x00007f000045ca11 */ /* 0x000fe400000f0c45 */
[----:B------:R-:W-:Y:S02]  /*63e0*/  @!P4 IADD3 R2, P2, P1, R2, 0x40, R182 ;  /* 0x000000400202c810 */ /* 0x000fe4000795e0b6 */
[----:B------:R-:W-:Y:S01]  /*63f0*/  @!P4 MOV R0, 0x6 ;  /* 0x000000060000c802 */ /* 0x000fe20000000f00 */
[----:B------:R-:W-:Y:S01]  /*6400*/  @!PT LDS RZ, [RZ] ;  /* 0x00000000fffff984 */ /* 0x000fe20000000800 */
[----:B------:R-:W-:Y:S01]  /*6410*/  @!PT LDS RZ, [RZ] ;  /* 0x00000000fffff984 */ /* 0x000fe20000000800 */
[----:B------:R-:W-:Y:S01]  /*6420*/  @!PT LDS RZ, [RZ] ;  /* 0x00000000fffff984 */ /* 0x000fe20000000800 */
[----:B------:R1:W-:Y:S01]  /*6430*/  @!P4 LDGSTS.E.BYPASS.LTC128B.128 [R228+0x100], [R68.64], !P6 ;  /* 0x0010000044e4cfae */ /* 0x0003e2000f101d46 */
[----:B------:R-:W-:Y:S02]  /*6440*/  @!P4 LEA R182, P0, R2, c[0x0][0x1f8], 0x1 ;  /* 0x00007e0002b6ca11 */ /* 0x000fe400078008ff */
[----:B------:R-:W-:Y:S02]  /*6450*/  @!P4 IADD3.X R71, R71, RZ, R180, P2, P1 ;  /* 0x000000ff4747c210 */ /* 0x000fe400017e24b4 */
[C---:B------:R-:W-:Y:S01]  /*6460*/  @!P4 SHF.L.U64.HI R0, R188.reuse, R0, c[0x0][0x20c] ;  /* 0x00008300bc00c619 */ /* 0x040fe20000010200 */
[----:B------:R-:W-:Y:S01]  /*6470*/  @!P4 IMAD.SHL.U32 R188, R188, 0x40, RZ ;  /* 0x00000040bcbcc824 */ /* 0x000fe200078e00ff */
[----:B------:R-:W-:Y:S04]  /*6480*/  @!P4 LEA.HI.X R183, R2, c[0x0][0x1fc], R71, 0x1, P0 ;  /* 0x00007f0002b7ca11 */ /* 0x000fe800000f0c47 */
[----:B------:R-:W-:Y:S01]  /*6490*/  @!P4 IADD3 R180, P1, R68, R188, RZ ;  /* 0x000000bc44b4c210 */ /* 0x000fe20007f3e0ff */
[----:B------:R2:W-:Y:S03]  /*64a0*/  @!P4 LDGSTS.E.BYPASS.LTC128B.128 [R228+0x4100], [R182.64], !P5 ;  /* 0x04100000b6e4cfae */ /* 0x0005e6000e901d46 */
[----:B------:R-:W-:Y:S05]  /*64b0*/  @!P4 IADD3.X R181, R69, R0, RZ, P1, !PT ;  /* 0x0000000045b5c210 */ /* 0x000fea0000ffe4ff */
[----:B------:R3:W-:Y:S01]  /*64c0*/  @!P4 LDGSTS.E.BYPASS.LTC128B.128 [R228+0x1100], [R180.64], !P6 ;  /* 0x01100000b4e4cfae */ /* 0x0007e2000f101d46 */
[-C--:B-1----:R-:W-:Y:S07]  /*64d0*/  @!P4 IADD3 R68, P0, R180, R188.reuse, RZ ;  /* 0x000000bcb444c210 */ /* 0x082fee0007f1e0ff */
[----:B------:R3:W-:Y:S01]  /*64e0*/  @!P4 LDGSTS.E.BYPASS.LTC128B.128 [R228+0x5100], [R180.64+0x80], !P5 ;  /* 0x05100080b4e4cfae */ /* 0x0007e2000e901d46 */
[----:B------:R-:W-:Y:S07]  /*64f0*/  @!P4 IMAD.X R69, R181, 0x1, R0, P0 ;  /* 0x00000001b545c824 */ /* 0x000fee00000e0600 */
[----:B------:R1:W-:Y:S01]  /*6500*/  @!P4 LDGSTS.E.BYPASS.LTC128B.128 [R228+0x2100], [R68.64], !P6 ;  /* 0x0210000044e4cfae */ /* 0x0003e2000f101d46 */
[----:B--2---:R-:W-:Y:S04]  /*6510*/  @!P4 IADD3 R182, P1, R68, R188, RZ ;  /* 0x000000bc44b6c210 */ /* 0x004fe80007f3e0ff */
[----:B------:R-:W-:Y:S03]  /*6520*/  @!P4 IADD3.X R183, R69, R0, RZ, P1, !PT ;  /* 0x0000000045b7c210 */ /* 0x000fe60000ffe4ff */
[----:B------:R1:W-:Y:S08]  /*6530*/  @!P4 LDGSTS.E.BYPASS.LTC128B.128 [R228+0x6100], [R68.64+0x80], !P5 ;  /* 0x0610008044e4cfae */ /* 0x0003f0000e901d46 */
[----:B------:R3:W-:Y:S08]  /*6540*/  @!P4 LDGSTS.E.BYPASS.LTC128B.128 [R228+0x3100], [R182.64], !P6 ;  /* 0x03100000b6e4cfae */ /* 0x0007f0000f101d46 */
[----:B------:R3:W-:Y:S08]  /*6550*/  @!P4 LDGSTS.E.BYPASS.LTC128B.128 [R228+0x7100], [R182.64+0x80], !P5 ;  /* 0x07100080b6e4cfae */ /* 0x0007f0000e901d46 */
[----:B------:R-:W2:Y:S08]  /*6560*/  LDSM.16.M88.4 R136, [R205] ;  /* 0x00000000cd88783b */ /* 0x000eb00000000200 */
[----:B------:R-:W4:Y:S08]  /*6570*/  LDSM.16.M88.4 R148, [R205+0x800] ;  /* 0x00080000cd94783b */ /* 0x000f300000000200 */
[----:B------:R-:W5:Y:S01]  /*6580*/  LDSM.16.M88.4 R152, [R205+0x1000] ;  /* 0x00100000cd98783b */ /* 0x000f620000000200 */
[----:B------:R-:W-:Y:S07]  /*6590*/  @P3 IMAD.HI.U32 R2, R232, c[0x0][0x2c8], RZ ;  /* 0x0000b200e8023a27 */ /* 0x000fee00078e00ff */
[----:B------:R-:W0:Y:S01]  /*65a0*/  LDGDEPBAR ;  /* 0x00000000000079af */ /* 0x000e220000000000 */
[----:B------:R-:W-:Y:S01]  /*65b0*/  IMAD.MOV.U32 R0, RZ, RZ, R232 ;  /* 0x000000ffff007224 */ /* 0x000fe200078e00e8 */
[----:B------:R-:W-:Y:S06]  /*65c0*/  @P3 SHF.R.U32.HI R0, RZ, c[0x0][0x2cc], R2 ;  /* 0x0000b300ff003a19 */ /* 0x000fec0000011602 */
[----:B------:R-:W1:Y:S01]  /*65d0*/  LDSM.16.M88.4 R156, [R205+0x1800] ;  /* 0x00180000cd9c783b */ /* 0x000e620000000200 */
[C---:B--2---:R-:W-:Y:S07]  /*65e0*/  HMMA.16816.F32 R4, R168.reuse, R136, R4 ;  /* 0x00000088a804723c */ /* 0x044fee0000001804 */
[----:B------:R-:W2:Y:S01]  /*65f0*/  LDSM.16.M88.4 R160, [R205+0x2000] ;  /* 0x00200000cda0783b */ /* 0x000ea20000000200 */
[C---:B------:R-:W-:Y:S07]  /*6600*/  HMMA.16816.F32 R8, R168.reuse, R138, R8 ;  /* 0x0000008aa808723c */ /* 0x040fee0000001808 */
[----:B------:R-:W2:Y:S01]  /*6610*/  LDSM.16.M88.4 R136, [R205+0x2800] ;  /* 0x00280000cd88783b */ /* 0x000ea20000000200 */
[C---:B----4-:R-:W-:Y:S07]  /*6620*/  HMMA.16816.F32 R12, R168.reuse, R148, R12 ;  /* 0x00000094a80c723c */ /* 0x050fee000000180c */
[----:B------:R-:W-:Y:S01]  /*6630*/  LDSM.16.M88.4 R164, [R201+0x4800] ;  /* 0x00480000c9a4783b */ /* 0x000fe20000000200 */
[C---:B------:R-:W-:Y:S07]  /*6640*/  HMMA.16816.F32 R16, R168.reuse, R150, R16 ;  /* 0x00000096a810723c */ /* 0x040fee0000001810 */
[----:B------:R-:W4:Y:S01]  /*6650*/  LDSM.16.M88.4 R148, [R205+0x3000] ;  /* 0x00300000cd94783b */ /* 0x000f220000000200 */
[C---:B-----5:R-:W-:Y:S07]  /*6660*/  HMMA.16816.F32 R20, R168.reuse, R152, R20 ;  /* 0x00000098a814723c */ /* 0x060fee0000001814 */
[----:B---3--:R-:W-:Y:S01]  /*6670*/  LDSM.16.M88.4 R180, [R201+0x7800] ;  /* 0x00780000c9b4783b */ /* 0x008fe20000000200 */
[C---:B------:R-:W-:Y:S07]  /*6680*/  HMMA.16816.F32 R24, R168.reuse, R154, R24 ;  /* 0x0000009aa818723c */ /* 0x040fee0000001818 */
[----:B------:R-:W3:Y:S01]  /*6690*/  LDSM.16.M88.4 R152, [R205+0x3800] ;  /* 0x00380000cd98783b */ /* 0x000ee20000000200 */
[C---:B-1----:R-:W-:Y:S07]  /*66a0*/  HMMA.16816.F32 R28, R168.reuse, R156, R28 ;  /* 0x0000009ca81c723c */ /* 0x042fee000000181c */
[----:B------:R-:W-:Y:S01]  /*66b0*/  LDSM.16.M88.4 R188, [R215] ;  /* 0x00000000d7bc783b */ /* 0x000fe20000000200 */
[C---:B------:R-:W-:Y:S07]  /*66c0*/  HMMA.16816.F32 R32, R168.reuse, R158, R32 ;  /* 0x0000009ea820723c */ /* 0x040fee0000001820 */
[----:B------:R-:W1:Y:S01]  /*66d0*/  LDSM.16.M88.4 R156, [R202] ;  /* 0x00000000ca9c783b */ /* 0x000e620000000200 */
[C---:B--2---:R-:W-:Y:S07]  /*66e0*/  HMMA.16816.F32 R36, R168.reuse, R160, R36 ;  /* 0x000000a0a824723c */ /* 0x044fee0000001824 */
[----:B------:R-:W-:Y:S01]  /*66f0*/  SHFL.IDX PT, R2, R0, RZ, 0x1c1f ;  /* 0x001c1fff00027589 */ /* 0x000fe200000e0000 */
[C---:B------:R-:W-:Y:S07]  /*6700*/  HMMA.16816.F32 R40, R168.reuse, R162, R40 ;  /* 0x000000a2a828723c */ /* 0x040fee0000001828 */
[----:B------:R-:W2:Y:S01]  /*6710*/  LDSM.16.M88.4 R160, [R202+0x800] ;  /* 0x00080000caa0783b */ /* 0x000ea20000000200 */
[C---:B------:R-:W-:Y:S08]  /*6720*/  HMMA.16816.F32 R44, R168.reuse, R136, R44 ;  /* 0x00000088a82c723c */ /* 0x040ff0000000182c */
[C---:B------:R-:W-:Y:S01]  /*6730*/  HMMA.16816.F32 R48, R168.reuse, R138, R48 ;  /* 0x0000008aa830723c */ /* 0x040fe20000001830 */
[----:B------:R-:W5:Y:S07]  /*6740*/  LDSM.16.M88.4 R136, [R202+0x1000] ;  /* 0x00100000ca88783b */ /* 0x000f6e0000000200 */
[C---:B----4-:R-:W-:Y:S08]  /*6750*/  HMMA.16816.F32 R52, R168.reuse, R148, R52 ;  /* 0x00000094a834723c */ /* 0x050ff00000001834 */
[C---:B------:R-:W-:Y:S01]  /*6760*/  HMMA.16816.F32 R56, R168.reuse, R150, R56 ;  /* 0x00000096a838723c */ /* 0x040fe20000001838 */
[----:B------:R-:W4:Y:S07]  /*6770*/  LDSM.16.M88.4 R148, [R202+0x1800] ;  /* 0x00180000ca94783b */ /* 0x000f2e0000000200 */
[C---:B---3--:R-:W-:Y:S08]  /*6780*/  HMMA.16816.F32 R60, R168.reuse, R152, R60 ;  /* 0x00000098a83c723c */ /* 0x048ff0000000183c */
[----:B------:R-:W-:Y:S01]  /*6790*/  HMMA.16816.F32 R64, R168, R154, R64 ;  /* 0x0000009aa840723c */ /* 0x000fe20000001840 */
        /* <DEDUP_REMOVED lines=10> */
[C---:B----4-:R-:W-:Y:S08]  /*6840*/  HMMA.16816.F32 R28, R172.reuse, R148, R28 ;  /* 0x00000094ac1c723c */ /* 0x050ff0000000181c */
[C---:B------:R-:W-:Y:S01]  /*6850*/  HMMA.16816.F32 R32, R172.reuse, R150, R32 ;  /* 0x00000096ac20723c */ /* 0x040fe20000001820 */
[----:B------:R-:W4:Y:S07]  /*6860*/  LDSM.16.M88.4 R148, [R201+0x4000] ;  /* 0x00400000c994783b */ /* 0x000f2e0000000200 */
[C---:B---3--:R-:W-:Y:S08]  /*6870*/  HMMA.16816.F32 R36, R172.reuse, R152, R36 ;  /* 0x00000098ac24723c */ /* 0x048ff00000001824 */
[C---:B------:R-:W-:Y:S01]  /*6880*/  HMMA.16816.F32 R40, R172.reuse, R154, R40 ;  /* 0x0000009aac28723c */ /* 0x040fe20000001828 */
[----:B------:R-:W3:Y:S07]  /*6890*/  LDSM.16.M88.4 R152, [R201+0x5000] ;  /* 0x00500000c998783b */ /* 0x000eee0000000200 */
[C---:B-1----:R-:W-:Y:S08]  /*68a0*/  HMMA.16816.F32 R44, R172.reuse, R156, R44 ;  /* 0x0000009cac2c723c */ /* 0x042ff0000000182c */
[C---:B------:R-:W-:Y:S01]  /*68b0*/  HMMA.16816.F32 R48, R172.reuse, R158, R48 ;  /* 0x0000009eac30723c */ /* 0x040fe20000001830 */
[----:B------:R-:W1:Y:S07]  /*68c0*/  LDSM.16.M88.4 R156, [R201+0x5800] ;  /* 0x00580000c99c783b */ /* 0x000e6e0000000200 */
[C---:B--2---:R-:W-:Y:S08]  /*68d0*/  HMMA.16816.F32 R52, R172.reuse, R160, R52 ;  /* 0x000000a0ac34723c */ /* 0x044ff00000001834 */
[C---:B------:R-:W-:Y:S01]  /*68e0*/  HMMA.16816.F32 R56, R172.reuse, R162, R56 ;  /* 0x000000a2ac38723c */ /* 0x040fe20000001838 */
[----:B------:R-:W-:Y:S07]  /*68f0*/  LDSM.16.M88.4 R160, [R201+0x7000] ;  /* 0x00700000c9a0783b */ /* 0x000fee0000000200 */
[C---:B-----5:R-:W-:Y:S08]  /*6900*/  HMMA.16816.F32 R60, R172.reuse, R136, R60 ;  /* 0x00000088ac3c723c */ /* 0x060ff0000000183c */
[----:B------:R-:W-:Y:S01]  /*6910*/  HMMA.16816.F32 R64, R172, R138, R64 ;  /* 0x0000008aac40723c */ /* 0x000fe20000001840 */
[----:B------:R-:W2:Y:S07]  /*6920*/  LDSM.16.M88.4 R136, [R201+0x6000] ;  /* 0x00600000c988783b */ /* 0x000eae0000000200 */
[C---:B----4-:R-:W-:Y:S08]  /*6930*/  HMMA.16816.F32 R4, R176.reuse, R148, R4 ;  /* 0x00000094b004723c */ /* 0x050ff00000001804 */
[C---:B------:R-:W-:Y:S01]  /*6940*/  HMMA.16816.F32 R8, R176.reuse, R150, R8 ;  /* 0x00000096b008723c */ /* 0x040fe20000001808 */
[----:B------:R-:W4:Y:S07]  /*6950*/  LDSM.16.M88.4 R148, [R201+0x6800] ;  /* 0x00680000c994783b */ /* 0x000f2e0000000200 */
[C---:B------:R-:W-:Y:S08]  /*6960*/  HMMA.16816.F32 R12, R176.reuse, R164, R12 ;  /* 0x000000a4b00c723c */ /* 0x040ff0000000180c */
[C---:B------:R-:W-:Y:S01]  /*6970*/  HMMA.16816.F32 R16, R176.reuse, R166, R16 ;  /* 0x000000a6b010723c */ /* 0x040fe20000001810 */
[----:B------:R-:W5:Y:S07]  /*6980*/  LDSM.16.M88.4 R164, [R214] ;  /* 0x00000000d6a4783b */ /* 0x000f6e0000000200 */
[C---:B---3--:R-:W-:Y:S08]  /*6990*/  HMMA.16816.F32 R20, R176.reuse, R152, R20 ;  /* 0x00000098b014723c */ /* 0x048ff00000001814 */
[C---:B------:R-:W-:Y:S01]  /*69a0*/  HMMA.16816.F32 R24, R176.reuse, R154, R24 ;  /* 0x0000009ab018723c */ /* 0x040fe20000001818 */
[----:B------:R-:W3:Y:S07]  /*69b0*/  LDSM.16.M88.4 R152, [R213] ;  /* 0x00000000d598783b */ /* 0x000eee0000000200 */
[C---:B-1----:R-:W-:Y:S08]  /*69c0*/  HMMA.16816.F32 R28, R176.reuse, R156, R28 ;  /* 0x0000009cb01c723c */ /* 0x042ff0000000181c */
[C---:B------:R-:W-:Y:S01]  /*69d0*/  HMMA.16816.F32 R32, R176.reuse, R158, R32 ;  /* 0x0000009eb020723c */ /* 0x040fe20000001820 */
[----:B------:R-:W-:Y:S07]  /*69e0*/  LDSM.16.M88.4 R156, [R210] ;  /* 0x00000000d29c783b */ /* 0x000fee0000000200 */
[C---:B--2---:R-:W-:Y:S08]  /*69f0*/  HMMA.16816.F32 R36, R176.reuse, R136, R36 ;  /* 0x00000088b024723c */ /* 0x044ff00000001824 */
[C---:B------:R-:W-:Y:S01]  /*6a00*/  HMMA.16816.F32 R40, R176.reuse, R138, R40 ;  /* 0x0000008ab028723c */ /* 0x040fe20000001828 */
[----:B------:R-:W1:Y:S07]  /*6a10*/  LDSM.16.M88.4 R136, [R212] ;  /* 0x00000000d488783b */ /* 0x000e6e0000000200 */
[C---:B----4-:R-:W-:Y:S08]  /*6a20*/  HMMA.16816.F32 R44, R176.reuse, R148, R44 ;  /* 0x00000094b02c723c */ /* 0x050ff0000000182c */
[C---:B------:R-:W-:Y:S01]  /*6a30*/  HMMA.16816.F32 R48, R176.reuse, R150, R48 ;  /* 0x00000096b030723c */ /* 0x040fe20000001830 */
[----:B------:R-:W2:Y:S07]  /*6a40*/  LDSM.16.M88.4 R148, [R211] ;  /* 0x00000000d394783b */ /* 0x000eae0000000200 */
[C---:B------:R-:W-:Y:S08]  /*6a50*/  HMMA.16816.F32 R52, R176.reuse, R160, R52 ;  /* 0x000000a0b034723c */ /* 0x040ff00000001834 */
[C---:B------:R-:W-:Y:S01]  /*6a60*/  HMMA.16816.F32 R56, R176.reuse, R162, R56 ;  /* 0x000000a2b038723c */ /* 0x040fe20000001838 */
[----:B------:R-:W4:Y:S07]  /*6a70*/  LDSM.16.M88.4 R160, [R209] ;  /* 0x00000000d1a0783b */ /* 0x000f2e0000000200 */
[C---:B------:R-:W-:Y:S08]  /*6a80*/  HMMA.16816.F32 R60, R176.reuse, R180, R60 ;  /* 0x000000b4b03c723c */ /* 0x040ff0000000183c */
[----:B------:R-:W-:Y:S01]  /*6a90*/  HMMA.16816.F32 R64, R176, R182, R64 ;  /* 0x000000b6b040723c */ /* 0x000fe20000001840 */
[----:B------:R-:W1:Y:S07]  /*6aa0*/  LDSM.16.M88.4 R180, [R208] ;  /* 0x00000000d0b4783b */ /* 0x000e6e0000000200 */
[C---:B------:R-:W-:Y:S08]  /*6ab0*/  HMMA.16816.F32 R4, R184.reuse, R188, R4 ;  /* 0x000000bcb804723c */ /* 0x040ff00000001804 */
[C---:B------:R-:W-:Y:S01]  /*6ac0*/  HMMA.16816.F32 R8, R184.reuse, R190, R8 ;  /* 0x000000beb808723c */ /* 0x040fe20000001808 */
[----:B------:R-:W2:Y:S07]  /*6ad0*/  LDSM.16.M88.4 R188, [R205+0x4000] ;  /* 0x00400000cdbc783b */ /* 0x000eae0000000200 */
[C---:B-----5:R-:W-:Y:S08]  /*6ae0*/  HMMA.16816.F32 R12, R184.reuse, R164, R12 ;  /* 0x000000a4b80c723c */ /* 0x060ff0000000180c */
[C---:B------:R-:W-:Y:S01]  /*6af0*/  HMMA.16816.F32 R16, R184.reuse, R166, R16 ;  /* 0x000000a6b810723c */ /* 0x040fe20000001810 */
[----:B------:R-:W5:Y:S07]  /*6b00*/  LDSM.16.M88.4 R164, [R205+0x4800] ;  /* 0x00480000cda4783b */ /* 0x000f6e0000000200 */
[C---:B---3--:R-:W-:Y:S08]  /*6b10*/  HMMA.16816.F32 R20, R184.reuse, R152, R20 ;  /* 0x00000098b814723c */ /* 0x048ff00000001814 */
[C---:B------:R-:W-:Y:S01]  /*6b20*/  HMMA.16816.F32 R24, R184.reuse, R154, R24 ;  /* 0x0000009ab818723c */ /* 0x040fe20000001818 */
[----:B------:R-:W-:Y:S07]  /*6b30*/  LDSM.16.M88.4 R152, [R205+0x6000] ;  /* 0x00600000cd98783b */ /* 0x000fee0000000200 */
[C---:B-1----:R-:W-:Y:S08]  /*6b40*/  HMMA.16816.F32 R28, R184.reuse, R136, R28 ;  /* 0x00000088b81c723c */ /* 0x042ff0000000181c */
[C---:B------:R-:W-:Y:S01]  /*6b50*/  HMMA.16816.F32 R32, R184.reuse, R138, R32 ;  /* 0x0000008ab820723c */ /* 0x040fe20000001820 */
[----:B------:R-:W1:Y:S07]  /*6b60*/  LDSM.16.M88.4 R136, [R205+0x5000] ;  /* 0x00500000cd88783b */ /* 0x000e6e0000000200 */
[C---:B--2---:R-:W-:Y:S08]  /*6b70*/  HMMA.16816.F32 R36, R184.reuse, R148, R36 ;  /* 0x00000094b824723c */ /* 0x044ff00000001824 */
[C---:B------:R-:W-:Y:S01]  /*6b80*/  HMMA.16816.F32 R40, R184.reuse, R150, R40 ;  /* 0x00000096b828723c */ /* 0x040fe20000001828 */
[----:B------:R-:W2:Y:S07]  /*6b90*/  LDSM.16.M88.4 R148, [R205+0x5800] ;  /* 0x00580000cd94783b */ /* 0x000eae0000000200 */
[C---:B------:R-:W-:Y:S08]  /*6ba0*/  HMMA.16816.F32 R44, R184.reuse, R156, R44 ;  /* 0x0000009cb82c723c */ /* 0x040ff0000000182c */
[C---:B------:R-:W-:Y:S01]  /*6bb0*/  HMMA.16816.F32 R48, R184.reuse, R158, R48 ;  /* 0x0000009eb830723c */ /* 0x040fe20000001830 */
[----:B------:R-:W3:Y:S07]  /*6bc0*/  LDSM.16.M88.4 R156, [R205+0x6800] ;  /* 0x00680000cd9c783b */ /* 0x000eee0000000200 */
[C---:B----4-:R-:W-:Y:S08]  /*6bd0*/  HMMA.16816.F32 R52, R184.reuse, R160, R52 ;  /* 0x000000a0b834723c */ /* 0x050ff00000001834 */
[C---:B------:R-:W-:Y:S01]  /*6be0*/  HMMA.16816.F32 R56, R184.reuse, R162, R56 ;  /* 0x000000a2b838723c */ /* 0x040fe20000001838 */
[----:B------:R-:W4:Y:S07]  /*6bf0*/  LDSM.16.M88.4 R160, [R205+0x7000] ;  /* 0x00700000cda0783b */ /* 0x000f2e0000000200 */
[C---:B------:R-:W-:Y:S08]  /*6c00*/  HMMA.16816.F32 R60, R184.reuse, R180, R60 ;  /* 0x000000b4b83c723c */ /* 0x040ff0000000183c */
[----:B------:R-:W-:Y:S01]  /*6c10*/  HMMA.16816.F32 R64, R184, R182, R64 ;  /* 0x000000b6b840723c */ /* 0x000fe20000001840 */
[----:B------:R-:W2:Y:S07]  /*6c20*/  LDSM.16.M88.4 R180, [R205+0x7800] ;  /* 0x00780000cdb4783b */ /* 0x000eae0000000200 */
[C---:B------:R-:W-:Y:S08]  /*6c30*/  HMMA.16816.F32 R4, R192.reuse, R188, R4 ;  /* 0x000000bcc004723c */ /* 0x040ff00000001804 */
[C---:B------:R-:W-:Y:S01]  /*6c40*/  HMMA.16816.F32 R8, R192.reuse, R190, R8 ;  /* 0x000000bec008723c */ /* 0x040fe20000001808 */
[----:B------:R-:W3:Y:S07]  /*6c50*/  LDSM.16.M88.4 R188, [R202+0x4000] ;  /* 0x00400000cabc783b */ /* 0x000eee0000000200 */
[C---:B-----5:R-:W-:Y:S08]  /*6c60*/  HMMA.16816.F32 R12, R192.reuse, R164, R12 ;  /* 0x000000a4c00c723c */ /* 0x060ff0000000180c */
[C---:B------:R-:W-:Y:S08]  /*6c70*/  HMMA.16816.F32 R16, R192.reuse, R166, R16 ;  /* 0x000000a6c010723c */ /* 0x040ff00000001810 */
[C---:B-1----:R-:W-:Y:S08]  /*6c80*/  HMMA.16816.F32 R20, R192.reuse, R136, R20 ;  /* 0x00000088c014723c */ /* 0x042ff00000001814 */
[C---:B------:R-:W-:Y:S01]  /*6c90*/  HMMA.16816.F32 R24, R192.reuse, R138, R24 ;  /* 0x0000008ac018723c */ /* 0x040fe20000001818 */
[----:B------:R-:W1:Y:S07]  /*6ca0*/  LDSM.16.M88.4 R136, [R202+0x4800] ;  /* 0x00480000ca88783b */ /* 0x000e6e0000000200 */
[C---:B--2---:R-:W-:Y:S08]  /*6cb0*/  HMMA.16816.F32 R28, R192.reuse, R148, R28 ;  /* 0x00000094c01c723c */ /* 0x044ff0000000181c */
[C---:B------:R-:W-:Y:S08]  /*6cc0*/  HMMA.16816.F32 R32, R192.reuse, R150, R32 ;  /* 0x00000096c020723c */ /* 0x040ff00000001820 */
[C---:B------:R-:W-:Y:S08]  /*6cd0*/  HMMA.16816.F32 R36, R192.reuse, R152, R36 ;  /* 0x00000098c024723c */ /* 0x040ff00000001824 */
[C---:B------:R-:W-:Y:S08]  /*6ce0*/  HMMA.16816.F32 R40, R192.reuse, R154, R40 ;  /* 0x0000009ac028723c */ /* 0x040ff00000001828 */
[C---:B---3--:R-:W-:Y:S08]  /*6cf0*/  HMMA.16816.F32 R44, R192.reuse, R156, R44 ;  /* 0x0000009cc02c723c */ /* 0x048ff0000000182c */
[C---:B------:R-:W-:Y:S08]  /*6d00*/  HMMA.16816.F32 R48, R192.reuse, R158, R48 ;  /* 0x0000009ec030723c */ /* 0x040ff00000001830 */
[C---:B----4-:R-:W-:Y:S08]  /*6d10*/  HMMA.16816.F32 R52, R192.reuse, R160, R52 ;  /* 0x000000a0c034723c */ /* 0x050ff00000001834 */
[C---:B------:R-:W-:Y:S08]  /*6d20*/  HMMA.16816.F32 R56, R192.reuse, R162, R56 ;  /* 0x000000a2c038723c */ /* 0x040ff00000001838 */
[C---:B------:R-:W-:Y:S08]  /*6d30*/  HMMA.16816.F32 R60, R192.reuse, R180, R60 ;  /* 0x000000b4c03c723c */ /* 0x040ff0000000183c */
[----:B------:R-:W-:Y:S08]  /*6d40*/  HMMA.16816.F32 R64, R192, R182, R64 ;  /* 0x000000b6c040723c */ /* 0x000ff00000001840 */
[C---:B------:R-:W-:Y:S08]  /*6d50*/  HMMA.16816.F32 R4, R196.reuse, R188, R4 ;  /* 0x000000bcc404723c */ /* 0x040ff00000001804 */
[C---:B------:R-:W-:Y:S08]  /*6d60*/  HMMA.16816.F32 R8, R196.reuse, R190, R8 ;  /* 0x000000bec408723c */ /* 0x040ff00000001808 */
[C---:B-1----:R-:W-:Y:S08]  /*6d70*/  HMMA.16816.F32 R12, R196.reuse, R136, R12 ;  /* 0x00000088c40c723c */ /* 0x042ff0000000180c */
[----:B------:R-:W-:Y:S01]  /*6d80*/  FMUL.FTZ R4, R4, c[0x0][0x320] ;  /* 0x0000c80004047a20 */ /* 0x000fe20000410000 */
[C---:B------:R-:W-:Y:S01]  /*6d90*/  HMMA.16816.F32 R16, R196.reuse, R138, R16 ;  /* 0x0000008ac410723c */ /* 0x040fe20000001810 */
[----:B------:R-:W2:Y:S02]  /*6da0*/  LDL R139, [R1+0x28] ;  /* 0x00002800018b7983 */ /* 0x000ea40000100800 */
[----:B------:R-:W-:Y:S01]  /*6db0*/  MUFU.TANH R156, R4 ;  /* 0x00000004009c7308 */ /* 0x000fe20000002400 */
[----:B------:R-:W-:Y:S02]  /*6dc0*/  FMUL.FTZ R5, R5, c[0x0][0x320] ;  /* 0x0000c80005057a20 */ /* 0x000fe40000410000 */
[----:B------:R-:W-:Y:S02]  /*6dd0*/  FMUL.FTZ R6, R6, c[0x0][0x320] ;  /* 0x0000c80006067a20 */ /* 0x000fe40000410000 */
[----:B------:R-:W-:Y:S04]  /*6de0*/  FMUL.FTZ R7, R7, c[0x0][0x320] ;  /* 0x0000c80007077a20 */ /* 0x000fe80000410000 */
[----:B------:R-:W-:Y:S01]  /*6df0*/  FMUL.FTZ R8, R8, c[0x0][0x320] ;  /* 0x0000c80008087a20 */ /* 0x000fe20000410000 */
[----:B------:R-:W-:Y:S01]  /*6e00*/  MUFU.TANH R155, R5 ;  /* 0x00000005009b7308 */ /* 0x000fe20000002400 */
[----:B------:R-:W-:Y:S02]  /*6e10*/  FMUL.FTZ R9, R9, c[0x0][0x320] ;  /* 0x0000c80009097a20 */ /* 0x000fe40000410000 */
[----:B------:R-:W-:Y:S02]  /*6e20*/  FMUL.FTZ R10, R10, c[0x0][0x320] ;  /* 0x0000c8000a0a7a20 */ /* 0x000fe40000410000 */
[----:B------:R-:W-:Y:S02]  /*6e30*/  FMUL.FTZ R11, R11, c[0x0][0x320] ;  /* 0x0000c8000b0b7a20 */ /* 0x000fe40000410000 */
[----:B------:R-:W-:Y:S02]  /*6e40*/  FMUL.FTZ R12, R12, c[0x0][0x320] ;  /* 0x0000c8000c0c7a20 */ /* 0x000fe40000410000 */
[----:B------:R-:W-:Y:S01]  /*6e50*/  FMUL.FTZ R13, R13, c[0x0][0x320] ;  /* 0x0000c8000d0d7a20 */ /* 0x000fe20000410000 */
[----:B------:R-:W1:Y:S01]  /*6e60*/  MUFU.TANH R154, R6 ;  /* 0x00000006009a7308 */ /* 0x000e620000002400 */
[----:B------:R-:W-:Y:S02]  /*6e70*/  FMUL.FTZ R14, R14, c[0x0][0x320] ;  /* 0x0000c8000e0e7a20 */ /* 0x000fe40000410000 */
[----:B------:R-:W-:Y:S02]  /*6e80*/  FMUL.FTZ R15, R15, c[0x0][0x320] ;  /* 0x0000c8000f0f7a20 */ /* 0x000fe40000410000 */
[----:B------:R-:W-:Y:S02]  /*6e90*/  FMUL.FTZ R18, R18, c[0x0][0x320] ;  /* 0x0000c80012127a20 */ /* 0x000fe40000410000 */
[----:B------:R-:W-:Y:S02]  /*6ea0*/  FMUL.FTZ R19, R19, c[0x0][0x320] ;  /* 0x0000c80013137a20 */ /* 0x000fe40000410000 */
[----:B------:R-:W-:Y:S01]  /*6eb0*/  FMUL.FTZ R17, R17, c[0x0][0x320] ;  /* 0x0000c80011117a20 */ /* 0x000fe20000410000 */
[----:B------:R3:W-:Y:S01]  /*6ec0*/  MUFU.TANH R153, R7 ;  /* 0x0000000700997308 */ /* 0x0007e20000002400 */
[----:B------:R-:W-:Y:S09]  /*6ed0*/  FMUL.FTZ R16, R16, c[0x0][0x320] ;  /* 0x0000c80010107a20 */ /* 0x000ff20000410000 */
[----:B------:R-:W-:Y:S10]  /*6ee0*/  MUFU.TANH R152, R8 ;  /* 0x0000000800987308 */ /* 0x000ff40000002400 */
[----:B------:R-:W-:Y:S01]  /*6ef0*/  MUFU.TANH R151, R9 ;  /* 0x0000000900977308 */ /* 0x000fe20000002400 */
[----:B---3--:R-:W3:Y:S09]  /*6f00*/  LDSM.16.M88.4 R4, [R202+0x5000] ;  /* 0x00500000ca04783b */ /* 0x008ef20000000200 */
[----:B------:R-:W4:Y:S10]  /*6f10*/  MUFU.TANH R149, R10 ;  /* 0x0000000a00957308 */ /* 0x000f340000002400 */
[----:B------:R5:W-:Y:S10]  /*6f20*/  MUFU.TANH R148, R11 ;  /* 0x0000000b00947308 */ /* 0x000bf40000002400 */
[----:B------:R-:W-:Y:S10]  /*6f30*/  MUFU.TANH R138, R12 ;  /* 0x0000000c008a7308 */ /* 0x000ff40000002400 */
[----:B------:R-:W1:Y:S01]  /*6f40*/  MUFU.TANH R137, R13 ;  /* 0x0000000d00897308 */ /* 0x000e620000002400 */
[----:B-----5:R-:W5:Y:S01]  /*6f50*/  LDSM.16.M88.4 R8, [R202+0x5800] ;  /* 0x00580000ca08783b */ /* 0x020f620000000200 */
[C---:B---3--:R-:W-:Y:S08]  /*6f60*/  HMMA.16816.F32 R20, R196.reuse, R4, R20 ;  /* 0x00000004c414723c */ /* 0x048ff00000001814 */
[----:B------:R-:W3:Y:S01]  /*6f70*/  MUFU.TANH R136, R14 ;  /* 0x0000000e00887308 */ /* 0x000ee20000002400 */
[C---:B------:R-:W-:Y:S01]  /*6f80*/  HMMA.16816.F32 R24, R196.reuse, R6, R24 ;  /* 0x00000006c418723c */ /* 0x040fe20000001818 */
[----:B------:R-:W1:Y:S08]  /*6f90*/  LDSM.16.M88.4 R4, [R202+0x6000] ;  /* 0x00600000ca04783b */ /* 0x000e700000000200 */
[----:B------:R3:W-:Y:S06]  /*6fa0*/  MUFU.TANH R71, R15 ;  /* 0x0000000f00477308 */ /* 0x0007ec0000002400 */
[----:B------:R-:W-:Y:S04]  /*6fb0*/  FMUL.FTZ R20, R20, c[0x0][0x320] ;  /* 0x0000c80014147a20 */ /* 0x000fe80000410000 */
[----:B------:R-:W-:Y:S01]  /*6fc0*/  MUFU.TANH R68, R17 ;  /* 0x0000001100447308 */ /* 0x000fe20000002400 */
[----:B------:R-:W-:Y:S02]  /*6fd0*/  FMUL.FTZ R21, R21, c[0x0][0x320] ;  /* 0x0000c80015157a20 */ /* 0x000fe40000410000 */
[----:B------:R-:W-:Y:S02]  /*6fe0*/  FMUL.FTZ R22, R22, c[0x0][0x320] ;  /* 0x0000c80016167a20 */ /* 0x000fe40000410000 */
[----:B------:R-:W-:Y:S02]  /*6ff0*/  FMUL.FTZ R23, R23, c[0x0][0x320] ;  /* 0x0000c80017177a20 */ /* 0x000fe40000410000 */
[----:B------:R-:W-:Y:S02]  /*7000*/  FMUL.FTZ R24, R24, c[0x0][0x320] ;  /* 0x0000c80018187a20 */ /* 0x000fe40000410000 */
[----:B------:R-:W-:Y:S01]  /*7010*/  FMUL.FTZ R25, R25, c[0x0][0x320] ;  /* 0x0000c80019197a20 */ /* 0x000fe20000410000 */
[----:B------:R-:W4:Y:S01]  /*7020*/  MUFU.TANH R17, R18 ;  /* 0x0000001200117308 */ /* 0x000f220000002400 */
[----:B------:R-:W-:Y:S02]  /*7030*/  FMUL.FTZ R26, R26, c[0x0][0x320] ;  /* 0x0000c8001a1a7a20 */ /* 0x000fe40000410000 */
[----:B------:R-:W-:Y:S01]  /*7040*/  FMUL.FTZ R27, R27, c[0x0][0x320] ;  /* 0x0000c8001b1b7a20 */ /* 0x000fe20000410000 */
[C---:B-----5:R-:W-:Y:S01]  /*7050*/  HMMA.16816.F32 R28, R196.reuse, R8, R28 ;  /* 0x00000008c41c723c */ /* 0x060fe2000000181c */
[----:B---3--:R-:W-:Y:S05]  /*7060*/  LDSM.16.M88.4 R12, [R202+0x7800] ;  /* 0x00780000ca0c783b */ /* 0x008fea0000000200 */
[----:B------:R-:W-:Y:S02]  /*7070*/  MUFU.TANH R150, R19 ;  /* 0x0000001300967308 */ /* 0x000fe40000002400 */
[C---:B------:R-:W-:Y:S01]  /*7080*/  HMMA.16816.F32 R32, R196.reuse, R10, R32 ;  /* 0x0000000ac420723c */ /* 0x040fe20000001820 */
[----:B------:R-:W3:Y:S07]  /*7090*/  LDSM.16.M88.4 R8, [R202+0x6800] ;  /* 0x00680000ca08783b */ /* 0x000eee0000000200 */
[----:B------:R5:W3:Y:S01]  /*70a0*/  MUFU.TANH R69, R16 ;  /* 0x0000001000457308 */ /* 0x000ae20000002400 */
[C---:B-1----:R-:W-:Y:S07]  /*70b0*/  HMMA.16816.F32 R36, R196.reuse, R4, R36 ;  /* 0x00000004c424723c */ /* 0x042fee0000001824 */
[----:B------:R-:W-:Y:S01]  /*70c0*/  FMUL.FTZ R28, R28, c[0x0][0x320] ;  /* 0x0000c8001c1c7a20 */ /* 0x000fe20000410000 */
[C---:B------:R-:W-:Y:S01]  /*70d0*/  HMMA.16816.F32 R40, R196.reuse, R6, R40 ;  /* 0x00000006c428723c */ /* 0x040fe20000001828 */
[----:B------:R-:W1:Y:S01]  /*70e0*/  MUFU.TANH R20, R20 ;  /* 0x0000001400147308 */ /* 0x000e620000002400 */
[----:B------:R-:W1:Y:S01]  /*70f0*/  LDSM.16.M88.4 R4, [R202+0x7000] ;  /* 0x00700000ca04783b */ /* 0x000e620000000200 */
[----:B------:R-:W-:Y:S04]  /*7100*/  DEPBAR.LE SB0, 0x0 ;  /* 0x000080000000791a */ /* 0x000fe80000000000 */
[----:B------:R-:W-:Y:S02]  /*7110*/  FMUL.FTZ R32, R32, c[0x0][0x320] ;  /* 0x0000c80020207a20 */ /* 0x000fe40000410000 */
[----:B------:R-:W-:Y:S02]  /*7120*/  FMUL.FTZ R29, R29, c[0x0][0x320] ;  /* 0x0000c8001d1d7a20 */ /* 0x000fe40000410000 */
[----:B------:R-:W-:Y:S01]  /*7130*/  MUFU.TANH R163, R32 ;  /* 0x0000002000a37308 */ /* 0x000fe20000002400 */
[----:B------:R-:W-:Y:S01]  /*7140*/  BAR.SYNC.DEFER_BLOCKING 0x0 ;  /* 0x0000000000007b1d */ /* 0x000fe20000010000 */
[----:B------:R-:W-:Y:S02]  /*7150*/  FMUL.FTZ R30, R30, c[0x0][0x320] ;  /* 0x0000c8001e1e7a20 */ /* 0x000fe40000410000 */
[----:B------:R-:W-:Y:S02]  /*7160*/  FMUL.FTZ R31, R31, c[0x0][0x320] ;  /* 0x0000c8001f1f7a20 */ /* 0x000fe40000410000 */
[----:B------:R-:W-:Y:S02]  /*7170*/  FMUL.FTZ R36, R36, c[0x0][0x320] ;  /* 0x0000c80024247a20 */ /* 0x000fe40000410000 */
[----:B------:R-:W-:Y:S02]  /*7180*/  FMUL.FTZ R37, R37, c[0x0][0x320] ;  /* 0x0000c80025257a20 */ /* 0x000fe40000410000 */
[----:B------:R-:W2:Y:S01]  /*7190*/  MUFU.TANH R21, R21 ;  /* 0x0000001500157308 */ /* 0x000ea20000002400 */
[----:B------:R-:W-:Y:S01]  /*71a0*/  FMUL.FTZ R38, R38, c[0x0][0x320] ;  /* 0x0000c80026267a20 */ /* 0x000fe20000410000 */
[C---:B---3--:R-:W-:Y:S01]  /*71b0*/  HMMA.16816.F32 R44, R196.reuse, R8, R44 ;  /* 0x00000008c42c723c */ /* 0x048fe2000000182c */
[----:B------:R3:W4:Y:S04]  /*71c0*/  SHFL.IDX PT, R8, R0, 0x1, 0x1c1f ;  /* 0x003c1f0000087f89 */ /* 0x00072800000e0000 */
[----:B------:R-:W-:Y:S03]  /*71d0*/  FMUL.FTZ R40, R40, c[0x0][0x320] ;  /* 0x0000c80028287a20 */ /* 0x000fe60000410000 */
[----:B------:R-:W2:Y:S01]  /*71e0*/  MUFU.TANH R24, R24 ;  /* 0x0000001800187308 */ /* 0x000ea20000002400 */
[C---:B------:R-:W-:Y:S03]  /*71f0*/  HMMA.16816.F32 R48, R196.reuse, R10, R48 ;  /* 0x0000000ac430723c */ /* 0x040fe60000001830 */
[----:B------:R-:W-:Y:S02]  /*7200*/  FMUL.FTZ R41, R41, c[0x0][0x320] ;  /* 0x0000c80029297a20 */ /* 0x000fe40000410000 */
[----:B------:R-:W-:Y:S02]  /*7210*/  FMUL.FTZ R39, R39, c[0x0][0x320] ;  /* 0x0000c80027277a20 */ /* 0x000fe40000410000 */
[----:B------:R-:W-:Y:S02]  /*7220*/  FMUL.FTZ R42, R42, c[0x0][0x320] ;  /* 0x0000c8002a2a7a20 */ /* 0x000fe40000410000 */
[----:B------:R4:W-:Y:S01]  /*7230*/  MUFU.TANH R18, R40 ;  /* 0x0000002800127308 */ /* 0x0009e20000002400 */
[C---:B-1----:R-:W-:Y:S03]  /*7240*/  HMMA.16816.F32 R52, R196.reuse, R4, R52 ;  /* 0x00000004c434723c */ /* 0x042fe60000001834 */
[----:B------:R-:W-:Y:S02]  /*7250*/  FMUL.FTZ R33, R33, c[0x0][0x320] ;  /* 0x0000c80021217a20 */ /* 0x000fe40000410000 */
[----:B------:R-:W-:Y:S01]  /*7260*/  FMUL.FTZ R35, R35, c[0x0][0x320] ;  /* 0x0000c80023237a20 */ /* 0x000fe20000410000 */
[----:B---3--:R-:W-:Y:S01]  /*7270*/  MOV R0, 0xffffff80 ;  /* 0xffffff8000007802 */ /* 0x008fe20000000f00 */
[----:B------:R-:W-:Y:S01]  /*7280*/  FMUL.FTZ R44, R44, c[0x0][0x320] ;  /* 0x0000c8002c2c7a20 */ /* 0x000fe20000410000 */
[C---:B------:R-:W-:Y:S01]  /*7290*/  HMMA.16816.F32 R56, R196.reuse, R6, R56 ;  /* 0x00000006c438723c */ /* 0x040fe20000001838 */
[----:B------:R-:W-:Y:S03]  /*72a0*/  MUFU.TANH R42, R42 ;  /* 0x0000002a002a7308 */ /* 0x000fe60000002400 */
[----:B------:R-:W-:Y:S02]  /*72b0*/  IMAD R0, R229, R0, 0x1 ;  /* 0x00000001e5007424 */ /* 0x000fe400078e0200 */
[----:B------:R-:W-:Y:S02]  /*72c0*/  FMUL.FTZ R49, R49, c[0x0][0x320] ;  /* 0x0000c80031317a20 */ /* 0x000fe40000410000 */
[C---:B------:R-:W-:Y:S03]  /*72d0*/  HMMA.16816.F32 R60, R196.reuse, R12, R60 ;  /* 0x0000000cc43c723c */ /* 0x040fe6000000183c */
[----:B------:R1:W-:Y:S01]  /*72e0*/  MUFU.TANH R19, R41 ;  /* 0x0000002900137308 */ /* 0x0003e20000002400 */
[----:B------:R-:W-:Y:S01]  /*72f0*/  IADD3 R0, R0, c[0x0][0x1d0], -R231 ;  /* 0x0000740000007a10 */ /* 0x000fe20007ffe8e7 */
[----:B------:R-:W-:Y:S02]  /*7300*/  FMUL.FTZ R45, R45, c[0x0][0x320] ;  /* 0x0000c8002d2d7a20 */ /* 0x000fe40000410000 */
[----:B------:R-:W-:Y:S01]  /*7310*/  FMUL.FTZ R46, R46, c[0x0][0x320] ;  /* 0x0000c8002e2e7a20 */ /* 0x000fe20000410000 */
[----:B------:R-:W-:Y:S01]  /*7320*/  IADD3 R0, R0, -c[0x0][0x168], RZ ;  /* 0x80005a0000007a10 */ /* 0x000fe20007ffe0ff */
[----:B------:R-:W-:Y:S03]  /*7330*/  HMMA.16816.F32 R64, R196, R14, R64 ;  /* 0x0000000ec440723c */ /* 0x000fe60000001840 */
[----:B------:R-:W-:Y:S01]  /*7340*/  FMUL.FTZ R47, R47, c[0x0][0x320] ;  /* 0x0000c8002f2f7a20 */ /* 0x000fe20000410000 */
[----:B------:R3:W-:Y:S01]  /*7350*/  MUFU.TANH R15, R49 ;  /* 0x00000031000f7308 */ /* 0x0007e20000002400 */
[C---:B------:R-:W-:Y:S01]  /*7360*/  IMAD.IADD R2, R0.reuse, 0x1, R2 ;  /* 0x0000000100027824 */ /* 0x040fe200078e0202 */
[----:B----4-:R-:W-:Y:S01]  /*7370*/  IADD3 R0, R0, R8, RZ ;  /* 0x0000000800007210 */ /* 0x010fe20007ffe0ff */
[----:B------:R-:W-:Y:S02]  /*7380*/  FMUL.FTZ R5, R56, c[0x0][0x320] ;  /* 0x0000c80038057a20 */ /* 0x000fe40000410000 */
[----:B-----5:R-:W-:Y:S01]  /*7390*/  FMUL.FTZ R16, R57, c[0x0][0x320] ;  /* 0x0000c80039107a20 */ /* 0x020fe20000410000 */
[----:B------:R-:W-:Y:S02]  /*73a0*/  ISETP.GT.AND P4, PT, R0, RZ, PT ;  /* 0x000000ff0000720c */ /* 0x000fe40003f84270 */
[----:B------:R-:W-:Y:S01]  /*73b0*/  ISETP.GT.AND P0, PT, R2, 0x1, PT ;  /* 0x000000010200780c */ /* 0x000fe20003f04270 */
[----:B------:R-:W-:Y:S01]  /*73c0*/  FMUL.FTZ R52, R52, c[0x0][0x320] ;  /* 0x0000c80034347a20 */ /* 0x000fe20000410000 */
[----:B------:R-:W4:Y:S01]  /*73d0*/  MUFU.TANH R25, R25 ;  /* 0x0000001900197308 */ /* 0x000f220000002400 */
[----:B------:R-:W-:Y:S01]  /*73e0*/  FSEL R11, R154, -INF , P4 ;  /* 0xff8000009a0b7808 */ /* 0x000fe20002000000 */
[----:B------:R-:W-:Y:S01]  /*73f0*/  FMUL.FTZ R48, R48, c[0x0][0x320] ;  /* 0x0000c80030307a20 */ /* 0x000fe20000410000 */
[----:B------:R-:W-:Y:S01]  /*7400*/  FSEL R8, R155, -INF , P0 ;  /* 0xff8000009b087808 */ /* 0x000fe20000000000 */
[----:B------:R-:W-:Y:S01]  /*7410*/  FMUL.FTZ R53, R53, c[0x0][0x320] ;  /* 0x0000c80035357a20 */ /* 0x000fe20000410000 */
[----:B------:R-:W-:Y:S01]  /*7420*/  ISETP.GT.AND P4, PT, R0, 0x8, PT ;  /* 0x000000080000780c */ /* 0x000fe20003f84270 */
[----:B------:R-:W-:Y:S01]  /*7430*/  FMUL.FTZ R54, R54, c[0x0][0x320] ;  /* 0x0000c80036367a20 */ /* 0x000fe20000410000 */
[----:B------:R-:W-:Y:S01]  /*7440*/  ISETP.GT.AND P0, PT, R2, 0x9, PT ;  /* 0x000000090200780c */ /* 0x000fe20003f04270 */
[----:B------:R-:W-:Y:S01]  /*7450*/  FMUL.FTZ R55, R55, c[0x0][0x320] ;  /* 0x0000c80037377a20 */ /* 0x000fe20000410000 */
[----:B------:R-:W-:Y:S01]  /*7460*/  FSEL R13, R149, -INF , P4 ;  /* 0xff800000950d7808 */ /* 0x000fe20002000000 */
[----:B------:R-:W2:Y:S01]  /*7470*/  MUFU.TANH R28, R28 ;  /* 0x0000001c001c7308 */ /* 0x000ea20000002400 */
[----:B------:R-:W-:Y:S01]  /*7480*/  FSEL R10, R151, -INF , P0 ;  /* 0xff800000970a7808 */ /* 0x000fe20000000000 */
[----:B------:R-:W-:Y:S01]  /*7490*/  FMUL.FTZ R60, R60, c[0x0][0x320] ;  /* 0x0000c8003c3c7a20 */ /* 0x000fe20000410000 */
[----:B------:R-:W-:Y:S01]  /*74a0*/  ISETP.GT.AND P0, PT, R2, 0x11, PT ;  /* 0x000000110200780c */ /* 0x000fe20003f04270 */
[----:B------:R-:W-:Y:S01]  /*74b0*/  FMUL.FTZ R61, R61, c[0x0][0x320] ;  /* 0x0000c8003d3d7a20 */ /* 0x000fe20000410000 */
[----:B------:R-:W-:Y:S01]  /*74c0*/  ISETP.GT.AND P4, PT, R0, 0x10, PT ;  /* 0x000000100000780c */ /* 0x000fe20003f84270 */
[----:B------:R-:W-:Y:S01]  /*74d0*/  FMUL.FTZ R62, R62, c[0x0][0x320] ;  /* 0x0000c8003e3e7a20 */ /* 0x000fe20000410000 */
[----:B------:R-:W-:Y:S01]  /*74e0*/  FSEL R40, R137, -INF , P0 ;  /* 0xff80000089287808 */ /* 0x000fe20000000000 */
[----:B------:R-:W-:Y:S01]  /*74f0*/  FMUL.FTZ R63, R63, c[0x0][0x320] ;  /* 0x0000c8003f3f7a20 */ /* 0x000fe20000410000 */
[----:B-1----:R-:W-:Y:S01]  /*7500*/  FSEL R41, R136, -INF , P4 ;  /* 0xff80000088297808 */ /* 0x002fe20002000000 */
[----:B------:R-:W-:Y:S01]  /*7510*/  MUFU.TANH R6, R48 ;  /* 0x0000003000067308 */ /* 0x000fe20000002400 */
[----:B------:R-:W5:Y:S01]  /*7520*/  LDL.64 R136, [R1+0x18] ;  /* 0x0000180001887983 */ /* 0x000f620000100a00 */
[----:B------:R-:W-:Y:S01]  /*7530*/  ISETP.GT.AND P1, PT, R2, RZ, PT ;  /* 0x000000ff0200720c */ /* 0x000fe20003f24270 */
[----:B------:R-:W-:Y:S01]  /*7540*/  FMUL.FTZ R65, R65, c[0x0][0x320] ;  /* 0x0000c80041417a20 */ /* 0x000fe20000410000 */
[----:B------:R-:W-:Y:S01]  /*7550*/  ISETP.GT.AND P4, PT, R0, 0x18, PT ;  /* 0x000000180000780c */ /* 0x000fe20003f84270 */
[----:B------:R-:W-:Y:S01]  /*7560*/  FMUL.FTZ R43, R43, c[0x0][0x320] ;  /* 0x0000c8002b2b7a20 */ /* 0x000fe20000410000 */
[----:B------:R-:W-:Y:S01]  /*7570*/  FSEL R7, R156, -INF , P1 ;  /* 0xff8000009c077808 */ /* 0x000fe20000800000 */
[----:B------:R-:W-:Y:S01]  /*7580*/  FMUL.FTZ R59, R59, c[0x0][0x320] ;  /* 0x0000c8003b3b7a20 */ /* 0x000fe20000410000 */
[----:B------:R-:W-:Y:S01]  /*7590*/  ISETP.GT.AND P1, PT, R2, 0x8, PT ;  /* 0x000000080200780c */ /* 0x000fe20003f24270 */
[----:B------:R-:W-:Y:S01]  /*75a0*/  FMUL.FTZ R50, R50, c[0x0][0x320] ;  /* 0x0000c80032327a20 */ /* 0x000fe20000410000 */
[----:B------:R-:W-:Y:S01]  /*75b0*/  MUFU.TANH R65, R65 ;  /* 0x0000004100417308 */ /* 0x000fe20000002400 */
[----:B------:R-:W-:Y:S01]  /*75c0*/  FMNMX.FTZ R4, R7, R3, !PT ;  /* 0x0000000307047209 */ /* 0x000fe20007810000 */
[----:B------:R-:W-:Y:S01]  /*75d0*/  FMUL.FTZ R34, R34, c[0x0][0x320] ;  /* 0x0000c80022227a20 */ /* 0x000fe20000410000 */
[----:B------:R-:W-:Y:S01]  /*75e0*/  FSEL R57, R17, -INF , P4 ;  /* 0xff80000011397808 */ /* 0x000fe20002000000 */
[----:B------:R-:W-:Y:S01]  /*75f0*/  FMUL.FTZ R51, R51, c[0x0][0x320] ;  /* 0x0000c80033337a20 */ /* 0x000fe20000410000 */
[----:B------:R-:W-:Y:S01]  /*7600*/  FMNMX.FTZ R4, R8, R4, !PT ;  /* 0x0000000408047209 */ /* 0x000fe20007810000 */
[----:B------:R-:W-:Y:S01]  /*7610*/  FMUL.FTZ R64, R64, c[0x0][0x320] ;  /* 0x0000c80040407a20 */ /* 0x000fe20000410000 */
[----:B------:R-:W-:Y:S01]  /*7620*/  FSEL R9, R152, -INF , P1 ;  /* 0xff80000098097808 */ /* 0x000fe20000800000 */
[----:B------:R-:W-:Y:S01]  /*7630*/  FMUL.FTZ R58, R58, c[0x0][0x320] ;  /* 0x0000c8003a3a7a20 */ /* 0x000fe20000410000 */
[----:B------:R-:W-:Y:S01]  /*7640*/  ISETP.GT.AND P1, PT, R2, 0x10, PT ;  /* 0x000000100200780c */ /* 0x000fe20003f24270 */
[----:B------:R1:W-:Y:S01]  /*7650*/  MUFU.TANH R17, R5 ;  /* 0x0000000500117308 */ /* 0x0003e20000002400 */
[----:B------:R-:W-:Y:S01]  /*7660*/  FMNMX.FTZ R4, R9, R4, !PT ;  /* 0x0000000409047209 */ /* 0x000fe20007810000 */
[----:B------:R-:W-:Y:S01]  /*7670*/  FMUL.FTZ R67, R67, c[0x0][0x320] ;  /* 0x0000c80043437a20 */ /* 0x000fe20000410000 */
[----:B------:R-:W-:Y:S02]  /*7680*/  FSEL R32, R138, -INF , P1 ;  /* 0xff8000008a207808 */ /* 0x000fe40000800000 */
[----:B------:R-:W-:Y:S02]  /*7690*/  FMNMX.FTZ R4, R10, R4, !PT ;  /* 0x000000040a047209 */ /* 0x000fe40007810000 */
[----:B------:R-:W-:Y:S02]  /*76a0*/  ISETP.GT.AND P1, PT, R2, 0x18, PT ;  /* 0x000000180200780c */ /* 0x000fe40003f24270 */
[----:B------:R-:W-:Y:S01]  /*76b0*/  FMNMX.FTZ R4, R32, R4, !PT ;  /* 0x0000000420047209 */ /* 0x000fe20007810000 */
[----:B------:R-:W2:Y:S01]  /*76c0*/  MUFU.TANH R29, R29 ;  /* 0x0000001d001d7308 */ /* 0x000ea20000002400 */
[----:B------:R-:W-:Y:S02]  /*76d0*/  ISETP.GT.AND P0, PT, R2, 0x19, PT ;  /* 0x000000190200780c */ /* 0x000fe40003f04270 */
[----:B---3--:R-:W-:Y:S02]  /*76e0*/  FSEL R49, R69, -INF , P1 ;  /* 0xff80000045317808 */ /* 0x008fe40000800000 */
[----:B------:R-:W-:Y:S02]  /*76f0*/  FMNMX.FTZ R4, R40, R4, !PT ;  /* 0x0000000428047209 */ /* 0x000fe40007810000 */
[----:B------:R-:W-:Y:S02]  /*7700*/  ISETP.GT.AND P2, PT, R0, 0x1, PT ;  /* 0x000000010000780c */ /* 0x000fe40003f44270 */
[----:B------:R-:W-:Y:S01]  /*7710*/  ISETP.GT.AND P1, PT, R2, 0x20, PT ;  /* 0x000000200200780c */ /* 0x000fe20003f24270 */
[----:B------:R-:W3:Y:S01]  /*7720*/  MUFU.TANH R22, R22 ;  /* 0x0000001600167308 */ /* 0x000ee20000002400 */
[----:B------:R-:W-:Y:S02]  /*7730*/  FSEL R56, R68, -INF , P0 ;  /* 0xff80000044387808 */ /* 0x000fe40000000000 */
[----:B------:R-:W-:Y:S02]  /*7740*/  FMNMX.FTZ R4, R49, R4, !PT ;  /* 0x0000000431047209 */ /* 0x000fe40007810000 */
[----:B------:R-:W-:Y:S02]  /*7750*/  FSEL R12, R153, -INF , P2 ;  /* 0xff800000990c7808 */ /* 0x000fe40001000000 */
[----:B------:R-:W-:Y:S02]  /*7760*/  FSEL R151, R20, -INF , P1 ;  /* 0xff80000014977808 */ /* 0x000fe40000800000 */
[----:B------:R-:W-:Y:S01]  /*7770*/  ISETP.GT.AND P0, PT, R2, 0x21, PT ;  /* 0x000000210200780c */ /* 0x000fe20003f04270 */
[----:B------:R-:W3:Y:S01]  /*7780*/  MUFU.TANH R36, R36 ;  /* 0x0000002400247308 */ /* 0x000ee20000002400 */
[----:B-1----:R-:W-:Y:S02]  /*7790*/  FMNMX.FTZ R5, R11, R70, !PT ;  /* 0x000000460b057209 */ /* 0x002fe40007810000 */
[----:B------:R-:W-:Y:S02]  /*77a0*/  FMNMX.FTZ R4, R56, R4, !PT ;  /* 0x0000000438047209 */ /* 0x000fe40007810000 */
[----:B--2---:R-:W-:Y:S02]  /*77b0*/  FSEL R152, R21, -INF , P0 ;  /* 0xff80000015987808 */ /* 0x004fe40000000000 */
[----:B------:R-:W-:Y:S02]  /*77c0*/  FMNMX.FTZ R5, R12, R5, !PT ;  /* 0x000000050c057209 */ /* 0x000fe40007810000 */
[----:B------:R-:W-:Y:S01]  /*77d0*/  ISETP.GT.AND P2, PT, R0, 0x9, PT ;  /* 0x000000090000780c */ /* 0x000fe20003f44270 */
[----:B------:R-:W1:Y:S01]  /*77e0*/  MUFU.TANH R33, R33 ;  /* 0x0000002100217308 */ /* 0x000e620000002400 */
[----:B------:R-:W-:Y:S02]  /*77f0*/  ISETP.GT.AND P1, PT, R2, 0x28, PT ;  /* 0x000000280200780c */ /* 0x000fe40003f24270 */
[----:B------:R-:W-:Y:S02]  /*7800*/  FMNMX.FTZ R4, R151, R4, !PT ;  /* 0x0000000497047209 */ /* 0x000fe40007810000 */
[----:B------:R-:W-:Y:S02]  /*7810*/  FSEL R14, R148, -INF , P2 ;  /* 0xff800000940e7808 */ /* 0x000fe40001000000 */
[----:B------:R-:W-:Y:S02]  /*7820*/  FMNMX.FTZ R5, R13, R5, !PT ;  /* 0x000000050d057209 */ /* 0x000fe40007810000 */
[----:B------:R-:W-:Y:S01]  /*7830*/  ISETP.GT.AND P0, PT, R2, 0x29, PT ;  /* 0x000000290200780c */ /* 0x000fe20003f04270 */
[----:B------:R-:W2:Y:S01]  /*7840*/  MUFU.TANH R23, R23 ;  /* 0x0000001700177308 */ /* 0x000ea20000002400 */
[----:B------:R-:W-:Y:S02]  /*7850*/  FSEL R155, R24, -INF , P1 ;  /* 0xff800000189b7808 */ /* 0x000fe40000800000 */
[----:B------:R-:W-:Y:S02]  /*7860*/  FMNMX.FTZ R4, R152, R4, !PT ;  /* 0x0000000498047209 */ /* 0x000fe40007810000 */
[----:B------:R-:W-:Y:S02]  /*7870*/  FMNMX.FTZ R5, R14, R5, !PT ;  /* 0x000000050e057209 */ /* 0x000fe40007810000 */
[----:B------:R-:W-:Y:S02]  /*7880*/  ISETP.GT.AND P1, PT, R2, 0x30, PT ;  /* 0x000000300200780c */ /* 0x000fe40003f24270 */
[----:B----4-:R-:W-:Y:S01]  /*7890*/  FSEL R156, R25, -INF , P0 ;  /* 0xff800000199c7808 */ /* 0x010fe20000000000 */
[----:B------:R-:W4:Y:S01]  /*78a0*/  MUFU.TANH R37, R37 ;  /* 0x0000002500257308 */ /* 0x000f220000002400 */
[----:B------:R-:W-:Y:S02]  /*78b0*/  ISETP.GT.AND P2, PT, R0, 0x11, PT ;  /* 0x000000110000780c */ /* 0x000fe40003f44270 */
[----:B------:R-:W-:Y:S02]  /*78c0*/  FMNMX.FTZ R4, R155, R4, !PT ;  /* 0x000000049b047209 */ /* 0x000fe40007810000 */
[----:B------:R-:W-:Y:S02]  /*78d0*/  FSEL R159, R28, -INF , P1 ;  /* 0xff8000001c9f7808 */ /* 0x000fe40000800000 */
[----:B------:R-:W-:Y:S02]  /*78e0*/  ISETP.GT.AND P0, PT, R2, 0x31, PT ;  /* 0x000000310200780c */ /* 0x000fe40003f04270 */
[----:B------:R-:W-:Y:S01]  /*78f0*/  FSEL R48, R71, -INF , P2 ;  /* 0xff80000047307808 */ /* 0x000fe20001000000 */
[----:B------:R-:W1:Y:S01]  /*7900*/  MUFU.TANH R44, R44 ;  /* 0x0000002c002c7308 */ /* 0x000e620000002400 */
[----:B------:R-:W-:Y:S02]  /*7910*/  FMNMX.FTZ R5, R41, R5, !PT ;  /* 0x0000000529057209 */ /* 0x000fe40007810000 */
[----:B------:R-:W-:Y:S02]  /*7920*/  FMNMX.FTZ R4, R156, R4, !PT ;  /* 0x000000049c047209 */ /* 0x000fe40007810000 */
[----:B------:R-:W-:Y:S02]  /*7930*/  FSEL R160, R29, -INF , P0 ;  /* 0xff8000001da07808 */ /* 0x000fe40000000000 */
[----:B------:R-:W-:Y:S02]  /*7940*/  ISETP.GT.AND P2, PT, R0, 0x19, PT ;  /* 0x000000190000780c */ /* 0x000fe40003f44270 */
[----:B------:R-:W-:Y:S01]  /*7950*/  ISETP.GT.AND P1, PT, R2, 0x38, PT ;  /* 0x000000380200780c */ /* 0x000fe20003f24270 */
[----:B------:R-:W1:Y:S01]  /*7960*/  MUFU.TANH R26, R26 ;  /* 0x0000001a001a7308 */ /* 0x000e620000002400 */
[----:B------:R-:W-:Y:S02]  /*7970*/  FMNMX.FTZ R5, R48, R5, !PT ;  /* 0x0000000530057209 */ /* 0x000fe40007810000 */
[----:B------:R-:W-:Y:S02]  /*7980*/  FMNMX.FTZ R4, R159, R4, !PT ;  /* 0x000000049f047209 */ /* 0x000fe40007810000 */
[----:B------:R-:W-:Y:S02]  /*7990*/  ISETP.GT.AND P4, PT, R0, 0x20, PT ;  /* 0x000000200000780c */ /* 0x000fe40003f84270 */
[----:B------:R-:W-:Y:S02]  /*79a0*/  FSEL R150, R150, -INF , P2 ;  /* 0xff80000096967808 */ /* 0x000fe40001000000 */
[C---:B------:R-:W-:Y:S01]  /*79b0*/  ISETP.GT.AND P0, PT, R2.reuse, 0x39, PT ;  /* 0x000000390200780c */ /* 0x040fe20003f04270 */
[----:B------:R-:W4:Y:S01]  /*79c0*/  MUFU.TANH R27, R27 ;  /* 0x0000001b001b7308 */ /* 0x000f220000002400 */
[----:B------:R-:W-:Y:S02]  /*79d0*/  FSEL R163, R163, -INF , P1 ;  /* 0xff800000a3a37808 */ /* 0x000fe40000800000 */
[----:B------:R-:W-:Y:S02]  /*79e0*/  ISETP.GT.AND P1, PT, R2, 0x40, PT ;  /* 0x000000400200780c */ /* 0x000fe40003f24270 */
[----:B------:R-:W-:Y:S02]  /*79f0*/  FMNMX.FTZ R5, R57, R5, !PT ;  /* 0x0000000539057209 */ /* 0x000fe40007810000 */
[----:B------:R-:W-:Y:S02]  /*7a00*/  FMNMX.FTZ R4, R160, R4, !PT ;  /* 0x00000004a0047209 */ /* 0x000fe40007810000 */
[----:B---3--:R-:W-:Y:S01]  /*7a10*/  FSEL R153, R22, -INF , P4 ;  /* 0xff80000016997808 */ /* 0x008fe20002000000 */
[----:B------:R-:W3:Y:S01]  /*7a20*/  MUFU.TANH R30, R30 ;  /* 0x0000001e001e7308 */ /* 0x000ee20000002400 */
[----:B------:R-:W-:Y:S02]  /*7a30*/  FSEL R167, R36, -INF , P1 ;  /* 0xff80000024a77808 */ /* 0x000fe40000800000 */
[----:B------:R-:W-:Y:S02]  /*7a40*/  ISETP.GT.AND P2, PT, R0, 0x21, PT ;  /* 0x000000210000780c */ /* 0x000fe40003f44270 */
[----:B-1----:R-:W-:Y:S02]  /*7a50*/  FSEL R164, R33, -INF , P0 ;  /* 0xff80000021a47808 */ /* 0x002fe40000000000 */
[----:B------:R-:W-:Y:S02]  /*7a60*/  FMNMX.FTZ R5, R150, R5, !PT ;  /* 0x0000000596057209 */ /* 0x000fe40007810000 */
[C---:B------:R-:W-:Y:S01]  /*7a70*/  ISETP.GT.AND P1, PT, R2.reuse, 0x48, PT ;  /* 0x000000480200780c */ /* 0x040fe20003f24270 */
[----:B------:R-:W1:Y:S01]  /*7a80*/  MUFU.TANH R31, R31 ;  /* 0x0000001f001f7308 */ /* 0x000e620000002400 */
[----:B------:R-:W-:Y:S02]  /*7a90*/  FMNMX.FTZ R4, R163, R4, !PT ;  /* 0x00000004a3047209 */ /* 0x000fe40007810000 */
[----:B--2---:R-:W-:Y:S02]  /*7aa0*/  FSEL R154, R23, -INF , P2 ;  /* 0xff800000179a7808 */ /* 0x004fe40001000000 */
[----:B------:R-:W-:Y:S02]  /*7ab0*/  ISETP.GT.AND P0, PT, R2, 0x41, PT ;  /* 0x000000410200780c */ /* 0x000fe40003f04270 */
[----:B------:R-:W-:Y:S02]  /*7ac0*/  FSEL R189, R18, -INF , P1 ;  /* 0xff80000012bd7808 */ /* 0x000fe40000800000 */
[----:B------:R-:W-:Y:S01]  /*7ad0*/  ISETP.GT.AND P1, PT, R2, 0x50, PT ;  /* 0x000000500200780c */ /* 0x000fe20003f24270 */
[----:B------:R-:W-:Y:S01]  /*7ae0*/  MUFU.TANH R35, R35 ;  /* 0x0000002300237308 */ /* 0x000fe20000002400 */
[----:B------:R-:W-:Y:S02]  /*7af0*/  FMNMX.FTZ R4, R164, R4, !PT ;  /* 0x00000004a4047209 */ /* 0x000fe40007810000 */
[----:B------:R-:W-:Y:S02]  /*7b00*/  ISETP.GT.AND P4, PT, R0, 0x28, PT ;  /* 0x000000280000780c */ /* 0x000fe40003f84270 */
[----:B------:R-:W-:Y:S02]  /*7b10*/  FMNMX.FTZ R5, R153, R5, !PT ;  /* 0x0000000599057209 */ /* 0x000fe40007810000 */
[----:B----4-:R-:W-:Y:S02]  /*7b20*/  FSEL R180, R37, -INF , P0 ;  /* 0xff80000025b47808 */ /* 0x010fe40000000000 */
[----:B------:R-:W-:Y:S01]  /*7b30*/  FSEL R233, R44, -INF , P1 ;  /* 0xff8000002ce97808 */ /* 0x000fe20000800000 */
[----:B------:R-:W2:Y:S01]  /*7b40*/  MUFU.TANH R34, R34 ;  /* 0x0000002200227308 */ /* 0x000ea20000002400 */
[----:B------:R-:W-:Y:S02]  /*7b50*/  ISETP.GT.AND P2, PT, R0, 0x29, PT ;  /* 0x000000290000780c */ /* 0x000fe40003f44270 */
[----:B------:R-:W-:Y:S02]  /*7b60*/  FSEL R157, R26, -INF , P4 ;  /* 0xff8000001a9d7808 */ /* 0x000fe40002000000 */
[----:B------:R-:W-:Y:S02]  /*7b70*/  ISETP.GT.AND P1, PT, R2, 0x58, PT ;  /* 0x000000580200780c */ /* 0x000fe40003f24270 */
[----:B------:R-:W-:Y:S02]  /*7b80*/  FMNMX.FTZ R5, R154, R5, !PT ;  /* 0x000000059a057209 */ /* 0x000fe40007810000 */
[----:B------:R-:W-:Y:S01]  /*7b90*/  FMNMX.FTZ R4, R167, R4, !PT ;  /* 0x00000004a7047209 */ /* 0x000fe20007810000 */
[----:B------:R-:W4:Y:S01]  /*7ba0*/  MUFU.TANH R45, R45 ;  /* 0x0000002d002d7308 */ /* 0x000f220000002400 */
[----:B------:R-:W-:Y:S02]  /*7bb0*/  ISETP.GT.AND P4, PT, R0, 0x30, PT ;  /* 0x000000300000780c */ /* 0x000fe40003f84270 */
[----:B------:R-:W-:Y:S02]  /*7bc0*/  FSEL R158, R27, -INF , P2 ;  /* 0xff8000001b9e7808 */ /* 0x000fe40001000000 */
[----:B------:R-:W-:Y:S02]  /*7bd0*/  ISETP.GT.AND P0, PT, R2, 0x49, PT ;  /* 0x000000490200780c */ /* 0x000fe40003f04270 */
[----:B------:R-:W-:Y:S02]  /*7be0*/  FSEL R240, R6, -INF , P1 ;  /* 0xff80000006f07808 */ /* 0x000fe40000800000 */
[----:B------:R-:W-:Y:S01]  /*7bf0*/  FMNMX.FTZ R6, R157, R5, !PT ;  /* 0x000000059d067209 */ /* 0x000fe20007810000 */
[----:B------:R-:W2:Y:S01]  /*7c00*/  MUFU.TANH R38, R38 ;  /* 0x0000002600267308 */ /* 0x000ea20000002400 */
[----:B------:R-:W-:Y:S02]  /*7c10*/  FMNMX.FTZ R4, R180, R4, !PT ;  /* 0x00000004b4047209 */ /* 0x000fe40007810000 */
[----:B------:R-:W-:Y:S02]  /*7c20*/  ISETP.GT.AND P2, PT, R0, 0x31, PT ;  /* 0x000000310000780c */ /* 0x000fe40003f44270 */
[----:B---3--:R-:W-:Y:S02]  /*7c30*/  FSEL R161, R30, -INF , P4 ;  /* 0xff8000001ea17808 */ /* 0x008fe40002000000 */
[----:B------:R-:W-:Y:S02]  /*7c40*/  FSEL R190, R19, -INF , P0 ;  /* 0xff80000013be7808 */ /* 0x000fe40000000000 */
[----:B------:R-:W-:Y:S01]  /*7c50*/  FMNMX.FTZ R6, R158, R6, !PT ;  /* 0x000000069e067209 */ /* 0x000fe20007810000 */
[----:B------:R-:W3:Y:S01]  /*7c60*/  MUFU.TANH R39, R39 ;  /* 0x0000002700277308 */ /* 0x000ee20000002400 */
[----:B------:R-:W-:Y:S02]  /*7c70*/  FMNMX.FTZ R4, R189, R4, !PT ;  /* 0x00000004bd047209 */ /* 0x000fe40007810000 */
[----:B-1----:R-:W-:Y:S02]  /*7c80*/  FSEL R162, R31, -INF , P2 ;  /* 0xff8000001fa27808 */ /* 0x002fe40001000000 */
[C---:B------:R-:W-:Y:S02]  /*7c90*/  ISETP.GT.AND P4, PT, R0.reuse, 0x38, PT ;  /* 0x000000380000780c */ /* 0x040fe40003f84270 */
[----:B------:R-:W-:Y:S02]  /*7ca0*/  ISETP.GT.AND P2, PT, R0, 0x39, PT ;  /* 0x000000390000780c */ /* 0x000fe40003f44270 */
[----:B------:R-:W-:Y:S01]  /*7cb0*/  ISETP.GT.AND P0, PT, R2, 0x51, PT ;  /* 0x000000510200780c */ /* 0x000fe20003f04270 */
[----:B------:R-:W1:Y:S01]  /*7cc0*/  MUFU.TANH R43, R43 ;  /* 0x0000002b002b7308 */ /* 0x000e620000002400 */
[----:B------:R-:W-:Y:S02]  /*7cd0*/  FMNMX.FTZ R6, R161, R6, !PT ;  /* 0x00000006a1067209 */ /* 0x000fe40007810000 */
[----:B------:R-:W-:Y:S02]  /*7ce0*/  FMNMX.FTZ R4, R190, R4, !PT ;  /* 0x00000004be047209 */ /* 0x000fe40007810000 */
[----:B--2---:R-:W-:Y:S02]  /*7cf0*/  FSEL R165, R34, -INF , P4 ;  /* 0xff80000022a57808 */ /* 0x004fe40002000000 */
[C---:B------:R-:W-:Y:S02]  /*7d00*/  ISETP.GT.AND P4, PT, R0.reuse, 0x40, PT ;  /* 0x000000400000780c */ /* 0x040fe40003f84270 */
[----:B------:R-:W-:Y:S01]  /*7d10*/  FSEL R166, R35, -INF , P2 ;  /* 0xff80000023a67808 */ /* 0x000fe20001000000 */
[----:B------:R-:W2:Y:S01]  /*7d20*/  MUFU.TANH R46, R46 ;  /* 0x0000002e002e7308 */ /* 0x000ea20000002400 */
[----:B------:R-:W-:Y:S02]  /*7d30*/  ISETP.GT.AND P2, PT, R0, 0x41, PT ;  /* 0x000000410000780c */ /* 0x000fe40003f44270 */
[----:B----4-:R-:W-:Y:S02]  /*7d40*/  FSEL R235, R45, -INF , P0 ;  /* 0xff8000002deb7808 */ /* 0x010fe40000000000 */
[----:B------:R-:W-:Y:S02]  /*7d50*/  FMNMX.FTZ R6, R162, R6, !PT ;  /* 0x00000006a2067209 */ /* 0x000fe40007810000 */
[----:B------:R-:W-:Y:S02]  /*7d60*/  FMNMX.FTZ R4, R233, R4, !PT ;  /* 0x00000004e9047209 */ /* 0x000fe40007810000 */
[----:B------:R-:W-:Y:S01]  /*7d70*/  FSEL R182, R38, -INF , P4 ;  /* 0xff80000026b67808 */ /* 0x000fe20002000000 */
[----:B------:R-:W4:Y:S01]  /*7d80*/  MUFU.TANH R47, R47 ;  /* 0x0000002f002f7308 */ /* 0x000f220000002400 */
[----:B---3--:R-:W-:Y:S02]  /*7d90*/  FSEL R183, R39, -INF , P2 ;  /* 0xff80000027b77808 */ /* 0x008fe40001000000 */
[C---:B------:R-:W-:Y:S02]  /*7da0*/  ISETP.GT.AND P4, PT, R0.reuse, 0x48, PT ;  /* 0x000000480000780c */ /* 0x040fe40003f84270 */
[----:B------:R-:W-:Y:S02]  /*7db0*/  ISETP.GT.AND P2, PT, R0, 0x49, PT ;  /* 0x000000490000780c */ /* 0x000fe40003f44270 */
[----:B------:R-:W-:Y:S02]  /*7dc0*/  ISETP.GT.AND P0, PT, R2, 0x59, PT ;  /* 0x000000590200780c */ /* 0x000fe40003f04270 */
[----:B------:R-:W-:Y:S01]  /*7dd0*/  FMNMX.FTZ R6, R165, R6, !PT ;  /* 0x00000006a5067209 */ /* 0x000fe20007810000 */
[----:B------:R-:W3:Y:S01]  /*7de0*/  MUFU.TANH R52, R52 ;  /* 0x0000003400347308 */ /* 0x000ee20000002400 */
[----:B------:R-:W-:Y:S02]  /*7df0*/  FMNMX.FTZ R4, R235, R4, !PT ;  /* 0x00000004eb047209 */ /* 0x000fe40007810000 */
[----:B------:R-:W-:Y:S02]  /*7e00*/  FSEL R191, R42, -INF , P4 ;  /* 0xff8000002abf7808 */ /* 0x000fe40002000000 */
[C---:B------:R-:W-:Y:S02]  /*7e10*/  ISETP.GT.AND P4, PT, R0.reuse, 0x50, PT ;  /* 0x000000500000780c */ /* 0x040fe40003f84270 */
[----:B-1----:R-:W-:Y:S02]  /*7e20*/  FSEL R231, R43, -INF , P2 ;  /* 0xff8000002be77808 */ /* 0x002fe40001000000 */
[----:B------:R-:W-:Y:S01]  /*7e30*/  ISETP.GT.AND P2, PT, R0, 0x51, PT ;  /* 0x000000510000780c */ /* 0x000fe20003f44270 */
[----:B------:R-:W1:Y:S01]  /*7e40*/  MUFU.TANH R50, R50 ;  /* 0x0000003200327308 */ /* 0x000e620000002400 */
[----:B------:R-:W-:Y:S02]  /*7e50*/  FSEL R239, R15, -INF , P0 ;  /* 0xff8000000fef7808 */ /* 0x000fe40000000000 */
[----:B------:R-:W-:Y:S02]  /*7e60*/  FMNMX.FTZ R6, R166, R6, !PT ;  /* 0x00000006a6067209 */ /* 0x000fe40007810000 */
[----:B------:R-:W-:Y:S02]  /*7e70*/  FMNMX.FTZ R4, R240, R4, !PT ;  /* 0x00000004f0047209 */ /* 0x000fe40007810000 */
[----:B--2---:R-:W-:Y:S02]  /*7e80*/  FSEL R238, R46, -INF , P4 ;  /* 0xff8000002eee7808 */ /* 0x004fe40002000000 */
[----:B----4-:R-:W-:Y:S01]  /*7e90*/  FSEL R237, R47, -INF , P2 ;  /* 0xff8000002fed7808 */ /* 0x010fe20001000000 */
[----:B------:R-:W2:Y:S01]  /*7ea0*/  MUFU.TANH R53, R53 ;  /* 0x0000003500357308 */ /* 0x000ea20000002400 */
[----:B------:R-:W-:Y:S02]  /*7eb0*/  ISETP.GT.AND P2, PT, R2, 0x60, PT ;  /* 0x000000600200780c */ /* 0x000fe40003f44270 */
[----:B------:R-:W-:Y:S02]  /*7ec0*/  ISETP.GT.AND P4, PT, R0, 0x58, PT ;  /* 0x000000580000780c */ /* 0x000fe40003f84270 */
[----:B------:R-:W-:Y:S02]  /*7ed0*/  FMNMX.FTZ R5, R239, R4, !PT ;  /* 0x00000004ef057209 */ /* 0x000fe40007810000 */
[----:B------:R-:W-:Y:S02]  /*7ee0*/  FMNMX.FTZ R4, R182, R6, !PT ;  /* 0x00000006b6047209 */ /* 0x000fe40007810000 */
[----:B---3--:R-:W-:Y:S01]  /*7ef0*/  FSEL R251, R52, -INF , P2 ;  /* 0xff80000034fb7808 */ /* 0x008fe20001000000 */
[----:B------:R-:W3:Y:S01]  /*7f00*/  MUFU.TANH R16, R16 ;  /* 0x0000001000107308 */ /* 0x000ee20000002400 */
[C---:B------:R-:W-:Y:S02]  /*7f10*/  ISETP.GT.AND P1, PT, R2.reuse, 0x61, PT ;  /* 0x000000610200780c */ /* 0x040fe40003f24270 */
[----:B------:R-:W-:Y:S02]  /*7f20*/  ISETP.GT.AND P0, PT, R2, 0x68, PT ;  /* 0x000000680200780c */ /* 0x000fe40003f04270 */
[----:B-1----:R-:W-:Y:S02]  /*7f30*/  FSEL R241, R50, -INF , P4 ;  /* 0xff80000032f17808 */ /* 0x002fe40002000000 */
[C---:B------:R-:W-:Y:S02]  /*7f40*/  ISETP.GT.AND P4, PT, R2.reuse, 0x69, PT ;  /* 0x000000690200780c */ /* 0x040fe40003f84270 */
[----:B------:R-:W-:Y:S01]  /*7f50*/  FMNMX.FTZ R4, R183, R4, !PT ;  /* 0x00000004b7047209 */ /* 0x000fe20007810000 */
[----:B------:R-:W1:Y:S01]  /*7f60*/  MUFU.TANH R60, R60 ;  /* 0x0000003c003c7308 */ /* 0x000e620000002400 */
[----:B------:R-:W-:Y:S02]  /*7f70*/  FSEL R181, R17, -INF , P0 ;  /* 0xff80000011b57808 */ /* 0x000fe40000000000 */
[C---:B------:R-:W-:Y:S02]  /*7f80*/  ISETP.GT.AND P2, PT, R2.reuse, 0x70, PT ;  /* 0x000000700200780c */ /* 0x040fe40003f44270 */
[----:B--2---:R-:W-:Y:S02]  /*7f90*/  FSEL R252, R53, -INF , P1 ;  /* 0xff80000035fc7808 */ /* 0x004fe40000800000 */
[C---:B------:R-:W-:Y:S02]  /*7fa0*/  ISETP.GT.AND P1, PT, R2.reuse, 0x71, PT ;  /* 0x000000710200780c */ /* 0x040fe40003f24270 */
[----:B------:R-:W-:Y:S01]  /*7fb0*/  ISETP.GT.AND P0, PT, R2, 0x78, PT ;  /* 0x000000780200780c */ /* 0x000fe20003f04270 */
[----:B------:R-:W2:Y:S01]  /*7fc0*/  MUFU.TANH R61, R61 ;  /* 0x0000003d003d7308 */ /* 0x000ea20000002400 */
[----:B------:R-:W-:Y:S02]  /*7fd0*/  FMNMX.FTZ R4, R191, R4, !PT ;  /* 0x00000004bf047209 */ /* 0x000fe40007810000 */
[----:B---3--:R-:W-:Y:S02]  /*7fe0*/  FSEL R245, R16, -INF , P4 ;  /* 0xff80000010f57808 */ /* 0x008fe40002000000 */
[----:B------:R-:W-:Y:S02]  /*7ff0*/  ISETP.GT.AND P4, PT, R2, 0x79, PT ;  /* 0x000000790200780c */ /* 0x000fe40003f84270 */
[----:B------:R-:W-:Y:S01]  /*8000*/  FMNMX.FTZ R2, R251, R5, !PT ;  /* 0x00000005fb027209 */ /* 0x000fe20007810000 */
[----:B------:R-:W-:Y:S02]  /*8010*/  FMUL.FTZ R5, R66, c[0x0][0x320] ;  /* 0x0000c80042057a20 */ /* 0x000fe40000410000 */
[----:B------:R-:W3:Y:S01]  /*8020*/  MUFU.TANH R51, R51 ;  /* 0x0000003300337308 */ /* 0x000ee20000002400 */
[----:B------:R-:W-:Y:S02]  /*8030*/  FMNMX.FTZ R4, R231, R4, !PT ;  /* 0x00000004e7047209 */ /* 0x000fe40007810000 */
[----:B------:R-:W-:Y:S02]  /*8040*/  FMNMX.FTZ R2, R252, R2, !PT ;  /* 0x00000002fc027209 */ /* 0x000fe40007810000 */
[----:B------:R-:W-:Y:S02]  /*8050*/  FMNMX.FTZ R4, R238, R4, !PT ;  /* 0x00000004ee047209 */ /* 0x000fe40007810000 */
[----:B------:R-:W-:Y:S02]  /*8060*/  FMNMX.FTZ R2, R181, R2, !PT ;  /* 0x00000002b5027209 */ /* 0x000fe40007810000 */
[----:B-1----:R-:W-:Y:S01]  /*8070*/  FSEL R188, R60, -INF , P2 ;  /* 0xff8000003cbc7808 */ /* 0x002fe20001000000 */
[----:B------:R-:W1:Y:S01]  /*8080*/  MUFU.TANH R64, R64 ;  /* 0x0000004000407308 */ /* 0x000e620000002400 */
[----:B------:R-:W-:Y:S02]  /*8090*/  FMNMX.FTZ R2, R245, R2, !PT ;  /* 0x00000002f5027209 */ /* 0x000fe40007810000 */
[----:B------:R-:W-:Y:S02]  /*80a0*/  ISETP.GT.AND P2, PT, R0, 0x59, PT ;  /* 0x000000590000780c */ /* 0x000fe40003f44270 */
[----:B------:R-:W-:Y:S02]  /*80b0*/  FMNMX.FTZ R4, R237, R4, !PT ;  /* 0x00000004ed047209 */ /* 0x000fe40007810000 */
[----:B--2---:R-:W-:Y:S02]  /*80c0*/  FSEL R234, R61, -INF , P1 ;  /* 0xff8000003dea7808 */ /* 0x004fe40000800000 */
[----:B------:R-:W-:Y:S01]  /*80d0*/  FMNMX.FTZ R2, R188, R2, !PT ;  /* 0x00000002bc027209 */ /* 0x000fe20007810000 */
[----:B------:R-:W2:Y:S01]  /*80e0*/  MUFU.TANH R54, R54 ;  /* 0x0000003600367308 */ /* 0x000ea20000002400 */
[----:B------:R-:W-:Y:S02]  /*80f0*/  ISETP.GT.AND P1, PT, R0, 0x60, PT ;  /* 0x000000600000780c */ /* 0x000fe40003f24270 */
[----:B------:R-:W-:Y:S02]  /*8100*/  FMNMX.FTZ R4, R241, R4, !PT ;  /* 0x00000004f1047209 */ /* 0x000fe40007810000 */
[----:B---3--:R-:W-:Y:S02]  /*8110*/  FSEL R232, R51, -INF , P2 ;  /* 0xff80000033e87808 */ /* 0x008fe40001000000 */
[----:B------:R-:W-:Y:S02]  /*8120*/  FMNMX.FTZ R2, R234, R2, !PT ;  /* 0x00000002ea027209 */ /* 0x000fe40007810000 */
[----:B------:R-:W-:Y:S01]  /*8130*/  FMNMX.FTZ R4, R232, R4, !PT ;  /* 0x00000004e8047209 */ /* 0x000fe20007810000 */
[----:B------:R-:W3:Y:S01]  /*8140*/  MUFU.TANH R55, R55 ;  /* 0x0000003700377308 */ /* 0x000ee20000002400 */
[----:B------:R-:W-:Y:S02]  /*8150*/  FSEL R242, R65, -INF , P4 ;  /* 0xff80000041f27808 */ /* 0x000fe40002000000 */
[----:B------:R-:W-:Y:S02]  /*8160*/  ISETP.GT.AND P2, PT, R0, 0x68, PT ;  /* 0x000000680000780c */ /* 0x000fe40003f44270 */
[----:B-1----:R-:W-:Y:S02]  /*8170*/  FSEL R236, R64, -INF , P0 ;  /* 0xff80000040ec7808 */ /* 0x002fe40000000000 */
[----:B------:R-:W-:Y:S02]  /*8180*/  ISETP.GT.AND P0, PT, R0, 0x61, PT ;  /* 0x000000610000780c */ /* 0x000fe40003f04270 */
[----:B------:R-:W-:Y:S01]  /*8190*/  FMNMX.FTZ R2, R236, R2, !PT ;  /* 0x00000002ec027209 */ /* 0x000fe20007810000 */
[----:B------:R-:W1:Y:S01]  /*81a0*/  MUFU.TANH R58, R58 ;  /* 0x0000003a003a7308 */ /* 0x000e620000002400 */
[----:B------:R-:W-:Y:S02]  /*81b0*/  ISETP.GT.AND P4, PT, R229, R230, PT ;  /* 0x000000e6e500720c */ /* 0x000fe40003f84270 */
[----:B------:R-:W-:Y:S02]  /*81c0*/  FMNMX.FTZ R2, R242, R2, !PT ;  /* 0x00000002f2027209 */ /* 0x000fe40007810000 */
[----:B--2---:R-:W-:Y:S02]  /*81d0*/  FSEL R243, R54, -INF , P1 ;  /* 0xff80000036f37808 */ /* 0x004fe40000800000 */
[C---:B------:R-:W-:Y:S01]  /*81e0*/  ISETP.GT.AND P1, PT, R0.reuse, 0x70, PT ;  /* 0x000000700000780c */ /* 0x040fe20003f24270 */
[----:B------:R-:W2:Y:S01]  /*81f0*/  SHFL.BFLY PT, R69, R2, 0x2, 0x1f ;  /* 0x0c401f0002457f89 */ /* 0x000ea200000e0000 */
[----:B------:R-:W-:Y:S01]  /*8200*/  FMNMX.FTZ R4, R243, R4, !PT ;  /* 0x00000004f3047209 */ /* 0x000fe20007810000 */
[----:B------:R-:W4:Y:S01]  /*8210*/  MUFU.TANH R59, R59 ;  /* 0x0000003b003b7308 */ /* 0x000f220000002400 */
[----:B------:R-:W-:Y:S02]  /*8220*/  IADD3 R230, R229, -0x1, RZ ;  /* 0xffffffffe5e67810 */ /* 0x000fe40007ffe0ff */
[----:B---3--:R-:W-:Y:S02]  /*8230*/  FSEL R244, R55, -INF , P0 ;  /* 0xff80000037f47808 */ /* 0x008fe40000000000 */
[----:B------:R-:W-:Y:S02]  /*8240*/  ISETP.GT.AND P0, PT, R0, 0x69, PT ;  /* 0x000000690000780c */ /* 0x000fe40003f04270 */
[----:B------:R-:W-:Y:S03]  /*8250*/  FMNMX.FTZ R4, R244, R4, !PT ;  /* 0x00000004f4047209 */ /* 0x000fe60007810000 */
[----:B------:R-:W3:Y:S01]  /*8260*/  MUFU.TANH R62, R62 ;  /* 0x0000003e003e7308 */ /* 0x000ee20000002400 */
[----:B------:R-:W-:Y:S02]  /*8270*/  @P4 SHF.R.S32.HI R6, RZ, 0x1f, R230 ;  /* 0x0000001fff064819 */ /* 0x000fe400000114e6 */
[----:B-1----:R-:W-:Y:S03]  /*8280*/  FSEL R247, R58, -INF , P2 ;  /* 0xff8000003af77808 */ /* 0x002fe60001000000 */
[----:B------:R-:W-:Y:S01]  /*8290*/  @P4 IMAD R6, R6, c[0x0][0x1e0], RZ ;  /* 0x0000780006064a24 */ /* 0x000fe200078e02ff */
[----:B------:R-:W-:Y:S03]  /*82a0*/  FMNMX.FTZ R4, R247, R4, !PT ;  /* 0x00000004f7047209 */ /* 0x000fe60007810000 */
[----:B------:R-:W1:Y:S01]  /*82b0*/  MUFU.TANH R63, R63 ;  /* 0x0000003f003f7308 */ /* 0x000e620000002400 */
[----:B------:R-:W-:Y:S01]  /*82c0*/  @P4 IMAD R6, R230, c[0x0][0x1e4], R6 ;  /* 0x00007900e6064a24 */ /* 0x000fe200078e0206 */
[----:B--2---:R-:W-:Y:S02]  /*82d0*/  FMNMX.FTZ R69, R2, R69, !PT ;  /* 0x0000004502457209 */ /* 0x004fe40007810000 */
[----:B----4-:R-:W-:Y:S02]  /*82e0*/  FSEL R250, R59, -INF , P0 ;  /* 0xff8000003bfa7808 */ /* 0x010fe40000000000 */
[----:B------:R-:W-:Y:S02]  /*82f0*/  ISETP.GT.AND P0, PT, R0, 0x71, PT ;  /* 0x000000710000780c */ /* 0x000fe40003f04270 */
[----:B------:R-:W-:Y:S02]  /*8300*/  FMNMX.FTZ R4, R250, R4, !PT ;  /* 0x00000004fa047209 */ /* 0x000fe40007810000 */
[----:B------:R-:W2:Y:S01]  /*8310*/  MUFU.TANH R5, R5 ;  /* 0x0000000500057308 */ /* 0x000ea20000002400 */
[----:B---3--:R-:W-:Y:S02]  /*8320*/  FSEL R62, R62, -INF , P1 ;  /* 0xff8000003e3e7808 */ /* 0x008fe40000800000 */
[----:B------:R-:W-:Y:S02]  /*8330*/  ISETP.GT.AND P1, PT, R0, 0x78, PT ;  /* 0x000000780000780c */ /* 0x000fe40003f24270 */
[----:B------:R-:W-:Y:S05]  /*8340*/  FMNMX.FTZ R4, R62, R4, !PT ;  /* 0x000000043e047209 */ /* 0x000fea0007810000 */
[----:B------:R-:W3:Y:S01]  /*8350*/  MUFU.TANH R71, R67 ;  /* 0x0000004300477308 */ /* 0x000ee20000002400 */
[----:B-1----:R-:W-:Y:S02]  /*8360*/  FSEL R248, R63, -INF , P0 ;  /* 0xff8000003ff87808 */ /* 0x002fe40000000000 */
[----:B------:R-:W-:Y:S02]  /*8370*/  ISETP.GT.AND P0, PT, R0, 0x79, PT ;  /* 0x000000790000780c */ /* 0x000fe40003f04270 */
[----:B------:R-:W-:Y:S02]  /*8380*/  FMNMX.FTZ R0, R248, R4, !PT ;  /* 0x00000004f8007209 */ /* 0x000fe40007810000 */
[----:B------:R-:W1:Y:S01]  /*8390*/  SHFL.BFLY PT, R4, R69, 0x1, 0x1f ;  /* 0x0c201f0045047f89 */ /* 0x000e6200000e0000 */
[----:B--2---:R-:W-:Y:S04]  /*83a0*/  FSEL R246, R5, -INF , P1 ;  /* 0xff80000005f67808 */ /* 0x004fe80000800000 */
[----:B------:R-:W-:Y:S02]  /*83b0*/  FMNMX.FTZ R0, R246, R0, !PT ;  /* 0x00000000f6007209 */ /* 0x000fe40007810000 */
[----:B---3--:R-:W-:Y:S04]  /*83c0*/  FSEL R71, R71, -INF , P0 ;  /* 0xff80000047477808 */ /* 0x008fe80000000000 */
[----:B------:R-:W-:Y:S05]  /*83d0*/  FMNMX.FTZ R0, R71, R0, !PT ;  /* 0x0000000047007209 */ /* 0x000fea0007810000 */
[----:B------:R-:W2:Y:S01]  /*83e0*/  SHFL.BFLY PT, R2, R0, 0x2, 0x1f ;  /* 0x0c401f0000027f89 */ /* 0x000ea200000e0000 */
[----:B-1----:R-:W-:Y:S04]  /*83f0*/  FMNMX.FTZ R69, R69, R4, !PT ;  /* 0x0000000445457209 */ /* 0x002fe80007810000 */
[C---:B------:R-:W-:Y:S01]  /*8400*/  FSETP.NEU.FTZ.AND P1, PT, R69.reuse, -INF , PT ;  /* 0xff8000004500780b */ /* 0x040fe20003f3d000 */
[----:B------:R-:W-:Y:S05]  /*8410*/  FMUL.FTZ R149, R69, c[0x0][0x2d0] ;  /* 0x0000b40045957a20 */ /* 0x000fea0000410000 */
[----:B------:R-:W-:Y:S05]  /*8420*/  FSEL R149, R149, RZ, P1 ;  /* 0x000000ff95957208 */ /* 0x000fea0000800000 */
[--C-:B------:R-:W-:Y:S02]  /*8430*/  FFMA.FTZ R4, R7, c[0x0][0x2d0], -R149.reuse ;  /* 0x0000b40007047a23 */ /* 0x100fe40000010895 */
[--C-:B------:R-:W-:Y:S02]  /*8440*/  FFMA.FTZ R7, R8, c[0x0][0x2d0], -R149.reuse ;  /* 0x0000b40008077a23 */ /* 0x100fe40000010895 */
[----:B------:R1:W-:Y:S01]  /*8450*/  MUFU.EX2 R61, R4 ;  /* 0x00000004003d7308 */ /* 0x0003e20000000800 */
[----:B--2---:R-:W-:Y:S05]  /*8460*/  FMNMX.FTZ R0, R0, R2, !PT ;  /* 0x0000000200007209 */ /* 0x004fea0007810000 */
[----:B------:R-:W2:Y:S04]  /*8470*/  SHFL.BFLY PT, R2, R0, 0x1, 0x1f ;  /* 0x0c201f0000027f89 */ /* 0x000ea800000e0000 */
[----:B------:R-:W3:Y:S01]  /*8480*/  MUFU.EX2 R42, R7 ;  /* 0x00000007002a7308 */ /* 0x000ee20000000800 */
[----:B-1----:R-:W-:Y:S04]  /*8490*/  @P4 IMAD.WIDE.U32 R4, R230, c[0x0][0x1e0], RZ ;  /* 0x00007800e6044a25 */ /* 0x002fe800078e00ff */
[----:B------:R-:W-:Y:S01]  /*84a0*/  @P4 IMAD.IADD R5, R5, 0x1, R6 ;  /* 0x0000000105054824 */ /* 0x000fe200078e0206 */
[----:B------:R-:W-:Y:S02]  /*84b0*/  @P4 SHF.L.U32 R6, R4, 0x7, RZ ;  /* 0x0000000704064819 */ /* 0x000fe400000006ff */
[----:B--2---:R-:W-:Y:S01]  /*84c0*/  FMNMX.FTZ R68, R0, R2, !PT ;  /* 0x0000000200447209 */ /* 0x004fe20007810000 */
[----:B------:R-:W-:Y:S01]  /*84d0*/  FFMA.FTZ R0, R9, c[0x0][0x2d0], -R149 ;  /* 0x0000b40009007a23 */ /* 0x000fe20000010895 */
[----:B------:R-:W-:Y:S02]  /*84e0*/  @P4 SHF.L.U64.HI R4, R4, 0x7, R5 ;  /* 0x0000000704044819 */ /* 0x000fe40000010205 */
[----:B-----5:R-:W-:Y:S01]  /*84f0*/  @P4 IADD3 R5, P2, P0, R6, 0x40, R136 ;  /* 0x0000004006054810 */ /* 0x020fe2000785e088 */
[----:B------:R1:W-:Y:S01]  /*8500*/  MUFU.EX2 R50, R0 ;  /* 0x0000000000327308 */ /* 0x0003e20000000800 */
[----:B------:R-:W-:Y:S02]  /*8510*/  FMUL.FTZ R148, R68, c[0x0][0x2d0] ;  /* 0x0000b40044947a20 */ /* 0x000fe40000410000 */
[----:B------:R-:W-:Y:S02]  /*8520*/  @P4 IADD3.X R9, R4, RZ, R139, P2, P0 ;  /* 0x000000ff04094210 */ /* 0x000fe400017e048b */
[----:B------:R-:W-:Y:S04]  /*8530*/  FSETP.NEU.FTZ.AND P0, PT, R68, -INF , PT ;  /* 0xff8000004400780b */ /* 0x000fe80003f1d000 */
[----:B------:R-:W-:Y:S05]  /*8540*/  FSEL R148, R148, RZ, P0 ;  /* 0x000000ff94947208 */ /* 0x000fea0000000000 */
[----:B------:R-:W-:Y:S01]  /*8550*/  FFMA.FTZ R2, R11, c[0x0][0x2d0], -R148 ;  /* 0x0000b4000b027a23 */ /* 0x000fe20000010894 */
[----:B------:R-:W-:Y:S03]  /*8560*/  @P4 MOV R11, c[0x0][0x1e0] ;  /* 0x00007800000b4a02 */ /* 0x000fe60000000f00 */
[----:B------:R2:W-:Y:S01]  /*8570*/  MUFU.EX2 R60, R2 ;  /* 0x00000002003c7308 */ /* 0x0005e20000000800 */
[----:B-1----:R-:W-:Y:S01]  /*8580*/  FFMA.FTZ R0, R10, c[0x0][0x2d0], -R149 ;  /* 0x0000b4000a007a23 */ /* 0x002fe20000010895 */
[C---:B------:R-:W-:Y:S08]  /*8590*/  @P4 SHF.L.U32 R10, R11.reuse, 0x6, RZ ;  /* 0x000000060b0a4819 */ /* 0x040ff000000006ff */
[----:B------:R1:W4:Y:S01]  /*85a0*/  MUFU.EX2 R58, R0 ;  /* 0x00000000003a7308 */ /* 0x0003220000000800 */
[----:B--2---:R-:W-:Y:S05]  /*85b0*/  @P4 IMAD.MOV.U32 R2, RZ, RZ, 0x6 ;  /* 0x00000006ff024424 */ /* 0x004fea00078e00ff */
[----:B------:R-:W-:Y:S02]  /*85c0*/  @P4 SHF.L.U64.HI R2, R11, R2, c[0x0][0x1e4] ;  /* 0x000079000b024619 */ /* 0x000fe40000010202 */
[----:B-1----:R-:W-:Y:S02]  /*85d0*/  @P4 IADD3 R0, P2, R6, R136, RZ ;  /* 0x0000008806004210 */ /* 0x002fe40007f5e0ff */
[----:B---3--:R-:W-:Y:S02]  /*85e0*/  F2FP.PACK_AB R136, R42, R61 ;  /* 0x0000003d2a88723e */ /* 0x008fe400000000ff */
[----:B----4-:R-:W-:Y:S01]  /*85f0*/  F2FP.PACK_AB R138, R58, R50 ;  /* 0x000000323a8a723e */ /* 0x010fe200000000ff */
[----:B------:R-:W-:Y:S01]  /*8600*/  @P4 IMAD.X R4, R4, 0x1, R139, P2 ;  /* 0x0000000104044824 */ /* 0x000fe200010e068b */
[C---:B------:R-:W-:Y:S04]  /*8610*/  @P4 LEA R6, P2, R0.reuse, c[0x0][0x1c8], 0x1 ;  /* 0x0000720000064a11 */ /* 0x040fe800078408ff */
[----:B------:R-:W-:Y:S01]  /*8620*/  @P4 LEA.HI.X R7, R0, c[0x0][0x1cc], R4, 0x1, P2 ;  /* 0x0000730000074a11 */ /* 0x000fe200010f0c04 */
[--C-:B------:R-:W-:Y:S01]  /*8630*/  FFMA.FTZ R0, R12, c[0x0][0x2d0], -R148.reuse ;  /* 0x0000b4000c007a23 */ /* 0x100fe20000010894 */
[C---:B------:R-:W-:Y:S03]  /*8640*/  @P4 LEA R8, P2, R5.reuse, c[0x0][0x1c8], 0x1 ;  /* 0x0000720005084a11 */ /* 0x040fe600078408ff */
[----:B------:R1:W2:Y:S01]  /*8650*/  MUFU.EX2 R43, R0 ;  /* 0x00000000002b7308 */ /* 0x0002a20000000800 */
[----:B------:R3:W-:Y:S01]  /*8660*/  @P4 LDGSTS.E.BYPASS.LTC128B.128 [R228+0x8100], [R6.64], !P6 ;  /* 0x0810000006e44fae */ /* 0x0007e2000f101d46 */
[----:B------:R-:W-:Y:S02]  /*8670*/  @P4 LEA.HI.X R9, R5, c[0x0][0x1cc], R9, 0x1, P2 ;  /* 0x0000730005094a11 */ /* 0x000fe400010f0c09 */
[----:B------:R-:W-:Y:S05]  /*8680*/  @P4 IADD3 R4, P2, R6, R10, RZ ;  /* 0x0000000a06044210 */ /* 0x000fea0007f5e0ff */
[----:B------:R4:W-:Y:S01]  /*8690*/  @P4 LDGSTS.E.BYPASS.LTC128B.128 [R228+0xc100], [R8.64], !P5 ;  /* 0x0c10000008e44fae */ /* 0x0009e2000e901d46 */
[----:B------:R-:W-:Y:S07]  /*86a0*/  @P4 IMAD.X R5, R2, 0x1, R7, P2 ;  /* 0x0000000102054824 */ /* 0x000fee00010e0607 */
[----:B------:R5:W-:Y:S01]  /*86b0*/  @P4 LDGSTS.E.BYPASS.LTC128B.128 [R228+0x9100], [R4.64], !P6 ;  /* 0x0910000004e44fae */ /* 0x000be2000f101d46 */
[--C-:B-1----:R-:W-:Y:S07]  /*86c0*/  FFMA.FTZ R0, R13, c[0x0][0x2d0], -R148.reuse ;  /* 0x0000b4000d007a23 */ /* 0x102fee0000010894 */
[----:B------:R5:W-:Y:S01]  /*86d0*/  @P4 LDGSTS.E.BYPASS.LTC128B.128 [R228+0xd100], [R4.64+0x80], !P5 ;  /* 0x0d10008004e44fae */ /* 0x000be2000e901d46 */
[----:B--2---:R-:W-:Y:S01]  /*86e0*/  F2FP.PACK_AB R137, R43, R60 ;  /* 0x0000003c2b89723e */ /* 0x004fe200000000ff */
[----:B------:R1:W-:Y:S01]  /*86f0*/  MUFU.EX2 R51, R0 ;  /* 0x0000000000337308 */ /* 0x0003e20000000800 */
[----:B---3--:R-:W-:Y:S04]  /*8700*/  @P4 IADD3 R6, P2, R4, R10, RZ ;  /* 0x0000000a04064210 */ /* 0x008fe80007f5e0ff */
[----:B------:R-:W-:Y:S01]  /*8710*/  @P4 IADD3.X R7, R5, R2, RZ, P2, !PT ;  /* 0x0000000205074210 */ /* 0x000fe200017fe4ff */
[----:B----4-:R-:W-:Y:S04]  /*8720*/  FFMA.FTZ R9, R14, c[0x0][0x2d0], -R148 ;  /* 0x0000b4000e097a23 */ /* 0x010fe80000010894 */
[----:B------:R2:W-:Y:S01]  /*8730*/  @P4 LDGSTS.E.BYPASS.LTC128B.128 [R228+0xa100], [R6.64], !P6 ;  /* 0x0a10000006e44fae */ /* 0x0005e2000f101d46 */
[----:B------:R3:W4:Y:S07]  /*8740*/  MUFU.EX2 R59, R9 ;  /* 0x00000009003b7308 */ /* 0x00072e0000000800 */
[----:B------:R2:W-:Y:S01]  /*8750*/  @P4 LDGSTS.E.BYPASS.LTC128B.128 [R228+0xe100], [R6.64+0x80], !P5 ;  /* 0x0e10008006e44fae */ /* 0x0005e2000e901d46 */
[----:B-1----:R-:W-:Y:S02]  /*8760*/  FSEL R0, R69, RZ, P1 ;  /* 0x000000ff45007208 */ /* 0x002fe40000800000 */
[----:B------:R-:W-:Y:S03]  /*8770*/  @P4 IADD3 R8, P1, R6, R10, RZ ;  /* 0x0000000a06084210 */ /* 0x000fe60007f3e0ff */
[----:B------:R-:W-:Y:S04]  /*8780*/  FADD.FTZ R0, -R0, R3 ;  /* 0x0000000300007221 */ /* 0x000fe80000010100 */
[----:B------:R-:W-:Y:S02]  /*8790*/  FMUL.FTZ R0, R0, c[0x0][0x2d0] ;  /* 0x0000b40000007a20 */ /* 0x000fe40000410000 */
[----:B---3--:R-:W-:Y:S02]  /*87a0*/  @P4 IMAD.X R9, R7, 0x1, R2, P1 ;  /* 0x0000000107094824 */ /* 0x008fe400008e0602 */
[----:B------:R1:W5:Y:S01]  /*87b0*/  MUFU.EX2 R3, R0 ;  /* 0x0000000000037308 */ /* 0x0003620000000800 */
[----:B------:R-:W-:Y:S02]  /*87c0*/  FSEL R2, R68, RZ, P0 ;  /* 0x000000ff44027208 */ /* 0x000fe40000000000 */
[----:B----4-:R-:W-:Y:S01]  /*87d0*/  F2FP.PACK_AB R139, R59, R51 ;  /* 0x000000333b8b723e */ /* 0x010fe200000000ff */
[----:B------:R3:W-:Y:S08]  /*87e0*/  @P4 LDGSTS.E.BYPASS.LTC128B.128 [R228+0xb100], [R8.64], !P6 ;  /* 0x0b10000008e44fae */ /* 0x0007f0000f101d46 */
[----:B------:R3:W-:Y:S08]  /*87f0*/  @P4 LDGSTS.E.BYPASS.LTC128B.128 [R228+0xf100], [R8.64+0x80], !P5 ;  /* 0x0f10008008e44fae */ /* 0x0007f0000e901d46 */
[----:B------:R-:W4:Y:S01]  /*8800*/  LDSM.16.MT88.4 R12, [R200] ;  /* 0x00000000c80c783b */ /* 0x000f220000004200 */
[----:B-1----:R-:W-:Y:S02]  /*8810*/  FADD.FTZ R0, -R2, R70 ;  /* 0x0000004602007221 */ /* 0x002fe40000010100 */
[C---:B-----5:R-:W-:Y:S02]  /*8820*/  FMUL.FTZ R4, R3.reuse, R72 ;  /* 0x0000004803047220 */ /* 0x060fe40000410000 */
[----:B------:R-:W-:Y:S03]  /*8830*/  FMUL.FTZ R0, R0, c[0x0][0x2d0] ;  /* 0x0000b40000007a20 */ /* 0x000fe60000410000 */
[----:B------:R-:W1:Y:S01]  /*8840*/  LDSM.16.MT88.4 R20, [R204] ;  /* 0x00000000cc14783b */ /* 0x000e620000004200 */
[C---:B------:R-:W-:Y:S02]  /*8850*/  FMUL.FTZ R5, R3.reuse, R73 ;  /* 0x0000004903057220 */ /* 0x040fe40000410000 */
[C---:B------:R-:W-:Y:S01]  /*8860*/  FMUL.FTZ R16, R3.reuse, R84 ;  /* 0x0000005403107220 */ /* 0x040fe20000410000 */
[----:B------:R-:W2:Y:S01]  /*8870*/  MUFU.EX2 R0, R0 ;  /* 0x0000000000007308 */ /* 0x000ea20000000800 */
[C---:B------:R-:W-:Y:S03]  /*8880*/  FMUL.FTZ R17, R3.reuse, R85 ;  /* 0x0000005503117220 */ /* 0x040fe60000410000 */
[----:B------:R-:W5:Y:S01]  /*8890*/  LDSM.16.MT88.4 R28, [R203] ;  /* 0x00000000cb1c783b */ /* 0x000f620000004200 */
[----:B------:R-:W-:Y:S02]  /*88a0*/  FFMA.FTZ R2, R32, c[0x0][0x2d0], -R149 ;  /* 0x0000b40020027a23 */ /* 0x000fe40000010895 */
[C---:B---3--:R-:W-:Y:S02]  /*88b0*/  FMUL.FTZ R8, R3.reuse, R76 ;  /* 0x0000004c03087220 */ /* 0x048fe40000410000 */
[C---:B------:R-:W-:Y:S01]  /*88c0*/  FMUL.FTZ R9, R3.reuse, R77 ;  /* 0x0000004d03097220 */ /* 0x040fe20000410000 */
[----:B------:R3:W1:Y:S01]  /*88d0*/  MUFU.EX2 R63, R2 ;  /* 0x00000002003f7308 */ /* 0x0006620000000800 */
[C---:B------:R-:W-:Y:S01]  /*88e0*/  FMUL.FTZ R24, R3.reuse, R92 ;  /* 0x0000005c03187220 */ /* 0x040fe20000410000 */
[----:B------:R-:W1:Y:S01]  /*88f0*/  LDSM.16.MT88.4 R36, [R223] ;  /* 0x00000000df24783b */ /* 0x000e620000004200 */
[C---:B------:R-:W-:Y:S01]  /*8900*/  FMUL.FTZ R25, R3.reuse, R93 ;  /* 0x0000005d03197220 */ /* 0x040fe20000410000 */
[----:B------:R-:W-:Y:S01]  /*8910*/  MOV R92, R59 ;  /* 0x0000003b005c7202 */ /* 0x000fe20000000f00 */
[C---:B------:R-:W-:Y:S02]  /*8920*/  FMUL.FTZ R32, R3.reuse, R100 ;  /* 0x0000006403207220 */ /* 0x040fe40000410000 */
[C---:B------:R-:W-:Y:S02]  /*8930*/  FMUL.FTZ R33, R3.reuse, R101 ;  /* 0x0000006503217220 */ /* 0x040fe40000410000 */
[----:B------:R-:W-:Y:S01]  /*8940*/  IMAD.MOV.U32 R93, RZ, RZ, R58 ;  /* 0x000000ffff5d7224 */ /* 0x000fe200078e003a */
[----:B------:R-:W1:Y:S01]  /*8950*/  LDSM.16.MT88.4 R44, [R200+0x4000] ;  /* 0x00400000c82c783b */ /* 0x000e620000004200 */
[----:B------:R-:W-:Y:S02]  /*8960*/  IMAD.MOV.U32 R70, RZ, RZ, R62 ;  /* 0x000000ffff467224 */ /* 0x000fe400078e003e */
[C---:B------:R-:W-:Y:S02]  /*8970*/  FMUL.FTZ R64, R3.reuse, R132 ;  /* 0x0000008403407220 */ /* 0x040fe40000410000 */
[C---:B--2---:R-:W-:Y:S02]  /*8980*/  FMUL.FTZ R6, R0.reuse, R74 ;  /* 0x0000004a00067220 */ /* 0x044fe40000410000 */
[C---:B------:R-:W-:Y:S01]  /*8990*/  FMUL.FTZ R7, R0.reuse, R75 ;  /* 0x0000004b00077220 */ /* 0x040fe20000410000 */
[----:B------:R-:W2:Y:S01]  /*89a0*/  LDSM.16.MT88.4 R52, [R204+0x4000] ;  /* 0x00400000cc34783b */ /* 0x000ea20000004200 */
[C---:B------:R-:W-:Y:S02]  /*89b0*/  FMUL.FTZ R10, R0.reuse, R78 ;  /* 0x0000004e000a7220 */ /* 0x040fe40000410000 */
[C---:B------:R-:W-:Y:S02]  /*89c0*/  FMUL.FTZ R11, R0.reuse, R79 ;  /* 0x0000004f000b7220 */ /* 0x040fe40000410000 */
[C---:B------:R-:W-:Y:S01]  /*89d0*/  FMUL.FTZ R18, R0.reuse, R86 ;  /* 0x0000005600127220 */ /* 0x040fe20000410000 */
[C---:B----4-:R-:W-:Y:S02]  /*89e0*/  HMMA.16816.F32 R4, R136.reuse, R12, R4 ;  /* 0x0000000c8804723c */ /* 0x050fe40000001804 */
[----:B------:R-:W-:Y:S03]  /*89f0*/  LDSM.16.MT88.4 R72, [R206+0x4000] ;  /* 0x00400000ce48783b */ /* 0x000fe60000004200 */
[C---:B------:R-:W-:Y:S02]  /*8a00*/  FMUL.FTZ R19, R0.reuse, R87 ;  /* 0x0000005700137220 */ /* 0x040fe40000410000 */
[C---:B------:R-:W-:Y:S01]  /*8a10*/  FMUL.FTZ R12, R3.reuse, R80 ;  /* 0x00000050030c7220 */ /* 0x040fe20000410000 */
[C---:B------:R-:W-:Y:S02]  /*8a20*/  HMMA.16816.F32 R8, R136.reuse, R14, R8 ;  /* 0x0000000e8808723c */ /* 0x040fe40000001808 */
[----:B------:R-:W-:Y:S02]  /*8a30*/  LDSM.16.MT88.4 R76, [R200+0x800] ;  /* 0x00080000c84c783b */ /* 0x000fe40000004200 */
[C---:B------:R-:W-:Y:S02]  /*8a40*/  FMUL.FTZ R13, R3.reuse, R81 ;  /* 0x00000051030d7220 */ /* 0x040fe40000410000 */
[C---:B------:R-:W-:Y:S01]  /*8a50*/  FMUL.FTZ R26, R0.reuse, R94 ;  /* 0x0000005e001a7220 */ /* 0x040fe20000410000 */
[----:B------:R-:W-:Y:S01]  /*8a60*/  MOV R94, R51 ;  /* 0x00000033005e7202 */ /* 0x000fe20000000f00 */
[C---:B------:R-:W-:Y:S02]  /*8a70*/  FMUL.FTZ R14, R0.reuse, R82 ;  /* 0x00000052000e7220 */ /* 0x040fe40000410000 */
[----:B------:R-:W-:Y:S02]  /*8a80*/  LDSM.16.MT88.4 R84, [R203+0x800] ;  /* 0x00080000cb54783b */ /* 0x000fe40000004200 */
[C---:B------:R-:W-:Y:S02]  /*8a90*/  FMUL.FTZ R15, R0.reuse, R83 ;  /* 0x00000053000f7220 */ /* 0x040fe40000410000 */
[----:B------:R-:W-:Y:S02]  /*8aa0*/  FMUL.FTZ R27, R0, R95 ;  /* 0x0000005f001b7220 */ /* 0x000fe40000410000 */
[----:B------:R-:W-:Y:S02]  /*8ab0*/  IMAD.MOV.U32 R95, RZ, RZ, R50 ;  /* 0x000000ffff5f7224 */ /* 0x000fe400078e0032 */
[----:B------:R-:W-:Y:S01]  /*8ac0*/  LDSM.16.MT88.4 R80, [R204+0x800] ;  /* 0x00080000cc50783b */ /* 0x000fe20000004200 */
[C---:B-1----:R-:W-:Y:S03]  /*8ad0*/  HMMA.16816.F32 R12, R136.reuse, R20, R12 ;  /* 0x00000014880c723c */ /* 0x042fe6000000180c */
[----:B------:R-:W-:Y:S02]  /*8ae0*/  IMAD.MOV.U32 R132, RZ, RZ, R95 ;  /* 0x000000ffff847224 */ /* 0x000fe400078e005f */
[--C-:B---3--:R-:W-:Y:S02]  /*8af0*/  FFMA.FTZ R2, R40, c[0x0][0x2d0], -R149.reuse ;  /* 0x0000b40028027a23 */ /* 0x108fe40000010895 */
[----:B------:R-:W0:Y:S01]  /*8b00*/  LDGDEPBAR ;  /* 0x00000000000079af */ /* 0x000e220000000000 */
[C---:B------:R-:W-:Y:S04]  /*8b10*/  HMMA.16816.F32 R16, R136.reuse, R22, R16 ;  /* 0x000000168810723c */ /* 0x040fe80000001810 */
[C---:B------:R-:W-:Y:S01]  /*8b20*/  FMUL.FTZ R20, R3.reuse, R88 ;  /* 0x0000005803147220 */ /* 0x040fe20000410000 */
[----:B------:R-:W-:Y:S01]  /*8b30*/  MOV R88, R248 ;  /* 0x000000f800587202 */ /* 0x000fe20000000f00 */
[----:B------:R-:W-:Y:S02]  /*8b40*/  FMUL.FTZ R21, R3, R89 ;  /* 0x0000005903157220 */ /* 0x000fe40000410000 */
[C---:B------:R-:W-:Y:S01]  /*8b50*/  FMUL.FTZ R22, R0.reuse, R90 ;  /* 0x0000005a00167220 */ /* 0x040fe20000410000 */
[----:B------:R-:W-:Y:S03]  /*8b60*/  MOV R90, R61 ;  /* 0x0000003d005a7202 */ /* 0x000fe60000000f00 */
[C---:B------:R-:W-:Y:S01]  /*8b70*/  FMUL.FTZ R23, R0.reuse, R91 ;  /* 0x0000005b00177220 */ /* 0x040fe20000410000 */
[----:B------:R-:W-:Y:S01]  /*8b80*/  MOV R101, R88 ;  /* 0x0000005800657202 */ /* 0x000fe20000000f00 */
[----:B------:R-:W-:Y:S02]  /*8b90*/  IMAD.MOV.U32 R89, RZ, RZ, R246 ;  /* 0x000000ffff597224 */ /* 0x000fe400078e00f6 */
[----:B------:R-:W-:Y:S02]  /*8ba0*/  IMAD.MOV.U32 R91, RZ, RZ, R60 ;  /* 0x000000ffff5b7224 */ /* 0x000fe400078e003c */
[----:B------:R-:W-:Y:S01]  /*8bb0*/  FFMA.FTZ R101, R101, c[0x0][0x2d0], -R148 ;  /* 0x0000b40065657a23 */ /* 0x000fe20000010894 */
[C---:B-----5:R-:W-:Y:S03]  /*8bc0*/  HMMA.16816.F32 R20, R136.reuse, R28, R20 ;  /* 0x0000001c8814723c */ /* 0x060fe60000001814 */
[C---:B------:R-:W-:Y:S02]  /*8bd0*/  FMUL.FTZ R51, R0.reuse, R119 ;  /* 0x0000007700337220 */ /* 0x040fe40000410000 */
[C---:B------:R-:W-:Y:S02]  /*8be0*/  FMUL.FTZ R50, R0.reuse, R118 ;  /* 0x0000007600327220 */ /* 0x040fe40000410000 */
[C---:B------:R-:W-:Y:S01]  /*8bf0*/  FMUL.FTZ R59, R0.reuse, R127 ;  /* 0x0000007f003b7220 */ /* 0x040fe20000410000 */
[C---:B------:R-:W-:Y:S04]  /*8c00*/  HMMA.16816.F32 R24, R136.reuse, R30, R24 ;  /* 0x0000001e8818723c */ /* 0x040fe80000001818 */
[C---:B------:R-:W-:Y:S01]  /*8c10*/  FMUL.FTZ R66, R0.reuse, R134 ;  /* 0x0000008600427220 */ /* 0x040fe20000410000 */
[----:B------:R-:W-:Y:S01]  /*8c20*/  MOV R134, R242 ;  /* 0x000000f200867202 */ /* 0x000fe20000000f00 */
[C---:B------:R-:W-:Y:S02]  /*8c30*/  FMUL.FTZ R34, R0.reuse, R102 ;  /* 0x0000006600227220 */ /* 0x040fe40000410000 */
[C---:B------:R-:W-:Y:S02]  /*8c40*/  FMUL.FTZ R31, R0.reuse, R99 ;  /* 0x00000063001f7220 */ /* 0x040fe40000410000 */
[----:B------:R1:W-:Y:S02]  /*8c50*/  MUFU.EX2 R99, R2 ;  /* 0x0000000200637308 */ /* 0x0003e40000000800 */
[C---:B------:R-:W-:Y:S01]  /*8c60*/  FMUL.FTZ R30, R0.reuse, R98 ;  /* 0x00000062001e7220 */ /* 0x040fe20000410000 */
[----:B------:R-:W-:Y:S01]  /*8c70*/  MOV R98, R245 ;  /* 0x000000f500627202 */ /* 0x000fe20000000f00 */
[----:B------:R-:W-:Y:S02]  /*8c80*/  IMAD.MOV.U32 R102, RZ, RZ, R236 ;  /* 0x000000ffff667224 */ /* 0x000fe400078e00ec */
[----:B------:R-:W-:Y:S01]  /*8c90*/  FMUL.FTZ R67, R0, R135 ;  /* 0x0000008700437220 */ /* 0x000fe20000410000 */
[----:B------:R-:W-:Y:S01]  /*8ca0*/  MOV R135, R234 ;  /* 0x000000ea00877202 */ /* 0x000fe20000000f00 */
[C---:B------:R-:W-:Y:S01]  /*8cb0*/  FMUL.FTZ R28, R3.reuse, R96 ;  /* 0x00000060031c7220 */ /* 0x040fe20000410000 */
[----:B------:R-:W-:Y:S01]  /*8cc0*/  MOV R96, R43 ;  /* 0x0000002b00607202 */ /* 0x000fe20000000f00 */
[----:B------:R-:W-:Y:S02]  /*8cd0*/  FMUL.FTZ R29, R3, R97 ;  /* 0x00000061031d7220 */ /* 0x000fe40000410000 */
[----:B------:R-:W-:Y:S02]  /*8ce0*/  IMAD.MOV.U32 R97, RZ, RZ, R42 ;  /* 0x000000ffff617224 */ /* 0x000fe400078e002a */
[----:B------:R-:W-:Y:S02]  /*8cf0*/  FFMA.FTZ R102, R102, c[0x0][0x2d0], -R149 ;  /* 0x0000b40066667a23 */ /* 0x000fe40000010895 */
[C---:B------:R-:W-:Y:S01]  /*8d00*/  FMUL.FTZ R35, R0.reuse, R103 ;  /* 0x0000006700237220 */ /* 0x040fe20000410000 */
[C---:B------:R-:W-:Y:S03]  /*8d10*/  HMMA.16816.F32 R28, R136.reuse, R36, R28 ;  /* 0x00000024881c723c */ /* 0x040fe6000000181c */
[----:B------:R-:W-:Y:S02]  /*8d20*/  IMAD.MOV.U32 R103, RZ, RZ, R89 ;  /* 0x000000ffff677224 */ /* 0x000fe400078e0059 */
[C---:B------:R-:W-:Y:S02]  /*8d30*/  FMUL.FTZ R58, R0.reuse, R126 ;  /* 0x0000007e003a7220 */ /* 0x040fe40000410000 */
[--C-:B-1----:R-:W-:Y:S01]  /*8d40*/  FFMA.FTZ R2, R41, c[0x0][0x2d0], -R148.reuse ;  /* 0x0000b40029027a23 */ /* 0x102fe20000010894 */
[C---:B------:R-:W-:Y:S03]  /*8d50*/  HMMA.16816.F32 R32, R136.reuse, R38, R32 ;  /* 0x000000268820723c */ /* 0x040fe60000001820 */
[----:B------:R1:W-:Y:S01]  /*8d60*/  MUFU.EX2 R249, R2 ;  /* 0x0000000200f97308 */ /* 0x0003e20000000800 */
[C---:B------:R-:W-:Y:S01]  /*8d70*/  FMUL.FTZ R36, R3.reuse, R104 ;  /* 0x0000006803247220 */ /* 0x040fe20000410000 */
[----:B------:R-:W-:Y:S01]  /*8d80*/  MOV R104, R90 ;  /* 0x0000005a00687202 */ /* 0x000fe20000000f00 */
[----:B------:R-:W-:Y:S02]  /*8d90*/  FMUL.FTZ R37, R3, R105 ;  /* 0x0000006903257220 */ /* 0x000fe40000410000 */
[C---:B------:R-:W-:Y:S04]  /*8da0*/  FMUL.FTZ R38, R0.reuse, R106 ;  /* 0x0000006a00267220 */ /* 0x040fe80000410000 */
[C---:B------:R-:W-:Y:S02]  /*8db0*/  FMUL.FTZ R39, R0.reuse, R107 ;  /* 0x0000006b00277220 */ /* 0x040fe40000410000 */
[--C-:B------:R-:W-:Y:S02]  /*8dc0*/  FFMA.FTZ R103, R103, c[0x0][0x2d0], -R148.reuse ;  /* 0x0000b40067677a23 */ /* 0x100fe40000010894 */
[C---:B------:R-:W-:Y:S01]  /*8dd0*/  FMUL.FTZ R40, R3.reuse, R108 ;  /* 0x0000006c03287220 */ /* 0x040fe20000410000 */
[----:B------:R-:W-:Y:S01]  /*8de0*/  MOV R108, R63 ;  /* 0x0000003f006c7202 */ /* 0x000fe20000000f00 */
[C---:B------:R-:W-:Y:S01]  /*8df0*/  FMUL.FTZ R41, R3.reuse, R109 ;  /* 0x0000006d03297220 */ /* 0x040fe20000410000 */
[C---:B------:R-:W-:Y:S01]  /*8e00*/  HMMA.16816.F32 R36, R136.reuse, R44, R36 ;  /* 0x0000002c8824723c */ /* 0x040fe20000001824 */
[----:B------:R-:W3:Y:S02]  /*8e10*/  LDSM.16.MT88.4 R60, [R203+0x4000] ;  /* 0x00400000cb3c783b */ /* 0x000ee40000004200 */
[C---:B------:R-:W-:Y:S01]  /*8e20*/  FMUL.FTZ R42, R0.reuse, R110 ;  /* 0x0000006e002a7220 */ /* 0x040fe20000410000 */
[----:B------:R-:W-:Y:S01]  /*8e30*/  MOV R109, R92 ;  /* 0x0000005c006d7202 */ /* 0x000fe20000000f00 */
[----:B------:R-:W-:Y:S01]  /*8e40*/  FMUL.FTZ R43, R0, R111 ;  /* 0x0000006f002b7220 */ /* 0x000fe20000410000 */
[----:B------:R-:W-:Y:S01]  /*8e50*/  MOV R111, R94 ;  /* 0x0000005e006f7202 */ /* 0x000fe20000000f00 */
[----:B------:R-:W-:Y:S02]  /*8e60*/  IMAD.MOV.U32 R110, RZ, RZ, R93 ;  /* 0x000000ffff6e7224 */ /* 0x000fe400078e005d */
[----:B-1----:R-:W-:Y:S01]  /*8e70*/  FFMA.FTZ R2, R48, c[0x0][0x2d0], -R148 ;  /* 0x0000b40030027a23 */ /* 0x002fe20000010894 */
[----:B------:R-:W-:Y:S02]  /*8e80*/  LDSM.16.MT88.4 R92, [R206+0x4800] ;  /* 0x00480000ce5c783b */ /* 0x000fe40000004200 */
[C---:B------:R-:W-:Y:S01]  /*8e90*/  HMMA.16816.F32 R40, R136.reuse, R46, R40 ;  /* 0x0000002e8828723c */ /* 0x040fe20000001828 */
[----:B------:R1:W4:Y:S02]  /*8ea0*/  MUFU.EX2 R248, R2 ;  /* 0x0000000200f87308 */ /* 0x0003240000000800 */
[C---:B------:R-:W-:Y:S02]  /*8eb0*/  FMUL.FTZ R48, R3.reuse, R116 ;  /* 0x0000007403307220 */ /* 0x040fe40000410000 */
[C---:B------:R-:W-:Y:S02]  /*8ec0*/  FMUL.FTZ R44, R3.reuse, R112 ;  /* 0x00000070032c7220 */ /* 0x040fe40000410000 */
[C---:B------:R-:W-:Y:S02]  /*8ed0*/  FMUL.FTZ R45, R3.reuse, R113 ;  /* 0x00000071032d7220 */ /* 0x040fe40000410000 */
[C---:B------:R-:W-:Y:S03]  /*8ee0*/  FMUL.FTZ R46, R0.reuse, R114 ;  /* 0x00000072002e7220 */ /* 0x040fe60000410000 */
[----:B------:R-:W-:Y:S02]  /*8ef0*/  FMUL.FTZ R47, R0, R115 ;  /* 0x00000073002f7220 */ /* 0x000fe40000410000 */
[----:B------:R-:W-:Y:S02]  /*8f00*/  FMUL.FTZ R65, R3, R133 ;  /* 0x0000008503417220 */ /* 0x000fe40000410000 */
[----:B------:R-:W-:Y:S02]  /*8f10*/  IMAD.MOV.U32 R133, RZ, RZ, R91 ;  /* 0x000000ffff857224 */ /* 0x000fe400078e005b */
[----:B------:R-:W5:Y:S01]  /*8f20*/  LDSM.16.MT88.4 R88, [R206+0x800] ;  /* 0x00080000ce58783b */ /* 0x000f620000004200 */
[C---:B--2---:R-:W-:Y:S03]  /*8f30*/  HMMA.16816.F32 R44, R136.reuse, R52, R44 ;  /* 0x00000034882c723c */ /* 0x044fe6000000182c */
[----:B------:R-:W-:Y:S02]  /*8f40*/  IMAD.MOV.U32 R100, RZ, RZ, R70 ;  /* 0x000000ffff647224 */ /* 0x000fe400078e0046 */
[--C-:B------:R-:W-:Y:S02]  /*8f50*/  FFMA.FTZ R70, R163, c[0x0][0x2d0], -R149.reuse ;  /* 0x0000b400a3467a23 */ /* 0x100fe40000010895 */
[--C-:B-1----:R-:W-:Y:S02]  /*8f60*/  FFMA.FTZ R2, R49, c[0x0][0x2d0], -R149.reuse ;  /* 0x0000b40031027a23 */ /* 0x102fe40000010895 */
[C---:B------:R-:W-:Y:S01]  /*8f70*/  FMUL.FTZ R49, R3.reuse, R117 ;  /* 0x0000007503317220 */ /* 0x040fe20000410000 */
[----:B------:R-:W-:Y:S02]  /*8f80*/  MUFU.EX2 R106, R70 ;  /* 0x00000046006a7308 */ /* 0x000fe40000000800 */
[--C-:B------:R-:W-:Y:S02]  /*8f90*/  FFMA.FTZ R100, R100, c[0x0][0x2d0], -R148.reuse ;  /* 0x0000b40064647a23 */ /* 0x100fe40000010894 */
[C---:B------:R-:W-:Y:S02]  /*8fa0*/  FMUL.FTZ R52, R3.reuse, R120 ;  /* 0x0000007803347220 */ /* 0x040fe40000410000 */
[C---:B------:R-:W-:Y:S03]  /*8fb0*/  HMMA.16816.F32 R48, R136.reuse, R54, R48 ;  /* 0x000000368830723c */ /* 0x040fe60000001830 */
[C---:B------:R-:W-:Y:S01]  /*8fc0*/  FMUL.FTZ R53, R3.reuse, R121 ;  /* 0x0000007903357220 */ /* 0x040fe20000410000 */
[----:B------:R1:W-:Y:S03]  /*8fd0*/  MUFU.EX2 R246, R2 ;  /* 0x0000000200f67308 */ /* 0x0003e60000000800 */
[C---:B------:R-:W-:Y:S02]  /*8fe0*/  FMUL.FTZ R54, R0.reuse, R122 ;  /* 0x0000007a00367220 */ /* 0x040fe40000410000 */
[----:B------:R-:W-:Y:S07]  /*8ff0*/  FMUL.FTZ R55, R0, R123 ;  /* 0x0000007b00377220 */ /* 0x000fee0000410000 */
[C---:B---3--:R-:W-:Y:S07]  /*9000*/  HMMA.16816.F32 R52, R136.reuse, R60, R52 ;  /* 0x0000003c8834723c */ /* 0x048fee0000001834 */
[C---:B------:R-:W-:Y:S02]  /*9010*/  FMUL.FTZ R60, R3.reuse, R128 ;  /* 0x00000080033c7220 */ /* 0x040fe40000410000 */
[C---:B------:R-:W-:Y:S03]  /*9020*/  FMUL.FTZ R61, R3.reuse, R129 ;  /* 0x00000081033d7220 */ /* 0x040fe60000410000 */
[----:B-1----:R-:W-:Y:S01]  /*9030*/  FFMA.FTZ R2, R56, c[0x0][0x2d0], -R149 ;  /* 0x0000b40038027a23 */ /* 0x002fe20000010895 */
[----:B------:R-:W-:Y:S01]  /*9040*/  MOV R129, R96 ;  /* 0x0000006000817202 */ /* 0x000fe20000000f00 */
[----:B------:R-:W-:Y:S02]  /*9050*/  FMUL.FTZ R56, R3, R124 ;  /* 0x0000007c03387220 */ /* 0x000fe40000410000 */
[----:B------:R1:W2:Y:S01]  /*9060*/  MUFU.EX2 R245, R2 ;  /* 0x0000000200f57308 */ /* 0x0002a20000000800 */
[----:B------:R-:W-:Y:S02]  /*9070*/  IMAD.MOV.U32 R128, RZ, RZ, R97 ;  /* 0x000000ffff807224 */ /* 0x000fe400078e0061 */
[--C-:B-1----:R-:W-:Y:S02]  /*9080*/  FFMA.FTZ R2, R57, c[0x0][0x2d0], -R148.reuse ;  /* 0x0000b40039027a23 */ /* 0x102fe40000010894 */
[----:B------:R-:W-:Y:S05]  /*9090*/  FMUL.FTZ R57, R3, R125 ;  /* 0x0000007d03397220 */ /* 0x000fea0000410000 */
[----:B------:R1:W-:Y:S02]  /*90a0*/  MUFU.EX2 R119, R2 ;  /* 0x0000000200777308 */ /* 0x0003e40000000800 */
[C---:B------:R-:W-:Y:S07]  /*90b0*/  HMMA.16816.F32 R56, R136.reuse, R62, R56 ;  /* 0x0000003e8838723c */ /* 0x040fee0000001838 */
[C---:B------:R-:W-:Y:S02]  /*90c0*/  FMUL.FTZ R62, R0.reuse, R130 ;  /* 0x00000082003e7220 */ /* 0x040fe40000410000 */
[----:B------:R-:W-:Y:S07]  /*90d0*/  FMUL.FTZ R63, R0, R131 ;  /* 0x00000083003f7220 */ /* 0x000fee0000410000 */
[C---:B------:R-:W-:Y:S03]  /*90e0*/  HMMA.16816.F32 R60, R136.reuse, R72, R60 ;  /* 0x00000048883c723c */ /* 0x040fe6000000183c */
[----:B-1----:R-:W-:Y:S01]  /*90f0*/  FFMA.FTZ R2, R150, c[0x0][0x2d0], -R148 ;  /* 0x0000b40096027a23 */ /* 0x002fe20000010894 */
[----:B------:R-:W-:Y:S03]  /*9100*/  MOV R150, R98 ;  /* 0x0000006200967202 */ /* 0x000fe60000000f00 */
[----:B------:R1:W3:Y:S01]  /*9110*/  MUFU.EX2 R118, R2 ;  /* 0x0000000200767308 */ /* 0x0002e20000000800 */
[----:B------:R-:W-:Y:S04]  /*9120*/  HMMA.16816.F32 R64, R136, R74, R64 ;  /* 0x0000004a8840723c */ /* 0x000fe80000001840 */
[----:B----4-:R-:W-:Y:S03]  /*9130*/  F2FP.PACK_AB R73, R248, R249 ;  /* 0x000000f9f849723e */ /* 0x010fe600000000ff */
[----:B------:R-:W-:Y:S01]  /*9140*/  IMAD.MOV.U32 R139, RZ, RZ, R188 ;  /* 0x000000ffff8b7224 */ /* 0x000fe200078e00bc */
[----:B--2---:R-:W-:Y:S01]  /*9150*/  F2FP.PACK_AB R74, R245, R246 ;  /* 0x000000f6f54a723e */ /* 0x004fe200000000ff */
[----:B------:R-:W-:Y:S02]  /*9160*/  IMAD.MOV.U32 R138, RZ, RZ, R99 ;  /* 0x000000ffff8a7224 */ /* 0x000fe400078e0063 */
[----:B------:R-:W-:Y:S01]  /*9170*/  LDSM.16.MT88.4 R96, [R204+0x1000] ;  /* 0x00100000cc60783b */ /* 0x000fe20000004200 */
[----:B------:R-:W-:Y:S01]  /*9180*/  MOV R137, R181 ;  /* 0x000000b500897202 */ /* 0x000fe20000000f00 */
[----:B------:R-:W-:Y:S01]  /*9190*/  IMAD.MOV.U32 R163, RZ, RZ, R139 ;  /* 0x000000ffffa37224 */ /* 0x000fe200078e008b */
[----:B------:R-:W-:Y:S02]  /*91a0*/  F2FP.PACK_AB R72, R138, R108 ;  /* 0x0000006c8a48723e */ /* 0x000fe400000000ff */
[----:B------:R-:W-:Y:S02]  /*91b0*/  MOV R136, R135 ;  /* 0x0000008700887202 */ /* 0x000fe40000000f00 */
[----:B------:R-:W-:Y:S02]  /*91c0*/  MOV R135, R133 ;  /* 0x0000008500877202 */ /* 0x000fe40000000f00 */
[----:B------:R-:W-:Y:S01]  /*91d0*/  MOV R133, R129 ;  /* 0x0000008100857202 */ /* 0x000fe20000000f00 */
[--C-:B------:R-:W-:Y:S02]  /*91e0*/  FFMA.FTZ R70, R136, c[0x0][0x2d0], -R149.reuse ;  /* 0x0000b40088467a23 */ /* 0x100fe40000010895 */
[--C-:B-1----:R-:W-:Y:S01]  /*91f0*/  FFMA.FTZ R2, R151, c[0x0][0x2d0], -R149.reuse ;  /* 0x0000b40097027a23 */ /* 0x102fe20000010895 */
[----:B---3--:R-:W-:Y:S01]  /*9200*/  F2FP.PACK_AB R75, R118, R119 ;  /* 0x00000077764b723e */ /* 0x008fe200000000ff */
[----:B------:R-:W-:Y:S06]  /*9210*/  MUFU.EX2 R136, R101 ;  /* 0x0000006500887308 */ /* 0x000fec0000000800 */
[C---:B------:R-:W-:Y:S04]  /*9220*/  HMMA.16816.F32 R4, R72.reuse, R76, R4 ;  /* 0x0000004c4804723c */ /* 0x040fe80000001804 */
[----:B------:R1:W-:Y:S04]  /*9230*/  MUFU.EX2 R117, R2 ;  /* 0x0000000200757308 */ /* 0x0003e80000000800 */
[C---:B------:R-:W-:Y:S01]  /*9240*/  HMMA.16816.F32 R8, R72.reuse, R78, R8 ;  /* 0x0000004e4808723c */ /* 0x040fe20000001808 */
[----:B------:R-:W2:Y:S07]  /*9250*/  LDSM.16.MT88.4 R76, [R200+0x4800] ;  /* 0x00480000c84c783b */ /* 0x000eae0000004200 */
[C---:B------:R-:W-:Y:S08]  /*9260*/  HMMA.16816.F32 R12, R72.reuse, R80, R12 ;  /* 0x00000050480c723c */ /* 0x040ff0000000180c */
[C---:B------:R-:W-:Y:S01]  /*9270*/  HMMA.16816.F32 R16, R72.reuse, R82, R16 ;  /* 0x000000524810723c */ /* 0x040fe20000001810 */
[----:B------:R-:W3:Y:S03]  /*9280*/  LDSM.16.MT88.4 R80, [R204+0x4800] ;  /* 0x00480000cc50783b */ /* 0x000ee60000004200 */
[--C-:B-1----:R-:W-:Y:S04]  /*9290*/  FFMA.FTZ R2, R152, c[0x0][0x2d0], -R149.reuse ;  /* 0x0000b40098027a23 */ /* 0x102fe80000010895 */
[C---:B------:R-:W-:Y:S01]  /*92a0*/  HMMA.16816.F32 R20, R72.reuse, R84, R20 ;  /* 0x000000544814723c */ /* 0x040fe20000001814 */
[----:B------:R1:W4:Y:S07]  /*92b0*/  MUFU.EX2 R242, R2 ;  /* 0x0000000200f27308 */ /* 0x00032e0000000800 */
[C---:B------:R-:W-:Y:S01]  /*92c0*/  HMMA.16816.F32 R24, R72.reuse, R86, R24 ;  /* 0x000000564818723c */ /* 0x040fe20000001818 */
[----:B------:R-:W4:Y:S07]  /*92d0*/  LDSM.16.MT88.4 R84, [R203+0x4800] ;  /* 0x00480000cb54783b */ /* 0x000f2e0000004200 */
[C---:B-----5:R-:W-:Y:S08]  /*92e0*/  HMMA.16816.F32 R28, R72.reuse, R88, R28 ;  /* 0x00000058481c723c */ /* 0x060ff0000000181c */
[C---:B------:R-:W-:Y:S01]  /*92f0*/  HMMA.16816.F32 R32, R72.reuse, R90, R32 ;  /* 0x0000005a4820723c */ /* 0x040fe20000001820 */
[----:B------:R-:W5:Y:S03]  /*9300*/  LDSM.16.MT88.4 R88, [R200+0x1000] ;  /* 0x00100000c858783b */ /* 0x000f660000004200 */
[--C-:B-1----:R-:W-:Y:S04]  /*9310*/  FFMA.FTZ R2, R153, c[0x0][0x2d0], -R148.reuse ;  /* 0x0000b40099027a23 */ /* 0x102fe80000010894 */
[C---:B--2---:R-:W-:Y:S01]  /*9320*/  HMMA.16816.F32 R36, R72.reuse, R76, R36 ;  /* 0x0000004c4824723c */ /* 0x044fe20000001824 */
[----:B------:R1:W-:Y:S07]  /*9330*/  MUFU.EX2 R116, R2 ;  /* 0x0000000200747308 */ /* 0x0003ee0000000800 */
[C---:B------:R-:W-:Y:S01]  /*9340*/  HMMA.16816.F32 R40, R72.reuse, R78, R40 ;  /* 0x0000004e4828723c */ /* 0x040fe20000001828 */
[----:B------:R-:W2:Y:S07]  /*9350*/  LDSM.16.MT88.4 R76, [R203+0x1000] ;  /* 0x00100000cb4c783b */ /* 0x000eae0000004200 */
[C---:B---3--:R-:W-:Y:S08]  /*9360*/  HMMA.16816.F32 R44, R72.reuse, R80, R44 ;  /* 0x00000050482c723c */ /* 0x048ff0000000182c */
[C---:B------:R-:W-:Y:S01]  /*9370*/  HMMA.16816.F32 R48, R72.reuse, R82, R48 ;  /* 0x000000524830723c */ /* 0x040fe20000001830 */
[----:B------:R-:W3:Y:S03]  /*9380*/  LDSM.16.MT88.4 R80, [R206+0x1000] ;  /* 0x00100000ce50783b */ /* 0x000ee60000004200 */
[--C-:B-1----:R-:W-:Y:S04]  /*9390*/  FFMA.FTZ R2, R154, c[0x0][0x2d0], -R148.reuse ;  /* 0x0000b4009a027a23 */ /* 0x102fe80000010894 */
[C---:B----4-:R-:W-:Y:S01]  /*93a0*/  HMMA.16816.F32 R52, R72.reuse, R84, R52 ;  /* 0x000000544834723c */ /* 0x050fe20000001834 */
[----:B------:R1:W4:Y:S07]  /*93b0*/  MUFU.EX2 R236, R2 ;  /* 0x0000000200ec7308 */ /* 0x00032e0000000800 */
[C---:B------:R-:W-:Y:S01]  /*93c0*/  HMMA.16816.F32 R56, R72.reuse, R86, R56 ;  /* 0x000000564838723c */ /* 0x040fe20000001838 */
[----:B------:R-:W2:Y:S07]  /*93d0*/  LDSM.16.MT88.4 R84, [R200+0x5000] ;  /* 0x00500000c854783b */ /* 0x000eae0000004200 */
[C---:B------:R-:W-:Y:S08]  /*93e0*/  HMMA.16816.F32 R60, R72.reuse, R92, R60 ;  /* 0x0000005c483c723c */ /* 0x040ff0000000183c */
[----:B------:R-:W-:Y:S01]  /*93f0*/  HMMA.16816.F32 R64, R72, R94, R64 ;  /* 0x0000005e4840723c */ /* 0x000fe20000001840 */
[----:B------:R-:W-:Y:S03]  /*9400*/  LDSM.16.MT88.4 R92, [R206+0x5800] ;  /* 0x00580000ce5c783b */ /* 0x000fe60000004200 */
[--C-:B-1----:R-:W-:Y:S03]  /*9410*/  FFMA.FTZ R2, R155, c[0x0][0x2d0], -R149.reuse ;  /* 0x0000b4009b027a23 */ /* 0x102fe60000010895 */
[----:B------:R-:W-:Y:S01]  /*9420*/  F2FP.PACK_AB R72, R242, R117 ;  /* 0x00000075f248723e */ /* 0x000fe200000000ff */
[----:B------:R1:W-:Y:S01]  /*9430*/  MUFU.EX2 R234, R2 ;  /* 0x0000000200ea7308 */ /* 0x0003e20000000800 */
[----:B----4-:R-:W-:Y:S03]  /*9440*/  F2FP.PACK_AB R73, R236, R116 ;  /* 0x00000074ec49723e */ /* 0x010fe600000000ff */
[--C-:B-1----:R-:W-:Y:S06]  /*9450*/  FFMA.FTZ R2, R156, c[0x0][0x2d0], -R149.reuse ;  /* 0x0000b4009c027a23 */ /* 0x102fec0000010895 */
[----:B------:R1:W4:Y:S02]  /*9460*/  MUFU.EX2 R127, R2 ;  /* 0x00000002007f7308 */ /* 0x0003240000000800 */
[--C-:B-1----:R-:W-:Y:S01]  /*9470*/  FFMA.FTZ R2, R157, c[0x0][0x2d0], -R148.reuse ;  /* 0x0000b4009d027a23 */ /* 0x102fe20000010894 */
[----:B----4-:R-:W-:Y:S07]  /*9480*/  F2FP.PACK_AB R74, R127, R234 ;  /* 0x000000ea7f4a723e */ /* 0x010fee00000000ff */
[----:B------:R1:W-:Y:S02]  /*9490*/  MUFU.EX2 R126, R2 ;  /* 0x00000002007e7308 */ /* 0x0003e40000000800 */
[--C-:B-1----:R-:W-:Y:S08]  /*94a0*/  FFMA.FTZ R2, R158, c[0x0][0x2d0], -R148.reuse ;  /* 0x0000b4009e027a23 */ /* 0x102ff00000010894 */
[----:B------:R1:W4:Y:S02]  /*94b0*/  MUFU.EX2 R125, R2 ;  /* 0x00000002007d7308 */ /* 0x0003240000000800 */
[--C-:B-1----:R-:W-:Y:S01]  /*94c0*/  FFMA.FTZ R2, R159, c[0x0][0x2d0], -R149.reuse ;  /* 0x0000b4009f027a23 */ /* 0x102fe20000010895 */
[----:B----4-:R-:W-:Y:S07]  /*94d0*/  F2FP.PACK_AB R75, R125, R126 ;  /* 0x0000007e7d4b723e */ /* 0x010fee00000000ff */
[----:B------:R1:W-:Y:S01]  /*94e0*/  MUFU.EX2 R124, R2 ;  /* 0x00000002007c7308 */ /* 0x0003e20000000800 */
[C---:B-----5:R-:W-:Y:S08]  /*94f0*/  HMMA.16816.F32 R4, R72.reuse, R88, R4 ;  /* 0x000000584804723c */ /* 0x060ff00000001804 */
[C---:B------:R-:W-:Y:S01]  /*9500*/  HMMA.16816.F32 R8, R72.reuse, R90, R8 ;  /* 0x0000005a4808723c */ /* 0x040fe20000001808 */
[----:B------:R-:W4:Y:S07]  /*9510*/  LDSM.16.MT88.4 R88, [R204+0x5000] ;  /* 0x00500000cc58783b */ /* 0x000f2e0000004200 */
[C---:B------:R-:W-:Y:S04]  /*9520*/  HMMA.16816.F32 R12, R72.reuse, R96, R12 ;  /* 0x00000060480c723c */ /* 0x040fe8000000180c */
[--C-:B-1----:R-:W-:Y:S04]  /*9530*/  FFMA.FTZ R2, R160, c[0x0][0x2d0], -R149.reuse ;  /* 0x0000b400a0027a23 */ /* 0x102fe80000010895 */
[C---:B------:R-:W-:Y:S01]  /*9540*/  HMMA.16816.F32 R16, R72.reuse, R98, R16 ;  /* 0x000000624810723c */ /* 0x040fe20000001810 */
[----:B------:R1:W5:Y:S01]  /*9550*/  MUFU.EX2 R188, R2 ;  /* 0x0000000200bc7308 */ /* 0x0003620000000800 */
[----:B------:R-:W-:Y:S06]  /*9560*/  LDSM.16.MT88.4 R96, [R204+0x2000] ;  /* 0x00200000cc60783b */ /* 0x000fec0000004200 */
[C---:B--2---:R-:W-:Y:S08]  /*9570*/  HMMA.16816.F32 R20, R72.reuse, R76, R20 ;  /* 0x0000004c4814723c */ /* 0x044ff00000001814 */
[C---:B------:R-:W-:Y:S01]  /*9580*/  HMMA.16816.F32 R24, R72.reuse, R78, R24 ;  /* 0x0000004e4818723c */ /* 0x040fe20000001818 */
[----:B------:R-:W2:Y:S07]  /*9590*/  LDSM.16.MT88.4 R76, [R203+0x5000] ;  /* 0x00500000cb4c783b */ /* 0x000eae0000004200 */
[C---:B---3--:R-:W-:Y:S04]  /*95a0*/  HMMA.16816.F32 R28, R72.reuse, R80, R28 ;  /* 0x00000050481c723c */ /* 0x048fe8000000181c */
[--C-:B-1----:R-:W-:Y:S04]  /*95b0*/  FFMA.FTZ R2, R161, c[0x0][0x2d0], -R148.reuse ;  /* 0x0000b400a1027a23 */ /* 0x102fe80000010894 */
[C---:B------:R-:W-:Y:S01]  /*95c0*/  HMMA.16816.F32 R32, R72.reuse, R82, R32 ;  /* 0x000000524820723c */ /* 0x040fe20000001820 */
[----:B------:R1:W-:Y:S01]  /*95d0*/  MUFU.EX2 R107, R2 ;  /* 0x00000002006b7308 */ /* 0x0003e20000000800 */
[----:B------:R-:W3:Y:S06]  /*95e0*/  LDSM.16.MT88.4 R80, [R206+0x5000] ;  /* 0x00500000ce50783b */ /* 0x000eec0000004200 */
[C---:B------:R-:W-:Y:S08]  /*95f0*/  HMMA.16816.F32 R36, R72.reuse, R84, R36 ;  /* 0x000000544824723c */ /* 0x040ff00000001824 */
[C---:B------:R-:W-:Y:S01]  /*9600*/  HMMA.16816.F32 R40, R72.reuse, R86, R40 ;  /* 0x000000564828723c */ /* 0x040fe20000001828 */
[----:B------:R-:W5:Y:S07]  /*9610*/  LDSM.16.MT88.4 R84, [R200+0x1800] ;  /* 0x00180000c854783b */ /* 0x000f6e0000004200 */
[C---:B----4-:R-:W-:Y:S04]  /*9620*/  HMMA.16816.F32 R44, R72.reuse, R88, R44 ;  /* 0x00000058482c723c */ /* 0x050fe8000000182c */
[--C-:B-1----:R-:W-:Y:S04]  /*9630*/  FFMA.FTZ R2, R162, c[0x0][0x2d0], -R148.reuse ;  /* 0x0000b400a2027a23 */ /* 0x102fe80000010894 */
[C---:B------:R-:W-:Y:S01]  /*9640*/  HMMA.16816.F32 R48, R72.reuse, R90, R48 ;  /* 0x0000005a4830723c */ /* 0x040fe20000001830 */
[----:B------:R1:W4:Y:S01]  /*9650*/  MUFU.EX2 R181, R2 ;  /* 0x0000000200b57308 */ /* 0x0003220000000800 */
[----:B------:R-:W4:Y:S06]  /*9660*/  LDSM.16.MT88.4 R88, [R204+0x1800] ;  /* 0x00180000cc58783b */ /* 0x000f2c0000004200 */
[C---:B--2---:R-:W-:Y:S08]  /*9670*/  HMMA.16816.F32 R52, R72.reuse, R76, R52 ;  /* 0x0000004c4834723c */ /* 0x044ff00000001834 */
[C---:B------:R-:W-:Y:S01]  /*9680*/  HMMA.16816.F32 R56, R72.reuse, R78, R56 ;  /* 0x0000004e4838723c */ /* 0x040fe20000001838 */
[----:B------:R-:W2:Y:S07]  /*9690*/  LDSM.16.MT88.4 R76, [R203+0x1800] ;  /* 0x00180000cb4c783b */ /* 0x000eae0000004200 */
[C---:B---3--:R-:W-:Y:S04]  /*96a0*/  HMMA.16816.F32 R60, R72.reuse, R80, R60 ;  /* 0x00000050483c723c */ /* 0x048fe8000000183c */
[--C-:B-1----:R-:W-:Y:S01]  /*96b0*/  FFMA.FTZ R2, R164, c[0x0][0x2d0], -R149.reuse ;  /* 0x0000b400a4027a23 */ /* 0x102fe20000010895 */
[----:B------:R-:W-:Y:S03]  /*96c0*/  MOV R164, R135 ;  /* 0x0000008700a47202 */ /* 0x000fe60000000f00 */
[----:B------:R-:W-:Y:S01]  /*96d0*/  HMMA.16816.F32 R64, R72, R82, R64 ;  /* 0x000000524840723c */ /* 0x000fe20000001840 */
[----:B------:R1:W3:Y:S01]  /*96e0*/  MUFU.EX2 R162, R2 ;  /* 0x0000000200a27308 */ /* 0x0002e20000000800 */
[----:B------:R-:W2:Y:S05]  /*96f0*/  LDSM.16.MT88.4 R80, [R206+0x1800] ;  /* 0x00180000ce50783b */ /* 0x000eaa0000004200 */
[----:B-----5:R-:W-:Y:S02]  /*9700*/  F2FP.PACK_AB R72, R188, R124 ;  /* 0x0000007cbc48723e */ /* 0x020fe400000000ff */
[----:B----4-:R-:W-:Y:S03]  /*9710*/  F2FP.PACK_AB R73, R181, R107 ;  /* 0x0000006bb549723e */ /* 0x010fe600000000ff */
[--C-:B-1----:R-:W-:Y:S01]  /*9720*/  FFMA.FTZ R2, R165, c[0x0][0x2d0], -R148.reuse ;  /* 0x0000b400a5027a23 */ /* 0x102fe20000010894 */
[----:B---3--:R-:W-:Y:S03]  /*9730*/  F2FP.PACK_AB R74, R162, R106 ;  /* 0x0000006aa24a723e */ /* 0x008fe600000000ff */
[----:B------:R1:W-:Y:S02]  /*9740*/  MUFU.EX2 R105, R2 ;  /* 0x0000000200697308 */ /* 0x0003e40000000800 */
[--C-:B-1----:R-:W-:Y:S08]  /*9750*/  FFMA.FTZ R2, R166, c[0x0][0x2d0], -R148.reuse ;  /* 0x0000b400a6027a23 */ /* 0x102ff00000010894 */
[----:B------:R1:W3:Y:S02]  /*9760*/  MUFU.EX2 R161, R2 ;  /* 0x0000000200a17308 */ /* 0x0002e40000000800 */
[--C-:B-1----:R-:W-:Y:S01]  /*9770*/  FFMA.FTZ R2, R167, c[0x0][0x2d0], -R149.reuse ;  /* 0x0000b400a7027a23 */ /* 0x102fe20000010895 */
[----:B---3--:R-:W-:Y:S07]  /*9780*/  F2FP.PACK_AB R75, R161, R105 ;  /* 0x00000069a14b723e */ /* 0x008fee00000000ff */
[----:B------:R1:W-:Y:S01]  /*9790*/  MUFU.EX2 R159, R2 ;  /* 0x00000002009f7308 */ /* 0x0003e20000000800 */
[C---:B------:R-:W-:Y:S08]  /*97a0*/  HMMA.16816.F32 R4, R72.reuse, R84, R4 ;  /* 0x000000544804723c */ /* 0x040ff00000001804 */
[C---:B------:R-:W-:Y:S01]  /*97b0*/  HMMA.16816.F32 R8, R72.reuse, R86, R8 ;  /* 0x000000564808723c */ /* 0x040fe20000001808 */
[----:B------:R-:W3:Y:S07]  /*97c0*/  LDSM.16.MT88.4 R84, [R200+0x5800] ;  /* 0x00580000c854783b */ /* 0x000eee0000004200 */
[C---:B------:R-:W-:Y:S04]  /*97d0*/  HMMA.16816.F32 R12, R72.reuse, R88, R12 ;  /* 0x00000058480c723c */ /* 0x040fe8000000180c */
[--C-:B-1----:R-:W-:Y:S04]  /*97e0*/  FFMA.FTZ R2, R180, c[0x0][0x2d0], -R149.reuse ;  /* 0x0000b400b4027a23 */ /* 0x102fe80000010895 */
[C---:B------:R-:W-:Y:S01]  /*97f0*/  HMMA.16816.F32 R16, R72.reuse, R90, R16 ;  /* 0x0000005a4810723c */ /* 0x040fe20000001810 */
[----:B------:R1:W4:Y:S01]  /*9800*/  MUFU.EX2 R160, R2 ;  /* 0x0000000200a07308 */ /* 0x0003220000000800 */
[----:B------:R-:W5:Y:S06]  /*9810*/  LDSM.16.MT88.4 R88, [R204+0x5800] ;  /* 0x00580000cc58783b */ /* 0x000f6c0000004200 */
[C---:B--2---:R-:W-:Y:S08]  /*9820*/  HMMA.16816.F32 R20, R72.reuse, R76, R20 ;  /* 0x0000004c4814723c */ /* 0x044ff00000001814 */
[C---:B------:R-:W-:Y:S01]  /*9830*/  HMMA.16816.F32 R24, R72.reuse, R78, R24 ;  /* 0x0000004e4818723c */ /* 0x040fe20000001818 */
[----:B------:R-:W2:Y:S07]  /*9840*/  LDSM.16.MT88.4 R76, [R203+0x5800] ;  /* 0x00580000cb4c783b */ /* 0x000eae0000004200 */
[C---:B------:R-:W-:Y:S04]  /*9850*/  HMMA.16816.F32 R28, R72.reuse, R80, R28 ;  /* 0x00000050481c723c */ /* 0x040fe8000000181c */
[--C-:B-1----:R-:W-:Y:S04]  /*9860*/  FFMA.FTZ R2, R182, c[0x0][0x2d0], -R148.reuse ;  /* 0x0000b400b6027a23 */ /* 0x102fe80000010894 */
[C---:B------:R-:W-:Y:S01]  /*9870*/  HMMA.16816.F32 R32, R72.reuse, R82, R32 ;  /* 0x000000524820723c */ /* 0x040fe20000001820 */
[----:B------:R1:W-:Y:S01]  /*9880*/  MUFU.EX2 R115, R2 ;  /* 0x0000000200737308 */ /* 0x0003e20000000800 */
[----:B------:R-:W4:Y:S06]  /*9890*/  LDSM.16.MT88.4 R80, [R200+0x2000] ;  /* 0x00200000c850783b */ /* 0x000f2c0000004200 */
[C---:B---3--:R-:W-:Y:S08]  /*98a0*/  HMMA.16816.F32 R36, R72.reuse, R84, R36 ;  /* 0x000000544824723c */ /* 0x048ff00000001824 */
[C---:B------:R-:W-:Y:S01]  /*98b0*/  HMMA.16816.F32 R40, R72.reuse, R86, R40 ;  /* 0x000000564828723c */ /* 0x040fe20000001828 */
[----:B------:R-:W3:Y:S07]  /*98c0*/  LDSM.16.MT88.4 R84, [R203+0x2000] ;  /* 0x00200000cb54783b */ /* 0x000eee0000004200 */
[C---:B-----5:R-:W-:Y:S04]  /*98d0*/  HMMA.16816.F32 R44, R72.reuse, R88, R44 ;  /* 0x00000058482c723c */ /* 0x060fe8000000182c */
[--C-:B-1----:R-:W-:Y:S04]  /*98e0*/  FFMA.FTZ R2, R183, c[0x0][0x2d0], -R148.reuse ;  /* 0x0000b400b7027a23 */ /* 0x102fe80000010894 */
[C---:B------:R-:W-:Y:S01]  /*98f0*/  HMMA.16816.F32 R48, R72.reuse, R90, R48 ;  /* 0x0000005a4830723c */ /* 0x040fe20000001830 */
[----:B------:R1:W5:Y:S01]  /*9900*/  MUFU.EX2 R114, R2 ;  /* 0x0000000200727308 */ /* 0x0003620000000800 */
[----:B------:R-:W-:Y:S06]  /*9910*/  LDSM.16.MT88.4 R88, [R204+0x6000] ;  /* 0x00600000cc58783b */ /* 0x000fec0000004200 */
[C---:B--2---:R-:W-:Y:S08]  /*9920*/  HMMA.16816.F32 R52, R72.reuse, R76, R52 ;  /* 0x0000004c4834723c */ /* 0x044ff00000001834 */
[C---:B------:R-:W-:Y:S01]  /*9930*/  HMMA.16816.F32 R56, R72.reuse, R78, R56 ;  /* 0x0000004e4838723c */ /* 0x040fe20000001838 */
[----:B------:R-:W2:Y:S07]  /*9940*/  LDSM.16.MT88.4 R76, [R206+0x2000] ;  /* 0x00200000ce4c783b */ /* 0x000eae0000004200 */
[C---:B------:R-:W-:Y:S04]  /*9950*/  HMMA.16816.F32 R60, R72.reuse, R92, R60 ;  /* 0x0000005c483c723c */ /* 0x040fe8000000183c */
[--C-:B-1----:R-:W-:Y:S04]  /*9960*/  FFMA.FTZ R2, R189, c[0x0][0x2d0], -R149.reuse ;  /* 0x0000b400bd027a23 */ /* 0x102fe80000010895 */
[----:B------:R-:W-:Y:S01]  /*9970*/  HMMA.16816.F32 R64, R72, R94, R64 ;  /* 0x0000005e4840723c */ /* 0x000fe20000001840 */
[----:B------:R1:W-:Y:S01]  /*9980*/  MUFU.EX2 R113, R2 ;  /* 0x0000000200717308 */ /* 0x0003e20000000800 */
[----:B------:R-:W-:Y:S05]  /*9990*/  LDSM.16.MT88.4 R92, [R206+0x6000] ;  /* 0x00600000ce5c783b */ /* 0x000fea0000004200 */
[----:B----4-:R-:W-:Y:S02]  /*99a0*/  F2FP.PACK_AB R72, R160, R159 ;  /* 0x0000009fa048723e */ /* 0x010fe400000000ff */
[----:B-----5:R-:W-:Y:S03]  /*99b0*/  F2FP.PACK_AB R73, R114, R115 ;  /* 0x000000737249723e */ /* 0x020fe600000000ff */
[--C-:B-1----:R-:W-:Y:S04]  /*99c0*/  FFMA.FTZ R2, R190, c[0x0][0x2d0], -R149.reuse ;  /* 0x0000b400be027a23 */ /* 0x102fe80000010895 */
        /* <DEDUP_REMOVED lines=9> */
[C---:B------:R-:W-:Y:S08]  /*9a60*/  HMMA.16816.F32 R4, R72.reuse, R80, R4 ;  /* 0x000000504804723c */ /* 0x040ff00000001804 */
[C---:B------:R-:W-:Y:S01]  /*9a70*/  HMMA.16816.F32 R8, R72.reuse, R82, R8 ;  /* 0x000000524808723c */ /* 0x040fe20000001808 */
[----:B------:R-:W4:Y:S07]  /*9a80*/  LDSM.16.MT88.4 R80, [R200+0x6000] ;  /* 0x00600000c850783b */ /* 0x000f2e0000004200 */
[C---:B------:R-:W-:Y:S04]  /*9a90*/  HMMA.16816.F32 R12, R72.reuse, R96, R12 ;  /* 0x00000060480c723c */ /* 0x040fe8000000180c */
[--C-:B-1----:R-:W-:Y:S04]  /*9aa0*/  FFMA.FTZ R2, R235, c[0x0][0x2d0], -R149.reuse ;  /* 0x0000b400eb027a23 */ /* 0x102fe80000010895 */
[C---:B------:R-:W-:Y:S01]  /*9ab0*/  HMMA.16816.F32 R16, R72.reuse, R98, R16 ;  /* 0x000000624810723c */ /* 0x040fe20000001810 */
[----:B------:R1:W5:Y:S01]  /*9ac0*/  MUFU.EX2 R155, R2 ;  /* 0x00000002009b7308 */ /* 0x0003620000000800 */
[----:B------:R-:W-:Y:S06]  /*9ad0*/  LDSM.16.MT88.4 R96, [R203+0x2800] ;  /* 0x00280000cb60783b */ /* 0x000fec0000004200 */
[C---:B---3--:R-:W-:Y:S08]  /*9ae0*/  HMMA.16816.F32 R20, R72.reuse, R84, R20 ;  /* 0x000000544814723c */ /* 0x048ff00000001814 */
[C---:B------:R-:W-:Y:S01]  /*9af0*/  HMMA.16816.F32 R24, R72.reuse, R86, R24 ;  /* 0x000000564818723c */ /* 0x040fe20000001818 */
[----:B------:R-:W3:Y:S07]  /*9b00*/  LDSM.16.MT88.4 R84, [R203+0x6000] ;  /* 0x00600000cb54783b */ /* 0x000eee0000004200 */
[C---:B--2---:R-:W-:Y:S04]  /*9b10*/  HMMA.16816.F32 R28, R72.reuse, R76, R28 ;  /* 0x0000004c481c723c */ /* 0x044fe8000000181c */
[--C-:B-1----:R-:W-:Y:S04]  /*9b20*/  FFMA.FTZ R2, R238, c[0x0][0x2d0], -R148.reuse ;  /* 0x0000b400ee027a23 */ /* 0x102fe80000010894 */
[C---:B------:R-:W-:Y:S01]  /*9b30*/  HMMA.16816.F32 R32, R72.reuse, R78, R32 ;  /* 0x0000004e4820723c */ /* 0x040fe20000001820 */
[----:B------:R1:W-:Y:S01]  /*9b40*/  MUFU.EX2 R123, R2 ;  /* 0x00000002007b7308 */ /* 0x0003e20000000800 */
[----:B------:R-:W2:Y:S06]  /*9b50*/  LDSM.16.MT88.4 R76, [R200+0x2800] ;  /* 0x00280000c84c783b */ /* 0x000eac0000004200 */
[C---:B----4-:R-:W-:Y:S08]  /*9b60*/  HMMA.16816.F32 R36, R72.reuse, R80, R36 ;  /* 0x000000504824723c */ /* 0x050ff00000001824 */
[C---:B------:R-:W-:Y:S01]  /*9b70*/  HMMA.16816.F32 R40, R72.reuse, R82, R40 ;  /* 0x000000524828723c */ /* 0x040fe20000001828 */
[----:B------:R-:W4:Y:S07]  /*9b80*/  LDSM.16.MT88.4 R80, [R204+0x2800] ;  /* 0x00280000cc50783b */ /* 0x000f2e0000004200 */
[C---:B------:R-:W-:Y:S04]  /*9b90*/  HMMA.16816.F32 R44, R72.reuse, R88, R44 ;  /* 0x00000058482c723c */ /* 0x040fe8000000182c */
[--C-:B-1----:R-:W-:Y:S04]  /*9ba0*/  FFMA.FTZ R2, R237, c[0x0][0x2d0], -R148.reuse ;  /* 0x0000b400ed027a23 */ /* 0x102fe80000010894 */
[C---:B------:R-:W-:Y:S01]  /*9bb0*/  HMMA.16816.F32 R48, R72.reuse, R90, R48 ;  /* 0x0000005a4830723c */ /* 0x040fe20000001830 */
[----:B------:R1:W1:Y:S01]  /*9bc0*/  MUFU.EX2 R122, R2 ;  /* 0x00000002007a7308 */ /* 0x0002620000000800 */
[----:B------:R-:W-:Y:S06]  /*9bd0*/  LDSM.16.MT88.4 R88, [R200+0x6800] ;  /* 0x00680000c858783b */ /* 0x000fec0000004200 */
[C---:B---3--:R-:W-:Y:S08]  /*9be0*/  HMMA.16816.F32 R52, R72.reuse, R84, R52 ;  /* 0x000000544834723c */ /* 0x048ff00000001834 */
[C---:B------:R-:W-:Y:S01]  /*9bf0*/  HMMA.16816.F32 R56, R72.reuse, R86, R56 ;  /* 0x000000564838723c */ /* 0x040fe20000001838 */
[----:B------:R-:W2:Y:S07]  /*9c00*/  LDSM.16.MT88.4 R84, [R206+0x2800] ;  /* 0x00280000ce54783b */ /* 0x000eae0000004200 */
[C---:B------:R-:W-:Y:S01]  /*9c10*/  HMMA.16816.F32 R60, R72.reuse, R92, R60 ;  /* 0x0000005c483c723c */ /* 0x040fe2000000183c */
[----:B------:R-:W3:Y:S03]  /*9c20*/  LDL.LU R92, [R1+0xc] ;  /* 0x00000c00015c7983 */ /* 0x000ee60000300800 */
[--C-:B-1----:R-:W-:Y:S01]  /*9c30*/  FFMA.FTZ R2, R240, c[0x0][0x2d0], -R149.reuse ;  /* 0x0000b400f0027a23 */ /* 0x102fe20000010895 */
[----:B------:R-:W3:Y:S03]  /*9c40*/  LDL.LU R135, [R1+0x10] ;  /* 0x0000100001877983 */ /* 0x000ee60000300800 */
[----:B------:R-:W-:Y:S01]  /*9c50*/  HMMA.16816.F32 R64, R72, R94, R64 ;  /* 0x0000005e4840723c */ /* 0x000fe20000001840 */
[----:B------:R1:W-:Y:S06]  /*9c60*/  MUFU.EX2 R121, R2 ;  /* 0x0000000200797308 */ /* 0x0003ec0000000800 */
[----:B-----5:R-:W-:Y:S02]  /*9c70*/  F2FP.PACK_AB R72, R155, R156 ;  /* 0x0000009c9b48723e */ /* 0x020fe400000000ff */
[----:B------:R-:W-:Y:S03]  /*9c80*/  F2FP.PACK_AB R73, R122, R123 ;  /* 0x0000007b7a49723e */ /* 0x000fe600000000ff */
[--C-:B-1----:R-:W-:Y:S04]  /*9c90*/  FFMA.FTZ R2, R239, c[0x0][0x2d0], -R149.reuse ;  /* 0x0000b400ef027a23 */ /* 0x102fe80000010895 */
[----:B------:R1:W5:Y:S02]  /*9ca0*/  MUFU.EX2 R154, R2 ;  /* 0x00000002009a7308 */ /* 0x0003640000000800 */
[--C-:B-1----:R-:W-:Y:S01]  /*9cb0*/  FFMA.FTZ R2, R241, c[0x0][0x2d0], -R148.reuse ;  /* 0x0000b400f1027a23 */ /* 0x102fe20000010894 */
[----:B-----5:R-:W-:Y:S07]  /*9cc0*/  F2FP.PACK_AB R74, R154, R121 ;  /* 0x000000799a4a723e */ /* 0x020fee00000000ff */
[----:B------:R1:W-:Y:S02]  /*9cd0*/  MUFU.EX2 R120, R2 ;  /* 0x0000000200787308 */ /* 0x0003e40000000800 */
[--C-:B-1----:R-:W-:Y:S08]  /*9ce0*/  FFMA.FTZ R2, R232, c[0x0][0x2d0], -R148.reuse ;  /* 0x0000b400e8027a23 */ /* 0x102ff00000010894 */
[----:B------:R1:W5:Y:S02]  /*9cf0*/  MUFU.EX2 R153, R2 ;  /* 0x0000000200997308 */ /* 0x0003640000000800 */
[--C-:B-1----:R-:W-:Y:S01]  /*9d00*/  FFMA.FTZ R2, R251, c[0x0][0x2d0], -R149.reuse ;  /* 0x0000b400fb027a23 */ /* 0x102fe20000010895 */
[----:B-----5:R-:W-:Y:S07]  /*9d10*/  F2FP.PACK_AB R75, R153, R120 ;  /* 0x00000078994b723e */ /* 0x020fee00000000ff */
[----:B------:R1:W-:Y:S01]  /*9d20*/  MUFU.EX2 R152, R2 ;  /* 0x0000000200987308 */ /* 0x0003e20000000800 */
[C---:B--2---:R-:W-:Y:S08]  /*9d30*/  HMMA.16816.F32 R4, R72.reuse, R76, R4 ;  /* 0x0000004c4804723c */ /* 0x044ff00000001804 */
[C---:B------:R-:W-:Y:S01]  /*9d40*/  HMMA.16816.F32 R8, R72.reuse, R78, R8 ;  /* 0x0000004e4808723c */ /* 0x040fe20000001808 */
[----:B------:R-:W2:Y:S07]  /*9d50*/  LDSM.16.MT88.4 R76, [R204+0x6800] ;  /* 0x00680000cc4c783b */ /* 0x000eae0000004200 */
[C---:B----4-:R-:W-:Y:S04]  /*9d60*/  HMMA.16816.F32 R12, R72.reuse, R80, R12 ;  /* 0x00000050480c723c */ /* 0x050fe8000000180c */
[--C-:B-1----:R-:W-:Y:S04]  /*9d70*/  FFMA.FTZ R2, R252, c[0x0][0x2d0], -R149.reuse ;  /* 0x0000b400fc027a23 */ /* 0x102fe80000010895 */
[C---:B------:R-:W-:Y:S01]  /*9d80*/  HMMA.16816.F32 R16, R72.reuse, R82, R16 ;  /* 0x000000524810723c */ /* 0x040fe20000001810 */
[----:B------:R1:W4:Y:S01]  /*9d90*/  MUFU.EX2 R151, R2 ;  /* 0x0000000200977308 */ /* 0x0003220000000800 */
[----:B------:R-:W5:Y:S06]  /*9da0*/  LDSM.16.MT88.4 R80, [R203+0x6800] ;  /* 0x00680000cb50783b */ /* 0x000f6c0000004200 */
[C---:B------:R-:W-:Y:S08]  /*9db0*/  HMMA.16816.F32 R20, R72.reuse, R96, R20 ;  /* 0x000000604814723c */ /* 0x040ff00000001814 */
[C---:B------:R-:W-:Y:S01]  /*9dc0*/  HMMA.16816.F32 R24, R72.reuse, R98, R24 ;  /* 0x000000624818723c */ /* 0x040fe20000001818 */
[----:B------:R-:W-:Y:S07]  /*9dd0*/  LDSM.16.MT88.4 R96, [R204+0x7000] ;  /* 0x00700000cc60783b */ /* 0x000fee0000004200 */
[C---:B------:R-:W-:Y:S04]  /*9de0*/  HMMA.16816.F32 R28, R72.reuse, R84, R28 ;  /* 0x00000054481c723c */ /* 0x040fe8000000181c */
[--C-:B-1----:R-:W-:Y:S04]  /*9df0*/  FFMA.FTZ R2, R243, c[0x0][0x2d0], -R148.reuse ;  /* 0x0000b400f3027a23 */ /* 0x102fe80000010894 */
[C---:B------:R-:W-:Y:S01]  /*9e00*/  HMMA.16816.F32 R32, R72.reuse, R86, R32 ;  /* 0x000000564820723c */ /* 0x040fe20000001820 */
[----:B------:R1:W-:Y:S01]  /*9e10*/  MUFU.EX2 R131, R2 ;  /* 0x0000000200837308 */ /* 0x0003e20000000800 */
[----:B------:R-:W4:Y:S06]  /*9e20*/  LDSM.16.MT88.4 R84, [R206+0x6800] ;  /* 0x00680000ce54783b */ /* 0x000f2c0000004200 */
[C---:B------:R-:W-:Y:S08]  /*9e30*/  HMMA.16816.F32 R36, R72.reuse, R88, R36 ;  /* 0x000000584824723c */ /* 0x040ff00000001824 */
[C---:B------:R-:W-:Y:S01]  /*9e40*/  HMMA.16816.F32 R40, R72.reuse, R90, R40 ;  /* 0x0000005a4828723c */ /* 0x040fe20000001828 */
[----:B------:R-:W-:Y:S07]  /*9e50*/  LDSM.16.MT88.4 R88, [R203+0x3000] ;  /* 0x00300000cb58783b */ /* 0x000fee0000004200 */
[C---:B--2---:R-:W-:Y:S04]  /*9e60*/  HMMA.16816.F32 R44, R72.reuse, R76, R44 ;  /* 0x0000004c482c723c */ /* 0x044fe8000000182c */
[----:B-1----:R-:W-:Y:S04]  /*9e70*/  FFMA.FTZ R2, R244, c[0x0][0x2d0], -R148 ;  /* 0x0000b400f4027a23 */ /* 0x002fe80000010894 */
[C---:B------:R-:W-:Y:S01]  /*9e80*/  HMMA.16816.F32 R48, R72.reuse, R78, R48 ;  /* 0x0000004e4830723c */ /* 0x040fe20000001830 */
[----:B------:R1:W2:Y:S01]  /*9e90*/  MUFU.EX2 R130, R2 ;  /* 0x0000000200827308 */ /* 0x0002a20000000800 */
[----:B------:R-:W3:Y:S06]  /*9ea0*/  LDSM.16.MT88.4 R76, [R200+0x3000] ;  /* 0x00300000c84c783b */ /* 0x000eec0000004200 */
[C---:B-----5:R-:W-:Y:S08]  /*9eb0*/  HMMA.16816.F32 R52, R72.reuse, R80, R52 ;  /* 0x000000504834723c */ /* 0x060ff00000001834 */
[C---:B------:R-:W-:Y:S01]  /*9ec0*/  HMMA.16816.F32 R56, R72.reuse, R82, R56 ;  /* 0x000000524838723c */ /* 0x040fe20000001838 */
[----:B------:R-:W5:Y:S07]  /*9ed0*/  LDSM.16.MT88.4 R80, [R204+0x3000] ;  /* 0x00300000cc50783b */ /* 0x000f6e0000004200 */
[C---:B----4-:R-:W-:Y:S04]  /*9ee0*/  HMMA.16816.F32 R60, R72.reuse, R84, R60 ;  /* 0x00000054483c723c */ /* 0x050fe8000000183c */
[--C-:B-1----:R-:W-:Y:S02]  /*9ef0*/  FFMA.FTZ R2, R137, c[0x0][0x2d0], -R149.reuse ;  /* 0x0000b40089027a23 */ /* 0x102fe40000010895 */
[----:B------:R-:W-:Y:S02]  /*9f00*/  IMAD.MOV.U32 R137, RZ, RZ, R134 ;  /* 0x000000ffff897224 */ /* 0x000fe400078e0086 */
[----:B------:R-:W-:Y:S01]  /*9f10*/  HMMA.16816.F32 R64, R72, R86, R64 ;  /* 0x000000564840723c */ /* 0x000fe20000001840 */
[----:B------:R1:W-:Y:S01]  /*9f20*/  MUFU.EX2 R129, R2 ;  /* 0x0000000200817308 */ /* 0x0003e20000000800 */
[----:B------:R-:W-:Y:S02]  /*9f30*/  LDSM.16.MT88.4 R84, [R200+0x7000] ;  /* 0x00700000c854783b */ /* 0x000fe40000004200 */
[----:B------:R-:W-:Y:S03]  /*9f40*/  IMAD.MOV.U32 R134, RZ, RZ, R128 ;  /* 0x000000ffff867224 */ /* 0x000fe600078e0080 */
[----:B------:R-:W-:Y:S02]  /*9f50*/  F2FP.PACK_AB R72, R151, R152 ;  /* 0x000000989748723e */ /* 0x000fe400000000ff */
[----:B--2---:R-:W-:Y:S03]  /*9f60*/  F2FP.PACK_AB R73, R130, R131 ;  /* 0x000000838249723e */ /* 0x004fe600000000ff */
[--C-:B-1----:R-:W-:Y:S04]  /*9f70*/  FFMA.FTZ R2, R150, c[0x0][0x2d0], -R149.reuse ;  /* 0x0000b40096027a23 */ /* 0x102fe80000010895 */
[----:B------:R1:W2:Y:S02]  /*9f80*/  MUFU.EX2 R150, R2 ;  /* 0x0000000200967308 */ /* 0x0002a40000000800 */
[----:B-1----:R-:W-:Y:S01]  /*9f90*/  FFMA.FTZ R2, R247, c[0x0][0x2d0], -R148 ;  /* 0x0000b400f7027a23 */ /* 0x002fe20000010894 */
[----:B--2---:R-:W-:Y:S01]  /*9fa0*/  F2FP.PACK_AB R74, R150, R129 ;  /* 0x00000081964a723e */ /* 0x004fe200000000ff */
[----:B---3--:R-:W-:Y:S06]  /*9fb0*/  FFMA.FTZ R104, R3, R92, R104 ;  /* 0x0000005c03687223 */ /* 0x008fec0000010068 */
[----:B------:R1:W-:Y:S01]  /*9fc0*/  MUFU.EX2 R128, R2 ;  /* 0x0000000200807308 */ /* 0x0003e20000000800 */
[----:B------:R-:W2:Y:S01]  /*9fd0*/  LDSM.16.MT88.4 R92, [R206+0x3000] ;  /* 0x00300000ce5c783b */ /* 0x000ea20000004200 */
[----:B------:R-:W-:Y:S04]  /*9fe0*/  FFMA.FTZ R0, R0, R135, R164 ;  /* 0x0000008700007223 */ /* 0x000fe800000100a4 */
[----:B------:R-:W-:Y:S04]  /*9ff0*/  FADD.FTZ R0, R133, R0 ;  /* 0x0000000085007221 */ /* 0x000fe80000010000 */
[----:B------:R-:W3:Y:S01]  /*a000*/  MUFU.EX2 R3, R100 ;  /* 0x0000006400037308 */ /* 0x000ee20000000800 */
[----:B------:R-:W-:Y:S04]  /*a010*/  FADD.FTZ R0, R111, R0 ;  /* 0x000000006f007221 */ /* 0x000fe80000010000 */
[----:B------:R-:W-:Y:S04]  /*a020*/  FADD.FTZ R0, R109, R0 ;  /* 0x000000006d007221 */ /* 0x000fe80000010000 */
[----:B------:R-:W-:Y:S04]  /*a030*/  FADD.FTZ R0, R249, R0 ;  /* 0x00000000f9007221 */ /* 0x000fe80000010000 */
[----:B------:R-:W-:Y:S02]  /*a040*/  FADD.FTZ R0, R248, R0 ;  /* 0x00000000f8007221 */ /* 0x000fe40000010000 */
[--C-:B-1----:R-:W-:Y:S02]  /*a050*/  FFMA.FTZ R2, R250, c[0x0][0x2d0], -R148.reuse ;  /* 0x0000b400fa027a23 */ /* 0x102fe40000010894 */
[----:B------:R-:W-:Y:S02]  /*a060*/  FFMA.FTZ R148, R71, c[0x0][0x2d0], -R148 ;  /* 0x0000b40047947a23 */ /* 0x000fe40000010894 */
[----:B------:R-:W1:Y:S01]  /*a070*/  MUFU.EX2 R139, R2 ;  /* 0x00000002008b7308 */ /* 0x000e620000000800 */
[----:B------:R-:W-:Y:S01]  /*a080*/  FADD.FTZ R0, R119, R0 ;  /* 0x0000000077007221 */ /* 0x000fe20000010000 */
[----:B---3--:R-:W-:Y:S03]  /*a090*/  F2FP.PACK_AB R133, R136, R3 ;  /* 0x000000038885723e */ /* 0x008fe600000000ff */
[----:B------:R-:W-:Y:S05]  /*a0a0*/  FADD.FTZ R0, R118, R0 ;  /* 0x0000000076007221 */ /* 0x000fea0000010000 */
[----:B------:R-:W-:Y:S01]  /*a0b0*/  MUFU.EX2 R71, R102 ;  /* 0x0000006600477308 */ /* 0x000fe20000000800 */
[----:B------:R-:W-:Y:S04]  /*a0c0*/  FADD.FTZ R0, R116, R0 ;  /* 0x0000000074007221 */ /* 0x000fe80000010000 */
[----:B------:R-:W-:Y:S04]  /*a0d0*/  FADD.FTZ R0, R236, R0 ;  /* 0x00000000ec007221 */ /* 0x000fe80000010000 */
[----:B------:R-:W-:Y:S01]  /*a0e0*/  FADD.FTZ R0, R126, R0 ;  /* 0x000000007e007221 */ /* 0x000fe20000010000 */
[----:B------:R-:W-:Y:S03]  /*a0f0*/  MUFU.EX2 R148, R148 ;  /* 0x0000009400947308 */ /* 0x000fe60000000800 */
[----:B------:R-:W-:Y:S01]  /*a100*/  FADD.FTZ R0, R125, R0 ;  /* 0x000000007d007221 */ /* 0x000fe20000010000 */
[----:B-1----:R-:W-:Y:S01]  /*a110*/  F2FP.PACK_AB R75, R139, R128 ;  /* 0x000000808b4b723e */ /* 0x002fe200000000ff */
[--C-:B------:R-:W-:Y:S01]  /*a120*/  FFMA.FTZ R2, R163, c[0x0][0x2d0], -R149.reuse ;  /* 0x0000b400a3027a23 */ /* 0x100fe20000010895 */
[----:B------:R-:W-:Y:S01]  /*a130*/  MOV R163, R138 ;  /* 0x0000008a00a37202 */ /* 0x000fe20000000f00 */
[----:B------:R-:W-:Y:S02]  /*a140*/  FFMA.FTZ R149, R137, c[0x0][0x2d0], -R149 ;  /* 0x0000b40089957a23 */ /* 0x000fe40000010895 */
[----:B------:R-:W-:Y:S01]  /*a150*/  FADD.FTZ R0, R107, R0 ;  /* 0x000000006b007221 */ /* 0x000fe20000010000 */
[----:B------:R-:W-:Y:S01]  /*a160*/  MUFU.EX2 R137, R70 ;  /* 0x0000004600897308 */ /* 0x000fe20000000800 */
[C---:B------:R-:W-:Y:S03]  /*a170*/  HMMA.16816.F32 R4, R72.reuse, R76, R4 ;  /* 0x0000004c4804723c */ /* 0x040fe60000001804 */
[----:B------:R-:W-:Y:S04]  /*a180*/  FADD.FTZ R0, R181, R0 ;  /* 0x00000000b5007221 */ /* 0x000fe80000010000 */
[----:B------:R-:W-:Y:S01]  /*a190*/  FADD.FTZ R0, R105, R0 ;  /* 0x0000000069007221 */ /* 0x000fe20000010000 */
[C---:B------:R-:W-:Y:S01]  /*a1a0*/  HMMA.16816.F32 R8, R72.reuse, R78, R8 ;  /* 0x0000004e4808723c */ /* 0x040fe20000001808 */
[----:B------:R-:W1:Y:S01]  /*a1b0*/  LDSM.16.MT88.4 R76, [R203+0x7000] ;  /* 0x00700000cb4c783b */ /* 0x000e620000004200 */
[----:B------:R3:W4:Y:S02]  /*a1c0*/  MUFU.EX2 R70, R103 ;  /* 0x0000006700467308 */ /* 0x0007240000000800 */
[----:B------:R-:W-:Y:S04]  /*a1d0*/  FADD.FTZ R0, R161, R0 ;  /* 0x00000000a1007221 */ /* 0x000fe80000010000 */
[C---:B-----5:R-:W-:Y:S04]  /*a1e0*/  HMMA.16816.F32 R12, R72.reuse, R80, R12 ;  /* 0x00000050480c723c */ /* 0x060fe8000000180c */
[----:B------:R-:W5:Y:S01]  /*a1f0*/  MUFU.EX2 R149, R149 ;  /* 0x0000009500957308 */ /* 0x000f620000000800 */
[----:B------:R-:W-:Y:S03]  /*a200*/  FADD.FTZ R0, R115, R0 ;  /* 0x0000000073007221 */ /* 0x000fe60000010000 */
[C---:B------:R-:W-:Y:S01]  /*a210*/  HMMA.16816.F32 R16, R72.reuse, R82, R16 ;  /* 0x000000524810723c */ /* 0x040fe20000001810 */
[----:B------:R-:W1:Y:S03]  /*a220*/  LDSM.16.MT88.4 R80, [R206+0x7000] ;  /* 0x00700000ce50783b */ /* 0x000e660000004200 */
[----:B------:R-:W-:Y:S02]  /*a230*/  FADD.FTZ R0, R114, R0 ;  /* 0x0000000072007221 */ /* 0x000fe40000010000 */
[----:B------:R5:W5:Y:S02]  /*a240*/  MUFU.EX2 R138, R2 ;  /* 0x00000002008a7308 */ /* 0x000b640000000800 */
[C---:B------:R-:W-:Y:S01]  /*a250*/  HMMA.16816.F32 R20, R72.reuse, R88, R20 ;  /* 0x000000584814723c */ /* 0x040fe20000001814 */
[----:B---3--:R-:W-:Y:S03]  /*a260*/  LDSM.16.MT88.4 R100, [R206+0x3800] ;  /* 0x00380000ce64783b */ /* 0x008fe60000004200 */
[----:B----4-:R-:W-:Y:S01]  /*a270*/  F2FP.PACK_AB R135, R148, R70 ;  /* 0x000000469487723e */ /* 0x010fe200000000ff */
[----:B------:R-:W-:Y:S03]  /*a280*/  FADD.FTZ R0, R112, R0 ;  /* 0x0000000070007221 */ /* 0x000fe60000010000 */
[C---:B------:R-:W-:Y:S01]  /*a290*/  HMMA.16816.F32 R24, R72.reuse, R90, R24 ;  /* 0x0000005a4818723c */ /* 0x040fe20000001818 */
[----:B------:R-:W-:Y:S03]  /*a2a0*/  LDSM.16.MT88.4 R88, [R204+0x3800] ;  /* 0x00380000cc58783b */ /* 0x000fe60000004200 */
[----:B------:R-:W-:Y:S04]  /*a2b0*/  FADD.FTZ R0, R157, R0 ;  /* 0x000000009d007221 */ /* 0x000fe80000010000 */
[C---:B--2---:R-:W-:Y:S04]  /*a2c0*/  HMMA.16816.F32 R28, R72.reuse, R92, R28 ;  /* 0x0000005c481c723c */ /* 0x044fe8000000181c */
[----:B------:R-:W-:Y:S02]  /*a2d0*/  FADD.FTZ R0, R123, R0 ;  /* 0x000000007b007221 */ /* 0x000fe40000010000 */
[----:B-----5:R-:W-:Y:S01]  /*a2e0*/  FADD.FTZ R2, R134, R104 ;  /* 0x0000006886027221 */ /* 0x020fe20000010000 */
[----:B------:R-:W-:Y:S01]  /*a2f0*/  F2FP.PACK_AB R134, R149, R71 ;  /* 0x000000479586723e */ /* 0x000fe200000000ff */
[C---:B------:R-:W-:Y:S01]  /*a300*/  HMMA.16816.F32 R32, R72.reuse, R94, R32 ;  /* 0x0000005e4820723c */ /* 0x040fe20000001820 */
[----:B------:R-:W-:Y:S03]  /*a310*/  LDSM.16.MT88.4 R92, [R203+0x3800] ;  /* 0x00380000cb5c783b */ /* 0x000fe60000004200 */
[----:B------:R-:W-:Y:S01]  /*a320*/  FADD.FTZ R2, R132, R2 ;  /* 0x0000000284027221 */ /* 0x000fe20000010000 */
[----:B------:R-:W-:Y:S01]  /*a330*/  F2FP.PACK_AB R132, R137, R138 ;  /* 0x0000008a8984723e */ /* 0x000fe200000000ff */
[----:B------:R-:W-:Y:S02]  /*a340*/  FADD.FTZ R0, R122, R0 ;  /* 0x000000007a007221 */ /* 0x000fe40000010000 */
[C---:B------:R-:W-:Y:S04]  /*a350*/  HMMA.16816.F32 R36, R72.reuse, R84, R36 ;  /* 0x000000544824723c */ /* 0x040fe80000001824 */
[----:B------:R-:W-:Y:S02]  /*a360*/  FADD.FTZ R2, R110, R2 ;  /* 0x000000026e027221 */ /* 0x000fe40000010000 */
[----:B------:R-:W-:Y:S02]  /*a370*/  FADD.FTZ R0, R120, R0 ;  /* 0x0000000078007221 */ /* 0x000fe40000010000 */
[C---:B------:R-:W-:Y:S01]  /*a380*/  HMMA.16816.F32 R40, R72.reuse, R86, R40 ;  /* 0x000000564828723c */ /* 0x040fe20000001828 */
[----:B------:R-:W2:Y:S03]  /*a390*/  LDSM.16.MT88.4 R84, [R200+0x3800] ;  /* 0x00380000c854783b */ /* 0x000ea60000004200 */
[----:B------:R-:W-:Y:S02]  /*a3a0*/  FADD.FTZ R2, R108, R2 ;  /* 0x000000026c027221 */ /* 0x000fe40000010000 */
[----:B------:R-:W-:Y:S02]  /*a3b0*/  FADD.FTZ R0, R153, R0 ;  /* 0x0000000099007221 */ /* 0x000fe40000010000 */
[C---:B------:R-:W-:Y:S01]  /*a3c0*/  HMMA.16816.F32 R44, R72.reuse, R96, R44 ;  /* 0x00000060482c723c */ /* 0x040fe2000000182c */
[----:B------:R-:W3:Y:S03]  /*a3d0*/  LDSM.16.MT88.4 R108, [R200+0x7800] ;  /* 0x00780000c86c783b */ /* 0x000ee60000004200 */
[----:B------:R-:W-:Y:S02]  /*a3e0*/  FADD.FTZ R2, R163, R2 ;  /* 0x00000002a3027221 */ /* 0x000fe40000010000 */
[----:B------:R-:W-:Y:S02]  /*a3f0*/  FADD.FTZ R0, R131, R0 ;  /* 0x0000000083007221 */ /* 0x000fe40000010000 */
[C---:B------:R-:W-:Y:S04]  /*a400*/  HMMA.16816.F32 R48, R72.reuse, R98, R48 ;  /* 0x000000624830723c */ /* 0x040fe80000001830 */
[----:B------:R-:W-:Y:S02]  /*a410*/  FADD.FTZ R2, R246, R2 ;  /* 0x00000002f6027221 */ /* 0x000fe40000010000 */
[----:B------:R-:W-:Y:S02]  /*a420*/  FADD.FTZ R0, R130, R0 ;  /* 0x0000000082007221 */ /* 0x000fe40000010000 */
[C---:B-1----:R-:W-:Y:S04]  /*a430*/  HMMA.16816.F32 R52, R72.reuse, R76, R52 ;  /* 0x0000004c4834723c */ /* 0x042fe80000001834 */
[----:B------:R-:W-:Y:S02]  /*a440*/  FADD.FTZ R2, R245, R2 ;  /* 0x00000002f5027221 */ /* 0x000fe40000010000 */
[----:B------:R-:W-:Y:S02]  /*a450*/  FADD.FTZ R0, R128, R0 ;  /* 0x0000000080007221 */ /* 0x000fe40000010000 */
[C---:B------:R-:W-:Y:S04]  /*a460*/  HMMA.16816.F32 R56, R72.reuse, R78, R56 ;  /* 0x0000004e4838723c */ /* 0x040fe80000001838 */
[----:B------:R-:W-:Y:S02]  /*a470*/  FADD.FTZ R2, R117, R2 ;  /* 0x0000000275027221 */ /* 0x000fe40000010000 */
[----:B------:R-:W1:Y:S01]  /*a480*/  LDSM.16.MT88.4 R116, [R204+0x7800] ;  /* 0x00780000cc74783b */ /* 0x000e620000004200 */
[----:B------:R-:W-:Y:S01]  /*a490*/  FADD.FTZ R0, R139, R0 ;  /* 0x000000008b007221 */ /* 0x000fe20000010000 */
[C---:B------:R-:W-:Y:S04]  /*a4a0*/  HMMA.16816.F32 R60, R72.reuse, R80, R60 ;  /* 0x00000050483c723c */ /* 0x040fe8000000183c */
[----:B------:R-:W-:Y:S02]  /*a4b0*/  FADD.FTZ R2, R242, R2 ;  /* 0x00000002f2027221 */ /* 0x000fe40000010000 */
[----:B------:R-:W-:Y:S02]  /*a4c0*/  FADD.FTZ R3, R3, R0 ;  /* 0x0000000003037221 */ /* 0x000fe40000010000 */
[----:B------:R-:W-:Y:S04]  /*a4d0*/  HMMA.16816.F32 R64, R72, R82, R64 ;  /* 0x000000524840723c */ /* 0x000fe80000001840 */
[----:B------:R-:W-:Y:S02]  /*a4e0*/  FADD.FTZ R2, R234, R2 ;  /* 0x00000002ea027221 */ /* 0x000fe40000010000 */
[----:B------:R-:W-:Y:S02]  /*a4f0*/  FADD.FTZ R3, R136, R3 ;  /* 0x0000000388037221 */ /* 0x000fe40000010000 */
[C---:B--2---:R-:W-:Y:S01]  /*a500*/  HMMA.16816.F32 R72, R132.reuse, R84, R4 ;  /* 0x000000548448723c */ /* 0x044fe20000001804 */
[----:B------:R-:W-:Y:S04]  /*a510*/  LDSM.16.MT88.4 R4, [R206+0x7800] ;  /* 0x00780000ce04783b */ /* 0x000fe80000004200 */
[----:B------:R-:W-:Y:S03]  /*a520*/  FADD.FTZ R2, R127, R2 ;  /* 0x000000027f027221 */ /* 0x000fe60000010000 */
[C---:B------:R-:W-:Y:S01]  /*a530*/  HMMA.16816.F32 R76, R132.reuse, R86, R8 ;  /* 0x00000056844c723c */ /* 0x040fe20000001808 */
[----:B------:R-:W2:Y:S03]  /*a540*/  LDL R8, [R1+0x4] ;  /* 0x0000040001087983 */ /* 0x000ea60000100800 */
[----:B------:R-:W-:Y:S02]  /*a550*/  FADD.FTZ R2, R124, R2 ;  /* 0x000000027c027221 */ /* 0x000fe40000010000 */
[----:B------:R-:W4:Y:S02]  /*a560*/  LDSM.16.MT88.4 R124, [R203+0x7800] ;  /* 0x00780000cb7c783b */ /* 0x000f240000004200 */
[C---:B------:R-:W-:Y:S04]  /*a570*/  HMMA.16816.F32 R80, R132.reuse, R88, R12 ;  /* 0x000000588450723c */ /* 0x040fe8000000180c */
[----:B------:R-:W-:Y:S04]  /*a580*/  FADD.FTZ R2, R188, R2 ;  /* 0x00000002bc027221 */ /* 0x000fe80000010000 */
        /* <DEDUP_REMOVED lines=10> */
[C---:B---3--:R-:W-:Y:S04]  /*a630*/  HMMA.16816.F32 R104, R132.reuse, R108, R36 ;  /* 0x0000006c8468723c */ /* 0x048fe80000001824 */
[----:B------:R-:W-:Y:S04]  /*a640*/  FADD.FTZ R2, R158, R2 ;  /* 0x000000029e027221 */ /* 0x000fe80000010000 */
[C---:B------:R-:W-:Y:S04]  /*a650*/  HMMA.16816.F32 R108, R132.reuse, R110, R40 ;  /* 0x0000006e846c723c */ /* 0x040fe80000001828 */
[----:B------:R-:W-:Y:S04]  /*a660*/  FADD.FTZ R2, R156, R2 ;  /* 0x000000029c027221 */ /* 0x000fe80000010000 */
[C---:B-1----:R-:W-:Y:S04]  /*a670*/  HMMA.16816.F32 R112, R132.reuse, R116, R44 ;  /* 0x000000748470723c */ /* 0x042fe8000000182c */
[----:B------:R-:W-:Y:S04]  /*a680*/  FADD.FTZ R2, R155, R2 ;  /* 0x000000029b027221 */ /* 0x000fe80000010000 */
[C---:B------:R-:W-:Y:S04]  /*a690*/  HMMA.16816.F32 R116, R132.reuse, R118, R48 ;  /* 0x000000768474723c */ /* 0x040fe80000001830 */
[----:B------:R-:W-:Y:S04]  /*a6a0*/  FADD.FTZ R2, R121, R2 ;  /* 0x0000000279027221 */ /* 0x000fe80000010000 */
[C---:B----4-:R-:W-:Y:S04]  /*a6b0*/  HMMA.16816.F32 R120, R132.reuse, R124, R52 ;  /* 0x0000007c8478723c */ /* 0x050fe80000001834 */
[----:B------:R-:W-:Y:S04]  /*a6c0*/  FADD.FTZ R2, R154, R2 ;  /* 0x000000029a027221 */ /* 0x000fe80000010000 */
[C---:B------:R-:W-:Y:S04]  /*a6d0*/  HMMA.16816.F32 R124, R132.reuse, R126, R56 ;  /* 0x0000007e847c723c */ /* 0x040fe80000001838 */
[----:B------:R-:W-:Y:S04]  /*a6e0*/  FADD.FTZ R2, R152, R2 ;  /* 0x0000000298027221 */ /* 0x000fe80000010000 */
[----:B------:R-:W-:Y:S04]  /*a6f0*/  FADD.FTZ R2, R151, R2 ;  /* 0x0000000297027221 */ /* 0x000fe80000010000 */
[----:B------:R-:W-:Y:S02]  /*a700*/  FADD.FTZ R2, R129, R2 ;  /* 0x0000000281027221 */ /* 0x000fe40000010000 */
[C---:B------:R-:W-:Y:S03]  /*a710*/  HMMA.16816.F32 R128, R132.reuse, R4, R60 ;  /* 0x000000048480723c */ /* 0x040fe6000000183c */
[----:B------:R-:W-:Y:S04]  /*a720*/  FADD.FTZ R2, R150, R2 ;  /* 0x0000000296027221 */ /* 0x000fe80000010000 */
[----:B------:R-:W-:Y:S01]  /*a730*/  FADD.FTZ R2, R138, R2 ;  /* 0x000000028a027221 */ /* 0x000fe20000010000 */
[----:B------:R-:W-:Y:S04]  /*a740*/  HMMA.16816.F32 R132, R132, R6, R64 ;  /* 0x000000068484723c */ /* 0x000fe80000001840 */
[----:B------:R-:W-:Y:S04]  /*a750*/  FADD.FTZ R0, R137, R2 ;  /* 0x0000000289007221 */ /* 0x000fe80000010000 */
[----:B------:R-:W-:Y:S04]  /*a760*/  FADD.FTZ R2, R71, R0 ;  /* 0x0000000047027221 */ /* 0x000fe80000010000 */
[----:B------:R-:W-:Y:S02]  /*a770*/  FADD.FTZ R2, R149, R2 ;  /* 0x0000000295027221 */ /* 0x000fe40000010000 */
[----:B------:R-:W-:Y:S01]  /*a780*/  FADD.FTZ R0, R70, R3 ;  /* 0x0000000346007221 */ /* 0x000fe20000010000 */
[----:B------:R-:W-:Y:S02]  /*a790*/  MOV R70, R68 ;  /* 0x0000004400467202 */ /* 0x000fe40000000f00 */
[----:B------:R1:W-:Y:S01]  /*a7a0*/  STL [R1+0xc], R2 ;  /* 0x00000c0201007387 */ /* 0x0003e20000100800 */
[----:B------:R-:W-:Y:S01]  /*a7b0*/  FADD.FTZ R0, R148, R0 ;  /* 0x0000000094007221 */ /* 0x000fe20000010000 */
[----:B------:R-:W-:Y:S04]  /*a7c0*/  MOV R3, R69 ;  /* 0x0000004500037202 */ /* 0x000fe80000000f00 */
[----:B------:R1:W-:Y:S01]  /*a7d0*/  STL [R1+0x10], R0 ;  /* 0x0000100001007387 */ /* 0x0003e20000100800 */
[----:B--2---:R-:W-:Y:S01]  /*a7e0*/  ISETP.GT.AND P0, PT, R229, R8, PT ;  /* 0x00000008e500720c */ /* 0x004fe20003f04270 */
[----:B------:R-:W-:Y:S11]  /*a7f0*/  IMAD.MOV.U32 R229, RZ, RZ, R230 ;  /* 0x000000ffffe57224 */ /* 0x000ff600078e00e6 */
[----:B------:R-:W-:Y:S01]  /*a800*/  @!UPT UIADD3 URZ, URZ, URZ, URZ ;  /* 0x0000003f3f3ff290 */ /* 0x000fe2000fffe03f */
[----:B-1----:R-:W-:-:S05]  /*a810*/  @P0 BRA `(.L_x_71) ;  /* 0xffffb77000000947 */ /* 0x002fca000383ffff */
.L_x_70:
[----:B-1----:R-:W2:Y:S02]  /*a820*/  LDL R0, [R1+0x8] ;  /* 0x0000080001007983 */ /* 0x002ea40000100800 */
[----:B--2---:R-:W-:-:S13]  /*a830*/  ISETP.GE.AND P0, PT, R230, R0, PT ;  /* 0x00000000e600720c */ /* 0x004fda0003f06270 */
[----:B------:R-:W-:Y:S05]  /*a840*/  @!P0 BRA `(.L_x_72) ;  /* 0x00003f8000008947 */ /* 0x000fea0003800000 */
[----:B------:R-:W-:Y:S02]  /*a850*/  MOV R71, R68 ;  /* 0x0000004400477202 */ /* 0x000fe40000000f00 */
[----:B------:R-:W-:Y:S02]  /*a860*/  MOV R70, R69 ;  /* 0x0000004500467202 */ /* 0x000fe40000000f00 */
.L_x_73:
[----:B------:R-:W2:Y:S01]  /*a870*/  LDL.64 R162, [R1+0x20] ;  /* 0x0000200001a27983 */ /* 0x000ea20000100a00 */
[----:B------:R-:W-:Y:S04]  /*a880*/  DEPBAR.LE SB0, 0x0 ;  /* 0x000080000000791a */ /* 0x000fe80000000000 */
[----:B------:R-:W-:Y:S01]  /*a890*/  WARPSYNC 0xffffffff ;  /* 0xffffffff00007948 */ /* 0x000fe20003800000 */
[----:B------:R-:W3:Y:S01]  /*a8a0*/  LDL R164, [R1+0x2c] ;  /* 0x00002c0001a47983 */ /* 0x000ee20000100800 */
[----:B-1----:R-:W-:Y:S01]  /*a8b0*/  SHF.R.S32.HI R0, RZ, 0x1f, R230 ;  /* 0x0000001fff007819 */ /* 0x002fe200000114e6 */
[----:B------:R-:W-:Y:S01]  /*a8c0*/  IMAD.WIDE.U32 R68, R230, c[0x0][0x208], RZ ;  /* 0x00008200e6447a25 */ /* 0x000fe200078e00ff */
[----:B------:R-:W-:Y:S01]  /*a8d0*/  MOV R229, 0x6 ;  /* 0x0000000600e57802 */ /* 0x000fe20000000f00 */
[----:B------:R-:W-:Y:S02]  /*a8e0*/  BAR.SYNC.DEFER_BLOCKING 0x0 ;  /* 0x0000000000007b1d */ /* 0x000fe40000010000 */
[----:B------:R-:W-:Y:S01]  /*a8f0*/  IMAD R0, R0, c[0x0][0x208], RZ ;  /* 0x0000820000007a24 */ /* 0x000fe200078e02ff */
[----:B------:R-:W-:Y:S03]  /*a900*/  SHF.L.U32 R3, R68, 0x7, RZ ;  /* 0x0000000744037819 */ /* 0x000fe600000006ff */
[----:B------:R-:W-:Y:S05]  /*a910*/  IMAD R0, R230, c[0x0][0x20c], R0 ;  /* 0x00008300e6007a24 */ /* 0x000fea00078e0200 */
[----:B------:R-:W-:Y:S04]  /*a920*/  IADD3 R0, R69, R0, RZ ;  /* 0x0000000045007210 */ /* 0x000fe80007ffe0ff */
[----:B------:R-:W-:Y:S01]  /*a930*/  SHF.L.U64.HI R0, R68, 0x7, R0 ;  /* 0x0000000744007819 */ /* 0x000fe20000010200 */
[----:B------:R-:W1:Y:S08]  /*a940*/  LDSM.16.M88.4 R8, [R201] ;  /* 0x00000000c908783b */ /* 0x000e700000000200 */
        /* <DEDUP_REMOVED lines=16> */
[C---:B------:R-:W-:Y:S07]  /*aa50*/  HMMA.16816.F32 R28, R140.reuse, R32, RZ ;  /* 0x000000208c1c723c */ /* 0x040fee00000018ff */
[----:B------:R-:W4:Y:S01]  /*aa60*/  LDSM.16.M88.4 R156, [R220] ;  /* 0x00000000dc9c783b */ /* 0x000f220000000200 */
[C---:B------:R-:W-:Y:S08]  /*aa70*/  HMMA.16816.F32 R32, R140.reuse, R34, RZ ;  /* 0x000000228c20723c */ /* 0x040ff000000018ff */
[C---:B------:R-:W-:Y:S08]  /*aa80*/  HMMA.16816.F32 R36, R140.reuse, R40, RZ ;  /* 0x000000288c24723c */ /* 0x040ff000000018ff */
[C---:B------:R-:W-:Y:S08]  /*aa90*/  HMMA.16816.F32 R40, R140.reuse, R42, RZ ;  /* 0x0000002a8c28723c */ /* 0x040ff000000018ff */
[C---:B-1----:R-:W-:Y:S08]  /*aaa0*/  HMMA.16816.F32 R44, R140.reuse, R48, RZ ;  /* 0x000000308c2c723c */ /* 0x042ff000000018ff */
[C---:B------:R-:W-:Y:S08]  /*aab0*/  HMMA.16816.F32 R48, R140.reuse, R50, RZ ;  /* 0x000000328c30723c */ /* 0x040ff000000018ff */
[C---:B------:R-:W-:Y:S08]  /*aac0*/  HMMA.16816.F32 R52, R140.reuse, R56, RZ ;  /* 0x000000388c34723c */ /* 0x040ff000000018ff */
[C---:B------:R-:W-:Y:S08]  /*aad0*/  HMMA.16816.F32 R56, R140.reuse, R58, RZ ;  /* 0x0000003a8c38723c */ /* 0x040ff000000018ff */
[C---:B----4-:R-:W-:Y:S08]  /*aae0*/  HMMA.16816.F32 R60, R140.reuse, R64, RZ ;  /* 0x000000408c3c723c */ /* 0x050ff000000018ff */
[----:B------:R-:W-:Y:S08]  /*aaf0*/  HMMA.16816.F32 R64, R140, R66, RZ ;  /* 0x000000428c40723c */ /* 0x000ff000000018ff */
[C---:B------:R-:W-:Y:S08]  /*ab00*/  HMMA.16816.F32 R4, R144.reuse, R136, R4 ;  /* 0x000000889004723c */ /* 0x040ff00000001804 */
[C---:B------:R-:W-:Y:S01]  /*ab10*/  HMMA.16816.F32 R8, R144.reuse, R138, R8 ;  /* 0x0000008a9008723c */ /* 0x040fe20000001808 */
[----:B------:R-:W1:Y:S07]  /*ab20*/  LDSM.16.M88.4 R136, [R219] ;  /* 0x00000000db88783b */ /* 0x000e6e0000000200 */
[C---:B-----5:R-:W-:Y:S08]  /*ab30*/  HMMA.16816.F32 R12, R144.reuse, R148, R12 ;  /* 0x00000094900c723c */ /* 0x060ff0000000180c */
[C---:B------:R-:W-:Y:S01]  /*ab40*/  HMMA.16816.F32 R16, R144.reuse, R150, R16 ;  /* 0x000000969010723c */ /* 0x040fe20000001810 */
[----:B------:R-:W4:Y:S07]  /*ab50*/  LDSM.16.M88.4 R148, [R218] ;  /* 0x00000000da94783b */ /* 0x000f2e0000000200 */
[C---:B------:R-:W-:Y:S08]  /*ab60*/  HMMA.16816.F32 R20, R144.reuse, R152, R20 ;  /* 0x000000989014723c */ /* 0x040ff00000001814 */
[C---:B------:R-:W-:Y:S01]  /*ab70*/  HMMA.16816.F32 R24, R144.reuse, R154, R24 ;  /* 0x0000009a9018723c */ /* 0x040fe20000001818 */
[----:B------:R-:W5:Y:S07]  /*ab80*/  LDSM.16.M88.4 R152, [R217] ;  /* 0x00000000d998783b */ /* 0x000f6e0000000200 */
[C---:B------:R-:W-:Y:S07]  /*ab90*/  HMMA.16816.F32 R28, R144.reuse, R156, R28 ;  /* 0x0000009c901c723c */ /* 0x040fee000000181c */
[----:B------:R-:W-:Y:S01]  /*aba0*/  MOV R156, c[0x0][0x208] ;  /* 0x00008200009c7a02 */ /* 0x000fe20000000f00 */
[C---:B------:R-:W-:Y:S04]  /*abb0*/  HMMA.16816.F32 R32, R144.reuse, R158, R32 ;  /* 0x0000009e9020723c */ /* 0x040fe80000001820 */
[----:B------:R-:W-:Y:S04]  /*abc0*/  SHF.L.U32 R69, R156, 0x6, RZ ;  /* 0x000000069c457819 */ /* 0x000fe800000006ff */
[C---:B-1----:R-:W-:Y:S08]  /*abd0*/  HMMA.16816.F32 R36, R144.reuse, R136, R36 ;  /* 0x000000889024723c */ /* 0x042ff00000001824 */
[C---:B------:R-:W-:Y:S08]  /*abe0*/  HMMA.16816.F32 R40, R144.reuse, R138, R40 ;  /* 0x0000008a9028723c */ /* 0x040ff00000001828 */
[C---:B----4-:R-:W-:Y:S08]  /*abf0*/  HMMA.16816.F32 R44, R144.reuse, R148, R44 ;  /* 0x00000094902c723c */ /* 0x050ff0000000182c */
[C---:B------:R-:W-:Y:S08]  /*ac00*/  HMMA.16816.F32 R48, R144.reuse, R150, R48 ;  /* 0x000000969030723c */ /* 0x040ff00000001830 */
[C---:B-----5:R-:W-:Y:S04]  /*ac10*/  HMMA.16816.F32 R52, R144.reuse, R152, R52 ;  /* 0x000000989034723c */ /* 0x060fe80000001834 */
[C---:B--2---:R-:W-:Y:S04]  /*ac20*/  IADD3 R2, P1, R3.reuse, R162, RZ ;  /* 0x000000a203027210 */ /* 0x044fe80007f3e0ff */
[C---:B------:R-:W-:Y:S04]  /*ac30*/  HMMA.16816.F32 R56, R144.reuse, R154, R56 ;  /* 0x0000009a9038723c */ /* 0x040fe80000001838 */
[----:B---3--:R-:W-:Y:S02]  /*ac40*/  IADD3.X R68, R0, R164, RZ, P1, !PT ;  /* 0x000000a400447210 */ /* 0x008fe40000ffe4ff */
[----:B------:R-:W-:Y:S02]  /*ac50*/  LEA R160, P0, R2, c[0x0][0x1f8], 0x1 ;  /* 0x00007e0002a07a11 */ /* 0x000fe400078008ff */
[----:B------:R-:W-:Y:S04]  /*ac60*/  IADD3 R3, P2, P1, R3, 0x40, R162 ;  /* 0x0000004003037810 */ /* 0x000fe8000795e0a2 */
[----:B------:R-:W-:Y:S02]  /*ac70*/  IADD3.X R0, R0, RZ, R164, P2, P1 ;  /* 0x000000ff00007210 */ /* 0x000fe400017e24a4 */
[----:B------:R-:W-:Y:S02]  /*ac80*/  LEA.HI.X R161, R2, c[0x0][0x1fc], R68, 0x1, P0 ;  /* 0x00007f0002a17a11 */ /* 0x000fe400000f0c44 */
[C---:B------:R-:W-:Y:S02]  /*ac90*/  LEA R162, P0, R3.reuse, c[0x0][0x1f8], 0x1 ;  /* 0x00007e0003a27a11 */ /* 0x040fe400078008ff */
[----:B------:R-:W-:Y:S02]  /*aca0*/  IADD3 R2, P1, R160, R69, RZ ;  /* 0x00000045a0027210 */ /* 0x000fe40007f3e0ff */
[----:B------:R-:W-:Y:S02]  /*acb0*/  LEA.HI.X R163, R3, c[0x0][0x1fc], R0, 0x1, P0 ;  /* 0x00007f0003a37a11 */ /* 0x000fe400000f0c00 */
[----:B------:R-:W-:Y:S02]  /*acc0*/  SHF.L.U64.HI R0, R156, R229, c[0x0][0x20c] ;  /* 0x000083009c007619 */ /* 0x000fe400000102e5 */
[----:B------:R-:W1:Y:S01]  /*acd0*/  LDSM.16.M88.4 R156, [R216] ;  /* 0x00000000d89c783b */ /* 0x000e620000000200 */
[-C--:B------:R-:W-:Y:S02]  /*ace0*/  IADD3 R68, P0, R2, R69.reuse, RZ ;  /* 0x0000004502447210 */ /* 0x080fe40007f1e0ff */
[-C--:B------:R-:W-:Y:S02]  /*acf0*/  IADD3.X R3, R161, R0.reuse, RZ, P1, !PT ;  /* 0x00000000a1037210 */ /* 0x080fe40000ffe4ff */
[----:B------:R-:W-:Y:S02]  /*ad00*/  IADD3 R136, P1, R68, R69, RZ ;  /* 0x0000004544887210 */ /* 0x000fe40007f3e0ff */
[-C--:B------:R-:W-:Y:S01]  /*ad10*/  IADD3.X R69, R3, R0.reuse, RZ, P0, !PT ;  /* 0x0000000003457210 */ /* 0x080fe200007fe4ff */
[----:B------:R-:W-:Y:S01]  /*ad20*/  @!PT LDS RZ, [RZ] ;  /* 0x00000000fffff984 */ /* 0x000fe20000000800 */
[----:B------:R-:W-:Y:S01]  /*ad30*/  @!PT LDS RZ, [RZ] ;  /* 0x00000000fffff984 */ /* 0x000fe20000000800 */
[----:B------:R-:W-:Y:S01]  /*ad40*/  @!PT LDS RZ, [RZ] ;  /* 0x00000000fffff984 */ /* 0x000fe20000000800 */
[----:B------:R2:W-:Y:S03]  /*ad50*/  LDGSTS.E.BYPASS.LTC128B.128 [R228+0x100], [R160.64], !P6 ;  /* 0x00100000a0e47fae */ /* 0x0005e6000f101d46 */
[----:B------:R-:W-:Y:S05]  /*ad60*/  IADD3.X R137, R69, R0, RZ, P1, !PT ;  /* 0x0000000045897210 */ /* 0x000fea0000ffe4ff */
[----:B------:R2:W-:Y:S08]  /*ad70*/  LDGSTS.E.BYPASS.LTC128B.128 [R228+0x4100], [R162.64], !P5 ;  /* 0x04100000a2e47fae */ /* 0x0005f0000e901d46 */
[----:B------:R3:W-:Y:S08]  /*ad80*/  LDGSTS.E.BYPASS.LTC128B.128 [R228+0x1100], [R2.64], !P6 ;  /* 0x0110000002e47fae */ /* 0x0007f0000f101d46 */
[----:B------:R3:W-:Y:S01]  /*ad90*/  LDGSTS.E.BYPASS.LTC128B.128 [R228+0x5100], [R2.64+0x80], !P5 ;  /* 0x0510008002e47fae */ /* 0x0007e2000e901d46 */
[C---:B-1----:R-:W-:Y:S07]  /*ada0*/  HMMA.16816.F32 R60, R144.reuse, R156, R60 ;  /* 0x0000009c903c723c */ /* 0x042fee000000183c */
[----:B------:R1:W-:Y:S01]  /*adb0*/  LDGSTS.E.BYPASS.LTC128B.128 [R228+0x2100], [R68.64], !P6 ;  /* 0x0210000044e47fae */ /* 0x0003e2000f101d46 */
[----:B------:R-:W-:Y:S07]  /*adc0*/  HMMA.16816.F32 R64, R144, R158, R64 ;  /* 0x0000009e9040723c */ /* 0x000fee0000001840 */
[----:B------:R1:W-:Y:S08]  /*add0*/  LDGSTS.E.BYPASS.LTC128B.128 [R228+0x6100], [R68.64+0x80], !P5 ;  /* 0x0610008044e47fae */ /* 0x0003f0000e901d46 */
[----:B------:R4:W-:Y:S08]  /*ade0*/  LDGSTS.E.BYPASS.LTC128B.128 [R228+0x3100], [R136.64], !P6 ;  /* 0x0310000088e47fae */ /* 0x0009f0000f101d46 */
[----:B------:R4:W-:Y:S08]  /*adf0*/  LDGSTS.E.BYPASS.LTC128B.128 [R228+0x7100], [R136.64+0x80], !P5 ;  /* 0x0710008088e47fae */ /* 0x0009f0000e901d46 */
[----:B------:R-:W-:Y:S08]  /*ae00*/  LDSM.16.M88.4 R148, [R205+0x800] ;  /* 0x00080000cd94783b */ /* 0x000ff00000000200 */
[----:B--2---:R-:W-:Y:S08]  /*ae10*/  LDSM.16.M88.4 R160, [R205+0x1000] ;  /* 0x00100000cda0783b */ /* 0x004ff00000000200 */
[----:B------:R-:W-:Y:S08]  /*ae20*/  LDSM.16.M88.4 R164, [R205+0x1800] ;  /* 0x00180000cda4783b */ /* 0x000ff00000000200 */
[----:B----4-:R-:W2:Y:S08]  /*ae30*/  LDSM.16.M88.4 R136, [R205] ;  /* 0x00000000cd88783b */ /* 0x010eb00000000200 */
[----:B------:R-:W0:Y:S08]  /*ae40*/  LDGDEPBAR ;  /* 0x00000000000079af */ /* 0x000e300000000000 */
[----:B------:R-:W4:Y:S08]  /*ae50*/  LDSM.16.M88.4 R180, [R205+0x2000] ;  /* 0x00200000cdb4783b */ /* 0x000f300000000200 */
[----:B------:R-:W5:Y:S08]  /*ae60*/  LDSM.16.M88.4 R188, [R205+0x2800] ;  /* 0x00280000cdbc783b */ /* 0x000f700000000200 */
[----:B------:R-:W1:Y:S01]  /*ae70*/  LDSM.16.M88.4 R152, [R205+0x3000] ;  /* 0x00300000cd98783b */ /* 0x000e620000000200 */
[C---:B--2---:R-:W-:Y:S07]  /*ae80*/  HMMA.16816.F32 R4, R168.reuse, R136, R4 ;  /* 0x00000088a804723c */ /* 0x044fee0000001804 */
[----:B------:R-:W2:Y:S01]  /*ae90*/  LDSM.16.M88.4 R156, [R205+0x3800] ;  /* 0x00380000cd9c783b */ /* 0x000ea20000000200 */
[C---:B------:R-:W-:Y:S07]  /*aea0*/  HMMA.16816.F32 R8, R168.reuse, R138, R8 ;  /* 0x0000008aa808723c */ /* 0x040fee0000001808 */
[----:B------:R-:W1:Y:S01]  /*aeb0*/  LDSM.16.M88.4 R136, [R202] ;  /* 0x00000000ca88783b */ /* 0x000e620000000200 */
[C---:B------:R-:W-:Y:S08]  /*aec0*/  HMMA.16816.F32 R12, R168.reuse, R148, R12 ;  /* 0x00000094a80c723c */ /* 0x040ff0000000180c */
[C---:B------:R-:W-:Y:S01]  /*aed0*/  HMMA.16816.F32 R16, R168.reuse, R150, R16 ;  /* 0x00000096a810723c */ /* 0x040fe20000001810 */
[----:B------:R-:W1:Y:S07]  /*aee0*/  LDSM.16.M88.4 R148, [R202+0x800] ;  /* 0x00080000ca94783b */ /* 0x000e6e0000000200 */
[C---:B------:R-:W-:Y:S08]  /*aef0*/  HMMA.16816.F32 R20, R168.reuse, R160, R20 ;  /* 0x000000a0a814723c */ /* 0x040ff00000001814 */
[C---:B------:R-:W-:Y:S01]  /*af00*/  HMMA.16816.F32 R24, R168.reuse, R162, R24 ;  /* 0x000000a2a818723c */ /* 0x040fe20000001818 */
[----:B------:R-:W-:Y:S07]  /*af10*/  LDSM.16.M88.4 R160, [R202+0x1800] ;  /* 0x00180000caa0783b */ /* 0x000fee0000000200 */
[C---:B------:R-:W-:Y:S08]  /*af20*/  HMMA.16816.F32 R28, R168.reuse, R164, R28 ;  /* 0x000000a4a81c723c */ /* 0x040ff0000000181c */
[C---:B------:R-:W-:Y:S01]  /*af30*/  HMMA.16816.F32 R32, R168.reuse, R166, R32 ;  /* 0x000000a6a820723c */ /* 0x040fe20000001820 */
[----:B------:R-:W-:Y:S07]  /*af40*/  LDSM.16.M88.4 R164, [R202+0x2000] ;  /* 0x00200000caa4783b */ /* 0x000fee0000000200 */
[C---:B----4-:R-:W-:Y:S08]  /*af50*/  HMMA.16816.F32 R36, R168.reuse, R180, R36 ;  /* 0x000000b4a824723c */ /* 0x050ff00000001824 */
[C---:B------:R-:W-:Y:S01]  /*af60*/  HMMA.16816.F32 R40, R168.reuse, R182, R40 ;  /* 0x000000b6a828723c */ /* 0x040fe20000001828 */
[----:B------:R-:W-:Y:S07]  /*af70*/  LDSM.16.M88.4 R180, [R202+0x2800] ;  /* 0x00280000cab4783b */ /* 0x000fee0000000200 */
[C---:B-----5:R-:W-:Y:S08]  /*af80*/  HMMA.16816.F32 R44, R168.reuse, R188, R44 ;  /* 0x000000bca82c723c */ /* 0x060ff0000000182c */
[C---:B------:R-:W-:Y:S01]  /*af90*/  HMMA.16816.F32 R48, R168.reuse, R190, R48 ;  /* 0x000000bea830723c */ /* 0x040fe20000001830 */
[----:B------:R-:W-:Y:S07]  /*afa0*/  LDSM.16.M88.4 R188, [R202+0x3000] ;  /* 0x00300000cabc783b */ /* 0x000fee0000000200 */
[C---:B-1----:R-:W-:Y:S08]  /*afb0*/  HMMA.16816.F32 R52, R168.reuse, R152, R52 ;  /* 0x00000098a834723c */ /* 0x042ff00000001834 */
[C---:B------:R-:W-:Y:S01]  /*afc0*/  HMMA.16816.F32 R56, R168.reuse, R154, R56 ;  /* 0x0000009aa838723c */ /* 0x040fe20000001838 */
[----:B------:R-:W1:Y:S07]  /*afd0*/  LDSM.16.M88.4 R152, [R202+0x1000] ;  /* 0x00100000ca98783b */ /* 0x000e6e0000000200 */
[C---:B--2---:R-:W-:Y:S08]  /*afe0*/  HMMA.16816.F32 R60, R168.reuse, R156, R60 ;  /* 0x0000009ca83c723c */ /* 0x044ff0000000183c */
[----:B------:R-:W-:Y:S01]  /*aff0*/  HMMA.16816.F32 R64, R168, R158, R64 ;  /* 0x0000009ea840723c */ /* 0x000fe20000001840 */
[----:B------:R-:W2:Y:S07]  /*b000*/  LDSM.16.M88.4 R156, [R202+0x3800] ;  /* 0x00380000ca9c783b */ /* 0x000eae0000000200 */
[C---:B------:R-:W-:Y:S08]  /*b010*/  HMMA.16816.F32 R4, R172.reuse, R136, R4 ;  /* 0x00000088ac04723c */ /* 0x040ff00000001804 */
[C---:B------:R-:W-:Y:S01]  /*b020*/  HMMA.16816.F32 R8, R172.reuse, R138, R8 ;  /* 0x0000008aac08723c */ /* 0x040fe20000001808 */
[----:B------:R-:W4:Y:S07]  /*b030*/  LDSM.16.M88.4 R136, [R201+0x4000] ;  /* 0x00400000c988783b */ /* 0x000f2e0000000200 */
[C---:B------:R-:W-:Y:S08]  /*b040*/  HMMA.16816.F32 R12, R172.reuse, R148, R12 ;  /* 0x00000094ac0c723c */ /* 0x040ff0000000180c */
[C---:B------:R-:W-:Y:S01]  /*b050*/  HMMA.16816.F32 R16, R172.reuse, R150, R16 ;  /* 0x00000096ac10723c */ /* 0x040fe20000001810 */
[----:B------:R-:W5:Y:S07]  /*b060*/  LDSM.16.M88.4 R148, [R201+0x4800] ;  /* 0x00480000c994783b */ /* 0x000f6e0000000200 */
[C---:B-1----:R-:W-:Y:S08]  /*b070*/  HMMA.16816.F32 R20, R172.reuse, R152, R20 ;  /* 0x00000098ac14723c */ /* 0x042ff00000001814 */
[C---:B------:R-:W-:Y:S01]  /*b080*/  HMMA.16816.F32 R24, R172.reuse, R154, R24 ;  /* 0x0000009aac18723c */ /* 0x040fe20000001818 */
[----:B------:R-:W1:Y:S07]  /*b090*/  LDSM.16.M88.4 R152, [R201+0x5000] ;  /* 0x00500000c998783b */ /* 0x000e6e0000000200 */
        /* <DEDUP_REMOVED lines=12> */
[C---:B--2---:R-:W-:Y:S08]  /*b160*/  HMMA.16816.F32 R60, R172.reuse, R156, R60 ;  /* 0x0000009cac3c723c */ /* 0x044ff0000000183c */
[----:B------:R-:W-:Y:S01]  /*b170*/  HMMA.16816.F32 R64, R172, R158, R64 ;  /* 0x0000009eac40723c */ /* 0x000fe20000001840 */
[----:B------:R-:W2:Y:S07]  /*b180*/  LDSM.16.M88.4 R156, [R201+0x7800] ;  /* 0x00780000c99c783b */ /* 0x000eae0000000200 */
[C---:B----4-:R-:W-:Y:S08]  /*b190*/  HMMA.16816.F32 R4, R176.reuse, R136, R4 ;  /* 0x00000088b004723c */ /* 0x050ff00000001804 */
[C---:B------:R-:W-:Y:S01]  /*b1a0*/  HMMA.16816.F32 R8, R176.reuse, R138, R8 ;  /* 0x0000008ab008723c */ /* 0x040fe20000001808 */
[----:B------:R-:W4:Y:S07]  /*b1b0*/  LDSM.16.M88.4 R136, [R215] ;  /* 0x00000000d788783b */ /* 0x000f2e0000000200 */
[C---:B-----5:R-:W-:Y:S08]  /*b1c0*/  HMMA.16816.F32 R12, R176.reuse, R148, R12 ;  /* 0x00000094b00c723c */ /* 0x060ff0000000180c */
[C---:B------:R-:W-:Y:S01]  /*b1d0*/  HMMA.16816.F32 R16, R176.reuse, R150, R16 ;  /* 0x00000096b010723c */ /* 0x040fe20000001810 */
[----:B------:R-:W5:Y:S07]  /*b1e0*/  LDSM.16.M88.4 R148, [R214] ;  /* 0x00000000d694783b */ /* 0x000f6e0000000200 */
[C---:B-1----:R-:W-:Y:S08]  /*b1f0*/  HMMA.16816.F32 R20, R176.reuse, R152, R20 ;  /* 0x00000098b014723c */ /* 0x042ff00000001814 */
[C---:B------:R-:W-:Y:S01]  /*b200*/  HMMA.16816.F32 R24, R176.reuse, R154, R24 ;  /* 0x0000009ab018723c */ /* 0x040fe20000001818 */
[----:B------:R-:W1:Y:S07]  /*b210*/  LDSM.16.M88.4 R152, [R213] ;  /* 0x00000000d598783b */ /* 0x000e6e0000000200 */
[C---:B------:R-:W-:Y:S08]  /*b220*/  HMMA.16816.F32 R28, R176.reuse, R160, R28 ;  /* 0x000000a0b01c723c */ /* 0x040ff0000000181c */
[C---:B------:R-:W-:Y:S01]  /*b230*/  HMMA.16816.F32 R32, R176.reuse, R162, R32 ;  /* 0x000000a2b020723c */ /* 0x040fe20000001820 */
[----:B------:R-:W-:Y:S07]  /*b240*/  LDSM.16.M88.4 R160, [R211] ;  /* 0x00000000d3a0783b */ /* 0x000fee0000000200 */
        /* <DEDUP_REMOVED lines=9> */
[C---:B--2---:R-:W-:Y:S08]  /*b2e0*/  HMMA.16816.F32 R60, R176.reuse, R156, R60 ;  /* 0x0000009cb03c723c */ /* 0x044ff0000000183c */
[----:B------:R-:W-:Y:S01]  /*b2f0*/  HMMA.16816.F32 R64, R176, R158, R64 ;  /* 0x0000009eb040723c */ /* 0x000fe20000001840 */
[----:B------:R-:W2:Y:S07]  /*b300*/  LDSM.16.M88.4 R156, [R212] ;  /* 0x00000000d49c783b */ /* 0x000eae0000000200 */
[C---:B----4-:R-:W-:Y:S08]  /*b310*/  HMMA.16816.F32 R4, R184.reuse, R136, R4 ;  /* 0x00000088b804723c */ /* 0x050ff00000001804 */
[C---:B------:R-:W-:Y:S01]  /*b320*/  HMMA.16816.F32 R8, R184.reuse, R138, R8 ;  /* 0x0000008ab808723c */ /* 0x040fe20000001808 */
[----:B------:R-:W4:Y:S07]  /*b330*/  LDSM.16.M88.4 R136, [R205+0x4000] ;  /* 0x00400000cd88783b */ /* 0x000f2e0000000200 */
[C---:B-----5:R-:W-:Y:S08]  /*b340*/  HMMA.16816.F32 R12, R184.reuse, R148, R12 ;  /* 0x00000094b80c723c */ /* 0x060ff0000000180c */
[C---:B------:R-:W-:Y:S01]  /*b350*/  HMMA.16816.F32 R16, R184.reuse, R150, R16 ;  /* 0x00000096b810723c */ /* 0x040fe20000001810 */
[----:B------:R-:W5:Y:S07]  /*b360*/  LDSM.16.M88.4 R148, [R205+0x4800] ;  /* 0x00480000cd94783b */ /* 0x000f6e0000000200 */
        /* <DEDUP_REMOVED lines=21> */
[C---:B-----5:R-:W-:Y:S08]  /*b4c0*/  HMMA.16816.F32 R12, R192.reuse, R148, R12 ;  /* 0x00000094c00c723c */ /* 0x060ff0000000180c */
[C---:B------:R-:W-:Y:S01]  /*b4d0*/  HMMA.16816.F32 R16, R192.reuse, R150, R16 ;  /* 0x00000096c010723c */ /* 0x040fe20000001810 */
[----:B------:R-:W5:Y:S07]  /*b4e0*/  LDSM.16.M88.4 R148, [R202+0x4800] ;  /* 0x00480000ca94783b */ /* 0x000f6e0000000200 */
[C---:B-1----:R-:W-:Y:S08]  /*b4f0*/  HMMA.16816.F32 R20, R192.reuse, R152, R20 ;  /* 0x00000098c014723c */ /* 0x042ff00000001814 */
[C---:B------:R-:W-:Y:S08]  /*b500*/  HMMA.16816.F32 R24, R192.reuse, R154, R24 ;  /* 0x0000009ac018723c */ /* 0x040ff00000001818 */
[C---:B--2---:R-:W-:Y:S08]  /*b510*/  HMMA.16816.F32 R28, R192.reuse, R156, R28 ;  /* 0x0000009cc01c723c */ /* 0x044ff0000000181c */
        /* <DEDUP_REMOVED lines=11> */
[C---:B-----5:R-:W-:Y:S08]  /*b5d0*/  HMMA.16816.F32 R12, R196.reuse, R148, R12 ;  /* 0x00000094c40c723c */ /* 0x060ff0000000180c */
[----:B------:R-:W-:Y:S01]  /*b5e0*/  FMUL.FTZ R4, R4, c[0x0][0x320] ;  /* 0x0000c80004047a20 */ /* 0x000fe20000410000 */
[C---:B------:R-:W-:Y:S03]  /*b5f0*/  HMMA.16816.F32 R16, R196.reuse, R150, R16 ;  /* 0x00000096c410723c */ /* 0x040fe60000001810 */
        /* <DEDUP_REMOVED lines=17> */
[----:B------:R1:W2:Y:S01]  /*b710*/  MUFU.TANH R156, R7 ;  /* 0x00000007009c7308 */ /* 0x0002a20000002400 */
[----:B------:R-:W-:Y:S09]  /*b720*/  FMUL.FTZ R19, R19, c[0x0][0x320] ;  /* 0x0000c80013137a20 */ /* 0x000ff20000410000 */
[----:B------:R-:W-:Y:S01]  /*b730*/  MUFU.TANH R152, R8 ;  /* 0x0000000800987308 */ /* 0x000fe20000002400 */
[----:B---3--:R-:W-:Y:S09]  /*b740*/  FMNMX.FTZ R2, R155, R71, !PT ;  /* 0x000000479b027209 */ /* 0x008ff20007810000 */
[----:B------:R-:W-:Y:S01]  /*b750*/  MUFU.TANH R148, R9 ;  /* 0x0000000900947308 */ /* 0x000fe20000002400 */
[----:B-1----:R-:W1:Y:S01]  /*b760*/  LDSM.16.M88.4 R4, [R202+0x5000] ;  /* 0x00500000ca04783b */ /* 0x002e620000000200 */
[----:B--2---:R-:W-:Y:S08]  /*b770*/  FMNMX.FTZ R2, R156, R2, !PT ;  /* 0x000000029c027209 */ /* 0x004ff00007810000 */
[----:B------:R-:W2:Y:S10]  /*b780*/  MUFU.TANH R149, R10 ;  /* 0x0000000a00957308 */ /* 0x000eb40000002400 */
[----:B------:R3:W4:Y:S10]  /*b790*/  MUFU.TANH R154, R11 ;  /* 0x0000000b009a7308 */ /* 0x0007340000002400 */
[----:B------:R5:W-:Y:S01]  /*b7a0*/  MUFU.TANH R151, R13 ;  /* 0x0000000d00977308 */ /* 0x000be20000002400 */
[----:B--2---:R-:W-:Y:S09]  /*b7b0*/  FMNMX.FTZ R2, R149, R2, !PT ;  /* 0x0000000295027209 */ /* 0x004ff20007810000 */
[----:B------:R-:W-:Y:S01]  /*b7c0*/  MUFU.TANH R150, R12 ;  /* 0x0000000c00967308 */ /* 0x000fe20000002400 */
[----:B---3--:R-:W2:Y:S01]  /*b7d0*/  LDSM.16.M88.4 R8, [R202+0x5800] ;  /* 0x00580000ca08783b */ /* 0x008ea20000000200 */
[C---:B-1----:R-:W-:Y:S03]  /*b7e0*/  HMMA.16816.F32 R20, R196.reuse, R4, R20 ;  /* 0x00000004c414723c */ /* 0x042fe60000001814 */
[----:B----4-:R-:W-:Y:S05]  /*b7f0*/  FMNMX.FTZ R2, R154, R2, !PT ;  /* 0x000000029a027209 */ /* 0x010fea0007810000 */
[----:B------:R-:W1:Y:S01]  /*b800*/  MUFU.TANH R157, R14 ;  /* 0x0000000e009d7308 */ /* 0x000e620000002400 */
[C---:B------:R-:W-:Y:S01]  /*b810*/  HMMA.16816.F32 R24, R196.reuse, R6, R24 ;  /* 0x00000006c418723c */ /* 0x040fe20000001818 */
[----:B------:R-:W3:Y:S08]  /*b820*/  LDSM.16.M88.4 R4, [R202+0x6000] ;  /* 0x00600000ca04783b */ /* 0x000ef00000000200 */
[----:B------:R-:W-:Y:S01]  /*b830*/  MUFU.TANH R159, R16 ;  /* 0x00000010009f7308 */ /* 0x000fe20000002400 */
[----:B-----5:R-:W4:Y:S05]  /*b840*/  LDL R13, [R1+0x28] ;  /* 0x00002800010d7983 */ /* 0x020f2a0000100800 */
[----:B------:R-:W-:Y:S04]  /*b850*/  FMUL.FTZ R20, R20, c[0x0][0x320] ;  /* 0x0000c80014147a20 */ /* 0x000fe80000410000 */
[----:B------:R-:W5:Y:S01]  /*b860*/  MUFU.TANH R158, R15 ;  /* 0x0000000f009e7308 */ /* 0x000f620000002400 */
[----:B------:R-:W-:Y:S02]  /*b870*/  FMUL.FTZ R21, R21, c[0x0][0x320] ;  /* 0x0000c80015157a20 */ /* 0x000fe40000410000 */
[----:B------:R-:W-:Y:S01]  /*b880*/  FMUL.FTZ R22, R22, c[0x0][0x320] ;  /* 0x0000c80016167a20 */ /* 0x000fe20000410000 */
[----:B-1----:R-:W-:Y:S01]  /*b890*/  FMNMX.FTZ R2, R157, R2, !PT ;  /* 0x000000029d027209 */ /* 0x002fe20007810000 */
[----:B------:R-:W-:Y:S02]  /*b8a0*/  FMUL.FTZ R23, R23, c[0x0][0x320] ;  /* 0x0000c80017177a20 */ /* 0x000fe40000410000 */
[----:B------:R-:W-:Y:S02]  /*b8b0*/  FMUL.FTZ R24, R24, c[0x0][0x320] ;  /* 0x0000c80018187a20 */ /* 0x000fe40000410000 */
[----:B------:R-:W-:Y:S01]  /*b8c0*/  FMUL.FTZ R25, R25, c[0x0][0x320] ;  /* 0x0000c80019197a20 */ /* 0x000fe20000410000 */
[----:B------:R-:W-:Y:S01]  /*b8d0*/  MUFU.TANH R160, R17 ;  /* 0x0000001100a07308 */ /* 0x000fe20000002400 */
[----:B------:R-:W-:Y:S02]  /*b8e0*/  FMUL.FTZ R26, R26, c[0x0][0x320] ;  /* 0x0000c8001a1a7a20 */ /* 0x000fe40000410000 */
[----:B------:R-:W-:Y:S01]  /*b8f0*/  FMUL.FTZ R27, R27, c[0x0][0x320] ;  /* 0x0000c8001b1b7a20 */ /* 0x000fe20000410000 */
[C---:B--2---:R-:W-:Y:S06]  /*b900*/  HMMA.16816.F32 R28, R196.reuse, R8, R28 ;  /* 0x00000008c41c723c */ /* 0x044fec000000181c */
[----:B------:R-:W1:Y:S02]  /*b910*/  MUFU.TANH R167, R18 ;  /* 0x0000001200a77308 */ /* 0x000e640000002400 */
[C---:B------:R-:W-:Y:S01]  /*b920*/  HMMA.16816.F32 R32, R196.reuse, R10, R32 ;  /* 0x0000000ac420723c */ /* 0x040fe20000001820 */
[----:B------:R-:W2:Y:S03]  /*b930*/  LDSM.16.M88.4 R8, [R202+0x6800] ;  /* 0x00680000ca08783b */ /* 0x000ea60000000200 */
[----:B-----5:R-:W-:Y:S04]  /*b940*/  FMNMX.FTZ R2, R158, R2, !PT ;  /* 0x000000029e027209 */ /* 0x020fe80007810000 */
[----:B------:R-:W-:Y:S01]  /*b950*/  MUFU.TANH R181, R20 ;  /* 0x0000001400b57308 */ /* 0x000fe20000002400 */
[C---:B---3--:R-:W-:Y:S07]  /*b960*/  HMMA.16816.F32 R36, R196.reuse, R4, R36 ;  /* 0x00000004c424723c */ /* 0x048fee0000001824 */
[----:B------:R-:W-:Y:S01]  /*b970*/  FMUL.FTZ R28, R28, c[0x0][0x320] ;  /* 0x0000c8001c1c7a20 */ /* 0x000fe20000410000 */
[C---:B------:R-:W-:Y:S01]  /*b980*/  HMMA.16816.F32 R40, R196.reuse, R6, R40 ;  /* 0x00000006c428723c */ /* 0x040fe20000001828 */
[----:B------:R-:W3:Y:S01]  /*b990*/  MUFU.TANH R180, R19 ;  /* 0x0000001300b47308 */ /* 0x000ee20000002400 */
[----:B------:R-:W5:Y:S02]  /*b9a0*/  LDSM.16.M88.4 R4, [R202+0x7000] ;  /* 0x00700000ca04783b */ /* 0x000f640000000200 */
[----:B------:R-:W-:Y:S01]  /*b9b0*/  FMUL.FTZ R29, R29, c[0x0][0x320] ;  /* 0x0000c8001d1d7a20 */ /* 0x000fe20000410000 */
[----:B-1----:R-:W-:Y:S01]  /*b9c0*/  FMNMX.FTZ R2, R167, R2, !PT ;  /* 0x00000002a7027209 */ /* 0x002fe20007810000 */
[----:B------:R-:W-:Y:S02]  /*b9d0*/  FMUL.FTZ R30, R30, c[0x0][0x320] ;  /* 0x0000c8001e1e7a20 */ /* 0x000fe40000410000 */
[----:B------:R-:W-:Y:S03]  /*b9e0*/  FMUL.FTZ R31, R31, c[0x0][0x320] ;  /* 0x0000c8001f1f7a20 */ /* 0x000fe60000410000 */
[----:B------:R-:W-:Y:S01]  /*b9f0*/  MUFU.TANH R182, R21 ;  /* 0x0000001500b67308 */ /* 0x000fe20000002400 */
[----:B------:R-:W-:Y:S02]  /*ba00*/  FMUL.FTZ R33, R33, c[0x0][0x320] ;  /* 0x0000c80021217a20 */ /* 0x000fe40000410000 */
[----:B------:R-:W-:Y:S02]  /*ba10*/  FMUL.FTZ R34, R34, c[0x0][0x320] ;  /* 0x0000c80022227a20 */ /* 0x000fe40000410000 */
[----:B------:R-:W-:Y:S02]  /*ba20*/  FMUL.FTZ R36, R36, c[0x0][0x320] ;  /* 0x0000c80024247a20 */ /* 0x000fe40000410000 */
[----:B------:R-:W-:Y:S02]  /*ba30*/  FMUL.FTZ R37, R37, c[0x0][0x320] ;  /* 0x0000c80025257a20 */ /* 0x000fe40000410000 */
[----:B------:R-:W-:Y:S01]  /*ba40*/  FMUL.FTZ R38, R38, c[0x0][0x320] ;  /* 0x0000c80026267a20 */ /* 0x000fe20000410000 */
[----:B------:R-:W1:Y:S01]  /*ba50*/  MUFU.TANH R183, R22 ;  /* 0x0000001600b77308 */ /* 0x000e620000002400 */
[----:B------:R-:W-:Y:S01]  /*ba60*/  FMUL.FTZ R39, R39, c[0x0][0x320] ;  /* 0x0000c80027277a20 */ /* 0x000fe20000410000 */
[C---:B--2---:R-:W-:Y:S03]  /*ba70*/  HMMA.16816.F32 R44, R196.reuse, R8, R44 ;  /* 0x00000008c42c723c */ /* 0x044fe6000000182c */
[----:B------:R-:W-:Y:S01]  /*ba80*/  FMUL.FTZ R42, R42, c[0x0][0x320] ;  /* 0x0000c8002a2a7a20 */ /* 0x000fe20000410000 */
[----:B---3--:R-:W-:Y:S01]  /*ba90*/  FMNMX.FTZ R2, R180, R2, !PT ;  /* 0x00000002b4027209 */ /* 0x008fe20007810000 */
[----:B------:R-:W-:Y:S03]  /*baa0*/  FMUL.FTZ R43, R43, c[0x0][0x320] ;  /* 0x0000c8002b2b7a20 */ /* 0x000fe60000410000 */
[----:B------:R-:W-:Y:S01]  /*bab0*/  MUFU.TANH R3, R42 ;  /* 0x0000002a00037308 */ /* 0x000fe20000002400 */
[C---:B------:R-:W-:Y:S01]  /*bac0*/  HMMA.16816.F32 R48, R196.reuse, R10, R48 ;  /* 0x0000000ac430723c */ /* 0x040fe20000001830 */
[----:B------:R-:W2:Y:S01]  /*bad0*/  LDSM.16.M88.4 R8, [R202+0x7800] ;  /* 0x00780000ca08783b */ /* 0x000ea20000000200 */
[----:B------:R-:W-:Y:S04]  /*bae0*/  DEPBAR.LE SB0, 0x0 ;  /* 0x000080000000791a */ /* 0x000fe80000000000 */
[----:B------:R-:W-:Y:S02]  /*baf0*/  FMUL.FTZ R35, R35, c[0x0][0x320] ;  /* 0x0000c80023237a20 */ /* 0x000fe40000410000 */
[----:B------:R-:W-:Y:S01]  /*bb00*/  FMUL.FTZ R41, R41, c[0x0][0x320] ;  /* 0x0000c80029297a20 */ /* 0x000fe20000410000 */
[----:B------:R-:W-:Y:S01]  /*bb10*/  MUFU.TANH R0, R43 ;  /* 0x0000002b00007308 */ /* 0x000fe20000002400 */
[C---:B-----5:R-:W-:Y:S01]  /*bb20*/  HMMA.16816.F32 R52, R196.reuse, R4, R52 ;  /* 0x00000004c434723c */ /* 0x060fe20000001834 */
[----:B------:R-:W-:Y:S04]  /*bb30*/  BAR.SYNC.DEFER_BLOCKING 0x0 ;  /* 0x0000000000007b1d */ /* 0x000fe80000010000 */
[----:B------:R-:W-:Y:S01]  /*bb40*/  FMUL.FTZ R32, R32, c[0x0][0x320] ;  /* 0x0000c80020207a20 */ /* 0x000fe20000410000 */
[----:B-1----:R-:W-:Y:S01]  /*bb50*/  FMNMX.FTZ R2, R183, R2, !PT ;  /* 0x00000002b7027209 */ /* 0x002fe20007810000 */
[----:B------:R-:W-:Y:S01]  /*bb60*/  FMUL.FTZ R44, R44, c[0x0][0x320] ;  /* 0x0000c8002c2c7a20 */ /* 0x000fe20000410000 */
[C---:B------:R-:W-:Y:S01]  /*bb70*/  HMMA.16816.F32 R56, R196.reuse, R6, R56 ;  /* 0x00000006c438723c */ /* 0x040fe20000001838 */
[----:B------:R-:W-:Y:S03]  /*bb80*/  MUFU.TANH R189, R24 ;  /* 0x0000001800bd7308 */ /* 0x000fe60000002400 */
[----:B------:R-:W-:Y:S02]  /*bb90*/  FMUL.FTZ R45, R45, c[0x0][0x320] ;  /* 0x0000c8002d2d7a20 */ /* 0x000fe40000410000 */
        /* <DEDUP_REMOVED lines=11> */
[----:B------:R-:W-:Y:S02]  /*bc50*/  FMUL.FTZ R56, R56, c[0x0][0x320] ;  /* 0x0000c80038387a20 */ /* 0x000fe40000410000 */
[----:B------:R-:W-:Y:S02]  /*bc60*/  FMUL.FTZ R58, R58, c[0x0][0x320] ;  /* 0x0000c8003a3a7a20 */ /* 0x000fe40000410000 */
[----:B------:R-:W-:Y:S01]  /*bc70*/  FMUL.FTZ R59, R59, c[0x0][0x320] ;  /* 0x0000c8003b3b7a20 */ /* 0x000fe20000410000 */
[----:B------:R2:W-:Y:S01]  /*bc80*/  MUFU.TANH R247, R56 ;  /* 0x0000003800f77308 */ /* 0x0005e20000002400 */
[----:B------:R-:W-:Y:S01]  /*bc90*/  HMMA.16816.F32 R64, R196, R10, R64 ;  /* 0x0000000ac440723c */ /* 0x000fe20000001840 */
[----:B------:R-:W3:Y:S02]  /*bca0*/  LDL.64 R10, [R1+0x18] ;  /* 0x00001800010a7983 */ /* 0x000ee40000100a00 */
[----:B------:R-:W-:Y:S02]  /*bcb0*/  FMUL.FTZ R57, R57, c[0x0][0x320] ;  /* 0x0000c80039397a20 */ /* 0x000fe40000410000 */
[----:B------:R-:W-:Y:S02]  /*bcc0*/  FMUL.FTZ R48, R48, c[0x0][0x320] ;  /* 0x0000c80030307a20 */ /* 0x000fe40000410000 */
[----:B------:R-:W-:Y:S02]  /*bcd0*/  FMUL.FTZ R49, R49, c[0x0][0x320] ;  /* 0x0000c80031317a20 */ /* 0x000fe40000410000 */
[----:B------:R5:W-:Y:S03]  /*bce0*/  MUFU.TANH R51, R57 ;  /* 0x0000003900337308 */ /* 0x000be60000002400 */
[----:B------:R-:W-:Y:S01]  /*bcf0*/  FMUL.FTZ R40, R40, c[0x0][0x320] ;  /* 0x0000c80028287a20 */ /* 0x000fe20000410000 */
[----:B-1----:R-:W-:Y:S02]  /*bd00*/  FMNMX.FTZ R2, R188, R2, !PT ;  /* 0x00000002bc027209 */ /* 0x002fe40007810000 */
[----:B------:R-:W-:Y:S02]  /*bd10*/  FMUL.FTZ R62, R62, c[0x0][0x320] ;  /* 0x0000c8003e3e7a20 */ /* 0x000fe40000410000 */
[----:B------:R-:W-:Y:S02]  /*bd20*/  FMUL.FTZ R61, R61, c[0x0][0x320] ;  /* 0x0000c8003d3d7a20 */ /* 0x000fe40000410000 */
[----:B------:R-:W1:Y:S01]  /*bd30*/  MUFU.TANH R5, R62 ;  /* 0x0000003e00057308 */ /* 0x000e620000002400 */
[----:B------:R-:W-:Y:S02]  /*bd40*/  FMUL.FTZ R63, R63, c[0x0][0x320] ;  /* 0x0000c8003f3f7a20 */ /* 0x000fe40000410000 */
[----:B------:R-:W-:Y:S01]  /*bd50*/  FMUL.FTZ R60, R60, c[0x0][0x320] ;  /* 0x0000c8003c3c7a20 */ /* 0x000fe20000410000 */
[----:B--2---:R-:W-:Y:S01]  /*bd60*/  MOV R56, R3 ;  /* 0x0000000300387202 */ /* 0x004fe20000000f00 */
[----:B------:R-:W-:Y:S02]  /*bd70*/  FMUL.FTZ R64, R64, c[0x0][0x320] ;  /* 0x0000c80040407a20 */ /* 0x000fe40000410000 */
[----:B------:R-:W-:Y:S02]  /*bd80*/  FMUL.FTZ R66, R66, c[0x0][0x320] ;  /* 0x0000c80042427a20 */ /* 0x000fe40000410000 */
[----:B------:R-:W-:Y:S01]  /*bd90*/  FMUL.FTZ R65, R65, c[0x0][0x320] ;  /* 0x0000c80041417a20 */ /* 0x000fe20000410000 */
[----:B------:R1:W-:Y:S01]  /*bda0*/  MUFU.TANH R3, R64 ;  /* 0x0000004000037308 */ /* 0x0003e20000002400 */
[----:B-----5:R-:W-:Y:S02]  /*bdb0*/  MOV R57, R0 ;  /* 0x0000000000397202 */ /* 0x020fe40000000f00 */
[----:B------:R-:W-:Y:S04]  /*bdc0*/  FMNMX.FTZ R0, R139, R70, !PT ;  /* 0x000000468b007209 */ /* 0x000fe80007810000 */
[----:B------:R-:W-:Y:S03]  /*bdd0*/  FMNMX.FTZ R0, R153, R0, !PT ;  /* 0x0000000099007209 */ /* 0x000fe60007810000 */
[----:B------:R-:W2:Y:S01]  /*bde0*/  MUFU.TANH R190, R25 ;  /* 0x0000001900be7308 */ /* 0x000ea20000002400 */
[----:B------:R-:W-:Y:S04]  /*bdf0*/  FMNMX.FTZ R0, R152, R0, !PT ;  /* 0x0000000098007209 */ /* 0x000fe80007810000 */
[----:B------:R-:W-:Y:S05]  /*be00*/  FMNMX.FTZ R0, R148, R0, !PT ;  /* 0x0000000094007209 */ /* 0x000fea0007810000 */
[----:B------:R-:W-:Y:S01]  /*be10*/  MUFU.TANH R236, R28 ;  /* 0x0000001c00ec7308 */ /* 0x000fe20000002400 */
[----:B------:R-:W-:Y:S02]  /*be20*/  FMNMX.FTZ R0, R150, R0, !PT ;  /* 0x0000000096007209 */ /* 0x000fe40007810000 */
[----:B-1----:R-:W-:Y:S02]  /*be30*/  MOV R64, R5 ;  /* 0x0000000500407202 */ /* 0x002fe40000000f00 */
[----:B------:R-:W5:Y:S01]  /*be40*/  LDL R5, [R1+0x8] ;  /* 0x0000080001057983 */ /* 0x000f620000100800 */
[----:B------:R-:W-:Y:S04]  /*be50*/  FMNMX.FTZ R0, R151, R0, !PT ;  /* 0x0000000097007209 */ /* 0x000fe80007810000 */
[----:B------:R-:W1:Y:S01]  /*be60*/  MUFU.TANH R231, R26 ;  /* 0x0000001a00e77308 */ /* 0x000e620000002400 */
[----:B------:R-:W-:Y:S04]  /*be70*/  FMNMX.FTZ R0, R159, R0, !PT ;  /* 0x000000009f007209 */ /* 0x000fe80007810000 */
[----:B------:R-:W-:Y:S04]  /*be80*/  FMNMX.FTZ R0, R160, R0, !PT ;  /* 0x00000000a0007209 */ /* 0x000fe80007810000 */
[----:B------:R-:W-:Y:S01]  /*be90*/  FMNMX.FTZ R0, R181, R0, !PT ;  /* 0x00000000b5007209 */ /* 0x000fe20007810000 */
[----:B------:R-:W1:Y:S03]  /*bea0*/  MUFU.TANH R237, R29 ;  /* 0x0000001d00ed7308 */ /* 0x000e660000002400 */
[----:B------:R-:W-:Y:S04]  /*beb0*/  FMNMX.FTZ R0, R182, R0, !PT ;  /* 0x00000000b6007209 */ /* 0x000fe80007810000 */
[----:B------:R-:W-:Y:S03]  /*bec0*/  FMNMX.FTZ R0, R189, R0, !PT ;  /* 0x00000000bd007209 */ /* 0x000fe60007810000 */
[----:B------:R-:W1:Y:S01]  /*bed0*/  MUFU.TANH R232, R27 ;  /* 0x0000001b00e87308 */ /* 0x000e620000002400 */
[----:B--2---:R-:W-:Y:S02]  /*bee0*/  FMNMX.FTZ R0, R190, R0, !PT ;  /* 0x00000000be007209 */ /* 0x004fe40007810000 */
[----:B-1----:R-:W-:Y:S02]  /*bef0*/  FMNMX.FTZ R2, R231, R2, !PT ;  /* 0x00000002e7027209 */ /* 0x002fe40007810000 */
[----:B------:R-:W-:Y:S05]  /*bf00*/  FMNMX.FTZ R0, R236, R0, !PT ;  /* 0x00000000ec007209 */ /* 0x000fea0007810000 */
[----:B------:R-:W1:Y:S01]  /*bf10*/  MUFU.TANH R238, R30 ;  /* 0x0000001e00ee7308 */ /* 0x000e620000002400 */
[----:B------:R-:W-:Y:S09]  /*bf20*/  FMNMX.FTZ R0, R237, R0, !PT ;  /* 0x00000000ed007209 */ /* 0x000ff20007810000 */
[----:B------:R-:W2:Y:S01]  /*bf30*/  MUFU.TANH R241, R32 ;  /* 0x0000002000f17308 */ /* 0x000ea20000002400 */
[----:B------:R-:W-:Y:S09]  /*bf40*/  FMNMX.FTZ R2, R232, R2, !PT ;  /* 0x00000002e8027209 */ /* 0x000ff20007810000 */
[----:B------:R-:W2:Y:S01]  /*bf50*/  MUFU.TANH R239, R31 ;  /* 0x0000001f00ef7308 */ /* 0x000ea20000002400 */
[----:B-1----:R-:W-:Y:S09]  /*bf60*/  FMNMX.FTZ R2, R238, R2, !PT ;  /* 0x00000002ee027209 */ /* 0x002ff20007810000 */
[----:B------:R-:W1:Y:S01]  /*bf70*/  MUFU.TANH R240, R33 ;  /* 0x0000002100f07308 */ /* 0x000e620000002400 */
[----:B--2---:R-:W-:Y:S09]  /*bf80*/  FMNMX.FTZ R0, R241, R0, !PT ;  /* 0x00000000f1007209 */ /* 0x004ff20007810000 */
[----:B------:R-:W2:Y:S01]  /*bf90*/  MUFU.TANH R248, R36 ;  /* 0x0000002400f87308 */ /* 0x000ea20000002400 */
[----:B------:R-:W-:Y:S09]  /*bfa0*/  FMNMX.FTZ R2, R239, R2, !PT ;  /* 0x00000002ef027209 */ /* 0x000ff20007810000 */
[----:B------:R-:W4:Y:S01]  /*bfb0*/  MUFU.TANH R242, R34 ;  /* 0x0000002200f27308 */ /* 0x000f220000002400 */
[----:B-1----:R-:W-:Y:S09]  /*bfc0*/  FMNMX.FTZ R0, R240, R0, !PT ;  /* 0x00000000f0007209 */ /* 0x002ff20007810000 */
[----:B------:R-:W1:Y:S01]  /*bfd0*/  MUFU.TANH R249, R37 ;  /* 0x0000002500f97308 */ /* 0x000e620000002400 */
[----:B--2---:R-:W-:Y:S09]  /*bfe0*/  FMNMX.FTZ R0, R248, R0, !PT ;  /* 0x00000000f8007209 */ /* 0x004ff20007810000 */
[----:B------:R-:W2:Y:S01]  /*bff0*/  MUFU.TANH R246, R35 ;  /* 0x0000002300f67308 */ /* 0x000ea20000002400 */
[----:B----4-:R-:W-:Y:S09]  /*c000*/  FMNMX.FTZ R2, R242, R2, !PT ;  /* 0x00000002f2027209 */ /* 0x010ff20007810000 */
        /* <DEDUP_REMOVED lines=9> */
[----:B--2---:R-:W-:Y:S04]  /*c0a0*/  FMNMX.FTZ R2, R251, R2, !PT ;  /* 0x00000002fb027209 */ /* 0x004fe80007810000 */
[----:B------:R-:W-:Y:S05]  /*c0b0*/  FMNMX.FTZ R2, R56, R2, !PT ;  /* 0x0000000238027209 */ /* 0x000fea0007810000 */
[----:B------:R-:W2:Y:S01]  /*c0c0*/  MUFU.TANH R163, R45 ;  /* 0x0000002d00a37308 */ /* 0x000ea20000002400 */
[----:B------:R-:W-:Y:S02]  /*c0d0*/  FMNMX.FTZ R2, R57, R2, !PT ;  /* 0x0000000239027209 */ /* 0x000fe40007810000 */
[----:B----4-:R-:W-:Y:S07]  /*c0e0*/  FMNMX.FTZ R0, R191, R0, !PT ;  /* 0x00000000bf007209 */ /* 0x010fee0007810000 */
[----:B------:R-:W4:Y:S01]  /*c0f0*/  MUFU.TANH R244, R48 ;  /* 0x0000003000f47308 */ /* 0x000f220000002400 */
[----:B-1----:R-:W-:Y:S09]  /*c100*/  FMNMX.FTZ R0, R162, R0, !PT ;  /* 0x00000000a2007209 */ /* 0x002ff20007810000 */
[----:B------:R4:W1:Y:S01]  /*c110*/  MUFU.TANH R233, R49 ;  /* 0x0000003100e97308 */ /* 0x0008620000002400 */
[----:B--2---:R-:W-:Y:S09]  /*c120*/  FMNMX.FTZ R0, R163, R0, !PT ;  /* 0x00000000a3007209 */ /* 0x004ff20007810000 */
[----:B------:R-:W2:Y:S10]  /*c130*/  MUFU.TANH R234, R46 ;  /* 0x0000002e00ea7308 */ /* 0x000eb40000002400 */
[----:B------:R-:W3:Y:S01]  /*c140*/  MUFU.TANH R243, R47 ;  /* 0x0000002f00f37308 */ /* 0x000ee20000002400 */
[----:B----4-:R-:W-:Y:S04]  /*c150*/  MOV R49, R244 ;  /* 0x000000f400317202 */ /* 0x010fe80000000f00 */
[----:B------:R-:W-:Y:S05]  /*c160*/  FMNMX.FTZ R0, R49, R0, !PT ;  /* 0x0000000031007209 */ /* 0x000fea0007810000 */
[----:B------:R3:W-:Y:S01]  /*c170*/  MUFU.TANH R9, R60 ;  /* 0x0000003c00097308 */ /* 0x0007e20000002400 */
[----:B-1----:R-:W-:Y:S02]  /*c180*/  FMNMX.FTZ R0, R233, R0, !PT ;  /* 0x00000000e9007209 */ /* 0x002fe40007810000 */
[----:B--2---:R-:W-:Y:S07]  /*c190*/  FMNMX.FTZ R2, R234, R2, !PT ;  /* 0x00000002ea027209 */ /* 0x004fee0007810000 */
[----:B------:R-:W1:Y:S10]  /*c1a0*/  MUFU.TANH R161, R50 ;  /* 0x0000003200a17308 */ /* 0x000e740000002400 */
[----:B------:R-:W2:Y:S01]  /*c1b0*/  MUFU.TANH R50, R52 ;  /* 0x0000003400327308 */ /* 0x000ea20000002400 */
[----:B---3--:R-:W-:Y:S04]  /*c1c0*/  MOV R60, R243 ;  /* 0x000000f3003c7202 */ /* 0x008fe80000000f00 */
[----:B------:R-:W-:Y:S05]  /*c1d0*/  FMNMX.FTZ R2, R60, R2, !PT ;  /* 0x000000023c027209 */ /* 0x000fea0007810000 */
[----:B------:R-:W3:Y:S01]  /*c1e0*/  MUFU.TANH R164, R53 ;  /* 0x0000003500a47308 */ /* 0x000ee20000002400 */
[----:B-1----:R-:W-:Y:S09]  /*c1f0*/  FMNMX.FTZ R2, R161, R2, !PT ;  /* 0x00000002a1027209 */ /* 0x002ff20007810000 */
[----:B------:R1:W-:Y:S01]  /*c200*/  MUFU.TANH R137, R66 ;  /* 0x0000004200897308 */ /* 0x0003e20000002400 */
[----:B--2---:R-:W-:Y:S09]  /*c210*/  FMNMX.FTZ R0, R50, R0, !PT ;  /* 0x0000000032007209 */ /* 0x004ff20007810000 */
[----:B------:R-:W2:Y:S10]  /*c220*/  MUFU.TANH R4, R61 ;  /* 0x0000003d00047308 */ /* 0x000eb40000002400 */
[----:B------:R-:W4:Y:S01]  /*c230*/  MUFU.TANH R245, R54 ;  /* 0x0000003600f57308 */ /* 0x000f220000002400 */
[----:B-1----:R-:W-:Y:S02]  /*c240*/  MOV R66, R3 ;  /* 0x0000000300427202 */ /* 0x002fe40000000f00 */
[----:B------:R-:W-:Y:S02]  /*c250*/  FMNMX.FTZ R3, R235, R2, !PT ;  /* 0x00000002eb037209 */ /* 0x000fe40007810000 */
[----:B---3--:R-:W-:Y:S01]  /*c260*/  FMNMX.FTZ R2, R164, R0, !PT ;  /* 0x00000000a4027209 */ /* 0x008fe20007810000 */
[----:B------:R-:W-:Y:S04]  /*c270*/  FMUL.FTZ R0, R67, c[0x0][0x320] ;  /* 0x0000c80043007a20 */ /* 0x000fe80000410000 */
[----:B------:R4:W-:Y:S01]  /*c280*/  MUFU.TANH R12, R58 ;  /* 0x0000003a000c7308 */ /* 0x0009e20000002400 */
[----:B------:R-:W-:Y:S02]  /*c290*/  FMNMX.FTZ R2, R247, R2, !PT ;  /* 0x00000002f7027209 */ /* 0x000fe40007810000 */
[----:B--2---:R-:W-:Y:S07]  /*c2a0*/  MOV R67, R4 ;  /* 0x0000000400437202 */ /* 0x004fee0000000f00 */
[----:B------:R1:W-:Y:S01]  /*c2b0*/  MUFU.TANH R136, R0 ;  /* 0x0000000000887308 */ /* 0x0003e20000002400 */
[C---:B-----5:R-:W-:Y:S02]  /*c2c0*/  ISETP.GT.AND P0, PT, R230.reuse, R5, PT ;  /* 0x00000005e600720c */ /* 0x060fe40003f04270 */
[----:B------:R-:W-:Y:S07]  /*c2d0*/  IADD3 R230, R230, -0x1, RZ ;  /* 0xffffffffe6e67810 */ /* 0x000fee0007ffe0ff */
[----:B------:R-:W2:Y:S01]  /*c2e0*/  MUFU.TANH R165, R55 ;  /* 0x0000003700a57308 */ /* 0x000ea20000002400 */
[----:B----4-:R-:W-:Y:S04]  /*c2f0*/  MOV R58, R245 ;  /* 0x000000f5003a7202 */ /* 0x010fe80000000f00 */
[----:B------:R-:W-:Y:S05]  /*c300*/  FMNMX.FTZ R3, R58, R3, !PT ;  /* 0x000000033a037209 */ /* 0x000fea0007810000 */
[----:B------:R-:W3:Y:S01]  /*c310*/  MUFU.TANH R65, R65 ;  /* 0x0000004100417308 */ /* 0x000ee20000002400 */
[----:B-1----:R-:W-:Y:S04]  /*c320*/  FMNMX.FTZ R0, R51, R2, !PT ;  /* 0x0000000233007209 */ /* 0x002fe80007810000 */
[----:B------:R-:W-:Y:S05]  /*c330*/  FMNMX.FTZ R0, R9, R0, !PT ;  /* 0x0000000009007209 */ /* 0x000fea0007810000 */
[----:B------:R-:W1:Y:S01]  /*c340*/  MUFU.TANH R48, R59 ;  /* 0x0000003b00307308 */ /* 0x000e620000002400 */
[----:B------:R-:W-:Y:S02]  /*c350*/  FMNMX.FTZ R0, R67, R0, !PT ;  /* 0x0000000043007209 */ /* 0x000fe40007810000 */
[----:B--2---:R-:W-:Y:S02]  /*c360*/  FMNMX.FTZ R3, R165, R3, !PT ;  /* 0x00000003a5037209 */ /* 0x004fe40007810000 */
[----:B------:R-:W-:Y:S02]  /*c370*/  FMNMX.FTZ R69, R66, R0, !PT ;  /* 0x0000000042457209 */ /* 0x000fe40007810000 */
[----:B------:R-:W-:Y:S03]  /*c380*/  FMNMX.FTZ R2, R12, R3, !PT ;  /* 0x000000030c027209 */ /* 0x000fe60007810000 */
[----:B------:R-:W2:Y:S01]  /*c390*/  MUFU.TANH R59, R63 ;  /* 0x0000003f003b7308 */ /* 0x000ea20000002400 */
[----:B---3--:R-:W-:Y:S05]  /*c3a0*/  FMNMX.FTZ R69, R65, R69, !PT ;  /* 0x0000004541457209 */ /* 0x008fea0007810000 */
[----:B------:R-:W3:Y:S01]  /*c3b0*/  SHFL.BFLY PT, R3, R69, 0x2, 0x1f ;  /* 0x0c401f0045037f89 */ /* 0x000ee200000e0000 */
[----:B-1----:R-:W-:Y:S04]  /*c3c0*/  FMNMX.FTZ R2, R48, R2, !PT ;  /* 0x0000000230027209 */ /* 0x002fe80007810000 */
[----:B------:R-:W-:Y:S04]  /*c3d0*/  FMNMX.FTZ R2, R64, R2, !PT ;  /* 0x0000000240027209 */ /* 0x000fe80007810000 */
[----:B--2---:R-:W-:Y:S04]  /*c3e0*/  FMNMX.FTZ R0, R59, R2, !PT ;  /* 0x000000023b007209 */ /* 0x004fe80007810000 */
[----:B------:R-:W-:Y:S04]  /*c3f0*/  FMNMX.FTZ R0, R137, R0, !PT ;  /* 0x0000000089007209 */ /* 0x000fe80007810000 */
[----:B------:R-:W-:Y:S02]  /*c400*/  FMNMX.FTZ R0, R136, R0, !PT ;  /* 0x0000000088007209 */ /* 0x000fe40007810000 */
[----:B---3--:R-:W-:Y:S03]  /*c410*/  FMNMX.FTZ R69, R69, R3, !PT ;  /* 0x0000000345457209 */ /* 0x008fe60007810000 */
[----:B------:R-:W1:Y:S08]  /*c420*/  SHFL.BFLY PT, R2, R0, 0x2, 0x1f ;  /* 0x0c401f0000027f89 */ /* 0x000e7000000e0000 */
[----:B------:R-:W2:Y:S01]  /*c430*/  SHFL.BFLY PT, R4, R69, 0x1, 0x1f ;  /* 0x0c201f0045047f89 */ /* 0x000ea200000e0000 */
[----:B-1----:R-:W-:Y:S07]  /*c440*/  FMNMX.FTZ R0, R0, R2, !PT ;  /* 0x0000000200007209 */ /* 0x002fee0007810000 */
[----:B------:R-:W1:Y:S01]  /*c450*/  SHFL.BFLY PT, R3, R0, 0x1, 0x1f ;  /* 0x0c201f0000037f89 */ /* 0x000e6200000e0000 */
[----:B--2---:R-:W-:Y:S05]  /*c460*/  FMNMX.FTZ R69, R69, R4, !PT ;  /* 0x0000000445457209 */ /* 0x004fea0007810000 */
[C---:B------:R-:W-:Y:S02]  /*c470*/  FMUL.FTZ R138, R69.reuse, c[0x0][0x2d0] ;  /* 0x0000b400458a7a20 */ /* 0x040fe40000410000 */
[----:B------:R-:W-:Y:S01]  /*c480*/  FADD.FTZ R2, -R69, R70 ;  /* 0x0000004645027221 */ /* 0x000fe20000010100 */
[----:B------:R-:W-:Y:S01]  /*c490*/  MOV R70, R9 ;  /* 0x0000000900467202 */ /* 0x000fe20000000f00 */
[--C-:B------:R-:W-:Y:S01]  /*c4a0*/  FFMA.FTZ R4, R139, c[0x0][0x2d0], -R138.reuse ;  /* 0x0000b4008b047a23 */ /* 0x100fe2000001088a */
[----:B------:R-:W-:Y:S01]  /*c4b0*/  MOV R139, R235 ;  /* 0x000000eb008b7202 */ /* 0x000fe20000000f00 */
[--C-:B------:R-:W-:Y:S01]  /*c4c0*/  FFMA.FTZ R7, R153, c[0x0][0x2d0], -R138.reuse ;  /* 0x0000b40099077a23 */ /* 0x100fe2000001088a */
[----:B------:R-:W-:Y:S01]  /*c4d0*/  MOV R153, R12 ;  /* 0x0000000c00997202 */ /* 0x000fe20000000f00 */
[----:B------:R2:W-:Y:S01]  /*c4e0*/  MUFU.EX2 R244, R4 ;  /* 0x0000000400f47308 */ /* 0x0005e20000000800 */
[--C-:B------:R-:W-:Y:S01]  /*c4f0*/  FFMA.FTZ R8, R152, c[0x0][0x2d0], -R138.reuse ;  /* 0x0000b40098087a23 */ /* 0x100fe2000001088a */
[----:B------:R-:W-:Y:S01]  /*c500*/  MOV R152, R165 ;  /* 0x000000a500987202 */ /* 0x000fe20000000f00 */
[----:B------:R-:W-:Y:S01]  /*c510*/  FFMA.FTZ R32, R150, c[0x0][0x2d0], -R138 ;  /* 0x0000b40096207a23 */ /* 0x000fe2000001088a */
[----:B------:R-:W-:Y:S02]  /*c520*/  MOV R150, R66 ;  /* 0x0000004200967202 */ /* 0x000fe40000000f00 */
[----:B-1----:R-:W-:Y:S01]  /*c530*/  FMNMX.FTZ R68, R0, R3, !PT ;  /* 0x0000000300447209 */ /* 0x002fe20007810000 */
[----:B------:R-:W-:Y:S03]  /*c540*/  FMUL.FTZ R0, R2, c[0x0][0x2d0] ;  /* 0x0000b40002007a20 */ /* 0x000fe60000410000 */
[----:B------:R1:W-:Y:S01]  /*c550*/  MUFU.EX2 R245, R7 ;  /* 0x0000000700f57308 */ /* 0x0003e20000000800 */
[----:B------:R-:W-:Y:S05]  /*c560*/  @P0 SHF.R.S32.HI R3, RZ, 0x1f, R230 ;  /* 0x0000001fff030819 */ /* 0x000fea00000114e6 */
[----:B------:R-:W-:Y:S04]  /*c570*/  @P0 IMAD R3, R3, c[0x0][0x1e0], RZ ;  /* 0x0000780003030a24 */ /* 0x000fe800078e02ff */
[----:B------:R3:W-:Y:S01]  /*c580*/  MUFU.EX2 R243, R8 ;  /* 0x0000000800f37308 */ /* 0x0007e20000000800 */
[C---:B------:R-:W-:Y:S02]  /*c590*/  @P0 IMAD R3, R230.reuse, c[0x0][0x1e4], R3 ;  /* 0x00007900e6030a24 */ /* 0x040fe400078e0203 */
[----:B--2---:R-:W-:Y:S05]  /*c5a0*/  @P0 IMAD.WIDE.U32 R4, R230, c[0x0][0x1e0], RZ ;  /* 0x00007800e6040a25 */ /* 0x004fea00078e00ff */
[----:B------:R-:W-:Y:S02]  /*c5b0*/  @P0 SHF.L.U32 R6, R4, 0x7, RZ ;  /* 0x0000000704060819 */ /* 0x000fe400000006ff */
[----:B------:R2:W4:Y:S01]  /*c5c0*/  MUFU.EX2 R2, R0 ;  /* 0x0000000000027308 */ /* 0x0005220000000800 */
[----:B------:R-:W-:Y:S02]  /*c5d0*/  @P0 IADD3 R3, R5, R3, RZ ;  /* 0x0000000305030210 */ /* 0x000fe40007ffe0ff */
[----:B------:R-:W-:Y:S02]  /*c5e0*/  @P0 IADD3 R5, P2, R6, R10, RZ ;  /* 0x0000000a06050210 */ /* 0x000fe40007f5e0ff */
[----:B------:R-:W-:Y:S02]  /*c5f0*/  @P0 SHF.L.U64.HI R3, R4, 0x7, R3 ;  /* 0x0000000704030819 */ /* 0x000fe40000010203 */
[----:B------:R-:W-:Y:S02]  /*c600*/  @P0 LEA R4, P1, R5, c[0x0][0x1c8], 0x1 ;  /* 0x0000720005040a11 */ /* 0x000fe400078208ff */
[----:B-1----:R-:W-:Y:S01]  /*c610*/  @P0 IADD3.X R7, R3, R13, RZ, P2, !PT ;  /* 0x0000000d03070210 */ /* 0x002fe200017fe4ff */
[----:B------:R1:W-:Y:S01]  /*c620*/  MUFU.EX2 R235, R32 ;  /* 0x0000002000eb7308 */ /* 0x0003e20000000800 */
[----:B------:R-:W-:Y:S02]  /*c630*/  @P0 IADD3 R6, P3, P2, R6, 0x40, R10 ;  /* 0x0000004006060810 */ /* 0x000fe40007a7e00a */
[----:B------:R-:W-:Y:S01]  /*c640*/  @P0 LEA.HI.X R5, R5, c[0x0][0x1cc], R7, 0x1, P1 ;  /* 0x0000730005050a11 */ /* 0x000fe200008f0c07 */
[--C-:B------:R-:W-:Y:S01]  /*c650*/  FFMA.FTZ R7, R148, c[0x0][0x2d0], -R138.reuse ;  /* 0x0000b40094077a23 */ /* 0x100fe2000001088a */
[----:B---3--:R-:W-:Y:S02]  /*c660*/  @P0 MOV R8, c[0x0][0x1e0] ;  /* 0x0000780000080a02 */ /* 0x008fe40000000f00 */
[----:B------:R-:W-:Y:S01]  /*c670*/  @P0 IADD3.X R3, R3, RZ, R13, P3, P2 ;  /* 0x000000ff03030210 */ /* 0x000fe20001fe440d */
[----:B------:R3:W-:Y:S01]  /*c680*/  @P0 LDGSTS.E.BYPASS.LTC128B.128 [R228+0x8100], [R4.64], !P6 ;  /* 0x0810000004e40fae */ /* 0x0007e2000f101d46 */
[----:B------:R-:W-:Y:S02]  /*c690*/  @P0 SHF.L.U64.HI R9, R8, R229, c[0x0][0x1e4] ;  /* 0x0000790008090619 */ /* 0x000fe400000102e5 */
[----:B------:R-:W-:Y:S02]  /*c6a0*/  MOV R229, R247 ;  /* 0x000000f700e57202 */ /* 0x000fe40000000f00 */
[----:B------:R5:W-:Y:S01]  /*c6b0*/  MUFU.EX2 R247, R7 ;  /* 0x0000000700f77308 */ /* 0x000be20000000800 */
[----:B------:R-:W-:Y:S01]  /*c6c0*/  @P0 LEA R10, P1, R6, c[0x0][0x1c8], 0x1 ;  /* 0x00007200060a0a11 */ /* 0x000fe200078208ff */
[----:B--2---:R-:W-:Y:S01]  /*c6d0*/  FADD.FTZ R0, -R68, R71 ;  /* 0x0000004744007221 */ /* 0x004fe20000010100 */
[----:B------:R-:W-:Y:S01]  /*c6e0*/  @P0 SHF.L.U32 R8, R8, 0x6, RZ ;  /* 0x0000000608080819 */ /* 0x000fe200000006ff */
[----:B----4-:R-:W-:Y:S01]  /*c6f0*/  FMUL.FTZ R16, R2, R84 ;  /* 0x0000005402107220 */ /* 0x010fe20000410000 */
[----:B------:R-:W-:Y:S01]  /*c700*/  @P0 LEA.HI.X R11, R6, c[0x0][0x1cc], R3, 0x1, P1 ;  /* 0x00007300060b0a11 */ /* 0x000fe200008f0c03 */
[----:B------:R-:W-:Y:S01]  /*c710*/  FMUL.FTZ R3, R68, c[0x0][0x2d0] ;  /* 0x0000b40044037a20 */ /* 0x000fe20000410000 */
[----:B------:R-:W-:Y:S01]  /*c720*/  @P0 IADD3 R6, P1, R4, R8, RZ ;  /* 0x0000000804060210 */ /* 0x000fe20007f3e0ff */
[----:B------:R-:W-:Y:S01]  /*c730*/  FMUL.FTZ R0, R0, c[0x0][0x2d0] ;  /* 0x0000b40000007a20 */ /* 0x000fe20000410000 */
[----:B------:R-:W-:Y:S01]  /*c740*/  MOV R148, R163 ;  /* 0x000000a300947202 */ /* 0x000fe20000000f00 */
[----:B------:R2:W-:Y:S01]  /*c750*/  @P0 LDGSTS.E.BYPASS.LTC128B.128 [R228+0xc100], [R10.64], !P5 ;  /* 0x0c1000000ae40fae */ /* 0x0005e2000e901d46 */
[----:B------:R-:W-:Y:S01]  /*c760*/  MOV R71, R164 ;  /* 0x000000a400477202 */ /* 0x000fe20000000f00 */
[C---:B------:R-:W-:Y:S02]  /*c770*/  FMUL.FTZ R17, R2.reuse, R85 ;  /* 0x0000005502117220 */ /* 0x040fe40000410000 */
[----:B------:R-:W4:Y:S01]  /*c780*/  MUFU.EX2 R0, R0 ;  /* 0x0000000000007308 */ /* 0x000f220000000800 */
[C---:B------:R-:W-:Y:S02]  /*c790*/  FMUL.FTZ R24, R2.reuse, R92 ;  /* 0x0000005c02187220 */ /* 0x040fe40000410000 */
[C---:B------:R-:W-:Y:S02]  /*c7a0*/  FMUL.FTZ R25, R2.reuse, R93 ;  /* 0x0000005d02197220 */ /* 0x040fe40000410000 */
[C---:B-1----:R-:W-:Y:S01]  /*c7b0*/  FMUL.FTZ R32, R2.reuse, R100 ;  /* 0x0000006402207220 */ /* 0x042fe20000410000 */
[----:B------:R-:W-:Y:S01]  /*c7c0*/  MOV R100, R70 ;  /* 0x0000004600647202 */ /* 0x000fe20000000f00 */
[----:B------:R-:W-:Y:S01]  /*c7d0*/  FMUL.FTZ R33, R2, R101 ;  /* 0x0000006502217220 */ /* 0x000fe20000410000 */
[----:B---3--:R-:W-:Y:S01]  /*c7e0*/  @P0 IADD3 R4, P2, R6, R8, RZ ;  /* 0x0000000806040210 */ /* 0x008fe20007f5e0ff */
[--C-:B------:R-:W-:Y:S01]  /*c7f0*/  FFMA.FTZ R40, R157, c[0x0][0x2d0], -R3.reuse ;  /* 0x0000b4009d287a23 */ /* 0x100fe20000010803 */
[----:B------:R-:W-:Y:S01]  /*c800*/  MOV R157, R233 ;  /* 0x000000e9009d7202 */ /* 0x000fe20000000f00 */
[--C-:B-----5:R-:W-:Y:S01]  /*c810*/  FFMA.FTZ R7, R155, c[0x0][0x2d0], -R3.reuse ;  /* 0x0000b4009b077a23 */ /* 0x120fe20000010803 */
[----:B------:R-:W-:Y:S01]  /*c820*/  MOV R155, R162 ;  /* 0x000000a2009b7202 */ /* 0x000fe20000000f00 */
[----:B------:R-:W-:Y:S01]  /*c830*/  FMUL.FTZ R41, R2, R109 ;  /* 0x0000006d02297220 */ /* 0x000fe20000410000 */
[----:B------:R1:W-:Y:S01]  /*c840*/  MUFU.EX2 R162, R40 ;  /* 0x0000002800a27308 */ /* 0x0003e20000000800 */
[----:B------:R-:W-:Y:S01]  /*c850*/  MOV R109, R161 ;  /* 0x000000a1006d7202 */ /* 0x000fe20000000f00 */
[--C-:B------:R-:W-:Y:S01]  /*c860*/  FFMA.FTZ R70, R181, c[0x0][0x2d0], -R138.reuse ;  /* 0x0000b400b5467a23 */ /* 0x100fe2000001088a */
[----:B------:R-:W-:Y:S01]  /*c870*/  MOV R101, R67 ;  /* 0x0000004300657202 */ /* 0x000fe20000000f00 */
[--C-:B------:R-:W-:Y:S02]  /*c880*/  FFMA.FTZ R100, R100, c[0x0][0x2d0], -R138.reuse ;  /* 0x0000b40064647a23 */ /* 0x100fe4000001088a */
[--C-:B------:R-:W-:Y:S02]  /*c890*/  FFMA.FTZ R137, R137, c[0x0][0x2d0], -R3.reuse ;  /* 0x0000b40089897a23 */ /* 0x100fe40000010803 */
[--C-:B------:R-:W-:Y:S02]  /*c8a0*/  FFMA.FTZ R101, R101, c[0x0][0x2d0], -R138.reuse ;  /* 0x0000b40065657a23 */ /* 0x100fe4000001088a */
[----:B------:R3:W-:Y:S01]  /*c8b0*/  MUFU.EX2 R165, R7 ;  /* 0x0000000700a57308 */ /* 0x0007e20000000800 */
[--C-:B--2---:R-:W-:Y:S01]  /*c8c0*/  FFMA.FTZ R10, R156, c[0x0][0x2d0], -R3.reuse ;  /* 0x0000b4009c0a7a23 */ /* 0x104fe20000010803 */
[----:B------:R-:W-:Y:S01]  /*c8d0*/  MOV R156, R234 ;  /* 0x000000ea009c7202 */ /* 0x000fe20000000f00 */
[C---:B----4-:R-:W-:Y:S02]  /*c8e0*/  FMUL.FTZ R11, R0.reuse, R79 ;  /* 0x0000004f000b7220 */ /* 0x050fe40000410000 */
[C---:B------:R-:W-:Y:S02]  /*c8f0*/  FMUL.FTZ R18, R0.reuse, R86 ;  /* 0x0000005600127220 */ /* 0x040fe40000410000 */
[C---:B------:R-:W-:Y:S02]  /*c900*/  FMUL.FTZ R19, R0.reuse, R87 ;  /* 0x0000005700137220 */ /* 0x040fe40000410000 */
[C---:B------:R-:W-:Y:S01]  /*c910*/  FMUL.FTZ R26, R0.reuse, R94 ;  /* 0x0000005e001a7220 */ /* 0x040fe20000410000 */
[----:B------:R2:W4:Y:S01]  /*c920*/  MUFU.EX2 R164, R10 ;  /* 0x0000000a00a47308 */ /* 0x0005220000000800 */
[C---:B------:R-:W-:Y:S02]  /*c930*/  FMUL.FTZ R27, R0.reuse, R95 ;  /* 0x0000005f001b7220 */ /* 0x040fe40000410000 */
[C---:B------:R-:W-:Y:S01]  /*c940*/  FMUL.FTZ R34, R0.reuse, R102 ;  /* 0x0000006600227220 */ /* 0x040fe20000410000 */
[----:B------:R-:W-:Y:S01]  /*c950*/  MOV R102, R71 ;  /* 0x0000004700667202 */ /* 0x000fe20000000f00 */
[----:B------:R-:W-:Y:S01]  /*c960*/  FMUL.FTZ R35, R0, R103 ;  /* 0x0000006700237220 */ /* 0x000fe20000410000 */
[----:B------:R-:W-:Y:S01]  /*c970*/  MOV R103, R152 ;  /* 0x0000009800677202 */ /* 0x000fe20000000f00 */
[----:B-1----:R-:W-:Y:S01]  /*c980*/  FMUL.FTZ R40, R2, R108 ;  /* 0x0000006c02287220 */ /* 0x002fe20000410000 */
[----:B------:R-:W-:Y:S01]  /*c990*/  MOV R152, R59 ;  /* 0x0000003b00987202 */ /* 0x000fe20000000f00 */
[C---:B------:R-:W-:Y:S01]  /*c9a0*/  FMUL.FTZ R42, R0.reuse, R110 ;  /* 0x0000006e002a7220 */ /* 0x040fe20000410000 */
[----:B------:R-:W-:Y:S01]  /*c9b0*/  MOV R110, R49 ;  /* 0x00000031006e7202 */ /* 0x000fe20000000f00 */
[----:B------:R-:W-:Y:S01]  /*c9c0*/  FMUL.FTZ R43, R0, R111 ;  /* 0x0000006f002b7220 */ /* 0x000fe20000410000 */
[----:B------:R-:W-:Y:S01]  /*c9d0*/  MOV R108, R139 ;  /* 0x0000008b006c7202 */ /* 0x000fe20000000f00 */
[----:B------:R-:W-:Y:S01]  /*c9e0*/  FMUL.FTZ R49, R2, R117 ;  /* 0x0000007502317220 */ /* 0x000fe20000410000 */
[----:B---3--:R-:W-:Y:S01]  /*c9f0*/  @P0 IADD3.X R7, R5, R9, RZ, P1, !PT ;  /* 0x0000000905070210 */ /* 0x008fe20000ffe4ff */
[----:B------:R-:W-:Y:S01]  /*ca00*/  FMUL.FTZ R59, R0, R127 ;  /* 0x0000007f003b7220 */ /* 0x000fe20000410000 */
[----:B------:R-:W-:Y:S01]  /*ca10*/  @P0 IADD3 R8, P1, R4, R8, RZ ;  /* 0x0000000804080210 */ /* 0x000fe20007f3e0ff */
[C---:B------:R-:W-:Y:S01]  /*ca20*/  FMUL.FTZ R66, R0.reuse, R134 ;  /* 0x0000008600427220 */ /* 0x040fe20000410000 */
[-C--:B------:R-:W-:Y:S01]  /*ca30*/  @P0 IADD3.X R5, R7, R9.reuse, RZ, P2, !PT ;  /* 0x0000000907050210 */ /* 0x080fe200017fe4ff */
[----:B------:R1:W-:Y:S01]  /*ca40*/  @P0 LDGSTS.E.BYPASS.LTC128B.128 [R228+0x9100], [R6.64], !P6 ;  /* 0x0910000006e40fae */ /* 0x0003e2000f101d46 */
[----:B------:R-:W-:Y:S01]  /*ca50*/  MOV R139, R48 ;  /* 0x00000030008b7202 */ /* 0x000fe20000000f00 */
[--C-:B------:R-:W-:Y:S01]  /*ca60*/  FFMA.FTZ R48, R159, c[0x0][0x2d0], -R138.reuse ;  /* 0x0000b4009f307a23 */ /* 0x100fe2000001088a */
[----:B------:R-:W-:Y:S01]  /*ca70*/  @P0 IADD3.X R9, R5, R9, RZ, P1, !PT ;  /* 0x0000000905090210 */ /* 0x000fe20000ffe4ff */
[C---:B------:R-:W-:Y:S01]  /*ca80*/  FMUL.FTZ R67, R0.reuse, R135 ;  /* 0x0000008700437220 */ /* 0x040fe20000410000 */
[----:B------:R-:W-:Y:S01]  /*ca90*/  MOV R111, R60 ;  /* 0x0000003c006f7202 */ /* 0x000fe20000000f00 */
[C---:B--2---:R-:W-:Y:S01]  /*caa0*/  FMUL.FTZ R10, R0.reuse, R78 ;  /* 0x0000004e000a7220 */ /* 0x044fe20000410000 */
[----:B------:R2:W-:Y:S01]  /*cab0*/  MUFU.EX2 R233, R48 ;  /* 0x0000003000e97308 */ /* 0x0005e20000000800 */
[----:B------:R1:W-:Y:S01]  /*cac0*/  @P0 LDGSTS.E.BYPASS.LTC128B.128 [R228+0xd100], [R6.64+0x80], !P5 ;  /* 0x0d10008006e40fae */ /* 0x0003e2000e901d46 */
[----:B------:R-:W-:Y:S01]  /*cad0*/  MOV R159, R148 ;  /* 0x00000094009f7202 */ /* 0x000fe20000000f00 */
[--C-:B------:R-:W-:Y:S01]  /*cae0*/  FFMA.FTZ R71, R241, c[0x0][0x2d0], -R138.reuse ;  /* 0x0000b400f1477a23 */ /* 0x100fe2000001088a */
[----:B------:R-:W-:Y:S02]  /*caf0*/  MOV R148, R153 ;  /* 0x0000009900947202 */ /* 0x000fe40000000f00 */
[----:B------:R-:W-:Y:S01]  /*cb00*/  MOV R153, R51 ;  /* 0x0000003300997202 */ /* 0x000fe20000000f00 */
[----:B------:R-:W-:Y:S01]  /*cb10*/  FMUL.FTZ R51, R0, R119 ;  /* 0x0000007700337220 */ /* 0x000fe20000410000 */
[----:B------:R-:W-:Y:S01]  /*cb20*/  MOV R119, R155 ;  /* 0x0000009b00777202 */ /* 0x000fe20000000f00 */
[----:B------:R3:W-:Y:S01]  /*cb30*/  @P0 LDGSTS.E.BYPASS.LTC128B.128 [R228+0xa100], [R4.64], !P6 ;  /* 0x0a10000004e40fae */ /* 0x0007e2000f101d46 */
[----:B------:R-:W-:Y:S01]  /*cb40*/  MOV R155, R64 ;  /* 0x00000040009b7202 */ /* 0x000fe20000000f00 */
[C---:B------:R-:W-:Y:S06]  /*cb50*/  FMUL.FTZ R64, R2.reuse, R132 ;  /* 0x0000008402407220 */ /* 0x040fec0000410000 */
[----:B------:R3:W-:Y:S01]  /*cb60*/  @P0 LDGSTS.E.BYPASS.LTC128B.128 [R228+0xe100], [R4.64+0x80], !P5 ;  /* 0x0e10008004e40fae */ /* 0x0007e2000e901d46 */
[----:B--2---:R-:W-:Y:S07]  /*cb70*/  FMUL.FTZ R48, R2, R116 ;  /* 0x0000007402307220 */ /* 0x004fee0000410000 */
[----:B------:R2:W-:Y:S01]  /*cb80*/  @P0 LDGSTS.E.BYPASS.LTC128B.128 [R228+0xb100], [R8.64], !P6 ;  /* 0x0b10000008e40fae */ /* 0x0005e2000f101d46 */
[C---:B-1----:R-:W-:Y:S01]  /*cb90*/  FMUL.FTZ R6, R0.reuse, R74 ;  /* 0x0000004a00067220 */ /* 0x042fe20000410000 */
[----:B------:R-:W-:Y:S01]  /*cba0*/  F2FP.PACK_AB R74, R247, R243 ;  /* 0x000000f3f74a723e */ /* 0x000fe200000000ff */
[----:B------:R-:W-:Y:S05]  /*cbb0*/  FMUL.FTZ R7, R0, R75 ;  /* 0x0000004b00077220 */ /* 0x000fea0000410000 */
[----:B------:R2:W-:Y:S08]  /*cbc0*/  @P0 LDGSTS.E.BYPASS.LTC128B.128 [R228+0xf100], [R8.64+0x80], !P5 ;  /* 0x0f10008008e40fae */ /* 0x0005f0000e901d46 */
[----:B------:R-:W1:Y:S01]  /*cbd0*/  LDSM.16.MT88.4 R12, [R200] ;  /* 0x00000000c80c783b */ /* 0x000e620000004200 */
[--C-:B---3--:R-:W-:Y:S01]  /*cbe0*/  FFMA.FTZ R4, R149, c[0x0][0x2d0], -R3.reuse ;  /* 0x0000b40095047a23 */ /* 0x108fe20000010803 */
[----:B------:R-:W-:Y:S01]  /*cbf0*/  MOV R149, R65 ;  /* 0x0000004100957202 */ /* 0x000fe20000000f00 */
[----:B------:R-:W-:Y:S01]  /*cc00*/  FMUL.FTZ R5, R2, R73 ;  /* 0x0000004902057220 */ /* 0x000fe20000410000 */
[----:B----4-:R-:W-:Y:S01]  /*cc10*/  F2FP.PACK_AB R73, R164, R165 ;  /* 0x000000a5a449723e */ /* 0x010fe200000000ff */
[----:B------:R3:W-:Y:S03]  /*cc20*/  MUFU.EX2 R163, R4 ;  /* 0x0000000400a37308 */ /* 0x0007e60000000800 */
[----:B------:R-:W4:Y:S01]  /*cc30*/  LDSM.16.MT88.4 R20, [R204] ;  /* 0x00000000cc14783b */ /* 0x000f220000004200 */
[C---:B------:R-:W-:Y:S07]  /*cc40*/  FMUL.FTZ R65, R2.reuse, R133 ;  /* 0x0000008502417220 */ /* 0x040fee0000410000 */
[----:B------:R-:W5:Y:S01]  /*cc50*/  LDSM.16.MT88.4 R28, [R203] ;  /* 0x00000000cb1c783b */ /* 0x000f620000004200 */
[C---:B--2---:R-:W-:Y:S02]  /*cc60*/  FMUL.FTZ R8, R2.reuse, R76 ;  /* 0x0000004c02087220 */ /* 0x044fe40000410000 */
[----:B------:R-:W-:Y:S05]  /*cc70*/  FMUL.FTZ R9, R2, R77 ;  /* 0x0000004d02097220 */ /* 0x000fea0000410000 */
[----:B------:R-:W2:Y:S01]  /*cc80*/  LDSM.16.MT88.4 R36, [R223] ;  /* 0x00000000df24783b */ /* 0x000ea20000004200 */
[--C-:B---3--:R-:W-:Y:S07]  /*cc90*/  FFMA.FTZ R4, R154, c[0x0][0x2d0], -R3.reuse ;  /* 0x0000b4009a047a23 */ /* 0x108fee0000010803 */
[----:B------:R-:W3:Y:S01]  /*cca0*/  LDSM.16.MT88.4 R44, [R200+0x4000] ;  /* 0x00400000c82c783b */ /* 0x000ee20000004200 */
[----:B------:R-:W-:Y:S01]  /*ccb0*/  MOV R154, R229 ;  /* 0x000000e5009a7202 */ /* 0x000fe20000000f00 */
[----:B------:R1:W1:Y:S06]  /*ccc0*/  MUFU.EX2 R166, R4 ;  /* 0x0000000400a67308 */ /* 0x00026c0000000800 */
[----:B------:R-:W2:Y:S04]  /*ccd0*/  LDSM.16.MT88.4 R52, [R204+0x4000] ;  /* 0x00400000cc34783b */ /* 0x000ea80000004200 */
[----:B------:R3:W-:Y:S04]  /*cce0*/  MUFU.EX2 R229, R70 ;  /* 0x0000004600e57308 */ /* 0x0007e80000000800 */
[----:B------:R-:W2:Y:S08]  /*ccf0*/  LDSM.16.MT88.4 R60, [R203+0x4000] ;  /* 0x00400000cb3c783b */ /* 0x000eb00000004200 */
[----:B------:R-:W2:Y:S01]  /*cd00*/  LDSM.16.MT88.4 R76, [R206+0x4000] ;  /* 0x00400000ce4c783b */ /* 0x000ea20000004200 */
[----:B-1----:R-:W-:Y:S01]  /*cd10*/  FMUL.FTZ R4, R2, R72 ;  /* 0x0000004802047220 */ /* 0x002fe20000410000 */
[----:B------:R-:W-:Y:S02]  /*cd20*/  F2FP.PACK_AB R72, R245, R244 ;  /* 0x000000f4f548723e */ /* 0x000fe400000000ff */
[----:B------:R-:W-:Y:S04]  /*cd30*/  F2FP.PACK_AB R75, R166, R163 ;  /* 0x000000a3a64b723e */ /* 0x000fe800000000ff */
[----:B------:R-:W-:Y:S03]  /*cd40*/  LDSM.16.MT88.4 R84, [R204+0x800] ;  /* 0x00080000cc54783b */ /* 0x000fe60000004200 */
[C---:B------:R-:W-:Y:S05]  /*cd50*/  HMMA.16816.F32 R4, R72.reuse, R12, R4 ;  /* 0x0000000c4804723c */ /* 0x040fea0000001804 */
[----:B------:R-:W-:Y:S01]  /*cd60*/  LDSM.16.MT88.4 R92, [R203+0x4800] ;  /* 0x00480000cb5c783b */ /* 0x000fe20000004200 */
[--C-:B---3--:R-:W-:Y:S02]  /*cd70*/  FFMA.FTZ R70, R182, c[0x0][0x2d0], -R138.reuse ;  /* 0x0000b400b6467a23 */ /* 0x108fe4000001088a */
[C---:B------:R-:W-:Y:S01]  /*cd80*/  FMUL.FTZ R12, R2.reuse, R80 ;  /* 0x00000050020c7220 */ /* 0x040fe20000410000 */
[C---:B------:R-:W-:Y:S04]  /*cd90*/  HMMA.16816.F32 R8, R72.reuse, R14, R8 ;  /* 0x0000000e4808723c */ /* 0x040fe80000001808 */
[----:B------:R-:W0:Y:S01]  /*cda0*/  LDGDEPBAR ;  /* 0x00000000000079af */ /* 0x000e220000000000 */
[----:B------:R-:W-:Y:S02]  /*cdb0*/  FMUL.FTZ R13, R2, R81 ;  /* 0x00000051020d7220 */ /* 0x000fe40000410000 */
[C---:B------:R-:W-:Y:S02]  /*cdc0*/  FMUL.FTZ R14, R0.reuse, R82 ;  /* 0x00000052000e7220 */ /* 0x040fe40000410000 */
[----:B------:R-:W-:Y:S03]  /*cdd0*/  FMUL.FTZ R15, R0, R83 ;  /* 0x00000053000f7220 */ /* 0x000fe60000410000 */
[----:B------:R-:W1:Y:S04]  /*cde0*/  LDSM.16.MT88.4 R80, [R200+0x800] ;  /* 0x00080000c850783b */ /* 0x000e680000004200 */
[C---:B----4-:R-:W-:Y:S07]  /*cdf0*/  HMMA.16816.F32 R12, R72.reuse, R20, R12 ;  /* 0x00000014480c723c */ /* 0x050fee000000180c */
[C---:B------:R-:W-:Y:S01]  /*ce00*/  FMUL.FTZ R20, R2.reuse, R88 ;  /* 0x0000005802147220 */ /* 0x040fe20000410000 */
[C---:B------:R-:W-:Y:S04]  /*ce10*/  HMMA.16816.F32 R16, R72.reuse, R22, R16 ;  /* 0x000000164810723c */ /* 0x040fe80000001810 */
[----:B------:R-:W-:Y:S03]  /*ce20*/  FMUL.FTZ R21, R2, R89 ;  /* 0x0000005902157220 */ /* 0x000fe60000410000 */
[C---:B------:R-:W-:Y:S02]  /*ce30*/  FMUL.FTZ R22, R0.reuse, R90 ;  /* 0x0000005a00167220 */ /* 0x040fe40000410000 */
[----:B------:R-:W-:Y:S02]  /*ce40*/  FMUL.FTZ R23, R0, R91 ;  /* 0x0000005b00177220 */ /* 0x000fe40000410000 */
[----:B------:R-:W3:Y:S05]  /*ce50*/  LDSM.16.MT88.4 R88, [R203+0x800] ;  /* 0x00080000cb58783b */ /* 0x000eea0000004200 */
[C---:B-----5:R-:W-:Y:S07]  /*ce60*/  HMMA.16816.F32 R20, R72.reuse, R28, R20 ;  /* 0x0000001c4814723c */ /* 0x060fee0000001814 */
[C---:B------:R-:W-:Y:S01]  /*ce70*/  FMUL.FTZ R28, R2.reuse, R96 ;  /* 0x00000060021c7220 */ /* 0x040fe20000410000 */
[C---:B------:R-:W-:Y:S04]  /*ce80*/  HMMA.16816.F32 R24, R72.reuse, R30, R24 ;  /* 0x0000001e4818723c */ /* 0x040fe80000001818 */
[----:B------:R-:W-:Y:S03]  /*ce90*/  FMUL.FTZ R29, R2, R97 ;  /* 0x00000061021d7220 */ /* 0x000fe60000410000 */
[C---:B------:R-:W-:Y:S02]  /*cea0*/  FMUL.FTZ R30, R0.reuse, R98 ;  /* 0x00000062001e7220 */ /* 0x040fe40000410000 */
[----:B------:R-:W-:Y:S02]  /*ceb0*/  FMUL.FTZ R31, R0, R99 ;  /* 0x00000063001f7220 */ /* 0x000fe40000410000 */
[----:B------:R-:W-:Y:S05]  /*cec0*/  LDSM.16.MT88.4 R96, [R204+0x1000] ;  /* 0x00100000cc60783b */ /* 0x000fea0000004200 */
[C---:B--2---:R-:W-:Y:S07]  /*ced0*/  HMMA.16816.F32 R28, R72.reuse, R36, R28 ;  /* 0x00000024481c723c */ /* 0x044fee000000181c */
[--C-:B------:R-:W-:Y:S01]  /*cee0*/  FFMA.FTZ R36, R151, c[0x0][0x2d0], -R138.reuse ;  /* 0x0000b40097247a23 */ /* 0x100fe2000001088a */
[C---:B------:R-:W-:Y:S03]  /*cef0*/  HMMA.16816.F32 R32, R72.reuse, R38, R32 ;  /* 0x000000264820723c */ /* 0x040fe60000001820 */
[----:B------:R2:W-:Y:S01]  /*cf00*/  MUFU.EX2 R234, R36 ;  /* 0x0000002400ea7308 */ /* 0x0005e20000000800 */
[----:B------:R-:W-:Y:S01]  /*cf10*/  FMUL.FTZ R37, R2, R105 ;  /* 0x0000006902257220 */ /* 0x000fe20000410000 */
[----:B------:R-:W-:Y:S01]  /*cf20*/  MOV R151, R58 ;  /* 0x0000003a00977202 */ /* 0x000fe20000000f00 */
[C---:B------:R-:W-:Y:S02]  /*cf30*/  FMUL.FTZ R58, R0.reuse, R126 ;  /* 0x0000007e003a7220 */ /* 0x040fe40000410000 */
[C---:B------:R-:W-:Y:S04]  /*cf40*/  FMUL.FTZ R38, R0.reuse, R106 ;  /* 0x0000006a00267220 */ /* 0x040fe80000410000 */
[----:B------:R-:W-:Y:S02]  /*cf50*/  FMUL.FTZ R39, R0, R107 ;  /* 0x0000006b00277220 */ /* 0x000fe40000410000 */
[----:B--2---:R-:W-:Y:S07]  /*cf60*/  FMUL.FTZ R36, R2, R104 ;  /* 0x0000006802247220 */ /* 0x004fee0000410000 */
[C---:B------:R-:W-:Y:S07]  /*cf70*/  HMMA.16816.F32 R36, R72.reuse, R44, R36 ;  /* 0x0000002c4824723c */ /* 0x040fee0000001824 */
[--C-:B------:R-:W-:Y:S01]  /*cf80*/  FFMA.FTZ R44, R158, c[0x0][0x2d0], -R3.reuse ;  /* 0x0000b4009e2c7a23 */ /* 0x100fe20000010803 */
[C---:B------:R-:W-:Y:S03]  /*cf90*/  HMMA.16816.F32 R40, R72.reuse, R46, R40 ;  /* 0x0000002e4828723c */ /* 0x040fe60000001828 */
[----:B------:R2:W-:Y:S01]  /*cfa0*/  MUFU.EX2 R161, R44 ;  /* 0x0000002c00a17308 */ /* 0x0005e20000000800 */
[----:B------:R-:W-:Y:S01]  /*cfb0*/  FMUL.FTZ R45, R2, R113 ;  /* 0x00000071022d7220 */ /* 0x000fe20000410000 */
[----:B------:R-:W-:Y:S02]  /*cfc0*/  MOV R158, R156 ;  /* 0x0000009c009e7202 */ /* 0x000fe40000000f00 */
[C---:B------:R-:W-:Y:S01]  /*cfd0*/  FMUL.FTZ R46, R0.reuse, R114 ;  /* 0x00000072002e7220 */ /* 0x040fe20000410000 */
[----:B------:R-:W-:Y:S01]  /*cfe0*/  MOV R156, R50 ;  /* 0x00000032009c7202 */ /* 0x000fe20000000f00 */
[C---:B------:R-:W-:Y:S03]  /*cff0*/  FMUL.FTZ R47, R0.reuse, R115 ;  /* 0x00000073002f7220 */ /* 0x040fe60000410000 */
[----:B------:R-:W-:Y:S02]  /*d000*/  FMUL.FTZ R50, R0, R118 ;  /* 0x0000007600327220 */ /* 0x000fe40000410000 */
[----:B--2---:R-:W-:Y:S07]  /*d010*/  FMUL.FTZ R44, R2, R112 ;  /* 0x00000070022c7220 */ /* 0x004fee0000410000 */
[C---:B------:R-:W-:Y:S07]  /*d020*/  HMMA.16816.F32 R44, R72.reuse, R52, R44 ;  /* 0x00000034482c723c */ /* 0x040fee000000182c */
[--C-:B------:R-:W-:Y:S01]  /*d030*/  FFMA.FTZ R52, R160, c[0x0][0x2d0], -R138.reuse ;  /* 0x0000b400a0347a23 */ /* 0x100fe2000001088a */
[C---:B------:R-:W-:Y:S03]  /*d040*/  HMMA.16816.F32 R48, R72.reuse, R54, R48 ;  /* 0x000000364830723c */ /* 0x040fe60000001830 */
[----:B------:R2:W4:Y:S01]  /*d050*/  MUFU.EX2 R118, R52 ;  /* 0x0000003400767308 */ /* 0x0005220000000800 */
[C---:B------:R-:W-:Y:S01]  /*d060*/  FMUL.FTZ R53, R2.reuse, R121 ;  /* 0x0000007902357220 */ /* 0x040fe20000410000 */
[----:B------:R-:W-:Y:S02]  /*d070*/  MOV R121, R191 ;  /* 0x000000bf00797202 */ /* 0x000fe40000000f00 */
[----:B------:R-:W-:Y:S01]  /*d080*/  MOV R160, R57 ;  /* 0x0000003900a07202 */ /* 0x000fe20000000f00 */
[----:B------:R-:W-:Y:S04]  /*d090*/  FMUL.FTZ R57, R2, R125 ;  /* 0x0000007d02397220 */ /* 0x000fe80000410000 */
[C---:B------:R-:W-:Y:S01]  /*d0a0*/  FMUL.FTZ R54, R0.reuse, R122 ;  /* 0x0000007a00367220 */ /* 0x040fe20000410000 */
[----:B------:R5:W-:Y:S01]  /*d0b0*/  MUFU.EX2 R191, R70 ;  /* 0x0000004600bf7308 */ /* 0x000be20000000800 */
[----:B------:R-:W-:Y:S02]  /*d0c0*/  FMUL.FTZ R55, R0, R123 ;  /* 0x0000007b00377220 */ /* 0x000fe40000410000 */
[----:B--2---:R-:W-:Y:S01]  /*d0d0*/  FMUL.FTZ R52, R2, R120 ;  /* 0x0000007802347220 */ /* 0x004fe20000410000 */
[----:B------:R-:W-:Y:S01]  /*d0e0*/  MOV R120, R56 ;  /* 0x0000003800787202 */ /* 0x000fe20000000f00 */
[--C-:B------:R-:W-:Y:S05]  /*d0f0*/  FFMA.FTZ R56, R167, c[0x0][0x2d0], -R3.reuse ;  /* 0x0000b400a7387a23 */ /* 0x100fea0000010803 */
[----:B------:R2:W-:Y:S01]  /*d100*/  MUFU.EX2 R117, R56 ;  /* 0x0000003800757308 */ /* 0x0005e20000000800 */
[C---:B------:R-:W-:Y:S03]  /*d110*/  HMMA.16816.F32 R52, R72.reuse, R60, R52 ;  /* 0x0000003c4834723c */ /* 0x040fe60000001834 */
[--C-:B-----5:R-:W-:Y:S04]  /*d120*/  FFMA.FTZ R70, R183, c[0x0][0x2d0], -R3.reuse ;  /* 0x0000b400b7467a23 */ /* 0x120fe80000010803 */
[--C-:B------:R-:W-:Y:S02]  /*d130*/  FFMA.FTZ R60, R180, c[0x0][0x2d0], -R3.reuse ;  /* 0x0000b400b43c7a23 */ /* 0x100fe40000010803 */
[----:B------:R5:W-:Y:S03]  /*d140*/  MUFU.EX2 R125, R70 ;  /* 0x00000046007d7308 */ /* 0x000be60000000800 */
[C---:B------:R-:W-:Y:S07]  /*d150*/  FMUL.FTZ R61, R2.reuse, R129 ;  /* 0x00000081023d7220 */ /* 0x040fee0000410000 */
[----:B------:R1:W1:Y:S01]  /*d160*/  MUFU.EX2 R116, R60 ;  /* 0x0000003c00747308 */ /* 0x0002620000000800 */
[----:B--2---:R-:W-:Y:S07]  /*d170*/  FMUL.FTZ R56, R2, R124 ;  /* 0x0000007c02387220 */ /* 0x004fee0000410000 */
[C---:B------:R-:W-:Y:S03]  /*d180*/  HMMA.16816.F32 R56, R72.reuse, R62, R56 ;  /* 0x0000003e4838723c */ /* 0x040fe60000001838 */
[--C-:B-----5:R-:W-:Y:S02]  /*d190*/  FFMA.FTZ R70, R188, c[0x0][0x2d0], -R3.reuse ;  /* 0x0000b400bc467a23 */ /* 0x120fe40000010803 */
[----:B------:R2:W-:Y:S02]  /*d1a0*/  MUFU.EX2 R188, R71 ;  /* 0x0000004700bc7308 */ /* 0x0005e40000000800 */
[C---:B------:R-:W-:Y:S02]  /*d1b0*/  FMUL.FTZ R62, R0.reuse, R130 ;  /* 0x00000082003e7220 */ /* 0x040fe40000410000 */
[----:B------:R-:W-:Y:S03]  /*d1c0*/  FMUL.FTZ R63, R0, R131 ;  /* 0x00000083003f7220 */ /* 0x000fe60000410000 */
[----:B-1----:R-:W-:Y:S03]  /*d1d0*/  FMUL.FTZ R60, R2, R128 ;  /* 0x00000080023c7220 */ /* 0x002fe60000410000 */
[----:B------:R1:W5:Y:S04]  /*d1e0*/  MUFU.EX2 R124, R70 ;  /* 0x00000046007c7308 */ /* 0x0003680000000800 */
[C---:B------:R-:W-:Y:S08]  /*d1f0*/  HMMA.16816.F32 R60, R72.reuse, R76, R60 ;  /* 0x0000004c483c723c */ /* 0x040ff0000000183c */
[----:B------:R-:W-:Y:S01]  /*d200*/  HMMA.16816.F32 R64, R72, R78, R64 ;  /* 0x0000004e4840723c */ /* 0x000fe20000001840 */
[----:B------:R-:W3:Y:S03]  /*d210*/  LDSM.16.MT88.4 R76, [R206+0x800] ;  /* 0x00080000ce4c783b */ /* 0x000ee60000004200 */
[--C-:B--2---:R-:W-:Y:S02]  /*d220*/  FFMA.FTZ R71, R152, c[0x0][0x2d0], -R3.reuse ;  /* 0x0000b40098477a23 */ /* 0x104fe40000010803 */
[----:B------:R-:W-:Y:S01]  /*d230*/  MUFU.EX2 R152, R100 ;  /* 0x0000006400987308 */ /* 0x000fe20000000800 */
[----:B----4-:R-:W-:Y:S02]  /*d240*/  F2FP.PACK_AB R74, R118, R233 ;  /* 0x000000e9764a723e */ /* 0x010fe400000000ff */
[----:B------:R-:W-:Y:S03]  /*d250*/  F2FP.PACK_AB R75, R116, R117 ;  /* 0x00000075744b723e */ /* 0x000fe600000000ff */
[--C-:B-1----:R-:W-:Y:S01]  /*d260*/  FFMA.FTZ R70, R189, c[0x0][0x2d0], -R138.reuse ;  /* 0x0000b400bd467a23 */ /* 0x102fe2000001088a */
[----:B------:R-:W-:Y:S02]  /*d270*/  F2FP.PACK_AB R72, R234, R235 ;  /* 0x000000ebea48723e */ /* 0x000fe400000000ff */
[----:B------:R-:W-:Y:S01]  /*d280*/  F2FP.PACK_AB R73, R161, R162 ;  /* 0x000000a2a149723e */ /* 0x000fe200000000ff */
[----:B------:R1:W-:Y:S06]  /*d290*/  MUFU.EX2 R127, R70 ;  /* 0x00000046007f7308 */ /* 0x0003ec0000000800 */
[C---:B------:R-:W-:Y:S08]  /*d2a0*/  HMMA.16816.F32 R4, R72.reuse, R80, R4 ;  /* 0x000000504804723c */ /* 0x040ff00000001804 */
[C---:B------:R-:W-:Y:S01]  /*d2b0*/  HMMA.16816.F32 R8, R72.reuse, R82, R8 ;  /* 0x000000524808723c */ /* 0x040fe20000001808 */
[----:B------:R-:W2:Y:S07]  /*d2c0*/  LDSM.16.MT88.4 R80, [R200+0x4800] ;  /* 0x00480000c850783b */ /* 0x000eae0000004200 */
[C---:B------:R-:W-:Y:S04]  /*d2d0*/  HMMA.16816.F32 R12, R72.reuse, R84, R12 ;  /* 0x00000054480c723c */ /* 0x040fe8000000180c */
[--C-:B-1----:R-:W-:Y:S04]  /*d2e0*/  FFMA.FTZ R70, R190, c[0x0][0x2d0], -R138.reuse ;  /* 0x0000b400be467a23 */ /* 0x102fe8000001088a */
[C---:B------:R-:W-:Y:S01]  /*d2f0*/  HMMA.16816.F32 R16, R72.reuse, R86, R16 ;  /* 0x000000564810723c */ /* 0x040fe20000001810 */
[----:B------:R1:W4:Y:S01]  /*d300*/  MUFU.EX2 R126, R70 ;  /* 0x00000046007e7308 */ /* 0x0003220000000800 */
[----:B------:R-:W4:Y:S06]  /*d310*/  LDSM.16.MT88.4 R84, [R204+0x4800] ;  /* 0x00480000cc54783b */ /* 0x000f2c0000004200 */
[C---:B---3--:R-:W-:Y:S08]  /*d320*/  HMMA.16816.F32 R20, R72.reuse, R88, R20 ;  /* 0x000000584814723c */ /* 0x048ff00000001814 */
[C---:B------:R-:W-:Y:S01]  /*d330*/  HMMA.16816.F32 R24, R72.reuse, R90, R24 ;  /* 0x0000005a4818723c */ /* 0x040fe20000001818 */
[----:B------:R-:W3:Y:S07]  /*d340*/  LDSM.16.MT88.4 R88, [R206+0x4800] ;  /* 0x00480000ce58783b */ /* 0x000eee0000004200 */
[C---:B------:R-:W-:Y:S04]  /*d350*/  HMMA.16816.F32 R28, R72.reuse, R76, R28 ;  /* 0x0000004c481c723c */ /* 0x040fe8000000181c */
[--C-:B-1----:R-:W-:Y:S04]  /*d360*/  FFMA.FTZ R70, R231, c[0x0][0x2d0], -R3.reuse ;  /* 0x0000b400e7467a23 */ /* 0x102fe80000010803 */
[C---:B------:R-:W-:Y:S01]  /*d370*/  HMMA.16816.F32 R32, R72.reuse, R78, R32 ;  /* 0x0000004e4820723c */ /* 0x040fe20000001820 */
[----:B------:R1:W-:Y:S01]  /*d380*/  MUFU.EX2 R107, R70 ;  /* 0x00000046006b7308 */ /* 0x0003e20000000800 */
[----:B------:R-:W3:Y:S06]  /*d390*/  LDSM.16.MT88.4 R76, [R200+0x1000] ;  /* 0x00100000c84c783b */ /* 0x000eec0000004200 */
[C---:B--2---:R-:W-:Y:S08]  /*d3a0*/  HMMA.16816.F32 R36, R72.reuse, R80, R36 ;  /* 0x000000504824723c */ /* 0x044ff00000001824 */
[C---:B------:R-:W-:Y:S01]  /*d3b0*/  HMMA.16816.F32 R40, R72.reuse, R82, R40 ;  /* 0x000000524828723c */ /* 0x040fe20000001828 */
[----:B------:R-:W2:Y:S07]  /*d3c0*/  LDSM.16.MT88.4 R80, [R203+0x1000] ;  /* 0x00100000cb50783b */ /* 0x000eae0000004200 */
[C---:B----4-:R-:W-:Y:S04]  /*d3d0*/  HMMA.16816.F32 R44, R72.reuse, R84, R44 ;  /* 0x00000054482c723c */ /* 0x050fe8000000182c */
[--C-:B-1----:R-:W-:Y:S04]  /*d3e0*/  FFMA.FTZ R70, R232, c[0x0][0x2d0], -R3.reuse ;  /* 0x0000b400e8467a23 */ /* 0x102fe80000010803 */
[C---:B------:R-:W-:Y:S01]  /*d3f0*/  HMMA.16816.F32 R48, R72.reuse, R86, R48 ;  /* 0x000000564830723c */ /* 0x040fe20000001830 */
[----:B------:R1:W4:Y:S01]  /*d400*/  MUFU.EX2 R106, R70 ;  /* 0x00000046006a7308 */ /* 0x0003220000000800 */
[----:B------:R-:W2:Y:S06]  /*d410*/  LDSM.16.MT88.4 R84, [R206+0x1000] ;  /* 0x00100000ce54783b */ /* 0x000eac0000004200 */
[C---:B------:R-:W-:Y:S08]  /*d420*/  HMMA.16816.F32 R52, R72.reuse, R92, R52 ;  /* 0x0000005c4834723c */ /* 0x040ff00000001834 */
[C---:B------:R-:W-:Y:S01]  /*d430*/  HMMA.16816.F32 R56, R72.reuse, R94, R56 ;  /* 0x0000005e4838723c */ /* 0x040fe20000001838 */
[----:B------:R-:W-:Y:S07]  /*d440*/  LDSM.16.MT88.4 R92, [R206+0x5800] ;  /* 0x00580000ce5c783b */ /* 0x000fee0000004200 */
[C---:B---3--:R-:W-:Y:S04]  /*d450*/  HMMA.16816.F32 R60, R72.reuse, R88, R60 ;  /* 0x00000058483c723c */ /* 0x048fe8000000183c */
[--C-:B-1----:R-:W-:Y:S04]  /*d460*/  FFMA.FTZ R70, R236, c[0x0][0x2d0], -R138.reuse ;  /* 0x0000b400ec467a23 */ /* 0x102fe8000001088a */
[----:B------:R-:W-:Y:S01]  /*d470*/  HMMA.16816.F32 R64, R72, R90, R64 ;  /* 0x0000005a4840723c */ /* 0x000fe20000001840 */
[----:B------:R1:W-:Y:S01]  /*d480*/  MUFU.EX2 R190, R70 ;  /* 0x0000004600be7308 */ /* 0x0003e20000000800 */
[----:B------:R-:W-:Y:S05]  /*d490*/  LDSM.16.MT88.4 R88, [R204+0x5000] ;  /* 0x00500000cc58783b */ /* 0x000fea0000004200 */
[----:B-----5:R-:W-:Y:S02]  /*d4a0*/  F2FP.PACK_AB R73, R124, R125 ;  /* 0x0000007d7c49723e */ /* 0x020fe400000000ff */
[----:B------:R-:W-:Y:S03]  /*d4b0*/  F2FP.PACK_AB R74, R126, R127 ;  /* 0x0000007f7e4a723e */ /* 0x000fe600000000ff */
[----:B------:R-:W-:Y:S02]  /*d4c0*/  F2FP.PACK_AB R72, R191, R229 ;  /* 0x000000e5bf48723e */ /* 0x000fe400000000ff */
[----:B----4-:R-:W-:Y:S07]  /*d4d0*/  F2FP.PACK_AB R75, R106, R107 ;  /* 0x0000006b6a4b723e */ /* 0x010fee00000000ff */
[C---:B------:R-:W-:Y:S03]  /*d4e0*/  HMMA.16816.F32 R4, R72.reuse, R76, R4 ;  /* 0x0000004c4804723c */ /* 0x040fe60000001804 */
[--C-:B-1----:R-:W-:Y:S05]  /*d4f0*/  FFMA.FTZ R70, R237, c[0x0][0x2d0], -R138.reuse ;  /* 0x0000b400ed467a23 */ /* 0x102fea000001088a */
[C---:B------:R-:W-:Y:S01]  /*d500*/  HMMA.16816.F32 R8, R72.reuse, R78, R8 ;  /* 0x0000004e4808723c */ /* 0x040fe20000001808 */
[----:B------:R1:W3:Y:S01]  /*d510*/  MUFU.EX2 R189, R70 ;  /* 0x0000004600bd7308 */ /* 0x0002e20000000800 */
[----:B------:R-:W4:Y:S06]  /*d520*/  LDSM.16.MT88.4 R76, [R200+0x5000] ;  /* 0x00500000c84c783b */ /* 0x000f2c0000004200 */
[C---:B------:R-:W-:Y:S08]  /*d530*/  HMMA.16816.F32 R12, R72.reuse, R96, R12 ;  /* 0x00000060480c723c */ /* 0x040ff0000000180c */
[C---:B------:R-:W-:Y:S01]  /*d540*/  HMMA.16816.F32 R16, R72.reuse, R98, R16 ;  /* 0x000000624810723c */ /* 0x040fe20000001810 */
[----:B------:R-:W-:Y:S07]  /*d550*/  LDSM.16.MT88.4 R96, [R204+0x2000] ;  /* 0x00200000cc60783b */ /* 0x000fee0000004200 */
[C---:B--2---:R-:W-:Y:S04]  /*d560*/  HMMA.16816.F32 R20, R72.reuse, R80, R20 ;  /* 0x000000504814723c */ /* 0x044fe80000001814 */
[--C-:B-1----:R-:W-:Y:S04]  /*d570*/  FFMA.FTZ R70, R238, c[0x0][0x2d0], -R3.reuse ;  /* 0x0000b400ee467a23 */ /* 0x102fe80000010803 */
[C---:B------:R-:W-:Y:S01]  /*d580*/  HMMA.16816.F32 R24, R72.reuse, R82, R24 ;  /* 0x000000524818723c */ /* 0x040fe20000001818 */
[----:B------:R1:W-:Y:S01]  /*d590*/  MUFU.EX2 R105, R70 ;  /* 0x0000004600697308 */ /* 0x0003e20000000800 */
[----:B------:R-:W2:Y:S06]  /*d5a0*/  LDSM.16.MT88.4 R80, [R203+0x5000] ;  /* 0x00500000cb50783b */ /* 0x000eac0000004200 */
[C---:B------:R-:W-:Y:S08]  /*d5b0*/  HMMA.16816.F32 R28, R72.reuse, R84, R28 ;  /* 0x00000054481c723c */ /* 0x040ff0000000181c */
[C---:B------:R-:W-:Y:S01]  /*d5c0*/  HMMA.16816.F32 R32, R72.reuse, R86, R32 ;  /* 0x000000564820723c */ /* 0x040fe20000001820 */
[----:B------:R-:W5:Y:S07]  /*d5d0*/  LDSM.16.MT88.4 R84, [R206+0x5000] ;  /* 0x00500000ce54783b */ /* 0x000f6e0000004200 */
[C---:B----4-:R-:W-:Y:S04]  /*d5e0*/  HMMA.16816.F32 R36, R72.reuse, R76, R36 ;  /* 0x0000004c4824723c */ /* 0x050fe80000001824 */
[--C-:B-1----:R-:W-:Y:S04]  /*d5f0*/  FFMA.FTZ R70, R239, c[0x0][0x2d0], -R3.reuse ;  /* 0x0000b400ef467a23 */ /* 0x102fe80000010803 */
[C---:B------:R-:W-:Y:S01]  /*d600*/  HMMA.16816.F32 R40, R72.reuse, R78, R40 ;  /* 0x0000004e4828723c */ /* 0x040fe20000001828 */
[----:B------:R1:W4:Y:S01]  /*d610*/  MUFU.EX2 R104, R70 ;  /* 0x0000004600687308 */ /* 0x0003220000000800 */
[----:B------:R-:W3:Y:S06]  /*d620*/  LDSM.16.MT88.4 R76, [R200+0x1800] ;  /* 0x00180000c84c783b */ /* 0x000eec0000004200 */
[C---:B------:R-:W-:Y:S08]  /*d630*/  HMMA.16816.F32 R44, R72.reuse, R88, R44 ;  /* 0x00000058482c723c */ /* 0x040ff0000000182c */
[C---:B------:R-:W-:Y:S01]  /*d640*/  HMMA.16816.F32 R48, R72.reuse, R90, R48 ;  /* 0x0000005a4830723c */ /* 0x040fe20000001830 */
[----:B------:R-:W4:Y:S07]  /*d650*/  LDSM.16.MT88.4 R88, [R204+0x1800] ;  /* 0x00180000cc58783b */ /* 0x000f2e0000004200 */
[C---:B--2---:R-:W-:Y:S04]  /*d660*/  HMMA.16816.F32 R52, R72.reuse, R80, R52 ;  /* 0x000000504834723c */ /* 0x044fe80000001834 */
[--C-:B-1----:R-:W-:Y:S04]  /*d670*/  FFMA.FTZ R70, R240, c[0x0][0x2d0], -R138.reuse ;  /* 0x0000b400f0467a23 */ /* 0x102fe8000001088a */
[C---:B------:R-:W-:Y:S01]  /*d680*/  HMMA.16816.F32 R56, R72.reuse, R82, R56 ;  /* 0x000000524838723c */ /* 0x040fe20000001838 */
[----:B------:R1:W2:Y:S01]  /*d690*/  MUFU.EX2 R183, R70 ;  /* 0x0000004600b77308 */ /* 0x0002a20000000800 */
[----:B------:R-:W2:Y:S06]  /*d6a0*/  LDSM.16.MT88.4 R80, [R203+0x1800] ;  /* 0x00180000cb50783b */ /* 0x000eac0000004200 */
[C---:B-----5:R-:W-:Y:S08]  /*d6b0*/  HMMA.16816.F32 R60, R72.reuse, R84, R60 ;  /* 0x00000054483c723c */ /* 0x060ff0000000183c */
[----:B------:R-:W-:Y:S01]  /*d6c0*/  HMMA.16816.F32 R64, R72, R86, R64 ;  /* 0x000000564840723c */ /* 0x000fe20000001840 */
[----:B------:R-:W5:Y:S06]  /*d6d0*/  LDSM.16.MT88.4 R84, [R206+0x1800] ;  /* 0x00180000ce54783b */ /* 0x000f6c0000004200 */
[----:B---3--:R-:W-:Y:S01]  /*d6e0*/  F2FP.PACK_AB R72, R189, R190 ;  /* 0x000000bebd48723e */ /* 0x008fe200000000ff */
[--C-:B-1----:R-:W-:Y:S01]  /*d6f0*/  FFMA.FTZ R70, R242, c[0x0][0x2d0], -R3.reuse ;  /* 0x0000b400f2467a23 */ /* 0x102fe20000010803 */
[----:B----4-:R-:W-:Y:S03]  /*d700*/  F2FP.PACK_AB R73, R104, R105 ;  /* 0x000000696849723e */ /* 0x010fe600000000ff */
[----:B------:R1:W-:Y:S01]  /*d710*/  MUFU.EX2 R115, R70 ;  /* 0x0000004600737308 */ /* 0x0003e20000000800 */
[----:B--2---:R-:W-:Y:S01]  /*d720*/  F2FP.PACK_AB R74, R183, R188 ;  /* 0x000000bcb74a723e */ /* 0x004fe200000000ff */
[--C-:B-1----:R-:W-:Y:S08]  /*d730*/  FFMA.FTZ R70, R246, c[0x0][0x2d0], -R3.reuse ;  /* 0x0000b400f6467a23 */ /* 0x102ff00000010803 */
[----:B------:R1:W2:Y:S02]  /*d740*/  MUFU.EX2 R114, R70 ;  /* 0x0000004600727308 */ /* 0x0002a40000000800 */
[--C-:B-1----:R-:W-:Y:S01]  /*d750*/  FFMA.FTZ R70, R248, c[0x0][0x2d0], -R138.reuse ;  /* 0x0000b400f8467a23 */ /* 0x102fe2000001088a */
[----:B--2---:R-:W-:Y:S07]  /*d760*/  F2FP.PACK_AB R75, R114, R115 ;  /* 0x00000073724b723e */ /* 0x004fee00000000ff */
[----:B------:R1:W-:Y:S01]  /*d770*/  MUFU.EX2 R182, R70 ;  /* 0x0000004600b67308 */ /* 0x0003e20000000800 */
[C---:B------:R-:W-:Y:S08]  /*d780*/  HMMA.16816.F32 R4, R72.reuse, R76, R4 ;  /* 0x0000004c4804723c */ /* 0x040ff00000001804 */
[C---:B------:R-:W-:Y:S01]  /*d790*/  HMMA.16816.F32 R8, R72.reuse, R78, R8 ;  /* 0x0000004e4808723c */ /* 0x040fe20000001808 */
[----:B------:R-:W2:Y:S07]  /*d7a0*/  LDSM.16.MT88.4 R76, [R200+0x5800] ;  /* 0x00580000c84c783b */ /* 0x000eae0000004200 */
[C---:B------:R-:W-:Y:S04]  /*d7b0*/  HMMA.16816.F32 R12, R72.reuse, R88, R12 ;  /* 0x00000058480c723c */ /* 0x040fe8000000180c */
[--C-:B-1----:R-:W-:Y:S04]  /*d7c0*/  FFMA.FTZ R70, R249, c[0x0][0x2d0], -R138.reuse ;  /* 0x0000b400f9467a23 */ /* 0x102fe8000001088a */
[C---:B------:R-:W-:Y:S01]  /*d7d0*/  HMMA.16816.F32 R16, R72.reuse, R90, R16 ;  /* 0x0000005a4810723c */ /* 0x040fe20000001810 */
[----:B------:R1:W3:Y:S01]  /*d7e0*/  MUFU.EX2 R181, R70 ;  /* 0x0000004600b57308 */ /* 0x0002e20000000800 */
[----:B------:R-:W4:Y:S06]  /*d7f0*/  LDSM.16.MT88.4 R88, [R204+0x5800] ;  /* 0x00580000cc58783b */ /* 0x000f2c0000004200 */
[C---:B------:R-:W-:Y:S08]  /*d800*/  HMMA.16816.F32 R20, R72.reuse, R80, R20 ;  /* 0x000000504814723c */ /* 0x040ff00000001814 */
[C---:B------:R-:W-:Y:S01]  /*d810*/  HMMA.16816.F32 R24, R72.reuse, R82, R24 ;  /* 0x000000524818723c */ /* 0x040fe20000001818 */
[----:B------:R-:W3:Y:S07]  /*d820*/  LDSM.16.MT88.4 R80, [R203+0x5800] ;  /* 0x00580000cb50783b */ /* 0x000eee0000004200 */
[C---:B-----5:R-:W-:Y:S04]  /*d830*/  HMMA.16816.F32 R28, R72.reuse, R84, R28 ;  /* 0x00000054481c723c */ /* 0x060fe8000000181c */
[--C-:B-1----:R-:W-:Y:S04]  /*d840*/  FFMA.FTZ R70, R250, c[0x0][0x2d0], -R3.reuse ;  /* 0x0000b400fa467a23 */ /* 0x102fe80000010803 */
[C---:B------:R-:W-:Y:S01]  /*d850*/  HMMA.16816.F32 R32, R72.reuse, R86, R32 ;  /* 0x000000564820723c */ /* 0x040fe20000001820 */
[----:B------:R1:W-:Y:S01]  /*d860*/  MUFU.EX2 R113, R70 ;  /* 0x0000004600717308 */ /* 0x0003e20000000800 */
[----:B------:R-:W5:Y:S06]  /*d870*/  LDSM.16.MT88.4 R84, [R200+0x2000] ;  /* 0x00200000c854783b */ /* 0x000f6c0000004200 */
[C---:B--2---:R-:W-:Y:S08]  /*d880*/  HMMA.16816.F32 R36, R72.reuse, R76, R36 ;  /* 0x0000004c4824723c */ /* 0x044ff00000001824 */
[C---:B------:R-:W-:Y:S01]  /*d890*/  HMMA.16816.F32 R40, R72.reuse, R78, R40 ;  /* 0x0000004e4828723c */ /* 0x040fe20000001828 */
[----:B------:R-:W2:Y:S07]  /*d8a0*/  LDSM.16.MT88.4 R76, [R203+0x2000] ;  /* 0x00200000cb4c783b */ /* 0x000eae0000004200 */
[C---:B----4-:R-:W-:Y:S04]  /*d8b0*/  HMMA.16816.F32 R44, R72.reuse, R88, R44 ;  /* 0x00000058482c723c */ /* 0x050fe8000000182c */
[--C-:B-1----:R-:W-:Y:S04]  /*d8c0*/  FFMA.FTZ R70, R251, c[0x0][0x2d0], -R3.reuse ;  /* 0x0000b400fb467a23 */ /* 0x102fe80000010803 */
[C---:B------:R-:W-:Y:S01]  /*d8d0*/  HMMA.16816.F32 R48, R72.reuse, R90, R48 ;  /* 0x0000005a4830723c */ /* 0x040fe20000001830 */
[----:B------:R1:W4:Y:S01]  /*d8e0*/  MUFU.EX2 R112, R70 ;  /* 0x0000004600707308 */ /* 0x0003220000000800 */
[----:B------:R-:W-:Y:S06]  /*d8f0*/  LDSM.16.MT88.4 R88, [R204+0x6000] ;  /* 0x00600000cc58783b */ /* 0x000fec0000004200 */
[C---:B---3--:R-:W-:Y:S08]  /*d900*/  HMMA.16816.F32 R52, R72.reuse, R80, R52 ;  /* 0x000000504834723c */ /* 0x048ff00000001834 */
[C---:B------:R-:W-:Y:S01]  /*d910*/  HMMA.16816.F32 R56, R72.reuse, R82, R56 ;  /* 0x000000524838723c */ /* 0x040fe20000001838 */
[----:B------:R-:W3:Y:S07]  /*d920*/  LDSM.16.MT88.4 R80, [R206+0x2000] ;  /* 0x00200000ce50783b */ /* 0x000eee0000004200 */
[C---:B------:R-:W-:Y:S04]  /*d930*/  HMMA.16816.F32 R60, R72.reuse, R92, R60 ;  /* 0x0000005c483c723c */ /* 0x040fe8000000183c */
[--C-:B-1----:R-:W-:Y:S04]  /*d940*/  FFMA.FTZ R70, R252, c[0x0][0x2d0], -R138.reuse ;  /* 0x0000b400fc467a23 */ /* 0x102fe8000001088a */
[----:B------:R-:W-:Y:S01]  /*d950*/  HMMA.16816.F32 R64, R72, R94, R64 ;  /* 0x0000005e4840723c */ /* 0x000fe20000001840 */
[----:B------:R1:W-:Y:S01]  /*d960*/  MUFU.EX2 R180, R70 ;  /* 0x0000004600b47308 */ /* 0x0003e20000000800 */
[----:B------:R-:W-:Y:S05]  /*d970*/  LDSM.16.MT88.4 R92, [R206+0x6000] ;  /* 0x00600000ce5c783b */ /* 0x000fea0000004200 */
[----:B------:R-:W-:Y:S02]  /*d980*/  F2FP.PACK_AB R72, R181, R182 ;  /* 0x000000b6b548723e */ /* 0x000fe400000000ff */
[----:B----4-:R-:W-:Y:S03]  /*d990*/  F2FP.PACK_AB R73, R112, R113 ;  /* 0x000000717049723e */ /* 0x010fe600000000ff */
        /* <DEDUP_REMOVED lines=42> */
[----:B-----5:R-:W-:Y:S02]  /*dc40*/  F2FP.PACK_AB R72, R159, R160 ;  /* 0x000000a09f48723e */ /* 0x020fe400000000ff */
[----:B------:R-:W-:Y:S03]  /*dc50*/  F2FP.PACK_AB R73, R120, R121 ;  /* 0x000000797849723e */ /* 0x000fe600000000ff */
[--C-:B-1----:R-:W-:Y:S04]  /*dc60*/  FFMA.FTZ R70, R157, c[0x0][0x2d0], -R138.reuse ;  /* 0x0000b4009d467a23 */ /* 0x102fe8000001088a */
[----:B------:R1:W5:Y:S02]  /*dc70*/  MUFU.EX2 R157, R70 ;  /* 0x00000046009d7308 */ /* 0x0003640000000800 */
[--C-:B-1----:R-:W-:Y:S01]  /*dc80*/  FFMA.FTZ R70, R109, c[0x0][0x2d0], -R3.reuse ;  /* 0x0000b4006d467a23 */ /* 0x102fe20000010803 */
[----:B-----5:R-:W-:Y:S01]  /*dc90*/  F2FP.PACK_AB R74, R157, R158 ;  /* 0x0000009e9d4a723e */ /* 0x020fe200000000ff */
[----:B------:R-:W5:Y:S06]  /*dca0*/  LDL.LU R109, [R1+0xc] ;  /* 0x00000c00016d7983 */ /* 0x000f6c0000300800 */
[----:B------:R1:W-:Y:S02]  /*dcb0*/  MUFU.EX2 R131, R70 ;  /* 0x0000004600837308 */ /* 0x0003e40000000800 */
[--C-:B-1----:R-:W-:Y:S02]  /*dcc0*/  FFMA.FTZ R70, R108, c[0x0][0x2d0], -R3.reuse ;  /* 0x0000b4006c467a23 */ /* 0x102fe40000010803 */
[----:B------:R-:W5:Y:S06]  /*dcd0*/  LDL.LU R108, [R1+0x10] ;  /* 0x00001000016c7983 */ /* 0x000f6c0000300800 */
[----:B------:R1:W1:Y:S02]  /*dce0*/  MUFU.EX2 R130, R70 ;  /* 0x0000004600827308 */ /* 0x0002640000000800 */
[--C-:B-1----:R-:W-:Y:S01]  /*dcf0*/  FFMA.FTZ R70, R156, c[0x0][0x2d0], -R138.reuse ;  /* 0x0000b4009c467a23 */ /* 0x102fe2000001088a */
[----:B------:R-:W-:Y:S07]  /*dd00*/  F2FP.PACK_AB R75, R130, R131 ;  /* 0x00000083824b723e */ /* 0x000fee00000000ff */
[----:B------:R1:W-:Y:S01]  /*dd10*/  MUFU.EX2 R156, R70 ;  /* 0x00000046009c7308 */ /* 0x0003e20000000800 */
[C---:B---3--:R-:W-:Y:S08]  /*dd20*/  HMMA.16816.F32 R4, R72.reuse, R80, R4 ;  /* 0x000000504804723c */ /* 0x048ff00000001804 */
[C---:B------:R-:W-:Y:S01]  /*dd30*/  HMMA.16816.F32 R8, R72.reuse, R82, R8 ;  /* 0x000000524808723c */ /* 0x040fe20000001808 */
[----:B------:R-:W3:Y:S07]  /*dd40*/  LDSM.16.MT88.4 R80, [R204+0x6800] ;  /* 0x00680000cc50783b */ /* 0x000eee0000004200 */
[C---:B----4-:R-:W-:Y:S04]  /*dd50*/  HMMA.16816.F32 R12, R72.reuse, R84, R12 ;  /* 0x00000054480c723c */ /* 0x050fe8000000180c */
[--C-:B-1----:R-:W-:Y:S01]  /*dd60*/  FFMA.FTZ R70, R102, c[0x0][0x2d0], -R138.reuse ;  /* 0x0000b40066467a23 */ /* 0x102fe2000001088a */
[----:B------:R-:W-:Y:S02]  /*dd70*/  MOV R102, R150 ;  /* 0x0000009600667202 */ /* 0x000fe40000000f00 */
[----:B------:R-:W-:Y:S01]  /*dd80*/  MOV R150, R149 ;  /* 0x0000009500967202 */ /* 0x000fe20000000f00 */
[C---:B------:R-:W-:Y:S01]  /*dd90*/  HMMA.16816.F32 R16, R72.reuse, R86, R16 ;  /* 0x000000564810723c */ /* 0x040fe20000001810 */
[----:B------:R-:W1:Y:S03]  /*dda0*/  LDSM.16.MT88.4 R84, [R203+0x6800] ;  /* 0x00680000cb54783b */ /* 0x000e660000004200 */
[----:B------:R-:W-:Y:S01]  /*ddb0*/  MOV R149, R155 ;  /* 0x0000009b00957202 */ /* 0x000fe20000000f00 */
[--C-:B------:R-:W-:Y:S01]  /*ddc0*/  FFMA.FTZ R102, R102, c[0x0][0x2d0], -R138.reuse ;  /* 0x0000b40066667a23 */ /* 0x100fe2000001088a */
[----:B------:R4:W-:Y:S02]  /*ddd0*/  MUFU.EX2 R155, R70 ;  /* 0x00000046009b7308 */ /* 0x0009e40000000800 */
[C---:B------:R-:W-:Y:S08]  /*dde0*/  HMMA.16816.F32 R20, R72.reuse, R96, R20 ;  /* 0x000000604814723c */ /* 0x040ff00000001814 */
[C---:B------:R-:W-:Y:S01]  /*ddf0*/  HMMA.16816.F32 R24, R72.reuse, R98, R24 ;  /* 0x000000624818723c */ /* 0x040fe20000001818 */
[----:B------:R-:W-:Y:S07]  /*de00*/  LDSM.16.MT88.4 R96, [R204+0x7000] ;  /* 0x00700000cc60783b */ /* 0x000fee0000004200 */
[C---:B--2---:R-:W-:Y:S04]  /*de10*/  HMMA.16816.F32 R28, R72.reuse, R76, R28 ;  /* 0x0000004c481c723c */ /* 0x044fe8000000181c */
[--C-:B----4-:R-:W-:Y:S04]  /*de20*/  FFMA.FTZ R70, R151, c[0x0][0x2d0], -R3.reuse ;  /* 0x0000b40097467a23 */ /* 0x110fe80000010803 */
[C---:B------:R-:W-:Y:S01]  /*de30*/  HMMA.16816.F32 R32, R72.reuse, R78, R32 ;  /* 0x0000004e4820723c */ /* 0x040fe20000001820 */
[----:B------:R-:W2:Y:S01]  /*de40*/  LDSM.16.MT88.4 R76, [R206+0x6800] ;  /* 0x00680000ce4c783b */ /* 0x000ea20000004200 */
[----:B------:R4:W-:Y:S06]  /*de50*/  MUFU.EX2 R129, R70 ;  /* 0x0000004600817308 */ /* 0x0009ec0000000800 */
[C---:B------:R-:W-:Y:S04]  /*de60*/  HMMA.16816.F32 R36, R72.reuse, R88, R36 ;  /* 0x000000584824723c */ /* 0x040fe80000001824 */
[----:B------:R-:W1:Y:S04]  /*de70*/  MUFU.EX2 R151, R101 ;  /* 0x0000006500977308 */ /* 0x000e680000000800 */
[C---:B------:R-:W-:Y:S01]  /*de80*/  HMMA.16816.F32 R40, R72.reuse, R90, R40 ;  /* 0x0000005a4828723c */ /* 0x040fe20000001828 */
[----:B------:R-:W-:Y:S07]  /*de90*/  LDSM.16.MT88.4 R88, [R203+0x3000] ;  /* 0x00300000cb58783b */ /* 0x000fee0000004200 */
[C---:B---3--:R-:W-:Y:S04]  /*dea0*/  HMMA.16816.F32 R44, R72.reuse, R80, R44 ;  /* 0x00000050482c723c */ /* 0x048fe8000000182c */
[--C-:B----4-:R-:W-:Y:S02]  /*deb0*/  FFMA.FTZ R70, R103, c[0x0][0x2d0], -R3.reuse ;  /* 0x0000b40067467a23 */ /* 0x110fe40000010803 */
[--C-:B------:R-:W-:Y:S02]  /*dec0*/  FFMA.FTZ R103, R150, c[0x0][0x2d0], -R138.reuse ;  /* 0x0000b40096677a23 */ /* 0x100fe4000001088a */
[C---:B------:R-:W-:Y:S01]  /*ded0*/  HMMA.16816.F32 R48, R72.reuse, R82, R48 ;  /* 0x000000524830723c */ /* 0x040fe20000001830 */
[----:B------:R3:W4:Y:S01]  /*dee0*/  MUFU.EX2 R128, R70 ;  /* 0x0000004600807308 */ /* 0x0007220000000800 */
[----:B------:R-:W4:Y:S02]  /*def0*/  LDSM.16.MT88.4 R80, [R200+0x3000] ;  /* 0x00300000c850783b */ /* 0x000f240000004200 */
[----:B-1----:R-:W-:Y:S04]  /*df00*/  F2FP.PACK_AB R132, R151, R152 ;  /* 0x000000989784723e */ /* 0x002fe800000000ff */
[C---:B------:R-:W-:Y:S03]  /*df10*/  HMMA.16816.F32 R52, R72.reuse, R84, R52 ;  /* 0x000000544834723c */ /* 0x040fe60000001834 */
[----:B------:R-:W-:Y:S05]  /*df20*/  MUFU.EX2 R150, R102 ;  /* 0x0000006600967308 */ /* 0x000fea0000000800 */
[C---:B------:R-:W-:Y:S01]  /*df30*/  HMMA.16816.F32 R56, R72.reuse, R86, R56 ;  /* 0x000000564838723c */ /* 0x040fe20000001838 */
[----:B------:R-:W1:Y:S07]  /*df40*/  LDSM.16.MT88.4 R84, [R204+0x3000] ;  /* 0x00300000cc54783b */ /* 0x000e6e0000004200 */
[C---:B--2---:R-:W-:Y:S04]  /*df50*/  HMMA.16816.F32 R60, R72.reuse, R76, R60 ;  /* 0x0000004c483c723c */ /* 0x044fe8000000183c */
[--C-:B---3--:R-:W-:Y:S04]  /*df60*/  FFMA.FTZ R70, R154, c[0x0][0x2d0], -R138.reuse ;  /* 0x0000b4009a467a23 */ /* 0x108fe8000001088a */
[----:B------:R-:W-:Y:S01]  /*df70*/  HMMA.16816.F32 R64, R72, R78, R64 ;  /* 0x0000004e4840723c */ /* 0x000fe20000001840 */
[----:B------:R2:W-:Y:S01]  /*df80*/  MUFU.EX2 R154, R70 ;  /* 0x00000046009a7308 */ /* 0x0005e20000000800 */
[----:B------:R-:W3:Y:S05]  /*df90*/  LDSM.16.MT88.4 R76, [R200+0x7000] ;  /* 0x00700000c84c783b */ /* 0x000eea0000004200 */
[----:B------:R-:W-:Y:S02]  /*dfa0*/  F2FP.PACK_AB R72, R155, R156 ;  /* 0x0000009c9b48723e */ /* 0x000fe400000000ff */
[----:B----4-:R-:W-:Y:S03]  /*dfb0*/  F2FP.PACK_AB R73, R128, R129 ;  /* 0x000000818049723e */ /* 0x010fe600000000ff */
[----:B--2---:R-:W-:Y:S04]  /*dfc0*/  FFMA.FTZ R70, R153, c[0x0][0x2d0], -R138 ;  /* 0x0000b40099467a23 */ /* 0x004fe8000001088a */
[----:B------:R2:W4:Y:S02]  /*dfd0*/  MUFU.EX2 R153, R70 ;  /* 0x0000004600997308 */ /* 0x0005240000000800 */
[--C-:B--2---:R-:W-:Y:S01]  /*dfe0*/  FFMA.FTZ R70, R148, c[0x0][0x2d0], -R3.reuse ;  /* 0x0000b40094467a23 */ /* 0x104fe20000010803 */
[----:B----4-:R-:W-:Y:S07]  /*dff0*/  F2FP.PACK_AB R74, R153, R154 ;  /* 0x0000009a994a723e */ /* 0x010fee00000000ff */
[----:B------:R2:W-:Y:S02]  /*e000*/  MUFU.EX2 R148, R70 ;  /* 0x0000004600947308 */ /* 0x0005e40000000800 */
[--C-:B--2---:R-:W-:Y:S08]  /*e010*/  FFMA.FTZ R70, R139, c[0x0][0x2d0], -R3.reuse ;  /* 0x0000b4008b467a23 */ /* 0x104ff00000010803 */
[----:B------:R-:W2:Y:S02]  /*e020*/  MUFU.EX2 R139, R70 ;  /* 0x00000046008b7308 */ /* 0x000ea40000000800 */
[----:B--2---:R-:W-:Y:S01]  /*e030*/  F2FP.PACK_AB R75, R139, R148 ;  /* 0x000000948b4b723e */ /* 0x004fe200000000ff */
[--C-:B------:R-:W-:Y:S07]  /*e040*/  FFMA.FTZ R70, R149, c[0x0][0x2d0], -R3.reuse ;  /* 0x0000b40095467a23 */ /* 0x100fee0000010803 */
[----:B------:R2:W4:Y:S01]  /*e050*/  MUFU.EX2 R149, R103 ;  /* 0x0000006700957308 */ /* 0x0005220000000800 */
[----:B------:R-:W-:Y:S01]  /*e060*/  FFMA.FTZ R3, R136, c[0x0][0x2d0], -R3 ;  /* 0x0000b40088037a23 */ /* 0x000fe20000010803 */
[C---:B------:R-:W-:Y:S03]  /*e070*/  HMMA.16816.F32 R4, R72.reuse, R80, R4 ;  /* 0x000000504804723c */ /* 0x040fe60000001804 */
[----:B-----5:R-:W-:Y:S05]  /*e080*/  FFMA.FTZ R2, R2, R109, R244 ;  /* 0x0000006d02027223 */ /* 0x020fea00000100f4 */
[----:B------:R-:W-:Y:S01]  /*e090*/  MUFU.EX2 R138, R70 ;  /* 0x00000046008a7308 */ /* 0x000fe20000000800 */
[----:B------:R-:W-:Y:S01]  /*e0a0*/  FADD.FTZ R2, R245, R2 ;  /* 0x00000002f5027221 */ /* 0x000fe20000010000 */
[C---:B------:R-:W-:Y:S01]  /*e0b0*/  HMMA.16816.F32 R8, R72.reuse, R82, R8 ;  /* 0x000000524808723c */ /* 0x040fe20000001808 */
[----:B------:R-:W5:Y:S02]  /*e0c0*/  LDSM.16.MT88.4 R80, [R203+0x7000] ;  /* 0x00700000cb50783b */ /* 0x000f640000004200 */
[----:B------:R-:W-:Y:S05]  /*e0d0*/  FADD.FTZ R2, R243, R2 ;  /* 0x00000002f3027221 */ /* 0x000fea0000010000 */
[C---:B-1----:R-:W-:Y:S01]  /*e0e0*/  HMMA.16816.F32 R12, R72.reuse, R84, R12 ;  /* 0x00000054480c723c */ /* 0x042fe2000000180c */
[----:B------:R-:W-:Y:S01]  /*e0f0*/  MUFU.EX2 R70, R3 ;  /* 0x0000000300467308 */ /* 0x000fe20000000800 */
[----:B--2---:R-:W-:Y:S02]  /*e100*/  LDSM.16.MT88.4 R100, [R206+0x3800] ;  /* 0x00380000ce64783b */ /* 0x004fe40000004200 */
[----:B----4-:R-:W-:Y:S01]  /*e110*/  F2FP.PACK_AB R134, R149, R150 ;  /* 0x000000969586723e */ /* 0x010fe200000000ff */
[----:B------:R-:W-:Y:S03]  /*e120*/  FADD.FTZ R2, R247, R2 ;  /* 0x00000002f7027221 */ /* 0x000fe60000010000 */
[C---:B------:R-:W-:Y:S03]  /*e130*/  HMMA.16816.F32 R16, R72.reuse, R86, R16 ;  /* 0x000000564810723c */ /* 0x040fe60000001810 */
[----:B------:R-:W1:Y:S01]  /*e140*/  MUFU.EX2 R136, R71 ;  /* 0x0000004700887308 */ /* 0x000e620000000800 */
[----:B------:R-:W2:Y:S01]  /*e150*/  LDSM.16.MT88.4 R84, [R206+0x7000] ;  /* 0x00700000ce54783b */ /* 0x000ea20000004200 */
[----:B------:R-:W-:Y:S02]  /*e160*/  FADD.FTZ R2, R235, R2 ;  /* 0x00000002eb027221 */ /* 0x000fe40000010000 */
[----:B------:R-:W-:Y:S01]  /*e170*/  FFMA.FTZ R0, R0, R108, R165 ;  /* 0x0000006c00007223 */ /* 0x000fe200000100a5 */
[C---:B------:R-:W-:Y:S04]  /*e180*/  HMMA.16816.F32 R20, R72.reuse, R88, R20 ;  /* 0x000000584814723c */ /* 0x040fe80000001814 */
[----:B------:R-:W-:Y:S01]  /*e190*/  LDSM.16.MT88.4 R108, [R200+0x7800] ;  /* 0x00780000c86c783b */ /* 0x000fe20000004200 */
[----:B------:R-:W4:Y:S01]  /*e1a0*/  MUFU.EX2 R71, R137 ;  /* 0x0000008900477308 */ /* 0x000f220000000800 */
[----:B------:R-:W-:Y:S02]  /*e1b0*/  FADD.FTZ R2, R234, R2 ;  /* 0x00000002ea027221 */ /* 0x000fe40000010000 */
[C---:B------:R-:W-:Y:S04]  /*e1c0*/  HMMA.16816.F32 R24, R72.reuse, R90, R24 ;  /* 0x0000005a4818723c */ /* 0x040fe80000001818 */
[----:B------:R-:W-:Y:S01]  /*e1d0*/  LDSM.16.MT88.4 R88, [R204+0x3800] ;  /* 0x00380000cc58783b */ /* 0x000fe20000004200 */
[----:B------:R-:W-:Y:S02]  /*e1e0*/  FADD.FTZ R2, R233, R2 ;  /* 0x00000002e9027221 */ /* 0x000fe40000010000 */
[----:B------:R-:W-:Y:S01]  /*e1f0*/  FADD.FTZ R0, R164, R0 ;  /* 0x00000000a4007221 */ /* 0x000fe20000010000 */
[C---:B------:R-:W-:Y:S04]  /*e200*/  HMMA.16816.F32 R28, R72.reuse, R92, R28 ;  /* 0x0000005c481c723c */ /* 0x040fe8000000181c */
[----:B------:R-:W-:Y:S01]  /*e210*/  FADD.FTZ R2, R118, R2 ;  /* 0x0000000276027221 */ /* 0x000fe20000010000 */
[----:B-1----:R-:W-:Y:S01]  /*e220*/  F2FP.PACK_AB R133, R136, R138 ;  /* 0x0000008a8885723e */ /* 0x002fe200000000ff */
[----:B------:R-:W-:Y:S02]  /*e230*/  FADD.FTZ R0, R163, R0 ;  /* 0x00000000a3007221 */ /* 0x000fe40000010000 */
[C---:B------:R-:W-:Y:S01]  /*e240*/  HMMA.16816.F32 R32, R72.reuse, R94, R32 ;  /* 0x0000005e4820723c */ /* 0x040fe20000001820 */
[----:B------:R-:W-:Y:S03]  /*e250*/  LDSM.16.MT88.4 R92, [R203+0x3800] ;  /* 0x00380000cb5c783b */ /* 0x000fe60000004200 */
[----:B------:R-:W-:Y:S01]  /*e260*/  FADD.FTZ R2, R229, R2 ;  /* 0x00000002e5027221 */ /* 0x000fe20000010000 */
[----:B----4-:R-:W-:Y:S01]  /*e270*/  F2FP.PACK_AB R135, R70, R71 ;  /* 0x000000474687723e */ /* 0x010fe200000000ff */
[----:B------:R-:W-:Y:S02]  /*e280*/  FADD.FTZ R0, R166, R0 ;  /* 0x00000000a6007221 */ /* 0x000fe40000010000 */
[C---:B---3--:R-:W-:Y:S04]  /*e290*/  HMMA.16816.F32 R36, R72.reuse, R76, R36 ;  /* 0x0000004c4824723c */ /* 0x048fe80000001824 */
[----:B------:R-:W-:Y:S02]  /*e2a0*/  FADD.FTZ R2, R191, R2 ;  /* 0x00000002bf027221 */ /* 0x000fe40000010000 */
[----:B------:R-:W-:Y:S02]  /*e2b0*/  FADD.FTZ R0, R162, R0 ;  /* 0x00000000a2007221 */ /* 0x000fe40000010000 */
[C---:B------:R-:W-:Y:S01]  /*e2c0*/  HMMA.16816.F32 R40, R72.reuse, R78, R40 ;  /* 0x0000004e4828723c */ /* 0x040fe20000001828 */
[----:B------:R-:W1:Y:S03]  /*e2d0*/  LDSM.16.MT88.4 R76, [R200+0x3800] ;  /* 0x00380000c84c783b */ /* 0x000e660000004200 */
[----:B------:R-:W-:Y:S02]  /*e2e0*/  FADD.FTZ R2, R127, R2 ;  /* 0x000000027f027221 */ /* 0x000fe40000010000 */
[----:B------:R-:W-:Y:S02]  /*e2f0*/  FADD.FTZ R0, R161, R0 ;  /* 0x00000000a1007221 */ /* 0x000fe40000010000 */
[C---:B------:R-:W-:Y:S04]  /*e300*/  HMMA.16816.F32 R44, R72.reuse, R96, R44 ;  /* 0x00000060482c723c */ /* 0x040fe8000000182c */
[----:B------:R-:W-:Y:S02]  /*e310*/  FADD.FTZ R0, R117, R0 ;  /* 0x0000000075007221 */ /* 0x000fe40000010000 */
[----:B------:R-:W-:Y:S02]  /*e320*/  FADD.FTZ R2, R126, R2 ;  /* 0x000000027e027221 */ /* 0x000fe40000010000 */
[C---:B------:R-:W-:Y:S04]  /*e330*/  HMMA.16816.F32 R48, R72.reuse, R98, R48 ;  /* 0x000000624830723c */ /* 0x040fe80000001830 */
[----:B------:R-:W-:Y:S02]  /*e340*/  FADD.FTZ R0, R116, R0 ;  /* 0x0000000074007221 */ /* 0x000fe40000010000 */
[----:B------:R-:W3:Y:S01]  /*e350*/  LDSM.16.MT88.4 R116, [R204+0x7800] ;  /* 0x00780000cc74783b */ /* 0x000ee20000004200 */
[----:B------:R-:W-:Y:S01]  /*e360*/  FADD.FTZ R2, R190, R2 ;  /* 0x00000002be027221 */ /* 0x000fe20000010000 */
[C---:B-----5:R-:W-:Y:S04]  /*e370*/  HMMA.16816.F32 R52, R72.reuse, R80, R52 ;  /* 0x000000504834723c */ /* 0x060fe80000001834 */
[----:B------:R-:W-:Y:S02]  /*e380*/  FADD.FTZ R0, R125, R0 ;  /* 0x000000007d007221 */ /* 0x000fe40000010000 */
[----:B------:R-:W-:Y:S02]  /*e390*/  FADD.FTZ R2, R189, R2 ;  /* 0x00000002bd027221 */ /* 0x000fe40000010000 */
[C---:B------:R-:W-:Y:S04]  /*e3a0*/  HMMA.16816.F32 R56, R72.reuse, R82, R56 ;  /* 0x000000524838723c */ /* 0x040fe80000001838 */
[----:B------:R-:W-:Y:S02]  /*e3b0*/  FADD.FTZ R0, R124, R0 ;  /* 0x000000007c007221 */ /* 0x000fe40000010000 */
[----:B------:R-:W4:Y:S01]  /*e3c0*/  LDSM.16.MT88.4 R124, [R203+0x7800] ;  /* 0x00780000cb7c783b */ /* 0x000f220000004200 */
[----:B------:R-:W-:Y:S01]  /*e3d0*/  FADD.FTZ R2, R188, R2 ;  /* 0x00000002bc027221 */ /* 0x000fe20000010000 */
[C---:B--2---:R-:W-:Y:S04]  /*e3e0*/  HMMA.16816.F32 R60, R72.reuse, R84, R60 ;  /* 0x00000054483c723c */ /* 0x044fe8000000183c */
[----:B------:R-:W-:Y:S02]  /*e3f0*/  FADD.FTZ R2, R183, R2 ;  /* 0x00000002b7027221 */ /* 0x000fe40000010000 */
[----:B------:R-:W-:Y:S02]  /*e400*/  FADD.FTZ R0, R107, R0 ;  /* 0x000000006b007221 */ /* 0x000fe40000010000 */
[----:B------:R-:W-:Y:S04]  /*e410*/  HMMA.16816.F32 R64, R72, R86, R64 ;  /* 0x000000564840723c */ /* 0x000fe80000001840 */
[----:B------:R-:W-:Y:S02]  /*e420*/  FADD.FTZ R2, R182, R2 ;  /* 0x00000002b6027221 */ /* 0x000fe40000010000 */
[----:B------:R-:W-:Y:S02]  /*e430*/  FADD.FTZ R0, R106, R0 ;  /* 0x000000006a007221 */ /* 0x000fe40000010000 */
[C---:B-1----:R-:W-:Y:S01]  /*e440*/  HMMA.16816.F32 R72, R132.reuse, R76, R4 ;  /* 0x0000004c8448723c */ /* 0x042fe20000001804 */
[----:B------:R-:W1:Y:S04]  /*e450*/  LDSM.16.MT88.4 R4, [R206+0x7800] ;  /* 0x00780000ce04783b */ /* 0x000e680000004200 */
[----:B------:R-:W-:Y:S02]  /*e460*/  FADD.FTZ R2, R181, R2 ;  /* 0x00000002b5027221 */ /* 0x000fe40000010000 */
[----:B------:R-:W-:Y:S01]  /*e470*/  FADD.FTZ R0, R105, R0 ;  /* 0x0000000069007221 */ /* 0x000fe20000010000 */
[C---:B------:R-:W-:Y:S04]  /*e480*/  HMMA.16816.F32 R76, R132.reuse, R78, R8 ;  /* 0x0000004e844c723c */ /* 0x040fe80000001808 */
[----:B------:R-:W-:Y:S02]  /*e490*/  FADD.FTZ R2, R180, R2 ;  /* 0x00000002b4027221 */ /* 0x000fe40000010000 */
[----:B------:R-:W-:Y:S02]  /*e4a0*/  FADD.FTZ R0, R104, R0 ;  /* 0x0000000068007221 */ /* 0x000fe40000010000 */
        /* <DEDUP_REMOVED lines=24> */
[C---:B---3--:R-:W-:Y:S04]  /*e630*/  HMMA.16816.F32 R112, R132.reuse, R116, R44 ;  /* 0x000000748470723c */ /* 0x048fe8000000182c */
[----:B------:R-:W-:Y:S02]  /*e640*/  FADD.FTZ R0, R131, R0 ;  /* 0x0000000083007221 */ /* 0x000fe40000010000 */
[----:B------:R-:W-:Y:S02]  /*e650*/  FADD.FTZ R2, R153, R2 ;  /* 0x0000000299027221 */ /* 0x000fe40000010000 */
[C---:B------:R-:W-:Y:S04]  /*e660*/  HMMA.16816.F32 R116, R132.reuse, R118, R48 ;  /* 0x000000768474723c */ /* 0x040fe80000001830 */
[----:B------:R-:W-:Y:S04]  /*e670*/  FADD.FTZ R0, R130, R0 ;  /* 0x0000000082007221 */ /* 0x000fe80000010000 */
[C---:B----4-:R-:W-:Y:S04]  /*e680*/  HMMA.16816.F32 R120, R132.reuse, R124, R52 ;  /* 0x0000007c8478723c */ /* 0x050fe80000001834 */
[----:B------:R-:W-:Y:S04]  /*e690*/  FADD.FTZ R0, R129, R0 ;  /* 0x0000000081007221 */ /* 0x000fe80000010000 */
[C---:B------:R-:W-:Y:S04]  /*e6a0*/  HMMA.16816.F32 R124, R132.reuse, R126, R56 ;  /* 0x0000007e847c723c */ /* 0x040fe80000001838 */
[----:B------:R-:W-:Y:S04]  /*e6b0*/  FADD.FTZ R0, R128, R0 ;  /* 0x0000000080007221 */ /* 0x000fe80000010000 */
        /* <DEDUP_REMOVED lines=16> */
[----:B------:R-:W-:-:S05]  /*e7c0*/  @P0 BRA `(.L_x_73) ;  /* 0xffffc0a000000947 */ /* 0x000fca000383ffff */
.L_x_72:
[----:B------:R-:W-:Y:S02]  /*e7d0*/  MOV R7, 0x1f ;  /* 0x0000001f00077802 */ /* 0x000fe40000000f00 */
[----:B------:R-:W-:Y:S01]  /*e7e0*/  MOV R6, 0xffffffff ;  /* 0xffffffff00067802 */ /* 0x000fe20000000f00 */
[----:B------:R-:W-:Y:S05]  /*e7f0*/  BRA.DIV ~URZ, `(.L_x_74) ;  /* 0x00001c427f007947 */ /* 0x000fea000b800000 */
[----:B-1----:R-:W2:Y:S04]  /*e800*/  LDL R2, [R1+0xc] ;  /* 0x00000c0001027983 */ /* 0x002ea80000100800 */
[----:B--2---:R1:W2:Y:S02]  /*e810*/  SHFL.BFLY PT, R0, R2, 0x2, 0x1f ;  /* 0x0c401f0002007f89 */ /* 0x0042a400000e0000 */
.L_x_88:
[----:B-1----:R-:W3:Y:S02]  /*e820*/  LDL.LU R2, [R1+0xc] ;  /* 0x00000c0001027983 */ /* 0x002ee40000300800 */
[----:B--23--:R-:W-:Y:S01]  /*e830*/  FADD.FTZ R0, R0, R2 ;  /* 0x0000000200007221 */ /* 0x00cfe20000010000 */
[----:B------:R-:W-:Y:S05]  /*e840*/  BRA.DIV ~URZ, `(.L_x_75) ;  /* 0x00001c527f007947 */ /* 0x000fea000b800000 */
[----:B------:R-:W2:Y:S04]  /*e850*/  LDL.LU R5, [R1+0x10] ;  /* 0x0000100001057983 */ /* 0x000ea80000300800 */
[----:B------:R-:W1:Y:S02]  /*e860*/  SHFL.BFLY PT, R2, R0, 0x1, 0x1f ;  /* 0x0c201f0000027f89 */ /* 0x000e6400000e0000 */
[----:B-1----:R-:W-:-:S02]  /*e870*/  FADD.FTZ R0, R0, R2 ;  /* 0x0000000200007221 */ /* 0x002fc40000010000 */
[----:B--2---:R-:W1:Y:S02]  /*e880*/  SHFL.BFLY PT, R3, R5, 0x2, 0x1f ;  /* 0x0c401f0005037f89 */ /* 0x004e6400000e0000 */
[----:B-1----:R-:W-:-:S05]  /*e890*/  FADD.FTZ R3, R3, R5 ;  /* 0x0000000503037221 */ /* 0x002fca0000010000 */
[----:B------:R1:W2:Y:S02]  /*e8a0*/  SHFL.BFLY PT, R4, R3, 0x1, 0x1f ;  /* 0x0c201f0003047f89 */ /* 0x0002a400000e0000 */
.L_x_89:
[----:B------:R-:W-:Y:S01]  /*e8b0*/  FSETP.NE.FTZ.AND P1, PT, R0, RZ, PT ;  /* 0x000000ff0000720b */ /* 0x000fe20003f35000 */
[----:B-12---:R-:W-:Y:S01]  /*e8c0*/  FADD.FTZ R3, R4, R3 ;  /* 0x0000000304037221 */ /* 0x006fe20000010000 */
[----:B------:R-:W-:Y:S02]  /*e8d0*/  MOV R2, RZ ;  /* 0x000000ff00027202 */ /* 0x000fe40000000f00 */
[----:B------:R-:W-:Y:S02]  /*e8e0*/  MOV R16, 0xff800000 ;  /* 0xff80000000107802 */ /* 0x000fe40000000f00 */
[----:B------:R-:W-:Y:S02]  /*e8f0*/  FSETP.NE.FTZ.AND P0, PT, R3, RZ, PT ;  /* 0x000000ff0300720b */ /* 0x000fe40003f15000 */
[----:B------:R-:W-:-:S05]  /*e900*/  MOV R15, 0xff800000 ;  /* 0xff800000000f7802 */ /* 0x000fca0000000f00 */
[----:B------:R-:W1:Y:S01]  /*e910*/  @P1 MUFU.RCP R2, R0 ;  /* 0x0000000000021308 */ /* 0x000e620000001000 */
[----:B------:R-:W-:-:S05]  /*e920*/  @P1 MOV R4, 0x3f317218 ;  /* 0x3f31721800041802 */ /* 0x000fca0000000f00 */
[----:B------:R-:W-:Y:S02]  /*e930*/  @P1 FMUL.FTZ R4, R4, c[0x0][0x2d0] ;  /* 0x0000b40004041a20 */ /* 0x000fe40000410000 */
[----:B------:R2:W3:Y:S01]  /*e940*/  @P1 MUFU.LG2 R5, R0 ;  /* 0x0000000000051308 */ /* 0x0004e20000000c00 */
[C---:B-1----:R-:W-:Y:S02]  /*e950*/  FMUL.FTZ R72, R2.reuse, R72 ;  /* 0x0000004802487220 */ /* 0x042fe40000410000 */
[C---:B------:R-:W-:Y:S02]  /*e960*/  FMUL.FTZ R73, R2.reuse, R73 ;  /* 0x0000004902497220 */ /* 0x040fe40000410000 */
[C---:B------:R-:W-:Y:S02]  /*e970*/  FMUL.FTZ R76, R2.reuse, R76 ;  /* 0x0000004c024c7220 */ /* 0x040fe40000410000 */
[C---:B------:R-:W-:Y:S01]  /*e980*/  FMUL.FTZ R77, R2.reuse, R77 ;  /* 0x0000004d024d7220 */ /* 0x040fe20000410000 */
[----:B--2---:R-:W-:Y:S01]  /*e990*/  MOV R0, RZ ;  /* 0x000000ff00007202 */ /* 0x004fe20000000f00 */
[----:B------:R-:W-:-:S02]  /*e9a0*/  FMUL.FTZ R80, R2, R80 ;  /* 0x0000005002507220 */ /* 0x000fc40000410000 */
[C---:B------:R-:W-:Y:S02]  /*e9b0*/  FMUL.FTZ R81, R2.reuse, R81 ;  /* 0x0000005102517220 */ /* 0x040fe40000410000 */
[C---:B------:R-:W-:Y:S01]  /*e9c0*/  FMUL.FTZ R84, R2.reuse, R84 ;  /* 0x0000005402547220 */ /* 0x040fe20000410000 */
[----:B------:R-:W1:Y:S01]  /*e9d0*/  @P0 MUFU.RCP R0, R3 ;  /* 0x0000000300000308 */ /* 0x000e620000001000 */
        /* <DEDUP_REMOVED lines=24> */
[----:B------:R-:W-:Y:S02]  /*eb60*/  FMUL.FTZ R133, R2, R133 ;  /* 0x0000008502857220 */ /* 0x000fe40000410000 */
[----:B------:R2:W4:Y:S01]  /*eb70*/  @P0 MUFU.LG2 R2, R3 ;  /* 0x0000000300020308 */ /* 0x0005220000000c00 */
[----:B---3--:R-:W-:Y:S02]  /*eb80*/  @P1 FMUL.FTZ R5, R5, 0.69314718246459960938 ;  /* 0x3f31721805051820 */ /* 0x008fe40000410000 */
[----:B-1----:R-:W-:Y:S02]  /*eb90*/  FMUL.FTZ R74, R0, R74 ;  /* 0x0000004a004a7220 */ /* 0x002fe40000410000 */
[----:B------:R-:W-:Y:S01]  /*eba0*/  @P1 FFMA.FTZ R16, R4, R69, R5 ;  /* 0x0000004504101223 */ /* 0x000fe20000010005 */
[----:B------:R-:W-:Y:S01]  /*ebb0*/  MOV R4, 0x1 ;  /* 0x0000000100047802 */ /* 0x000fe20000000f00 */
[----:B------:R-:W-:-:S02]  /*ebc0*/  FMUL.FTZ R75, R0, R75 ;  /* 0x0000004b004b7220 */ /* 0x000fc40000410000 */
[C---:B------:R-:W-:Y:S02]  /*ebd0*/  FMUL.FTZ R78, R0.reuse, R78 ;  /* 0x0000004e004e7220 */ /* 0x040fe40000410000 */
[C---:B------:R-:W-:Y:S02]  /*ebe0*/  FMUL.FTZ R79, R0.reuse, R79 ;  /* 0x0000004f004f7220 */ /* 0x040fe40000410000 */
[C---:B------:R-:W-:Y:S02]  /*ebf0*/  FMUL.FTZ R82, R0.reuse, R82 ;  /* 0x0000005200527220 */ /* 0x040fe40000410000 */
[----:B------:R-:W-:Y:S01]  /*ec00*/  FMUL.FTZ R83, R0, R83 ;  /* 0x0000005300537220 */ /* 0x000fe20000410000 */
[----:B--2---:R-:W-:Y:S01]  /*ec10*/  @P0 MOV R3, 0x3f317218 ;  /* 0x3f31721800030802 */ /* 0x004fe20000000f00 */
[----:B----4-:R-:W-:Y:S02]  /*ec20*/  @P0 FMUL.FTZ R2, R2, 0.69314718246459960938 ;  /* 0x3f31721802020820 */ /* 0x010fe40000410000 */
[----:B------:R-:W-:-:S02]  /*ec30*/  FMUL.FTZ R86, R0, R86 ;  /* 0x0000005600567220 */ /* 0x000fc40000410000 */
[----:B------:R-:W-:Y:S02]  /*ec40*/  @P0 FMUL.FTZ R3, R3, c[0x0][0x2d0] ;  /* 0x0000b40003030a20 */ /* 0x000fe40000410000 */
        /* <DEDUP_REMOVED lines=24> */
[----:B------:R-:W-:Y:S01]  /*edd0*/  FMUL.FTZ R135, R0, R135 ;  /* 0x0000008700877220 */ /* 0x000fe20000410000 */
[----:B------:R-:W-:Y:S01]  /*ede0*/  PRMT R0, R4, 0x7610, R0 ;  /* 0x0000761004007816 */ /* 0x000fe20000000000 */
[----:B------:R-:W-:Y:S02]  /*edf0*/  @P0 FFMA.FTZ R15, R3, R68, R2 ;  /* 0x00000044030f0223 */ /* 0x000fe40000010002 */
.L_x_67:
[----:B--2---:R2:W5:Y:S01]  /*ee00*/  LDL R7, [R1+0x4c] ;  /* 0x00004c0001077983 */ /* 0x0045620000100800 */
[----:B------:R-:W-:Y:S03]  /*ee10*/  BSSY B0, `(.L_x_76) ;  /* 0x0000012000007945 */ /* 0x000fe60003800000 */
[----:B------:R-:W3:Y:S02]  /*ee20*/  S2R R6, SR_TID.X ;  /* 0x0000000000067919 */ /* 0x000ee40000002100 */
[----:B---3--:R-:W-:-:S13]  /*ee30*/  LOP3.LUT P6, RZ, R6, 0xff, RZ, 0xc0, !PT ;  /* 0x000000ff06ff7812 */ /* 0x008fda00078cc0ff */
[----:B------:R-:W-:Y:S05]  /*ee40*/  @P6 BRA `(.L_x_77) ;  /* 0x000000e000006947 */ /* 0x000fea0003800000 */
[----:B--2---:R-:W2:Y:S01]  /*ee50*/  S2R R4, SR_LANEID ;  /* 0x0000000000047919 */ /* 0x004ea20000000000 */
[----:B------:R-:W-:Y:S01]  /*ee60*/  VOTEU.ANY UR4, UPT, PT ;  /* 0x0000000000047886 */ /* 0x000fe200038e0100 */
[----:B------:R-:W-:Y:S01]  /*ee70*/  IMAD.MOV.U32 R5, RZ, RZ, c[0x0][0x584] ;  /* 0x00016100ff057624 */ /* 0x000fe200078e00ff */
[----:B------:R-:W2:Y:S08]  /*ee80*/  FLO.U32 R3, UR4 ;  /* 0x0000000400037d00 */ /* 0x000eb000080e0000 */
[----:B------:R-:W3:Y:S01]  /*ee90*/  POPC R2, UR4 ;  /* 0x0000000400027d09 */ /* 0x000ee20008000000 */
[----:B--2---:R-:W-:Y:S01]  /*eea0*/  ISETP.EQ.U32.AND P0, PT, R3, R4, PT ;  /* 0x000000040300720c */ /* 0x004fe20003f02070 */
[----:B------:R-:W-:-:S12]  /*eeb0*/  IMAD.MOV.U32 R4, RZ, RZ, c[0x0][0x580] ;  /* 0x00016000ff047624 */ /* 0x000fd800078e00ff */
[----:B---3--:R2:W3:Y:S04]  /*eec0*/  @P0 ATOMG.E.ADD.STRONG.GPU PT, R2, [R4.64], R2 ;  /* 0x00000002040209a8 */ /* 0x0084e800081ee1c6 */
[----:B--2---:R-:W2:Y:S04]  /*eed0*/  S2R R4, SR_LTMASK ;  /* 0x0000000000047919 */ /* 0x004ea80000003900 */
[----:B---3--:R2:W3:Y:S02]  /*eee0*/  SHFL.IDX PT, R3, R2, R3, 0x1f ;  /* 0x00001f0302037589 */ /* 0x0084e400000e0000 */
[----:B--2---:R-:W-:-:S06]  /*eef0*/  LOP3.LUT R2, R4, UR4, RZ, 0xc0, !PT ;  /* 0x0000000404027c12 */ /* 0x004fcc000f8ec0ff */
[----:B------:R-:W3:Y:S02]  /*ef00*/  POPC R2, R2 ;  /* 0x0000000200027309 */ /* 0x000ee40000000000 */
[----:B---3-5:R-:W-:-:S05]  /*ef10*/  IADD3 R7, R3, c[0x0][0xc], R2 ;  /* 0x0000030003077a10 */ /* 0x028fca0007ffe002 */
[----:B------:R2:W-:Y:S02]  /*ef20*/  STL [R1+0x4c], R7 ;  /* 0x00004c0701007387 */ /* 0x0005e40000100800 */
.L_x_77:
[----:B--2---:R-:W-:Y:S05]  /*ef30*/  BSYNC B0 ;  /* 0x0000000000007941 */ /* 0x004fea0003800000 */
.L_x_76:
[----:B------:R-:W-:Y:S01]  /*ef40*/  PRMT R0, R0, 0x9910, RZ ;  /* 0x0000991000007816 */ /* 0x000fe200000000ff */
[----:B------:R-:W-:Y:S01]  /*ef50*/  BSSY B1, `(.L_x_78) ;  /* 0x000013a000017945 */ /* 0x000fe20003800000 */
[----:B-----5:R-:W-:Y:S01]  /*ef60*/  IMAD.MOV.U32 R41, RZ, RZ, R7 ;  /* 0x000000ffff297224 */ /* 0x020fe200078e0007 */
[----:B------:R-:W-:Y:S01]  /*ef70*/  MOV R43, 0x1f ;  /* 0x0000001f002b7802 */ /* 0x000fe20000000f00 */
[----:B------:R-:W-:Y:S01]  /*ef80*/  IMAD.MOV.U32 R44, RZ, RZ, RZ ;  /* 0x000000ffff2c7224 */ /* 0x000fe200078e00ff */
[----:B------:R-:W-:Y:S01]  /*ef90*/  ISETP.NE.AND P0, PT, R0, RZ, PT ;  /* 0x000000ff0000720c */ /* 0x000fe20003f05270 */
[----:B------:R-:W-:-:S12]  /*efa0*/  IMAD.MOV.U32 R42, RZ, RZ, -0x1 ;  /* 0xffffffffff2a7424 */ /* 0x000fd800078e00ff */
[----:B------:R-:W-:Y:S05]  /*efb0*/  @!P0 BRA `(.L_x_79) ;  /* 0x0000107000008947 */ /* 0x000fea0003800000 */
[----:B------:R-:W-:Y:S01]  /*efc0*/  WARPSYNC 0xffffffff ;  /* 0xffffffff00007948 */ /* 0x000fe20003800000 */
[----:B------:R-:W-:Y:S06]  /*efd0*/  BAR.SYNC.DEFER_BLOCKING 0x1, 0x100 ;  /* 0x0044000000007b1d */ /* 0x000fec0000010000 */
[----:B------:R-:W-:Y:S05]  /*efe0*/  BRA.CONV ~URZ, `(.L_x_80) ;  /* 0x000000537f007947 */ /* 0x000fea000b800000 */
[----:B------:R-:W-:Y:S02]  /*eff0*/  SHF.R.S32.HI R0, RZ, 0x1f, R6 ;  /* 0x0000001fff007819 */ /* 0x000fe40000011406 */
[----:B------:R-:W-:Y:S02]  /*f000*/  MOV R2, 0xf040 ;  /* 0x0000f04000027802 */ /* 0x000fe40000000f00 */
[----:B------:R-:W-:-:S04]  /*f010*/  LEA.HI R0, R0, R6, RZ, 0x7 ;  /* 0x0000000600007211 */ /* 0x000fc800078f38ff */
[----:B------:R-:W-:Y:S02]  /*f020*/  SHF.R.S32.HI R0, RZ, 0x7, R0 ;  /* 0x00000007ff007819 */ /* 0x000fe40000011400 */
[----:B-1----:R-:W-:Y:S05]  /*f030*/  CALL.REL.NOINC `($__internal_1_$__cuda_sm70_shflsync_idx_p) ;  /* 0x000015f000007944 */ /* 0x002fea0003c00000 */
.L_x_80:
[----:B------:R-:W3:Y:S04]  /*f040*/  LDL R8, [R1+0x54] ;  /* 0x0000540001087983 */ /* 0x000ee80000100800 */
[----:B------:R-:W4:Y:S04]  /*f050*/  LDL.LU R5, [R1+0x34] ;  /* 0x0000340001057983 */ /* 0x000f280000300800 */
[----:B-1----:R-:W5:Y:S04]  /*f060*/  LDL.LU R11, [R1+0x38] ;  /* 0x00003800010b7983 */ /* 0x002f680000300800 */
[----:B--2---:R-:W2:Y:S04]  /*f070*/  LDL.LU R17, [R1+0x3c] ;  /* 0x00003c0001117983 */ /* 0x004ea80000300800 */
[----:B------:R-:W3:Y:S01]  /*f080*/  LDL.LU R19, [R1+0x48] ;  /* 0x0000480001137983 */ /* 0x000ee20000300800 */
[----:B------:R-:W-:-:S03]  /*f090*/  IMAD.MOV.U32 R3, RZ, RZ, 0x1 ;  /* 0x00000001ff037424 */ /* 0x000fc600078e00ff */
[----:B------:R-:W2:Y:S02]  /*f0a0*/  LDL R18, [R1+0x5c] ;  /* 0x00005c0001127983 */ /* 0x000ea40000100800 */
[----:B------:R-:W-:Y:S02]  /*f0b0*/  ISETP.NE.AND P1, PT, R3, c[0x0][0x4e8], PT ;  /* 0x00013a0003007a0c */ /* 0x000fe40003f25270 */
[----:B------:R-:W2:Y:S04]  /*f0c0*/  LDL R45, [R1+0x30] ;  /* 0x00003000012d7983 */ /* 0x000ea80000100800 */
[----:B------:R-:W1:Y:S01]  /*f0d0*/  S2R R20, SR_TID.X ;  /* 0x0000000000147919 */ /* 0x000e620000002100 */
[----:B------:R-:W-:Y:S02]  /*f0e0*/  ULDC UR5, c[0x0][0x4e8] ;  /* 0x00013a0000057ab9 */ /* 0x000fe40000000800 */
[----:B------:R-:W-:-:S02]  /*f0f0*/  ULDC UR4, c[0x0][0x388] ;  /* 0x0000e20000047ab9 */ /* 0x000fc40000000800 */
[----:B------:R-:W-:Y:S01]  /*f100*/  UIMAD UR4, UR5, UR4, URZ ;  /* 0x00000004050472a4 */ /* 0x000fe2000f8e023f */
[----:B------:R-:W-:Y:S01]  /*f110*/  BSSY B0, `(.L_x_81) ;  /* 0x00000ad000007945 */ /* 0x000fe20003800000 */
[----:B----4-:R-:W-:Y:S01]  /*f120*/  SHF.R.S32.HI R0, RZ, 0x1f, R5 ;  /* 0x0000001fff007819 */ /* 0x010fe20000011405 */
[----:B------:R-:W-:-:S04]  /*f130*/  IMAD.WIDE.U32 R6, R5, c[0x0][0x4d0], RZ ;  /* 0x0001340005067a25 */ /* 0x000fc800078e00ff */
[C---:B------:R-:W-:Y:S02]  /*f140*/  IMAD R2, R0.reuse, c[0x0][0x4d0], RZ ;  /* 0x0001340000027a24 */ /* 0x040fe400078e02ff */
[----:B------:R-:W-:Y:S02]  /*f150*/  IMAD R4, R0, c[0x0][0x438], RZ ;  /* 0x00010e0000047a24 */ /* 0x000fe400078e02ff */
[----:B------:R-:W-:Y:S01]  /*f160*/  IMAD R3, R5, c[0x0][0x4d4], R2 ;  /* 0x0001350005037a24 */ /* 0x000fe200078e0202 */
[----:B-----5:R-:W-:Y:S01]  /*f170*/  SHF.R.S32.HI R2, RZ, 0x1f, R11 ;  /* 0x0000001fff027819 */ /* 0x020fe2000001140b */
[----:B---3--:R-:W-:Y:S02]  /*f180*/  IMAD.IADD R0, R8, 0x1, R19 ;  /* 0x0000000108007824 */ /* 0x008fe400078e0213 */
[----:B------:R-:W-:Y:S02]  /*f190*/  IMAD.IADD R7, R7, 0x1, R3 ;  /* 0x0000000107077824 */ /* 0x000fe400078e0203 */
[----:B------:R-:W-:-:S02]  /*f1a0*/  IMAD R9, R2, c[0x0][0x4d8], RZ ;  /* 0x0001360002097a24 */ /* 0x000fc400078e02ff */
[----:B------:R-:W-:-:S04]  /*f1b0*/  @P1 IMAD.HI.U32 R10, R0, c[0x0][0x4ec], RZ ;  /* 0x00013b00000a1a27 */ /* 0x000fc800078e00ff */
[----:B------:R-:W-:Y:S02]  /*f1c0*/  IMAD R8, R5, c[0x0][0x43c], R4 ;  /* 0x00010f0005087a24 */ /* 0x000fe400078e0204 */
[----:B------:R-:W-:Y:S01]  /*f1d0*/  IMAD.MOV.U32 R3, RZ, RZ, R0 ;  /* 0x000000ffff037224 */ /* 0x000fe200078e0000 */
[----:B------:R-:W-:Y:S01]  /*f1e0*/  @P1 SHF.R.U32.HI R3, RZ, c[0x0][0x4f0], R10 ;  /* 0x00013c00ff031a19 */ /* 0x000fe2000001160a */
[C---:B------:R-:W-:Y:S02]  /*f1f0*/  IMAD R9, R11.reuse, c[0x0][0x4dc], R9 ;  /* 0x000137000b097a24 */ /* 0x040fe400078e0209 */
[----:B------:R-:W-:-:S04]  /*f200*/  IMAD.WIDE.U32 R6, R11, c[0x0][0x4d8], R6 ;  /* 0x000136000b067a25 */ /* 0x000fc800078e0006 */
[----:B------:R-:W-:-:S04]  /*f210*/  IMAD.WIDE.U32 R4, R5, c[0x0][0x438], RZ ;  /* 0x00010e0005047a25 */ /* 0x000fc800078e00ff */
[----:B------:R-:W-:Y:S01]  /*f220*/  IMAD.IADD R7, R7, 0x1, R9 ;  /* 0x0000000107077824 */ /* 0x000fe200078e0209 */
[----:B--2---:R-:W-:Y:S01]  /*f230*/  SHF.R.S32.HI R9, RZ, 0x1f, R17 ;  /* 0x0000001fff097819 */ /* 0x004fe20000011411 */
[----:B------:R-:W-:Y:S02]  /*f240*/  IMAD.IADD R5, R5, 0x1, R8 ;  /* 0x0000000105057824 */ /* 0x000fe400078e0208 */
[----:B------:R-:W-:Y:S02]  /*f250*/  IMAD.MOV R8, RZ, RZ, -R3 ;  /* 0x000000ffff087224 */ /* 0x000fe400078e0a03 */
[----:B------:R-:W-:Y:S02]  /*f260*/  IMAD R2, R2, c[0x0][0x440], RZ ;  /* 0x0001100002027a24 */ /* 0x000fe400078e02ff */
[----:B------:R-:W-:Y:S02]  /*f270*/  IMAD R10, R9, c[0x0][0x4e0], RZ ;  /* 0x00013800090a7a24 */ /* 0x000fe400078e02ff */
[----:B------:R-:W-:-:S02]  /*f280*/  IMAD R8, R8, c[0x0][0x4e8], R0 ;  /* 0x00013a0008087a24 */ /* 0x000fc400078e0200 */
[----:B------:R-:W-:Y:S01]  /*f290*/  IMAD.WIDE.U32 R6, R17, c[0x0][0x4e0], R6 ;  /* 0x0001380011067a25 */ /* 0x000fe200078e0006 */
[----:B------:R-:W-:-:S03]  /*f2a0*/  SHF.R.S32.HI R12, RZ, 0x1f, R3 ;  /* 0x0000001fff0c7819 */ /* 0x000fc60000011403 */
[C---:B------:R-:W-:Y:S02]  /*f2b0*/  IMAD R14, R11.reuse, c[0x0][0x444], R2 ;  /* 0x000111000b0e7a24 */ /* 0x040fe400078e0202 */
[----:B------:R-:W-:Y:S01]  /*f2c0*/  IMAD.WIDE.U32 R4, R11, c[0x0][0x440], R4 ;  /* 0x000110000b047a25 */ /* 0x000fe200078e0004 */
[----:B------:R-:W-:Y:S02]  /*f2d0*/  SHF.R.S32.HI R13, RZ, 0x1f, R8 ;  /* 0x0000001fff0d7819 */ /* 0x000fe40000011408 */
[----:B------:R-:W-:Y:S01]  /*f2e0*/  IADD3 R6, P0, R3, R6, RZ ;  /* 0x0000000603067210 */ /* 0x000fe20007f1e0ff */
[----:B------:R-:W-:Y:S02]  /*f2f0*/  IMAD R11, R17, c[0x0][0x4e4], R10 ;  /* 0x00013900110b7a24 */ /* 0x000fe400078e020a */
[----:B------:R-:W-:-:S03]  /*f300*/  @P1 IMAD.HI.U32 R10, R0, c[0x0][0x4ec], RZ ;  /* 0x00013b00000a1a27 */ /* 0x000fc600078e00ff */
[----:B------:R-:W-:Y:S01]  /*f310*/  IADD3.X R7, R12, R7, R11, P0, !PT ;  /* 0x000000070c077210 */ /* 0x000fe200007fe40b */
[----:B------:R-:W-:Y:S02]  /*f320*/  IMAD R9, R9, c[0x0][0x448], RZ ;  /* 0x0001120009097a24 */ /* 0x000fe400078e02ff */
[----:B------:R-:W-:Y:S01]  /*f330*/  IMAD.MOV.U32 R2, RZ, RZ, R0 ;  /* 0x000000ffff027224 */ /* 0x000fe200078e0000 */
[----:B------:R-:W-:Y:S01]  /*f340*/  @P1 SHF.R.U32.HI R2, RZ, c[0x0][0x4f0], R10 ;  /* 0x00013c00ff021a19 */ /* 0x000fe2000001160a */
[----:B------:R-:W-:Y:S02]  /*f350*/  IMAD.IADD R5, R5, 0x1, R14 ;  /* 0x0000000105057824 */ /* 0x000fe400078e020e */
[----:B------:R-:W-:Y:S02]  /*f360*/  IMAD R3, R13, c[0x0][0x4c8], RZ ;  /* 0x000132000d037a24 */ /* 0x000fe400078e02ff */
[C---:B------:R-:W-:Y:S02]  /*f370*/  IMAD R10, R17.reuse, c[0x0][0x44c], R9 ;  /* 0x00011300110a7a24 */ /* 0x040fe400078e0209 */
[----:B------:R-:W-:Y:S01]  /*f380*/  IMAD.WIDE.U32 R4, R17, c[0x0][0x448], R4 ;  /* 0x0001120011047a25 */ /* 0x000fe200078e0004 */
[----:B-1----:R-:W-:-:S03]  /*f390*/  SHF.R.S32.HI R17, RZ, 0x1f, R20 ;  /* 0x0000001fff117819 */ /* 0x002fc60000011414 */
[C---:B------:R-:W-:Y:S02]  /*f3a0*/  IMAD R9, R8.reuse, c[0x0][0x4cc], R3 ;  /* 0x0001330008097a24 */ /* 0x040fe400078e0203 */
[----:B------:R-:W-:Y:S01]  /*f3b0*/  IMAD.WIDE.U32 R6, R8, c[0x0][0x4c8], R6 ;  /* 0x0001320008067a25 */ /* 0x000fe200078e0006 */
[----:B------:R-:W-:-:S03]  /*f3c0*/  SHF.R.S32.HI R8, RZ, 0x1f, R2 ;  /* 0x0000001fff087819 */ /* 0x000fc60000011402 */
[----:B------:R-:W-:Y:S02]  /*f3d0*/  IMAD.MOV R3, RZ, RZ, -R2 ;  /* 0x000000ffff037224 */ /* 0x000fe400078e0a02 */
[----:B------:R-:W-:Y:S01]  /*f3e0*/  IMAD.IADD R5, R5, 0x1, R10 ;  /* 0x0000000105057824 */ /* 0x000fe200078e020a */
[----:B------:R-:W-:Y:S01]  /*f3f0*/  LEA R10, P0, R6, c[0x0][0x4a8], 0x2 ;  /* 0x00012a00060a7a11 */ /* 0x000fe200078010ff */
[----:B------:R-:W-:Y:S01]  /*f400*/  IMAD.IADD R9, R7, 0x1, R9 ;  /* 0x0000000107097824 */ /* 0x000fe200078e0209 */
[----:B------:R-:W-:Y:S01]  /*f410*/  LEA.HI R17, R17, R20, RZ, 0x5 ;  /* 0x0000001411117211 */ /* 0x000fe200078f28ff */
[----:B------:R-:W-:Y:S02]  /*f420*/  IMAD R7, R3, c[0x0][0x4e8], R0 ;  /* 0x00013a0003077a24 */ /* 0x000fe400078e0200 */
[----:B------:R-:W-:Y:S01]  /*f430*/  IMAD R0, R8, c[0x0][0x430], RZ ;  /* 0x00010c0008007a24 */ /* 0x000fe200078e02ff */
[----:B------:R-:W-:Y:S02]  /*f440*/  LEA.HI.X R6, R6, c[0x0][0x4ac], R9, 0x2, P0 ;  /* 0x00012b0006067a11 */ /* 0x000fe400000f1409 */
[----:B------:R-:W-:Y:S01]  /*f450*/  LOP3.LUT R17, R17, 0xffffffe0, RZ, 0xc0, !PT ;  /* 0xffffffe011117812 */ /* 0x000fe200078ec0ff */
[----:B------:R-:W-:-:S02]  /*f460*/  IMAD R0, R2, c[0x0][0x434], R0 ;  /* 0x00010d0002007a24 */ /* 0x000fc400078e0200 */
[----:B------:R-:W-:Y:S01]  /*f470*/  IMAD.WIDE.U32 R2, R2, c[0x0][0x430], R4 ;  /* 0x00010c0002027a25 */ /* 0x000fe200078e0004 */
[----:B------:R-:W-:Y:S04]  /*f480*/  SHFL.IDX PT, R8, R10, RZ, 0x1c1f ;  /* 0x001c1fff0a087589 */ /* 0x000fe800000e0000 */
[----:B------:R-:W1:Y:S01]  /*f490*/  SHFL.IDX PT, R9, R6, RZ, 0x1c1f ;  /* 0x001c1fff06097589 */ /* 0x000e6200000e0000 */
[----:B------:R-:W-:Y:S02]  /*f4a0*/  IMAD.IADD R17, R20, 0x1, -R17 ;  /* 0x0000000114117824 */ /* 0x000fe400078e0a11 */
[----:B------:R-:W-:Y:S01]  /*f4b0*/  IMAD.IADD R3, R3, 0x1, R0 ;  /* 0x0000000103037824 */ /* 0x000fe200078e0200 */
[----:B------:R-:W-:Y:S01]  /*f4c0*/  SHFL.IDX PT, R4, R10, 0x1, 0x1c1f ;  /* 0x003c1f000a047f89 */ /* 0x000fe200000e0000 */
[----:B------:R-:W-:-:S03]  /*f4d0*/  IMAD.IADD R0, R18, 0x1, R19 ;  /* 0x0000000112007824 */ /* 0x000fc600078e0213 */
[----:B------:R2:W3:Y:S01]  /*f4e0*/  SHFL.IDX PT, R5, R6, 0x1, 0x1c1f ;  /* 0x003c1f0006057f89 */ /* 0x0004e200000e0000 */
[----:B------:R-:W-:Y:S01]  /*f4f0*/  LOP3.LUT P3, RZ, R17, 0x3, RZ, 0xc0, !PT ;  /* 0x0000000311ff7812 */ /* 0x000fe2000786c0ff */
[----:B------:R-:W-:-:S03]  /*f500*/  IMAD.WIDE.U32 R2, R7, c[0x0][0x428], R2 ;  /* 0x00010a0007027a25 */ /* 0x000fc600078e0002 */
[C---:B------:R-:W-:Y:S02]  /*f510*/  ISETP.GE.OR P4, PT, R0.reuse, UR4, P3 ;  /* 0x0000000400007c0c */ /* 0x040fe40009f86670 */
[----:B------:R-:W-:Y:S02]  /*f520*/  ISETP.GE.AND P1, PT, R0, UR4, PT ;  /* 0x0000000400007c0c */ /* 0x000fe4000bf26270 */
[----:B--2---:R-:W-:-:S05]  /*f530*/  SHF.R.S32.HI R6, RZ, 0x1f, R7 ;  /* 0x0000001fff067819 */ /* 0x004fca0000011407 */
[----:B------:R-:W-:Y:S01]  /*f540*/  IMAD R10, R6, c[0x0][0x428], RZ ;  /* 0x00010a00060a7a24 */ /* 0x000fe200078e02ff */
[----:B------:R-:W-:-:S03]  /*f550*/  IADD3 R6, R0, 0x8, RZ ;  /* 0x0000000800067810 */ /* 0x000fc60007ffe0ff */
[----:B------:R-:W-:Y:S01]  /*f560*/  IMAD R10, R7, c[0x0][0x42c], R10 ;  /* 0x00010b00070a7a24 */ /* 0x000fe200078e020a */
[----:B------:R-:W-:Y:S02]  /*f570*/  ISETP.GE.OR P3, PT, R6, UR4, P3 ;  /* 0x0000000406007c0c */ /* 0x000fe40009f66670 */
[----:B------:R-:W-:Y:S01]  /*f580*/  LEA R27, P2, R2, c[0x0][0x400], 0x2 ;  /* 0x00010000021b7a11 */ /* 0x000fe200078410ff */
[----:B------:R-:W-:Y:S01]  /*f590*/  IMAD.IADD R3, R3, 0x1, R10 ;  /* 0x0000000103037824 */ /* 0x000fe200078e020a */
[----:B-1----:R1:W-:Y:S01]  /*f5a0*/  @!P4 ST.E [R8.64], R16 ;  /* 0x000000100800c985 */ /* 0x0023e2000c101906 */
[----:B------:R-:W-:-:S03]  /*f5b0*/  ISETP.GE.AND P0, PT, R6, UR4, PT ;  /* 0x0000000406007c0c */ /* 0x000fc6000bf06270 */
[----:B------:R-:W-:Y:S02]  /*f5c0*/  LEA.HI.X R24, R2, c[0x0][0x404], R3, 0x2, P2 ;  /* 0x0001010002187a11 */ /* 0x000fe400010f1403 */
[C---:B------:R-:W-:Y:S01]  /*f5d0*/  IADD3 R17, R45.reuse, 0x8, RZ ;  /* 0x000000082d117810 */ /* 0x040fe20007ffe0ff */
[----:B------:R-:W2:Y:S01]  /*f5e0*/  SHFL.IDX PT, R2, R27, RZ, 0x1c1f ;  /* 0x001c1fff1b027589 */ /* 0x000ea200000e0000 */
[C---:B------:R-:W-:Y:S02]  /*f5f0*/  IADD3 R14, R45.reuse, 0x20, RZ ;  /* 0x000000202d0e7810 */ /* 0x040fe40007ffe0ff */
[C---:B------:R-:W-:Y:S01]  /*f600*/  IADD3 R13, R45.reuse, 0x28, RZ ;  /* 0x000000282d0d7810 */ /* 0x040fe20007ffe0ff */
[----:B---3--:R3:W-:Y:S01]  /*f610*/  @!P3 ST.E [R4.64], R15 ;  /* 0x0000000f0400b985 */ /* 0x0087e2000c101906 */
[C---:B------:R-:W-:Y:S02]  /*f620*/  IADD3 R12, R45.reuse, 0x30, RZ ;  /* 0x000000302d0c7810 */ /* 0x040fe40007ffe0ff */
[C---:B------:R-:W-:Y:S01]  /*f630*/  IADD3 R11, R45.reuse, 0x38, RZ ;  /* 0x000000382d0b7810 */ /* 0x040fe20007ffe0ff */
[----:B------:R4:W2:Y:S01]  /*f640*/  SHFL.IDX PT, R3, R24, RZ, 0x1c1f ;  /* 0x001c1fff18037589 */ /* 0x0008a200000e0000 */
[----:B------:R-:W-:-:S02]  /*f650*/  IADD3 R10, R45, 0x40, RZ ;  /* 0x000000402d0a7810 */ /* 0x000fc40007ffe0ff */
[C---:B------:R-:W-:Y:S02]  /*f660*/  IADD3 R7, R45.reuse, 0x58, RZ ;  /* 0x000000582d077810 */ /* 0x040fe40007ffe0ff */
[C---:B------:R-:W-:Y:S02]  /*f670*/  IADD3 R6, R45.reuse, 0x60, RZ ;  /* 0x000000602d067810 */ /* 0x040fe40007ffe0ff */
[C---:B------:R-:W-:Y:S02]  /*f680*/  IADD3 R0, R45.reuse, 0x78, RZ ;  /* 0x000000782d007810 */ /* 0x040fe40007ffe0ff */
[C---:B-1----:R-:W-:Y:S02]  /*f690*/  IADD3 R16, R45.reuse, 0x10, RZ ;  /* 0x000000102d107810 */ /* 0x042fe40007ffe0ff */
[C---:B------:R-:W-:Y:S02]  /*f6a0*/  IADD3 R9, R45.reuse, 0x48, RZ ;  /* 0x000000482d097810 */ /* 0x040fe40007ffe0ff */
[----:B------:R-:W-:-:S02]  /*f6b0*/  IADD3 R8, R45, 0x50, RZ ;  /* 0x000000502d087810 */ /* 0x000fc40007ffe0ff */
[----:B------:R-:W-:Y:S02]  /*f6c0*/  SHF.R.S32.HI R25, RZ, 0x1f, R17 ;  /* 0x0000001fff197819 */ /* 0x000fe40000011411 */
[C---:B---3--:R-:W-:Y:S02]  /*f6d0*/  IADD3 R15, R45.reuse, 0x18, RZ ;  /* 0x000000182d0f7810 */ /* 0x048fe40007ffe0ff */
[C---:B------:R-:W-:Y:S02]  /*f6e0*/  IADD3 R5, R45.reuse, 0x68, RZ ;  /* 0x000000682d057810 */ /* 0x040fe40007ffe0ff */
[----:B------:R-:W-:Y:S02]  /*f6f0*/  IADD3 R4, R45, 0x70, RZ ;  /* 0x000000702d047810 */ /* 0x000fe40007ffe0ff */
[----:B------:R-:W-:Y:S02]  /*f700*/  SHF.R.S32.HI R26, RZ, 0x1f, R16 ;  /* 0x0000001fff1a7819 */ /* 0x000fe40000011410 */
[----:B------:R-:W-:-:S02]  /*f710*/  SHF.R.S32.HI R29, RZ, 0x1f, R15 ;  /* 0x0000001fff1d7819 */ /* 0x000fc4000001140f */
[----:B------:R-:W-:Y:S02]  /*f720*/  SHF.R.S32.HI R28, RZ, 0x1f, R14 ;  /* 0x0000001fff1c7819 */ /* 0x000fe4000001140e */
[----:B------:R-:W-:Y:S02]  /*f730*/  SHF.R.S32.HI R30, RZ, 0x1f, R13 ;  /* 0x0000001fff1e7819 */ /* 0x000fe4000001140d */
[----:B------:R-:W-:Y:S02]  /*f740*/  SHF.R.S32.HI R31, RZ, 0x1f, R12 ;  /* 0x0000001fff1f7819 */ /* 0x000fe4000001140c */
[----:B------:R-:W-:Y:S02]  /*f750*/  SHF.R.S32.HI R32, RZ, 0x1f, R11 ;  /* 0x0000001fff207819 */ /* 0x000fe4000001140b */
[----:B------:R-:W-:Y:S02]  /*f760*/  SHF.R.S32.HI R33, RZ, 0x1f, R10 ;  /* 0x0000001fff217819 */ /* 0x000fe4000001140a */
[----:B------:R-:W-:-:S02]  /*f770*/  SHF.R.S32.HI R34, RZ, 0x1f, R9 ;  /* 0x0000001fff227819 */ /* 0x000fc40000011409 */
[----:B------:R-:W-:Y:S02]  /*f780*/  SHF.R.S32.HI R36, RZ, 0x1f, R8 ;  /* 0x0000001fff247819 */ /* 0x000fe40000011408 */
[----:B------:R-:W-:Y:S02]  /*f790*/  SHF.R.S32.HI R35, RZ, 0x1f, R7 ;  /* 0x0000001fff237819 */ /* 0x000fe40000011407 */
[----:B------:R-:W-:Y:S02]  /*f7a0*/  SHF.R.S32.HI R37, RZ, 0x1f, R6 ;  /* 0x0000001fff257819 */ /* 0x000fe40000011406 */
[----:B------:R-:W-:Y:S02]  /*f7b0*/  SHF.R.S32.HI R38, RZ, 0x1f, R5 ;  /* 0x0000001fff267819 */ /* 0x000fe40000011405 */
[----:B------:R-:W-:Y:S02]  /*f7c0*/  SHF.R.S32.HI R39, RZ, 0x1f, R4 ;  /* 0x0000001fff277819 */ /* 0x000fe40000011404 */
[----:B------:R-:W-:Y:S01]  /*f7d0*/  SHF.R.S32.HI R40, RZ, 0x1f, R0 ;  /* 0x0000001fff287819 */ /* 0x000fe20000011400 */
[----:B------:R-:W-:Y:S05]  /*f7e0*/  @P1 BRA `(.L_x_82) ;  /* 0x000003f000001947 */ /* 0x000fea0003800000 */
[----:B--2-4-:R-:W-:Y:S02]  /*f7f0*/  ISETP.GE.AND P5, PT, R45, c[0x0][0x3c8], PT ;  /* 0x0000f2002d007a0c */ /* 0x014fe40003fa6270 */
[----:B------:R-:W-:-:S02]  /*f800*/  ISETP.GE.AND P1, PT, R17, c[0x0][0x3c8], PT ;  /* 0x0000f20011007a0c */ /* 0x000fc40003f26270 */
[----:B------:R-:W-:Y:S02]  /*f810*/  ISETP.GE.AND P4, PT, R16, c[0x0][0x3c8], PT ;  /* 0x0000f20010007a0c */ /* 0x000fe40003f86270 */
[----:B------:R-:W-:-:S07]  /*f820*/  ISETP.GE.AND P2, PT, R15, c[0x0][0x3c8], PT ;  /* 0x0000f2000f007a0c */ /* 0x000fce0003f46270 */
[----:B------:R-:W-:Y:S02]  /*f830*/  @!P5 IMAD.WIDE R20, R45, 0x4, R2 ;  /* 0x000000042d14d825 */ /* 0x000fe400078e0202 */
[----:B------:R-:W-:-:S03]  /*f840*/  @!P1 LEA R18, P3, R17, R2, 0x2 ;  /* 0x0000000211129211 */ /* 0x000fc600078610ff */
[----:B------:R1:W-:Y:S01]  /*f850*/  @!P5 ST.E.64 [R20.64], R72 ;  /* 0x000000481400d985 */ /* 0x0003e2000c101b06 */
[----:B------:R-:W-:Y:S02]  /*f860*/  @!P1 LEA.HI.X R19, R17, R3, R25, 0x2, P3 ;  /* 0x0000000311139211 */ /* 0x000fe400018f1419 */
[----:B------:R-:W-:-:S03]  /*f870*/  ISETP.GE.AND P5, PT, R14, c[0x0][0x3c8], PT ;  /* 0x0000f2000e007a0c */ /* 0x000fc60003fa6270 */
[----:B------:R2:W-:Y:S01]  /*f880*/  @!P1 ST.E.64 [R18.64], R76 ;  /* 0x0000004c12009985 */ /* 0x0005e2000c101b06 */
[----:B------:R-:W-:Y:S02]  /*f890*/  ISETP.GE.AND P1, PT, R13, c[0x0][0x3c8], PT ;  /* 0x0000f2000d007a0c */ /* 0x000fe40003f26270 */
[----:B-1----:R-:W-:-:S04]  /*f8a0*/  @!P4 LEA R20, P3, R16, R2, 0x2 ;  /* 0x000000021014c211 */ /* 0x002fc800078610ff */
[----:B------:R-:W-:Y:S02]  /*f8b0*/  @!P4 LEA.HI.X R21, R16, R3, R26, 0x2, P3 ;  /* 0x000000031015c211 */ /* 0x000fe400018f141a */
[----:B--2---:R-:W-:-:S03]  /*f8c0*/  @!P2 LEA R18, P3, R15, R2, 0x2 ;  /* 0x000000020f12a211 */ /* 0x004fc600078610ff */
        /* <DEDUP_REMOVED lines=28> */
[----:B-1----:R-:W-:-:S04]  /*fa90*/  @!P3 LEA R20, P4, R8, R2, 0x2 ;  /* 0x000000020814b211 */ /* 0x002fc800078810ff */
[-C--:B------:R-:W-:Y:S02]  /*faa0*/  @!P3 LEA.HI.X R21, R8, R3.reuse, R36, 0x2, P4 ;  /* 0x000000030815b211 */ /* 0x080fe400020f1424 */
[-C--:B--2---:R-:W-:Y:S02]  /*fab0*/  @!P2 LEA R18, P1, R7, R2.reuse, 0x2 ;  /* 0x000000020712a211 */ /* 0x084fe400078210ff */
[----:B------:R-:W-:Y:S01]  /*fac0*/  ISETP.GE.AND P4, PT, R5, c[0x0][0x3c8], PT ;  /* 0x0000f20005007a0c */ /* 0x000fe20003f86270 */
[----:B------:R1:W-:Y:S01]  /*fad0*/  @!P3 ST.E.64 [R20.64], R112 ;  /* 0x000000701400b985 */ /* 0x0003e2000c101b06 */
[----:B------:R-:W-:Y:S02]  /*fae0*/  @!P2 LEA.HI.X R19, R7, R3, R35, 0x2, P1 ;  /* 0x000000030713a211 */ /* 0x000fe400008f1423 */
[----:B------:R-:W-:Y:S02]  /*faf0*/  ISETP.GE.AND P3, PT, R4, c[0x0][0x3c8], PT ;  /* 0x0000f20004007a0c */ /* 0x000fe40003f66270 */
[----:B------:R-:W-:Y:S01]  /*fb00*/  @!P5 LEA R22, P1, R6, R2, 0x2 ;  /* 0x000000020616d211 */ /* 0x000fe200078210ff */
[----:B------:R2:W-:Y:S01]  /*fb10*/  @!P2 ST.E.64 [R18.64], R116 ;  /* 0x000000741200a985 */ /* 0x0005e2000c101b06 */
[----:B------:R-:W-:-:S02]  /*fb20*/  ISETP.GE.AND P2, PT, R0, c[0x0][0x3c8], PT ;  /* 0x0000f20000007a0c */ /* 0x000fc40003f46270 */
[----:B------:R-:W-:-:S05]  /*fb30*/  @!P5 LEA.HI.X R23, R6, R3, R37, 0x2, P1 ;  /* 0x000000030617d211 */ /* 0x000fca00008f1425 */
[----:B------:R3:W-:Y:S01]  /*fb40*/  @!P5 ST.E.64 [R22.64], R120 ;  /* 0x000000781600d985 */ /* 0x0007e2000c101b06 */
[----:B-1----:R-:W-:-:S04]  /*fb50*/  @!P4 LEA R20, P1, R5, R2, 0x2 ;  /* 0x000000020514c211 */ /* 0x002fc800078210ff */
[----:B------:R-:W-:Y:S02]  /*fb60*/  @!P4 LEA.HI.X R21, R5, R3, R38, 0x2, P1 ;  /* 0x000000030515c211 */ /* 0x000fe400008f1426 */
[----:B--2---:R-:W-:-:S03]  /*fb70*/  @!P3 LEA R18, P1, R4, R2, 0x2 ;  /* 0x000000020412b211 */ /* 0x004fc600078210ff */
[----:B------:R3:W-:Y:S01]  /*fb80*/  @!P4 ST.E.64 [R20.64], R124 ;  /* 0x0000007c1400c985 */ /* 0x0007e2000c101b06 */
[----:B------:R-:W-:Y:S02]  /*fb90*/  @!P3 LEA.HI.X R19, R4, R3, R39, 0x2, P1 ;  /* 0x000000030413b211 */ /* 0x000fe400008f1427 */
[----:B------:R-:W-:-:S03]  /*fba0*/  @!P2 LEA R2, P1, R0, R2, 0x2 ;  /* 0x000000020002a211 */ /* 0x000fc600078210ff */
[----:B------:R3:W-:Y:S01]  /*fbb0*/  @!P3 ST.E.64 [R18.64], R128 ;  /* 0x000000801200b985 */ /* 0x0007e2000c101b06 */
[----:B------:R-:W-:-:S05]  /*fbc0*/  @!P2 LEA.HI.X R3, R0, R3, R40, 0x2, P1 ;  /* 0x000000030003a211 */ /* 0x000fca00008f1428 */
[----:B------:R3:W-:Y:S04]  /*fbd0*/  @!P2 ST.E.64 [R2.64], R132 ;  /* 0x000000840200a985 */ /* 0x0007e8000c101b06 */
.L_x_82:
[----:B--2-4-:R-:W-:Y:S05]  /*fbe0*/  BSYNC B0 ;  /* 0x0000000000007941 */ /* 0x014fea0003800000 */
.L_x_81:
[----:B---3--:R1:W2:Y:S04]  /*fbf0*/  SHFL.IDX PT, R3, R24, 0x1, 0x1c1f ;  /* 0x003c1f0018037f89 */ /* 0x0082a800000e0000 */
[----:B------:R1:W3:Y:S01]  /*fc00*/  SHFL.IDX PT, R2, R27, 0x1, 0x1c1f ;  /* 0x003c1f001b027f89 */ /* 0x0002e200000e0000 */
[----:B------:R-:W-:Y:S05]  /*fc10*/  @P0 BRA `(.L_x_83) ;  /* 0x000006d000000947 */ /* 0x000fea0003800000 */
[----:B------:R-:W-:Y:S02]  /*fc20*/  ISETP.GE.AND P2, PT, R17, c[0x0][0x3c8], PT ;  /* 0x0000f20011007a0c */ /* 0x000fe40003f46270 */
[----:B------:R-:W-:Y:S02]  /*fc30*/  ISETP.GE.AND P3, PT, R45, c[0x0][0x3c8], PT ;  /* 0x0000f2002d007a0c */ /* 0x000fe40003f66270 */
[----:B------:R-:W-:Y:S02]  /*fc40*/  ISETP.GE.AND P1, PT, R16, c[0x0][0x3c8], PT ;  /* 0x0000f20010007a0c */ /* 0x000fe40003f26270 */
[----:B------:R-:W-:-:S02]  /*fc50*/  ISETP.GE.AND P0, PT, R15, c[0x0][0x3c8], PT ;  /* 0x0000f2000f007a0c */ /* 0x000fc40003f06270 */
[----:B------:R-:W-:-:S05]  /*fc60*/  ISETP.GE.AND P4, PT, R14, c[0x0][0x3c8], PT ;  /* 0x0000f2000e007a0c */ /* 0x000fca0003f86270 */
[----:B---3--:R-:W-:Y:S02]  /*fc70*/  @!P2 LEA R20, P5, R17, R2, 0x2 ;  /* 0x000000021114a211 */ /* 0x008fe400078a10ff */
[----:B--2---:R-:W-:Y:S02]  /*fc80*/  @!P3 IMAD.WIDE R18, R45, 0x4, R2 ;  /* 0x000000042d12b825 */ /* 0x004fe400078e0202 */
[----:B------:R-:W-:-:S03]  /*fc90*/  @!P2 LEA.HI.X R21, R17, R3, R25, 0x2, P5 ;  /* 0x000000031115a211 */ /* 0x000fc600028f1419 */
[----:B------:R2:W-:Y:S01]  /*fca0*/  @!P3 ST.E.64 [R18.64], R74 ;  /* 0x0000004a1200b985 */ /* 0x0005e2000c101b06 */
[----:B------:R-:W-:-:S03]  /*fcb0*/  ISETP.GE.AND P3, PT, R13, c[0x0][0x3c8], PT ;  /* 0x0000f2000d007a0c */ /* 0x000fc60003f66270 */
[----:B------:R3:W-:Y:S01]  /*fcc0*/  @!P2 ST.E.64 [R20.64], R78 ;  /* 0x0000004e1400a985 */ /* 0x0007e2000c101b06 */
[CC--:B--2---:R-:W-:Y:S02]  /*fcd0*/  @!P1 LEA R18, P5, R16.reuse, R2.reuse, 0x2 ;  /* 0x0000000210129211 */ /* 0x0c4fe400078a10ff */
[CC--:B---3--:R-:W-:Y:S02]  /*fce0*/  @!P0 LEA R20, P2, R15.reuse, R2.reuse, 0x2 ;  /* 0x000000020f148211 */ /* 0x0c8fe400078410ff */
[-C--:B------:R-:W-:Y:S02]  /*fcf0*/  @!P1 LEA.HI.X R19, R16, R3.reuse, R26, 0x2, P5 ;  /* 0x0000000310139211 */ /* 0x080fe400028f141a */
[----:B------:R-:W-:Y:S02]  /*fd00*/  @!P0 LEA.HI.X R21, R15, R3, R29, 0x2, P2 ;  /* 0x000000030f158211 */ /* 0x000fe400010f141d */
[----:B------:R-:W-:Y:S01]  /*fd10*/  ISETP.GE.AND P2, PT, R12, c[0x0][0x3c8], PT ;  /* 0x0000f2000c007a0c */ /* 0x000fe20003f46270 */
[----:B------:R2:W-:Y:S01]  /*fd20*/  @!P1 ST.E.64 [R18.64], R82 ;  /* 0x0000005212009985 */ /* 0x0005e2000c101b06 */
[----:B------:R-:W-:-:S02]  /*fd30*/  @!P4 LEA R22, P5, R14, R2, 0x2 ;  /* 0x000000020e16c211 */ /* 0x000fc400078a10ff */
[----:B------:R-:W-:Y:S01]  /*fd40*/  ISETP.GE.AND P1, PT, R11, c[0x0][0x3c8], PT ;  /* 0x0000f2000b007a0c */ /* 0x000fe20003f26270 */
[----:B------:R-:W-:Y:S01]  /*fd50*/  @!P0 ST.E.64 [R20.64], R86 ;  /* 0x0000005614008985 */ /* 0x000fe2000c101b06 */
[----:B------:R-:W-:Y:S02]  /*fd60*/  @!P4 LEA.HI.X R23, R14, R3, R28, 0x2, P5 ;  /* 0x000000030e17c211 */ /* 0x000fe400028f141c */
[----:B------:R-:W-:-:S03]  /*fd70*/  ISETP.GE.AND P0, PT, R10, c[0x0][0x3c8], PT ;  /* 0x0000f2000a007a0c */ /* 0x000fc60003f06270 */
[----:B------:R-:W-:Y:S01]  /*fd80*/  @!P4 ST.E.64 [R22.64], R90 ;  /* 0x0000005a1600c985 */ /* 0x000fe2000c101b06 */
[----:B--2---:R-:W-:-:S04]  /*fd90*/  @!P3 LEA R18, P5, R13, R2, 0x2 ;  /* 0x000000020d12b211 */ /* 0x004fc800078a10ff */
[----:B------:R-:W-:Y:S02]  /*fda0*/  @!P3 LEA.HI.X R19, R13, R3, R30, 0x2, P5 ;  /* 0x000000030d13b211 */ /* 0x000fe400028f141e */
[----:B------:R-:W-:-:S03]  /*fdb0*/  @!P2 LEA R16, P5, R12, R2, 0x2 ;  /* 0x000000020c10a211 */ /* 0x000fc600078a10ff */
[----:B------:R-:W-:Y:S01]  /*fdc0*/  @!P3 ST.E.64 [R18.64], R94 ;  /* 0x0000005e1200b985 */ /* 0x000fe2000c101b06 */
[-C--:B------:R-:W-:Y:S02]  /*fdd0*/  @!P2 LEA.HI.X R17, R12, R3.reuse, R31, 0x2, P5 ;  /* 0x000000030c11a211 */ /* 0x080fe400028f141f */
[CC--:B------:R-:W-:Y:S02]  /*fde0*/  @!P1 LEA R14, P5, R11.reuse, R2.reuse, 0x2 ;  /* 0x000000020b0e9211 */ /* 0x0c0fe400078a10ff */
[C---:B------:R-:W-:Y:S01]  /*fdf0*/  @!P0 LEA R12, P4, R10.reuse, R2, 0x2 ;  /* 0x000000020a0c8211 */ /* 0x040fe200078810ff */
[----:B------:R-:W-:Y:S01]  /*fe00*/  @!P2 ST.E.64 [R16.64], R98 ;  /* 0x000000621000a985 */ /* 0x000fe2000c101b06 */
[-C--:B------:R-:W-:Y:S02]  /*fe10*/  @!P1 LEA.HI.X R15, R11, R3.reuse, R32, 0x2, P5 ;  /* 0x000000030b0f9211 */ /* 0x080fe400028f1420 */
[----:B------:R-:W-:Y:S02]  /*fe20*/  ISETP.GE.AND P5, PT, R9, c[0x0][0x3c8], PT ;  /* 0x0000f20009007a0c */ /* 0x000fe40003fa6270 */
[----:B------:R-:W-:Y:S01]  /*fe30*/  @!P0 LEA.HI.X R13, R10, R3, R33, 0x2, P4 ;  /* 0x000000030a0d8211 */ /* 0x000fe200020f1421 */
[----:B------:R2:W-:Y:S01]  /*fe40*/  @!P1 ST.E.64 [R14.64], R102 ;  /* 0x000000660e009985 */ /* 0x0005e2000c101b06 */
[----:B------:R-:W-:-:S02]  /*fe50*/  ISETP.GE.AND P4, PT, R8, c[0x0][0x3c8], PT ;  /* 0x0000f20008007a0c */ /* 0x000fc40003f86270 */
[----:B------:R-:W-:Y:S01]  /*fe60*/  ISETP.GE.AND P3, PT, R7, c[0x0][0x3c8], PT ;  /* 0x0000f20007007a0c */ /* 0x000fe20003f66270 */
[----:B------:R3:W-:Y:S01]  /*fe70*/  @!P0 ST.E.64 [R12.64], R106 ;  /* 0x0000006a0c008985 */ /* 0x0007e2000c101b06 */
[----:B------:R-:W-:-:S05]  /*fe80*/  ISETP.GE.AND P2, PT, R6, c[0x0][0x3c8], PT ;  /* 0x0000f20006007a0c */ /* 0x000fca0003f46270 */
[----:B------:R-:W-:-:S04]  /*fe90*/  @!P5 LEA R10, P1, R9, R2, 0x2 ;  /* 0x00000002090ad211 */ /* 0x000fc800078210ff */
[----:B------:R-:W-:Y:S02]  /*fea0*/  @!P5 LEA.HI.X R11, R9, R3, R34, 0x2, P1 ;  /* 0x00000003090bd211 */ /* 0x000fe400008f1422 */
[----:B------:R-:W-:-:S03]  /*feb0*/  ISETP.GE.AND P1, PT, R5, c[0x0][0x3c8], PT ;  /* 0x0000f20005007a0c */ /* 0x000fc60003f26270 */
[----:B------:R4:W-:Y:S01]  /*fec0*/  @!P5 ST.E.64 [R10.64], R110 ;  /* 0x0000006e0a00d985 */ /* 0x0009e2000c101b06 */
[CC--:B--2---:R-:W-:Y:S02]  /*fed0*/  @!P4 LEA R14, P0, R8.reuse, R2.reuse, 0x2 ;  /* 0x00000002080ec211 */ /* 0x0c4fe400078010ff */
[CC--:B---3--:R-:W-:Y:S02]  /*fee0*/  @!P3 LEA R12, P5, R7.reuse, R2.reuse, 0x2 ;  /* 0x00000002070cb211 */ /* 0x0c8fe400078a10ff */
[-C--:B------:R-:W-:Y:S02]  /*fef0*/  @!P4 LEA.HI.X R15, R8, R3.reuse, R36, 0x2, P0 ;  /* 0x00000003080fc211 */ /* 0x080fe400000f1424 */
[----:B------:R-:W-:Y:S02]  /*ff00*/  ISETP.GE.AND P0, PT, R4, c[0x0][0x3c8], PT ;  /* 0x0000f20004007a0c */ /* 0x000fe40003f06270 */
[----:B------:R-:W-:Y:S01]  /*ff10*/  @!P3 LEA.HI.X R13, R7, R3, R35, 0x2, P5 ;  /* 0x00000003070db211 */ /* 0x000fe200028f1423 */
[----:B------:R2:W-:Y:S04]  /*ff20*/  @!P4 ST.E.64 [R14.64], R114 ;  /* 0x000000720e00c985 */ /* 0x0005e8000c101b06 */
[----:B------:R2:W-:Y:S01]  /*ff30*/  @!P3 ST.E.64 [R12.64], R118 ;  /* 0x000000760c00b985 */ /* 0x0005e2000c101b06 */
[----:B----4-:R-:W-:-:S04]  /*ff40*/  @!P2 LEA R10, P5, R6, R2, 0x2 ;  /* 0x00000002060aa211 */ /* 0x010fc800078a10ff */
[----:B------:R-:W-:Y:S02]  /*ff50*/  @!P2 LEA.HI.X R11, R6, R3, R37, 0x2, P5 ;  /* 0x00000003060ba211 */ /* 0x000fe400028f1425 */
[----:B------:R-:W-:-:S03]  /*ff60*/  @!P1 LEA R8, P5, R5, R2, 0x2 ;  /* 0x0000000205089211 */ /* 0x000fc600078a10ff */
[----:B------:R2:W-:Y:S01]  /*ff70*/  @!P2 ST.E.64 [R10.64], R122 ;  /* 0x0000007a0a00a985 */ /* 0x0005e2000c101b06 */
[----:B------:R-:W-:Y:S02]  /*ff80*/  @!P1 LEA.HI.X R9, R5, R3, R38, 0x2, P5 ;  /* 0x0000000305099211 */ /* 0x000fe400028f1426 */
[----:B------:R-:W-:-:S03]  /*ff90*/  @!P0 LEA R6, P5, R4, R2, 0x2 ;  /* 0x0000000204068211 */ /* 0x000fc600078a10ff */
[----:B------:R2:W-:Y:S01]  /*ffa0*/  @!P1 ST.E.64 [R8.64], R126 ;  /* 0x0000007e08009985 */ /* 0x0005e2000c101b06 */
[----:B------:R-:W-:-:S05]  /*ffb0*/  @!P0 LEA.HI.X R7, R4, R3, R39, 0x2, P5 ;  /* 0x0000000304078211 */ /* 0x000fca00028f1427 */
[----:B------:R2:W-:Y:S01]  /*ffc0*/  @!P0 ST.E.64 [R6.64], R130 ;  /* 0x0000008206008985 */ /* 0x0005e2000c101b06 */
[----:B------:R-:W-:-:S13]  /*ffd0*/  ISETP.GE.AND P0, PT, R0, c[0x0][0x3c8], PT ;  /* 0x0000f20000007a0c */ /* 0x000fda0003f06270 */
[----:B------:R-:W-:Y:S05]  /*ffe0*/  @P0 BRA `(.L_x_83) ;  /* 0x0000030000000947 */ /* 0x000fea0003800000 */
[----:B------:R-:W-:-:S04]  /*fff0*/  LEA R2, P0, R0, R2, 0x2 ;  /* 0x0000000200027211 */ /* 0x000fc800078010ff */
[----:B------:R-:W-:-:S05]  /*10000*/  LEA.HI.X R3, R0, R3, R40, 0x2, P0 ;  /* 0x0000000300037211 */ /* 0x000fca00000f1428 */
[----:B------:R3:W-:Y:S01]  /*10010*/  ST.E.64 [R2.64], R134 ;  /* 0x0000008602007985 */ /* 0x0007e2000c101b06 */
[----:B------:R-:W-:Y:S05]  /*10020*/  BRA `(.L_x_83) ;  /* 0x000002c000007947 */ /* 0x000fea0003800000 */
.L_x_79:
[----:B------:R-:W2:Y:S02]  /*10030*/  S2R R4, SR_TID.X ;  /* 0x0000000000047919 */ /* 0x000ea40000002100 */
[----:B--2---:R-:W-:-:S13]  /*10040*/  ISETP.GT.AND P0, PT, R4, 0x7f, PT ;  /* 0x0000007f0400780c */ /* 0x004fda0003f04270 */
[----:B------:R-:W-:Y:S05]  /*10050*/  @P0 BRA `(.L_x_83) ;  /* 0x0000029000000947 */ /* 0x000fea0003800000 */
[----:B------:R-:W2:Y:S01]  /*10060*/  LDL.LU R3, [R1+0x48] ;  /* 0x0000480001037983 */ /* 0x000ea20000300800 */
[----:B------:R-:W-:-:S05]  /*10070*/  MOV R2, c[0x0][0x4e8] ;  /* 0x00013a0000027a02 */ /* 0x000fca0000000f00 */
[----:B------:R-:W-:Y:S01]  /*10080*/  IMAD R0, R2, c[0x0][0x388], RZ ;  /* 0x0000e20002007a24 */ /* 0x000fe200078e02ff */
[----:B--2---:R-:W-:-:S04]  /*10090*/  IADD3 R4, R3, R4, RZ ;  /* 0x0000000403047210 */ /* 0x004fc80007ffe0ff */
[----:B------:R-:W-:-:S13]  /*100a0*/  ISETP.GE.AND P0, PT, R4, R0, PT ;  /* 0x000000000400720c */ /* 0x000fda0003f06270 */
[----:B------:R-:W-:Y:S05]  /*100b0*/  @P0 BRA `(.L_x_83) ;  /* 0x0000023000000947 */ /* 0x000fea0003800000 */
[----:B------:R-:W2:Y:S04]  /*100c0*/  LDL.LU R3, [R1+0x34] ;  /* 0x0000340001037983 */ /* 0x000ea80000300800 */
[----:B------:R-:W3:Y:S04]  /*100d0*/  LDL.LU R9, [R1+0x38] ;  /* 0x0000380001097983 */ /* 0x000ee80000300800 */
[----:B------:R-:W4:Y:S01]  /*100e0*/  LDL.LU R8, [R1+0x3c] ;  /* 0x00003c0001087983 */ /* 0x000f220000300800 */
[----:B------:R-:W-:-:S13]  /*100f0*/  ISETP.NE.AND P0, PT, R2, 0x1, PT ;  /* 0x000000010200780c */ /* 0x000fda0003f05270 */
[----:B------:R-:W-:Y:S01]  /*10100*/  @P0 IMAD.HI.U32 R7, R4, c[0x0][0x4ec], RZ ;  /* 0x00013b0004070a27 */ /* 0x000fe200078e00ff */
[----:B--2---:R-:W-:Y:S02]  /*10110*/  SHF.R.S32.HI R0, RZ, 0x1f, R3 ;  /* 0x0000001fff007819 */ /* 0x004fe40000011403 */
[----:B---3--:R-:W-:-:S03]  /*10120*/  SHF.R.S32.HI R6, RZ, 0x1f, R9 ;  /* 0x0000001fff067819 */ /* 0x008fc60000011409 */
[----:B------:R-:W-:-:S04]  /*10130*/  IMAD R0, R0, c[0x0][0x4d0], RZ ;  /* 0x0001340000007a24 */ /* 0x000fc800078e02ff */
[C---:B------:R-:W-:Y:S01]  /*10140*/  IMAD R5, R3.reuse, c[0x0][0x4d4], R0 ;  /* 0x0001350003057a24 */ /* 0x040fe200078e0200 */
[----:B------:R-:W-:Y:S01]  /*10150*/  MOV R0, R4 ;  /* 0x0000000400007202 */ /* 0x000fe20000000f00 */
[----:B------:R-:W-:Y:S01]  /*10160*/  IMAD.WIDE.U32 R2, R3, c[0x0][0x4d0], RZ ;  /* 0x0001340003027a25 */ /* 0x000fe200078e00ff */
[----:B------:R-:W-:-:S03]  /*10170*/  @P0 SHF.R.U32.HI R0, RZ, c[0x0][0x4f0], R7 ;  /* 0x00013c00ff000a19 */ /* 0x000fc60000011607 */
[----:B------:R-:W-:Y:S01]  /*10180*/  IMAD R6, R6, c[0x0][0x4d8], RZ ;  /* 0x0001360006067a24 */ /* 0x000fe200078e02ff */
[----:B------:R-:W-:Y:S02]  /*10190*/  IADD3 R3, R3, R5, RZ ;  /* 0x0000000503037210 */ /* 0x000fe40007ffe0ff */
[----:B----4-:R-:W-:Y:S01]  /*101a0*/  SHF.R.S32.HI R5, RZ, 0x1f, R8 ;  /* 0x0000001fff057819 */ /* 0x010fe20000011408 */
[C---:B------:R-:W-:Y:S01]  /*101b0*/  IMAD R7, R9.reuse, c[0x0][0x4dc], R6 ;  /* 0x0001370009077a24 */ /* 0x040fe200078e0206 */
[----:B------:R-:W-:Y:S01]  /*101c0*/  IADD3 R6, -R0, RZ, RZ ;  /* 0x000000ff00067210 */ /* 0x000fe20007ffe1ff */
[----:B------:R-:W-:-:S04]  /*101d0*/  IMAD.WIDE.U32 R2, R9, c[0x0][0x4d8], R2 ;  /* 0x0001360009027a25 */ /* 0x000fc800078e0002 */
[----:B------:R-:W-:Y:S01]  /*101e0*/  IMAD R5, R5, c[0x0][0x4e0], RZ ;  /* 0x0001380005057a24 */ /* 0x000fe200078e02ff */
[----:B------:R-:W-:Y:S01]  /*101f0*/  IADD3 R3, R3, R7, RZ ;  /* 0x0000000703037210 */ /* 0x000fe20007ffe0ff */
[----:B------:R-:W-:Y:S01]  /*10200*/  IMAD R4, R6, c[0x0][0x4e8], R4 ;  /* 0x00013a0006047a24 */ /* 0x000fe200078e0204 */
[----:B------:R-:W-:Y:S01]  /*10210*/  SHF.R.S32.HI R7, RZ, 0x1f, R0 ;  /* 0x0000001fff077819 */ /* 0x000fe20000011400 */
[C---:B------:R-:W-:Y:S02]  /*10220*/  IMAD R6, R8.reuse, c[0x0][0x4e4], R5 ;  /* 0x0001390008067a24 */ /* 0x040fe400078e0205 */
[----:B------:R-:W-:Y:S01]  /*10230*/  IMAD.WIDE.U32 R2, R8, c[0x0][0x4e0], R2 ;  /* 0x0001380008027a25 */ /* 0x000fe200078e0002 */
[----:B------:R-:W-:-:S04]  /*10240*/  SHF.R.S32.HI R5, RZ, 0x1f, R4 ;  /* 0x0000001fff057819 */ /* 0x000fc80000011404 */
[----:B------:R-:W-:Y:S01]  /*10250*/  IADD3 R2, P0, R0, R2, RZ ;  /* 0x0000000200027210 */ /* 0x000fe20007f1e0ff */
[----:B------:R-:W-:-:S03]  /*10260*/  IMAD R0, R5, c[0x0][0x4c8], RZ ;  /* 0x0001320005007a24 */ /* 0x000fc600078e02ff */
[----:B------:R-:W-:Y:S01]  /*10270*/  IADD3.X R3, R7, R3, R6, P0, !PT ;  /* 0x0000000307037210 */ /* 0x000fe200007fe406 */
[----:B------:R-:W-:-:S04]  /*10280*/  IMAD R0, R4, c[0x0][0x4cc], R0 ;  /* 0x0001330004007a24 */ /* 0x000fc800078e0200 */
[----:B------:R-:W-:-:S05]  /*10290*/  IMAD.WIDE.U32 R2, R4, c[0x0][0x4c8], R2 ;  /* 0x0001320004027a25 */ /* 0x000fca00078e0002 */
[----:B------:R-:W-:Y:S02]  /*102a0*/  IADD3 R0, R3, R0, RZ ;  /* 0x0000000003007210 */ /* 0x000fe40007ffe0ff */
[----:B------:R-:W-:-:S04]  /*102b0*/  LEA R4, P0, R2, c[0x0][0x4a8], 0x2 ;  /* 0x00012a0002047a11 */ /* 0x000fc800078010ff */
[----:B------:R-:W-:Y:S02]  /*102c0*/  LEA.HI.X R5, R2, c[0x0][0x4ac], R0, 0x2, P0 ;  /* 0x00012b0002057a11 */ /* 0x000fe400000f1400 */
[----:B------:R-:W-:-:S05]  /*102d0*/  MOV R0, 0xff800000 ;  /* 0xff80000000007802 */ /* 0x000fca0000000f00 */
[----:B------:R2:W-:Y:S02]  /*102e0*/  STG.E [R4.64], R0 ;  /* 0x0000000004007986 */ /* 0x0005e4000c101906 */
.L_x_83:
[----:B------:R-:W-:Y:S05]  /*102f0*/  BSYNC B1 ;  /* 0x0000000000017941 */ /* 0x000fea0003800000 */
.L_x_78:
[----:B--2---:R-:W2:Y:S02]  /*10300*/  LDL R0, [R1+0x58] ;  /* 0x0000580001007983 */ /* 0x004ea40000100800 */
[----:B--2---:R-:W-:-:S13]  /*10310*/  ISETP.NE.AND P0, PT, R0, RZ, PT ;  /* 0x000000ff0000720c */ /* 0x004fda0003f05270 */
[----:B------:R-:W-:Y:S01]  /*10320*/  @P0 WARPSYNC 0xffffffff ;  /* 0xffffffff00000948 */ /* 0x000fe20003800000 */
[----:B------:R-:W-:Y:S06]  /*10330*/  @P0 BAR.SYNC.DEFER_BLOCKING 0x5, 0x100 ;  /* 0x0144000000000b1d */ /* 0x000fec0000010000 */
[----:B------:R-:W2:Y:S04]  /*10340*/  @P0 LDS R0, [0x10100] ;  /* 0x01010000ff000984 */ /* 0x000ea80000000800 */
[----:B--2---:R2:W-:Y:S04]  /*10350*/  @P0 STL [R1+0x4c], R0 ;  /* 0x00004c0001000387 */ /* 0x0045e80000100800 */
[----:B------:R-:W-:Y:S06]  /*10360*/  @P0 BAR.ARV 0x4, 0x100 ;  /* 0x0104000000000b1d */ /* 0x000fec0000002000 */
[----:B------:R-:W-:Y:S05]  /*10370*/  @P0 BRA `(.L_x_84) ;  /* 0x0000007000000947 */ /* 0x000fea0003800000 */
[----:B------:R-:W-:Y:S05]  /*10380*/  BRA.DIV ~URZ, `(.L_x_85) ;  /* 0x000002227f007947 */ /* 0x000fea000b800000 */
[----:B--2---:R2:W4:Y:S02]  /*10390*/  SHFL.IDX PT, R0, R41, RZ, 0x1f ;  /* 0x00001fff29007589 */ /* 0x00452400000e0000 */
.L_x_90:
[----:B------:R-:W-:Y:S01]  /*103a0*/  WARPSYNC 0xffffffff ;  /* 0xffffffff00007948 */ /* 0x000fe20003800000 */
[----:B------:R-:W-:Y:S06]  /*103b0*/  BAR.SYNC.DEFER_BLOCKING 0x4, 0x100 ;  /* 0x0104000000007b1d */ /* 0x000fec0000010000 */
[----:B----4-:R4:W-:Y:S04]  /*103c0*/  STL [R1+0x4c], R0 ;  /* 0x00004c0001007387 */ /* 0x0109e80000100800 */
[----:B------:R4:W-:Y:S04]  /*103d0*/  @!P6 STS [0x10100], R41 ;  /* 0x01010029ff00e388 */ /* 0x0009e80000000800 */
[----:B------:R-:W-:Y:S06]  /*103e0*/  BAR.ARV 0x5, 0x100 ;  /* 0x0144000000007b1d */ /* 0x000fec0000002000 */
.L_x_84:
[----:B--2-4-:R-:W2:Y:S02]  /*103f0*/  LDL R0, [R1+0x4c] ;  /* 0x00004c0001007983 */ /* 0x014ea40000100800 */
[----:B--2---:R-:W-:-:S13]  /*10400*/  ISETP.GE.AND P0, PT, R0, c[0x0][0x538], PT ;  /* 0x00014e0000007a0c */ /* 0x004fda0003f06270 */
[----:B-1-3--:R-:W-:Y:S01]  /*10410*/  @P0 CALL.REL.NOINC `(.L_x_86) ;  /* 0x0000001000000944 */ /* 0x00afe20003c00000 */
[----:B------:R-:W-:Y:S05]  /*10420*/  BRA `(.L_x_87) ;  /* 0xffff03a000007947 */ /* 0x000fea000383ffff */
.L_x_86:
[----:B------:R-:W-:Y:S05]  /*10430*/  EXIT ;  /* 0x000000000000794d */ /* 0x000fea0003800000 */
.L_x_74:
[----:B-1----:R1:W5:Y:S01]  /*10440*/  LDL R2, [R1+0xc] ;  /* 0x00000c0001027983 */ /* 0x0023620000100800 */
[----:B------:R-:W-:Y:S02]  /*10450*/  MOV R5, 0x2 ;  /* 0x0000000200057802 */ /* 0x000fe40000000f00 */
[----:B------:R-:W-:Y:S02]  /*10460*/  MOV R4, 0x10480 ;  /* 0x0001048000047802 */ /* 0x000fe40000000f00 */
[----:B-1---5:R-:W-:Y:S05]  /*10470*/  CALL.REL.NOINC `($__internal_0_$__cuda_sm70_shflsync_bfly_p) ;  /* 0x0000017000007944 */ /* 0x022fea0003c00000 */
[----:B------:R-:W-:Y:S01]  /*10480*/  MOV R0, R2 ;  /* 0x0000000200007202 */ /* 0x000fe20000000f00 */
[----:B------:R-:W-:Y:S05]  /*10490*/  BRA `(.L_x_88) ;  /* 0xffffe38000007947 */ /* 0x000fea000383ffff */
.L_x_75:
[----:B------:R-:W-:Y:S01]  /*104a0*/  IMAD.MOV.U32 R2, RZ, RZ, R0 ;  /* 0x000000ffff027224 */ /* 0x000fe200078e0000 */
[----:B------:R-:W-:Y:S02]  /*104b0*/  MOV R5, 0x1 ;  /* 0x0000000100057802 */ /* 0x000fe40000000f00 */
[----:B------:R-:W-:Y:S02]  /*104c0*/  MOV R4, 0x104e0 ;  /* 0x000104e000047802 */ /* 0x000fe40000000f00 */
[----:B------:R-:W-:Y:S05]  /*104d0*/  CALL.REL.NOINC `($__internal_0_$__cuda_sm70_shflsync_bfly_p) ;  /* 0x0000011000007944 */ /* 0x000fea0003c00000 */
[----:B------:R-:W-:Y:S02]  /*104e0*/  FADD.FTZ R0, R0, R2 ;  /* 0x0000000200007221 */ /* 0x000fe40000010000 */
[----:B------:R1:W5:Y:S01]  /*104f0*/  LDL R2, [R1+0x10] ;  /* 0x0000100001027983 */ /* 0x0003620000100800 */
[----:B------:R-:W-:-:S02]  /*10500*/  MOV R5, 0x2 ;  /* 0x0000000200057802 */ /* 0x000fc40000000f00 */
[----:B------:R-:W-:Y:S02]  /*10510*/  MOV R4, 0x10530 ;  /* 0x0001053000047802 */ /* 0x000fe40000000f00 */
[----:B-1---5:R-:W-:Y:S05]  /*10520*/  CALL.REL.NOINC `($__internal_0_$__cuda_sm70_shflsync_bfly_p) ;  /* 0x000000c000007944 */ /* 0x022fea0003c00000 */
[----:B------:R-:W2:Y:S01]  /*10530*/  LDL.LU R3, [R1+0x10] ;  /* 0x0000100001037983 */ /* 0x000ea20000300800 */
[----:B------:R-:W-:Y:S02]  /*10540*/  MOV R5, 0x1 ;  /* 0x0000000100057802 */ /* 0x000fe40000000f00 */
[----:B------:R-:W-:Y:S01]  /*10550*/  MOV R4, 0x10590 ;  /* 0x0001059000047802 */ /* 0x000fe20000000f00 */
[----:B--2---:R-:W-:-:S05]  /*10560*/  FADD.FTZ R3, R3, R2 ;  /* 0x0000000203037221 */ /* 0x004fca0000010000 */
[----:B------:R-:W-:Y:S02]  /*10570*/  MOV R2, R3 ;  /* 0x0000000300027202 */ /* 0x000fe40000000f00 */
[----:B------:R-:W-:Y:S05]  /*10580*/  CALL.REL.NOINC `($__internal_0_$__cuda_sm70_shflsync_bfly_p) ;  /* 0x0000006000007944 */ /* 0x000fea0003c00000 */
[----:B------:R-:W-:Y:S01]  /*10590*/  MOV R4, R2 ;  /* 0x0000000200047202 */ /* 0x000fe20000000f00 */
[----:B------:R-:W-:Y:S05]  /*105a0*/  BRA `(.L_x_89) ;  /* 0xffffe30000007947 */ /* 0x000fea000383ffff */
.L_x_85:
[----:B--2---:R-:W-:Y:S02]  /*105b0*/  MOV R0, R41 ;  /* 0x0000002900007202 */ /* 0x004fe40000000f00 */
[----:B---3--:R-:W-:Y:S02]  /*105c0*/  MOV R2, 0x105e0 ;  /* 0x000105e000027802 */ /* 0x008fe40000000f00 */
[----:B-1----:R-:W-:Y:S05]  /*105d0*/  CALL.REL.NOINC `($__internal_1_$__cuda_sm70_shflsync_idx_p) ;  /* 0x0000005000007944 */ /* 0x002fea0003c00000 */
[----:B-12---:R-:W-:Y:S05]  /*105e0*/  BRA `(.L_x_90) ;  /* 0xfffffdb000007947 */ /* 0x006fea000383ffff */
        .weak           $__internal_0_$__cuda_sm70_shflsync_bfly_p
        .type           $__internal_0_$__cuda_sm70_shflsync_bfly_p,@function
        .size           $__internal_0_$__cuda_sm70_shflsync_bfly_p,($__internal_1_$__cuda_sm70_shflsync_idx_p - $__internal_0_$__cuda_sm70_shflsync_bfly_p)
$__internal_0_$__cuda_sm70_shflsync_bfly_p:
[----:B------:R-:W-:Y:S04]  /*105f0*/  WARPSYNC R6 ;  /* 0x0000000600007348 */ /* 0x000fe80003800000 */
[----:B------:R1:W2:Y:S02]  /*10600*/  SHFL.BFLY PT, R2, R2, R5, R7 ;  /* 0x0c00000502027389 */ /* 0x0002a400000e0007 */
[----:B-1----:R-:W-:-:S04]  /*10610*/  MOV R5, 0x0 ;  /* 0x0000000000057802 */ /* 0x002fc80000000f00 */
[----:B--2---:R-:W-:Y:S05]  /*10620*/  RET.REL.NODEC R4 `(_ZN7cutlass13device_kernelIN5flash19enable_sm80_to_sm89INS1_16FlashAttnFwdSm80INS1_25CollectiveMainloopFwdSm80ILi8ELi1ELb1EN4cute5tupleIJNS5_1CILi128EEES8_S8_EEELi128ENS_6half_tEfNS_4arch4Sm80ELb1ELb0ELb1ELb0ELb0ELb0ELb1ELb1EEENS1_21CollectiveEpilogueFwdIS9_NS6_IJNS7_ILi1EEESF_SF_EEESA_SC_Li256ELb0ELb1ELb1ELb0EEENS1_30DynamicPersistentTileSchedulerILi256ELi256ELb1ELb1ELb0EEEEEEEEEvNT_6ParamsE) ;  /* 0xfffef9d004007950 */ /* 0x004fea0003c3ffff */
        .weak           $__internal_1_$__cuda_sm70_shflsync_idx_p
        .type           $__internal_1_$__cuda_sm70_shflsync_idx_p,@function
        .size           $__internal_1_$__cuda_sm70_shflsync_idx_p,(.L_x_2674 - $__internal_1_$__cuda_sm70_shflsync_idx_p)
$__internal_1_$__cuda_sm70_shflsync_idx_p:
[----:B------:R-:W-:Y:S01]  /*10630*/  MOV R3, 0x0 ;  /* 0x0000000000037802 */ /* 0x000fe20000000f00 */
[----:B------:R-:W-:Y:S04]  /*10640*/  WARPSYNC R42 ;  /* 0x0000002a00007348 */ /* 0x000fe80003800000 */
[----:B------:R1:W2:Y:S01]  /*10650*/  SHFL.IDX PT, R0, R0, R44, R43 ;  /* 0x0000002c00007389 */ /* 0x0002a200000e002b */
[----:B------:R-:W-:Y:S05]  /*10660*/  RET.REL.NODEC R2 `(_ZN7cutlass13device_kernelIN5flash19enable_sm80_to_sm89INS1_16FlashAttnFwdSm80INS1_25CollectiveMainloopFwdSm80ILi8ELi1ELb1EN4cute5tupleIJNS5_1CILi128EEES8_S8_EEELi128ENS_6half_tEfNS_4arch4Sm80ELb1ELb0ELb1ELb0ELb0ELb0ELb1ELb1EEENS1_21CollectiveEpilogueFwdIS9_NS6_IJNS7_ILi1EEESF_SF_EEESA_SC_Li256ELb0ELb1ELb1ELb0EEENS1_30DynamicPersistentTileSchedulerILi256ELi256ELb1ELb1ELb0EEEEEEEEEvNT_6ParamsE) ;  /* 0xfffef99002007950 */ /* 0x000fea0003c3ffff */
.L_x_91:
        /* <DEDUP_REMOVED lines=9> */
.L_x_2674:


//--------------------- .text._ZN7cutlass13device_kernelIN5flash19enable_sm80_to_sm89INS1_16FlashAttnFwdSm80INS1_25CollectiveMainloopFwdSm80ILi4ELi1ELb0EN4cute5tupleIJNS5_1CILi128EEENS7_ILi64EEES8_EEELi128ENS_6half_tEfNS_4arch4Sm80ELb0ELb0ELb1ELb0ELb0ELb0ELb1ELb1EEENS1_21CollectiveEpilogueFwdINS6_IJS8_S8_S9_EEENS6_IJNS7_ILi1EEESH_SH_EEESB_SD_Li128ELb0ELb1ELb1ELb0EEENS1_19SingleTileSchedulerILb0ELb1ELb1ELi128EEEEEEEEEvNT_6ParamsE --------------------------
	.section	.text._ZN7cutlass13device_kernelIN5flash19enable_sm80_to_sm89INS1_16FlashAttnFwdSm80INS1_25CollectiveMainloopFwdSm80ILi4ELi1ELb0EN4cute5tupleIJNS5_1CILi128EEENS7_ILi64EEES8_EEELi128ENS_6half_tEfNS_4arch4Sm80ELb0ELb0ELb1ELb0ELb0ELb0ELb1ELb1EEENS1_21CollectiveEpilogueFwdINS6_IJS8_S8_S9_EEENS6_IJNS7_ILi1EEESH_SH_EEESB_SD_Li128ELb0ELb1ELb1ELb0EEENS1_19SingleTileSchedulerILb0ELb1ELb1ELi128EEEEEEEEEvNT_6ParamsE,"ax",@progbits
	.sectioninfo	@"SHI_REGISTERS=255"
	.align	128
.text._ZN7cutlass13device_kernelIN5flash19enable_sm80_to_sm89INS1_16FlashAttnFwdSm80INS1_25CollectiveMainloopFwdSm80ILi4ELi1ELb0EN4cute5tupleIJNS5_1CILi128EEENS7_ILi64EEES8_EEELi128ENS_6half_tEfNS_4arch4Sm80ELb0ELb0ELb1ELb0ELb0ELb0ELb1ELb1EEENS1_21CollectiveEpilogueFwdINS6_IJS8_S8_S9_EEENS6_IJNS7_ILi1EEESH_SH_EEESB_SD_Li128ELb0ELb1ELb1ELb0EEENS1_19SingleTileSchedulerILb0ELb1ELb1ELi128EEEEEEEEEvNT_6ParamsE:
        .type           _ZN7cutlass13device_kernelIN5flash19enable_sm80_to_sm89INS1_16FlashAttnFwdSm80INS1_25CollectiveMainloopFwdSm80ILi4ELi1ELb0EN4cute5tupleIJNS5_1CILi128EEENS7_ILi64EEES8_EEELi128ENS_6half_tEfNS_4arch4Sm80ELb0ELb0ELb1ELb0ELb0ELb0ELb1ELb1EEENS1_21CollectiveEpilogueFwdINS6_IJS8_S8_S9_EEENS6_IJNS7_ILi1EEESH_SH_EEESB_SD_Li128ELb0ELb1ELb1ELb0EEENS1_19SingleTileSchedulerILb0ELb1ELb1ELi128EEEEEEEEEvNT_6ParamsE,@function
        .size           _ZN7cutlass13device_kernelIN5flash19enable_sm80_to_sm89INS1_16FlashAttnFwdSm80INS1_25CollectiveMainloopFwdSm80ILi4ELi1ELb0EN4cute5tupleIJNS5_1CILi128EEENS7_ILi64EEES8_EEELi128ENS_6half_tEfNS_4arch4Sm80ELb0ELb0ELb1ELb0ELb0ELb0ELb1ELb1EEENS1_21CollectiveEpilogueFwdINS6_IJS8_S8_S9_EEENS6_IJNS7_ILi1EEESH_SH_EEESB_SD_Li128ELb0ELb1ELb1ELb0EEENS1_19SingleTileSchedulerILb0ELb1ELb1ELi128EEEEEEEEEvNT_6ParamsE,(.L_x_2677 - _ZN7cutlass13device_kernelIN5flash19enable_sm80_to_sm89INS1_16FlashAttnFwdSm80INS1_25CollectiveMainloopFwdSm80ILi4ELi1ELb0EN4cute5tupleIJNS5_1CILi128EEENS7_ILi64EEES8_EEELi128ENS_6half_tEfNS_4arch4Sm80ELb0ELb0ELb1ELb0ELb0ELb0ELb1ELb1EEENS1_21CollectiveEpilogueFwdINS6_IJS8_S8_S9_EEENS6_IJNS7_ILi1EEESH_SH_EEESB_SD_Li128ELb0ELb1ELb1ELb0EEENS1_19SingleTileSchedulerILb0ELb1ELb1ELi128EEEEEEEEEvNT_6ParamsE)
        .other          _ZN7cutlass13device_kernelIN5flash19enable_sm80_to_sm89INS1_16FlashAttnFwdSm80INS1_25CollectiveMainloopFwdSm80ILi4ELi1ELb0EN4cute5tupleIJNS5_1CILi128EEENS7_ILi64EEES8_EEELi128ENS_6half_tEfNS_4arch4Sm80ELb0ELb0ELb1ELb0ELb0ELb0ELb1ELb1EEENS1_21CollectiveEpilogueFwdINS6_IJS8_S8_S9_EEENS6_IJNS7_ILi1EEESH_SH_EEESB_SD_Li128ELb0ELb1ELb1ELb0EEENS1_19SingleTileSchedulerILb0ELb1ELb1ELi128EEEEEEEEEvNT_6ParamsE,@"STO_CUDA_ENTRY STV_DEFAULT"
_ZN7cutlass13device_kernelIN5flash19enable_sm80_to_sm89INS1_16FlashAttnFwdSm80INS1_25CollectiveMainloopFwdSm80ILi4ELi1ELb0EN4cute5tupleIJNS5_1CILi128EEENS7_ILi64EEES8_EEELi128ENS_6half_tEfNS_4arch4Sm80ELb0ELb0ELb1ELb0ELb0ELb0ELb1ELb1EEENS1_21CollectiveEpilogueFwdINS6_IJS8_S8_S9_EEENS6_IJNS7_ILi1EEESH_SH_EEESB_SD_Li128ELb0ELb1ELb1ELb0EEENS1_19SingleTileSchedulerILb0ELb1ELb1ELi128EEEEEEEEEvNT_6ParamsE:
        /* <DEDUP_REMOVED lines=18> */
.L_x_92:
[----:B---3--:R-:W-:Y:S02]  /*0120*/  ULDC.64 UR4, c[0x0][0x550] ;  /* 0x0001540000047ab9 */ /* 0x008fe40000000a00 */
[----:B------:R-:W-:Y:S02]  /*0130*/  UISETP.NE.AND UP0, UPT, UR4, 0x1, UPT ;  /* 0x000000010400788c */ /* 0x000fe4000bf05270 */
[----:B------:R-:W-:-:S02]  /*0140*/  UIMAD.WIDE.U32 UR8, UR6, UR5, URZ ;  /* 0x00000005060872a5 */ /* 0x000fc4000f8e003f */
[----:B------:R-:W-:Y:S02]  /*0150*/  ULDC UR4, c[0x0][0x558] ;  /* 0x0001560000047ab9 */ /* 0x000fe40000000800 */
[----:B------:R-:W-:-:S05]  /*0160*/  UMOV UR11, UR6 ;  /* 0x00000006000b7c82 */ /* 0x000fca0008000000 */
[----:B------:R-:W-:-:S03]  /*0170*/  @UP0 USHF.R.U32.HI UR11, URZ, UR4, UR9 ;  /* 0x000000043f0b0299 */ /* 0x000fc60008011609 */
.L_x_93:
        /* <DEDUP_REMOVED lines=21> */
[----:B------:R-:W-:-:S04]  /*02d0*/  IABS R0, R3 ;  /* 0x0000000300007213 */ /* 0x000fc80000000000 */
[----:B------:R-:W1:Y:S02]  /*02e0*/  R2UR UR9, R0 ;  /* 0x00000000000973c2 */ /* 0x000e6400000e0000 */
[----:B-1----:R-:W1:Y:S08]  /*02f0*/  I2F.RP R0, UR9 ;  /* 0x0000000900007d06 */ /* 0x002e700008209400 */
[----:B-1----:R-:W1:Y:S02]  /*0300*/  MUFU.RCP R0, R0 ;  /* 0x0000000000007308 */ /* 0x002e640000001000 */
[----:B-1----:R-:W-:-:S06]  /*0310*/  IADD3 R0, R0, 0xffffffe, RZ ;  /* 0x0ffffffe00007810 */ /* 0x002fcc0007ffe0ff */
[----:B------:R-:W1:Y:S02]  /*0320*/  F2I.FTZ.U32.TRUNC.NTZ R0, R0 ;  /* 0x0000000000007305 */ /* 0x000e64000021f000 */
[----:B-1----:R1:W2:Y:S02]  /*0330*/  R2UR UR13, R0 ;  /* 0x00000000000d73c2 */ /* 0x0022a400000e0000 */
[----:B-1----:R-:W-:Y:S01]  /*0340*/  IMAD.U32 R0, RZ, RZ, UR10 ;  /* 0x0000000aff007e24 */ /* 0x002fe2000f8e00ff */
[----:B--2---:R-:W-:Y:S02]  /*0350*/  UIADD3 UR4, URZ, -UR13, URZ ;  /* 0x8000000d3f047290 */ /* 0x004fe4000fffe03f */
[----:B------:R-:W-:Y:S02]  /*0360*/  ULOP3.LUT UR10, UR10, UR5, URZ, 0x3c, !UPT ;  /* 0x000000050a0a7292 */ /* 0x000fe4000f8e3c3f */
[----:B------:R-:W-:Y:S01]  /*0370*/  IABS R2, R0 ;  /* 0x0000000000027213 */ /* 0x000fe20000000000 */
[----:B------:R-:W-:Y:S01]  /*0380*/  UIMAD UR4, UR4, UR9, URZ ;  /* 0x00000009040472a4 */ /* 0x000fe2000f8e023f */
[----:B------:R-:W-:-:S02]  /*0390*/  IABS R0, R3 ;  /* 0x0000000300007213 */ /* 0x000fc40000000000 */
[----:B------:R-:W1:Y:S01]  /*03a0*/  R2UR UR8, R2 ;  /* 0x00000000020873c2 */ /* 0x000e6200000e0000 */
[----:B------:R-:W-:Y:S02]  /*03b0*/  UIMAD.WIDE.U32 UR12, UR13, UR4, UR12 ;  /* 0x000000040d0c72a5 */ /* 0x000fe4000f8e000c */
[----:B------:R-:W-:-:S05]  /*03c0*/  IMAD.MOV R0, RZ, RZ, -R0 ;  /* 0x000000ffff007224 */ /* 0x000fca00078e0a00 */
[----:B------:R-:W2:Y:S01]  /*03d0*/  R2UR UR7, R0 ;  /* 0x00000000000773c2 */ /* 0x000ea200000e0000 */
[----:B-1----:R-:W-:-:S04]  /*03e0*/  UIMAD.WIDE.U32 UR12, UR13, UR8, URZ ;  /* 0x000000080d0c72a5 */ /* 0x002fc8000f8e003f */
[----:B--2---:R-:W-:-:S04]  /*03f0*/  UIMAD UR7, UR13, UR7, UR8 ;  /* 0x000000070d0772a4 */ /* 0x004fc8000f8e0208 */
        /* <DEDUP_REMOVED lines=9> */
.L_x_94:
[----:B------:R-:W-:Y:S01]  /*0490*/  ULOP3.LUT UR8, UR6, 0xffff, URZ, 0xc0, !UPT ;  /* 0x0000ffff06087892 */ /* 0x000fe2000f8ec03f */
[----:B------:R-:W-:Y:S01]  /*04a0*/  PLOP3.LUT P4, PT, PT, PT, PT, 0x80, 0x0 ;  /* 0x000000000000781c */ /* 0x000fe20003f8f070 */
[----:B------:R-:W-:Y:S01]  /*04b0*/  ULDC.64 UR18, c[0x0][0x118] ;  /* 0x0000460000127ab9 */ /* 0x000fe20000000a00 */
[----:B------:R-:W-:Y:S01]  /*04c0*/  CS2R R20, SRZ ;  /* 0x0000000000147805 */ /* 0x000fe2000001ff00 */
[----:B------:R-:W-:Y:S01]  /*04d0*/  UIMAD UR8, UR8, UR13, URZ ;  /* 0x0000000d080872a4 */ /* 0x000fe2000f8e023f */
[----:B------:R-:W-:Y:S01]  /*04e0*/  CS2R R18, SRZ ;  /* 0x0000000000127805 */ /* 0x000fe2000001ff00 */
        /* <DEDUP_REMOVED lines=70> */
[----:B------:R-:W-:Y:S01]  /*0950*/  ISETP.NE.U32.AND P2, PT, RZ, c[0x0][0x340], PT ;  /* 0x0000d000ff007a0c */ /* 0x000fe20003f45070 */
[----:B------:R-:W1:Y:S01]  /*0960*/  S2R R27, SR_CTAID.X ;  /* 0x00000000001b7919 */ /* 0x000e620000002500 */
[----:B------:R-:W-:Y:S01]  /*0970*/  SHF.R.S32.HI R24, RZ, 0x1f, R188 ;  /* 0x0000001fff187819 */ /* 0x000fe200000114bc */
[----:B------:R-:W-:Y:S01]  /*0980*/  USHF.R.S32.HI UR9, URZ, 0x1f, UR11 ;  /* 0x0000001f3f097899 */ /* 0x000fe2000801140b */
[----:B------:R-:W-:Y:S01]  /*0990*/  ISETP.NE.AND.EX P2, PT, RZ, c[0x0][0x344], PT, P2 ;  /* 0x0000d100ff007a0c */ /* 0x000fe20003f45320 */
[----:B------:R-:W-:-:S12]  /*09a0*/  ULDC.64 UR4, c[0x0][0x1b8] ;  /* 0x00006e0000047ab9 */ /* 0x000fd80000000a00 */
[----:B------:R-:W-:-:S04]  /*09b0*/  @P2 IMAD.MOV.U32 R2, RZ, RZ, 0x4 ;  /* 0x00000004ff022424 */ /* 0x000fc800078e00ff */
[----:B------:R-:W-:-:S05]  /*09c0*/  @P2 IMAD.WIDE R2, R25, R2, c[0x0][0x340] ;  /* 0x0000d00019022625 */ /* 0x000fca00078e0202 */
[----:B------:R2:W3:Y:S01]  /*09d0*/  @P2 LDG.E R18, [R2.64] ;  /* 0x0000001202122981 */ /* 0x0004e2000c1e1900 */
[----:B------:R-:W-:Y:S01]  /*09e0*/  UIMAD.WIDE.U32 UR6, UR11, UR4, URZ ;  /* 0x000000040b0672a5 */ /* 0x000fe2000f8e003f */
[----:B------:R-:W-:Y:S01]  /*09f0*/  SHF.R.S32.HI R19, RZ, 0x1f, R25 ;  /* 0x0000001fff137819 */ /* 0x000fe20000011419 */
[----:B------:R-:W-:Y:S01]  /*0a00*/  UIMAD UR4, UR9, UR4, URZ ;  /* 0x00000004090472a4 */ /* 0x000fe2000f8e023f */
[----:B------:R-:W-:Y:S01]  /*0a10*/  LEA.HI R23, R24, R188, RZ, 0x4 ;  /* 0x000000bc18177211 */ /* 0x000fe200078f20ff */
[----:B------:R-:W-:Y:S01]  /*0a20*/  IMAD.MOV.U32 R26, RZ, RZ, 0x20 ;  /* 0x00000020ff1a7424 */ /* 0x000fe200078e00ff */
[----:B------:R-:W-:Y:S01]  /*0a30*/  BSSY B0, `(.L_x_96) ;  /* 0x0000075000007945 */ /* 0x000fe20003800000 */
[----:B------:R-:W-:Y:S01]  /*0a40*/  UIMAD UR4, UR11, UR5, UR4 ;  /* 0x000000050b0472a4 */ /* 0x000fe2000f8e0204 */
[----:B------:R-:W-:-:S03]  /*0a50*/  IMAD R12, R19, c[0x0][0x1c0], RZ ;  /* 0x00007000130c7a24 */ /* 0x000fc600078e02ff */
[----:B------:R-:W-:Y:S01]  /*0a60*/  UIADD3 UR4, UR7, UR4, URZ ;  /* 0x0000000407047290 */ /* 0x000fe2000fffe03f */
[----:B------:R-:W-:Y:S01]  /*0a70*/  IMAD R12, R25, c[0x0][0x1c4], R12 ;  /* 0x00007100190c7a24 */ /* 0x000fe200078e020c */
[----:B--2---:R-:W-:Y:S01]  /*0a80*/  LEA.HI R2, R24, R188, RZ, 0x3 ;  /* 0x000000bc18027211 */ /* 0x004fe200078f18ff */
[----:B------:R-:W-:-:S03]  /*0a90*/  IMAD.MOV.U32 R3, RZ, RZ, c[0x0][0x2c4] ;  /* 0x0000b100ff037624 */ /* 0x000fc600078e00ff */
[----:B------:R-:W-:Y:S02]  /*0aa0*/  LOP3.LUT R0, R2, 0xfffffff8, RZ, 0xc0, !PT ;  /* 0xfffffff802007812 */ /* 0x000fe400078ec0ff */
[----:B------:R-:W-:Y:S02]  /*0ab0*/  ISETP.NE.AND P0, PT, R3, 0x1, PT ;  /* 0x000000010300780c */ /* 0x000fe40003f05270 */
[----:B------:R-:W-:Y:S01]  /*0ac0*/  SHF.R.S32.HI R32, RZ, 0x3, R2 ;  /* 0x00000003ff207819 */ /* 0x000fe20000011402 */
[----:B------:R-:W-:Y:S01]  /*0ad0*/  IMAD.IADD R33, R188, 0x1, -R0 ;  /* 0x00000001bc217824 */ /* 0x000fe200078e0a00 */
[----:B------:R-:W-:Y:S01]  /*0ae0*/  MOV R3, UR7 ;  /* 0x0000000700037c02 */ /* 0x000fe20008000f00 */
[----:B------:R-:W-:Y:S01]  /*0af0*/  IMAD.U32 R2, RZ, RZ, UR6 ;  /* 0x00000006ff027e24 */ /* 0x000fe2000f8e00ff */
[----:B------:R-:W-:Y:S01]  /*0b00*/  SHF.R.S32.HI R4, RZ, 0x1f, R32 ;  /* 0x0000001fff047819 */ /* 0x000fe20000011420 */
[C---:B------:R-:W-:Y:S01]  /*0b10*/  IMAD.SHL.U32 R10, R33.reuse, 0x8, RZ ;  /* 0x00000008210a7824 */ /* 0x040fe200078e00ff */
[----:B------:R-:W-:Y:S01]  /*0b20*/  LEA R0, R33, R32, 0x4 ;  /* 0x0000002021007211 */ /* 0x000fe200078e20ff */
[----:B------:R-:W-:Y:S01]  /*0b30*/  IMAD.U32 R3, RZ, RZ, UR4 ;  /* 0x00000004ff037e24 */ /* 0x000fe2000f8e00ff */
[----:B------:R-:W-:Y:S01]  /*0b40*/  ULDC.64 UR4, c[0x0][0x210] ;  /* 0x0000840000047ab9 */ /* 0x000fe20000000a00 */
[----:B------:R-:W-:Y:S01]  /*0b50*/  IMAD R5, R4, c[0x0][0x1e0], RZ ;  /* 0x0000780004057a24 */ /* 0x000fe200078e02ff */
[----:B------:R-:W-:Y:S01]  /*0b60*/  SHF.R.S32.HI R11, RZ, 0x1f, R10 ;  /* 0x0000001fff0b7819 */ /* 0x000fe2000001140a */
[----:B-1----:R-:W-:Y:S01]  /*0b70*/  IMAD R9, R27, 0x80, R0 ;  /* 0x000000801b097824 */ /* 0x002fe200078e0200 */
[----:B------:R-:W-:Y:S01]  /*0b80*/  ULDC.64 UR6, c[0x0][0x1e8] ;  /* 0x00007a0000067ab9 */ /* 0x000fe20000000a00 */
[----:B------:R-:W-:Y:S01]  /*0b90*/  IMAD.WIDE.U32 R2, R25, c[0x0][0x1c0], R2 ;  /* 0x0000700019027a25 */ /* 0x000fe200078e0002 */
[----:B------:R-:W-:Y:S01]  /*0ba0*/  UIMAD UR4, UR9, UR4, URZ ;  /* 0x00000004090472a4 */ /* 0x000fe2000f8e023f */
[----:B------:R-:W-:Y:S01]  /*0bb0*/  ISETP.GE.AND P3, PT, R10, c[0x0][0x1d4], PT ;  /* 0x000075000a007a0c */ /* 0x000fe20003f66270 */
[----:B------:R-:W-:Y:S01]  /*0bc0*/  UIMAD UR6, UR9, UR6, URZ ;  /* 0x00000006090672a4 */ /* 0x000fe2000f8e023f */
[----:B------:R-:W-:Y:S01]  /*0bd0*/  @P0 IMAD.HI.U32 R0, R9, c[0x0][0x2c8], RZ ;  /* 0x0000b20009000a27 */ /* 0x000fe200078e00ff */
[----:B------:R-:W-:-:S02]  /*0be0*/  UIMAD UR4, UR11, UR5, UR4 ;  /* 0x000000050b0472a4 */ /* 0x000fc4000f8e0204 */
[----:B------:R-:W-:Y:S01]  /*0bf0*/  UIMAD UR6, UR11, UR7, UR6 ;  /* 0x000000070b0672a4 */ /* 0x000fe2000f8e0206 */
[----:B------:R-:W-:Y:S01]  /*0c00*/  IMAD.MOV.U32 R8, RZ, RZ, R9 ;  /* 0x000000ffff087224 */ /* 0x000fe200078e0009 */
[----:B------:R-:W-:Y:S01]  /*0c10*/  @P0 SHF.R.U32.HI R8, RZ, c[0x0][0x2cc], R0 ;  /* 0x0000b300ff080a19 */ /* 0x000fe20000011600 */
[C---:B------:R-:W-:Y:S01]  /*0c20*/  IMAD R14, R32.reuse, c[0x0][0x1e4], R5 ;  /* 0x00007900200e7a24 */ /* 0x040fe200078e0205 */
[C---:B------:R-:W-:Y:S01]  /*0c30*/  SHF.L.U32 R0, R32.reuse, 0x6, RZ ;  /* 0x0000000620007819 */ /* 0x040fe200000006ff */
[----:B------:R-:W-:Y:S01]  /*0c40*/  IMAD.WIDE.U32 R6, R32, c[0x0][0x1e0], R10 ;  /* 0x0000780020067a25 */ /* 0x000fe200078e000a */
[----:B------:R-:W-:Y:S02]  /*0c50*/  ULDC UR5, c[0x0][0x2c4] ;  /* 0x0000b10000057ab9 */ /* 0x000fe40000000800 */
[----:B------:R-:W-:Y:S01]  /*0c60*/  LOP3.LUT R0, R0, 0x1c0, RZ, 0xc0, !PT ;  /* 0x000001c000007812 */ /* 0x000fe200078ec0ff */
[----:B------:R-:W-:Y:S01]  /*0c70*/  IMAD.IADD R3, R3, 0x1, R12 ;  /* 0x0000000103037824 */ /* 0x000fe200078e020c */
[----:B------:R-:W-:Y:S01]  /*0c80*/  IADD3 R12, -R8, RZ, RZ ;  /* 0x000000ff080c7210 */ /* 0x000fe20007ffe1ff */
[----:B------:R-:W-:Y:S01]  /*0c90*/  IMAD.IADD R7, R7, 0x1, R14 ;  /* 0x0000000107077824 */ /* 0x000fe200078e020e */
[----:B------:R-:W-:Y:S01]  /*0ca0*/  LOP3.LUT R13, R0, 0x38, R10, 0xf8, !PT ;  /* 0x00000038000d7812 */ /* 0x000fe200078ef80a */
[----:B------:R-:W-:Y:S01]  /*0cb0*/  IMAD R4, R4, c[0x0][0x208], RZ ;  /* 0x0000820004047a24 */ /* 0x000fe200078e02ff */
[----:B------:R-:W-:Y:S01]  /*0cc0*/  SHF.R.U32.HI R0, RZ, 0x3, R0 ;  /* 0x00000003ff007819 */ /* 0x000fe20000011600 */
[----:B------:R-:W-:-:S02]  /*0cd0*/  IMAD R12, R12, c[0x0][0x2c4], R9 ;  /* 0x0000b1000c0c7a24 */ /* 0x000fc400078e0209 */
[----:B------:R-:W-:Y:S01]  /*0ce0*/  IMAD.WIDE.U32 R2, R8, c[0x0][0x1b0], R2 ;  /* 0x00006c0008027a25 */ /* 0x000fe200078e0002 */
[----:B------:R-:W-:Y:S02]  /*0cf0*/  LOP3.LUT R20, R13, R0, RZ, 0x3c, !PT ;  /* 0x000000000d147212 */ /* 0x000fe400078e3cff */
[----:B------:R-:W-:Y:S01]  /*0d00*/  MOV R0, UR11 ;  /* 0x0000000b00007c02 */ /* 0x000fe20008000f00 */
[C---:B------:R-:W-:Y:S01]  /*0d10*/  IMAD R15, R32.reuse, c[0x0][0x20c], R4 ;  /* 0x00008300200f7a24 */ /* 0x040fe200078e0204 */
[----:B------:R-:W-:Y:S01]  /*0d20*/  SHF.R.S32.HI R13, RZ, 0x1f, R8 ;  /* 0x0000001fff0d7819 */ /* 0x000fe20000011408 */
[----:B------:R-:W-:-:S04]  /*0d30*/  IMAD.WIDE.U32 R4, R32, c[0x0][0x208], R10 ;  /* 0x0000820020047a25 */ /* 0x000fc800078e000a */
[----:B------:R-:W-:Y:S01]  /*0d40*/  IMAD.WIDE.U32 R6, R0, c[0x0][0x1e8], R6 ;  /* 0x00007a0000067a25 */ /* 0x000fe200078e0006 */
[----:B------:R-:W-:-:S03]  /*0d50*/  LOP3.LUT R0, R23, 0xfffffff0, RZ, 0xc0, !PT ;  /* 0xfffffff017007812 */ /* 0x000fc600078ec0ff */
[----:B------:R-:W-:Y:S01]  /*0d60*/  IMAD R9, R13, c[0x0][0x1b0], RZ ;  /* 0x00006c000d097a24 */ /* 0x000fe200078e02ff */
[----:B------:R-:W-:Y:S01]  /*0d70*/  IADD3 R7, R7, UR6, RZ ;  /* 0x0000000607077c10 */ /* 0x000fe2000fffe0ff */
[----:B------:R-:W-:Y:S02]  /*0d80*/  IMAD.IADD R0, R188, 0x1, -R0 ;  /* 0x00000001bc007824 */ /* 0x000fe400078e0a00 */
[----:B------:R-:W-:Y:S01]  /*0d90*/  IMAD R9, R8, c[0x0][0x1b4], R9 ;  /* 0x00006d0008097a24 */ /* 0x000fe200078e0209 */
[----:B------:R-:W-:Y:S01]  /*0da0*/  SHF.R.S32.HI R8, RZ, 0x1f, R12 ;  /* 0x0000001fff087819 */ /* 0x000fe2000001140c */
[----:B------:R-:W-:Y:S01]  /*0db0*/  IMAD.IADD R5, R5, 0x1, R15 ;  /* 0x0000000105057824 */ /* 0x000fe200078e020f */
[----:B------:R-:W-:Y:S01]  /*0dc0*/  SHF.L.U32 R15, R33, 0x3, RZ ;  /* 0x00000003210f7819 */ /* 0x000fe200000006ff */
[----:B------:R-:W-:Y:S01]  /*0dd0*/  IMAD.U32 R13, RZ, RZ, UR11 ;  /* 0x0000000bff0d7e24 */ /* 0x000fe2000f8e00ff */
[----:B------:R-:W-:Y:S01]  /*0de0*/  IADD3 R3, R3, R9, RZ ;  /* 0x0000000903037210 */ /* 0x000fe20007ffe0ff */
[----:B------:R-:W-:Y:S01]  /*0df0*/  IMAD R8, R8, c[0x0][0x1a8], RZ ;  /* 0x00006a0008087a24 */ /* 0x000fe200078e02ff */
[----:B------:R-:W-:Y:S01]  /*0e00*/  SHF.R.S32.HI R9, RZ, 0x1f, R0 ;  /* 0x0000001fff097819 */ /* 0x000fe20000011400 */
[----:B------:R-:W-:Y:S01]  /*0e10*/  IMAD.WIDE.U32 R4, R13, c[0x0][0x210], R4 ;  /* 0x000084000d047a25 */ /* 0x000fe200078e0004 */
[----:B------:R-:W-:-:S02]  /*0e20*/  ISETP.GE.AND P5, PT, R15, c[0x0][0x198], PT ;  /* 0x000066000f007a0c */ /* 0x000fc40003fa6270 */
[----:B------:R-:W-:Y:S01]  /*0e30*/  LEA.HI R22, R9, R0, RZ, 0x3 ;  /* 0x0000000009167211 */ /* 0x000fe200078f18ff */
[C---:B------:R-:W-:Y:S01]  /*0e40*/  IMAD R8, R12.reuse, c[0x0][0x1ac], R8 ;  /* 0x00006b000c087a24 */ /* 0x040fe200078e0208 */
[----:B------:R-:W-:Y:S01]  /*0e50*/  IADD3 R5, R5, UR4, RZ ;  /* 0x0000000405057c10 */ /* 0x000fe2000fffe0ff */
[----:B------:R-:W-:Y:S01]  /*0e60*/  IMAD.WIDE.U32 R2, R12, c[0x0][0x1a8], R2 ;  /* 0x00006a000c027a25 */ /* 0x000fe200078e0002 */
[----:B------:R-:W-:Y:S01]  /*0e70*/  LOP3.LUT R13, R22, 0xfffffff8, RZ, 0xc0, !PT ;  /* 0xfffffff8160d7812 */ /* 0x000fe200078ec0ff */
[----:B------:R-:W-:Y:S01]  /*0e80*/  ULDC UR4, c[0x0][0x168] ;  /* 0x00005a0000047ab9 */ /* 0x000fe20000000800 */
[----:B------:R-:W-:Y:S01]  /*0e90*/  IADD3 R9, R10, 0x40, RZ ;  /* 0x000000400a097810 */ /* 0x000fe20007ffe0ff */
[----:B------:R-:W-:Y:S01]  /*0ea0*/  UIMAD UR4, UR5, UR4, URZ ;  /* 0x00000004050472a4 */ /* 0x000fe2000f8e023f */
[----:B------:R-:W-:Y:S01]  /*0eb0*/  LEA R17, P1, R2, c[0x0][0x160], 0x1 ;  /* 0x0000580002117a11 */ /* 0x000fe200078208ff */
[----:B------:R-:W-:Y:S01]  /*0ec0*/  IMAD.IADD R21, R0, 0x1, -R13 ;  /* 0x0000000100157824 */ /* 0x000fe200078e0a0d */
[----:B------:R-:W-:Y:S01]  /*0ed0*/  LEA.HI R13, R24, R188, RZ, 0x6 ;  /* 0x000000bc180d7211 */ /* 0x000fe200078f30ff */
[----:B------:R-:W-:Y:S01]  /*0ee0*/  IMAD.IADD R0, R3, 0x1, R8 ;  /* 0x0000000103007824 */ /* 0x000fe200078e0208 */
[----:B------:R-:W-:Y:S01]  /*0ef0*/  ISETP.GE.AND P0, PT, R9, c[0x0][0x1d4], PT ;  /* 0x0000750009007a0c */ /* 0x000fe20003f06270 */
[----:B------:R1:W2:Y:S02]  /*0f00*/  SHFL.IDX PT, R8, R17, RZ, 0x181f ;  /* 0x00181fff11087589 */ /* 0x0002a400000e0000 */
[----:B------:R-:W-:Y:S01]  /*0f10*/  IMAD.SHL.U32 R13, R13, 0x8, RZ ;  /* 0x000000080d0d7824 */ /* 0x000fe200078e00ff */
[----:B------:R-:W-:-:S04]  /*0f20*/  LEA.HI.X R16, R2, c[0x0][0x164], R0, 0x1, P1 ;  /* 0x0000590002107a11 */ /* 0x000fc800008f0c00 */
[----:B------:R-:W-:Y:S01]  /*0f30*/  LOP3.LUT R13, R20, 0xfffffe00, R13, 0xf8, !PT ;  /* 0xfffffe00140d7812 */ /* 0x000fe200078ef80d */
[----:B------:R1:W4:Y:S01]  /*0f40*/  SHFL.IDX PT, R9, R16, RZ, 0x181f ;  /* 0x00181fff10097589 */ /* 0x00032200000e0000 */
[----:B---3--:R-:W-:Y:S01]  /*0f50*/  @P2 SHF.R.S32.HI R3, RZ, 0x1f, R18 ;  /* 0x0000001fff032819 */ /* 0x008fe20000011412 */
[----:B------:R-:W-:Y:S01]  /*0f60*/  @!P2 IMAD.MOV.U32 R3, RZ, RZ, R19 ;  /* 0x000000ffff03a224 */ /* 0x000fe200078e0013 */
[----:B------:R-:W-:Y:S01]  /*0f70*/  @P2 MOV R2, R18 ;  /* 0x0000001200022202 */ /* 0x000fe20000000f00 */
[----:B------:R-:W-:Y:S01]  /*0f80*/  @!P2 IMAD.MOV.U32 R2, RZ, RZ, R25 ;  /* 0x000000ffff02a224 */ /* 0x000fe200078e0019 */
[----:B------:R-:W-:Y:S01]  /*0f90*/  IADD3 R18, R15, 0x40, RZ ;  /* 0x000000400f127810 */ /* 0x000fe20007ffe0ff */
[C---:B------:R-:W-:Y:S01]  /*0fa0*/  IMAD R12, R3.reuse, c[0x0][0x1f0], RZ ;  /* 0x00007c00030c7a24 */ /* 0x040fe200078e02ff */
[----:B------:R-:W-:Y:S01]  /*0fb0*/  MOV R25, 0x10 ;  /* 0x0000001000197802 */ /* 0x000fe20000000f00 */
[----:B------:R-:W-:Y:S01]  /*0fc0*/  IMAD R0, R3, c[0x0][0x218], RZ ;  /* 0x0000860003007a24 */ /* 0x000fe200078e02ff */
[----:B------:R-:W-:Y:S01]  /*0fd0*/  ISETP.GE.AND P4, PT, R18, c[0x0][0x198], PT ;  /* 0x0000660012007a0c */ /* 0x000fe20003f86270 */
[----:B------:R-:W-:-:S02]  /*0fe0*/  IMAD R14, R2, c[0x0][0x1f4], R12 ;  /* 0x00007d00020e7a24 */ /* 0x000fc400078e020c */
[C---:B------:R-:W-:Y:S02]  /*0ff0*/  IMAD R12, R2.reuse, c[0x0][0x21c], R0 ;  /* 0x00008700020c7a24 */ /* 0x040fe400078e0200 */
[----:B------:R-:W-:-:S04]  /*1000*/  IMAD.WIDE.U32 R36, R2, c[0x0][0x218], R4 ;  /* 0x0000860002247a25 */ /* 0x000fc800078e0004 */
[----:B------:R-:W-:Y:S01]  /*1010*/  IMAD.WIDE.U32 R28, R2, c[0x0][0x1f0], R6 ;  /* 0x00007c00021c7a25 */ /* 0x000fe200078e0006 */
[----:B------:R-:W-:-:S03]  /*1020*/  IADD3 R34, R37, R12, RZ ;  /* 0x0000000c25227210 */ /* 0x000fc60007ffe0ff */
[----:B------:R-:W-:Y:S01]  /*1030*/  IMAD.IADD R31, R29, 0x1, R14 ;  /* 0x000000011d1f7824 */ /* 0x000fe200078e020e */
[----:B------:R1:W-:Y:S01]  /*1040*/  STL.64 [R1+0x38], R28 ;  /* 0x0000381c01007387 */ /* 0x0003e20000100a00 */
[----:B------:R-:W-:-:S03]  /*1050*/  IMAD R19, R27, 0x80, R32 ;  /* 0x000000801b137824 */ /* 0x000fc600078e0220 */
[----:B------:R1:W-:Y:S02]  /*1060*/  STL.64 [R1+0x30], R36 ;  /* 0x0000302401007387 */ /* 0x0003e40000100a00 */
[----:B------:R-:W-:Y:S02]  /*1070*/  ISETP.GE.AND P6, PT, R19, UR4, PT ;  /* 0x0000000413007c0c */ /* 0x000fe4000bfc6270 */
[----:B------:R1:W-:Y:S02]  /*1080*/  STL [R1+0x20], R34 ;  /* 0x0000202201007387 */ /* 0x0003e40000100800 */
[----:B------:R-:W-:Y:S02]  /*1090*/  R2P PR, R21, 0x6 ;  /* 0x0000000615007804 */ /* 0x000fe40000000000 */
[----:B------:R1:W-:Y:S03]  /*10a0*/  STL [R1+0x2c], R31 ;  /* 0x00002c1f01007387 */ /* 0x0003e60000100800 */
[----:B------:R-:W-:-:S02]  /*10b0*/  SEL R3, R25, 0xfffffff0, !P1 ;  /* 0xfffffff019037807 */ /* 0x000fc40004800000 */
[----:B------:R-:W-:Y:S02]  /*10c0*/  SEL R0, R26, 0xffffffe0, !P2 ;  /* 0xffffffe01a007807 */ /* 0x000fe40005000000 */
[----:B------:R-:W-:Y:S05]  /*10d0*/  @P6 BRA `(.L_x_97) ;  /* 0x000000a000006947 */ /* 0x000fea0003800000 */
[----:B--2-4-:R-:W-:Y:S02]  /*10e0*/  SHF.R.S32.HI R2, RZ, 0x1f, R18 ;  /* 0x0000001fff027819 */ /* 0x014fe40000011412 */
[C---:B------:R-:W-:Y:S02]  /*10f0*/  LEA R4, P1, R15.reuse, R8, 0x1 ;  /* 0x000000080f047211 */ /* 0x040fe400078208ff */
[----:B------:R-:W-:Y:S02]  /*1100*/  LEA.HI R2, R2, R18, RZ, 0x3 ;  /* 0x0000001202027211 */ /* 0x000fe400078f18ff */
[----:B------:R-:W-:Y:S02]  /*1110*/  LEA.HI.X R5, R15, R9, R11, 0x1, P1 ;  /* 0x000000090f057211 */ /* 0x000fe400008f0c0b */
[----:B------:R-:W-:Y:S01]  /*1120*/  LOP3.LUT R6, R2, 0xfffffff8, RZ, 0xc0, !PT ;  /* 0xfffffff802067812 */ /* 0x000fe200078ec0ff */
[----:B------:R-:W-:-:S04]  /*1130*/  IMAD.SHL.U32 R2, R13, 0x2, RZ ;  /* 0x000000020d027824 */ /* 0x000fc800078e00ff */
[----:B------:R-:W-:Y:S01]  /*1140*/  IMAD.WIDE R8, R6, 0x2, R8 ;  /* 0x0000000206087825 */ /* 0x000fe200078e0208 */
[----:B------:R-:W-:Y:S01]  /*1150*/  @!PT LDS RZ, [RZ] ;  /* 0x00000000fffff984 */ /* 0x000fe20000000800 */
[----:B------:R2:W-:Y:S04]  /*1160*/  LDGSTS.E.BYPASS.LTC128B.128 [R2+0x8100], [R4.64], !P5 ;  /* 0x0810000004027fae */ /* 0x0005e8000e901d52 */
[----:B------:R2:W-:Y:S02]  /*1170*/  LDGSTS.E.BYPASS.LTC128B.128 [R2+0xc100], [R8.64], !P4 ;  /* 0x0c10000008027fae */ /* 0x0005e4000e101d52 */
.L_x_97:
[----:B--2-4-:R-:W-:Y:S05]  /*1180*/  BSYNC B0 ;  /* 0x0000000000007941 */ /* 0x014fea0003800000 */
.L_x_96:
[----:B------:R-:W-:Y:S01]  /*1190*/  IADD3 R2, R19, 0x10, RZ ;  /* 0x0000001013027810 */ /* 0x000fe20007ffe0ff */
[----:B------:R2:W3:Y:S01]  /*11a0*/  SHFL.IDX PT, R5, R16, 0x1, 0x181f ;  /* 0x00381f0010057f89 */ /* 0x0004e200000e0000 */
[----:B------:R-:W-:Y:S02]  /*11b0*/  BSSY B0, `(.L_x_98) ;  /* 0x000000e000007945 */ /* 0x000fe40003800000 */
[----:B------:R-:W-:Y:S01]  /*11c0*/  ISETP.GE.AND P1, PT, R2, UR4, PT ;  /* 0x0000000402007c0c */ /* 0x000fe2000bf26270 */
[----:B------:R2:W4:-:S12]  /*11d0*/  SHFL.IDX PT, R4, R17, 0x1, 0x181f ;  /* 0x00381f0011047f89 */ /* 0x00051800000e0000 */
[----:B------:R-:W-:Y:S05]  /*11e0*/  @P1 BRA `(.L_x_99) ;  /* 0x000000a000001947 */ /* 0x000fea0003800000 */
[----:B------:R-:W-:Y:S02]  /*11f0*/  SHF.R.S32.HI R2, RZ, 0x1f, R18 ;  /* 0x0000001fff027819 */ /* 0x000fe40000011412 */
[C---:B----4-:R-:W-:Y:S02]  /*1200*/  LEA R6, P1, R15.reuse, R4, 0x1 ;  /* 0x000000040f067211 */ /* 0x050fe400078208ff */
[----:B------:R-:W-:Y:S02]  /*1210*/  LEA.HI R2, R2, R18, RZ, 0x3 ;  /* 0x0000001202027211 */ /* 0x000fe400078f18ff */
[----:B---3--:R-:W-:Y:S02]  /*1220*/  LEA.HI.X R7, R15, R5, R11, 0x1, P1 ;  /* 0x000000050f077211 */ /* 0x008fe400008f0c0b */
[----:B------:R-:W-:Y:S01]  /*1230*/  LOP3.LUT R8, R2, 0xfffffff8, RZ, 0xc0, !PT ;  /* 0xfffffff802087812 */ /* 0x000fe200078ec0ff */
[----:B------:R-:W-:-:S04]  /*1240*/  IMAD.SHL.U32 R2, R13, 0x2, RZ ;  /* 0x000000020d027824 */ /* 0x000fc800078e00ff */
[----:B------:R-:W-:Y:S01]  /*1250*/  IMAD.WIDE R4, R8, 0x2, R4 ;  /* 0x0000000208047825 */ /* 0x000fe200078e0204 */
[----:B------:R-:W-:Y:S01]  /*1260*/  @!PT LDS RZ, [RZ] ;  /* 0x00000000fffff984 */ /* 0x000fe20000000800 */
[----:B------:R3:W-:Y:S04]  /*1270*/  LDGSTS.E.BYPASS.LTC128B.128 [R2+0x8900], [R6.64], !P5 ;  /* 0x0890000006027fae */ /* 0x0007e8000e901d52 */
[----:B------:R3:W-:Y:S02]  /*1280*/  LDGSTS.E.BYPASS.LTC128B.128 [R2+0xc900], [R4.64], !P4 ;  /* 0x0c90000004027fae */ /* 0x0007e4000e101d52 */
.L_x_99:
[----:B------:R-:W-:Y:S05]  /*1290*/  BSYNC B0 ;  /* 0x0000000000007941 */ /* 0x000fea0003800000 */
.L_x_98:
[----:B---3--:R-:W-:Y:S01]  /*12a0*/  IADD3 R2, R19, 0x20, RZ ;  /* 0x0000002013027810 */ /* 0x008fe20007ffe0ff */
[----:B------:R3:W1:Y:S01]  /*12b0*/  SHFL.IDX PT, R5, R16, 0x2, 0x181f ;  /* 0x00581f0010057f89 */ /* 0x00066200000e0000 */
[----:B------:R-:W-:Y:S02]  /*12c0*/  BSSY B0, `(.L_x_100) ;  /* 0x000000e000007945 */ /* 0x000fe40003800000 */
[----:B------:R-:W-:Y:S01]  /*12d0*/  ISETP.GE.AND P1, PT, R2, UR4, PT ;  /* 0x0000000402007c0c */ /* 0x000fe2000bf26270 */
[----:B----4-:R3:W4:-:S12]  /*12e0*/  SHFL.IDX PT, R4, R17, 0x2, 0x181f ;  /* 0x00581f0011047f89 */ /* 0x01071800000e0000 */
[----:B------:R-:W-:Y:S05]  /*12f0*/  @P1 BRA `(.L_x_101) ;  /* 0x000000a000001947 */ /* 0x000fea0003800000 */
[----:B------:R-:W-:Y:S02]  /*1300*/  SHF.R.S32.HI R2, RZ, 0x1f, R18 ;  /* 0x0000001fff027819 */ /* 0x000fe40000011412 */
[C---:B----4-:R-:W-:Y:S02]  /*1310*/  LEA R6, P1, R15.reuse, R4, 0x1 ;  /* 0x000000040f067211 */ /* 0x050fe400078208ff */
[----:B------:R-:W-:Y:S02]  /*1320*/  LEA.HI R2, R2, R18, RZ, 0x3 ;  /* 0x0000001202027211 */ /* 0x000fe400078f18ff */
[----:B-1----:R-:W-:Y:S02]  /*1330*/  LEA.HI.X R7, R15, R5, R11, 0x1, P1 ;  /* 0x000000050f077211 */ /* 0x002fe400008f0c0b */
[----:B------:R-:W-:Y:S01]  /*1340*/  LOP3.LUT R8, R2, 0xfffffff8, RZ, 0xc0, !PT ;  /* 0xfffffff802087812 */ /* 0x000fe200078ec0ff */
[----:B------:R-:W-:-:S04]  /*1350*/  IMAD.SHL.U32 R2, R13, 0x2, RZ ;  /* 0x000000020d027824 */ /* 0x000fc800078e00ff */
[----:B------:R-:W-:Y:S01]  /*1360*/  IMAD.WIDE R4, R8, 0x2, R4 ;  /* 0x0000000208047825 */ /* 0x000fe200078e0204 */
[----:B------:R-:W-:Y:S01]  /*1370*/  @!PT LDS RZ, [RZ] ;  /* 0x00000000fffff984 */ /* 0x000fe20000000800 */
[----:B------:R1:W-:Y:S04]  /*1380*/  LDGSTS.E.BYPASS.LTC128B.128 [R2+0x9100], [R6.64], !P5 ;  /* 0x0910000006027fae */ /* 0x0003e8000e901d52 */
[----:B------:R1:W-:Y:S02]  /*1390*/  LDGSTS.E.BYPASS.LTC128B.128 [R2+0xd100], [R4.64], !P4 ;  /* 0x0d10000004027fae */ /* 0x0003e4000e101d52 */
.L_x_101:
[----:B------:R-:W-:Y:S05]  /*13a0*/  BSYNC B0 ;  /* 0x0000000000007941 */ /* 0x000fea0003800000 */
.L_x_100:
[----:B-1----:R-:W-:Y:S01]  /*13b0*/  IADD3 R2, R19, 0x30, RZ ;  /* 0x0000003013027810 */ /* 0x002fe20007ffe0ff */
[----:B------:R1:W2:Y:S01]  /*13c0*/  SHFL.IDX PT, R5, R16, 0x3, 0x181f ;  /* 0x00781f0010057f89 */ /* 0x0002a200000e0000 */
[----:B------:R-:W-:Y:S02]  /*13d0*/  BSSY B0, `(.L_x_102) ;  /* 0x000000e000007945 */ /* 0x000fe40003800000 */
[----:B------:R-:W-:Y:S01]  /*13e0*/  ISETP.GE.AND P1, PT, R2, UR4, PT ;  /* 0x0000000402007c0c */ /* 0x000fe2000bf26270 */
[----:B----4-:R1:W4:-:S12]  /*13f0*/  SHFL.IDX PT, R4, R17, 0x3, 0x181f ;  /* 0x00781f0011047f89 */ /* 0x01031800000e0000 */
[----:B------:R-:W-:Y:S05]  /*1400*/  @P1 BRA `(.L_x_103) ;  /* 0x000000a000001947 */ /* 0x000fea0003800000 */
[----:B------:R-:W-:Y:S02]  /*1410*/  SHF.R.S32.HI R2, RZ, 0x1f, R18 ;  /* 0x0000001fff027819 */ /* 0x000fe40000011412 */
[C---:B----4-:R-:W-:Y:S02]  /*1420*/  LEA R6, P1, R15.reuse, R4, 0x1 ;  /* 0x000000040f067211 */ /* 0x050fe400078208ff */
[----:B------:R-:W-:Y:S02]  /*1430*/  LEA.HI R2, R2, R18, RZ, 0x3 ;  /* 0x0000001202027211 */ /* 0x000fe400078f18ff */
[----:B--2---:R-:W-:Y:S02]  /*1440*/  LEA.HI.X R7, R15, R5, R11, 0x1, P1 ;  /* 0x000000050f077211 */ /* 0x004fe400008f0c0b */
[----:B------:R-:W-:Y:S01]  /*1450*/  LOP3.LUT R8, R2, 0xfffffff8, RZ, 0xc0, !PT ;  /* 0xfffffff802087812 */ /* 0x000fe200078ec0ff */
[----:B------:R-:W-:-:S04]  /*1460*/  IMAD.SHL.U32 R2, R13, 0x2, RZ ;  /* 0x000000020d027824 */ /* 0x000fc800078e00ff */
[----:B------:R-:W-:Y:S01]  /*1470*/  IMAD.WIDE R4, R8, 0x2, R4 ;  /* 0x0000000208047825 */ /* 0x000fe200078e0204 */
[----:B------:R-:W-:Y:S01]  /*1480*/  @!PT LDS RZ, [RZ] ;  /* 0x00000000fffff984 */ /* 0x000fe20000000800 */
[----:B------:R2:W-:Y:S04]  /*1490*/  LDGSTS.E.BYPASS.LTC128B.128 [R2+0x9900], [R6.64], !P5 ;  /* 0x0990000006027fae */ /* 0x0005e8000e901d52 */
[----:B------:R2:W-:Y:S02]  /*14a0*/  LDGSTS.E.BYPASS.LTC128B.128 [R2+0xd900], [R4.64], !P4 ;  /* 0x0d90000004027fae */ /* 0x0005e4000e101d52 */
.L_x_103:
[----:B------:R-:W-:Y:S05]  /*14b0*/  BSYNC B0 ;  /* 0x0000000000007941 */ /* 0x000fea0003800000 */
.L_x_102:
[----:B--2---:R-:W-:Y:S01]  /*14c0*/  IADD3 R2, R19, 0x40, RZ ;  /* 0x0000004013027810 */ /* 0x004fe20007ffe0ff */
        /* <DEDUP_REMOVED lines=15> */
.L_x_105:
[----:B------:R-:W-:Y:S05]  /*15c0*/  BSYNC B0 ;  /* 0x0000000000007941 */ /* 0x000fea0003800000 */
.L_x_104:
        /* <DEDUP_REMOVED lines=16> */
.L_x_107:
[----:B------:R-:W-:Y:S05]  /*16d0*/  BSYNC B0 ;  /* 0x0000000000007941 */ /* 0x000fea0003800000 */
.L_x_106:
        /* <DEDUP_REMOVED lines=16> */
.L_x_109:
[----:B------:R-:W-:Y:S05]  /*17e0*/  BSYNC B0 ;  /* 0x0000000000007941 */ /* 0x000fea0003800000 */
.L_x_108:
[----:B-1--4-:R-:W1:Y:S01]  /*17f0*/  SHFL.IDX PT, R4, R17, 0x7, 0x181f ;  /* 0x00f81f0011047f89 */ /* 0x012e6200000e0000 */
[----:B------:R-:W-:Y:S01]  /*1800*/  IADD3 R2, R19, 0x70, RZ ;  /* 0x0000007013027810 */ /* 0x000fe20007ffe0ff */
[----:B------:R-:W-:Y:S01]  /*1810*/  UIADD3 UR20, UR21, -0x1, URZ ;  /* 0xffffffff15147890 */ /* 0x000fe2000fffe03f */
[----:B------:R-:W-:Y:S01]  /*1820*/  IADD3 R6, -R32, c[0x0][0x1d0], RZ ;  /* 0x0000740020067a10 */ /* 0x000fe20007ffe1ff */
[----:B------:R-:W4:Y:S01]  /*1830*/  SHFL.IDX PT, R5, R16, 0x7, 0x181f ;  /* 0x00f81f0010057f89 */ /* 0x000f2200000e0000 */
[----:B------:R-:W-:Y:S01]  /*1840*/  ISETP.GE.AND P6, PT, R2, UR4, PT ;  /* 0x0000000402007c0c */ /* 0x000fe2000bfc6270 */
[----:B------:R-:W-:Y:S01]  /*1850*/  ULDC.64 UR6, c[0x0][0x1e0] ;  /* 0x0000780000067ab9 */ /* 0x000fe20000000a00 */
[----:B------:R-:W-:Y:S01]  /*1860*/  IMAD.MOV.U32 R156, RZ, RZ, R30 ;  /* 0x000000ffff9c7224 */ /* 0x000fe200078e001e */
[----:B------:R-:W-:Y:S01]  /*1870*/  UMOV UR22, 0x6 ;  /* 0x0000000600167882 */ /* 0x000fe20000000000 */
[----:B------:R-:W-:Y:S01]  /*1880*/  IMAD.U32 R10, RZ, RZ, UR20 ;  /* 0x00000014ff0a7e24 */ /* 0x000fe2000f8e00ff */
[----:B------:R-:W-:Y:S01]  /*1890*/  USHF.L.U32 UR23, UR6, 0x6, URZ ;  /* 0x0000000606177899 */ /* 0x000fe2000800063f */
[----:B------:R-:W-:Y:S01]  /*18a0*/  IMAD.MOV.U32 R157, RZ, RZ, R31 ;  /* 0x000000ffff9d7224 */ /* 0x000fe200078e001f */
[----:B------:R-:W-:Y:S01]  /*18b0*/  USHF.L.U64.HI UR22, UR6, UR22, UR7 ;  /* 0x0000001606167299 */ /* 0x000fe20008010207 */
[----:B------:R-:W-:Y:S01]  /*18c0*/  IMAD R10, R10, -0x40, R6 ;  /* 0xffffffc00a0a7824 */ /* 0x000fe200078e0206 */
[----:B------:R-:W-:Y:S01]  /*18d0*/  USHF.R.S32.HI UR10, URZ, 0x1f, UR20 ;  /* 0x0000001f3f0a7899 */ /* 0x000fe20008011414 */
[----:B------:R-:W-:Y:S01]  /*18e0*/  IMAD.MOV.U32 R156, RZ, RZ, R28 ;  /* 0x000000ffff9c7224 */ /* 0x000fe200078e001c */
[----:B------:R-:W-:Y:S01]  /*18f0*/  UIMAD UR4, UR22, UR20, URZ ;  /* 0x00000014160472a4 */ /* 0x000fe2000f8e023f */
[----:B------:R-:W-:Y:S01]  /*1900*/  MOV R153, UR23 ;  /* 0x0000001700997c02 */ /* 0x000fe20008000f00 */
[----:B------:R-:W-:Y:S01]  /*1910*/  IMAD.SHL.U32 R244, R13, 0x2, RZ ;  /* 0x000000020df47824 */ /* 0x000fe200078e00ff */
[----:B------:R-:W-:Y:S01]  /*1920*/  @!P6 SHF.R.S32.HI R2, RZ, 0x1f, R18 ;  /* 0x0000001fff02e819 */ /* 0x000fe20000011412 */
[----:B------:R-:W-:Y:S01]  /*1930*/  UIMAD UR4, UR10, UR23, UR4 ;  /* 0x000000170a0472a4 */ /* 0x000fe2000f8e0204 */
[----:B------:R-:W-:Y:S01]  /*1940*/  ISETP.GE.AND P2, PT, R10, 0x1, PT ;  /* 0x000000010a00780c */ /* 0x000fe20003f46270 */
[----:B------:R-:W-:Y:S01]  /*1950*/  UIMAD.WIDE.U32 UR12, UR6, 0x20, URZ ;  /* 0x00000020060c78a5 */ /* 0x000fe2000f8e003f */
[----:B------:R-:W-:Y:S01]  /*1960*/  @!P6 LEA.HI R2, R2, R18, RZ, 0x3 ;  /* 0x000000120202e211 */ /* 0x000fe200078f18ff */
[----:B------:R-:W-:Y:S01]  /*1970*/  USHF.L.U32 UR9, UR7, 0x5, URZ ;  /* 0x0000000507097899 */ /* 0x000fe2000800063f */
[C---:B-1----:R-:W-:Y:S01]  /*1980*/  @!P6 LEA R6, P1, R15.reuse, R4, 0x1 ;  /* 0x000000040f06e211 */ /* 0x042fe200078208ff */
[----:B------:R-:W-:Y:S01]  /*1990*/  ULDC UR17, c[0x0][0x1d0] ;  /* 0x0000740000117ab9 */ /* 0x000fe20000000800 */
[----:B------:R-:W-:Y:S01]  /*19a0*/  @!P6 LOP3.LUT R8, R2, 0xfffffff8, RZ, 0xc0, !PT ;  /* 0xfffffff80208e812 */ /* 0x000fe200078ec0ff */
[----:B------:R-:W-:Y:S01]  /*19b0*/  UIADD3 UR9, UR13, UR9, URZ ;  /* 0x000000090d097290 */ /* 0x000fe2000fffe03f */
[----:B----4-:R-:W-:Y:S01]  /*19c0*/  @!P6 LEA.HI.X R7, R15, R5, R11, 0x1, P1 ;  /* 0x000000050f07e211 */ /* 0x010fe200008f0c0b */
[----:B------:R-:W-:Y:S01]  /*19d0*/  STL.64 [R1+0x28], R156 ;  /* 0x0000289c01007387 */ /* 0x000fe20000100a00 */
[----:B------:R-:W-:Y:S01]  /*19e0*/  ISETP.GE.AND P1, PT, R10, 0x11, PT ;  /* 0x000000110a00780c */ /* 0x000fe20003f26270 */
[----:B------:R-:W-:Y:S01]  /*19f0*/  @!P6 IMAD.WIDE R8, R8, 0x2, R4 ;  /* 0x000000020808e825 */ /* 0x000fe200078e0204 */
[----:B------:R-:W-:Y:S01]  /*1a00*/  SHF.R.S32.HI R14, RZ, 0x4, R23 ;  /* 0x00000004ff0e7819 */ /* 0x000fe20000011417 */
[----:B------:R-:W-:Y:S01]  /*1a10*/  @!PT LDS RZ, [RZ] ;  /* 0x00000000fffff984 */ /* 0x000fe20000000800 */
[----:B------:R1:W-:Y:S01]  /*1a20*/  @!P6 LDGSTS.E.BYPASS.LTC128B.128 [R244+0xb900], [R6.64], !P5 ;  /* 0x0b90000006f4efae */ /* 0x0003e2000e901d52 */
[----:B------:R-:W-:Y:S01]  /*1a30*/  ISETP.GE.AND P5, PT, R10, 0x31, PT ;  /* 0x000000310a00780c */ /* 0x000fe20003fa6270 */
[----:B------:R-:W-:Y:S01]  /*1a40*/  IMAD.WIDE.U32 R4, R153, UR20, R156 ;  /* 0x0000001499047c25 */ /* 0x000fe2000f8e009c */
[----:B------:R-:W-:Y:S01]  /*1a50*/  LEA.HI R154, R24, R188, RZ, 0x5 ;  /* 0x000000bc189a7211 */ /* 0x000fe200078f28ff */
[----:B------:R4:W-:Y:S01]  /*1a60*/  @!P6 LDGSTS.E.BYPASS.LTC128B.128 [R244+0xf900], [R8.64], !P4 ;  /* 0x0f90000008f4efae */ /* 0x0009e2000e101d52 */
[----:B------:R-:W-:-:S02]  /*1a70*/  ISETP.GE.AND P6, PT, R10, 0x21, PT ;  /* 0x000000210a00780c */ /* 0x000fc40003fc6270 */
[----:B------:R-:W-:Y:S01]  /*1a80*/  IADD3 R5, R5, UR4, RZ ;  /* 0x0000000405057c10 */ /* 0x000fe2000fffe0ff */
[----:B------:R-:W0:Y:S04]  /*1a90*/  LDGDEPBAR ;  /* 0x00000000000079af */ /* 0x000e280000000000 */
[----:B------:R-:W-:Y:S01]  /*1aa0*/  BAR.SYNC.DEFER_BLOCKING 0x0 ;  /* 0x0000000000007b1d */ /* 0x000fe20000010000 */
[----:B------:R-:W-:-:S04]  /*1ab0*/  @P2 LEA R12, P4, R4, c[0x0][0x1c8], 0x1 ;  /* 0x00007200040c2a11 */ /* 0x000fc800078808ff */
[----:B------:R-:W-:Y:S01]  /*1ac0*/  @P2 LEA.HI.X R13, R4, c[0x0][0x1cc], R5, 0x1, P4 ;  /* 0x00007300040d2a11 */ /* 0x000fe200020f0c05 */
[----:B------:R-:W-:-:S05]  /*1ad0*/  VOTEU.ANY UP0, P5 ;  /* 0x00000000003f7886 */ /* 0x000fca0002800100 */
[----:B------:R-:W-:Y:S01]  /*1ae0*/  @UP0 UIMAD UR4, UR7, 0x30, URZ ;  /* 0x00000030070408a4 */ /* 0x000fe2000f8e023f */
[----:B-1----:R-:W-:Y:S01]  /*1af0*/  IMAD.U32 R6, RZ, RZ, UR7 ;  /* 0x00000007ff067e24 */ /* 0x002fe2000f8e00ff */
[----:B----4-:R-:W-:-:S04]  /*1b00*/  MOV R8, c[0x0][0x1e0] ;  /* 0x0000780000087a02 */ /* 0x010fc80000000f00 */
[C---:B------:R-:W-:Y:S01]  /*1b10*/  @P1 LEA R2, P4, R8.reuse, R4, 0x4 ;  /* 0x0000000408021211 */ /* 0x040fe200078820ff */
[----:B------:R-:W-:Y:S01]  /*1b20*/  @!PT LDS RZ, [RZ] ;  /* 0x00000000fffff984 */ /* 0x000fe20000000800 */
[----:B------:R-:W-:Y:S01]  /*1b30*/  @!PT LDS RZ, [RZ] ;  /* 0x00000000fffff984 */ /* 0x000fe20000000800 */
[----:B------:R-:W-:Y:S01]  /*1b40*/  @!PT LDS RZ, [RZ] ;  /* 0x00000000fffff984 */ /* 0x000fe20000000800 */
[----:B------:R1:W-:Y:S03]  /*1b50*/  @P2 LDGSTS.E.BYPASS.LTC128B.128 [R244+0x4100], [R12.64], !P3 ;  /* 0x041000000cf42fae */ /* 0x0003e6000d901d52 */
[C---:B------:R-:W-:Y:S01]  /*1b60*/  @P1 LEA.HI.X R6, R8.reuse, R5, R6, 0x4, P4 ;  /* 0x0000000508061211 */ /* 0x040fe200020f2406 */
[----:B------:R-:W-:Y:S01]  /*1b70*/  @P5 IMAD.WIDE.U32 R8, R8, 0x30, R4 ;  /* 0x0000003008085825 */ /* 0x000fe200078e0004 */
[C---:B------:R-:W-:Y:S01]  /*1b80*/  @P1 LEA R10, P4, R2.reuse, c[0x0][0x1c8], 0x1 ;  /* 0x00007200020a1a11 */ /* 0x040fe200078808ff */
[----:B------:R1:W-:Y:S03]  /*1b90*/  @P2 LDGSTS.E.BYPASS.LTC128B.128 [R244+0x6100], [R12.64+0x80], !P0 ;  /* 0x061000800cf42fae */ /* 0x0003e6000c101d52 */
[----:B------:R-:W-:-:S02]  /*1ba0*/  @P1 LEA.HI.X R11, R2, c[0x0][0x1cc], R6, 0x1, P4 ;  /* 0x00007300020b1a11 */ /* 0x000fc400020f0c06 */
[----:B------:R-:W-:-:S03]  /*1bb0*/  @P6 IADD3 R2, P4, R4, UR12, RZ ;  /* 0x0000000c04026c10 */ /* 0x000fc6000ff9e0ff */
[----:B------:R4:W-:Y:S01]  /*1bc0*/  @P1 LDGSTS.E.BYPASS.LTC128B.128 [R244+0x4900], [R10.64], !P3 ;  /* 0x049000000af41fae */ /* 0x0009e2000d901d52 */
[----:B------:R-:W-:Y:S02]  /*1bd0*/  @P6 IADD3.X R4, R5, UR9, RZ, P4, !PT ;  /* 0x0000000905046c10 */ /* 0x000fe4000a7fe4ff */
[----:B------:R-:W-:Y:S01]  /*1be0*/  LEA.HI R5, R23, R14, RZ, 0x1 ;  /* 0x0000000e17057211 */ /* 0x000fe200078f08ff */
[----:B------:R4:W-:Y:S01]  /*1bf0*/  @P1 LDGSTS.E.BYPASS.LTC128B.128 [R244+0x6900], [R10.64+0x80], !P0 ;  /* 0x069000800af41fae */ /* 0x0009e2000c101d52 */
[C---:B------:R-:W-:Y:S02]  /*1c00*/  @P6 LEA R6, P4, R2.reuse, c[0x0][0x1c8], 0x1 ;  /* 0x0000720002066a11 */ /* 0x040fe400078808ff */
[----:B------:R-:W-:Y:S02]  /*1c10*/  LOP3.LUT R5, R5, 0xfffffffe, RZ, 0xc0, !PT ;  /* 0xfffffffe05057812 */ /* 0x000fe400078ec0ff */
[----:B------:R-:W-:Y:S02]  /*1c20*/  @P6 LEA.HI.X R7, R2, c[0x0][0x1cc], R4, 0x1, P4 ;  /* 0x0000730002076a11 */ /* 0x000fe400020f0c04 */
[----:B------:R-:W-:Y:S01]  /*1c30*/  @P5 IADD3 R2, R9, UR4, RZ ;  /* 0x0000000409025c10 */ /* 0x000fe2000fffe0ff */
[----:B------:R-:W-:Y:S01]  /*1c40*/  IMAD.IADD R9, R14, 0x1, -R5 ;  /* 0x000000010e097824 */ /* 0x000fe200078e0a05 */
[C---:B------:R-:W-:Y:S01]  /*1c50*/  @P5 LEA R4, P4, R8.reuse, c[0x0][0x1c8], 0x1 ;  /* 0x0000720008045a11 */ /* 0x040fe200078808ff */
[----:B------:R5:W-:Y:S01]  /*1c60*/  @P6 LDGSTS.E.BYPASS.LTC128B.128 [R244+0x5100], [R6.64], !P3 ;  /* 0x0510000006f46fae */ /* 0x000be2000d901d52 */
[----:B------:R-:W-:Y:S01]  /*1c70*/  ULDC.64 UR4, c[0x0][0x208] ;  /* 0x0000820000047ab9 */ /* 0x000fe20000000a00 */
[----:B------:R-:W-:Y:S01]  /*1c80*/  LOP3.LUT P1, RZ, R33, 0x2, RZ, 0xc0, !PT ;  /* 0x0000000221ff7812 */ /* 0x000fe2000782c0ff */
[----:B------:R-:W-:Y:S01]  /*1c90*/  UIMAD UR10, UR10, UR4, URZ ;  /* 0x000000040a0a72a4 */ /* 0x000fe2000f8e023f */
[----:B------:R-:W-:Y:S01]  /*1ca0*/  @P5 LEA.HI.X R5, R8, c[0x0][0x1cc], R2, 0x1, P4 ;  /* 0x0000730008055a11 */ /* 0x000fe200020f0c02 */
[----:B------:R5:W-:Y:S01]  /*1cb0*/  @P6 LDGSTS.E.BYPASS.LTC128B.128 [R244+0x7100], [R6.64+0x80], !P0 ;  /* 0x0710008006f46fae */ /* 0x000be2000c101d52 */
[----:B------:R-:W-:Y:S01]  /*1cc0*/  SHF.L.U32 R2, R21, 0x6, RZ ;  /* 0x0000000615027819 */ /* 0x000fe200000006ff */
[----:B------:R-:W-:Y:S01]  /*1cd0*/  IMAD.SHL.U32 R8, R32, 0x8, RZ ;  /* 0x0000000820087824 */ /* 0x000fe200078e00ff */
[----:B------:R-:W-:Y:S01]  /*1ce0*/  UIMAD.WIDE.U32 UR14, UR20, UR4, URZ ;  /* 0x00000004140e72a5 */ /* 0x000fe2000f8e003f */
[----:B------:R2:W-:Y:S01]  /*1cf0*/  @P5 LDGSTS.E.BYPASS.LTC128B.128 [R244+0x5900], [R4.64], !P3 ;  /* 0x0590000004f45fae */ /* 0x0005e2000d901d52 */
[----:B------:R-:W-:-:S03]  /*1d00*/  UIMAD UR10, UR20, UR5, UR10 ;  /* 0x00000005140a72a4 */ /* 0x000fc6000f8e020a */
[----:B------:R2:W-:Y:S04]  /*1d10*/  @P5 LDGSTS.E.BYPASS.LTC128B.128 [R244+0x7900], [R4.64+0x80], !P0 ;  /* 0x0790008004f45fae */ /* 0x0005e8000c101d52 */
[----:B------:R-:W0:Y:S01]  /*1d20*/  LDGDEPBAR ;  /* 0x00000000000079af */ /* 0x000e220000000000 */
[----:B-----5:R-:W-:Y:S01]  /*1d30*/  IMAD.SHL.U32 R6, R33, 0x40, RZ ;  /* 0x0000004021067824 */ /* 0x020fe200078e00ff */
[----:B--2---:R-:W-:Y:S01]  /*1d40*/  LOP3.LUT R4, R2, 0x1c0, RZ, 0xc0, !PT ;  /* 0x000001c002047812 */ /* 0x004fe200078ec0ff */
[----:B------:R-:W-:-:S04]  /*1d50*/  DEPBAR.LE SB0, 0x1 ;  /* 0x000080400000791a */ /* 0x000fc80000000000 */
[----:B------:R-:W-:-:S04]  /*1d60*/  DEPBAR.LE SB0, 0x0 ;  /* 0x000080000000791a */ /* 0x000fc80000000000 */
[----:B------:R-:W-:Y:S02]  /*1d70*/  LOP3.LUT R2, R6, 0x1c0, RZ, 0xc0, !PT ;  /* 0x000001c006027812 */ /* 0x000fe400078ec0ff */
[----:B------:R-:W-:Y:S02]  /*1d80*/  SHF.L.U32 R5, R9, 0x3, RZ ;  /* 0x0000000309057819 */ /* 0x000fe400000006ff */
[----:B------:R-:W-:Y:S02]  /*1d90*/  LOP3.LUT R8, R2, 0x8, R8, 0xf8, !PT ;  /* 0x0000000802087812 */ /* 0x000fe400078ef808 */
[----:B------:R-:W-:Y:S01]  /*1da0*/  SHF.R.U32.HI R6, RZ, 0x3, R2 ;  /* 0x00000003ff067819 */ /* 0x000fe20000011602 */
[----:B------:R-:W-:Y:S01]  /*1db0*/  IMAD.SHL.U32 R2, R154, 0x20, RZ ;  /* 0x000000209a027824 */ /* 0x000fe200078e00ff */
[----:B------:R-:W-:Y:S01]  /*1dc0*/  LOP3.LUT R7, R4, 0x8, R5, 0xf8, !PT ;  /* 0x0000000804077812 */ /* 0x000fe200078ef805 */
[----:B------:R-:W-:Y:S01]  /*1dd0*/  IMAD.SHL.U32 R5, R22, 0x40, RZ ;  /* 0x0000004016057824 */ /* 0x000fe200078e00ff */
[----:B------:R-:W-:-:S02]  /*1de0*/  SHF.R.U32.HI R4, RZ, 0x3, R4 ;  /* 0x00000003ff047819 */ /* 0x000fc40000011604 */
[----:B------:R-:W-:Y:S02]  /*1df0*/  LOP3.LUT R6, R8, R6, RZ, 0x3c, !PT ;  /* 0x0000000608067212 */ /* 0x000fe400078e3cff */
[----:B------:R-:W-:Y:S02]  /*1e00*/  LOP3.LUT R152, R7, R4, RZ, 0x3c, !PT ;  /* 0x0000000407987212 */ /* 0x000fe400078e3cff */
[----:B------:R-:W-:Y:S02]  /*1e10*/  LOP3.LUT R147, R5, 0xfffffe00, RZ, 0xc0, !PT ;  /* 0xfffffe0005937812 */ /* 0x000fe400078ec0ff */
[----:B------:R-:W-:Y:S02]  /*1e20*/  LOP3.LUT R4, R2, 0x7ffffc00, RZ, 0xc0, !PT ;  /* 0x7ffffc0002047812 */ /* 0x000fe400078ec0ff */
[----:B------:R-:W-:Y:S02]  /*1e30*/  LEA R2, R9, R6, 0x9 ;  /* 0x0000000609027211 */ /* 0x000fe400078e48ff */
[----:B------:R-:W-:-:S03]  /*1e40*/  IADD3 R4, R152, R147, R4 ;  /* 0x0000009398047210 */ /* 0x000fc60007ffe004 */
[----:B------:R-:W-:Y:S01]  /*1e50*/  IMAD.SHL.U32 R224, R2, 0x2, RZ ;  /* 0x0000000202e07824 */ /* 0x000fe200078e00ff */
[----:B------:R-:W-:Y:S01]  /*1e60*/  BAR.SYNC.DEFER_BLOCKING 0x0 ;  /* 0x0000000000007b1d */ /* 0x000fe20000010000 */
[----:B------:R-:W-:-:S03]  /*1e70*/  IMAD.SHL.U32 R231, R4, 0x2, RZ ;  /* 0x0000000204e77824 */ /* 0x000fc600078e00ff */
[C---:B------:R-:W-:Y:S02]  /*1e80*/  IADD3 R2, R224.reuse, 0x4100, RZ ;  /* 0x00004100e0027810 */ /* 0x040fe40007ffe0ff */
[----:B------:R-:W-:Y:S02]  /*1e90*/  IADD3 R235, R224, 0x4120, RZ ;  /* 0x00004120e0eb7810 */ /* 0x000fe40007ffe0ff */
[----:B------:R-:W-:Y:S02]  /*1ea0*/  @P1 IADD3 R235, R2, -0x20, RZ ;  /* 0xffffffe002eb1810 */ /* 0x000fe40007ffe0ff */
[-C--:B------:R-:W-:Y:S02]  /*1eb0*/  LEA R233, R3, R231.reuse, 0x1 ;  /* 0x000000e703e97211 */ /* 0x080fe400078e08ff */
[C---:B------:R-:W-:Y:S02]  /*1ec0*/  LEA R232, R0.reuse, R231, 0x1 ;  /* 0x000000e700e87211 */ /* 0x040fe400078e08ff */
[----:B------:R-:W-:-:S02]  /*1ed0*/  LEA R234, R0, R233, 0x1 ;  /* 0x000000e900ea7211 */ /* 0x000fc400078e08ff */
[----:B------:R-:W-:Y:S01]  /*1ee0*/  IADD3 R243, R235, 0x800, RZ ;  /* 0x00000800ebf37810 */ /* 0x000fe20007ffe0ff */
[----:B------:R-:W-:Y:S01]  /*1ef0*/  IMAD R236, R3, 0x2, R232 ;  /* 0x0000000203ec7824 */ /* 0x000fe200078e02e8 */
[C---:B------:R-:W-:Y:S02]  /*1f00*/  IADD3 R242, R235.reuse, 0x1000, RZ ;  /* 0x00001000ebf27810 */ /* 0x040fe40007ffe0ff */
[C---:B------:R-:W-:Y:S02]  /*1f10*/  IADD3 R241, R235.reuse, 0x1800, RZ ;  /* 0x00001800ebf17810 */ /* 0x040fe40007ffe0ff */
[C---:B------:R-:W-:Y:S01]  /*1f20*/  IADD3 R240, R235.reuse, 0x2000, RZ ;  /* 0x00002000ebf07810 */ /* 0x040fe20007ffe0ff */
[----:B------:R-:W-:Y:S01]  /*1f30*/  LDSM.16.M88.4 R4, [R231+0xa100] ;  /* 0x00a10000e704783b */ /* 0x000fe20000000200 */
[C---:B------:R-:W-:Y:S02]  /*1f40*/  IADD3 R239, R235.reuse, 0x2800, RZ ;  /* 0x00002800ebef7810 */ /* 0x040fe40007ffe0ff */
[C---:B------:R-:W-:Y:S01]  /*1f50*/  IADD3 R238, R235.reuse, 0x3000, RZ ;  /* 0x00003000ebee7810 */ /* 0x040fe20007ffe0ff */
[----:B-1----:R-:W1:Y:S01]  /*1f60*/  LDSM.16.M88.4 R12, [R224+0x4100] ;  /* 0x00410000e00c783b */ /* 0x002e620000000200 */
[----:B------:R-:W-:-:S03]  /*1f70*/  IADD3 R237, R235, 0x3800, RZ ;  /* 0x00003800ebed7810 */ /* 0x000fc60007ffe0ff */
[----:B---3--:R-:W2:Y:S04]  /*1f80*/  LDSM.16.M88.4 R16, [R224+0x4900] ;  /* 0x00490000e010783b */ /* 0x008ea80000000200 */
[----:B------:R-:W3:Y:S04]  /*1f90*/  LDSM.16.M88.4 R24, [R224+0x5100] ;  /* 0x00510000e018783b */ /* 0x000ee80000000200 */
[----:B------:R-:W5:Y:S04]  /*1fa0*/  LDSM.16.M88.4 R28, [R224+0x5900] ;  /* 0x00590000e01c783b */ /* 0x000f680000000200 */
[----:B----4-:R-:W4:Y:S04]  /*1fb0*/  LDSM.16.M88.4 R8, [R231+0x8100] ;  /* 0x00810000e708783b */ /* 0x010f280000000200 */
[----:B------:R-:W-:Y:S04]  /*1fc0*/  LDSM.16.M88.4 R20, [R233+0xa100] ;  /* 0x00a10000e914783b */ /* 0x000fe80000000200 */
[----:B------:R-:W4:Y:S04]  /*1fd0*/  LDSM.16.M88.4 R52, [R235] ;  /* 0x00000000eb34783b */ /* 0x000f280000000200 */
[----:B------:R-:W4:Y:S04]  /*1fe0*/  LDSM.16.M88.4 R48, [R235+0x800] ;  /* 0x00080000eb30783b */ /* 0x000f280000000200 */
[----:B------:R-:W4:Y:S01]  /*1ff0*/  LDSM.16.M88.4 R44, [R235+0x1000] ;  /* 0x00100000eb2c783b */ /* 0x000f220000000200 */
[C---:B-1----:R-:W-:Y:S08]  /*2000*/  HMMA.16816.F32 R40, R4.reuse, R12, RZ ;  /* 0x0000000c0428723c */ /* 0x042ff000000018ff */
[C---:B--2---:R-:W-:Y:S08]  /*2010*/  HMMA.16816.F32 R56, R4.reuse, R16, RZ ;  /* 0x000000100438723c */ /* 0x044ff000000018ff */
[C---:B---3--:R-:W-:Y:S08]  /*2020*/  HMMA.16816.F32 R60, R4.reuse, R24, RZ ;  /* 0x00000018043c723c */ /* 0x048ff000000018ff */
[C---:B-----5:R-:W-:Y:S08]  /*2030*/  HMMA.16816.F32 R64, R4.reuse, R28, RZ ;  /* 0x0000001c0440723c */ /* 0x060ff000000018ff */
[C---:B------:R-:W-:Y:S08]  /*2040*/  HMMA.16816.F32 R72, R4.reuse, R14, RZ ;  /* 0x0000000e0448723c */ /* 0x040ff000000018ff */
[C---:B------:R-:W-:Y:S08]  /*2050*/  HMMA.16816.F32 R80, R4.reuse, R18, RZ ;  /* 0x000000120450723c */ /* 0x040ff000000018ff */
[C---:B------:R-:W-:Y:S08]  /*2060*/  HMMA.16816.F32 R92, R4.reuse, R26, RZ ;  /* 0x0000001a045c723c */ /* 0x040ff000000018ff */
[----:B------:R-:W-:Y:S07]  /*2070*/  HMMA.16816.F32 R88, R4, R30, RZ ;  /* 0x0000001e0458723c */ /* 0x000fee00000018ff */
[----:B------:R-:W-:Y:S01]  /*2080*/  IMAD.U32 R6, RZ, RZ, UR14 ;  /* 0x0000000eff067e24 */ /* 0x000fe2000f8e00ff */
[----:B------:R-:W-:Y:S01]  /*2090*/  UIADD3 UR14, UR15, UR10, URZ ;  /* 0x0000000a0f0e7290 */ /* 0x000fe2000fffe03f */
[C---:B----4-:R-:W-:Y:S01]  /*20a0*/  HMMA.16816.F32 R104, R8.reuse, R12, RZ ;  /* 0x0000000c0868723c */ /* 0x050fe200000018ff */
[----:B------:R-:W-:Y:S01]  /*20b0*/  IMAD.U32 R7, RZ, RZ, UR15 ;  /* 0x0000000fff077e24 */ /* 0x000fe2000f8e00ff */
[----:B------:R-:W-:Y:S01]  /*20c0*/  UMOV UR10, 0xffffffc0 ;  /* 0xffffffc0000a7882 */ /* 0x000fe20000000000 */
[C---:B------:R-:W-:Y:S01]  /*20d0*/  LEA R2, P1, R6.reuse, R36, 0x6 ;  /* 0x0000002406027211 */ /* 0x040fe200078230ff */
[----:B------:R-:W-:Y:S01]  /*20e0*/  UIMAD UR17, UR20, UR10, UR17 ;  /* 0x0000000a141172a4 */ /* 0x000fe2000f8e0211 */
[----:B------:R-:W-:Y:S01]  /*20f0*/  MOV R4, UR14 ;  /* 0x0000000e00047c02 */ /* 0x000fe20008000f00 */
[----:B------:R-:W-:Y:S01]  /*2100*/  USHF.L.U32 UR10, UR4, 0x5, URZ ;  /* 0x00000005040a7899 */ /* 0x000fe2000800063f */
[----:B------:R-:W1:Y:S01]  /*2110*/  LDSM.16.M88.4 R36, [R235+0x1800] ;  /* 0x00180000eb24783b */ /* 0x000e620000000200 */
[----:B------:R-:W-:Y:S01]  /*2120*/  UMOV UR14, 0x5 ;  /* 0x00000005000e7882 */ /* 0x000fe20000000000 */
[----:B------:R-:W-:Y:S01]  /*2130*/  LEA.HI.X R5, R6, R34, R4, 0x6, P1 ;  /* 0x0000002206057211 */ /* 0x000fe200008f3404 */
[----:B------:R-:W-:Y:S01]  /*2140*/  USHF.L.U64.HI UR14, UR4, UR14, UR5 ;  /* 0x0000000e040e7299 */ /* 0x000fe20008010205 */
[----:B------:R-:W-:Y:S01]  /*2150*/  LEA R4, P1, R2, c[0x0][0x1f8], 0x1 ;  /* 0x00007e0002047a11 */ /* 0x000fe200078208ff */
[----:B------:R-:W-:Y:S01]  /*2160*/  HMMA.16816.F32 R120, R8, R14, RZ ;  /* 0x0000000e0878723c */ /* 0x000fe200000018ff */
[----:B------:R-:W-:-:S02]  /*2170*/  UIADD3 UR16, UP0, UR10, 0x80, URZ ;  /* 0x000000800a107890 */ /* 0x000fc4000ff1e03f */
[----:B------:R-:W-:Y:S02]  /*2180*/  LEA.HI.X R5, R2, c[0x0][0x1fc], R5, 0x1, P1 ;  /* 0x00007f0002057a11 */ /* 0x000fe400008f0c05 */
[----:B------:R-:W-:Y:S01]  /*2190*/  IADD3 R2, -R32, UR17, RZ ;  /* 0x0000001120027c10 */ /* 0x000fe2000fffe1ff */
[----:B------:R-:W-:Y:S01]  /*21a0*/  UIADD3.X UR15, URZ, UR14, URZ, UP0, !UPT ;  /* 0x0000000e3f0f7290 */ /* 0x000fe200087fe43f */
[----:B------:R-:W-:Y:S01]  /*21b0*/  IADD3 R6, P1, R4, UR10, RZ ;  /* 0x0000000a04067c10 */ /* 0x000fe2000ff3e0ff */
[----:B------:R-:W-:Y:S01]  /*21c0*/  HMMA.16816.F32 R100, R8, R16, RZ ;  /* 0x000000100864723c */ /* 0x000fe200000018ff */
[C---:B------:R-:W-:Y:S01]  /*21d0*/  ISETP.LT.OR P5, PT, R2.reuse, 0x1, P3 ;  /* 0x000000010200780c */ /* 0x040fe20001fa1670 */
[----:B------:R-:W-:Y:S01]  /*21e0*/  UISETP.GT.AND UP0, UPT, UR20, UR8, UPT ;  /* 0x000000081400728c */ /* 0x000fe2000bf04270 */
[C---:B------:R-:W-:Y:S02]  /*21f0*/  ISETP.LT.OR P4, PT, R2.reuse, 0x1, P0 ;  /* 0x000000010200780c */ /* 0x040fe40000781670 */
[----:B------:R-:W-:-:S02]  /*2200*/  ISETP.LT.OR P2, PT, R2, 0x11, P3 ;  /* 0x000000110200780c */ /* 0x000fc40001f41670 */
[----:B------:R-:W-:Y:S01]  /*2210*/  IADD3.X R7, R5, UR14, RZ, P1, !PT ;  /* 0x0000000e05077c10 */ /* 0x000fe20008ffe4ff */
[C---:B------:R-:W-:Y:S01]  /*2220*/  HMMA.16816.F32 R116, R8.reuse, R18, RZ ;  /* 0x000000120874723c */ /* 0x040fe200000018ff */
[----:B------:R-:W2:Y:S05]  /*2230*/  LDSM.16.M88.4 R16, [R233+0x8100] ;  /* 0x00810000e910783b */ /* 0x000eaa0000000200 */
[----:B------:R-:W-:Y:S01]  /*2240*/  @!PT LDS RZ, [RZ] ;  /* 0x00000000fffff984 */ /* 0x000fe20000000800 */
[----:B------:R-:W-:Y:S01]  /*2250*/  @!PT LDS RZ, [RZ] ;  /* 0x00000000fffff984 */ /* 0x000fe20000000800 */
[----:B------:R-:W-:Y:S01]  /*2260*/  @!PT LDS RZ, [RZ] ;  /* 0x00000000fffff984 */ /* 0x000fe20000000800 */
[----:B------:R3:W-:Y:S01]  /*2270*/  LDGSTS.E.BYPASS.LTC128B.128 [R244+0x100], [R4.64], !P5 ;  /* 0x0010000004f47fae */ /* 0x0007e2000e901d52 */
[----:B------:R-:W-:Y:S01]  /*2280*/  ISETP.LT.OR P5, PT, R2, 0x11, P0 ;  /* 0x000000110200780c */ /* 0x000fe200007a1670 */
[C---:B------:R-:W-:Y:S02]  /*2290*/  HMMA.16816.F32 R96, R8.reuse, R24, RZ ;  /* 0x000000180860723c */ /* 0x040fe400000018ff */
[----:B------:R3:W-:Y:S04]  /*22a0*/  LDGSTS.E.BYPASS.LTC128B.128 [R244+0x2100], [R4.64+0x80], !P4 ;  /* 0x0210008004f47fae */ /* 0x0007e8000e101d52 */
[----:B------:R4:W-:Y:S02]  /*22b0*/  LDGSTS.E.BYPASS.LTC128B.128 [R244+0x900], [R6.64], !P2 ;  /* 0x0090000006f47fae */ /* 0x0009e4000d101d52 */
[C---:B------:R-:W-:Y:S08]  /*22c0*/  HMMA.16816.F32 R108, R8.reuse, R26, RZ ;  /* 0x0000001a086c723c */ /* 0x040ff000000018ff */
[C---:B------:R-:W-:Y:S08]  /*22d0*/  HMMA.16816.F32 R84, R8.reuse, R28, RZ ;  /* 0x0000001c0854723c */ /* 0x040ff000000018ff */
[----:B------:R-:W-:Y:S07]  /*22e0*/  HMMA.16816.F32 R68, R8, R30, RZ ;  /* 0x0000001e0844723c */ /* 0x000fee00000018ff */
[----:B------:R-:W-:Y:S01]  /*22f0*/  IMAD.U32 R10, RZ, RZ, UR10 ;  /* 0x0000000aff0a7e24 */ /* 0x000fe2000f8e00ff */
[----:B------:R-:W-:Y:S04]  /*2300*/  HMMA.16816.F32 R76, R20, R52, R40 ;  /* 0x00000034144c723c */ /* 0x000fe80000001828 */
[----:B------:R-:W-:-:S02]  /*2310*/  IADD3 R10, P6, P1, R10, 0x80, R4 ;  /* 0x000000800a0a7810 */ /* 0x000fc400079de004 */
[----:B---3--:R-:W-:Y:S02]  /*2320*/  IADD3 R4, P4, R6, UR10, RZ ;  /* 0x0000000a06047c10 */ /* 0x008fe4000ff9e0ff */
[----:B------:R-:W-:Y:S01]  /*2330*/  IADD3.X R11, RZ, UR14, R5, P6, P1 ;  /* 0x0000000eff0b7c10 */ /* 0x000fe2000b7e2405 */
[C---:B------:R-:W-:Y:S01]  /*2340*/  HMMA.16816.F32 R136, R20.reuse, R48, R56 ;  /* 0x000000301488723c */ /* 0x040fe20000001838 */
[----:B------:R-:W-:Y:S02]  /*2350*/  ISETP.LT.OR P1, PT, R2, 0x21, P3 ;  /* 0x000000210200780c */ /* 0x000fe40001f21670 */
[----:B------:R-:W-:Y:S01]  /*2360*/  IADD3.X R5, R7, UR14, RZ, P4, !PT ;  /* 0x0000000e07057c10 */ /* 0x000fe2000a7fe4ff */
[----:B------:R3:W-:Y:S01]  /*2370*/  LDGSTS.E.BYPASS.LTC128B.128 [R244+0x2900], [R10.64], !P5 ;  /* 0x029000000af47fae */ /* 0x0007e2000e901d52 */
[----:B------:R-:W-:Y:S02]  /*2380*/  IADD3 R8, P4, R4, UR10, RZ ;  /* 0x0000000a04087c10 */ /* 0x000fe4000ff9e0ff */
[----:B----4-:R-:W-:Y:S01]  /*2390*/  IADD3 R6, P2, R6, UR16, RZ ;  /* 0x0000001006067c10 */ /* 0x010fe2000ff5e0ff */
[----:B------:R-:W-:Y:S01]  /*23a0*/  HMMA.16816.F32 R60, R20, R44, R60 ;  /* 0x0000002c143c723c */ /* 0x000fe2000000183c */
[----:B------:R-:W-:-:S02]  /*23b0*/  IADD3.X R9, R5, UR14, RZ, P4, !PT ;  /* 0x0000000e05097c10 */ /* 0x000fc4000a7fe4ff */
[C---:B------:R-:W-:Y:S02]  /*23c0*/  ISETP.LT.OR P6, PT, R2.reuse, 0x21, P0 ;  /* 0x000000210200780c */ /* 0x040fe400007c1670 */
[C---:B------:R-:W-:Y:S01]  /*23d0*/  ISETP.LT.OR P5, PT, R2.reuse, 0x31, P3 ;  /* 0x000000310200780c */ /* 0x040fe20001fa1670 */
[----:B------:R4:W-:Y:S01]  /*23e0*/  LDGSTS.E.BYPASS.LTC128B.128 [R244+0x1100], [R4.64], !P1 ;  /* 0x0110000004f47fae */ /* 0x0009e2000c901d52 */
[----:B------:R-:W-:Y:S01]  /*23f0*/  ISETP.LT.OR P4, PT, R2, 0x31, P0 ;  /* 0x000000310200780c */ /* 0x000fe20000781670 */
[----:B------:R-:W-:Y:S01]  /*2400*/  IMAD.MOV.U32 R2, RZ, RZ, -0x40 ;  /* 0xffffffc0ff027424 */ /* 0x000fe200078e00ff */
[----:B------:R-:W-:Y:S01]  /*2410*/  IADD3.X R7, R7, UR15, RZ, P2, !PT ;  /* 0x0000000f07077c10 */ /* 0x000fe200097fe4ff */
[----:B-1----:R-:W-:Y:S01]  /*2420*/  HMMA.16816.F32 R64, R20, R36, R64 ;  /* 0x000000241440723c */ /* 0x002fe20000001840 */
[----:B------:R-:W-:-:S04]  /*2430*/  LOP3.LUT P2, RZ, R33, 0x4, RZ, 0xc0, !PT ;  /* 0x0000000421ff7812 */ /* 0x000fc8000784c0ff */
[----:B------:R-:W-:Y:S01]  /*2440*/  SEL R2, R2, 0x40, P2 ;  /* 0x0000004002027807 */ /* 0x000fe20001000000 */
[----:B------:R1:W-:Y:S02]  /*2450*/  LDGSTS.E.BYPASS.LTC128B.128 [R244+0x3100], [R6.64], !P6 ;  /* 0x0310000006f47fae */ /* 0x0003e4000f101d52 */
[----:B------:R-:W-:Y:S02]  /*2460*/  HMMA.16816.F32 R72, R20, R54, R72 ;  /* 0x000000361448723c */ /* 0x000fe40000001848 */
[----:B------:R-:W-:Y:S01]  /*2470*/  IMAD.IADD R230, R224, 0x1, R2 ;  /* 0x00000001e0e67824 */ /* 0x000fe200078e0202 */
[----:B------:R3:W-:Y:S01]  /*2480*/  LDGSTS.E.BYPASS.LTC128B.128 [R244+0x1900], [R8.64], !P5 ;  /* 0x0190000008f47fae */ /* 0x0007e2000e901d52 */
[----:B------:R-:W-:-:S04]  /*2490*/  IMAD.IADD R229, R2, 0x1, R235 ;  /* 0x0000000102e57824 */ /* 0x000fc800078e02eb */
[----:B------:R-:W-:Y:S01]  /*24a0*/  HMMA.16816.F32 R80, R20, R50, R80 ;  /* 0x000000321450723c */ /* 0x000fe20000001850 */
[----:B----4-:R-:W-:-:S07]  /*24b0*/  IADD3 R4, P1, R4, UR16, RZ ;  /* 0x0000001004047c10 */ /* 0x010fce000ff3e0ff */
[----:B------:R-:W-:Y:S01]  /*24c0*/  HMMA.16816.F32 R140, R20, R46, R92 ;  /* 0x0000002e148c723c */ /* 0x000fe2000000185c */
[----:B------:R-:W-:Y:S02]  /*24d0*/  IADD3.X R5, R5, UR15, RZ, P1, !PT ;  /* 0x0000000f05057c10 */ /* 0x000fe40008ffe4ff */
[----:B------:R-:W-:-:S03]  /*24e0*/  PLOP3.LUT P1, PT, PT, PT, UP0, 0x80, 0x0 ;  /* 0x000000000000781c */ /* 0x000fc60003f2f008 */
[----:B------:R1:W-:Y:S02]  /*24f0*/  LDGSTS.E.BYPASS.LTC128B.128 [R244+0x3900], [R4.64], !P4 ;  /* 0x0390000004f47fae */ /* 0x0003e4000e101d52 */
[----:B------:R-:W-:Y:S02]  /*2500*/  HMMA.16816.F32 R132, R20, R38, R88 ;  /* 0x000000261484723c */ /* 0x000fe40000001858 */
[----:B------:R-:W-:Y:S04]  /*2510*/  LDSM.16.M88.4 R40, [R230+0x4100] ;  /* 0x00410000e628783b */ /* 0x000fe80000000200 */
[----:B------:R-:W4:Y:S02]  /*2520*/  LDSM.16.M88.4 R12, [R232+0x8100] ;  /* 0x00810000e80c783b */ /* 0x000f240000000200 */
[C---:B--2---:R-:W-:Y:S02]  /*2530*/  HMMA.16816.F32 R124, R16.reuse, R48, R100 ;  /* 0x00000030107c723c */ /* 0x044fe40000001864 */
[----:B---3--:R-:W2:Y:S04]  /*2540*/  LDSM.16.M88.4 R8, [R232+0xa100] ;  /* 0x00a10000e808783b */ /* 0x008ea80000000200 */
[----:B------:R-:W3:Y:S02]  /*2550*/  LDSM.16.M88.4 R24, [R230+0x5100] ;  /* 0x00510000e618783b */ /* 0x000ee40000000200 */
[C---:B------:R-:W-:Y:S02]  /*2560*/  HMMA.16816.F32 R128, R16.reuse, R44, R96 ;  /* 0x0000002c1080723c */ /* 0x040fe40000001860 */
[----:B------:R-:W5:Y:S04]  /*2570*/  LDSM.16.M88.4 R20, [R230+0x5900] ;  /* 0x00590000e614783b */ /* 0x000f680000000200 */
[----:B------:R-:W2:Y:S02]  /*2580*/  LDSM.16.M88.4 R28, [R230+0x4900] ;  /* 0x00490000e61c783b */ /* 0x000ea40000000200 */
[C---:B------:R-:W-:Y:S02]  /*2590*/  HMMA.16816.F32 R112, R16.reuse, R36, R84 ;  /* 0x000000241070723c */ /* 0x040fe40000001854 */
[----:B------:R-:W-:Y:S04]  /*25a0*/  LDSM.16.M88.4 R32, [R231+0xc100] ;  /* 0x00c10000e720783b */ /* 0x000fe80000000200 */
[----:B------:R-:W-:Y:S02]  /*25b0*/  LDSM.16.M88.4 R88, [R229+0x1000] ;  /* 0x00100000e558783b */ /* 0x000fe40000000200 */
[C---:B-1----:R-:W-:Y:S02]  /*25c0*/  HMMA.16816.F32 R4, R16.reuse, R52, R104 ;  /* 0x000000341004723c */ /* 0x042fe40000001868 */
[----:B------:R-:W0:Y:S06]  /*25d0*/  LDGDEPBAR ;  /* 0x00000000000079af */ /* 0x000e2c0000000000 */
[C---:B------:R-:W-:Y:S08]  /*25e0*/  HMMA.16816.F32 R104, R16.reuse, R50, R116 ;  /* 0x000000321068723c */ /* 0x040ff00000001874 */
[C---:B------:R-:W-:Y:S01]  /*25f0*/  HMMA.16816.F32 R92, R16.reuse, R54, R120 ;  /* 0x00000036105c723c */ /* 0x040fe20000001878 */
[----:B------:R-:W-:Y:S07]  /*2600*/  LDSM.16.M88.4 R52, [R229+0x800] ;  /* 0x00080000e534783b */ /* 0x000fee0000000200 */
[C---:B------:R-:W-:Y:S01]  /*2610*/  HMMA.16816.F32 R100, R16.reuse, R46, R108 ;  /* 0x0000002e1064723c */ /* 0x040fe2000000186c */
[----:B------:R-:W-:Y:S07]  /*2620*/  LDSM.16.M88.4 R108, [R229+0x1800] ;  /* 0x00180000e56c783b */ /* 0x000fee0000000200 */
[----:B------:R-:W-:Y:S01]  /*2630*/  HMMA.16816.F32 R48, R16, R38, R68 ;  /* 0x000000261030723c */ /* 0x000fe20000001844 */
[----:B------:R-:W-:Y:S04]  /*2640*/  LDSM.16.M88.4 R16, [R229] ;  /* 0x00000000e510783b */ /* 0x000fe80000000200 */
[----:B------:R-:W1:Y:S03]  /*2650*/  LDSM.16.M88.4 R36, [R234+0x8100] ;  /* 0x00810000ea24783b */ /* 0x000e660000000200 */
[-C--:B----4-:R-:W-:Y:S01]  /*2660*/  HMMA.16816.F32 R44, R12, R40.reuse, R4 ;  /* 0x000000280c2c723c */ /* 0x090fe20000001804 */
[----:B------:R-:W4:Y:S07]  /*2670*/  LDSM.16.M88.4 R4, [R234+0xa100] ;  /* 0x00a10000ea04783b */ /* 0x000f2e0000000200 */
[C---:B--2---:R-:W-:Y:S08]  /*2680*/  HMMA.16816.F32 R56, R8.reuse, R40, R76 ;  /* 0x000000280838723c */ /* 0x044ff0000000184c */
[C---:B---3--:R-:W-:Y:S01]  /*2690*/  HMMA.16816.F32 R76, R8.reuse, R24, R60 ;  /* 0x00000018084c723c */ /* 0x048fe2000000183c */
[----:B------:R-:W2:Y:S07]  /*26a0*/  LDSM.16.M88.4 R60, [R224+0x6100] ;  /* 0x00610000e03c783b */ /* 0x000eae0000000200 */
[C---:B-----5:R-:W-:Y:S08]  /*26b0*/  HMMA.16816.F32 R68, R8.reuse, R20, R64 ;  /* 0x000000140844723c */ /* 0x060ff00000001840 */
[C---:B------:R-:W-:Y:S08]  /*26c0*/  HMMA.16816.F32 R96, R8.reuse, R42, R72 ;  /* 0x0000002a0860723c */ /* 0x040ff00000001848 */
[C---:B------:R-:W-:Y:S08]  /*26d0*/  HMMA.16816.F32 R84, R8.reuse, R28, R136 ;  /* 0x0000001c0854723c */ /* 0x040ff00000001888 */
[C---:B------:R-:W-:Y:S08]  /*26e0*/  HMMA.16816.F32 R80, R8.reuse, R30, R80 ;  /* 0x0000001e0850723c */ /* 0x040ff00000001850 */
[C---:B------:R-:W-:Y:S08]  /*26f0*/  HMMA.16816.F32 R72, R8.reuse, R26, R140 ;  /* 0x0000001a0848723c */ /* 0x040ff0000000188c */
[----:B------:R-:W-:Y:S08]  /*2700*/  HMMA.16816.F32 R64, R8, R22, R132 ;  /* 0x000000160840723c */ /* 0x000ff00000001884 */
[----:B-1----:R-:W-:Y:S08]  /*2710*/  HMMA.16816.F32 R8, R36, R16, R44 ;  /* 0x000000102408723c */ /* 0x002ff0000000182c */
[C---:B------:R-:W-:Y:S08]  /*2720*/  HMMA.16816.F32 R40, R12.reuse, R42, R92 ;  /* 0x0000002a0c28723c */ /* 0x040ff0000000185c */
[C---:B------:R-:W-:Y:S08]  /*2730*/  HMMA.16816.F32 R116, R12.reuse, R20, R112 ;  /* 0x000000140c74723c */ /* 0x040ff00000001870 */
[C---:B------:R-:W-:Y:S08]  /*2740*/  HMMA.16816.F32 R92, R12.reuse, R28, R124 ;  /* 0x0000001c0c5c723c */ /* 0x040ff0000000187c */
[C---:B------:R-:W-:Y:S01]  /*2750*/  HMMA.16816.F32 R104, R12.reuse, R30, R104 ;  /* 0x0000001e0c68723c */ /* 0x040fe20000001868 */
[----:B------:R-:W1:Y:S07]  /*2760*/  LDSM.16.M88.4 R28, [R231+0xe100] ;  /* 0x00e10000e71c783b */ /* 0x000e6e0000000200 */
[C---:B------:R-:W-:Y:S08]  /*2770*/  HMMA.16816.F32 R128, R12.reuse, R24, R128 ;  /* 0x000000180c80723c */ /* 0x040ff00000001880 */
[C---:B------:R-:W-:Y:S01]  /*2780*/  HMMA.16816.F32 R100, R12.reuse, R26, R100 ;  /* 0x0000001a0c64723c */ /* 0x040fe20000001864 */
[----:B------:R-:W-:Y:S07]  /*2790*/  LDSM.16.M88.4 R24, [R233+0xc100] ;  /* 0x00c10000e918783b */ /* 0x000fee0000000200 */
[----:B------:R-:W-:Y:S01]  /*27a0*/  HMMA.16816.F32 R112, R12, R22, R48 ;  /* 0x000000160c70723c */ /* 0x000fe20000001830 */
[----:B------:R-:W-:Y:S04]  /*27b0*/  LDSM.16.M88.4 R20, [R233+0xe100] ;  /* 0x00e10000e914783b */ /* 0x000fe80000000200 */
[----:B------:R-:W-:Y:S03]  /*27c0*/  LDSM.16.M88.4 R48, [R230+0x6100] ;  /* 0x00610000e630783b */ /* 0x000fe60000000200 */
[----:B----4-:R-:W-:Y:S01]  /*27d0*/  HMMA.16816.F32 R12, R4, R16, R56 ;  /* 0x00000010040c723c */ /* 0x010fe20000001838 */
[----:B------:R-:W3:Y:S07]  /*27e0*/  LDSM.16.M88.4 R56, [R235+0x2000] ;  /* 0x00200000eb38783b */ /* 0x000eee0000000200 */
[----:B--2---:R-:W-:Y:S08]  /*27f0*/  HMMA.16816.F32 R8, R32, R60, R8 ;  /* 0x0000003c2008723c */ /* 0x004ff00000001808 */
[C---:B------:R-:W-:Y:S08]  /*2800*/  HMMA.16816.F32 R148, R4.reuse, R110, R64 ;  /* 0x0000006e0494723c */ /* 0x040ff00000001840 */
[-C--:B------:R-:W-:Y:S08]  /*2810*/  HMMA.16816.F32 R96, R4, R18.reuse, R96 ;  /* 0x000000120460723c */ /* 0x080ff00000001860 */
[----:B------:R-:W-:Y:S01]  /*2820*/  HMMA.16816.F32 R64, R36, R18, R40 ;  /* 0x000000122440723c */ /* 0x000fe20000001828 */
[----:B------:R-:W2:Y:S04]  /*2830*/  LDSM.16.M88.4 R16, [R232+0xc100] ;  /* 0x00c10000e810783b */ /* 0x000ea80000000200 */
[----:B------:R-:W-:Y:S03]  /*2840*/  LDSM.16.M88.4 R40, [R229+0x2000] ;  /* 0x00200000e528783b */ /* 0x000fe60000000200 */
[C---:B------:R-:W-:Y:S08]  /*2850*/  HMMA.16816.F32 R84, R4.reuse, R52, R84 ;  /* 0x000000340454723c */ /* 0x040ff00000001854 */
[C---:B------:R-:W-:Y:S08]  /*2860*/  HMMA.16816.F32 R120, R4.reuse, R54, R80 ;  /* 0x000000360478723c */ /* 0x040ff00000001850 */
[C---:B------:R-:W-:Y:S08]  /*2870*/  HMMA.16816.F32 R124, R4.reuse, R88, R76 ;  /* 0x00000058047c723c */ /* 0x040ff0000000184c */
[C---:B------:R-:W-:Y:S08]  /*2880*/  HMMA.16816.F32 R132, R4.reuse, R90, R72 ;  /* 0x0000005a0484723c */ /* 0x040ff00000001848 */
[----:B------:R-:W-:Y:S08]  /*2890*/  HMMA.16816.F32 R136, R4, R108, R68 ;  /* 0x0000006c0488723c */ /* 0x000ff00000001844 */
[----:B-1----:R-:W-:Y:S01]  /*28a0*/  HMMA.16816.F32 R4, R28, R60, R12 ;  /* 0x0000003c1c04723c */ /* 0x002fe2000000180c */
[----:B------:R-:W1:Y:S07]  /*28b0*/  LDSM.16.M88.4 R12, [R232+0xe100] ;  /* 0x00e10000e80c783b */ /* 0x000e6e0000000200 */
[----:B---3--:R-:W-:Y:S01]  /*28c0*/  HMMA.16816.F32 R44, R24, R56, R8 ;  /* 0x00000038182c723c */ /* 0x008fe20000001808 */
[----:B------:R-:W3:Y:S07]  /*28d0*/  LDSM.16.M88.4 R8, [R234+0xc100] ;  /* 0x00c10000ea08783b */ /* 0x000eee0000000200 */
[C---:B------:R-:W-:Y:S08]  /*28e0*/  HMMA.16816.F32 R92, R36.reuse, R52, R92 ;  /* 0x00000034245c723c */ /* 0x040ff0000000185c */
[----:B------:R-:W-:Y:S08]  /*28f0*/  HMMA.16816.F32 R104, R36, R54, R104 ;  /* 0x000000362468723c */ /* 0x000ff00000001868 */
[----:B------:R-:W-:Y:S01]  /*2900*/  HMMA.16816.F32 R52, R20, R56, R4 ;  /* 0x000000381434723c */ /* 0x000fe20000001804 */
[----:B------:R-:W-:Y:S07]  /*2910*/  LDSM.16.M88.4 R4, [R236+0xe100] ;  /* 0x00e10000ec04783b */ /* 0x000fee0000000200 */
[----:B--2---:R-:W-:Y:S01]  /*2920*/  HMMA.16816.F32 R68, R16, R48, R44 ;  /* 0x000000301044723c */ /* 0x004fe2000000182c */
[----:B------:R-:W2:Y:S07]  /*2930*/  LDSM.16.M88.4 R44, [R224+0x6900] ;  /* 0x00690000e02c783b */ /* 0x000eae0000000200 */
[-C--:B------:R-:W-:Y:S08]  /*2940*/  HMMA.16816.F32 R64, R32, R62.reuse, R64 ;  /* 0x0000003e2040723c */ /* 0x080ff00000001840 */
[----:B------:R-:W-:Y:S08]  /*2950*/  HMMA.16816.F32 R72, R28, R62, R96 ;  /* 0x0000003e1c48723c */ /* 0x000ff00000001860 */
[----:B-1----:R-:W-:Y:S01]  /*2960*/  HMMA.16816.F32 R60, R12, R48, R52 ;  /* 0x000000300c3c723c */ /* 0x002fe20000001834 */
[----:B------:R-:W1:Y:S07]  /*2970*/  LDSM.16.M88.4 R52, [R235+0x2800] ;  /* 0x00280000eb34783b */ /* 0x000e6e0000000200 */
[----:B------:R-:W-:Y:S08]  /*2980*/  HMMA.16816.F32 R64, R24, R58, R64 ;  /* 0x0000003a1840723c */ /* 0x000ff00000001840 */
[----:B---3--:R-:W-:Y:S08]  /*2990*/  HMMA.16816.F32 R76, R8, R40, R68 ;  /* 0x00000028084c723c */ /* 0x008ff00000001844 */
[----:B------:R-:W-:Y:S08]  /*29a0*/  HMMA.16816.F32 R72, R20, R58, R72 ;  /* 0x0000003a1448723c */ /* 0x000ff00000001848 */
[----:B--2---:R-:W-:Y:S08]  /*29b0*/  HMMA.16816.F32 R68, R32, R44, R92 ;  /* 0x0000002c2044723c */ /* 0x004ff0000000185c */
[----:B------:R-:W-:Y:S01]  /*29c0*/  HMMA.16816.F32 R128, R36, R88, R128 ;  /* 0x000000582480723c */ /* 0x000fe20000001880 */
[----:B------:R-:W-:-:S04]  /*29d0*/  FMUL.FTZ R2, R76, c[0x0][0x320] ;  /* 0x0000c8004c027a20 */ /* 0x000fc80000410000 */
[----:B------:R2:W3:Y:S03]  /*29e0*/  MUFU.TANH R146, R2 ;  /* 0x0000000200927308 */ /* 0x0004e60000002400 */
[C---:B------:R-:W-:Y:S08]  /*29f0*/  HMMA.16816.F32 R100, R36.reuse, R90, R100 ;  /* 0x0000005a2464723c */ /* 0x040ff00000001864 */
[----:B------:R-:W-:Y:S01]  /*2a00*/  HMMA.16816.F32 R116, R36, R108, R116 ;  /* 0x0000006c2474723c */ /* 0x000fe20000001874 */
[----:B--2---:R-:W-:-:S07]  /*2a10*/  FMUL.FTZ R2, R77, c[0x0][0x320] ;  /* 0x0000c8004d027a20 */ /* 0x004fce0000410000 */
[----:B------:R-:W-:Y:S01]  /*2a20*/  HMMA.16816.F32 R112, R36, R110, R112 ;  /* 0x0000006e2470723c */ /* 0x000fe20000001870 */
[----:B------:R-:W2:Y:S01]  /*2a30*/  LDSM.16.M88.4 R36, [R230+0x6900] ;  /* 0x00690000e624783b */ /* 0x000ea20000000200 */
[----:B------:R4:W1:Y:S06]  /*2a40*/  MUFU.TANH R145, R2 ;  /* 0x0000000200917308 */ /* 0x00086c0000002400 */
[----:B------:R-:W-:Y:S08]  /*2a50*/  HMMA.16816.F32 R80, R4, R40, R60 ;  /* 0x000000280450723c */ /* 0x000ff0000000183c */
[----:B------:R-:W-:Y:S01]  /*2a60*/  HMMA.16816.F32 R60, R16, R50, R64 ;  /* 0x00000032103c723c */ /* 0x000fe20000001840 */
[----:B----4-:R-:W-:-:S04]  /*2a70*/  FMUL.FTZ R2, R78, c[0x0][0x320] ;  /* 0x0000c8004e027a20 */ /* 0x010fc80000410000 */
[----:B------:R4:W1:Y:S03]  /*2a80*/  MUFU.TANH R144, R2 ;  /* 0x0000000200907308 */ /* 0x0008660000002400 */
[----:B------:R-:W-:Y:S08]  /*2a90*/  HMMA.16816.F32 R56, R28, R44, R84 ;  /* 0x0000002c1c38723c */ /* 0x000ff00000001854 */
[----:B------:R-:W-:Y:S01]  /*2aa0*/  HMMA.16816.F32 R64, R12, R50, R72 ;  /* 0x000000320c40723c */ /* 0x000fe20000001848 */
[----:B------:R-:W5:Y:S01]  /*2ab0*/  LDSM.16.M88.4 R48, [R229+0x2800] ;  /* 0x00280000e530783b */ /* 0x000f620000000200 */
[----:B----4-:R-:W-:-:S06]  /*2ac0*/  FMUL.FTZ R2, R79, c[0x0][0x320] ;  /* 0x0000c8004f027a20 */ /* 0x010fcc0000410000 */
[----:B-1----:R-:W-:Y:S01]  /*2ad0*/  HMMA.16816.F32 R68, R24, R52, R68 ;  /* 0x000000341844723c */ /* 0x002fe20000001844 */
[----:B------:R1:W4:Y:S07]  /*2ae0*/  MUFU.TANH R143, R2 ;  /* 0x00000002008f7308 */ /* 0x00032e0000002400 */
[----:B------:R-:W-:Y:S08]  /*2af0*/  HMMA.16816.F32 R72, R8, R42, R60 ;  /* 0x0000002a0848723c */ /* 0x000ff0000000183c */
[----:B------:R-:W-:Y:S01]  /*2b00*/  HMMA.16816.F32 R60, R20, R52, R56 ;  /* 0x00000034143c723c */ /* 0x000fe20000001838 */
[----:B------:R-:W3:Y:S01]  /*2b10*/  LDSM.16.M88.4 R56, [R224+0x7100] ;  /* 0x00710000e038783b */ /* 0x000ee20000000200 */
[----:B-1----:R-:W-:-:S04]  /*2b20*/  FMUL.FTZ R2, R80, c[0x0][0x320] ;  /* 0x0000c80050027a20 */ /* 0x002fc80000410000 */
[----:B------:R1:W1:Y:S02]  /*2b30*/  MUFU.TANH R142, R2 ;  /* 0x00000002008e7308 */ /* 0x0002640000002400 */
[----:B------:R-:W-:Y:S08]  /*2b40*/  HMMA.16816.F32 R84, R4, R42, R64 ;  /* 0x0000002a0454723c */ /* 0x000ff00000001840 */
[----:B------:R-:W-:Y:S01]  /*2b50*/  HMMA.16816.F32 R40, R32, R46, R104 ;  /* 0x0000002e2028723c */ /* 0x000fe20000001868 */
[----:B-1----:R-:W-:-:S07]  /*2b60*/  FMUL.FTZ R2, R81, c[0x0][0x320] ;  /* 0x0000c80051027a20 */ /* 0x002fce0000410000 */
[----:B--2---:R-:W-:Y:S01]  /*2b70*/  HMMA.16816.F32 R64, R16, R36, R68 ;  /* 0x000000241040723c */ /* 0x004fe20000001844 */
[----:B------:R1:W2:Y:S07]  /*2b80*/  MUFU.TANH R141, R2 ;  /* 0x00000002008d7308 */ /* 0x0002ae0000002400 */
[----:B------:R-:W-:Y:S08]  /*2b90*/  HMMA.16816.F32 R68, R28, R46, R120 ;  /* 0x0000002e1c44723c */ /* 0x000ff00000001878 */
[----:B------:R-:W-:Y:S01]  /*2ba0*/  HMMA.16816.F32 R44, R12, R36, R60 ;  /* 0x000000240c2c723c */ /* 0x000fe2000000183c */
[----:B-1----:R-:W-:-:S04]  /*2bb0*/  FMUL.FTZ R2, R82, c[0x0][0x320] ;  /* 0x0000c80052027a20 */ /* 0x002fc80000410000 */
[----:B------:R1:W1:Y:S03]  /*2bc0*/  MUFU.TANH R108, R2 ;  /* 0x00000002006c7308 */ /* 0x0002660000002400 */
[----:B------:R-:W-:Y:S01]  /*2bd0*/  HMMA.16816.F32 R60, R24, R54, R40 ;  /* 0x00000036183c723c */ /* 0x000fe20000001828 */
[----:B------:R-:W2:Y:S01]  /*2be0*/  LDSM.16.M88.4 R40, [R235+0x3000] ;  /* 0x00300000eb28783b */ /* 0x000ea20000000200 */
[----:B-1----:R-:W-:Y:S11]  /*2bf0*/  FMUL.FTZ R2, R83, c[0x0][0x320] ;  /* 0x0000c80053027a20 */ /* 0x002ff60000410000 */
[----:B------:R-:W-:Y:S03]  /*2c00*/  @!UPT UIADD3 URZ, URZ, URZ, URZ ;  /* 0x0000003f3f3ff290 */ /* 0x000fe6000fffe03f */
[----:B-----5:R-:W-:Y:S01]  /*2c10*/  HMMA.16816.F32 R76, R4, R48, R44 ;  /* 0x00000030044c723c */ /* 0x020fe2000000182c */
[----:B------:R1:W1:Y:S07]  /*2c20*/  MUFU.TANH R109, R2 ;  /* 0x00000002006d7308 */ /* 0x00026e0000002400 */
[----:B------:R-:W-:Y:S08]  /*2c30*/  HMMA.16816.F32 R60, R16, R38, R60 ;  /* 0x00000026103c723c */ /* 0x000ff0000000183c */
[----:B---3--:R-:W-:Y:S01]  /*2c40*/  HMMA.16816.F32 R44, R28, R56, R124 ;  /* 0x000000381c2c723c */ /* 0x008fe2000000187c */
[----:B-1----:R-:W-:-:S04]  /*2c50*/  FMUL.FTZ R2, R72, c[0x0][0x320] ;  /* 0x0000c80048027a20 */ /* 0x002fc80000410000 */
[----:B------:R1:W3:Y:S02]  /*2c60*/  MUFU.TANH R140, R2 ;  /* 0x00000002008c7308 */ /* 0x0002e40000002400 */
[----:B-1----:R-:W-:-:S06]  /*2c70*/  FMUL.FTZ R2, R73, c[0x0][0x320] ;  /* 0x0000c80049027a20 */ /* 0x002fcc0000410000 */
[----:B------:R1:W1:Y:S02]  /*2c80*/  MUFU.TANH R111, R2 ;  /* 0x00000002006f7308 */ /* 0x0002640000002400 */
[----:B-1----:R-:W-:-:S06]  /*2c90*/  FMUL.FTZ R2, R74, c[0x0][0x320] ;  /* 0x0000c8004a027a20 */ /* 0x002fcc0000410000 */
[----:B------:R1:W1:Y:S02]  /*2ca0*/  MUFU.TANH R110, R2 ;  /* 0x00000002006e7308 */ /* 0x0002640000002400 */
[----:B-1----:R-:W-:Y:S02]  /*2cb0*/  FMUL.FTZ R2, R75, c[0x0][0x320] ;  /* 0x0000c8004b027a20 */ /* 0x002fe40000410000 */
[----:B------:R-:W-:Y:S04]  /*2cc0*/  HMMA.16816.F32 R72, R8, R48, R64 ;  /* 0x000000300848723c */ /* 0x000fe80000001840 */
[----:B------:R1:W1:Y:S04]  /*2cd0*/  MUFU.TANH R107, R2 ;  /* 0x00000002006b7308 */ /* 0x0002680000002400 */
[----:B------:R-:W-:Y:S01]  /*2ce0*/  HMMA.16816.F32 R64, R20, R54, R68 ;  /* 0x000000361440723c */ /* 0x000fe20000001844 */
[----:B------:R-:W5:Y:S07]  /*2cf0*/  LDSM.16.M88.4 R52, [R230+0x7100] ;  /* 0x00710000e634783b */ /* 0x000f6e0000000200 */
[----:B------:R-:W-:Y:S01]  /*2d00*/  HMMA.16816.F32 R68, R32, R56, R128 ;  /* 0x000000382044723c */ /* 0x000fe20000001880 */
[----:B-1----:R-:W-:-:S04]  /*2d10*/  FMUL.FTZ R2, R84, c[0x0][0x320] ;  /* 0x0000c80054027a20 */ /* 0x002fc80000410000 */
[----:B------:R1:W1:Y:S11]  /*2d20*/  MUFU.TANH R106, R2 ;  /* 0x00000002006a7308 */ /* 0x0002760000002400 */
[----:B------:R-:W-:Y:S01]  /*2d30*/  HMMA.16816.F32 R64, R12, R38, R64 ;  /* 0x000000260c40723c */ /* 0x000fe20000001840 */
[----:B------:R-:W3:Y:S01]  /*2d40*/  LDSM.16.M88.4 R36, [R229+0x3000] ;  /* 0x00300000e524783b */ /* 0x000ee20000000200 */
[----:B-1----:R-:W-:-:S06]  /*2d50*/  FMUL.FTZ R2, R85, c[0x0][0x320] ;  /* 0x0000c80055027a20 */ /* 0x002fcc0000410000 */
[----:B--2---:R-:W-:Y:S01]  /*2d60*/  HMMA.16816.F32 R68, R24, R40, R68 ;  /* 0x000000281844723c */ /* 0x004fe20000001844 */
[----:B------:R1:W2:Y:S11]  /*2d70*/  MUFU.TANH R105, R2 ;  /* 0x0000000200697308 */ /* 0x0002b60000002400 */
[----:B------:R-:W-:Y:S04]  /*2d80*/  @!UPT UIADD3 URZ, URZ, URZ, URZ ;  /* 0x0000003f3f3ff290 */ /* 0x000fe8000fffe03f */
[----:B------:R-:W-:Y:S01]  /*2d90*/  HMMA.16816.F32 R80, R4, R50, R64 ;  /* 0x000000320450723c */ /* 0x000fe20000001840 */
[----:B-1----:R-:W-:-:S04]  /*2da0*/  FMUL.FTZ R2, R86, c[0x0][0x320] ;  /* 0x0000c80056027a20 */ /* 0x002fc80000410000 */
[----:B------:R1:W1:Y:S03]  /*2db0*/  MUFU.TANH R104, R2 ;  /* 0x0000000200687308 */ /* 0x0002660000002400 */
[----:B-----5:R-:W-:Y:S08]  /*2dc0*/  HMMA.16816.F32 R64, R16, R52, R68 ;  /* 0x000000341040723c */ /* 0x020ff00000001844 */
[----:B------:R-:W-:Y:S01]  /*2dd0*/  HMMA.16816.F32 R68, R28, R58, R132 ;  /* 0x0000003a1c44723c */ /* 0x000fe20000001884 */
[----:B-1----:R-:W-:-:S04]  /*2de0*/  FMUL.FTZ R2, R87, c[0x0][0x320] ;  /* 0x0000c80057027a20 */ /* 0x002fc80000410000 */
[----:B------:R1:W1:Y:S11]  /*2df0*/  MUFU.TANH R98, R2 ;  /* 0x0000000200627308 */ /* 0x0002760000002400 */
[----:B------:R-:W-:Y:S08]  /*2e00*/  @!UPT UIADD3 URZ, URZ, URZ, URZ ;  /* 0x0000003f3f3ff290 */ /* 0x000ff0000fffe03f */
[----:B------:R-:W-:Y:S01]  /*2e10*/  HMMA.16816.F32 R68, R20, R42, R68 ;  /* 0x0000002a1444723c */ /* 0x000fe20000001844 */
[----:B-1----:R-:W-:-:S04]  /*2e20*/  FMUL.FTZ R2, R72, c[0x0][0x320] ;  /* 0x0000c80048027a20 */ /* 0x002fc80000410000 */
[----:B------:R1:W1:Y:S02]  /*2e30*/  MUFU.TANH R99, R2 ;  /* 0x0000000200637308 */ /* 0x0002640000002400 */
[----:B-1----:R-:W-:Y:S11]  /*2e40*/  FMUL.FTZ R2, R73, c[0x0][0x320] ;  /* 0x0000c80049027a20 */ /* 0x002ff60000410000 */
[----:B------:R-:W-:Y:S06]  /*2e50*/  @!UPT UIADD3 URZ, URZ, URZ, URZ ;  /* 0x0000003f3f3ff290 */ /* 0x000fec000fffe03f */
[----:B------:R-:W-:Y:S01]  /*2e60*/  HMMA.16816.F32 R68, R12, R54, R68 ;  /* 0x000000360c44723c */ /* 0x000fe20000001844 */
[----:B------:R1:W1:Y:S02]  /*2e70*/  MUFU.TANH R97, R2 ;  /* 0x0000000200617308 */ /* 0x0002640000002400 */
[----:B-1----:R-:W-:-:S06]  /*2e80*/  FMUL.FTZ R2, R74, c[0x0][0x320] ;  /* 0x0000c8004a027a20 */ /* 0x002fcc0000410000 */
[----:B------:R1:W1:Y:S11]  /*2e90*/  MUFU.TANH R96, R2 ;  /* 0x0000000200607308 */ /* 0x0002760000002400 */
[----:B------:R-:W-:Y:S04]  /*2ea0*/  @!UPT UIADD3 URZ, URZ, URZ, URZ ;  /* 0x0000003f3f3ff290 */ /* 0x000fe8000fffe03f */
[----:B---3--:R-:W-:Y:S01]  /*2eb0*/  HMMA.16816.F32 R68, R4, R38, R68 ;  /* 0x000000260444723c */ /* 0x008fe20000001844 */
[----:B-1----:R-:W-:-:S07]  /*2ec0*/  FMUL.FTZ R2, R75, c[0x0][0x320] ;  /* 0x0000c8004b027a20 */ /* 0x002fce0000410000 */
[----:B------:R-:W-:Y:S01]  /*2ed0*/  HMMA.16816.F32 R72, R8, R50, R60 ;  /* 0x000000320848723c */ /* 0x000fe2000000183c */
[----:B------:R1:W3:Y:S07]  /*2ee0*/  MUFU.TANH R95, R2 ;  /* 0x00000002005f7308 */ /* 0x0002ee0000002400 */
[----:B------:R-:W-:Y:S01]  /*2ef0*/  HMMA.16816.F32 R60, R20, R40, R44 ;  /* 0x00000028143c723c */ /* 0x000fe2000000182c */
[----:B------:R-:W5:Y:S07]  /*2f00*/  LDSM.16.M88.4 R44, [R224+0x7900] ;  /* 0x00790000e02c783b */ /* 0x000f6e0000000200 */
[----:B------:R-:W-:-:S02]  /*2f10*/  FMUL.FTZ R68, R68, c[0x0][0x320] ;  /* 0x0000c80044447a20 */ /* 0x000fc40000410000 */
[----:B------:R-:W-:Y:S02]  /*2f20*/  FMUL.FTZ R69, R69, c[0x0][0x320] ;  /* 0x0000c80045457a20 */ /* 0x000fe40000410000 */
[----:B------:R-:W-:Y:S01]  /*2f30*/  FMUL.FTZ R70, R70, c[0x0][0x320] ;  /* 0x0000c80046467a20 */ /* 0x000fe20000410000 */
[----:B------:R-:W-:Y:S01]  /*2f40*/  HMMA.16816.F32 R48, R32, R58, R100 ;  /* 0x0000003a2030723c */ /* 0x000fe20000001864 */
[----:B------:R-:W2:Y:S01]  /*2f50*/  MUFU.TANH R68, R68 ;  /* 0x0000004400447308 */ /* 0x000ea20000002400 */
[----:B-1----:R-:W-:-:S07]  /*2f60*/  FMUL.FTZ R2, R76, c[0x0][0x320] ;  /* 0x0000c8004c027a20 */ /* 0x002fce0000410000 */
[----:B------:R1:W1:Y:S02]  /*2f70*/  MUFU.TANH R94, R2 ;  /* 0x00000002005e7308 */ /* 0x0002640000002400 */
[----:B------:R-:W-:Y:S06]  /*2f80*/  HMMA.16816.F32 R56, R12, R52, R60 ;  /* 0x000000340c38723c */ /* 0x000fec000000183c */
[----:B------:R-:W2:Y:S07]  /*2f90*/  MUFU.TANH R69, R69 ;  /* 0x0000004500457308 */ /* 0x000eae0000002400 */
[----:B------:R-:W-:Y:S01]  /*2fa0*/  HMMA.16816.F32 R60, R24, R42, R48 ;  /* 0x0000002a183c723c */ /* 0x000fe20000001830 */
[----:B-1----:R-:W-:Y:S01]  /*2fb0*/  FMUL.FTZ R2, R77, c[0x0][0x320] ;  /* 0x0000c8004d027a20 */ /* 0x002fe20000410000 */
[----:B------:R-:W1:Y:S01]  /*2fc0*/  LDSM.16.M88.4 R48, [R235+0x3800] ;  /* 0x00380000eb30783b */ /* 0x000e620000000200 */
[----:B------:R-:W1:Y:S03]  /*2fd0*/  MUFU.TANH R70, R70 ;  /* 0x0000004600467308 */ /* 0x000e660000002400 */
[----:B------:R-:W1:Y:S05]  /*2fe0*/  LDSM.16.M88.4 R40, [R230+0x7900] ;  /* 0x00790000e628783b */ /* 0x000e6a0000000200 */
[----:B------:R2:W1:Y:S02]  /*2ff0*/  MUFU.TANH R93, R2 ;  /* 0x00000002005d7308 */ /* 0x0004640000002400 */
[----:B--2---:R-:W-:-:S06]  /*3000*/  FMUL.FTZ R2, R78, c[0x0][0x320] ;  /* 0x0000c8004e027a20 */ /* 0x004fcc0000410000 */
[----:B------:R2:W1:Y:S02]  /*3010*/  MUFU.TANH R90, R2 ;  /* 0x00000002005a7308 */ /* 0x0004640000002400 */
[----:B--2---:R-:W-:Y:S02]  /*3020*/  FMUL.FTZ R2, R79, c[0x0][0x320] ;  /* 0x0000c8004f027a20 */ /* 0x004fe40000410000 */
[----:B------:R-:W-:Y:S04]  /*3030*/  HMMA.16816.F32 R76, R4, R36, R56 ;  /* 0x00000024044c723c */ /* 0x000fe80000001838 */
[----:B------:R2:W1:Y:S04]  /*3040*/  MUFU.TANH R89, R2 ;  /* 0x0000000200597308 */ /* 0x0004680000002400 */
[----:B------:R-:W-:Y:S08]  /*3050*/  HMMA.16816.F32 R56, R16, R54, R60 ;  /* 0x000000361038723c */ /* 0x000ff0000000183c */
[----:B-----5:R-:W-:Y:S01]  /*3060*/  HMMA.16816.F32 R60, R28, R44, R136 ;  /* 0x0000002c1c3c723c */ /* 0x020fe20000001888 */
[----:B--2---:R-:W-:-:S04]  /*3070*/  FMUL.FTZ R2, R72, c[0x0][0x320] ;  /* 0x0000c80048027a20 */ /* 0x004fc80000410000 */
[----:B------:R2:W1:Y:S03]  /*3080*/  MUFU.TANH R91, R2 ;  /* 0x00000002005b7308 */ /* 0x0004660000002400 */
[----:B------:R-:W-:Y:S01]  /*3090*/  HMMA.16816.F32 R28, R28, R46, R148 ;  /* 0x0000002e1c1c723c */ /* 0x000fe20000001894 */
[----:B--2---:R-:W-:Y:S11]  /*30a0*/  FMUL.FTZ R2, R73, c[0x0][0x320] ;  /* 0x0000c80049027a20 */ /* 0x004ff60000410000 */
[----:B------:R-:W-:Y:S04]  /*30b0*/  @!UPT UIADD3 URZ, URZ, URZ, URZ ;  /* 0x0000003f3f3ff290 */ /* 0x000fe8000fffe03f */
[----:B-1----:R-:W-:Y:S01]  /*30c0*/  HMMA.16816.F32 R60, R20, R48, R60 ;  /* 0x00000030143c723c */ /* 0x002fe2000000183c */
[----:B------:R1:W2:Y:S02]  /*30d0*/  MUFU.TANH R92, R2 ;  /* 0x00000002005c7308 */ /* 0x0002a40000002400 */
[----:B-1----:R-:W-:-:S06]  /*30e0*/  FMUL.FTZ R2, R74, c[0x0][0x320] ;  /* 0x0000c8004a027a20 */ /* 0x002fcc0000410000 */
[----:B------:R1:W1:Y:S02]  /*30f0*/  MUFU.TANH R88, R2 ;  /* 0x0000000200587308 */ /* 0x0002640000002400 */
[----:B-1----:R-:W-:Y:S02]  /*3100*/  FMUL.FTZ R2, R75, c[0x0][0x320] ;  /* 0x0000c8004b027a20 */ /* 0x002fe40000410000 */
[----:B------:R-:W-:Y:S04]  /*3110*/  HMMA.16816.F32 R72, R8, R36, R64 ;  /* 0x000000240848723c */ /* 0x000fe80000001840 */
[----:B------:R1:W1:Y:S04]  /*3120*/  MUFU.TANH R87, R2 ;  /* 0x0000000200577308 */ /* 0x0002680000002400 */
[----:B------:R-:W-:Y:S01]  /*3130*/  HMMA.16816.F32 R64, R32, R44, R116 ;  /* 0x0000002c2040723c */ /* 0x000fe20000001874 */
[----:B-1----:R-:W-:-:S04]  /*3140*/  FMUL.FTZ R2, R80, c[0x0][0x320] ;  /* 0x0000c80050027a20 */ /* 0x002fc80000410000 */
[----:B------:R1:W1:Y:S11]  /*3150*/  MUFU.TANH R86, R2 ;  /* 0x0000000200567308 */ /* 0x0002760000002400 */
[----:B------:R-:W-:Y:S08]  /*3160*/  @!UPT UIADD3 URZ, URZ, URZ, URZ ;  /* 0x0000003f3f3ff290 */ /* 0x000ff0000fffe03f */
[----:B------:R-:W-:Y:S01]  /*3170*/  HMMA.16816.F32 R52, R24, R48, R64 ;  /* 0x000000301834723c */ /* 0x000fe20000001840 */
[----:B-1----:R-:W-:-:S07]  /*3180*/  FMUL.FTZ R2, R81, c[0x0][0x320] ;  /* 0x0000c80051027a20 */ /* 0x002fce0000410000 */
[----:B------:R-:W-:Y:S01]  /*3190*/  HMMA.16816.F32 R64, R8, R38, R56 ;  /* 0x000000260840723c */ /* 0x000fe20000001838 */
[----:B------:R1:W1:Y:S07]  /*31a0*/  MUFU.TANH R85, R2 ;  /* 0x0000000200557308 */ /* 0x00026e0000002400 */
[----:B------:R-:W-:Y:S01]  /*31b0*/  HMMA.16816.F32 R56, R32, R46, R112 ;  /* 0x0000002e2038723c */ /* 0x000fe20000001870 */
[----:B------:R-:W5:Y:S01]  /*31c0*/  LDSM.16.M88.4 R32, [R229+0x3800] ;  /* 0x00380000e520783b */ /* 0x000f620000000200 */
[----:B------:R-:W-:-:S06]  /*31d0*/  DEPBAR.LE SB0, 0x0 ;  /* 0x000080000000791a */ /* 0x000fcc0000000000 */
[----:B------:R-:W-:Y:S01]  /*31e0*/  HMMA.16816.F32 R52, R16, R40, R52 ;  /* 0x000000281034723c */ /* 0x000fe20000001834 */
[----:B-1----:R-:W-:-:S04]  /*31f0*/  FMUL.FTZ R2, R82, c[0x0][0x320] ;  /* 0x0000c80052027a20 */ /* 0x002fc80000410000 */
[----:B------:R1:W1:Y:S03]  /*3200*/  MUFU.TANH R81, R2 ;  /* 0x0000000200517308 */ /* 0x0002660000002400 */
[----:B------:R-:W-:Y:S01]  /*3210*/  HMMA.16816.F32 R36, R12, R40, R60 ;  /* 0x000000280c24723c */ /* 0x000fe2000000183c */
[----:B------:R-:W-:Y:S02]  /*3220*/  FMUL.FTZ R65, R65, c[0x0][0x320] ;  /* 0x0000c80041417a20 */ /* 0x000fe40000410000 */
[----:B------:R-:W-:Y:S02]  /*3230*/  FMUL.FTZ R66, R66, c[0x0][0x320] ;  /* 0x0000c80042427a20 */ /* 0x000fe40000410000 */
[----:B------:R-:W-:Y:S02]  /*3240*/  FMUL.FTZ R67, R67, c[0x0][0x320] ;  /* 0x0000c80043437a20 */ /* 0x000fe40000410000 */
[----:B------:R-:W2:Y:S01]  /*3250*/  MUFU.TANH R65, R65 ;  /* 0x0000004100417308 */ /* 0x000ea20000002400 */
[----:B------:R-:W-:Y:S01]  /*3260*/  HMMA.16816.F32 R24, R24, R50, R56 ;  /* 0x000000321818723c */ /* 0x000fe20000001838 */
[----:B-1----:R-:W-:-:S06]  /*3270*/  FMUL.FTZ R2, R83, c[0x0][0x320] ;  /* 0x0000c80053027a20 */ /* 0x002fcc0000410000 */
[----:B------:R-:W1:Y:S01]  /*3280*/  MUFU.TANH R66, R66 ;  /* 0x0000004200427308 */ /* 0x000e620000002400 */
[----:B------:R-:W-:Y:S07]  /*3290*/  HMMA.16816.F32 R48, R20, R50, R28 ;  /* 0x000000321430723c */ /* 0x000fee000000181c */
[----:B------:R1:W1:Y:S01]  /*32a0*/  MUFU.TANH R83, R2 ;  /* 0x0000000200537308 */ /* 0x0002620000002400 */
[----:B-----5:R-:W-:Y:S07]  /*32b0*/  HMMA.16816.F32 R52, R8, R32, R52 ;  /* 0x000000200834723c */ /* 0x020fee0000001834 */
[----:B------:R-:W2:Y:S01]  /*32c0*/  MUFU.TANH R67, R67 ;  /* 0x0000004300437308 */ /* 0x000ea20000002400 */
[----:B------:R-:W-:Y:S01]  /*32d0*/  HMMA.16816.F32 R16, R16, R42, R24 ;  /* 0x0000002a1010723c */ /* 0x000fe20000001818 */
[----:B-1----:R-:W-:-:S07]  /*32e0*/  FMUL.FTZ R2, R72, c[0x0][0x320] ;  /* 0x0000c80048027a20 */ /* 0x002fce0000410000 */
[----:B------:R-:W-:Y:S01]  /*32f0*/  HMMA.16816.F32 R12, R12, R42, R48 ;  /* 0x0000002a0c0c723c */ /* 0x000fe20000001830 */
[----:B------:R1:W1:Y:S07]  /*3300*/  MUFU.TANH R84, R2 ;  /* 0x0000000200547308 */ /* 0x00026e0000002400 */
[----:B------:R-:W-:Y:S01]  /*3310*/  HMMA.16816.F32 R20, R4, R32, R36 ;  /* 0x000000200414723c */ /* 0x000fe20000001824 */
[----:B------:R-:W-:Y:S02]  /*3320*/  FMUL.FTZ R52, R52, c[0x0][0x320] ;  /* 0x0000c80034347a20 */ /* 0x000fe40000410000 */
[----:B------:R-:W-:-:S02]  /*3330*/  FMUL.FTZ R53, R53, c[0x0][0x320] ;  /* 0x0000c80035357a20 */ /* 0x000fc40000410000 */
[----:B------:R-:W-:Y:S02]  /*3340*/  FMUL.FTZ R54, R54, c[0x0][0x320] ;  /* 0x0000c80036367a20 */ /* 0x000fe40000410000 */
[----:B------:R-:W2:Y:S01]  /*3350*/  MUFU.TANH R52, R52 ;  /* 0x0000003400347308 */ /* 0x000ea20000002400 */
[----:B------:R-:W-:Y:S01]  /*3360*/  HMMA.16816.F32 R8, R8, R34, R16 ;  /* 0x000000220808723c */ /* 0x000fe20000001810 */
[----:B-1----:R-:W-:-:S06]  /*3370*/  FMUL.FTZ R2, R73, c[0x0][0x320] ;  /* 0x0000c80049027a20 */ /* 0x002fcc0000410000 */
[----:B------:R1:W1:Y:S01]  /*3380*/  MUFU.TANH R82, R2 ;  /* 0x0000000200527308 */ /* 0x0002620000002400 */
[----:B------:R-:W-:Y:S07]  /*3390*/  HMMA.16816.F32 R4, R4, R34, R12 ;  /* 0x000000220404723c */ /* 0x000fee000000180c */
[----:B------:R-:W2:Y:S01]  /*33a0*/  MUFU.TANH R37, R54 ;  /* 0x0000003600257308 */ /* 0x000ea20000002400 */
[----:B------:R-:W-:Y:S02]  /*33b0*/  FMUL.FTZ R21, R21, c[0x0][0x320] ;  /* 0x0000c80015157a20 */ /* 0x000fe40000410000 */
[----:B------:R-:W-:-:S02]  /*33c0*/  FMUL.FTZ R20, R20, c[0x0][0x320] ;  /* 0x0000c80014147a20 */ /* 0x000fc40000410000 */
[----:B------:R-:W-:Y:S02]  /*33d0*/  FMUL.FTZ R23, R23, c[0x0][0x320] ;  /* 0x0000c80017177a20 */ /* 0x000fe40000410000 */
[----:B------:R-:W-:Y:S01]  /*33e0*/  FMUL.FTZ R22, R22, c[0x0][0x320] ;  /* 0x0000c80016167a20 */ /* 0x000fe20000410000 */
[----:B------:R-:W2:Y:S01]  /*33f0*/  MUFU.TANH R29, R21 ;  /* 0x00000015001d7308 */ /* 0x000ea20000002400 */
[----:B-1----:R-:W-:Y:S02]  /*3400*/  FMUL.FTZ R2, R74, c[0x0][0x320] ;  /* 0x0000c8004a027a20 */ /* 0x002fe40000410000 */
[----:B------:R-:W-:Y:S02]  /*3410*/  FMUL.FTZ R8, R8, c[0x0][0x320] ;  /* 0x0000c80008087a20 */ /* 0x000fe40000410000 */
[----:B------:R-:W-:Y:S02]  /*3420*/  FMUL.FTZ R9, R9, c[0x0][0x320] ;  /* 0x0000c80009097a20 */ /* 0x000fe40000410000 */
[----:B------:R-:W-:Y:S01]  /*3430*/  FMUL.FTZ R10, R10, c[0x0][0x320] ;  /* 0x0000c8000a0a7a20 */ /* 0x000fe20000410000 */
[----:B------:R1:W1:Y:S01]  /*3440*/  MUFU.TANH R80, R2 ;  /* 0x0000000200507308 */ /* 0x0002620000002400 */
[----:B------:R-:W-:-:S02]  /*3450*/  FMUL.FTZ R11, R11, c[0x0][0x320] ;  /* 0x0000c8000b0b7a20 */ /* 0x000fc40000410000 */
[----:B------:R-:W-:Y:S02]  /*3460*/  FMUL.FTZ R5, R5, c[0x0][0x320] ;  /* 0x0000c80005057a20 */ /* 0x000fe40000410000 */
[----:B------:R-:W-:Y:S02]  /*3470*/  FMUL.FTZ R6, R6, c[0x0][0x320] ;  /* 0x0000c80006067a20 */ /* 0x000fe40000410000 */
[----:B------:R-:W-:Y:S01]  /*3480*/  FMUL.FTZ R7, R7, c[0x0][0x320] ;  /* 0x0000c80007077a20 */ /* 0x000fe20000410000 */
[----:B------:R-:W2:Y:S01]  /*3490*/  MUFU.TANH R53, R53 ;  /* 0x0000003500357308 */ /* 0x000ea20000002400 */
[----:B------:R-:W-:Y:S02]  /*34a0*/  FMUL.FTZ R4, R4, c[0x0][0x320] ;  /* 0x0000c80004047a20 */ /* 0x000fe40000410000 */
[----:B-1----:R-:W-:-:S05]  /*34b0*/  FMUL.FTZ R2, R75, c[0x0][0x320] ;  /* 0x0000c8004b027a20 */ /* 0x002fca0000410000 */
[----:B------:R-:W1:Y:S08]  /*34c0*/  MUFU.TANH R30, R20 ;  /* 0x00000014001e7308 */ /* 0x000e700000002400 */
[----:B------:R5:W1:Y:S08]  /*34d0*/  MUFU.TANH R75, R2 ;  /* 0x00000002004b7308 */ /* 0x000a700000002400 */
[----:B------:R-:W1:Y:S01]  /*34e0*/  MUFU.TANH R31, R23 ;  /* 0x00000017001f7308 */ /* 0x000e620000002400 */
[----:B-----5:R-:W-:-:S07]  /*34f0*/  FMUL.FTZ R2, R76, c[0x0][0x320] ;  /* 0x0000c8004c027a20 */ /* 0x020fce0000410000 */
        /* <DEDUP_REMOVED lines=16> */
[----:B------:R5:W1:Y:S08]  /*3600*/  MUFU.TANH R22, R4 ;  /* 0x0000000400167308 */ /* 0x000a700000002400 */
[----:B------:R1:W1:Y:S01]  /*3610*/  MUFU.TANH R44, R2 ;  /* 0x00000002002c7308 */ /* 0x0002620000002400 */
[----:B-----5:R-:W-:Y:S01]  /*3620*/  LOP3.LUT R4, R152, R147, RZ, 0xfc, !PT ;  /* 0x0000009398047212 */ /* 0x020fe200078efcff */
[----:B-1----:R-:W-:-:S06]  /*3630*/  FMUL.FTZ R2, R71, c[0x0][0x320] ;  /* 0x0000c80047027a20 */ /* 0x002fcc0000410000 */
[----:B------:R1:W1:Y:S02]  /*3640*/  MUFU.TANH R40, R2 ;  /* 0x0000000200287308 */ /* 0x0002640000002400 */
[----:B-1----:R-:W-:-:S06]  /*3650*/  FMUL.FTZ R2, R55, c[0x0][0x320] ;  /* 0x0000c80037027a20 */ /* 0x002fcc0000410000 */
[----:B------:R1:W1:Y:S01]  /*3660*/  MUFU.TANH R36, R2 ;  /* 0x0000000200247308 */ /* 0x0002620000002400 */
[----:B------:R-:W-:Y:S06]  /*3670*/  BAR.SYNC.DEFER_BLOCKING 0x0 ;  /* 0x0000000000007b1d */ /* 0x000fec0000010000 */
[----:B------:R-:W-:Y:S05]  /*3680*/  @!P1 BRA `(.L_x_110) ;  /* 0x0000024000009947 */ /* 0x000fea0003800000 */
[----:B--234-:R-:W-:-:S04]  /*3690*/  UIADD3 UR5, UR21, -0x2, URZ ;  /* 0xfffffffe15057890 */ /* 0x01cfc8000fffe03f */
[----:B------:R-:W-:Y:S02]  /*36a0*/  USHF.R.S32.HI UR4, URZ, 0x1f, UR5 ;  /* 0x0000001f3f047899 */ /* 0x000fe40008011405 */
[----:B------:R-:W-:Y:S01]  /*36b0*/  UIMAD UR22, UR22, UR5, URZ ;  /* 0x00000005161672a4 */ /* 0x000fe2000f8e023f */
[----:B------:R-:W-:Y:S01]  /*36c0*/  IMAD.WIDE.U32 R8, R153, UR5, R156 ;  /* 0x0000000599087c25 */ /* 0x000fe2000f8e009c */
[----:B------:R-:W-:Y:S02]  /*36d0*/  USHF.L.U32 UR5, UR6, 0x5, URZ ;  /* 0x0000000506057899 */ /* 0x000fe4000800063f */
[----:B------:R-:W-:Y:S02]  /*36e0*/  UIMAD UR4, UR4, UR23, UR22 ;  /* 0x00000017040472a4 */ /* 0x000fe4000f8e0216 */
[----:B------:R-:W-:Y:S01]  /*36f0*/  LEA R6, P1, R8, c[0x0][0x1c8], 0x1 ;  /* 0x0000720008067a11 */ /* 0x000fe200078208ff */
[----:B------:R-:W-:Y:S01]  /*3700*/  USHF.L.U64.HI UR6, UR6, 0x5, UR7 ;  /* 0x0000000506067899 */ /* 0x000fe20008010207 */
[----:B------:R-:W-:Y:S01]  /*3710*/  IMAD.U32 R14, RZ, RZ, UR5 ;  /* 0x00000005ff0e7e24 */ /* 0x000fe2000f8e00ff */
[----:B------:R-:W-:Y:S01]  /*3720*/  UIADD3 UR7, UP0, UR12, 0x80, URZ ;  /* 0x000000800c077890 */ /* 0x000fe2000ff1e03f */
[----:B-1----:R-:W-:-:S03]  /*3730*/  IADD3 R2, R9, UR4, RZ ;  /* 0x0000000409027c10 */ /* 0x002fc6000fffe0ff */
[----:B------:R-:W-:Y:S01]  /*3740*/  UIADD3.X UR4, URZ, UR9, URZ, UP0, !UPT ;  /* 0x000000093f047290 */ /* 0x000fe200087fe43f */
[----:B------:R-:W-:Y:S02]  /*3750*/  LEA.HI.X R7, R8, c[0x0][0x1cc], R2, 0x1, P1 ;  /* 0x0000730008077a11 */ /* 0x000fe400008f0c02 */
[----:B------:R-:W-:Y:S02]  /*3760*/  IADD3 R8, P4, R6, UR5, RZ ;  /* 0x0000000506087c10 */ /* 0x000fe4000ff9e0ff */
[----:B------:R-:W-:Y:S01]  /*3770*/  IADD3 R14, P2, P1, R14, 0x80, R6 ;  /* 0x000000800e0e7810 */ /* 0x000fe2000795e006 */
[----:B------:R-:W-:Y:S01]  /*3780*/  @!PT LDS RZ, [RZ] ;  /* 0x00000000fffff984 */ /* 0x000fe20000000800 */
[----:B------:R-:W-:Y:S01]  /*3790*/  @!PT LDS RZ, [RZ] ;  /* 0x00000000fffff984 */ /* 0x000fe20000000800 */
[----:B------:R-:W-:Y:S01]  /*37a0*/  @!PT LDS RZ, [RZ] ;  /* 0x00000000fffff984 */ /* 0x000fe20000000800 */
[----:B------:R1:W-:Y:S01]  /*37b0*/  LDGSTS.E.BYPASS.LTC128B.128 [R244+0x4100], [R6.64], !P3 ;  /* 0x0410000006f47fae */ /* 0x0003e2000d901d52 */
[----:B------:R-:W-:Y:S02]  /*37c0*/  IADD3.X R9, R7, UR6, RZ, P4, !PT ;  /* 0x0000000607097c10 */ /* 0x000fe4000a7fe4ff */
[----:B------:R-:W-:Y:S01]  /*37d0*/  IADD3.X R15, RZ, UR6, R7, P2, P1 ;  /* 0x00000006ff0f7c10 */ /* 0x000fe200097e2407 */
[----:B------:R1:W-:Y:S01]  /*37e0*/  LDGSTS.E.BYPASS.LTC128B.128 [R244+0x6100], [R6.64+0x80], !P0 ;  /* 0x0610008006f47fae */ /* 0x0003e2000c101d52 */
[----:B------:R-:W-:-:S03]  /*37f0*/  IADD3 R12, P4, R8, UR7, RZ ;  /* 0x00000007080c7c10 */ /* 0x000fc6000ff9e0ff */
[----:B------:R2:W-:Y:S01]  /*3800*/  LDGSTS.E.BYPASS.LTC128B.128 [R244+0x4900], [R8.64], !P3 ;  /* 0x0490000008f47fae */ /* 0x0005e2000d901d52 */
[----:B------:R-:W-:-:S03]  /*3810*/  IADD3.X R13, R9, UR4, RZ, P4, !PT ;  /* 0x00000004090d7c10 */ /* 0x000fc6000a7fe4ff */
[----:B------:R3:W-:Y:S01]  /*3820*/  LDGSTS.E.BYPASS.LTC128B.128 [R244+0x6900], [R14.64], !P0 ;  /* 0x069000000ef47fae */ /* 0x0007e2000c101d52 */
[----:B-1----:R-:W-:-:S04]  /*3830*/  IADD3 R6, P5, R8, UR5, RZ ;  /* 0x0000000508067c10 */ /* 0x002fc8000ffbe0ff */
[C---:B------:R-:W-:Y:S02]  /*3840*/  IADD3 R10, P2, R6.reuse, UR5, RZ ;  /* 0x00000005060a7c10 */ /* 0x040fe4000ff5e0ff */
[----:B------:R-:W-:Y:S02]  /*3850*/  IADD3.X R7, R9, UR6, RZ, P5, !PT ;  /* 0x0000000609077c10 */ /* 0x000fe4000affe4ff */
[----:B--2---:R-:W-:Y:S02]  /*3860*/  IADD3 R8, P1, R6, UR7, RZ ;  /* 0x0000000706087c10 */ /* 0x004fe4000ff3e0ff */
[C---:B------:R-:W-:Y:S01]  /*3870*/  IADD3.X R11, R7.reuse, UR6, RZ, P2, !PT ;  /* 0x00000006070b7c10 */ /* 0x040fe200097fe4ff */
[----:B------:R3:W-:Y:S01]  /*3880*/  LDGSTS.E.BYPASS.LTC128B.128 [R244+0x5100], [R6.64], !P3 ;  /* 0x0510000006f47fae */ /* 0x0007e2000d901d52 */
[----:B------:R-:W-:-:S03]  /*3890*/  IADD3.X R9, R7, UR4, RZ, P1, !PT ;  /* 0x0000000407097c10 */ /* 0x000fc60008ffe4ff */
[----:B------:R3:W-:Y:S04]  /*38a0*/  LDGSTS.E.BYPASS.LTC128B.128 [R244+0x7100], [R12.64], !P0 ;  /* 0x071000000cf47fae */ /* 0x0007e8000c101d52 */
[----:B------:R3:W-:Y:S04]  /*38b0*/  LDGSTS.E.BYPASS.LTC128B.128 [R244+0x5900], [R10.64], !P3 ;  /* 0x059000000af47fae */ /* 0x0007e8000d901d52 */
[----:B------:R3:W-:Y:S02]  /*38c0*/  LDGSTS.E.BYPASS.LTC128B.128 [R244+0x7900], [R8.64], !P0 ;  /* 0x0790000008f47fae */ /* 0x0007e4000c101d52 */
.L_x_110:
[----:B-1234-:R-:W-:Y:S01]  /*38d0*/  LOP3.LUT R2, R154, 0xffffffe0, RZ, 0xc0, !PT ;  /* 0xffffffe09a027812 */ /* 0x01efe200078ec0ff */
[----:B------:R-:W-:Y:S01]  /*38e0*/  IMAD.U32 R5, RZ, RZ, UR17 ;  /* 0x00000011ff057e24 */ /* 0x000fe2000f8e00ff */
[----:B------:R-:W-:Y:S01]  /*38f0*/  STL [R1+0x80], R244 ;  /* 0x000080f401007387 */ /* 0x000fe20000100800 */
[----:B------:R-:W-:-:S02]  /*3900*/  IMAD.SHL.U32 R225, R4, 0x2, RZ ;  /* 0x0000000204e17824 */ /* 0x000fc400078e00ff */
[----:B------:R-:W-:Y:S01]  /*3910*/  IMAD.IADD R2, R188, 0x1, -R2 ;  /* 0x00000001bc027824 */ /* 0x000fe200078e0a02 */
[----:B------:R-:W-:Y:S01]  /*3920*/  STL [R1+0x7c], R243 ;  /* 0x00007cf301007387 */ /* 0x000fe20000100800 */
[----:B------:R-:W-:Y:S01]  /*3930*/  IMAD R226, R3, 0x2, R225 ;  /* 0x0000000203e27824 */ /* 0x000fe200078e02e1 */
[C---:B------:R-:W-:Y:S02]  /*3940*/  LEA R228, R0.reuse, R225, 0x1 ;  /* 0x000000e100e47211 */ /* 0x040fe400078e08ff */
[----:B------:R-:W-:Y:S01]  /*3950*/  SHF.R.S32.HI R8, RZ, 0x1f, R2 ;  /* 0x0000001fff087819 */ /* 0x000fe20000011402 */
[----:B------:R-:W-:Y:S01]  /*3960*/  STL [R1+0x78], R242 ;  /* 0x000078f201007387 */ /* 0x000fe20000100800 */
[----:B------:R-:W-:Y:S02]  /*3970*/  IMAD R227, R0, 0x2, R226 ;  /* 0x0000000200e37824 */ /* 0x000fe400078e02e2 */
[----:B------:R-:W-:Y:S01]  /*3980*/  LEA.HI R8, R8, R2, RZ, 0x2 ;  /* 0x0000000208087211 */ /* 0x000fe200078f10ff */
[----:B------:R-:W-:Y:S03]  /*3990*/  STL [R1+0x74], R241 ;  /* 0x000074f101007387 */ /* 0x000fe60000100800 */
[----:B------:R-:W-:Y:S01]  /*39a0*/  LOP3.LUT R8, R8, 0x7ffffffc, RZ, 0xc0, !PT ;  /* 0x7ffffffc08087812 */ /* 0x000fe200078ec0ff */
[----:B------:R-:W-:Y:S03]  /*39b0*/  STL [R1+0x70], R240 ;  /* 0x000070f001007387 */ /* 0x000fe60000100800 */
[----:B------:R-:W-:Y:S01]  /*39c0*/  IADD3 R8, R2, -R8, RZ ;  /* 0x8000000802087210 */ /* 0x000fe20007ffe0ff */
[----:B------:R-:W-:Y:S04]  /*39d0*/  STL [R1+0x6c], R239 ;  /* 0x00006cef01007387 */ /* 0x000fe80000100800 */
[----:B------:R-:W-:Y:S01]  /*39e0*/  IMAD R8, R8, -0x2, R5 ;  /* 0xfffffffe08087824 */ /* 0x000fe200078e0205 */
[----:B------:R-:W-:Y:S04]  /*39f0*/  STL [R1+0x68], R238 ;  /* 0x000068ee01007387 */ /* 0x000fe80000100800 */
[C---:B------:R-:W-:Y:S01]  /*3a00*/  ISETP.GT.AND P1, PT, R8.reuse, RZ, PT ;  /* 0x000000ff0800720c */ /* 0x040fe20003f24270 */
[----:B------:R-:W-:Y:S01]  /*3a10*/  STL [R1+0x64], R237 ;  /* 0x000064ed01007387 */ /* 0x000fe20000100800 */
[----:B------:R-:W-:-:S02]  /*3a20*/  ISETP.GT.AND P6, PT, R8, 0x1, PT ;  /* 0x000000010800780c */ /* 0x000fc40003fc4270 */
[----:B------:R-:W-:Y:S01]  /*3a30*/  ISETP.GT.AND P5, PT, R8, 0x8, PT ;  /* 0x000000080800780c */ /* 0x000fe20003fa4270 */
[----:B------:R-:W-:Y:S01]  /*3a40*/  STL [R1+0x60], R236 ;  /* 0x000060ec01007387 */ /* 0x000fe20000100800 */
[----:B------:R-:W-:Y:S02]  /*3a50*/  FSEL R6, R142, -INF , P1 ;  /* 0xff8000008e067808 */ /* 0x000fe40000800000 */
[----:B------:R-:W-:Y:S01]  /*3a60*/  FSEL R7, R141, -INF , P6 ;  /* 0xff8000008d077808 */ /* 0x000fe20003000000 */
[----:B------:R-:W-:Y:S01]  /*3a70*/  STL [R1+0x5c], R235 ;  /* 0x00005ceb01007387 */ /* 0x000fe20000100800 */
[----:B------:R-:W-:Y:S02]  /*3a80*/  ISETP.GT.AND P4, PT, R8, 0x9, PT ;  /* 0x000000090800780c */ /* 0x000fe40003f84270 */
[----:B------:R-:W-:Y:S01]  /*3a90*/  FSEL R9, R106, -INF , P5 ;  /* 0xff8000006a097808 */ /* 0x000fe20002800000 */
[----:B------:R-:W-:Y:S01]  /*3aa0*/  STL [R1+0x58], R234 ;  /* 0x000058ea01007387 */ /* 0x000fe20000100800 */
[----:B------:R-:W-:-:S02]  /*3ab0*/  FMNMX.FTZ R135, R6, R7, !PT ;  /* 0x0000000706877209 */ /* 0x000fc40007810000 */
[----:B------:R-:W-:Y:S01]  /*3ac0*/  ISETP.GT.AND P2, PT, R8, 0x10, PT ;  /* 0x000000100800780c */ /* 0x000fe20003f44270 */
[----:B------:R-:W-:Y:S01]  /*3ad0*/  STL [R1+0x54], R233 ;  /* 0x000054e901007387 */ /* 0x000fe20000100800 */
[----:B------:R-:W-:Y:S02]  /*3ae0*/  FSEL R10, R105, -INF , P4 ;  /* 0xff800000690a7808 */ /* 0x000fe40002000000 */
[----:B------:R-:W-:Y:S01]  /*3af0*/  FMNMX.FTZ R135, R9, R135, !PT ;  /* 0x0000008709877209 */ /* 0x000fe20007810000 */
[----:B------:R-:W-:Y:S01]  /*3b00*/  STL [R1+0x50], R232 ;  /* 0x000050e801007387 */ /* 0x000fe20000100800 */
[----:B------:R-:W-:Y:S02]  /*3b10*/  FSEL R11, R108, -INF , P1 ;  /* 0xff8000006c0b7808 */ /* 0x000fe40000800000 */
[----:B------:R-:W-:Y:S01]  /*3b20*/  FSEL R119, R144, -INF , P1 ;  /* 0xff80000090777808 */ /* 0x000fe20000800000 */
[----:B------:R1:W-:Y:S01]  /*3b30*/  STL [R1+0x4c], R231 ;  /* 0x00004ce701007387 */ /* 0x0003e20000100800 */
[----:B------:R-:W-:-:S02]  /*3b40*/  FSEL R108, R146, -INF , P1 ;  /* 0xff800000926c7808 */ /* 0x000fc40000800000 */
[----:B------:R-:W-:Y:S01]  /*3b50*/  ISETP.GT.AND P1, PT, R8, 0x11, PT ;  /* 0x000000110800780c */ /* 0x000fe20003f24270 */
[----:B------:R2:W-:Y:S01]  /*3b60*/  STL [R1+0x48], R230 ;  /* 0x000048e601007387 */ /* 0x0005e20000100800 */
[----:B------:R-:W-:Y:S02]  /*3b70*/  FSEL R17, R94, -INF , P2 ;  /* 0xff8000005e117808 */ /* 0x000fe40001000000 */
[----:B------:R-:W-:Y:S01]  /*3b80*/  FMNMX.FTZ R135, R10, R135, !PT ;  /* 0x000000870a877209 */ /* 0x000fe20007810000 */
[----:B------:R3:W-:Y:S01]  /*3b90*/  STL [R1+0x44], R229 ;  /* 0x000044e501007387 */ /* 0x0007e20000100800 */
[----:B------:R-:W-:Y:S02]  /*3ba0*/  FSEL R14, R109, -INF , P6 ;  /* 0xff8000006d0e7808 */ /* 0x000fe40003000000 */
[----:B------:R-:W-:Y:S01]  /*3bb0*/  FSEL R121, R143, -INF , P6 ;  /* 0xff8000008f797808 */ /* 0x000fe20003000000 */
[----:B------:R4:W-:Y:S01]  /*3bc0*/  STL [R1+0x40], R224 ;  /* 0x000040e001007387 */ /* 0x0009e20000100800 */
[----:B------:R-:W-:-:S02]  /*3bd0*/  FSEL R109, R145, -INF , P6 ;  /* 0xff800000916d7808 */ /* 0x000fc40003000000 */
[----:B------:R-:W-:Y:S01]  /*3be0*/  ISETP.GT.AND P6, PT, R8, 0x18, PT ;  /* 0x000000180800780c */ /* 0x000fe20003fc4270 */
[----:B------:R-:W-:Y:S01]  /*3bf0*/  LDSM.16.MT88.4 R48, [R226+0x100] ;  /* 0x00010000e230783b */ /* 0x000fe20000004200 */
[----:B------:R-:W-:Y:S02]  /*3c00*/  FSEL R18, R93, -INF , P1 ;  /* 0xff8000005d127808 */ /* 0x000fe40000800000 */
[----:B------:R-:W-:Y:S01]  /*3c10*/  FMNMX.FTZ R135, R17, R135, !PT ;  /* 0x0000008711877209 */ /* 0x000fe20007810000 */
[----:B------:R-:W-:Y:S01]  /*3c20*/  LDSM.16.MT88.4 R100, [R226+0x2100] ;  /* 0x00210000e264783b */ /* 0x000fe20000004200 */
[----:B------:R-:W-:Y:S02]  /*3c30*/  FSEL R122, R110, -INF , P5 ;  /* 0xff8000006e7a7808 */ /* 0x000fe40002800000 */
[----:B------:R-:W-:Y:S01]  /*3c40*/  FSEL R15, R104, -INF , P5 ;  /* 0xff800000680f7808 */ /* 0x000fe20002800000 */
[----:B------:R-:W-:Y:S01]  /*3c50*/  LDSM.16.MT88.4 R128, [R227+0x2100] ;  /* 0x00210000e380783b */ /* 0x000fe20000004200 */
        /* <DEDUP_REMOVED lines=14> */
[----:B------:R-:W0:Y:S01]  /*3d40*/  LDGDEPBAR ;  /* 0x00000000000079af */ /* 0x000e220000000000 */
[----:B------:R-:W-:Y:S02]  /*3d50*/  FSEL R23, R90, -INF , P2 ;  /* 0xff8000005a177808 */ /* 0x000fe40001000000 */
[----:B------:R-:W-:Y:S02]  /*3d60*/  FSEL R132, R96, -INF , P2 ;  /* 0xff80000060847808 */ /* 0x000fe40001000000 */
[----:B------:R-:W-:-:S02]  /*3d70*/  FSEL R116, R99, -INF , P2 ;  /* 0xff80000063747808 */ /* 0x000fc40001000000 */
[----:B------:R-:W-:Y:S02]  /*3d80*/  ISETP.GT.AND P2, PT, R8, 0x21, PT ;  /* 0x000000210800780c */ /* 0x000fe40003f44270 */
[----:B------:R-:W-:Y:S02]  /*3d90*/  FSEL R181, R74, -INF , P4 ;  /* 0xff8000004ab57808 */ /* 0x000fe40002000000 */
[----:B------:R-:W-:Y:S02]  /*3da0*/  FMNMX.FTZ R135, R20, R135, !PT ;  /* 0x0000008714877209 */ /* 0x000fe40007810000 */
[----:B------:R-:W-:Y:S02]  /*3db0*/  FSEL R24, R89, -INF , P1 ;  /* 0xff80000059187808 */ /* 0x000fe40000800000 */
[----:B------:R-:W-:Y:S02]  /*3dc0*/  FSEL R133, R95, -INF , P1 ;  /* 0xff8000005f857808 */ /* 0x000fe40000800000 */
[----:B------:R-:W-:-:S02]  /*3dd0*/  FSEL R117, R97, -INF , P1 ;  /* 0xff80000061757808 */ /* 0x000fc40000800000 */
[----:B------:R-:W-:Y:S01]  /*3de0*/  ISETP.GT.AND P1, PT, R8, 0x28, PT ;  /* 0x000000280800780c */ /* 0x000fe20003f24270 */
[----:B------:R-:W-:Y:S01]  /*3df0*/  LDSM.16.MT88.4 R96, [R225+0x2100] ;  /* 0x00210000e160783b */ /* 0x000fe20000004200 */
[----:B------:R-:W-:Y:S02]  /*3e00*/  FSEL R180, R73, -INF , P2 ;  /* 0xff80000049b47808 */ /* 0x000fe40001000000 */
[----:B------:R-:W-:Y:S02]  /*3e10*/  FMNMX.FTZ R135, R181, R135, !PT ;  /* 0x00000087b5877209 */ /* 0x000fe40007810000 */
[----:B------:R-:W-:Y:S02]  /*3e20*/  FSEL R186, R72, -INF , P4 ;  /* 0xff80000048ba7808 */ /* 0x000fe40002000000 */
[----:B------:R-:W-:Y:S02]  /*3e30*/  FSEL R179, R80, -INF , P4 ;  /* 0xff80000050b37808 */ /* 0x000fe40002000000 */
[----:B------:R-:W-:-:S02]  /*3e40*/  FSEL R177, R84, -INF , P4 ;  /* 0xff80000054b17808 */ /* 0x000fc40002000000 */
[----:B------:R-:W-:Y:S02]  /*3e50*/  FSEL R182, R68, -INF , P1 ;  /* 0xff80000044b67808 */ /* 0x000fe40000800000 */
[----:B------:R-:W-:Y:S02]  /*3e60*/  ISETP.GT.AND P4, PT, R8, 0x29, PT ;  /* 0x000000290800780c */ /* 0x000fe40003f84270 */
        /* <DEDUP_REMOVED lines=10> */
[----:B------:R-:W-:Y:S01]  /*3f10*/  FSEL R118, R92, -INF , P5 ;  /* 0xff8000005c767808 */ /* 0x000fe20002800000 */
[----:B------:R-:W-:Y:S01]  /*3f20*/  LDSM.16.MT88.4 R84, [R228+0x100] ;  /* 0x00010000e454783b */ /* 0x000fe20000004200 */
[----:B------:R-:W-:-:S02]  /*3f30*/  ISETP.GT.AND P5, PT, R8, 0x31, PT ;  /* 0x000000310800780c */ /* 0x000fc40003fa4270 */
[----:B-1----:R-:W-:Y:S01]  /*3f40*/  FSEL R231, R30, -INF , P6 ;  /* 0xff8000001ee77808 */ /* 0x002fe20003000000 */
[----:B------:R-:W-:Y:S01]  /*3f50*/  LDSM.16.MT88.4 R92, [R227+0x2900] ;  /* 0x00290000e35c783b */ /* 0x000fe20000004200 */
[----:B------:R-:W-:Y:S02]  /*3f60*/  FMNMX.FTZ R135, R183, R135, !PT ;  /* 0x00000087b7877209 */ /* 0x000fe40007810000 */
[----:B------:R-:W-:Y:S01]  /*3f70*/  ISETP.GT.AND P4, PT, R8, 0x38, PT ;  /* 0x000000380800780c */ /* 0x000fe20003f84270 */
[----:B------:R-:W-:Y:S01]  /*3f80*/  STL [R1+0x84], R231 ;  /* 0x000084e701007387 */ /* 0x000fe20000100800 */
[----:B------:R-:W-:Y:S02]  /*3f90*/  FSEL R209, R29, -INF , P5 ;  /* 0xff8000001dd17808 */ /* 0x000fe40002800000 */
[----:B------:R-:W-:Y:S02]  /*3fa0*/  FMNMX.FTZ R135, R231, R135, !PT ;  /* 0x00000087e7877209 */ /* 0x000fe40007810000 */
[----:B------:R-:W-:-:S02]  /*3fb0*/  FSEL R185, R45, -INF , P2 ;  /* 0xff8000002db97808 */ /* 0x000fc40001000000 */
[----:B------:R-:W-:Y:S02]  /*3fc0*/  FSEL R178, R75, -INF , P2 ;  /* 0xff8000004bb27808 */ /* 0x000fe40001000000 */
[----:B------:R-:W-:Y:S01]  /*3fd0*/  FSEL R170, R82, -INF , P2 ;  /* 0xff80000052aa7808 */ /* 0x000fe20001000000 */
[----:B------:R-:W-:Y:S01]  /*3fe0*/  LDSM.16.MT88.4 R72, [R226+0x900] ;  /* 0x00090000e248783b */ /* 0x000fe20000004200 */
[----:B------:R-:W-:Y:S02]  /*3ff0*/  ISETP.GT.AND P2, PT, R8, 0x39, PT ;  /* 0x000000390800780c */ /* 0x000fe40003f44270 */
[----:B--2---:R-:W-:Y:S02]  /*4000*/  FSEL R230, R22, -INF , P4 ;  /* 0xff80000016e67808 */ /* 0x004fe40002000000 */
[----:B------:R-:W-:Y:S02]  /*4010*/  FMNMX.FTZ R135, R209, R135, !PT ;  /* 0x00000087d1877209 */ /* 0x000fe40007810000 */
[----:B------:R-:W-:Y:S01]  /*4020*/  FSEL R208, R21, -INF , P2 ;  /* 0xff80000015d07808 */ /* 0x000fe20001000000 */
[----:B------:R-:W-:Y:S01]  /*4030*/  STL [R1+0x88], R230 ;  /* 0x000088e601007387 */ /* 0x000fe20000100800 */
[----:B------:R-:W-:-:S02]  /*4040*/  FMNMX.FTZ R135, R230, R135, !PT ;  /* 0x00000087e6877209 */ /* 0x000fc40007810000 */
[----:B------:R-:W-:Y:S02]  /*4050*/  FSEL R184, R70, -INF , P1 ;  /* 0xff80000046b87808 */ /* 0x000fe40000800000 */
[----:B------:R-:W-:Y:S01]  /*4060*/  FMNMX.FTZ R135, R208, R135, !PT ;  /* 0x00000087d0877209 */ /* 0x000fe20007810000 */
[----:B------:R-:W-:Y:S01]  /*4070*/  LDSM.16.MT88.4 R68, [R228+0x900] ;  /* 0x00090000e444783b */ /* 0x000fe20000004200 */
[----:B------:R-:W-:Y:S02]  /*4080*/  FSEL R171, R66, -INF , P1 ;  /* 0xff80000042ab7808 */ /* 0x000fe40000800000 */
[----:B------:R-:W-:Y:S01]  /*4090*/  FSEL R169, R44, -INF , P1 ;  /* 0xff8000002ca97808 */ /* 0x000fe20000800000 */
[----:B------:R-:W1:Y:S01]  /*40a0*/  SHFL.BFLY PT, R2, R135, 0x2, 0x1f ;  /* 0x0c401f0087027f89 */ /* 0x000e6200000e0000 */
[----:B---3--:R-:W-:Y:S02]  /*40b0*/  FSEL R229, R32, -INF , P6 ;  /* 0xff80000020e57808 */ /* 0x008fe40003000000 */
[----:B------:R-:W-:Y:S01]  /*40c0*/  FSEL R252, R31, -INF , P5 ;  /* 0xff8000001ffc7808 */ /* 0x000fe20002800000 */
[----:B------:R-:W-:Y:S01]  /*40d0*/  LDSM.16.MT88.4 R44, [R225+0x100] ;  /* 0x00010000e12c783b */ /* 0x000fe20000004200 */
[----:B----4-:R-:W-:-:S02]  /*40e0*/  FSEL R224, R28, -INF , P4 ;  /* 0xff8000001ce07808 */ /* 0x010fc40002000000 */
[----:B------:R-:W-:Y:S02]  /*40f0*/  FSEL R210, R27, -INF , P2 ;  /* 0xff8000001bd27808 */ /* 0x000fe40001000000 */
[----:B------:R-:W-:Y:S02]  /*4100*/  FMNMX.FTZ R0, R108, R109, !PT ;  /* 0x0000006d6c007209 */ /* 0x000fe40007810000 */
[----:B------:R-:W-:Y:S02]  /*4110*/  FSEL R214, R52, -INF , P6 ;  /* 0xff80000034d67808 */ /* 0x000fe40003000000 */
[----:B------:R-:W-:Y:S02]  /*4120*/  FMNMX.FTZ R0, R110, R0, !PT ;  /* 0x000000006e007209 */ /* 0x000fe40007810000 */
[----:B------:R-:W-:Y:S02]  /*4130*/  FSEL R207, R53, -INF , P5 ;  /* 0xff80000035cf7808 */ /* 0x000fe40002800000 */
[----:B------:R-:W-:-:S02]  /*4140*/  FMNMX.FTZ R0, R111, R0, !PT ;  /* 0x000000006f007209 */ /* 0x000fc40007810000 */
[----:B------:R-:W-:Y:S02]  /*4150*/  FSEL R206, R33, -INF , P4 ;  /* 0xff80000021ce7808 */ /* 0x000fe40002000000 */
[----:B------:R-:W-:Y:S02]  /*4160*/  FMNMX.FTZ R0, R116, R0, !PT ;  /* 0x0000000074007209 */ /* 0x000fe40007810000 */
[----:B------:R-:W-:Y:S02]  /*4170*/  FSEL R205, R34, -INF , P2 ;  /* 0xff80000022cd7808 */ /* 0x000fe40001000000 */
[----:B-1----:R-:W-:Y:S02]  /*4180*/  FMNMX.FTZ R135, R135, R2, !PT ;  /* 0x0000000287877209 */ /* 0x002fe40007810000 */
[----:B------:R-:W-:Y:S02]  /*4190*/  FMNMX.FTZ R0, R117, R0, !PT ;  /* 0x0000000075007209 */ /* 0x000fe40007810000 */
[----:B------:R-:W-:Y:S01]  /*41a0*/  FSEL R195, R37, -INF , P6 ;  /* 0xff80000025c37808 */ /* 0x000fe20003000000 */
[----:B------:R-:W1:Y:S01]  /*41b0*/  SHFL.BFLY PT, R2, R135, 0x1, 0x1f ;  /* 0x0c201f0087027f89 */ /* 0x000e6200000e0000 */
[----:B------:R-:W-:-:S02]  /*41c0*/  FMNMX.FTZ R0, R120, R0, !PT ;  /* 0x0000000078007209 */ /* 0x000fc40007810000 */
[----:B------:R-:W-:Y:S02]  /*41d0*/  FSEL R194, R36, -INF , P5 ;  /* 0xff80000024c27808 */ /* 0x000fe40002800000 */
[----:B------:R-:W-:Y:S02]  /*41e0*/  FMNMX.FTZ R0, R118, R0, !PT ;  /* 0x0000000076007209 */ /* 0x000fe40007810000 */
[----:B------:R-:W-:Y:S02]  /*41f0*/  FSEL R193, R35, -INF , P4 ;  /* 0xff80000023c17808 */ /* 0x000fe40002000000 */
[----:B------:R-:W-:Y:S02]  /*4200*/  FMNMX.FTZ R0, R177, R0, !PT ;  /* 0x00000000b1007209 */ /* 0x000fe40007810000 */
[----:B------:R-:W-:Y:S02]  /*4210*/  FSEL R187, R54, -INF , P2 ;  /* 0xff80000036bb7808 */ /* 0x000fe40001000000 */
[----:B------:R-:W-:Y:S01]  /*4220*/  FMNMX.FTZ R0, R170, R0, !PT ;  /* 0x00000000aa007209 */ /* 0x000fe20007810000 */
[----:B------:R-:W-:Y:S03]  /*4230*/  LDSM.16.MT88.4 R52, [R228+0x2900] ;  /* 0x00290000e434783b */ /* 0x000fe60000004200 */
[----:B------:R-:W-:-:S02]  /*4240*/  FMNMX.FTZ R0, R169, R0, !PT ;  /* 0x00000000a9007209 */ /* 0x000fc40007810000 */
[----:B-1----:R-:W-:Y:S02]  /*4250*/  FMNMX.FTZ R135, R135, R2, !PT ;  /* 0x0000000287877209 */ /* 0x002fe40007810000 */
[----:B------:R-:W-:Y:S02]  /*4260*/  FMNMX.FTZ R2, R11, R14, !PT ;  /* 0x0000000e0b027209 */ /* 0x000fe40007810000 */
[C---:B------:R-:W-:Y:S01]  /*4270*/  FSETP.NEU.FTZ.AND P1, PT, R135.reuse, -INF , PT ;  /* 0xff8000008700780b */ /* 0x040fe20003f3d000 */
[----:B------:R-:W-:Y:S01]  /*4280*/  FMUL.FTZ R13, R135, c[0x0][0x2d0] ;  /* 0x0000b400870d7a20 */ /* 0x000fe20000410000 */
[----:B------:R-:W-:Y:S01]  /*4290*/  FMNMX.FTZ R2, R15, R2, !PT ;  /* 0x000000020f027209 */ /* 0x000fe20007810000 */
[----:B------:R-:W-:Y:S03]  /*42a0*/  STL [R1+0x8c], R135 ;  /* 0x00008c8701007387 */ /* 0x000fe60000100800 */
[----:B------:R-:W-:Y:S01]  /*42b0*/  FMNMX.FTZ R2, R16, R2, !PT ;  /* 0x0000000210027209 */ /* 0x000fe20007810000 */
[----:B------:R-:W-:Y:S01]  /*42c0*/  STL [R1+0x90], R229 ;  /* 0x000090e501007387 */ /* 0x000fe20000100800 */
[----:B------:R-:W-:-:S02]  /*42d0*/  FSEL R13, R13, RZ, P1 ;  /* 0x000000ff0d0d7208 */ /* 0x000fc40000800000 */
[----:B------:R-:W-:Y:S02]  /*42e0*/  FMNMX.FTZ R2, R23, R2, !PT ;  /* 0x0000000217027209 */ /* 0x000fe40007810000 */
[----:B------:R-:W-:Y:S02]  /*42f0*/  ISETP.GT.AND P1, PT, R8, 0x29, PT ;  /* 0x000000290800780c */ /* 0x000fe40003f24270 */
[----:B------:R-:W-:Y:S02]  /*4300*/  FMNMX.FTZ R2, R24, R2, !PT ;  /* 0x0000000218027209 */ /* 0x000fe40007810000 */
[----:B------:R-:W-:Y:S02]  /*4310*/  FSEL R176, R40, -INF , P1 ;  /* 0xff80000028b07808 */ /* 0x000fe40000800000 */
[----:B------:R-:W-:-:S04]  /*4320*/  FMNMX.FTZ R2, R25, R2, !PT ;  /* 0x0000000219027209 */ /* 0x000fc80007810000 */
        /* <DEDUP_REMOVED lines=8> */
[----:B------:R-:W-:-:S05]  /*43b0*/  FMNMX.FTZ R2, R210, R2, !PT ;  /* 0x00000002d2027209 */ /* 0x000fca0007810000 */
[----:B------:R-:W1:Y:S02]  /*43c0*/  SHFL.BFLY PT, R5, R2, 0x2, 0x1f ;  /* 0x0c401f0002057f89 */ /* 0x000e6400000e0000 */
[----:B-1----:R-:W-:-:S05]  /*43d0*/  FMNMX.FTZ R2, R2, R5, !PT ;  /* 0x0000000502027209 */ /* 0x002fca0007810000 */
[----:B------:R-:W1:Y:S02]  /*43e0*/  SHFL.BFLY PT, R5, R2, 0x1, 0x1f ;  /* 0x0c201f0002057f89 */ /* 0x000e6400000e0000 */
[----:B-1----:R-:W-:Y:S01]  /*43f0*/  FMNMX.FTZ R2, R2, R5, !PT ;  /* 0x0000000502027209 */ /* 0x002fe20007810000 */
[----:B------:R-:W-:-:S03]  /*4400*/  FFMA.FTZ R5, R6, c[0x0][0x2d0], -R13 ;  /* 0x0000b40006057a23 */ /* 0x000fc6000001080d */
[C---:B------:R-:W-:Y:S01]  /*4410*/  FSETP.NEU.FTZ.AND P1, PT, R2.reuse, -INF , PT ;  /* 0xff8000000200780b */ /* 0x040fe20003f3d000 */
[----:B------:R-:W-:Y:S01]  /*4420*/  FMUL.FTZ R12, R2, c[0x0][0x2d0] ;  /* 0x0000b400020c7a20 */ /* 0x000fe20000410000 */
[----:B------:R1:W-:Y:S04]  /*4430*/  MUFU.EX2 R235, R5 ;  /* 0x0000000500eb7308 */ /* 0x0003e80000000800 */
[----:B------:R-:W-:Y:S02]  /*4440*/  FSEL R12, R12, RZ, P1 ;  /* 0x000000ff0c0c7208 */ /* 0x000fe40000800000 */
[----:B------:R-:W-:Y:S01]  /*4450*/  ISETP.GT.AND P1, PT, R8, 0x29, PT ;  /* 0x000000290800780c */ /* 0x000fe20003f24270 */
[----:B------:R-:W-:Y:S02]  /*4460*/  FFMA.FTZ R8, R17, c[0x0][0x2d0], -R13 ;  /* 0x0000b40011087a23 */ /* 0x000fe4000001080d */
[--C-:B------:R-:W-:Y:S01]  /*4470*/  FFMA.FTZ R3, R15, c[0x0][0x2d0], -R12.reuse ;  /* 0x0000b4000f037a23 */ /* 0x100fe2000001080c */
[----:B------:R-:W-:Y:S01]  /*4480*/  FSEL R168, R65, -INF , P1 ;  /* 0xff80000041a87808 */ /* 0x000fe20000800000 */
[----:B------:R-:W-:Y:S01]  /*4490*/  FFMA.FTZ R4, R11, c[0x0][0x2d0], -R12 ;  /* 0x0000b4000b047a23 */ /* 0x000fe2000001080c */
[----:B------:R2:W-:Y:S01]  /*44a0*/  MUFU.EX2 R244, R8 ;  /* 0x0000000800f47308 */ /* 0x0005e20000000800 */
[----:B------:R-:W-:-:S02]  /*44b0*/  FSEL R138, R67, -INF , P1 ;  /* 0xff800000438a7808 */ /* 0x000fc40000800000 */
[----:B------:R-:W-:Y:S01]  /*44c0*/  FMNMX.FTZ R0, R168, R0, !PT ;  /* 0x00000000a8007209 */ /* 0x000fe20007810000 */
[----:B-1----:R-:W-:Y:S01]  /*44d0*/  FFMA.FTZ R5, R7, c[0x0][0x2d0], -R13 ;  /* 0x0000b40007057a23 */ /* 0x002fe2000001080d */
[----:B------:R-:W-:Y:S02]  /*44e0*/  LDSM.16.MT88.4 R64, [R227+0x900] ;  /* 0x00090000e340783b */ /* 0x000fe40000004200 */
[----:B------:R-:W-:Y:S01]  /*44f0*/  FMNMX.FTZ R0, R214, R0, !PT ;  /* 0x00000000d6007209 */ /* 0x000fe20007810000 */
[----:B------:R1:W-:Y:S03]  /*4500*/  MUFU.EX2 R213, R3 ;  /* 0x0000000300d57308 */ /* 0x0003e60000000800 */
[----:B------:R-:W-:-:S04]  /*4510*/  FMNMX.FTZ R0, R207, R0, !PT ;  /* 0x00000000cf007209 */ /* 0x000fc80007810000 */
[----:B------:R-:W-:Y:S01]  /*4520*/  FMNMX.FTZ R0, R206, R0, !PT ;  /* 0x00000000ce007209 */ /* 0x000fe20007810000 */
[----:B------:R3:W-:Y:S01]  /*4530*/  MUFU.EX2 R238, R5 ;  /* 0x0000000500ee7308 */ /* 0x0007e20000000800 */
[----:B--2---:R-:W-:Y:S02]  /*4540*/  FFMA.FTZ R8, R18, c[0x0][0x2d0], -R13 ;  /* 0x0000b40012087a23 */ /* 0x004fe4000001080d */
[----:B------:R-:W-:Y:S01]  /*4550*/  FMNMX.FTZ R0, R205, R0, !PT ;  /* 0x00000000cd007209 */ /* 0x000fe20007810000 */
[----:B-1----:R-:W-:-:S04]  /*4560*/  FFMA.FTZ R3, R16, c[0x0][0x2d0], -R12 ;  /* 0x0000b40010037a23 */ /* 0x002fc8000001080c */
[----:B------:R1:W-:Y:S01]  /*4570*/  MUFU.EX2 R243, R4 ;  /* 0x0000000400f37308 */ /* 0x0003e20000000800 */
[----:B---3--:R-:W-:-:S07]  /*4580*/  FFMA.FTZ R5, R9, c[0x0][0x2d0], -R13 ;  /* 0x0000b40009057a23 */ /* 0x008fce000001080d */
[----:B------:R2:W3:Y:S01]  /*4590*/  MUFU.EX2 R233, R3 ;  /* 0x0000000300e97308 */ /* 0x0004e20000000800 */
[----:B------:R-:W4:Y:S07]  /*45a0*/  SHFL.BFLY PT, R9, R0, 0x2, 0x1f ;  /* 0x0c401f0000097f89 */ /* 0x000f2e00000e0000 */
[----:B------:R4:W-:Y:S01]  /*45b0*/  MUFU.EX2 R173, R5 ;  /* 0x0000000500ad7308 */ /* 0x0009e20000000800 */
[----:B-1----:R-:W-:Y:S01]  /*45c0*/  FFMA.FTZ R4, R14, c[0x0][0x2d0], -R12 ;  /* 0x0000b4000e047a23 */ /* 0x002fe2000001080c */
[----:B--2---:R-:W-:-:S06]  /*45d0*/  FMNMX.FTZ R3, R119, R121, !PT ;  /* 0x0000007977037209 */ /* 0x004fcc0007810000 */
[----:B------:R1:W-:Y:S01]  /*45e0*/  MUFU.EX2 R211, R8 ;  /* 0x0000000800d37308 */ /* 0x0003e20000000800 */
[----:B---3--:R-:W-:Y:S02]  /*45f0*/  F2FP.PACK_AB R7, R233, R213 ;  /* 0x000000d5e907723e */ /* 0x008fe400000000ff */
[----:B------:R-:W-:-:S04]  /*4600*/  FMNMX.FTZ R3, R122, R3, !PT ;  /* 0x000000037a037209 */ /* 0x000fc80007810000 */
[----:B------:R-:W-:Y:S01]  /*4610*/  FMNMX.FTZ R3, R123, R3, !PT ;  /* 0x000000037b037209 */ /* 0x000fe20007810000 */
[----:B----4-:R-:W-:Y:S01]  /*4620*/  FFMA.FTZ R5, R10, c[0x0][0x2d0], -R13 ;  /* 0x0000b4000a057a23 */ /* 0x010fe2000001080d */
[----:B------:R2:W-:Y:S02]  /*4630*/  MUFU.EX2 R239, R4 ;  /* 0x0000000400ef7308 */ /* 0x0005e40000000800 */
[----:B------:R-:W-:-:S04]  /*4640*/  FMNMX.FTZ R3, R132, R3, !PT ;  /* 0x0000000384037209 */ /* 0x000fc80007810000 */
[----:B------:R-:W-:Y:S01]  /*4650*/  FMNMX.FTZ R3, R133, R3, !PT ;  /* 0x0000000385037209 */ /* 0x000fe20007810000 */
[----:B-1----:R-:W-:Y:S01]  /*4660*/  FFMA.FTZ R8, R19, c[0x0][0x2d0], -R13 ;  /* 0x0000b40013087a23 */ /* 0x002fe2000001080d */
[----:B------:R-:W1:Y:S02]  /*4670*/  MUFU.EX2 R234, R5 ;  /* 0x0000000500ea7308 */ /* 0x000e640000000800 */
[----:B------:R-:W-:-:S04]  /*4680*/  FMNMX.FTZ R3, R134, R3, !PT ;  /* 0x0000000386037209 */ /* 0x000fc80007810000 */
[----:B------:R-:W-:Y:S02]  /*4690*/  FMNMX.FTZ R3, R139, R3, !PT ;  /* 0x000000038b037209 */ /* 0x000fe40007810000 */
[----:B------:R3:W-:Y:S01]  /*46a0*/  MUFU.EX2 R237, R8 ;  /* 0x0000000800ed7308 */ /* 0x0007e20000000800 */
[----:B--2---:R-:W-:Y:S02]  /*46b0*/  F2FP.PACK_AB R4, R238, R235 ;  /* 0x000000ebee04723e */ /* 0x004fe400000000ff */
[----:B------:R-:W-:-:S04]  /*46c0*/  FMNMX.FTZ R3, R179, R3, !PT ;  /* 0x00000003b3037209 */ /* 0x000fc80007810000 */
[----:B------:R-:W-:Y:S02]  /*46d0*/  FMNMX.FTZ R3, R178, R3, !PT ;  /* 0x00000003b2037209 */ /* 0x000fe40007810000 */
[----:B-1----:R-:W-:Y:S02]  /*46e0*/  F2FP.PACK_AB R6, R234, R173 ;  /* 0x000000adea06723e */ /* 0x002fe400000000ff */
[----:B------:R-:W-:Y:S02]  /*46f0*/  FMNMX.FTZ R3, R171, R3, !PT ;  /* 0x00000003ab037209 */ /* 0x000fe40007810000 */
[----:B------:R-:W-:Y:S02]  /*4700*/  F2FP.PACK_AB R5, R239, R243 ;  /* 0x000000f3ef05723e */ /* 0x000fe400000000ff */
[----:B------:R-:W-:Y:S01]  /*4710*/  FMNMX.FTZ R3, R138, R3, !PT ;  /* 0x000000038a037209 */ /* 0x000fe20007810000 */
[----:B---3--:R-:W-:-:S03]  /*4720*/  FFMA.FTZ R8, R20, c[0x0][0x2d0], -R13 ;  /* 0x0000b40014087a23 */ /* 0x008fc6000001080d */
[----:B------:R-:W-:Y:S01]  /*4730*/  FMNMX.FTZ R3, R195, R3, !PT ;  /* 0x00000003c3037209 */ /* 0x000fe20007810000 */
[----:B------:R1:W2:Y:S01]  /*4740*/  MUFU.EX2 R212, R8 ;  /* 0x0000000800d47308 */ /* 0x0002a20000000800 */
[----:B------:R-:W-:Y:S02]  /*4750*/  HMMA.16816.F32 R160, R4, R88, RZ ;  /* 0x0000005804a0723c */ /* 0x000fe400000018ff */
[----:B------:R-:W-:-:S04]  /*4760*/  FMNMX.FTZ R3, R194, R3, !PT ;  /* 0x00000003c2037209 */ /* 0x000fc80007810000 */
[----:B------:R-:W-:Y:S02]  /*4770*/  FMNMX.FTZ R3, R193, R3, !PT ;  /* 0x00000003c1037209 */ /* 0x000fe40007810000 */
[C---:B------:R-:W-:Y:S02]  /*4780*/  HMMA.16816.F32 R152, R4.reuse, R96, RZ ;  /* 0x000000600498723c */ /* 0x040fe400000018ff */
[----:B------:R-:W-:Y:S02]  /*4790*/  FMNMX.FTZ R14, R187, R3, !PT ;  /* 0x00000003bb0e7209 */ /* 0x000fe40007810000 */
[----:B------:R-:W-:Y:S01]  /*47a0*/  FMNMX.FTZ R3, R0, R9, !PT ;  /* 0x0000000900037209 */ /* 0x000fe20007810000 */
[--C-:B------:R-:W-:Y:S02]  /*47b0*/  FFMA.FTZ R0, R26, c[0x0][0x2d0], -R12.reuse ;  /* 0x0000b4001a007a23 */ /* 0x100fe4000001080c */
[--C-:B-1----:R-:W-:Y:S01]  /*47c0*/  FFMA.FTZ R8, R23, c[0x0][0x2d0], -R12.reuse ;  /* 0x0000b40017087a23 */ /* 0x102fe2000001080c */
[----:B------:R-:W1:Y:S01]  /*47d0*/  SHFL.BFLY PT, R15, R14, 0x2, 0x1f ;  /* 0x0c401f000e0f7f89 */ /* 0x000e6200000e0000 */
[----:B------:R1:W-:Y:S01]  /*47e0*/  MUFU.EX2 R229, R0 ;  /* 0x0000000000e57308 */ /* 0x0003e20000000800 */
[----:B--2---:R-:W-:Y:S01]  /*47f0*/  F2FP.PACK_AB R10, R212, R237 ;  /* 0x000000edd40a723e */ /* 0x004fe200000000ff */
[C---:B------:R-:W-:Y:S01]  /*4800*/  HMMA.16816.F32 R140, R4.reuse, R104, RZ ;  /* 0x00000068048c723c */ /* 0x040fe200000018ff */
[----:B------:R-:W2:Y:S05]  /*4810*/  SHFL.BFLY PT, R16, R3, 0x1, 0x1f ;  /* 0x0c201f0003107f89 */ /* 0x000eaa00000e0000 */
[----:B------:R3:W-:Y:S02]  /*4820*/  MUFU.EX2 R172, R8 ;  /* 0x0000000800ac7308 */ /* 0x0007e40000000800 */
[C---:B------:R-:W-:Y:S08]  /*4830*/  HMMA.16816.F32 R148, R4.reuse, R44, RZ ;  /* 0x0000002c0494723c */ /* 0x040ff000000018ff */
[----:B------:R-:W-:Y:S01]  /*4840*/  HMMA.16816.F32 R156, R4, R48, RZ ;  /* 0x00000030049c723c */ /* 0x000fe200000018ff */
[----:B-1----:R-:W-:Y:S01]  /*4850*/  FMNMX.FTZ R0, R14, R15, !PT ;  /* 0x0000000f0e007209 */ /* 0x002fe20007810000 */
[----:B---3--:R-:W-:-:S06]  /*4860*/  FFMA.FTZ R8, R24, c[0x0][0x2d0], -R12 ;  /* 0x0000b40018087a23 */ /* 0x008fcc000001080c */
[C---:B------:R-:W-:Y:S01]  /*4870*/  HMMA.16816.F32 R164, R4.reuse, R84, RZ ;  /* 0x0000005404a4723c */ /* 0x040fe200000018ff */
[----:B--2---:R-:W-:Y:S01]  /*4880*/  FMNMX.FTZ R137, R3, R16, !PT ;  /* 0x0000001003897209 */ /* 0x004fe20007810000 */
[----:B------:R1:W2:Y:S03]  /*4890*/  MUFU.EX2 R240, R8 ;  /* 0x0000000800f07308 */ /* 0x0002a60000000800 */
[C---:B------:R-:W-:Y:S01]  /*48a0*/  FSETP.NEU.FTZ.AND P1, PT, R137.reuse, -INF , PT ;  /* 0xff8000008900780b */ /* 0x040fe20003f3d000 */
[----:B------:R-:W-:Y:S02]  /*48b0*/  FMUL.FTZ R3, R137, c[0x0][0x2d0] ;  /* 0x0000b40089037a20 */ /* 0x000fe40000410000 */
[----:B------:R-:W-:Y:S03]  /*48c0*/  HMMA.16816.F32 R144, R4, R100, RZ ;  /* 0x000000640490723c */ /* 0x000fe600000018ff */
[----:B------:R-:W-:-:S05]  /*48d0*/  FSEL R3, R3, RZ, P1 ;  /* 0x000000ff03037208 */ /* 0x000fca0000800000 */
[----:B------:R-:W-:Y:S01]  /*48e0*/  HMMA.16816.F32 R124, R4, R128, RZ ;  /* 0x00000080047c723c */ /* 0x000fe200000018ff */
[----:B-1----:R-:W-:Y:S01]  /*48f0*/  FFMA.FTZ R8, R25, c[0x0][0x2d0], -R12 ;  /* 0x0000b40019087a23 */ /* 0x002fe2000001080c */
[----:B--2---:R-:W-:-:S03]  /*4900*/  F2FP.PACK_AB R9, R240, R172 ;  /* 0x000000acf009723e */ /* 0x004fc600000000ff */
[----:B------:R1:W2:Y:S03]  /*4910*/  MUFU.EX2 R236, R8 ;  /* 0x0000000800ec7308 */ /* 0x0002a60000000800 */
[C---:B------:R-:W-:Y:S08]  /*4920*/  HMMA.16816.F32 R112, R4.reuse, R46, RZ ;  /* 0x0000002e0470723c */ /* 0x040ff000000018ff */
[----:B------:R-:W-:Y:S01]  /*4930*/  HMMA.16816.F32 R80, R4, R50, RZ ;  /* 0x000000320450723c */ /* 0x000fe200000018ff */
[----:B-1----:R-:W-:-:S02]  /*4940*/  F2FP.PACK_AB R8, R211, R244 ;  /* 0x000000f4d308723e */ /* 0x002fc400000000ff */
[----:B--2---:R-:W-:-:S05]  /*4950*/  F2FP.PACK_AB R11, R229, R236 ;  /* 0x000000ece50b723e */ /* 0x004fca00000000ff */
[----:B------:R-:W-:Y:S08]  /*4960*/  HMMA.16816.F32 R40, R4, R86, RZ ;  /* 0x000000560428723c */ /* 0x000ff000000018ff */
[----:B------:R-:W-:Y:S08]  /*4970*/  HMMA.16816.F32 R16, R8, R64, R160 ;  /* 0x000000400810723c */ /* 0x000ff000000018a0 */
[C---:B------:R-:W-:Y:S08]  /*4980*/  HMMA.16816.F32 R36, R4.reuse, R90, RZ ;  /* 0x0000005a0424723c */ /* 0x040ff000000018ff */
[C---:B------:R-:W-:Y:S08]  /*4990*/  HMMA.16816.F32 R32, R4.reuse, R98, RZ ;  /* 0x000000620420723c */ /* 0x040ff000000018ff */
[----:B------:R-:W-:Y:S01]  /*49a0*/  HMMA.16816.F32 R28, R4, R102, RZ ;  /* 0x00000066041c723c */ /* 0x000fe200000018ff */
[----:B------:R-:W-:Y:S01]  /*49b0*/  MOV R163, R19 ;  /* 0x0000001300a37202 */ /* 0x000fe20000000f00 */
[----:B------:R-:W-:Y:S01]  /*49c0*/  IMAD.MOV.U32 R162, RZ, RZ, R17 ;  /* 0x000000ffffa27224 */ /* 0x000fe200078e0011 */
[----:B------:R-:W-:Y:S01]  /*49d0*/  MOV R160, R16 ;  /* 0x0000001000a07202 */ /* 0x000fe20000000f00 */
[----:B------:R-:W-:-:S04]  /*49e0*/  IMAD.MOV.U32 R161, RZ, RZ, R18 ;  /* 0x000000ffffa17224 */ /* 0x000fc800078e0012 */
[C---:B------:R-:W-:Y:S08]  /*49f0*/  HMMA.16816.F32 R24, R4.reuse, R106, RZ ;  /* 0x0000006a0418723c */ /* 0x040ff000000018ff */
[----:B------:R-:W-:Y:S01]  /*4a00*/  HMMA.16816.F32 R20, R4, R130, RZ ;  /* 0x000000820414723c */ /* 0x000fe200000018ff */
[----:B------:R-:W1:Y:S06]  /*4a10*/  SHFL.BFLY PT, R5, R0, 0x1, 0x1f ;  /* 0x0c201f0000057f89 */ /* 0x000e6c00000e0000 */
[--C-:B------:R-:W-:Y:S01]  /*4a20*/  FFMA.FTZ R4, R108, c[0x0][0x2d0], -R3.reuse ;  /* 0x0000b4006c047a23 */ /* 0x100fe20000010803 */
[C---:B------:R-:W-:Y:S03]  /*4a30*/  HMMA.16816.F32 R16, R8.reuse, R60, R152 ;  /* 0x0000003c0810723c */ /* 0x040fe60000001898 */
[----:B------:R2:W-:Y:S05]  /*4a40*/  MUFU.EX2 R204, R4 ;  /* 0x0000000400cc7308 */ /* 0x0005ea0000000800 */
[C---:B------:R-:W-:Y:S08]  /*4a50*/  HMMA.16816.F32 R140, R8.reuse, R52, R140 ;  /* 0x00000034088c723c */ /* 0x040ff0000000188c */
[----:B------:R-:W-:Y:S01]  /*4a60*/  HMMA.16816.F32 R200, R8, R72, R156 ;  /* 0x0000004808c8723c */ /* 0x000fe2000000189c */
[----:B-1----:R-:W-:Y:S01]  /*4a70*/  FMNMX.FTZ R136, R0, R5, !PT ;  /* 0x0000000500887209 */ /* 0x002fe20007810000 */
[----:B------:R-:W-:-:S02]  /*4a80*/  FFMA.FTZ R0, R111, c[0x0][0x2d0], -R3 ;  /* 0x0000b4006f007a23 */ /* 0x000fc40000010803 */
[----:B--2---:R-:W-:Y:S01]  /*4a90*/  FFMA.FTZ R4, R109, c[0x0][0x2d0], -R3 ;  /* 0x0000b4006d047a23 */ /* 0x004fe20000010803 */
[----:B------:R-:W-:-:S03]  /*4aa0*/  FSETP.NEU.FTZ.AND P1, PT, R136, -INF , PT ;  /* 0xff8000008800780b */ /* 0x000fc60003f3d000 */
[----:B------:R1:W2:Y:S01]  /*4ab0*/  MUFU.EX2 R192, R4 ;  /* 0x0000000400c07308 */ /* 0x0002a20000000800 */
[----:B------:R-:W-:Y:S01]  /*4ac0*/  IMAD.MOV.U32 R159, RZ, RZ, R19 ;  /* 0x000000ffff9f7224 */ /* 0x000fe200078e0013 */
[----:B------:R-:W-:Y:S01]  /*4ad0*/  MOV R157, R16 ;  /* 0x00000010009d7202 */ /* 0x000fe20000000f00 */
[----:B------:R-:W-:Y:S01]  /*4ae0*/  IMAD.MOV.U32 R158, RZ, RZ, R18 ;  /* 0x000000ffff9e7224 */ /* 0x000fe200078e0012 */
[----:B------:R-:W-:Y:S01]  /*4af0*/  HMMA.16816.F32 R216, R8, R68, R164 ;  /* 0x0000004408d8723c */ /* 0x000fe200000018a4 */
[----:B------:R-:W-:-:S03]  /*4b00*/  IMAD.MOV.U32 R156, RZ, RZ, R17 ;  /* 0x000000ffff9c7224 */ /* 0x000fc600078e0011 */
[----:B------:R-:W-:-:S04]  /*4b10*/  MOV R6, R141 ;  /* 0x0000008d00067202 */ /* 0x000fc80000000f00 */
[C---:B------:R-:W-:Y:S01]  /*4b20*/  HMMA.16816.F32 R16, R8.reuse, R56, R144 ;  /* 0x000000380810723c */ /* 0x040fe20000001890 */
[----:B-1----:R-:W-:Y:S02]  /*4b30*/  FFMA.FTZ R4, R110, c[0x0][0x2d0], -R3 ;  /* 0x0000b4006e047a23 */ /* 0x002fe40000010803 */
[----:B------:R1:W-:Y:S05]  /*4b40*/  MUFU.EX2 R110, R0 ;  /* 0x00000000006e7308 */ /* 0x0003ea0000000800 */
[C---:B------:R-:W-:Y:S03]  /*4b50*/  HMMA.16816.F32 R124, R8.reuse, R92, R124 ;  /* 0x0000005c087c723c */ /* 0x040fe6000000187c */
[----:B------:R3:W4:Y:S05]  /*4b60*/  MUFU.EX2 R15, R4 ;  /* 0x00000004000f7308 */ /* 0x00072a0000000800 */
[----:B------:R-:W-:Y:S01]  /*4b70*/  HMMA.16816.F32 R36, R8, R66, R36 ;  /* 0x000000420824723c */ /* 0x000fe20000001824 */
[----:B------:R-:W-:Y:S01]  /*4b80*/  IMAD.MOV.U32 R191, RZ, RZ, R216 ;  /* 0x000000ffffbf7224 */ /* 0x000fe200078e00d8 */
[----:B------:R-:W-:Y:S01]  /*4b90*/  MOV R190, R217 ;  /* 0x000000d900be7202 */ /* 0x000fe20000000f00 */
[----:B------:R-:W-:-:S02]  /*4ba0*/  IMAD.MOV.U32 R189, RZ, RZ, R218 ;  /* 0x000000ffffbd7224 */ /* 0x000fc400078e00da */
[----:B------:R-:W-:Y:S02]  /*4bb0*/  IMAD.MOV.U32 R188, RZ, RZ, R219 ;  /* 0x000000ffffbc7224 */ /* 0x000fe400078e00db */
[----:B-1----:R-:W-:Y:S01]  /*4bc0*/  FMUL.FTZ R0, R136, c[0x0][0x2d0] ;  /* 0x0000b40088007a20 */ /* 0x002fe20000410000 */
[C---:B------:R-:W-:Y:S01]  /*4bd0*/  HMMA.16816.F32 R196, R8.reuse, R76, R148 ;  /* 0x0000004c08c4723c */ /* 0x040fe20000001894 */
[----:B------:R-:W-:Y:S01]  /*4be0*/  IMAD.MOV.U32 R144, RZ, RZ, R16 ;  /* 0x000000ffff907224 */ /* 0x000fe200078e0010 */
[----:B------:R-:W-:Y:S01]  /*4bf0*/  MOV R145, R19 ;  /* 0x0000001300917202 */ /* 0x000fe20000000f00 */
[----:B------:R-:W-:Y:S01]  /*4c00*/  IMAD.MOV.U32 R16, RZ, RZ, R140 ;  /* 0x000000ffff107224 */ /* 0x000fe200078e008c */
[----:B------:R-:W-:Y:S01]  /*4c10*/  FSEL R0, R0, RZ, P1 ;  /* 0x000000ff00007208 */ /* 0x000fe20000800000 */
[----:B------:R-:W-:Y:S01]  /*4c20*/  IMAD.MOV.U32 R146, RZ, RZ, R18 ;  /* 0x000000ffff927224 */ /* 0x000fe200078e0012 */
[----:B------:R-:W-:Y:S01]  /*4c30*/  MOV R18, R142 ;  /* 0x0000008e00127202 */ /* 0x000fe20000000f00 */
[----:B---3--:R-:W-:Y:S01]  /*4c40*/  FFMA.FTZ R4, R116, c[0x0][0x2d0], -R3 ;  /* 0x0000b40074047a23 */ /* 0x008fe20000010803 */
[----:B------:R-:W-:Y:S01]  /*4c50*/  MOV R231, R126 ;  /* 0x0000007e00e77202 */ /* 0x000fe20000000f00 */
[----:B------:R-:W-:Y:S01]  /*4c60*/  IMAD.MOV.U32 R135, RZ, RZ, R124 ;  /* 0x000000ffff877224 */ /* 0x000fe200078e007c */
[----:B------:R-:W-:Y:S01]  /*4c70*/  HMMA.16816.F32 R148, R8, R78, R112 ;  /* 0x0000004e0894723c */ /* 0x000fe20000001870 */
[----:B------:R1:W-:Y:S01]  /*4c80*/  MUFU.EX2 R232, R4 ;  /* 0x0000000400e87308 */ /* 0x0003e20000000800 */
[----:B------:R-:W-:-:S02]  /*4c90*/  IMAD.MOV.U32 R230, RZ, RZ, R125 ;  /* 0x000000ffffe67224 */ /* 0x000fc400078e007d */
[----:B------:R-:W-:Y:S02]  /*4ca0*/  IMAD.MOV.U32 R14, RZ, RZ, R127 ;  /* 0x000000ffff0e7224 */ /* 0x000fe400078e007f */
[----:B------:R-:W-:Y:S02]  /*4cb0*/  IMAD.MOV.U32 R19, RZ, RZ, R17 ;  /* 0x000000ffff137224 */ /* 0x000fe400078e0011 */
[C---:B------:R-:W-:Y:S01]  /*4cc0*/  HMMA.16816.F32 R164, R8.reuse, R74, R80 ;  /* 0x0000004a08a4723c */ /* 0x040fe20000001850 */
[----:B------:R-:W-:Y:S02]  /*4cd0*/  IMAD.MOV.U32 R17, RZ, RZ, R143 ;  /* 0x000000ffff117224 */ /* 0x000fe400078e008f */
[----:B------:R-:W-:Y:S02]  /*4ce0*/  IMAD.MOV.U32 R7, RZ, RZ, R36 ;  /* 0x000000ffff077224 */ /* 0x000fe400078e0024 */
[----:B------:R-:W-:Y:S02]  /*4cf0*/  IMAD.MOV.U32 R5, RZ, RZ, R39 ;  /* 0x000000ffff057224 */ /* 0x000fe400078e0027 */
[----:B------:R-:W-:Y:S01]  /*4d00*/  IMAD.MOV.U32 R81, RZ, RZ, R37 ;  /* 0x000000ffff517224 */ /* 0x000fe200078e0025 */
[----:B------:R-:W-:Y:S01]  /*4d10*/  HMMA.16816.F32 R124, R8, R70, R40 ;  /* 0x00000046087c723c */ /* 0x000fe20000001828 */
[----:B-1----:R-:W-:Y:S01]  /*4d20*/  FFMA.FTZ R4, R117, c[0x0][0x2d0], -R3 ;  /* 0x0000b40075047a23 */ /* 0x002fe20000010803 */
[----:B------:R-:W-:Y:S01]  /*4d30*/  MOV R80, R38 ;  /* 0x0000002600507202 */ /* 0x000fe20000000f00 */
[----:B------:R-:W-:-:S02]  /*4d40*/  IMAD.MOV.U32 R143, RZ, RZ, R173 ;  /* 0x000000ffff8f7224 */ /* 0x000fc400078e00ad */
[----:B------:R1:W-:Y:S01]  /*4d50*/  MUFU.EX2 R141, R4 ;  /* 0x00000004008d7308 */ /* 0x0003e20000000800 */
[----:B------:R-:W-:Y:S02]  /*4d60*/  IMAD.MOV.U32 R142, RZ, RZ, R157 ;  /* 0x000000ffff8e7224 */ /* 0x000fe400078e009d */
[C---:B------:R-:W-:Y:S08]  /*4d70*/  HMMA.16816.F32 R248, R8.reuse, R62, R32 ;  /* 0x0000003e08f8723c */ /* 0x040ff00000001820 */
[----:B------:R-:W-:Y:S01]  /*4d80*/  HMMA.16816.F32 R220, R8, R58, R28 ;  /* 0x0000003a08dc723c */ /* 0x000fe2000000181c */
[----:B-1----:R-:W-:-:S07]  /*4d90*/  FFMA.FTZ R4, R119, c[0x0][0x2d0], -R0 ;  /* 0x0000b40077047a23 */ /* 0x002fce0000010800 */
[C---:B------:R-:W-:Y:S01]  /*4da0*/  HMMA.16816.F32 R152, R8.reuse, R54, R24 ;  /* 0x000000360898723c */ /* 0x040fe20000001818 */
[----:B------:R1:W-:Y:S07]  /*4db0*/  MUFU.EX2 R109, R4 ;  /* 0x00000004006d7308 */ /* 0x0003ee0000000800 */
[----:B------:R-:W-:Y:S07]  /*4dc0*/  HMMA.16816.F32 R216, R8, R94, R20 ;  /* 0x0000005e08d8723c */ /* 0x000fee0000001814 */
[----:B--2---:R-:W-:Y:S01]  /*4dd0*/  F2FP.PACK_AB R8, R192, R204 ;  /* 0x000000ccc008723e */ /* 0x004fe200000000ff */
[----:B-1----:R-:W-:Y:S01]  /*4de0*/  FFMA.FTZ R4, R121, c[0x0][0x2d0], -R0 ;  /* 0x0000b40079047a23 */ /* 0x002fe20000010800 */
[----:B----4-:R-:W-:-:S03]  /*4df0*/  F2FP.PACK_AB R10, R110, R15 ;  /* 0x0000000f6e0a723e */ /* 0x010fc600000000ff */
[----:B------:R1:W2:Y:S02]  /*4e00*/  MUFU.EX2 R108, R4 ;  /* 0x00000004006c7308 */ /* 0x0002a40000000800 */
[----:B-1----:R-:W-:Y:S01]  /*4e10*/  FFMA.FTZ R4, R122, c[0x0][0x2d0], -R0 ;  /* 0x0000b4007a047a23 */ /* 0x002fe20000010800 */
[----:B--2---:R-:W-:-:S05]  /*4e20*/  F2FP.PACK_AB R9, R108, R109 ;  /* 0x0000006d6c09723e */ /* 0x004fca00000000ff */
[----:B------:R1:W-:Y:S02]  /*4e30*/  MUFU.EX2 R242, R4 ;  /* 0x0000000400f27308 */ /* 0x0003e40000000800 */
[----:B-1----:R-:W-:-:S06]  /*4e40*/  FFMA.FTZ R4, R123, c[0x0][0x2d0], -R0 ;  /* 0x0000b4007b047a23 */ /* 0x002fcc0000010800 */
[----:B------:R1:W2:Y:S02]  /*4e50*/  MUFU.EX2 R140, R4 ;  /* 0x00000004008c7308 */ /* 0x0002a40000000800 */
[----:B-1----:R-:W-:Y:S01]  /*4e60*/  FFMA.FTZ R4, R120, c[0x0][0x2d0], -R3 ;  /* 0x0000b40078047a23 */ /* 0x002fe20000010803 */
[----:B--2---:R-:W-:-:S05]  /*4e70*/  F2FP.PACK_AB R11, R140, R242 ;  /* 0x000000f28c0b723e */ /* 0x004fca00000000ff */
[----:B------:R1:W-:Y:S02]  /*4e80*/  MUFU.EX2 R241, R4 ;  /* 0x0000000400f17308 */ /* 0x0003e40000000800 */
[C---:B------:R-:W-:Y:S07]  /*4e90*/  HMMA.16816.F32 R28, R8.reuse, R88, RZ ;  /* 0x00000058081c723c */ /* 0x040fee00000018ff */
[----:B------:R-:W-:Y:S01]  /*4ea0*/  IMAD.MOV.U32 R89, RZ, RZ, R19 ;  /* 0x000000ffff597224 */ /* 0x000fe200078e0013 */
[----:B------:R-:W-:Y:S01]  /*4eb0*/  HMMA.16816.F32 R24, R8, R96, RZ ;  /* 0x000000600818723c */ /* 0x000fe200000018ff */
[----:B------:R-:W-:-:S02]  /*4ec0*/  IMAD.MOV.U32 R88, RZ, RZ, R16 ;  /* 0x000000ffff587224 */ /* 0x000fc400078e0010 */
[----:B-1----:R-:W-:-:S04]  /*4ed0*/  FFMA.FTZ R4, R118, c[0x0][0x2d0], -R3 ;  /* 0x0000b40076047a23 */ /* 0x002fc80000010803 */
[----:B------:R-:W-:Y:S01]  /*4ee0*/  MOV R96, R18 ;  /* 0x0000001200607202 */ /* 0x000fe20000000f00 */
[----:B------:R1:W2:Y:S01]  /*4ef0*/  MUFU.EX2 R111, R4 ;  /* 0x00000004006f7308 */ /* 0x0002a20000000800 */
[----:B------:R-:W-:Y:S01]  /*4f00*/  HMMA.16816.F32 R40, R8, R44, RZ ;  /* 0x0000002c0828723c */ /* 0x000fe200000018ff */
[----:B------:R-:W-:Y:S02]  /*4f10*/  MOV R97, R141 ;  /* 0x0000008d00617202 */ /* 0x000fe40000000f00 */
[----:B------:R-:W-:-:S05]  /*4f20*/  MOV R141, R158 ;  /* 0x0000009e008d7202 */ /* 0x000fca0000000f00 */
[----:B------:R-:W-:Y:S01]  /*4f30*/  HMMA.16816.F32 R32, R8, R84, RZ ;  /* 0x000000540820723c */ /* 0x000fe200000018ff */
[----:B-1----:R-:W-:-:S07]  /*4f40*/  FFMA.FTZ R4, R132, c[0x0][0x2d0], -R0 ;  /* 0x0000b40084047a23 */ /* 0x002fce0000010800 */
[----:B------:R-:W-:Y:S01]  /*4f50*/  HMMA.16816.F32 R36, R8, R48, RZ ;  /* 0x000000300824723c */ /* 0x000fe200000018ff */
[----:B------:R-:W-:Y:S01]  /*4f60*/  IMAD.MOV.U32 R84, RZ, RZ, R146 ;  /* 0x000000ffff547224 */ /* 0x000fe200078e0092 */
[----:B------:R-:W-:Y:S01]  /*4f70*/  MOV R85, R145 ;  /* 0x0000009100557202 */ /* 0x000fe20000000f00 */
[----:B------:R1:W-:Y:S01]  /*4f80*/  MUFU.EX2 R245, R4 ;  /* 0x0000000400f57308 */ /* 0x0003e20000000800 */
[----:B------:R-:W-:-:S03]  /*4f90*/  IMAD.MOV.U32 R132, RZ, RZ, R159 ;  /* 0x000000ffff847224 */ /* 0x000fc600078e009f */
[----:B------:R-:W-:Y:S01]  /*4fa0*/  MOV R48, R81 ;  /* 0x0000005100307202 */ /* 0x000fe20000000f00 */
[----:B------:R-:W-:Y:S01]  /*4fb0*/  HMMA.16816.F32 R20, R8, R100, RZ ;  /* 0x000000640814723c */ /* 0x000fe200000018ff */
[----:B------:R-:W-:-:S06]  /*4fc0*/  IMAD.MOV.U32 R49, RZ, RZ, R80 ;  /* 0x000000ffff317224 */ /* 0x000fcc00078e0050 */
[----:B------:R-:W-:Y:S01]  /*4fd0*/  MOV R100, R7 ;  /* 0x0000000700647202 */ /* 0x000fe20000000f00 */
[----:B------:R-:W-:Y:S01]  /*4fe0*/  IMAD.MOV.U32 R101, RZ, RZ, R6 ;  /* 0x000000ffff657224 */ /* 0x000fe200078e0006 */
[----:B--2---:R-:W-:Y:S01]  /*4ff0*/  F2FP.PACK_AB R6, R111, R241 ;  /* 0x000000f16f06723e */ /* 0x004fe200000000ff */
[----:B------:R-:W-:Y:S01]  /*5000*/  HMMA.16816.F32 R44, R8, R46, RZ ;  /* 0x0000002e082c723c */ /* 0x000fe200000018ff */
[----:B-1----:R-:W-:Y:S02]  /*5010*/  FFMA.FTZ R4, R133, c[0x0][0x2d0], -R0 ;  /* 0x0000b40085047a23 */ /* 0x002fe40000010800 */
[----:B------:R-:W-:Y:S02]  /*5020*/  IMAD.MOV.U32 R133, RZ, RZ, R156 ;  /* 0x000000ffff857224 */ /* 0x000fe400078e009c */
[----:B------:R1:W2:Y:S02]  /*5030*/  MUFU.EX2 R247, R4 ;  /* 0x0000000400f77308 */ /* 0x0002a40000000800 */
[----:B-1----:R-:W-:-:S02]  /*5040*/  FFMA.FTZ R4, R134, c[0x0][0x2d0], -R0 ;  /* 0x0000b40086047a23 */ /* 0x002fc40000010800 */
[----:B------:R-:W-:-:S04]  /*5050*/  IMAD.MOV.U32 R134, RZ, RZ, R144 ;  /* 0x000000ffff867224 */ /* 0x000fc800078e0090 */
[----:B------:R1:W-:Y:S02]  /*5060*/  MUFU.EX2 R246, R4 ;  /* 0x0000000400f67308 */ /* 0x0003e40000000800 */
[----:B-1----:R-:W-:Y:S02]  /*5070*/  FFMA.FTZ R4, R139, c[0x0][0x2d0], -R0 ;  /* 0x0000b4008b047a23 */ /* 0x002fe40000010800 */
[----:B------:R-:W-:Y:S02]  /*5080*/  IMAD.MOV.U32 R139, RZ, RZ, R17 ;  /* 0x000000ffff8b7224 */ /* 0x000fe400078e0011 */
[----:B------:R-:W-:Y:S02]  /*5090*/  HMMA.16816.F32 R16, R8, R104, RZ ;  /* 0x000000680810723c */ /* 0x000fe400000018ff */
[----:B------:R1:W3:Y:S05]  /*50a0*/  MUFU.EX2 R215, R4 ;  /* 0x0000000400d77308 */ /* 0x0002ea0000000800 */
[----:B------:R-:W-:Y:S01]  /*50b0*/  MOV R105, R5 ;  /* 0x0000000500697202 */ /* 0x000fe20000000f00 */
[----:B------:R-:W-:Y:S01]  /*50c0*/  IMAD.MOV.U32 R104, RZ, RZ, R172 ;  /* 0x000000ffff687224 */ /* 0x000fe200078e00ac */
[----:B--2---:R-:W-:-:S02]  /*50d0*/  F2FP.PACK_AB R5, R247, R245 ;  /* 0x000000f5f705723e */ /* 0x004fc400000000ff */
[----:B-1----:R-:W-:Y:S02]  /*50e0*/  F2FP.PACK_AB R4, R97, R232 ;  /* 0x000000e86104723e */ /* 0x002fe400000000ff */
[----:B---3--:R-:W-:-:S11]  /*50f0*/  F2FP.PACK_AB R7, R215, R246 ;  /* 0x000000f6d707723e */ /* 0x008fd600000000ff */
[C---:B------:R-:W-:Y:S08]  /*5100*/  HMMA.16816.F32 R116, R4.reuse, R52, R16 ;  /* 0x000000340474723c */ /* 0x040ff00000001810 */
[C---:B------:R-:W-:Y:S07]  /*5110*/  HMMA.16816.F32 R144, R4.reuse, R76, R40 ;  /* 0x0000004c0490723c */ /* 0x040fee0000001828 */
[----:B------:R-:W-:Y:S01]  /*5120*/  IMAD.MOV.U32 R76, RZ, RZ, R110 ;  /* 0x000000ffff4c7224 */ /* 0x000fe200078e006e */
[----:B------:R-:W-:Y:S01]  /*5130*/  HMMA.16816.F32 R172, R4, R68, R32 ;  /* 0x0000004404ac723c */ /* 0x000fe20000001820 */
[----:B------:R-:W-:-:S06]  /*5140*/  IMAD.MOV.U32 R110, RZ, RZ, R211 ;  /* 0x000000ffff6e7224 */ /* 0x000fcc00078e00d3 */
[----:B------:R-:W-:Y:S01]  /*5150*/  IMAD.MOV.U32 R68, RZ, RZ, R210 ;  /* 0x000000ffff447224 */ /* 0x000fe200078e00d2 */
[----:B------:R-:W-:Y:S01]  /*5160*/  HMMA.16816.F32 R16, R8, R128, RZ ;  /* 0x000000800810723c */ /* 0x000fe200000018ff */
[----:B------:R-:W-:-:S06]  /*5170*/  MOV R69, R209 ;  /* 0x000000d100457202 */ /* 0x000fcc0000000f00 */
[----:B------:R-:W-:Y:S01]  /*5180*/  MOV R128, R48 ;  /* 0x0000003000807202 */ /* 0x000fe20000000f00 */
[----:B------:R-:W-:Y:S01]  /*5190*/  HMMA.16816.F32 R156, R4, R72, R36 ;  /* 0x00000048049c723c */ /* 0x000fe20000001824 */
[----:B------:R-:W-:-:S06]  /*51a0*/  IMAD.MOV.U32 R129, RZ, RZ, R49 ;  /* 0x000000ffff817224 */ /* 0x000fcc00078e0031 */
[----:B------:R-:W-:Y:S01]  /*51b0*/  IMAD.MOV.U32 R73, RZ, RZ, R133 ;  /* 0x000000ffff497224 */ /* 0x000fe200078e0085 */
[----:B------:R-:W-:Y:S01]  /*51c0*/  HMMA.16816.F32 R80, R4, R64, R28 ;  /* 0x000000400450723c */ /* 0x000fe2000000181c */
[----:B------:R-:W-:-:S07]  /*51d0*/  IMAD.MOV.U32 R72, RZ, RZ, R142 ;  /* 0x000000ffff487224 */ /* 0x000fce00078e008e */
[C---:B------:R-:W-:Y:S08]  /*51e0*/  HMMA.16816.F32 R120, R4.reuse, R60, R24 ;  /* 0x0000003c0478723c */ /* 0x040ff00000001818 */
[----:B------:R-:W-:Y:S08]  /*51f0*/  HMMA.16816.F32 R112, R4, R56, R20 ;  /* 0x000000380470723c */ /* 0x000ff00000001814 */
[C---:B------:R-:W-:Y:S08]  /*5200*/  HMMA.16816.F32 R40, R8.reuse, R50, RZ ;  /* 0x000000320828723c */ /* 0x040ff000000018ff */
[C---:B------:R-:W-:Y:S07]  /*5210*/  HMMA.16816.F32 R32, R8.reuse, R90, RZ ;  /* 0x0000005a0820723c */ /* 0x040fee00000018ff */
[----:B------:R-:W-:Y:S01]  /*5220*/  IMAD.MOV.U32 R90, RZ, RZ, R84 ;  /* 0x000000ffff5a7224 */ /* 0x000fe200078e0054 */
[----:B------:R-:W-:Y:S01]  /*5230*/  HMMA.16816.F32 R36, R8, R86, RZ ;  /* 0x000000560824723c */ /* 0x000fe200000018ff */
[----:B------:R-:W-:-:S07]  /*5240*/  IMAD.MOV.U32 R91, RZ, RZ, R85 ;  /* 0x000000ffff5b7224 */ /* 0x000fce00078e0055 */
[C---:B------:R-:W-:Y:S07]  /*5250*/  HMMA.16816.F32 R28, R8.reuse, R98, RZ ;  /* 0x00000062081c723c */ /* 0x040fee00000018ff */
[----:B------:R-:W-:Y:S01]  /*5260*/  IMAD.MOV.U32 R99, RZ, RZ, R104 ;  /* 0x000000ffff637224 */ /* 0x000fe200078e0068 */
[----:B------:R-:W-:Y:S01]  /*5270*/  HMMA.16816.F32 R24, R8, R102, RZ ;  /* 0x000000660818723c */ /* 0x000fe200000018ff */
[----:B------:R-:W-:Y:S01]  /*5280*/  MOV R104, R88 ;  /* 0x0000005800687202 */ /* 0x000fe20000000f00 */
[----:B------:R-:W-:Y:S01]  /*5290*/  IMAD.MOV.U32 R98, RZ, RZ, R105 ;  /* 0x000000ffff627224 */ /* 0x000fe200078e0069 */
[----:B------:R-:W-:-:S02]  /*52a0*/  MOV R88, R134 ;  /* 0x0000008600587202 */ /* 0x000fc40000000f00 */
[----:B------:R-:W-:Y:S01]  /*52b0*/  MOV R105, R101 ;  /* 0x0000006500697202 */ /* 0x000fe20000000f00 */
[----:B------:R-:W-:Y:S01]  /*52c0*/  IMAD.MOV.U32 R101, RZ, RZ, R140 ;  /* 0x000000ffff657224 */ /* 0x000fe200078e008c */
[----:B------:R-:W-:Y:S01]  /*52d0*/  MOV R103, R213 ;  /* 0x000000d500677202 */ /* 0x000fe20000000f00 */
[----:B------:R-:W-:Y:S01]  /*52e0*/  HMMA.16816.F32 R20, R8, R106, RZ ;  /* 0x0000006a0814723c */ /* 0x000fe200000018ff */
[----:B------:R-:W-:-:S06]  /*52f0*/  IMAD.MOV.U32 R102, RZ, RZ, R143 ;  /* 0x000000ffff667224 */ /* 0x000fcc00078e008f */
[----:B------:R-:W-:Y:S01]  /*5300*/  IMAD.MOV.U32 R106, RZ, RZ, R96 ;  /* 0x000000ffff6a7224 */ /* 0x000fe200078e0060 */
[----:B------:R-:W-:Y:S01]  /*5310*/  HMMA.16816.F32 R48, R8, R130, RZ ;  /* 0x000000820830723c */ /* 0x000fe200000018ff */
[----:B------:R-:W-:Y:S01]  /*5320*/  MOV R96, R212 ;  /* 0x000000d400607202 */ /* 0x000fe20000000f00 */
[----:B------:R-:W-:-:S05]  /*5330*/  IMAD.MOV.U32 R107, RZ, RZ, R139 ;  /* 0x000000ffff6b7224 */ /* 0x000fca00078e008b */
[----:B------:R-:W-:Y:S01]  /*5340*/  FFMA.FTZ R8, R177, c[0x0][0x2d0], -R3 ;  /* 0x0000b400b1087a23 */ /* 0x000fe20000010803 */
[C---:B------:R-:W-:Y:S01]  /*5350*/  HMMA.16816.F32 R64, R4.reuse, R66, R32 ;  /* 0x000000420440723c */ /* 0x040fe20000001820 */
[----:B------:R-:W-:Y:S02]  /*5360*/  IMAD.MOV.U32 R131, RZ, RZ, R100 ;  /* 0x000000ffff837224 */ /* 0x000fe400078e0064 */
[----:B------:R1:W-:Y:S01]  /*5370*/  MUFU.EX2 R210, R8 ;  /* 0x0000000800d27308 */ /* 0x0003e20000000800 */
[----:B------:R-:W-:Y:S02]  /*5380*/  IMAD.MOV.U32 R100, RZ, RZ, R208 ;  /* 0x000000ffff647224 */ /* 0x000fe400078e00d0 */
[----:B------:R-:W-:Y:S01]  /*5390*/  IMAD.MOV.U32 R130, RZ, RZ, R132 ;  /* 0x000000ffff827224 */ /* 0x000fe200078e0084 */
[----:B------:R-:W-:Y:S01]  /*53a0*/  MOV R32, R191 ;  /* 0x000000bf00207202 */ /* 0x000fe20000000f00 */
[----:B------:R-:W-:Y:S01]  /*53b0*/  IMAD.MOV.U32 R33, RZ, RZ, R190 ;  /* 0x000000ffff217224 */ /* 0x000fe200078e00be */
[----:B------:R-:W-:Y:S01]  /*53c0*/  HMMA.16816.F32 R84, R4, R92, R16 ;  /* 0x0000005c0454723c */ /* 0x000fe20000001810 */
[----:B------:R-:W-:Y:S01]  /*53d0*/  LDSM.16.MT88.4 R16, [R228+0x1100] ;  /* 0x00110000e410783b */ /* 0x000fe20000004200 */
[----:B------:R-:W-:Y:S01]  /*53e0*/  MOV R35, R188 ;  /* 0x000000bc00237202 */ /* 0x000fe20000000f00 */
[----:B------:R-:W-:-:S04]  /*53f0*/  IMAD.MOV.U32 R34, RZ, RZ, R189 ;  /* 0x000000ffff227224 */ /* 0x000fc800078e00bd */
[----:B------:R-:W-:Y:S01]  /*5400*/  MOV R93, R141 ;  /* 0x0000008d005d7202 */ /* 0x000fe20000000f00 */
[----:B------:R-:W-:Y:S01]  /*5410*/  HMMA.16816.F32 R44, R4, R78, R44 ;  /* 0x0000004e042c723c */ /* 0x000fe2000000182c */
[----:B------:R-:W-:Y:S02]  /*5420*/  IMAD.MOV.U32 R92, RZ, RZ, R163 ;  /* 0x000000ffff5c7224 */ /* 0x000fe400078e00a3 */
[----:B-1----:R-:W-:-:S04]  /*5430*/  FFMA.FTZ R8, R170, c[0x0][0x2d0], -R3 ;  /* 0x0000b400aa087a23 */ /* 0x002fc80000010803 */
[----:B------:R1:W-:Y:S01]  /*5440*/  MUFU.EX2 R211, R8 ;  /* 0x0000000800d37308 */ /* 0x0003e20000000800 */
[----:B------:R-:W-:Y:S01]  /*5450*/  HMMA.16816.F32 R40, R4, R74, R40 ;  /* 0x0000004a0428723c */ /* 0x000fe20000001828 */
[----:B------:R-:W-:Y:S01]  /*5460*/  MOV R78, R162 ;  /* 0x000000a2004e7202 */ /* 0x000fe20000000f00 */
[----:B------:R-:W-:-:S05]  /*5470*/  IMAD.MOV.U32 R79, RZ, RZ, R161 ;  /* 0x000000ffff4f7224 */ /* 0x000fca00078e00a1 */
[----:B------:R-:W-:Y:S01]  /*5480*/  IMAD.MOV.U32 R75, RZ, RZ, R160 ;  /* 0x000000ffff4b7224 */ /* 0x000fe200078e00a0 */
[----:B------:R-:W-:Y:S01]  /*5490*/  HMMA.16816.F32 R36, R4, R70, R36 ;  /* 0x000000460424723c */ /* 0x000fe20000001824 */
[----:B-1----:R-:W-:-:S07]  /*54a0*/  FFMA.FTZ R8, R169, c[0x0][0x2d0], -R3 ;  /* 0x0000b400a9087a23 */ /* 0x002fce0000010803 */
[C---:B------:R-:W-:Y:S01]  /*54b0*/  HMMA.16816.F32 R60, R4.reuse, R62, R28 ;  /* 0x0000003e043c723c */ /* 0x040fe2000000181c */
[----:B------:R-:W-:Y:S01]  /*54c0*/  LDSM.16.MT88.4 R28, [R227+0x1100] ;  /* 0x00110000e31c783b */ /* 0x000fe20000004200 */
[----:B------:R1:W-:Y:S06]  /*54d0*/  MUFU.EX2 R212, R8 ;  /* 0x0000000800d47308 */ /* 0x0003ec0000000800 */
[C---:B------:R-:W-:Y:S01]  /*54e0*/  HMMA.16816.F32 R56, R4.reuse, R58, R24 ;  /* 0x0000003a0438723c */ /* 0x040fe20000001818 */
[----:B------:R-:W2:Y:S07]  /*54f0*/  LDSM.16.MT88.4 R24, [R226+0x1100] ;  /* 0x00110000e218783b */ /* 0x000eae0000004200 */
[----:B------:R-:W-:Y:S01]  /*5500*/  HMMA.16816.F32 R52, R4, R54, R20 ;  /* 0x000000360434723c */ /* 0x000fe20000001814 */
[----:B------:R-:W3:Y:S01]  /*5510*/  LDSM.16.MT88.4 R20, [R225+0x1100] ;  /* 0x00110000e114783b */ /* 0x000ee20000004200 */
[----:B-1----:R-:W-:-:S04]  /*5520*/  FFMA.FTZ R8, R168, c[0x0][0x2d0], -R3 ;  /* 0x0000b400a8087a23 */ /* 0x002fc80000010803 */
[----:B------:R1:W4:Y:S02]  /*5530*/  MUFU.EX2 R213, R8 ;  /* 0x0000000800d57308 */ /* 0x0003240000000800 */
[----:B------:R-:W-:Y:S07]  /*5540*/  HMMA.16816.F32 R48, R4, R94, R48 ;  /* 0x0000005e0430723c */ /* 0x000fee0000001830 */
[----:B------:R-:W-:Y:S02]  /*5550*/  FFMA.FTZ R4, R182, c[0x0][0x2d0], -R13 ;  /* 0x0000b400b6047a23 */ /* 0x000fe4000001080d */
[----:B-1----:R-:W-:Y:S01]  /*5560*/  FFMA.FTZ R8, R179, c[0x0][0x2d0], -R0 ;  /* 0x0000b400b3087a23 */ /* 0x002fe20000010800 */
[----:B----4-:R-:W-:-:S03]  /*5570*/  F2FP.PACK_AB R10, R213, R212 ;  /* 0x000000d4d50a723e */ /* 0x010fc600000000ff */
[----:B------:R1:W-:Y:S02]  /*5580*/  MUFU.EX2 R190, R8 ;  /* 0x0000000800be7308 */ /* 0x0003e40000000800 */
[----:B-1----:R-:W-:-:S06]  /*5590*/  FFMA.FTZ R8, R178, c[0x0][0x2d0], -R0 ;  /* 0x0000b400b2087a23 */ /* 0x002fcc0000010800 */
[----:B------:R1:W4:Y:S02]  /*55a0*/  MUFU.EX2 R191, R8 ;  /* 0x0000000800bf7308 */ /* 0x0003240000000800 */
[----:B-1----:R-:W-:Y:S01]  /*55b0*/  FFMA.FTZ R8, R171, c[0x0][0x2d0], -R0 ;  /* 0x0000b400ab087a23 */ /* 0x002fe20000010800 */
[----:B----4-:R-:W-:-:S05]  /*55c0*/  F2FP.PACK_AB R9, R191, R190 ;  /* 0x000000bebf09723e */ /* 0x010fca00000000ff */
[----:B------:R1:W-:Y:S02]  /*55d0*/  MUFU.EX2 R208, R8 ;  /* 0x0000000800d07308 */ /* 0x0003e40000000800 */
[----:B-1----:R-:W-:-:S06]  /*55e0*/  FFMA.FTZ R8, R138, c[0x0][0x2d0], -R0 ;  /* 0x0000b4008a087a23 */ /* 0x002fcc0000010800 */
[----:B------:R1:W-:Y:S08]  /*55f0*/  MUFU.EX2 R138, R4 ;  /* 0x00000004008a7308 */ /* 0x0003f00000000800 */
[----:B------:R4:W2:Y:S01]  /*5600*/  MUFU.EX2 R209, R8 ;  /* 0x0000000800d17308 */ /* 0x0008a20000000800 */
[----:B-1----:R-:W-:-:S07]  /*5610*/  FFMA.FTZ R4, R183, c[0x0][0x2d0], -R13 ;  /* 0x0000b400b7047a23 */ /* 0x002fce000001080d */
[----:B------:R1:W1:Y:S01]  /*5620*/  MUFU.EX2 R139, R4 ;  /* 0x00000004008b7308 */ /* 0x0002620000000800 */
[----:B----4-:R-:W-:Y:S01]  /*5630*/  FFMA.FTZ R8, R181, c[0x0][0x2d0], -R13 ;  /* 0x0000b400b5087a23 */ /* 0x010fe2000001080d */
[----:B--2---:R-:W-:-:S06]  /*5640*/  F2FP.PACK_AB R11, R209, R208 ;  /* 0x000000d0d10b723e */ /* 0x004fcc00000000ff */
[----:B------:R2:W-:Y:S01]  /*5650*/  MUFU.EX2 R188, R8 ;  /* 0x0000000800bc7308 */ /* 0x0005e20000000800 */
[----:B-1----:R-:W-:Y:S01]  /*5660*/  FFMA.FTZ R4, R186, c[0x0][0x2d0], -R12 ;  /* 0x0000b400ba047a23 */ /* 0x002fe2000001080c */
[----:B------:R-:W-:-:S06]  /*5670*/  F2FP.PACK_AB R6, R139, R138 ;  /* 0x0000008a8b06723e */ /* 0x000fcc00000000ff */
[----:B------:R1:W-:Y:S01]  /*5680*/  MUFU.EX2 R132, R4 ;  /* 0x0000000400847308 */ /* 0x0003e20000000800 */
[----:B--2---:R-:W-:-:S07]  /*5690*/  FFMA.FTZ R8, R180, c[0x0][0x2d0], -R13 ;  /* 0x0000b400b4087a23 */ /* 0x004fce000001080d */
[----:B------:R2:W-:Y:S01]  /*56a0*/  MUFU.EX2 R189, R8 ;  /* 0x0000000800bd7308 */ /* 0x0005e20000000800 */
[----:B-1----:R-:W-:-:S07]  /*56b0*/  FFMA.FTZ R4, R185, c[0x0][0x2d0], -R12 ;  /* 0x0000b400b9047a23 */ /* 0x002fce000001080c */
[----:B------:R1:W4:Y:S01]  /*56c0*/  MUFU.EX2 R133, R4 ;  /* 0x0000000400857308 */ /* 0x0003220000000800 */
[----:B--2---:R-:W-:-:S07]  /*56d0*/  F2FP.PACK_AB R8, R211, R210 ;  /* 0x000000d2d308723e */ /* 0x004fce00000000ff */
[----:B------:R-:W-:Y:S01]  /*56e0*/  HMMA.16816.F32 R156, R8, R24, R156 ;  /* 0x00000018089c723c */ /* 0x000fe2000000189c */
[----:B-1----:R-:W-:Y:S01]  /*56f0*/  FFMA.FTZ R4, R184, c[0x0][0x2d0], -R12 ;  /* 0x0000b400b8047a23 */ /* 0x002fe2000001080c */
[----:B----4-:R-:W-:-:S06]  /*5700*/  F2FP.PACK_AB R5, R133, R132 ;  /* 0x000000848505723e */ /* 0x010fcc00000000ff */
[C---:B------:R-:W-:Y:S01]  /*5710*/  HMMA.16816.F32 R40, R8.reuse, R26, R40 ;  /* 0x0000001a0828723c */ /* 0x040fe20000001828 */
[----:B------:R1:W-:Y:S07]  /*5720*/  MUFU.EX2 R134, R4 ;  /* 0x0000000400867308 */ /* 0x0003ee0000000800 */
[C---:B---3--:R-:W-:Y:S08]  /*5730*/  HMMA.16816.F32 R144, R8.reuse, R20, R144 ;  /* 0x000000140890723c */ /* 0x048ff00000001890 */
[----:B------:R-:W-:Y:S01]  /*5740*/  HMMA.16816.F32 R44, R8, R22, R44 ;  /* 0x00000016082c723c */ /* 0x000fe2000000182c */
[----:B-1----:R-:W-:-:S04]  /*5750*/  FFMA.FTZ R4, R176, c[0x0][0x2d0], -R12 ;  /* 0x0000b400b0047a23 */ /* 0x002fc8000001080c */
[----:B------:R1:W2:Y:S03]  /*5760*/  MUFU.EX2 R77, R4 ;  /* 0x00000004004d7308 */ /* 0x0002a60000000800 */
[C---:B------:R-:W-:Y:S08]  /*5770*/  HMMA.16816.F32 R172, R8.reuse, R16, R172 ;  /* 0x0000001008ac723c */ /* 0x040ff000000018ac */
[----:B------:R-:W-:Y:S01]  /*5780*/  HMMA.16816.F32 R36, R8, R18, R36 ;  /* 0x000000120824723c */ /* 0x000fe20000001824 */
[----:B-1----:R-:W-:-:S02]  /*5790*/  F2FP.PACK_AB R4, R189, R188 ;  /* 0x000000bcbd04723e */ /* 0x002fc400000000ff */
[----:B--2---:R-:W-:-:S07]  /*57a0*/  F2FP.PACK_AB R7, R77, R134 ;  /* 0x000000864d07723e */ /* 0x004fce00000000ff */
[C---:B------:R-:W-:Y:S07]  /*57b0*/  HMMA.16816.F32 R176, R4.reuse, R16, R32 ;  /* 0x0000001004b0723c */ /* 0x040fee0000001820 */
[----:B------:R-:W-:Y:S01]  /*57c0*/  IMAD.MOV.U32 R32, RZ, RZ, R75 ;  /* 0x000000ffff207224 */ /* 0x000fe200078e004b */
[----:B------:R-:W-:Y:S01]  /*57d0*/  MOV R33, R78 ;  /* 0x0000004e00217202 */ /* 0x000fe20000000f00 */
[----:B------:R-:W-:Y:S01]  /*57e0*/  IMAD.MOV.U32 R78, RZ, RZ, R130 ;  /* 0x000000ffff4e7224 */ /* 0x000fe200078e0082 */
[----:B------:R-:W-:Y:S01]  /*57f0*/  MOV R75, R93 ;  /* 0x0000005d004b7202 */ /* 0x000fe20000000f00 */
[----:B------:R-:W-:Y:S01]  /*5800*/  IMAD.MOV.U32 R93, RZ, RZ, R129 ;  /* 0x000000ffff5d7224 */ /* 0x000fe200078e0081 */
[----:B------:R-:W-:Y:S01]  /*5810*/  MOV R129, R101 ;  /* 0x0000006500817202 */ /* 0x000fe20000000f00 */
[----:B------:R-:W-:Y:S01]  /*5820*/  IMAD.MOV.U32 R34, RZ, RZ, R79 ;  /* 0x000000ffff227224 */ /* 0x000fe200078e004f */
[----:B------:R-:W-:Y:S01]  /*5830*/  HMMA.16816.F32 R160, R4, R24, R200 ;  /* 0x0000001804a0723c */ /* 0x000fe200000018c8 */
[----:B------:R-:W-:Y:S01]  /*5840*/  IMAD.MOV.U32 R130, RZ, RZ, R98 ;  /* 0x000000ffff827224 */ /* 0x000fe200078e0062 */
[----:B------:R-:W-:Y:S01]  /*5850*/  MOV R98, R68 ;  /* 0x0000004400627202 */ /* 0x000fe20000000f00 */
[----:B------:R-:W-:Y:S01]  /*5860*/  IMAD.MOV.U32 R35, RZ, RZ, R92 ;  /* 0x000000ffff237224 */ /* 0x000fe200078e005c */
[----:B------:R-:W-:Y:S01]  /*5870*/  MOV R92, R128 ;  /* 0x00000080005c7202 */ /* 0x000fe20000000f00 */
[----:B------:R-:W-:-:S02]  /*5880*/  IMAD.MOV.U32 R79, RZ, RZ, R131 ;  /* 0x000000ffff4f7224 */ /* 0x000fc400078e0083 */
[----:B------:R-:W-:Y:S01]  /*5890*/  IMAD.MOV.U32 R101, RZ, RZ, R229 ;  /* 0x000000ffff657224 */ /* 0x000fe200078e00e5 */
[C---:B------:R-:W-:Y:S01]  /*58a0*/  HMMA.16816.F32 R164, R4.reuse, R26, R164 ;  /* 0x0000001a04a4723c */ /* 0x040fe200000018a4 */
[----:B------:R-:W-:Y:S01]  /*58b0*/  IMAD.MOV.U32 R131, RZ, RZ, R69 ;  /* 0x000000ffff837224 */ /* 0x000fe200078e0045 */
[----:B------:R-:W2:Y:S01]  /*58c0*/  LDL.LU R229, [R1+0x90] ;  /* 0x0000900001e57983 */ /* 0x000ea20000300800 */
[----:B------:R-:W-:Y:S01]  /*58d0*/  IMAD.MOV.U32 R68, RZ, RZ, R135 ;  /* 0x000000ffff447224 */ /* 0x000fe200078e0087 */
[----:B------:R-:W-:Y:S01]  /*58e0*/  MOV R69, R230 ;  /* 0x000000e600457202 */ /* 0x000fe20000000f00 */
[----:B------:R-:W-:Y:S01]  /*58f0*/  IMAD.MOV.U32 R128, RZ, RZ, R100 ;  /* 0x000000ffff807224 */ /* 0x000fe200078e0064 */
[----:B------:R1:W5:Y:S01]  /*5900*/  LDL.LU R135, [R1+0x8c] ;  /* 0x00008c0001877983 */ /* 0x0003620000300800 */
[----:B------:R-:W-:Y:S01]  /*5910*/  IMAD.MOV.U32 R100, RZ, RZ, R231 ;  /* 0x000000ffff647224 */ /* 0x000fe200078e00e7 */
[C---:B------:R-:W-:Y:S02]  /*5920*/  HMMA.16816.F32 R140, R4.reuse, R20, R196 ;  /* 0x00000014048c723c */ /* 0x040fe400000018c4 */
[----:B------:R-:W3:Y:S04]  /*5930*/  LDL.LU R230, [R1+0x88] ;  /* 0x0000880001e67983 */ /* 0x000ee80000300800 */
[----:B------:R-:W4:Y:S02]  /*5940*/  LDL.LU R231, [R1+0x84] ;  /* 0x0000840001e77983 */ /* 0x000f240000300800 */
[----:B------:R-:W-:Y:S02]  /*5950*/  HMMA.16816.F32 R148, R4, R22, R148 ;  /* 0x000000160494723c */ /* 0x000fe40000001894 */
[----:B------:R-:W1:Y:S06]  /*5960*/  LDSM.16.MT88.4 R24, [R225+0x3100] ;  /* 0x00310000e118783b */ /* 0x000e6c0000004200 */
[----:B------:R-:W-:Y:S01]  /*5970*/  HMMA.16816.F32 R20, R8, R28, R80 ;  /* 0x0000001c0814723c */ /* 0x000fe20000001850 */
[----:B------:R-:W-:Y:S01]  /*5980*/  IMAD.MOV.U32 R74, RZ, RZ, R75 ;  /* 0x000000ffff4a7224 */ /* 0x000fe200078e004b */
[----:B------:R-:W-:Y:S01]  /*5990*/  MOV R75, R78 ;  /* 0x0000004e004b7202 */ /* 0x000fe20000000f00 */
[----:B------:R-:W-:Y:S01]  /*59a0*/  IMAD.MOV.U32 R70, RZ, RZ, R79 ;  /* 0x000000ffff467224 */ /* 0x000fe200078e004f */
[----:B------:R-:W-:Y:S01]  /*59b0*/  MOV R78, R93 ;  /* 0x0000005d004e7202 */ /* 0x000fe20000000f00 */
[----:B------:R-:W-:-:S02]  /*59c0*/  IMAD.MOV.U32 R71, RZ, RZ, R92 ;  /* 0x000000ffff477224 */ /* 0x000fc400078e005c */
[----:B------:R-:W-:Y:S01]  /*59d0*/  IMAD.MOV.U32 R79, RZ, RZ, R130 ;  /* 0x000000ffff4f7224 */ /* 0x000fe200078e0082 */
[----:B------:R-:W-:Y:S01]  /*59e0*/  HMMA.16816.F32 R180, R4, R18, R124 ;  /* 0x0000001204b4723c */ /* 0x000fe2000000187c */
[----:B------:R-:W-:Y:S01]  /*59f0*/  IMAD.MOV.U32 R92, RZ, RZ, R131 ;  /* 0x000000ffff5c7224 */ /* 0x000fe200078e0083 */
[----:B------:R-:W-:Y:S01]  /*5a00*/  MOV R93, R128 ;  /* 0x00000080005d7202 */ /* 0x000fe20000000f00 */
[----:B------:R-:W-:-:S05]  /*5a10*/  IMAD.MOV.U32 R130, RZ, RZ, R129 ;  /* 0x000000ffff827224 */ /* 0x000fca00078e0081 */
[----:B------:R-:W-:Y:S01]  /*5a20*/  HMMA.16816.F32 R196, R4, R28, R32 ;  /* 0x0000001c04c4723c */ /* 0x000fe20000001820 */
[----:B------:R-:W-:Y:S01]  /*5a30*/  IMAD.MOV.U32 R131, RZ, RZ, R68 ;  /* 0x000000ffff837224 */ /* 0x000fe200078e0044 */
[----:B------:R-:W-:Y:S01]  /*5a40*/  MOV R82, R77 ;  /* 0x0000004d00527202 */ /* 0x000fe20000000f00 */
[----:B------:R-:W-:Y:S01]  /*5a50*/  IMAD.MOV.U32 R129, RZ, RZ, R242 ;  /* 0x000000ffff817224 */ /* 0x000fe200078e00f2 */
[----:B------:R-:W-:Y:S01]  /*5a60*/  MOV R128, R69 ;  /* 0x0000004500807202 */ /* 0x000fe20000000f00 */
[----:B------:R-:W-:Y:S02]  /*5a70*/  LDSM.16.MT88.4 R16, [R228+0x3100] ;  /* 0x00310000e410783b */ /* 0x000fe40000004200 */
[----:B------:R-:W-:Y:S01]  /*5a80*/  IMAD.MOV.U32 R35, RZ, RZ, R78 ;  /* 0x000000ffff237224 */ /* 0x000fe200078e004e */
[----:B------:R-:W-:Y:S01]  /*5a90*/  MOV R125, R23 ;  /* 0x00000017007d7202 */ /* 0x000fe20000000f00 */
        /* <DEDUP_REMOVED lines=14> */
[----:B------:R-:W-:-:S02]  /*5b80*/  IMAD.MOV.U32 R103, RZ, RZ, R240 ;  /* 0x000000ffff677224 */ /* 0x000fc400078e00f0 */
[----:B------:R-:W-:Y:S02]  /*5b90*/  IMAD.MOV.U32 R15, RZ, RZ, R239 ;  /* 0x000000ffff0f7224 */ /* 0x000fe400078e00ef */
[----:B------:R-:W-:Y:S01]  /*5ba0*/  IMAD.MOV.U32 R202, RZ, RZ, R35 ;  /* 0x000000ffffca7224 */ /* 0x000fe200078e0023 */
[----:B------:R-:W-:Y:S01]  /*5bb0*/  MOV R35, R71 ;  /* 0x0000004700237202 */ /* 0x000fe20000000f00 */
[----:B------:R-:W-:Y:S02]  /*5bc0*/  IMAD.MOV.U32 R102, RZ, RZ, R241 ;  /* 0x000000ffff667224 */ /* 0x000fe400078e00f1 */
[----:B------:R-:W-:Y:S02]  /*5bd0*/  IMAD.MOV.U32 R127, RZ, RZ, R21 ;  /* 0x000000ffff7f7224 */ /* 0x000fe400078e0015 */
[----:B------:R-:W-:Y:S02]  /*5be0*/  IMAD.MOV.U32 R126, RZ, RZ, R22 ;  /* 0x000000ffff7e7224 */ /* 0x000fe400078e0016 */
[----:B------:R-:W-:-:S02]  /*5bf0*/  IMAD.MOV.U32 R124, RZ, RZ, R20 ;  /* 0x000000ffff7c7224 */ /* 0x000fc400078e0014 */
[----:B------:R-:W-:Y:S01]  /*5c00*/  IMAD.MOV.U32 R203, RZ, RZ, R70 ;  /* 0x000000ffffcb7224 */ /* 0x000fe200078e0046 */
[----:B------:R-:W1:Y:S01]  /*5c10*/  LDSM.16.MT88.4 R20, [R226+0x3100] ;  /* 0x00310000e214783b */ /* 0x000e620000004200 */
[----:B------:R-:W-:Y:S01]  /*5c20*/  IMAD.MOV.U32 R71, RZ, RZ, R79 ;  /* 0x000000ffff477224 */ /* 0x000fe200078e004f */
[----:B------:R-:W-:Y:S01]  /*5c30*/  MOV R79, R238 ;  /* 0x000000ee004f7202 */ /* 0x000fe20000000f00 */
[----:B------:R-:W-:Y:S01]  /*5c40*/  IMAD.MOV.U32 R34, RZ, RZ, R76 ;  /* 0x000000ffff227224 */ /* 0x000fe200078e004c */
[----:B------:R-:W-:Y:S01]  /*5c50*/  MOV R76, R232 ;  /* 0x000000e8004c7202 */ /* 0x000fe20000000f00 */
[----:B------:R-:W-:Y:S02]  /*5c60*/  IMAD.MOV.U32 R70, RZ, RZ, R78 ;  /* 0x000000ffff467224 */ /* 0x000fe400078e004e */
[----:B------:R-:W-:Y:S01]  /*5c70*/  IMAD.MOV.U32 R200, RZ, RZ, R33 ;  /* 0x000000ffffc87224 */ /* 0x000fe200078e0021 */
[----:B------:R-:W-:Y:S01]  /*5c80*/  MOV R33, R103 ;  /* 0x0000006700217202 */ /* 0x000fe20000000f00 */
[----:B------:R-:W-:-:S02]  /*5c90*/  IMAD.MOV.U32 R78, RZ, RZ, R15 ;  /* 0x000000ffff4e7224 */ /* 0x000fc400078e000f */
[----:B------:R-:W-:Y:S02]  /*5ca0*/  IMAD.MOV.U32 R32, RZ, RZ, R102 ;  /* 0x000000ffff207224 */ /* 0x000fe400078e0066 */
[----:B------:R-:W-:Y:S02]  /*5cb0*/  IMAD.MOV.U32 R185, RZ, RZ, R78 ;  /* 0x000000ffffb97224 */ /* 0x000fe400078e004e */
[----:B------:R-:W-:Y:S02]  /*5cc0*/  IMAD.MOV.U32 R184, RZ, RZ, R79 ;  /* 0x000000ffffb87224 */ /* 0x000fe400078e004f */
[----:B------:R-:W-:Y:S01]  /*5cd0*/  IMAD.MOV.U32 R81, RZ, RZ, R76 ;  /* 0x000000ffff517224 */ /* 0x000fe200078e004c */
[----:B------:R-:W-:Y:S01]  /*5ce0*/  MOV R186, R34 ;  /* 0x0000002200ba7202 */ /* 0x000fe20000000f00 */
[----:B-1----:R-:W-:Y:S01]  /*5cf0*/  HMMA.16816.F32 R76, R4, R26, R248 ;  /* 0x0000001a044c723c */ /* 0x002fe200000018f8 */
[----:B------:R-:W-:Y:S02]  /*5d00*/  IMAD.MOV.U32 R168, RZ, RZ, R32 ;  /* 0x000000ffffa87224 */ /* 0x000fe400078e0020 */
[----:B------:R-:W-:-:S04]  /*5d10*/  IMAD.MOV.U32 R171, RZ, RZ, R33 ;  /* 0x000000ffffab7224 */ /* 0x000fc800078e0021 */
[----:B------:R-:W-:Y:S02]  /*5d20*/  IMAD.MOV.U32 R249, RZ, RZ, R35 ;  /* 0x000000fffff97224 */ /* 0x000fe400078e0023 */
[----:B------:R-:W1:Y:S01]  /*5d30*/  LDSM.16.MT88.4 R32, [R227+0x3100] ;  /* 0x00310000e320783b */ /* 0x000e620000004200 */
[----:B------:R-:W-:Y:S02]  /*5d40*/  IMAD.MOV.U32 R68, RZ, RZ, R100 ;  /* 0x000000ffff447224 */ /* 0x000fe400078e0064 */
[----:B------:R-:W-:Y:S01]  /*5d50*/  IMAD.MOV.U32 R69, RZ, RZ, R14 ;  /* 0x000000ffff457224 */ /* 0x000fe200078e000e */
[----:B------:R-:W-:Y:S01]  /*5d60*/  MOV R250, R92 ;  /* 0x0000005c00fa7202 */ /* 0x000fe20000000f00 */
[----:B------:R-:W-:Y:S02]  /*5d70*/  IMAD.MOV.U32 R251, RZ, RZ, R93 ;  /* 0x000000fffffb7224 */ /* 0x000fe400078e005d */
[----:B------:R-:W-:Y:S07]  /*5d80*/  HMMA.16816.F32 R92, R4, R22, R220 ;  /* 0x00000016045c723c */ /* 0x000fee00000018dc */
[----:B------:R-:W-:Y:S01]  /*5d90*/  IMAD.MOV.U32 R220, RZ, RZ, R70 ;  /* 0x000000ffffdc7224 */ /* 0x000fe200078e0046 */
[----:B------:R-:W-:Y:S01]  /*5da0*/  MOV R221, R71 ;  /* 0x0000004700dd7202 */ /* 0x000fe20000000f00 */
[----:B------:R-:W-:-:S02]  /*5db0*/  IMAD.MOV.U32 R222, RZ, RZ, R68 ;  /* 0x000000ffffde7224 */ /* 0x000fc400078e0044 */
[----:B------:R-:W-:Y:S01]  /*5dc0*/  IMAD.MOV.U32 R223, RZ, RZ, R69 ;  /* 0x000000ffffdf7224 */ /* 0x000fe200078e0045 */
[C---:B------:R-:W-:Y:S08]  /*5dd0*/  HMMA.16816.F32 R72, R4.reuse, R24, R72 ;  /* 0x000000180448723c */ /* 0x040ff00000001848 */
[C---:B------:R-:W-:Y:S08]  /*5de0*/  HMMA.16816.F32 R88, R4.reuse, R20, R88 ;  /* 0x000000140458723c */ /* 0x040ff00000001858 */
[C---:B------:R-:W-:Y:S08]  /*5df0*/  HMMA.16816.F32 R104, R4.reuse, R16, R104 ;  /* 0x000000100468723c */ /* 0x040ff00000001868 */
[C---:B------:R-:W-:Y:S08]  /*5e00*/  HMMA.16816.F32 R200, R4.reuse, R30, R200 ;  /* 0x0000001e04c8723c */ /* 0x040ff000000018c8 */
[C---:B------:R-:W-:Y:S08]  /*5e10*/  HMMA.16816.F32 R68, R4.reuse, R18, R152 ;  /* 0x000000120444723c */ /* 0x040ff00000001898 */
[----:B-1----:R-:W-:Y:S01]  /*5e20*/  HMMA.16816.F32 R220, R4, R32, R220 ;  /* 0x0000002004dc723c */ /* 0x002fe200000018dc */
[----:B------:R-:W-:Y:S01]  /*5e30*/  MOV R153, R249 ;  /* 0x000000f900997202 */ /* 0x000fe20000000f00 */
[----:B------:R-:W-:-:S02]  /*5e40*/  IMAD.MOV.U32 R155, RZ, RZ, R250 ;  /* 0x000000ffff9b7224 */ /* 0x000fc400078e00fa */
[----:B------:R-:W-:-:S04]  /*5e50*/  IMAD.MOV.U32 R154, RZ, RZ, R251 ;  /* 0x000000ffff9a7224 */ /* 0x000fc800078e00fb */
[----:B------:R-:W-:Y:S07]  /*5e60*/  HMMA.16816.F32 R216, R4, R34, R216 ;  /* 0x0000002204d8723c */ /* 0x000fee00000018d8 */
[----:B------:R-:W-:Y:S01]  /*5e70*/  FFMA.FTZ R4, R214, c[0x0][0x2d0], -R3 ;  /* 0x0000b400d6047a23 */ /* 0x000fe20000010803 */
[----:B------:R-:W-:Y:S01]  /*5e80*/  HMMA.16816.F32 R248, R8, R30, R64 ;  /* 0x0000001e08f8723c */ /* 0x000fe20000001840 */
[----:B------:R-:W-:-:S07]  /*5e90*/  IMAD.MOV.U32 R102, RZ, RZ, R234 ;  /* 0x000000ffff667224 */ /* 0x000fce00078e00ea */
[----:B------:R-:W-:Y:S01]  /*5ea0*/  HMMA.16816.F32 R64, R8, R24, R120 ;  /* 0x000000180840723c */ /* 0x000fe20000001878 */
[----:B------:R1:W-:Y:S01]  /*5eb0*/  MUFU.EX2 R24, R4 ;  /* 0x0000000400187308 */ /* 0x0003e20000000800 */
[----:B------:R-:W-:-:S06]  /*5ec0*/  MOV R28, R102 ;  /* 0x00000066001c7202 */ /* 0x000fcc0000000f00 */
[----:B------:R-:W-:Y:S01]  /*5ed0*/  HMMA.16816.F32 R60, R8, R26, R60 ;  /* 0x0000001a083c723c */ /* 0x000fe2000000183c */
[----:B-1----:R-:W-:-:S04]  /*5ee0*/  FFMA.FTZ R4, R207, c[0x0][0x2d0], -R3 ;  /* 0x0000b400cf047a23 */ /* 0x002fc80000010803 */
[----:B------:R1:W1:Y:S01]  /*5ef0*/  MUFU.EX2 R25, R4 ;  /* 0x0000000400197308 */ /* 0x0002620000000800 */
[----:B------:R-:W-:Y:S01]  /*5f00*/  MOV R123, R153 ;  /* 0x00000099007b7202 */ /* 0x000fe20000000f00 */
[----:B------:R-:W-:Y:S02]  /*5f10*/  IMAD.MOV.U32 R153, RZ, RZ, R28 ;  /* 0x000000ffff997224 */ /* 0x000fe400078e001c */
[--C-:B-1----:R-:W-:Y:S02]  /*5f20*/  FFMA.FTZ R4, R206, c[0x0][0x2d0], -R3.reuse ;  /* 0x0000b400ce047a23 */ /* 0x102fe40000010803 */
[----:B------:R-:W-:-:S04]  /*5f30*/  FFMA.FTZ R3, R205, c[0x0][0x2d0], -R3 ;  /* 0x0000b400cd037a23 */ /* 0x000fc80000010803 */
[----:B------:R1:W-:Y:S01]  /*5f40*/  MUFU.EX2 R26, R3 ;  /* 0x00000003001a7308 */ /* 0x0003e20000000800 */
[----:B------:R-:W-:Y:S01]  /*5f50*/  HMMA.16816.F32 R56, R8, R22, R56 ;  /* 0x000000160838723c */ /* 0x000fe20000001838 */
[----:B------:R-:W-:Y:S01]  /*5f60*/  IMAD.MOV.U32 R103, RZ, RZ, R233 ;  /* 0x000000ffff677224 */ /* 0x000fe200078e00e9 */
[----:B------:R-:W-:Y:S02]  /*5f70*/  MOV R100, R244 ;  /* 0x000000f400647202 */ /* 0x000fe40000000f00 */
[----:B------:R-:W-:Y:S01]  /*5f80*/  MOV R152, R98 ;  /* 0x0000006200987202 */ /* 0x000fe20000000f00 */
[----:B-1----:R-:W-:-:S03]  /*5f90*/  FFMA.FTZ R3, R195, c[0x0][0x2d0], -R0 ;  /* 0x0000b400c3037a23 */ /* 0x002fc60000010800 */
[C---:B------:R-:W-:Y:S01]  /*5fa0*/  HMMA.16816.F32 R52, R8.reuse, R18, R52 ;  /* 0x000000120834723c */ /* 0x040fe20000001834 */
[----:B------:R-:W-:Y:S02]  /*5fb0*/  IMAD.MOV.U32 R80, RZ, RZ, R103 ;  /* 0x000000ffff507224 */ /* 0x000fe400078e0067 */
[----:B------:R-:W-:Y:S02]  /*5fc0*/  IMAD.MOV.U32 R169, RZ, RZ, R129 ;  /* 0x000000ffffa97224 */ /* 0x000fe400078e0081 */
[----:B------:R-:W-:Y:S01]  /*5fd0*/  IMAD.MOV.U32 R14, RZ, RZ, R243 ;  /* 0x000000ffff0e7224 */ /* 0x000fe200078e00f3 */
[----:B------:R-:W-:Y:S01]  /*5fe0*/  MOV R170, R128 ;  /* 0x0000008000aa7202 */ /* 0x000fe20000000f00 */
[----:B------:R-:W-:Y:S01]  /*5ff0*/  IMAD.MOV.U32 R103, RZ, RZ, R224 ;  /* 0x000000ffff677224 */ /* 0x000fe200078e00e0 */
[----:B------:R-:W-:Y:S01]  /*6000*/  MOV R15, R235 ;  /* 0x000000eb000f7202 */ /* 0x000fe20000000f00 */
[----:B------:R-:W-:Y:S02]  /*6010*/  IMAD.MOV.U32 R98, RZ, RZ, R100 ;  /* 0x000000ffff627224 */ /* 0x000fe400078e0064 */
[----:B----4-:R-:W-:Y:S01]  /*6020*/  IMAD.MOV.U32 R29, RZ, RZ, R231 ;  /* 0x000000ffff1d7224 */ /* 0x010fe200078e00e7 */
[----:B--2---:R-:W-:Y:S01]  /*6030*/  MOV R102, R229 ;  /* 0x000000e500667202 */ /* 0x004fe20000000f00 */
[----:B---3--:R-:W-:Y:S01]  /*6040*/  IMAD.MOV.U32 R83, RZ, RZ, R230 ;  /* 0x000000ffff537224 */ /* 0x008fe200078e00e6 */
[----:B------:R-:W-:Y:S01]  /*6050*/  MUFU.EX2 R27, R4 ;  /* 0x00000004001b7308 */ /* 0x000fe20000000800 */
[----:B------:R-:W-:Y:S01]  /*6060*/  IMAD.MOV.U32 R122, RZ, RZ, R29 ;  /* 0x000000ffff7a7224 */ /* 0x000fe200078e001d */
[----:B------:R-:W-:Y:S01]  /*6070*/  HMMA.16816.F32 R48, R8, R34, R48 ;  /* 0x000000220830723c */ /* 0x000fe20000001830 */
[----:B------:R1:W5:Y:S01]  /*6080*/  LDL.LU R244, [R1+0x80] ;  /* 0x0000800001f47983 */ /* 0x0003620000300800 */
[----:B------:R-:W-:-:S06]  /*6090*/  MOV R5, R83 ;  /* 0x0000005300057202 */ /* 0x000fcc0000000f00 */
[C---:B------:R-:W-:Y:S01]  /*60a0*/  HMMA.16816.F32 R28, R8.reuse, R20, R112 ;  /* 0x00000014081c723c */ /* 0x040fe20000001870 */
[----:B------:R2:W-:Y:S01]  /*60b0*/  MUFU.EX2 R20, R3 ;  /* 0x0000000300147308 */ /* 0x0005e20000000800 */
[----:B------:R-:W-:Y:S01]  /*60c0*/  IMAD.MOV.U32 R6, RZ, RZ, R102 ;  /* 0x000000ffff067224 */ /* 0x000fe200078e0066 */
[----:B------:R-:W-:Y:S01]  /*60d0*/  MOV R83, R101 ;  /* 0x0000006500537202 */ /* 0x000fe20000000f00 */
[----:B------:R-:W-:Y:S01]  /*60e0*/  IMAD.MOV.U32 R7, RZ, RZ, R103 ;  /* 0x000000ffff077224 */ /* 0x000fe200078e0067 */
[----:B------:R1:W5:Y:S01]  /*60f0*/  LDL.LU R243, [R1+0x7c] ;  /* 0x00007c0001f37983 */ /* 0x0003620000300800 */
[----:B--2---:R-:W-:Y:S02]  /*6100*/  FFMA.FTZ R3, R194, c[0x0][0x2d0], -R0 ;  /* 0x0000b400c2037a23 */ /* 0x004fe40000010800 */
[----:B------:R-:W-:Y:S01]  /*6110*/  HMMA.16816.F32 R100, R8, R16, R116 ;  /* 0x000000100864723c */ /* 0x000fe20000001874 */
[----:B------:R-:W-:Y:S01]  /*6120*/  IMAD.MOV.U32 R129, RZ, RZ, R236 ;  /* 0x000000ffff817224 */ /* 0x000fe200078e00ec */
[----:B------:R1:W5:Y:S01]  /*6130*/  LDL.LU R242, [R1+0x78] ;  /* 0x0000780001f27983 */ /* 0x0003620000300800 */
[----:B------:R2:W3:Y:S01]  /*6140*/  MUFU.EX2 R22, R3 ;  /* 0x0000000300167308 */ /* 0x0004e20000000800 */
[----:B------:R-:W-:-:S02]  /*6150*/  IMAD.MOV.U32 R128, RZ, RZ, R237 ;  /* 0x000000ffff807224 */ /* 0x000fc400078e00ed */
[----:B------:R-:W-:Y:S01]  /*6160*/  IMAD.MOV.U32 R34, RZ, RZ, R97 ;  /* 0x000000ffff227224 */ /* 0x000fe200078e0061 */
[----:B------:R1:W5:Y:S01]  /*6170*/  LDL.LU R241, [R1+0x74] ;  /* 0x0000740001f17983 */ /* 0x0003620000300800 */
[--C-:B--2---:R-:W-:Y:S01]  /*6180*/  FFMA.FTZ R3, R193, c[0x0][0x2d0], -R0.reuse ;  /* 0x0000b400c1037a23 */ /* 0x104fe20000010800 */
[----:B------:R-:W-:Y:S01]  /*6190*/  HMMA.16816.F32 R116, R8, R32, R84 ;  /* 0x000000200874723c */ /* 0x000fe20000001854 */
[----:B------:R-:W-:Y:S01]  /*61a0*/  FFMA.FTZ R0, R187, c[0x0][0x2d0], -R0 ;  /* 0x0000b400bb007a23 */ /* 0x000fe20000010800 */
[----:B------:R1:W5:Y:S03]  /*61b0*/  LDL.LU R240, [R1+0x70] ;  /* 0x0000700001f07983 */ /* 0x0003660000300800 */
[----:B------:R2:W-:Y:S01]  /*61c0*/  MUFU.EX2 R21, R0 ;  /* 0x0000000000157308 */ /* 0x0005e20000000800 */
[----:B------:R-:W-:-:S07]  /*61d0*/  IMAD.MOV.U32 R207, RZ, RZ, R128 ;  /* 0x000000ffffcf7224 */ /* 0x000fce00078e0080 */
[----:B------:R-:W4:Y:S01]  /*61e0*/  MUFU.EX2 R23, R3 ;  /* 0x0000000300177308 */ /* 0x000f220000000800 */
[----:B------:R-:W-:Y:S02]  /*61f0*/  FADD.FTZ R11, R109, R108 ;  /* 0x0000006c6d0b7221 */ /* 0x000fe40000010000 */
[----:B------:R-:W-:Y:S01]  /*6200*/  IMAD.MOV.U32 R35, RZ, RZ, R110 ;  /* 0x000000ffff237224 */ /* 0x000fe200078e006e */
[----:B------:R-:W-:Y:S01]  /*6210*/  MOV R32, R96 ;  /* 0x0000006000207202 */ /* 0x000fe20000000f00 */
[----:B------:R-:W-:Y:S01]  /*6220*/  IMAD.MOV.U32 R33, RZ, RZ, R83 ;  /* 0x000000ffff217224 */ /* 0x000fe200078e0053 */
[----:B------:R1:W5:Y:S01]  /*6230*/  LDL.LU R239, [R1+0x6c] ;  /* 0x00006c0001ef7983 */ /* 0x0003620000300800 */
[----:B--2---:R-:W-:Y:S01]  /*6240*/  FFMA.FTZ R0, R122, c[0x0][0x2d0], -R13 ;  /* 0x0000b4007a007a23 */ /* 0x004fe2000001080d */
[----:B------:R-:W-:Y:S01]  /*6250*/  F2FP.PACK_AB R128, R25, R24 ;  /* 0x000000181980723e */ /* 0x000fe200000000ff */
[----:B------:R-:W-:Y:S01]  /*6260*/  IMAD.MOV.U32 R87, RZ, RZ, R207 ;  /* 0x000000ffff577224 */ /* 0x000fe200078e00cf */
[----:B------:R1:W5:Y:S01]  /*6270*/  LDL.LU R238, [R1+0x68] ;  /* 0x0000680001ee7983 */ /* 0x0003620000300800 */
[----:B------:R2:W-:Y:S01]  /*6280*/  MUFU.EX2 R16, R0 ;  /* 0x0000000000107308 */ /* 0x0005e20000000800 */
[----:B------:R-:W-:-:S02]  /*6290*/  IMAD.MOV.U32 R122, RZ, RZ, R6 ;  /* 0x000000ffff7a7224 */ /* 0x000fc400078e0006 */
[----:B------:R1:W5:Y:S01]  /*62a0*/  LDL.LU R237, [R1+0x64] ;  /* 0x0000640001ed7983 */ /* 0x0003620000300800 */
[----:B--2---:R-:W-:-:S03]  /*62b0*/  FFMA.FTZ R0, R123, c[0x0][0x2d0], -R13 ;  /* 0x0000b4007b007a23 */ /* 0x004fc6000001080d */
[----:B------:R1:W5:Y:S01]  /*62c0*/  LDL.LU R236, [R1+0x60] ;  /* 0x0000600001ec7983 */ /* 0x0003620000300800 */
[----:B------:R2:W1:Y:S01]  /*62d0*/  MUFU.EX2 R17, R0 ;  /* 0x0000000000117308 */ /* 0x0004620000000800 */
[----:B------:R-:W-:Y:S01]  /*62e0*/  MOV R123, R7 ;  /* 0x00000007007b7202 */ /* 0x000fe20000000f00 */
[----:B------:R-:W-:Y:S01]  /*62f0*/  IMAD.MOV.U32 R6, RZ, RZ, R154 ;  /* 0x000000ffff067224 */ /* 0x000fe200078e009a */
[----:B------:R1:W5:Y:S02]  /*6300*/  LDL.LU R235, [R1+0x5c] ;  /* 0x00005c0001eb7983 */ /* 0x0003640000300800 */
[----:B------:R-:W-:Y:S02]  /*6310*/  MOV R121, R123 ;  /* 0x0000007b00797202 */ /* 0x000fe40000000f00 */
[----:B------:R-:W-:Y:S01]  /*6320*/  MOV R123, R127 ;  /* 0x0000007f007b7202 */ /* 0x000fe20000000f00 */
[----:B--2---:R-:W-:Y:S01]  /*6330*/  FFMA.FTZ R0, R5, c[0x0][0x2d0], -R13 ;  /* 0x0000b40005007a23 */ /* 0x004fe2000001080d */
[----:B------:R-:W-:Y:S01]  /*6340*/  MOV R7, R153 ;  /* 0x0000009900077202 */ /* 0x000fe20000000f00 */
[----:B------:R2:W5:Y:S02]  /*6350*/  LDL.LU R234, [R1+0x58] ;  /* 0x0000580001ea7983 */ /* 0x0005640000300800 */
[----:B------:R1:W-:Y:S01]  /*6360*/  MUFU.EX2 R18, R0 ;  /* 0x0000000000127308 */ /* 0x0003e20000000800 */
[----:B------:R-:W-:Y:S01]  /*6370*/  IMAD.MOV.U32 R5, RZ, RZ, R152 ;  /* 0x000000ffff057224 */ /* 0x000fe200078e0098 */
[----:B------:R2:W5:Y:S01]  /*6380*/  LDL.LU R233, [R1+0x54] ;  /* 0x0000540001e97983 */ /* 0x0005620000300800 */
[----:B------:R-:W-:-:S02]  /*6390*/  IMAD.MOV.U32 R127, RZ, RZ, R185 ;  /* 0x000000ffff7f7224 */ /* 0x000fc400078e00b9 */
[----:B------:R-:W-:Y:S01]  /*63a0*/  IMAD.MOV.U32 R185, RZ, RZ, R171 ;  /* 0x000000ffffb97224 */ /* 0x000fe200078e00ab */
[----:B------:R2:W5:Y:S01]  /*63b0*/  LDL.LU R232, [R1+0x50] ;  /* 0x0000500001e87983 */ /* 0x0005620000300800 */
[----:B------:R-:W-:Y:S02]  /*63c0*/  IMAD.MOV.U32 R171, RZ, RZ, R169 ;  /* 0x000000ffffab7224 */ /* 0x000fe400078e00a9 */
[----:B------:R-:W-:Y:S01]  /*63d0*/  IMAD.MOV.U32 R169, RZ, RZ, R130 ;  /* 0x000000ffffa97224 */ /* 0x000fe200078e0082 */
[----:B------:R2:W5:Y:S01]  /*63e0*/  LDL.LU R231, [R1+0x4c] ;  /* 0x00004c0001e77983 */ /* 0x0005620000300800 */
[----:B-1----:R-:W-:-:S03]  /*63f0*/  FFMA.FTZ R0, R155, c[0x0][0x2d0], -R13 ;  /* 0x0000b4009b007a23 */ /* 0x002fc6000001080d */
[----:B------:R2:W5:Y:S01]  /*6400*/  LDL.LU R230, [R1+0x48] ;  /* 0x0000480001e67983 */ /* 0x0005620000300800 */
[----:B------:R1:W-:Y:S01]  /*6410*/  MUFU.EX2 R19, R0 ;  /* 0x0000000000137308 */ /* 0x0003e20000000800 */
[----:B------:R-:W-:Y:S02]  /*6420*/  IMAD.MOV.U32 R130, RZ, RZ, R14 ;  /* 0x000000ffff827224 */ /* 0x000fe400078e000e */
[----:B------:R-:W-:Y:S01]  /*6430*/  LDSM.16.MT88.4 R152, [R225+0x1900] ;  /* 0x00190000e198783b */ /* 0x000fe20000004200 */
[----:B------:R-:W-:Y:S02]  /*6440*/  IMAD.MOV.U32 R115, RZ, RZ, R127 ;  /* 0x000000ffff737224 */ /* 0x000fe400078e007f */
[----:B------:R-:W-:Y:S01]  /*6450*/  IMAD.MOV.U32 R113, RZ, RZ, R185 ;  /* 0x000000ffff717224 */ /* 0x000fe200078e00b9 */
[----:B------:R2:W5:Y:S01]  /*6460*/  LDL.LU R229, [R1+0x44] ;  /* 0x0000440001e57983 */ /* 0x0005620000300800 */
[----:B-1----:R-:W-:Y:S02]  /*6470*/  FFMA.FTZ R0, R122, c[0x0][0x2d0], -R12 ;  /* 0x0000b4007a007a23 */ /* 0x002fe4000001080c */
[----:B------:R-:W-:Y:S01]  /*6480*/  IMAD.MOV.U32 R4, RZ, RZ, R130 ;  /* 0x000000ffff047224 */ /* 0x000fe200078e0082 */
[----:B------:R-:W-:Y:S01]  /*6490*/  MOV R84, R113 ;  /* 0x0000007100547202 */ /* 0x000fe20000000f00 */
[----:B------:R-:W-:Y:S01]  /*64a0*/  IMAD.MOV.U32 R122, RZ, RZ, R5 ;  /* 0x000000ffff7a7224 */ /* 0x000fe200078e0005 */
[----:B------:R2:W5:Y:S01]  /*64b0*/  LDL.LU R224, [R1+0x40] ;  /* 0x0000400001e07983 */ /* 0x0005620000300800 */
[----:B------:R-:W-:Y:S01]  /*64c0*/  IMAD.MOV.U32 R5, RZ, RZ, R126 ;  /* 0x000000ffff057224 */ /* 0x000fe200078e007e */
[----:B------:R-:W-:Y:S01]  /*64d0*/  MOV R126, R184 ;  /* 0x000000b8007e7202 */ /* 0x000fe20000000f00 */
[----:B------:R1:W-:Y:S01]  /*64e0*/  MUFU.EX2 R14, R0 ;  /* 0x00000000000e7308 */ /* 0x0003e20000000800 */
[----:B------:R-:W-:-:S02]  /*64f0*/  MOV R184, R186 ;  /* 0x000000ba00b87202 */ /* 0x000fc40000000f00 */
[----:B------:R-:W-:Y:S02]  /*6500*/  MOV R186, R168 ;  /* 0x000000a800ba7202 */ /* 0x000fe40000000f00 */
[----:B------:R-:W-:Y:S01]  /*6510*/  MOV R168, R170 ;  /* 0x000000aa00a87202 */ /* 0x000fe20000000f00 */
[----:B------:R-:W-:Y:S01]  /*6520*/  IMAD.MOV.U32 R214, RZ, RZ, R122 ;  /* 0x000000ffffd67224 */ /* 0x000fe200078e007a */
[----:B------:R-:W-:Y:S02]  /*6530*/  MOV R170, R131 ;  /* 0x0000008300aa7202 */ /* 0x000fe40000000f00 */
[----:B------:R-:W-:Y:S02]  /*6540*/  MOV R131, R15 ;  /* 0x0000000f00837202 */ /* 0x000fe40000000f00 */
[----:B------:R-:W-:Y:S01]  /*6550*/  MOV R122, R123 ;  /* 0x0000007b007a7202 */ /* 0x000fe20000000f00 */
[----:B-1----:R-:W-:Y:S01]  /*6560*/  FFMA.FTZ R0, R252, c[0x0][0x2d0], -R12 ;  /* 0x0000b400fc007a23 */ /* 0x002fe2000001080c */
[----:B------:R-:W-:Y:S01]  /*6570*/  MOV R120, R126 ;  /* 0x0000007e00787202 */ /* 0x000fe20000000f00 */
[----:B------:R-:W-:-:S02]  /*6580*/  IMAD.MOV.U32 R123, RZ, RZ, R5 ;  /* 0x000000ffff7b7224 */ /* 0x000fc400078e0005 */
[----:B------:R1:W1:Y:S01]  /*6590*/  MUFU.EX2 R15, R0 ;  /* 0x00000000000f7308 */ /* 0x0002620000000800 */
[----:B------:R-:W-:Y:S01]  /*65a0*/  MOV R5, R125 ;  /* 0x0000007d00057202 */ /* 0x000fe20000000f00 */
[----:B------:R-:W-:Y:S01]  /*65b0*/  IMAD.MOV.U32 R126, RZ, RZ, R169 ;  /* 0x000000ffff7e7224 */ /* 0x000fe200078e00a9 */
[----:B------:R-:W-:Y:S02]  /*65c0*/  MOV R125, R168 ;  /* 0x000000a8007d7202 */ /* 0x000fe40000000f00 */
[----:B------:R-:W-:Y:S01]  /*65d0*/  MOV R127, R170 ;  /* 0x000000aa007f7202 */ /* 0x000fe20000000f00 */
[----:B-1----:R-:W-:Y:S02]  /*65e0*/  FFMA.FTZ R0, R121, c[0x0][0x2d0], -R12 ;  /* 0x0000b40079007a23 */ /* 0x002fe4000001080c */
[----:B------:R-:W-:Y:S02]  /*65f0*/  IMAD.MOV.U32 R121, RZ, RZ, R124 ;  /* 0x000000ffff797224 */ /* 0x000fe400078e007c */
[----:B------:R-:W-:-:S02]  /*6600*/  IMAD.MOV.U32 R124, RZ, RZ, R171 ;  /* 0x000000ffff7c7224 */ /* 0x000fc400078e00ab */
[----:B------:R-:W1:Y:S01]  /*6610*/  LDSM.16.MT88.4 R168, [R226+0x1900] ;  /* 0x00190000e2a8783b */ /* 0x000e620000004200 */
[----:B------:R2:W-:Y:S02]  /*6620*/  MUFU.EX2 R13, R0 ;  /* 0x00000000000d7308 */ /* 0x0005e40000000800 */
[----:B--2---:R-:W-:-:S06]  /*6630*/  FFMA.FTZ R0, R214, c[0x0][0x2d0], -R12 ;  /* 0x0000b400d6007a23 */ /* 0x004fcc000001080c */
[----:B------:R-:W2:Y:S01]  /*6640*/  MUFU.EX2 R12, R0 ;  /* 0x00000000000c7308 */ /* 0x000ea20000000800 */
[----:B------:R-:W-:Y:S01]  /*6650*/  IMAD.MOV.U32 R193, RZ, RZ, R124 ;  /* 0x000000ffffc17224 */ /* 0x000fe200078e007c */
[----:B------:R-:W-:Y:S01]  /*6660*/  MOV R194, R125 ;  /* 0x0000007d00c27202 */ /* 0x000fe20000000f00 */
[----:B------:R-:W-:Y:S01]  /*6670*/  IMAD.MOV.U32 R195, RZ, RZ, R126 ;  /* 0x000000ffffc37224 */ /* 0x000fe200078e007e */
[----:B------:R-:W-:Y:S02]  /*6680*/  MOV R205, R127 ;  /* 0x0000007f00cd7202 */ /* 0x000fe40000000f00 */
[----:B------:R-:W-:Y:S02]  /*6690*/  MOV R206, R131 ;  /* 0x0000008300ce7202 */ /* 0x000fe40000000f00 */
[----:B------:R-:W-:Y:S02]  /*66a0*/  MOV R214, R129 ;  /* 0x0000008100d67202 */ /* 0x000fe40000000f00 */
[----:B---3--:R-:W-:-:S02]  /*66b0*/  F2FP.PACK_AB R129, R22, R20 ;  /* 0x000000141681723e */ /* 0x008fc400000000ff */
[----:B------:R-:W-:Y:S02]  /*66c0*/  F2FP.PACK_AB R130, R26, R27 ;  /* 0x0000001b1a82723e */ /* 0x000fe400000000ff */
[----:B----4-:R-:W-:Y:S02]  /*66d0*/  F2FP.PACK_AB R131, R21, R23 ;  /* 0x000000171583723e */ /* 0x010fe400000000ff */
[----:B------:R-:W-:Y:S02]  /*66e0*/  F2FP.PACK_AB R124, R17, R16 ;  /* 0x00000010117c723e */ /* 0x000fe400000000ff */
[----:B------:R-:W-:Y:S02]  /*66f0*/  F2FP.PACK_AB R125, R15, R14 ;  /* 0x0000000e0f7d723e */ /* 0x000fe400000000ff */
[----:B------:R-:W-:Y:S02]  /*6700*/  F2FP.PACK_AB R126, R19, R18 ;  /* 0x00000012137e723e */ /* 0x000fe400000000ff */
[----:B--2---:R-:W-:-:S02]  /*6710*/  F2FP.PACK_AB R127, R12, R13 ;  /* 0x0000000d0c7f723e */ /* 0x004fc400000000ff */
[----:B------:R-:W-:Y:S02]  /*6720*/  MOV R114, R184 ;  /* 0x000000b800727202 */ /* 0x000fe40000000f00 */
[----:B------:R-:W-:Y:S02]  /*6730*/  MOV R112, R186 ;  /* 0x000000ba00707202 */ /* 0x000fe40000000f00 */
[----:B------:R-:W2:Y:S01]  /*6740*/  LDSM.16.MT88.4 R184, [R228+0x1900] ;  /* 0x00190000e4b8783b */ /* 0x000ea20000004200 */
[----:B-1----:R-:W-:Y:S01]  /*6750*/  HMMA.16816.F32 R156, R128, R168, R156 ;  /* 0x000000a8809c723c */ /* 0x002fe2000000189c */
[----:B------:R-:W-:Y:S02]  /*6760*/  IMAD.MOV.U32 R10, RZ, RZ, R195 ;  /* 0x000000ffff0a7224 */ /* 0x000fe400078e00c3 */
[----:B------:R-:W-:Y:S02]  /*6770*/  IMAD.MOV.U32 R3, RZ, RZ, R4 ;  /* 0x000000ffff037224 */ /* 0x000fe400078e0004 */
[----:B------:R-:W-:-:S03]  /*6780*/  IMAD.MOV.U32 R195, RZ, RZ, R5 ;  /* 0x000000ffffc37224 */ /* 0x000fc600078e0005 */
[C---:B------:R-:W-:Y:S08]  /*6790*/  HMMA.16816.F32 R160, R124.reuse, R168, R160 ;  /* 0x000000a87ca0723c */ /* 0x040ff000000018a0 */
[-C--:B------:R-:W-:Y:S08]  /*67a0*/  HMMA.16816.F32 R164, R124, R170.reuse, R164 ;  /* 0x000000aa7ca4723c */ /* 0x080ff000000018a4 */
[----:B------:R-:W-:Y:S07]  /*67b0*/  HMMA.16816.F32 R168, R128, R170, R40 ;  /* 0x000000aa80a8723c */ /* 0x000fee0000001828 */
[----:B------:R-:W-:Y:S01]  /*67c0*/  MOV R42, R6 ;  /* 0x00000006002a7202 */ /* 0x000fe20000000f00 */
[----:B------:R-:W-:-:S02]  /*67d0*/  IMAD.MOV.U32 R43, RZ, RZ, R7 ;  /* 0x000000ffff2b7224 */ /* 0x000fc400078e0007 */
[----:B------:R-:W1:Y:S01]  /*67e0*/  LDSM.16.MT88.4 R4, [R227+0x3900] ;  /* 0x00390000e304783b */ /* 0x000e620000004200 */
[----:B------:R-:W-:Y:S01]  /*67f0*/  IMAD.MOV.U32 R41, RZ, RZ, R114 ;  /* 0x000000ffff297224 */ /* 0x000fe200078e0072 */
[----:B------:R-:W-:Y:S01]  /*6800*/  MOV R40, R115 ;  /* 0x0000007300287202 */ /* 0x000fe20000000f00 */
[----:B--2---:R-:W-:Y:S01]  /*6810*/  HMMA.16816.F32 R172, R128, R184, R172 ;  /* 0x000000b880ac723c */ /* 0x004fe200000018ac */
[----:B------:R-:W-:Y:S01]  /*6820*/  FADD.FTZ R0, R204, R192 ;  /* 0x000000c0cc007221 */ /* 0x000fe20000010000 */
[----:B------:R-:W-:-:S06]  /*6830*/  MOV R9, R194 ;  /* 0x000000c200097202 */ /* 0x000fcc0000000f00 */
[----:B------:R-:W-:Y:S01]  /*6840*/  HMMA.16816.F32 R176, R124, R184, R176 ;  /* 0x000000b87cb0723c */ /* 0x000fe200000018b0 */
[----:B------:R-:W-:Y:S02]  /*6850*/  MOV R192, R121 ;  /* 0x0000007900c07202 */ /* 0x000fe40000000f00 */
[----:B------:R-:W-:-:S05]  /*6860*/  MOV R194, R123 ;  /* 0x0000007b00c27202 */ /* 0x000fca0000000f00 */
[----:B------:R-:W-:Y:S01]  /*6870*/  HMMA.16816.F32 R180, R124, R186, R180 ;  /* 0x000000ba7cb4723c */ /* 0x000fe200000018b4 */
[----:B------:R-:W-:-:S07]  /*6880*/  MOV R8, R206 ;  /* 0x000000ce00087202 */ /* 0x000fce0000000f00 */
[----:B------:R-:W-:Y:S07]  /*6890*/  HMMA.16816.F32 R184, R128, R186, R36 ;  /* 0x000000ba80b8723c */ /* 0x000fee0000001824 */
[----:B------:R-:W-:Y:S02]  /*68a0*/  IMAD.MOV.U32 R39, RZ, RZ, R120 ;  /* 0x000000ffff277224 */ /* 0x000fe400078e0078 */
[----:B------:R-:W-:Y:S02]  /*68b0*/  IMAD.MOV.U32 R37, RZ, RZ, R193 ;  /* 0x000000ffff257224 */ /* 0x000fe400078e00c1 */
[----:B------:R-:W-:-:S02]  /*68c0*/  IMAD.MOV.U32 R193, RZ, RZ, R122 ;  /* 0x000000ffffc17224 */ /* 0x000fc400078e007a */
[----:B-1----:R-:W-:Y:S01]  /*68d0*/  HMMA.16816.F32 R120, R124, R4, R220 ;  /* 0x000000047c78723c */ /* 0x002fe200000018dc */
[----:B------:R-:W-:-:S07]  /*68e0*/  MOV R36, R205 ;  /* 0x000000cd00247202 */ /* 0x000fce0000000f00 */
[----:B------:R-:W-:Y:S01]  /*68f0*/  HMMA.16816.F32 R144, R128, R152, R144 ;  /* 0x000000988090723c */ /* 0x000fe20000001890 */
[----:B------:R-:W-:Y:S01]  /*6900*/  MOV R221, R39 ;  /* 0x0000002700dd7202 */ /* 0x000fe20000000f00 */
[----:B------:R-:W-:Y:S01]  /*6910*/  IMAD.MOV.U32 R222, RZ, RZ, R40 ;  /* 0x000000ffffde7224 */ /* 0x000fe200078e0028 */
[----:B------:R-:W-:-:S05]  /*6920*/  MOV R223, R41 ;  /* 0x0000002900df7202 */ /* 0x000fca0000000f00 */
[C---:B------:R-:W-:Y:S01]  /*6930*/  HMMA.16816.F32 R140, R124.reuse, R152, R140 ;  /* 0x000000987c8c723c */ /* 0x040fe2000000188c */
[----:B------:R-:W-:Y:S01]  /*6940*/  FADD.FTZ R8, R8, R221 ;  /* 0x000000dd08087221 */ /* 0x000fe20000010000 */
[----:B------:R-:W-:Y:S01]  /*6950*/  MOV R86, R214 ;  /* 0x000000d600567202 */ /* 0x000fe20000000f00 */
[----:B------:R-:W-:Y:S01]  /*6960*/  FADD.FTZ R3, R3, R222 ;  /* 0x000000de03037221 */ /* 0x000fe20000010000 */
[----:B------:R-:W-:Y:S04]  /*6970*/  LDSM.16.MT88.4 R204, [R227+0x1900] ;  /* 0x00190000e3cc783b */ /* 0x000fe80000004200 */
[----:B------:R-:W-:Y:S01]  /*6980*/  HMMA.16816.F32 R148, R124, R154, R148 ;  /* 0x0000009a7c94723c */ /* 0x000fe20000001894 */
[----:B------:R-:W-:-:S07]  /*6990*/  FADD.FTZ R0, R223, R0 ;  /* 0x00000000df007221 */ /* 0x000fce0000010000 */
[----:B------:R-:W-:Y:S01]  /*69a0*/  HMMA.16816.F32 R152, R128, R154, R44 ;  /* 0x0000009a8098723c */ /* 0x000fe2000000182c */
[----:B------:R-:W-:-:S06]  /*69b0*/  FADD.FTZ R10, R10, R8 ;  /* 0x000000080a0a7221 */ /* 0x000fcc0000010000 */
[----:B------:R-:W-:Y:S01]  /*69c0*/  MOV R44, R80 ;  /* 0x00000050002c7202 */ /* 0x000fe20000000f00 */
[----:B------:R-:W-:Y:S02]  /*69d0*/  IMAD.MOV.U32 R45, RZ, RZ, R81 ;  /* 0x000000ffff2d7224 */ /* 0x000fe400078e0051 */
[----:B------:R-:W-:Y:S02]  /*69e0*/  IMAD.MOV.U32 R47, RZ, RZ, R99 ;  /* 0x000000ffff2f7224 */ /* 0x000fe400078e0063 */
[----:B------:R-:W-:Y:S01]  /*69f0*/  IMAD.MOV.U32 R40, RZ, RZ, R44 ;  /* 0x000000ffff287224 */ /* 0x000fe200078e002c */
[----:B------:R-:W-:Y:S01]  /*6a00*/  MOV R41, R45 ;  /* 0x0000002d00297202 */ /* 0x000fe20000000f00 */
[----:B------:R-:W-:Y:S01]  /*6a10*/  FADD.FTZ R9, R9, R3 ;  /* 0x0000000309097221 */ /* 0x000fe20000010000 */
[----:B------:R-:W-:Y:S01]  /*6a20*/  MOV R39, R43 ;  /* 0x0000002b00277202 */ /* 0x000fe20000000f00 */
[----:B------:R-:W-:Y:S01]  /*6a30*/  FADD.FTZ R8, R37, R0 ;  /* 0x0000000025087221 */ /* 0x000fe20000010000 */
[----:B------:R-:W-:Y:S01]  /*6a40*/  MOV R46, R98 ;  /* 0x00000062002e7202 */ /* 0x000fe20000000f00 */
[----:B------:R-:W-:Y:S01]  /*6a50*/  IMAD.MOV.U32 R38, RZ, RZ, R42 ;  /* 0x000000ffff267224 */ /* 0x000fe200078e002a */
[----:B------:R-:W-:Y:S01]  /*6a60*/  MOV R43, R47 ;  /* 0x0000002f002b7202 */ /* 0x000fe20000000f00 */
[----:B------:R-:W-:-:S02]  /*6a70*/  FADD.FTZ R11, R36, R11 ;  /* 0x0000000b240b7221 */ /* 0x000fc40000010000 */
[----:B------:R-:W-:Y:S01]  /*6a80*/  IMAD.MOV.U32 R85, RZ, RZ, R112 ;  /* 0x000000ffff557224 */ /* 0x000fe200078e0070 */
[----:B------:R-:W-:Y:S01]  /*6a90*/  HMMA.16816.F32 R116, R128, R4, R116 ;  /* 0x000000048074723c */ /* 0x000fe20000001874 */
[----:B------:R-:W-:Y:S01]  /*6aa0*/  FADD.FTZ R0, R40, R9 ;  /* 0x0000000928007221 */ /* 0x000fe20000010000 */
[----:B------:R-:W-:Y:S01]  /*6ab0*/  MOV R214, R82 ;  /* 0x0000005200d67202 */ /* 0x000fe20000000f00 */
[----:B------:R-:W-:Y:S01]  /*6ac0*/  IMAD.MOV.U32 R44, RZ, RZ, R34 ;  /* 0x000000ffff2c7224 */ /* 0x000fe200078e0022 */
[----:B------:R-:W-:Y:S01]  /*6ad0*/  MOV R47, R85 ;  /* 0x00000055002f7202 */ /* 0x000fe20000000f00 */
[----:B------:R-:W-:Y:S01]  /*6ae0*/  FADD.FTZ R9, R41, R8 ;  /* 0x0000000829097221 */ /* 0x000fe20000010000 */
[----:B------:R-:W1:Y:S01]  /*6af0*/  LDSM.16.MT88.4 R112, [R228+0x3900] ;  /* 0x00390000e470783b */ /* 0x000e620000004200 */
[----:B------:R-:W-:Y:S02]  /*6b00*/  FADD.FTZ R4, R38, R11 ;  /* 0x0000000b26047221 */ /* 0x000fe40000010000 */
[----:B------:R-:W-:Y:S01]  /*6b10*/  IMAD.MOV.U32 R42, RZ, RZ, R46 ;  /* 0x000000ffff2a7224 */ /* 0x000fe200078e002e */
[----:B------:R-:W2:Y:S01]  /*6b20*/  LDSM.16.MT88.4 R80, [R225+0x3900] ;  /* 0x00390000e150783b */ /* 0x000ea20000004200 */
[----:B------:R-:W-:-:S02]  /*6b30*/  FADD.FTZ R3, R39, R10 ;  /* 0x0000000a27037221 */ /* 0x000fc40000010000 */
[----:B------:R-:W-:Y:S01]  /*6b40*/  FADD.FTZ R5, R43, R0 ;  /* 0x000000002b057221 */ /* 0x000fe20000010000 */
[----:B------:R-:W3:Y:S01]  /*6b50*/  LDSM.16.MT88.4 R96, [R226+0x3900] ;  /* 0x00390000e260783b */ /* 0x000ee20000004200 */
[----:B------:R-:W-:Y:S01]  /*6b60*/  FADD.FTZ R0, R44, R9 ;  /* 0x000000092c007221 */ /* 0x000fe20000010000 */
[----:B------:R-:W-:Y:S01]  /*6b70*/  MOV R45, R35 ;  /* 0x00000023002d7202 */ /* 0x000fe20000000f00 */
[----:B------:R-:W-:Y:S01]  /*6b80*/  FADD.FTZ R8, R245, R4 ;  /* 0x00000004f5087221 */ /* 0x000fe20000010000 */
[----:B------:R-:W-:Y:S01]  /*6b90*/  MOV R252, R111 ;  /* 0x0000006f00fc7202 */ /* 0x000fe20000000f00 */
[----:B------:R-:W-:Y:S02]  /*6ba0*/  IMAD.MOV.U32 R46, RZ, RZ, R84 ;  /* 0x000000ffff2e7224 */ /* 0x000fe400078e0054 */
[----:B------:R-:W-:Y:S02]  /*6bb0*/  FADD.FTZ R4, R42, R3 ;  /* 0x000000032a047221 */ /* 0x000fe40000010000 */
[----:B------:R-:W-:Y:S01]  /*6bc0*/  FADD.FTZ R0, R47, R0 ;  /* 0x000000002f007221 */ /* 0x000fe20000010000 */
[----:B------:R-:W-:Y:S01]  /*6bd0*/  MOV R34, R87 ;  /* 0x0000005700227202 */ /* 0x000fe20000000f00 */
[----:B------:R-:W-:-:S02]  /*6be0*/  FADD.FTZ R3, R247, R8 ;  /* 0x00000008f7037221 */ /* 0x000fc40000010000 */
[----:B------:R-:W-:Y:S02]  /*6bf0*/  IMAD.MOV.U32 R35, RZ, RZ, R86 ;  /* 0x000000ffff237224 */ /* 0x000fe400078e0056 */
[----:B------:R-:W-:Y:S02]  /*6c00*/  FADD.FTZ R5, R46, R5 ;  /* 0x000000052e057221 */ /* 0x000fe40000010000 */
[----:B------:R-:W-:Y:S02]  /*6c10*/  FADD.FTZ R4, R45, R4 ;  /* 0x000000042d047221 */ /* 0x000fe40000010000 */
[----:B------:R-:W-:Y:S02]  /*6c20*/  FADD.FTZ R0, R252, R0 ;  /* 0x00000000fc007221 */ /* 0x000fe40000010000 */
[----:B------:R-:W-:Y:S02]  /*6c30*/  FADD.FTZ R3, R246, R3 ;  /* 0x00000003f6037221 */ /* 0x000fe40000010000 */
[----:B------:R-:W-:-:S02]  /*6c40*/  FADD.FTZ R5, R35, R5 ;  /* 0x0000000523057221 */ /* 0x000fc40000010000 */
[----:B------:R-:W-:Y:S02]  /*6c50*/  FADD.FTZ R4, R34, R4 ;  /* 0x0000000422047221 */ /* 0x000fe40000010000 */
        /* <DEDUP_REMOVED lines=33> */
[----:B------:R-:W-:Y:S01]  /*6e70*/  HMMA.16816.F32 R196, R124, R204, R196 ;  /* 0x000000cc7cc4723c */ /* 0x000fe200000018c4 */
[----:B------:R1:W-:Y:S01]  /*6e80*/  STL [R1], R0 ;  /* 0x0000000001007387 */ /* 0x0003e20000100800 */
[----:B------:R-:W-:-:S06]  /*6e90*/  UIADD3 UR23, UR21, -0x2, URZ ;  /* 0xfffffffe15177890 */ /* 0x000fcc000fffe03f */
[C---:B------:R-:W-:Y:S08]  /*6ea0*/  HMMA.16816.F32 R200, R124.reuse, R206, R200 ;  /* 0x000000ce7cc8723c */ /* 0x040ff000000018c8 */
[C---:B--2---:R-:W-:Y:S08]  /*6eb0*/  HMMA.16816.F32 R72, R124.reuse, R80, R72 ;  /* 0x000000507c48723c */ /* 0x044ff00000001848 */
[----:B------:R-:W-:Y:S01]  /*6ec0*/  HMMA.16816.F32 R76, R124, R82, R76 ;  /* 0x000000527c4c723c */ /* 0x000fe2000000184c */
[----:B-1----:R-:W-:-:S07]  /*6ed0*/  FADD.FTZ R0, R12, R5 ;  /* 0x000000050c007221 */ /* 0x002fce0000010000 */
[C---:B---3--:R-:W-:Y:S08]  /*6ee0*/  HMMA.16816.F32 R88, R124.reuse, R96, R88 ;  /* 0x000000607c58723c */ /* 0x048ff00000001858 */
[C---:B------:R-:W-:Y:S08]  /*6ef0*/  HMMA.16816.F32 R92, R124.reuse, R98, R92 ;  /* 0x000000627c5c723c */ /* 0x040ff0000000185c */
[----:B------:R-:W-:Y:S08]  /*6f00*/  HMMA.16816.F32 R104, R124, R112, R104 ;  /* 0x000000707c68723c */ /* 0x000ff00000001868 */
[C---:B------:R-:W-:Y:S08]  /*6f10*/  HMMA.16816.F32 R192, R128.reuse, R204, R192 ;  /* 0x000000cc80c0723c */ /* 0x040ff000000018c0 */
[C---:B------:R-:W-:Y:S08]  /*6f20*/  HMMA.16816.F32 R68, R128.reuse, R80, R64 ;  /* 0x000000508044723c */ /* 0x040ff00000001840 */
[C---:B------:R-:W-:Y:S08]  /*6f30*/  HMMA.16816.F32 R84, R128.reuse, R96, R28 ;  /* 0x000000608054723c */ /* 0x040ff0000000181c */
[C---:B------:R-:W-:Y:S08]  /*6f40*/  HMMA.16816.F32 R100, R128.reuse, R112, R100 ;  /* 0x000000708064723c */ /* 0x040ff00000001864 */
[C---:B------:R-:W-:Y:S08]  /*6f50*/  HMMA.16816.F32 R204, R128.reuse, R206, R248 ;  /* 0x000000ce80cc723c */ /* 0x040ff000000018f8 */
[C---:B------:R-:W-:Y:S08]  /*6f60*/  HMMA.16816.F32 R80, R128.reuse, R82, R60 ;  /* 0x000000528050723c */ /* 0x040ff0000000183c */
[C---:B------:R-:W-:Y:S08]  /*6f70*/  HMMA.16816.F32 R96, R128.reuse, R98, R56 ;  /* 0x000000628060723c */ /* 0x040ff00000001838 */
[----:B------:R-:W-:Y:S01]  /*6f80*/  HMMA.16816.F32 R112, R128, R114, R52 ;  /* 0x000000728070723c */ /* 0x000fe20000001834 */
[----:B------:R-:W-:-:S07]  /*6f90*/  UISETP.GE.AND UP0, UPT, UR23, UR8, UPT ;  /* 0x000000081700728c */ /* 0x000fce000bf06270 */
[-C--:B------:R-:W-:Y:S08]  /*6fa0*/  HMMA.16816.F32 R124, R124, R6.reuse, R216 ;  /* 0x000000067c7c723c */ /* 0x080ff000000018d8 */
[----:B------:R-:W-:Y:S07]  /*6fb0*/  HMMA.16816.F32 R128, R128, R6, R48 ;  /* 0x000000068080723c */ /* 0x000fee0000001830 */
[----:B------:R-:W-:-:S02]  /*6fc0*/  FADD.FTZ R6, R21, R3 ;  /* 0x0000000315067221 */ /* 0x000fc40000010000 */
[----:B------:R-:W-:-:S03]  /*6fd0*/  FADD.FTZ R3, R19, R4 ;  /* 0x0000000413037221 */ /* 0x000fc60000010000 */
[----:B------:R1:W-:Y:S04]  /*6fe0*/  STL [R1+0x4], R6 ;  /* 0x0000040601007387 */ /* 0x0003e80000100800 */
[----:B------:R1:W-:Y:S04]  /*6ff0*/  STL [R1+0x8], R0 ;  /* 0x0000080001007387 */ /* 0x0003e80000100800 */
[----:B------:R1:W-:Y:S01]  /*7000*/  STL [R1+0xc], R3 ;  /* 0x00000c0301007387 */ /* 0x0003e20000100800 */
[----:B------:R-:W-:Y:S11]  /*7010*/  PLOP3.LUT P1, PT, PT, PT, UP0, 0x80, 0x0 ;  /* 0x000000000000781c */ /* 0x000ff60003f2f008 */
[----:B------:R-:W-:Y:S02]  /*7020*/  @!UPT UIADD3 URZ, URZ, URZ, URZ ;  /* 0x0000003f3f3ff290 */ /* 0x000fe4000fffe03f */
[----:B------:R-:W-:Y:S05]  /*7030*/  @!P1 BRA `(.L_x_111) ;  /* 0x00004cd000009947 */ /* 0x000fea0003800000 */
[----:B------:R-:W2:Y:S04]  /*7040*/  LDL.64 R46, [R1+0x30] ;  /* 0x00003000012e7983 */ /* 0x000ea80000100a00 */
[----:B------:R-:W3:Y:S04]  /*7050*/  LDL.64 R34, [R1+0x38] ;  /* 0x0000380001227983 */ /* 0x000ee80000100a00 */
[----:B------:R-:W4:Y:S04]  /*7060*/  LDL R214, [R1+0x20] ;  /* 0x0000200001d67983 */ /* 0x000f280000100800 */
[----:B------:R-:W4:Y:S01]  /*7070*/  LDL.64 R32, [R1+0x28] ;  /* 0x0000280001207983 */ /* 0x000f220000100a00 */
[----:B------:R-:W-:Y:S01]  /*7080*/  MOV R139, R2 ;  /* 0x00000002008b7202 */ /* 0x000fe20000000f00 */
[----:B------:R-:W-:Y:S01]  /*7090*/  IMAD.MOV.U32 R132, RZ, RZ, R136 ;  /* 0x000000ffff847224 */ /* 0x000fe200078e0088 */
[----:B------:R-:W-:Y:S01]  /*70a0*/  ULDC.64 UR6, c[0x0][0x208] ;  /* 0x0000820000067ab9 */ /* 0x000fe20000000a00 */
[----:B-1----:R-:W-:Y:S01]  /*70b0*/  IMAD.MOV.U32 R3, RZ, RZ, R137 ;  /* 0x000000ffff037224 */ /* 0x002fe200078e0089 */
[----:B------:R-:W-:Y:S01]  /*70c0*/  ULDC.64 UR4, c[0x0][0x1e0] ;  /* 0x0000780000047ab9 */ /* 0x000fe20000000a00 */
[----:B-----5:R-:W-:Y:S01]  /*70d0*/  IMAD.MOV.U32 R138, RZ, RZ, R135 ;  /* 0x000000ffff8a7224 */ /* 0x020fe200078e0087 */
[----:B--2---:R-:W-:-:S02]  /*70e0*/  IADD3 R4, P2, R46, 0x40, RZ ;  /* 0x000000402e047810 */ /* 0x004fc40007f5e0ff */
[----:B---3--:R-:W-:-:S03]  /*70f0*/  IADD3 R0, P1, R34, 0x40, RZ ;  /* 0x0000004022007810 */ /* 0x008fc60007f3e0ff */
[----:B------:R-:W-:Y:S01]  /*7100*/  STL [R1+0x1c], R4 ;  /* 0x00001c0401007387 */ /* 0x000fe20000100800 */
[----:B----4-:R-:W-:-:S03]  /*7110*/  IADD3.X R2, RZ, R214, RZ, P2, !PT ;  /* 0x000000d6ff027210 */ /* 0x010fc600017fe4ff */
[----:B------:R1:W-:Y:S04]  /*7120*/  STL [R1+0x14], R0 ;  /* 0x0000140001007387 */ /* 0x0003e80000100800 */
[----:B------:R2:W-:Y:S01]  /*7130*/  STL [R1+0x18], R2 ;  /* 0x0000180201007387 */ /* 0x0005e20000100800 */
[----:B-1----:R-:W-:-:S05]  /*7140*/  IMAD.X R0, RZ, RZ, R33, P1 ;  /* 0x000000ffff007224 */ /* 0x002fca00008e0621 */
[----:B------:R2:W-:Y:S02]  /*7150*/  STL [R1+0x10], R0 ;  /* 0x0000100001007387 */ /* 0x0005e40000100800 */
.L_x_112:
[----:B------:R-:W3:Y:S01]  /*7160*/  LDL.64 R134, [R1+0x30] ;  /* 0x0000300001867983 */ /* 0x000ee20000100a00 */
[----:B------:R-:W-:Y:S04]  /*7170*/  DEPBAR.LE SB0, 0x0 ;  /* 0x000080000000791a */ /* 0x000fe80000000000 */
[----:B------:R-:W-:Y:S01]  /*7180*/  USHF.R.S32.HI UR17, URZ, 0x1f, UR23 ;  /* 0x0000001f3f117899 */ /* 0x000fe20008011417 */
[----:B--2---:R-:W2:Y:S01]  /*7190*/  LDL R2, [R1+0x20] ;  /* 0x0000200001027983 */ /* 0x004ea20000100800 */
[----:B------:R-:W-:Y:S02]  /*71a0*/  UIMAD.WIDE.U32 UR24, UR23, UR6, URZ ;  /* 0x00000006171872a5 */ /* 0x000fe4000f8e003f */
[----:B------:R-:W-:Y:S01]  /*71b0*/  UIMAD UR17, UR17, UR6, URZ ;  /* 0x00000006111172a4 */ /* 0x000fe2000f8e023f */
[----:B------:R-:W4:Y:S01]  /*71c0*/  LDL R136, [R1+0x1c] ;  /* 0x00001c0001887983 */ /* 0x000f220000100800 */
[----:B------:R-:W-:Y:S02]  /*71d0*/  USHF.L.U32 UR20, UR24, 0x6, URZ ;  /* 0x0000000618147899 */ /* 0x000fe4000800063f */
[----:B------:R-:W-:Y:S01]  /*71e0*/  UIMAD UR17, UR23, UR7, UR17 ;  /* 0x00000007171172a4 */ /* 0x000fe2000f8e0211 */
[----:B------:R-:W4:Y:S01]  /*71f0*/  LDL R133, [R1+0x18] ;  /* 0x0000180001857983 */ /* 0x000f220000100800 */
[----:B------:R-:W-:Y:S02]  /*7200*/  UISETP.GT.AND UP1, UPT, UR23, UR8, UPT ;  /* 0x000000081700728c */ /* 0x000fe4000bf24270 */
[----:B------:R-:W-:Y:S01]  /*7210*/  UIADD3 UR17, UR25, UR17, URZ ;  /* 0x0000001119117290 */ /* 0x000fe2000fffe03f */
[----:B------:R-:W-:Y:S01]  /*7220*/  BAR.SYNC.DEFER_BLOCKING 0x0 ;  /* 0x0000000000007b1d */ /* 0x000fe20000010000 */
[----:B------:R-:W-:Y:S02]  /*7230*/  UIADD3 UR23, UR23, -0x1, URZ ;  /* 0xffffffff17177890 */ /* 0x000fe4000fffe03f */
[----:B------:R-:W-:Y:S05]  /*7240*/  USHF.L.U64.HI UR17, UR24, 0x6, UR17 ;  /* 0x0000000618117899 */ /* 0x000fea0008010211 */
[----:B------:R-:W-:Y:S01]  /*7250*/  STL [R1+0x64], R127 ;  /* 0x0000647f01007387 */ /* 0x000fe20000100800 */
[----:B------:R-:W-:Y:S02]  /*7260*/  @UP1 UIMAD.WIDE.U32 UR24, UR23, UR4, URZ ;  /* 0x00000004171812a5 */ /* 0x000fe4000f8e003f */
[----:B------:R-:W-:Y:S01]  /*7270*/  @UP1 USHF.L.U32 UR21, UR4, 0x5, URZ ;  /* 0x0000000504151899 */ /* 0x000fe2000800063f */
[----:B------:R-:W-:Y:S01]  /*7280*/  STL [R1+0x60], R128 ;  /* 0x0000608001007387 */ /* 0x000fe20000100800 */
[----:B------:R-:W-:Y:S03]  /*7290*/  @UP1 USHF.L.U64.HI UR22, UR4, 0x5, UR5 ;  /* 0x0000000504161899 */ /* 0x000fe60008010205 */
[----:B------:R-:W-:Y:S04]  /*72a0*/  STL [R1+0x5c], R129 ;  /* 0x00005c8101007387 */ /* 0x000fe80000100800 */
[----:B------:R-:W-:Y:S04]  /*72b0*/  STL [R1+0x58], R130 ;  /* 0x0000588201007387 */ /* 0x000fe80000100800 */
[----:B-----5:R-:W-:Y:S08]  /*72c0*/  LDSM.16.M88.4 R64, [R231+0x8100] ;  /* 0x00810000e740783b */ /* 0x020ff00000000200 */
[----:B------:R-:W1:Y:S08]  /*72d0*/  LDSM.16.M88.4 R16, [R224+0x4100] ;  /* 0x00410000e010783b */ /* 0x000e700000000200 */
[----:B------:R-:W1:Y:S08]  /*72e0*/  LDSM.16.M88.4 R60, [R231+0xa100] ;  /* 0x00a10000e73c783b */ /* 0x000e700000000200 */
[----:B------:R-:W1:Y:S08]  /*72f0*/  LDSM.16.M88.4 R32, [R224+0x4900] ;  /* 0x00490000e020783b */ /* 0x000e700000000200 */
[----:B------:R-:W1:Y:S08]  /*7300*/  LDSM.16.M88.4 R48, [R224+0x5100] ;  /* 0x00510000e030783b */ /* 0x000e700000000200 */
[----:B------:R-:W1:Y:S02]  /*7310*/  LDSM.16.M88.4 R188, [R224+0x5900] ;  /* 0x00590000e0bc783b */ /* 0x000e640000000200 */
[-C--:B-1----:R-:W-:Y:S06]  /*7320*/  HMMA.16816.F32 R4, R64, R16.reuse, RZ ;  /* 0x000000104004723c */ /* 0x082fec00000018ff */
[----:B------:R-:W-:Y:S02]  /*7330*/  LDSM.16.M88.4 R208, [R233+0x8100] ;  /* 0x00810000e9d0783b */ /* 0x000fe40000000200 */
[C---:B------:R-:W-:Y:S06]  /*7340*/  HMMA.16816.F32 R8, R60.reuse, R16, RZ ;  /* 0x000000103c08723c */ /* 0x040fec00000018ff */
[----:B------:R-:W1:Y:S02]  /*7350*/  LDSM.16.M88.4 R212, [R235] ;  /* 0x00000000ebd4783b */ /* 0x000e640000000200 */
[-C--:B------:R-:W-:Y:S06]  /*7360*/  HMMA.16816.F32 R12, R60, R18.reuse, RZ ;  /* 0x000000123c0c723c */ /* 0x080fec00000018ff */
[----:B------:R-:W1:Y:S02]  /*7370*/  LDSM.16.M88.4 R216, [R233+0xa100] ;  /* 0x00a10000e9d8783b */ /* 0x000e640000000200 */
[C---:B------:R-:W-:Y:S06]  /*7380*/  HMMA.16816.F32 R16, R64.reuse, R18, RZ ;  /* 0x000000124010723c */ /* 0x040fec00000018ff */
[----:B------:R-:W1:Y:S02]  /*7390*/  LDSM.16.M88.4 R220, [R243] ;  /* 0x00000000f3dc783b */ /* 0x000e640000000200 */
[-C--:B------:R-:W-:Y:S06]  /*73a0*/  HMMA.16816.F32 R20, R64, R32.reuse, RZ ;  /* 0x000000204014723c */ /* 0x080fec00000018ff */
[----:B------:R-:W-:Y:S04]  /*73b0*/  STL [R1+0x54], R131 ;  /* 0x0000548301007387 */ /* 0x000fe80000100800 */
[----:B------:R-:W-:Y:S01]  /*73c0*/  STL [R1+0x40], R235 ;  /* 0x000040eb01007387 */ /* 0x000fe20000100800 */
[C---:B------:R-:W-:Y:S03]  /*73d0*/  HMMA.16816.F32 R24, R60.reuse, R32, RZ ;  /* 0x000000203c18723c */ /* 0x040fe600000018ff */
[----:B------:R-:W-:Y:S04]  /*73e0*/  STL [R1+0x44], R243 ;  /* 0x000044f301007387 */ /* 0x000fe80000100800 */
[----:B------:R-:W-:Y:S01]  /*73f0*/  STL [R1+0x48], R242 ;  /* 0x000048f201007387 */ /* 0x000fe20000100800 */
[-C--:B------:R-:W-:Y:S03]  /*7400*/  HMMA.16816.F32 R28, R60, R34.reuse, RZ ;  /* 0x000000223c1c723c */ /* 0x080fe600000018ff */
[----:B------:R-:W-:Y:S04]  /*7410*/  STL [R1+0x4c], R241 ;  /* 0x00004cf101007387 */ /* 0x000fe80000100800 */
[----:B------:R-:W-:Y:S01]  /*7420*/  STL [R1+0x50], R231 ;  /* 0x000050e701007387 */ /* 0x000fe20000100800 */
[C---:B------:R-:W-:Y:S08]  /*7430*/  HMMA.16816.F32 R32, R64.reuse, R34, RZ ;  /* 0x000000224020723c */ /* 0x040ff000000018ff */
[-C--:B------:R-:W-:Y:S08]  /*7440*/  HMMA.16816.F32 R36, R64, R48.reuse, RZ ;  /* 0x000000304024723c */ /* 0x080ff000000018ff */
[C---:B------:R-:W-:Y:S08]  /*7450*/  HMMA.16816.F32 R40, R60.reuse, R48, RZ ;  /* 0x000000303c28723c */ /* 0x040ff000000018ff */
[-C--:B------:R-:W-:Y:S08]  /*7460*/  HMMA.16816.F32 R44, R60, R50.reuse, RZ ;  /* 0x000000323c2c723c */ /* 0x080ff000000018ff */
[C---:B------:R-:W-:Y:S08]  /*7470*/  HMMA.16816.F32 R48, R64.reuse, R50, RZ ;  /* 0x000000324030723c */ /* 0x040ff000000018ff */
[-C--:B------:R-:W-:Y:S08]  /*7480*/  HMMA.16816.F32 R52, R64, R188.reuse, RZ ;  /* 0x000000bc4034723c */ /* 0x080ff000000018ff */
[C---:B------:R-:W-:Y:S08]  /*7490*/  HMMA.16816.F32 R56, R60.reuse, R188, RZ ;  /* 0x000000bc3c38723c */ /* 0x040ff000000018ff */
[-C--:B------:R-:W-:Y:S08]  /*74a0*/  HMMA.16816.F32 R60, R60, R190.reuse, RZ ;  /* 0x000000be3c3c723c */ /* 0x080ff000000018ff */
[----:B------:R-:W-:Y:S01]  /*74b0*/  HMMA.16816.F32 R64, R64, R190, RZ ;  /* 0x000000be4040723c */ /* 0x000fe200000018ff */
[----:B------:R-:W3:Y:S07]  /*74c0*/  LDSM.16.M88.4 R188, [R242] ;  /* 0x00000000f2bc783b */ /* 0x000eee0000000200 */
[-C--:B-1----:R-:W-:Y:S08]  /*74d0*/  HMMA.16816.F32 R4, R208, R212.reuse, R4 ;  /* 0x000000d4d004723c */ /* 0x082ff00000001804 */
[C---:B------:R-:W-:Y:S08]  /*74e0*/  HMMA.16816.F32 R8, R216.reuse, R212, R8 ;  /* 0x000000d4d808723c */ /* 0x040ff00000001808 */
[-C--:B------:R-:W-:Y:S08]  /*74f0*/  HMMA.16816.F32 R12, R216, R214.reuse, R12 ;  /* 0x000000d6d80c723c */ /* 0x080ff0000000180c */
[C---:B------:R-:W-:Y:S01]  /*7500*/  HMMA.16816.F32 R16, R208.reuse, R214, R16 ;  /* 0x000000d6d010723c */ /* 0x040fe20000001810 */
[----:B------:R-:W1:Y:S07]  /*7510*/  LDSM.16.M88.4 R212, [R241] ;  /* 0x00000000f1d4783b */ /* 0x000e6e0000000200 */
[-C--:B------:R-:W-:Y:S08]  /*7520*/  HMMA.16816.F32 R20, R208, R220.reuse, R20 ;  /* 0x000000dcd014723c */ /* 0x080ff00000001814 */
[C---:B------:R-:W-:Y:S08]  /*7530*/  HMMA.16816.F32 R24, R216.reuse, R220, R24 ;  /* 0x000000dcd818723c */ /* 0x040ff00000001818 */
[-C--:B------:R-:W-:Y:S08]  /*7540*/  HMMA.16816.F32 R28, R216, R222.reuse, R28 ;  /* 0x000000ded81c723c */ /* 0x080ff0000000181c */
[C---:B------:R-:W-:Y:S08]  /*7550*/  HMMA.16816.F32 R32, R208.reuse, R222, R32 ;  /* 0x000000ded020723c */ /* 0x040ff00000001820 */
[-C--:B---3--:R-:W-:Y:S08]  /*7560*/  HMMA.16816.F32 R36, R208, R188.reuse, R36 ;  /* 0x000000bcd024723c */ /* 0x088ff00000001824 */
[C---:B------:R-:W-:Y:S08]  /*7570*/  HMMA.16816.F32 R40, R216.reuse, R188, R40 ;  /* 0x000000bcd828723c */ /* 0x040ff00000001828 */
[-C--:B------:R-:W-:Y:S04]  /*7580*/  HMMA.16816.F32 R44, R216, R190.reuse, R44 ;  /* 0x000000bed82c723c */ /* 0x080fe8000000182c */
[----:B------:R-:W-:Y:S04]  /*7590*/  IADD3 R0, P2, R134, UR20, RZ ;  /* 0x0000001486007c10 */ /* 0x000fe8000ff5e0ff */
[C---:B------:R-:W-:Y:S04]  /*75a0*/  HMMA.16816.F32 R48, R208.reuse, R190, R48 ;  /* 0x000000bed030723c */ /* 0x040fe80000001830 */
[----:B------:R-:W-:Y:S02]  /*75b0*/  LEA R134, P1, R0, c[0x0][0x1f8], 0x1 ;  /* 0x00007e0000867a11 */ /* 0x000fe400078208ff */
[----:B--2---:R-:W-:Y:S02]  /*75c0*/  IADD3.X R2, R2, UR17, RZ, P2, !PT ;  /* 0x0000001102027c10 */ /* 0x004fe400097fe4ff */
[-C--:B-1----:R-:W-:Y:S04]  /*75d0*/  HMMA.16816.F32 R52, R208, R212.reuse, R52 ;  /* 0x000000d4d034723c */ /* 0x082fe80000001834 */
[----:B------:R-:W-:Y:S02]  /*75e0*/  LEA.HI.X R135, R0, c[0x0][0x1fc], R2, 0x1, P1 ;  /* 0x00007f0000877a11 */ /* 0x000fe400008f0c02 */
[----:B----4-:R-:W-:Y:S01]  /*75f0*/  IADD3 R0, P2, R136, UR20, RZ ;  /* 0x0000001488007c10 */ /* 0x010fe2000ff5e0ff */
[----:B------:R-:W-:Y:S01]  /*7600*/  @UP1 USHF.L.U32 UR20, UR24, 0x6, URZ ;  /* 0x0000000618141899 */ /* 0x000fe2000800063f */
[C---:B------:R-:W-:Y:S01]  /*7610*/  HMMA.16816.F32 R56, R216.reuse, R212, R56 ;  /* 0x000000d4d838723c */ /* 0x040fe20000001838 */
[----:B------:R-:W-:Y:S01]  /*7620*/  @!PT LDS RZ, [RZ] ;  /* 0x00000000fffff984 */ /* 0x000fe20000000800 */
[----:B------:R-:W-:Y:S01]  /*7630*/  @!PT LDS RZ, [RZ] ;  /* 0x00000000fffff984 */ /* 0x000fe20000000800 */
[----:B------:R-:W-:Y:S01]  /*7640*/  @!PT LDS RZ, [RZ] ;  /* 0x00000000fffff984 */ /* 0x000fe20000000800 */
[----:B------:R1:W-:Y:S03]  /*7650*/  LDGSTS.E.BYPASS.LTC128B.128 [R244+0x100], [R134.64], !P3 ;  /* 0x0010000086f47fae */ /* 0x0003e6000d901d52 */
[C---:B------:R-:W-:Y:S02]  /*7660*/  LEA R136, P1, R0.reuse, c[0x0][0x1f8], 0x1 ;  /* 0x00007e0000887a11 */ /* 0x040fe400078208ff */
[----:B------:R-:W-:Y:S01]  /*7670*/  IADD3.X R2, R133, UR17, RZ, P2, !PT ;  /* 0x0000001185027c10 */ /* 0x000fe200097fe4ff */
[----:B------:R-:W-:Y:S01]  /*7680*/  @UP1 USHF.R.S32.HI UR17, URZ, 0x1f, UR23 ;  /* 0x0000001f3f111899 */ /* 0x000fe20008011417 */
[-C--:B------:R-:W-:Y:S03]  /*7690*/  HMMA.16816.F32 R60, R216, R214.reuse, R60 ;  /* 0x000000d6d83c723c */ /* 0x080fe6000000183c */
[----:B------:R-:W-:Y:S01]  /*76a0*/  @UP1 UIMAD UR17, UR17, UR4, URZ ;  /* 0x00000004111112a4 */ /* 0x000fe2000f8e023f */
[----:B------:R-:W-:Y:S03]  /*76b0*/  LEA.HI.X R137, R0, c[0x0][0x1fc], R2, 0x1, P1 ;  /* 0x00007f0000897a11 */ /* 0x000fe600008f0c02 */
[----:B------:R-:W-:Y:S01]  /*76c0*/  @UP1 UIMAD UR17, UR23, UR5, UR17 ;  /* 0x00000005171112a4 */ /* 0x000fe2000f8e0211 */
[----:B------:R-:W-:Y:S01]  /*76d0*/  HMMA.16816.F32 R64, R208, R214, R64 ;  /* 0x000000d6d040723c */ /* 0x000fe20000001840 */
[----:B------:R2:W-:Y:S02]  /*76e0*/  LDGSTS.E.BYPASS.LTC128B.128 [R244+0x2100], [R136.64], !P0 ;  /* 0x0210000088f47fae */ /* 0x0005e4000c101d52 */
[----:B------:R-:W-:Y:S04]  /*76f0*/  @UP1 UIADD3 UR17, UR25, UR17, URZ ;  /* 0x0000001119111290 */ /* 0x000fe8000fffe03f */
[----:B------:R-:W-:Y:S01]  /*7700*/  @UP1 USHF.L.U64.HI UR17, UR24, 0x6, UR17 ;  /* 0x0000000618111899 */ /* 0x000fe20008010211 */
[----:B-1----:R-:W-:Y:S04]  /*7710*/  IADD3 R134, P1, R134, UR10, RZ ;  /* 0x0000000a86867c10 */ /* 0x002fe8000ff3e0ff */
[----:B------:R-:W-:Y:S02]  /*7720*/  IADD3.X R135, R135, UR14, RZ, P1, !PT ;  /* 0x0000000e87877c10 */ /* 0x000fe40008ffe4ff */
[C---:B------:R-:W-:Y:S03]  /*7730*/  IADD3 R190, P4, R134.reuse, UR16, RZ ;  /* 0x0000001086be7c10 */ /* 0x040fe6000ff9e0ff */
[----:B------:R1:W-:Y:S01]  /*7740*/  LDGSTS.E.BYPASS.LTC128B.128 [R244+0x900], [R134.64], !P3 ;  /* 0x0090000086f47fae */ /* 0x0003e2000d901d52 */
[C---:B------:R-:W-:Y:S02]  /*7750*/  IADD3.X R191, R135.reuse, UR15, RZ, P4, !PT ;  /* 0x0000000f87bf7c10 */ /* 0x040fe4000a7fe4ff */
[----:B--2---:R-:W-:Y:S05]  /*7760*/  IADD3 R136, P1, R134, UR10, RZ ;  /* 0x0000000a86887c10 */ /* 0x004fea000ff3e0ff */
[----:B------:R1:W-:Y:S01]  /*7770*/  LDGSTS.E.BYPASS.LTC128B.128 [R244+0x2900], [R134.64+0x80], !P0 ;  /* 0x0290008086f47fae */ /* 0x0003e2000c101d52 */
[----:B------:R-:W-:Y:S02]  /*7780*/  IADD3.X R137, R135, UR14, RZ, P1, !PT ;  /* 0x0000000e87897c10 */ /* 0x000fe40008ffe4ff */
[C---:B------:R-:W-:Y:S05]  /*7790*/  IADD3 R188, P2, R136.reuse, UR10, RZ ;  /* 0x0000000a88bc7c10 */ /* 0x040fea000ff5e0ff */
[----:B------:R4:W-:Y:S01]  /*77a0*/  LDGSTS.E.BYPASS.LTC128B.128 [R244+0x1100], [R136.64], !P3 ;  /* 0x0110000088f47fae */ /* 0x0009e2000d901d52 */
[C---:B------:R-:W-:Y:S07]  /*77b0*/  IADD3.X R189, R137.reuse, UR14, RZ, P2, !PT ;  /* 0x0000000e89bd7c10 */ /* 0x040fee00097fe4ff */
[----:B------:R3:W-:Y:S08]  /*77c0*/  LDGSTS.E.BYPASS.LTC128B.128 [R244+0x3100], [R190.64], !P0 ;  /* 0x03100000bef47fae */ /* 0x0007f0000c101d52 */
[----:B------:R3:W-:Y:S01]  /*77d0*/  LDGSTS.E.BYPASS.LTC128B.128 [R244+0x1900], [R188.64], !P3 ;  /* 0x01900000bcf47fae */ /* 0x0007e2000d901d52 */
[----:B-1----:R-:W-:Y:S04]  /*77e0*/  IADD3 R134, P1, R136, UR16, RZ ;  /* 0x0000001088867c10 */ /* 0x002fe8000ff3e0ff */
[----:B------:R-:W-:Y:S02]  /*77f0*/  IADD3.X R135, R137, UR15, RZ, P1, !PT ;  /* 0x0000000f89877c10 */ /* 0x000fe40008ffe4ff */
[----:B------:R-:W-:Y:S03]  /*7800*/  PLOP3.LUT P1, PT, PT, PT, UP1, 0x80, 0x0 ;  /* 0x000000000000781c */ /* 0x000fe60003f2f018 */
[----:B------:R1:W-:Y:S08]  /*7810*/  LDGSTS.E.BYPASS.LTC128B.128 [R244+0x3900], [R134.64], !P0 ;  /* 0x0390000086f47fae */ /* 0x0003f0000c101d52 */
[----:B------:R-:W-:Y:S08]  /*7820*/  LDSM.16.M88.4 R216, [R230+0x4100] ;  /* 0x00410000e6d8783b */ /* 0x000ff00000000200 */
[----:B---3--:R-:W3:Y:S08]  /*7830*/  LDSM.16.M88.4 R188, [R232+0x8100] ;  /* 0x00810000e8bc783b */ /* 0x008ef00000000200 */
[----:B------:R-:W4:Y:S08]  /*7840*/  LDSM.16.M88.4 R220, [R232+0xa100] ;  /* 0x00a10000e8dc783b */ /* 0x000f300000000200 */
[----:B------:R-:W1:Y:S08]  /*7850*/  LDSM.16.M88.4 R208, [R230+0x4900] ;  /* 0x00490000e6d0783b */ /* 0x000e700000000200 */
[----:B------:R-:W0:Y:S08]  /*7860*/  LDGDEPBAR ;  /* 0x00000000000079af */ /* 0x000e300000000000 */
[----:B------:R-:W1:Y:S01]  /*7870*/  LDSM.16.M88.4 R212, [R230+0x5100] ;  /* 0x00510000e6d4783b */ /* 0x000e620000000200 */
[-C--:B---3--:R-:W-:Y:S08]  /*7880*/  HMMA.16816.F32 R4, R188, R216.reuse, R4 ;  /* 0x000000d8bc04723c */ /* 0x088ff00000001804 */
[C---:B----4-:R-:W-:Y:S08]  /*7890*/  HMMA.16816.F32 R8, R220.reuse, R216, R8 ;  /* 0x000000d8dc08723c */ /* 0x050ff00000001808 */
[-C--:B------:R-:W-:Y:S08]  /*78a0*/  HMMA.16816.F32 R12, R220, R218.reuse, R12 ;  /* 0x000000dadc0c723c */ /* 0x080ff0000000180c */
[C---:B------:R-:W-:Y:S01]  /*78b0*/  HMMA.16816.F32 R16, R188.reuse, R218, R16 ;  /* 0x000000dabc10723c */ /* 0x040fe20000001810 */
[----:B------:R-:W3:Y:S07]  /*78c0*/  LDSM.16.M88.4 R216, [R230+0x5900] ;  /* 0x00590000e6d8783b */ /* 0x000eee0000000200 */
[-C--:B-1----:R-:W-:Y:S08]  /*78d0*/  HMMA.16816.F32 R20, R188, R208.reuse, R20 ;  /* 0x000000d0bc14723c */ /* 0x082ff00000001814 */
[C---:B------:R-:W-:Y:S08]  /*78e0*/  HMMA.16816.F32 R24, R220.reuse, R208, R24 ;  /* 0x000000d0dc18723c */ /* 0x040ff00000001818 */
[-C--:B------:R-:W-:Y:S08]  /*78f0*/  HMMA.16816.F32 R28, R220, R210.reuse, R28 ;  /* 0x000000d2dc1c723c */ /* 0x080ff0000000181c */
[C---:B------:R-:W-:Y:S01]  /*7900*/  HMMA.16816.F32 R32, R188.reuse, R210, R32 ;  /* 0x000000d2bc20723c */ /* 0x040fe20000001820 */
[----:B------:R-:W-:Y:S07]  /*7910*/  LDSM.16.M88.4 R208, [R234+0x8100] ;  /* 0x00810000ead0783b */ /* 0x000fee0000000200 */
[-C--:B------:R-:W-:Y:S08]  /*7920*/  HMMA.16816.F32 R36, R188, R212.reuse, R36 ;  /* 0x000000d4bc24723c */ /* 0x080ff00000001824 */
[C---:B------:R-:W-:Y:S08]  /*7930*/  HMMA.16816.F32 R40, R220.reuse, R212, R40 ;  /* 0x000000d4dc28723c */ /* 0x040ff00000001828 */
[-C--:B------:R-:W-:Y:S08]  /*7940*/  HMMA.16816.F32 R44, R220, R214.reuse, R44 ;  /* 0x000000d6dc2c723c */ /* 0x080ff0000000182c */
[C---:B------:R-:W-:Y:S01]  /*7950*/  HMMA.16816.F32 R48, R188.reuse, R214, R48 ;  /* 0x000000d6bc30723c */ /* 0x040fe20000001830 */
[----:B------:R-:W1:Y:S07]  /*7960*/  LDSM.16.M88.4 R212, [R229] ;  /* 0x00000000e5d4783b */ /* 0x000e6e0000000200 */
[-C--:B---3--:R-:W-:Y:S08]  /*7970*/  HMMA.16816.F32 R52, R188, R216.reuse, R52 ;  /* 0x000000d8bc34723c */ /* 0x088ff00000001834 */
[C---:B------:R-:W-:Y:S08]  /*7980*/  HMMA.16816.F32 R56, R220.reuse, R216, R56 ;  /* 0x000000d8dc38723c */ /* 0x040ff00000001838 */
[-C--:B------:R-:W-:Y:S01]  /*7990*/  HMMA.16816.F32 R60, R220, R218.reuse, R60 ;  /* 0x000000dadc3c723c */ /* 0x080fe2000000183c */
[----:B------:R-:W3:Y:S07]  /*79a0*/  LDSM.16.M88.4 R220, [R234+0xa100] ;  /* 0x00a10000eadc783b */ /* 0x000eee0000000200 */
[----:B------:R-:W-:Y:S01]  /*79b0*/  HMMA.16816.F32 R64, R188, R218, R64 ;  /* 0x000000dabc40723c */ /* 0x000fe20000001840 */
[----:B------:R-:W4:Y:S07]  /*79c0*/  LDSM.16.M88.4 R188, [R229+0x800] ;  /* 0x00080000e5bc783b */ /* 0x000f2e0000000200 */
[-C--:B-1----:R-:W-:Y:S01]  /*79d0*/  HMMA.16816.F32 R4, R208, R212.reuse, R4 ;  /* 0x000000d4d004723c */ /* 0x082fe20000001804 */
[----:B------:R-:W-:Y:S07]  /*79e0*/  LDSM.16.M88.4 R216, [R229+0x1800] ;  /* 0x00180000e5d8783b */ /* 0x000fee0000000200 */
[C---:B---3--:R-:W-:Y:S08]  /*79f0*/  HMMA.16816.F32 R8, R220.reuse, R212, R8 ;  /* 0x000000d4dc08723c */ /* 0x048ff00000001808 */
[-C--:B------:R-:W-:Y:S08]  /*7a00*/  HMMA.16816.F32 R12, R220, R214.reuse, R12 ;  /* 0x000000d6dc0c723c */ /* 0x080ff0000000180c */
[C---:B------:R-:W-:Y:S01]  /*7a10*/  HMMA.16816.F32 R16, R208.reuse, R214, R16 ;  /* 0x000000d6d010723c */ /* 0x040fe20000001810 */
[----:B------:R-:W1:Y:S07]  /*7a20*/  LDSM.16.M88.4 R212, [R229+0x1000] ;  /* 0x00100000e5d4783b */ /* 0x000e6e0000000200 */
[-C--:B----4-:R-:W-:Y:S08]  /*7a30*/  HMMA.16816.F32 R20, R208, R188.reuse, R20 ;  /* 0x000000bcd014723c */ /* 0x090ff00000001814 */
[C---:B------:R-:W-:Y:S08]  /*7a40*/  HMMA.16816.F32 R24, R220.reuse, R188, R24 ;  /* 0x000000bcdc18723c */ /* 0x040ff00000001818 */
[-C--:B------:R-:W-:Y:S08]  /*7a50*/  HMMA.16816.F32 R28, R220, R190.reuse, R28 ;  /* 0x000000bedc1c723c */ /* 0x080ff0000000181c */
[C---:B------:R-:W-:Y:S01]  /*7a60*/  HMMA.16816.F32 R32, R208.reuse, R190, R32 ;  /* 0x000000bed020723c */ /* 0x040fe20000001820 */
[----:B------:R-:W-:Y:S07]  /*7a70*/  LDSM.16.M88.4 R188, [R231+0xc100] ;  /* 0x00c10000e7bc783b */ /* 0x000fee0000000200 */
[-C--:B-1----:R-:W-:Y:S08]  /*7a80*/  HMMA.16816.F32 R36, R208, R212.reuse, R36 ;  /* 0x000000d4d024723c */ /* 0x082ff00000001824 */
[C---:B------:R-:W-:Y:S08]  /*7a90*/  HMMA.16816.F32 R40, R220.reuse, R212, R40 ;  /* 0x000000d4dc28723c */ /* 0x040ff00000001828 */
[-C--:B------:R-:W-:Y:S08]  /*7aa0*/  HMMA.16816.F32 R44, R220, R214.reuse, R44 ;  /* 0x000000d6dc2c723c */ /* 0x080ff0000000182c */
[C---:B------:R-:W-:Y:S01]  /*7ab0*/  HMMA.16816.F32 R48, R208.reuse, R214, R48 ;  /* 0x000000d6d030723c */ /* 0x040fe20000001830 */
[----:B------:R-:W1:Y:S07]  /*7ac0*/  LDSM.16.M88.4 R212, [R224+0x6100] ;  /* 0x00610000e0d4783b */ /* 0x000e6e0000000200 */
[-C--:B------:R-:W-:Y:S08]  /*7ad0*/  HMMA.16816.F32 R52, R208, R216.reuse, R52 ;  /* 0x000000d8d034723c */ /* 0x080ff00000001834 */
        /* <DEDUP_REMOVED lines=20> */
[----:B------:R-:W1:Y:S07]  /*7c20*/  LDSM.16.M88.4 R212, [R240] ;  /* 0x00000000f0d4783b */ /* 0x000e6e0000000200 */
[-C--:B------:R-:W-:Y:S08]  /*7c30*/  HMMA.16816.F32 R52, R188, R216.reuse, R52 ;  /* 0x000000d8bc34723c */ /* 0x080ff00000001834 */
[C---:B------:R-:W-:Y:S08]  /*7c40*/  HMMA.16816.F32 R56, R220.reuse, R216, R56 ;  /* 0x000000d8dc38723c */ /* 0x040ff00000001838 */
[-C--:B------:R-:W-:Y:S01]  /*7c50*/  HMMA.16816.F32 R60, R220, R218.reuse, R60 ;  /* 0x000000dadc3c723c */ /* 0x080fe2000000183c */
[----:B------:R-:W3:Y:S07]  /*7c60*/  LDSM.16.M88.4 R220, [R233+0xe100] ;  /* 0x00e10000e9dc783b */ /* 0x000eee0000000200 */
[----:B------:R-:W-:Y:S01]  /*7c70*/  HMMA.16816.F32 R64, R188, R218, R64 ;  /* 0x000000dabc40723c */ /* 0x000fe20000001840 */
[----:B------:R-:W4:Y:S07]  /*7c80*/  LDSM.16.M88.4 R188, [R239] ;  /* 0x00000000efbc783b */ /* 0x000f2e0000000200 */
[-C--:B-1----:R-:W-:Y:S01]  /*7c90*/  HMMA.16816.F32 R4, R208, R212.reuse, R4 ;  /* 0x000000d4d004723c */ /* 0x082fe20000001804 */
[----:B------:R-:W-:Y:S07]  /*7ca0*/  LDSM.16.M88.4 R216, [R237] ;  /* 0x00000000edd8783b */ /* 0x000fee0000000200 */
[C---:B---3--:R-:W-:Y:S08]  /*7cb0*/  HMMA.16816.F32 R8, R220.reuse, R212, R8 ;  /* 0x000000d4dc08723c */ /* 0x048ff00000001808 */
[-C--:B------:R-:W-:Y:S08]  /*7cc0*/  HMMA.16816.F32 R12, R220, R214.reuse, R12 ;  /* 0x000000d6dc0c723c */ /* 0x080ff0000000180c */
[C---:B------:R-:W-:Y:S01]  /*7cd0*/  HMMA.16816.F32 R16, R208.reuse, R214, R16 ;  /* 0x000000d6d010723c */ /* 0x040fe20000001810 */
[----:B------:R-:W1:Y:S07]  /*7ce0*/  LDSM.16.M88.4 R212, [R238] ;  /* 0x00000000eed4783b */ /* 0x000e6e0000000200 */
        /* <DEDUP_REMOVED lines=36> */
[----:B------:R-:W-:Y:S08]  /*7f30*/  HMMA.16816.F32 R64, R188, R218, R64 ;  /* 0x000000dabc40723c */ /* 0x000ff00000001840 */
[-C--:B-1----:R-:W-:Y:S11]  /*7f40*/  HMMA.16816.F32 R4, R208, R212.reuse, R4 ;  /* 0x000000d4d004723c */ /* 0x082ff60000001804 */
[----:B------:R-:W-:Y:S11]  /*7f50*/  @!UPT UIADD3 URZ, URZ, URZ, URZ ;  /* 0x0000003f3f3ff290 */ /* 0x000ff6000fffe03f */
[----:B------:R-:W-:Y:S02]  /*7f60*/  @!UPT UIADD3 URZ, URZ, URZ, URZ ;  /* 0x0000003f3f3ff290 */ /* 0x000fe4000fffe03f */
[----:B------:R-:W-:Y:S01]  /*7f70*/  FMUL.FTZ R4, R4, c[0x0][0x320] ;  /* 0x0000c80004047a20 */ /* 0x000fe20000410000 */
[C---:B---3--:R-:W-:Y:S03]  /*7f80*/  HMMA.16816.F32 R8, R220.reuse, R212, R8 ;  /* 0x000000d4dc08723c */ /* 0x048fe60000001808 */
[----:B------:R-:W-:Y:S01]  /*7f90*/  MUFU.TANH R191, R4 ;  /* 0x0000000400bf7308 */ /* 0x000fe20000002400 */
[----:B------:R-:W-:Y:S02]  /*7fa0*/  FMUL.FTZ R5, R5, c[0x0][0x320] ;  /* 0x0000c80005057a20 */ /* 0x000fe40000410000 */
[----:B------:R-:W-:Y:S02]  /*7fb0*/  FMUL.FTZ R6, R6, c[0x0][0x320] ;  /* 0x0000c80006067a20 */ /* 0x000fe40000410000 */
[----:B------:R-:W-:Y:S01]  /*7fc0*/  FMUL.FTZ R7, R7, c[0x0][0x320] ;  /* 0x0000c80007077a20 */ /* 0x000fe20000410000 */
[-C--:B------:R-:W-:Y:S04]  /*7fd0*/  HMMA.16816.F32 R12, R220, R214.reuse, R12 ;  /* 0x000000d6dc0c723c */ /* 0x080fe8000000180c */
[----:B------:R-:W-:Y:S04]  /*7fe0*/  MUFU.TANH R190, R5 ;  /* 0x0000000500be7308 */ /* 0x000fe80000002400 */
[C---:B------:R-:W-:Y:S06]  /*7ff0*/  HMMA.16816.F32 R16, R208.reuse, R214, R16 ;  /* 0x000000d6d010723c */ /* 0x040fec0000001810 */
[----:B------:R-:W1:Y:S01]  /*8000*/  MUFU.TANH R213, R6 ;  /* 0x0000000600d57308 */ /* 0x000e620000002400 */
[----:B------:R-:W-:Y:S02]  /*8010*/  FMUL.FTZ R8, R8, c[0x0][0x320] ;  /* 0x0000c80008087a20 */ /* 0x000fe40000410000 */
[----:B------:R-:W-:Y:S03]  /*8020*/  FMUL.FTZ R9, R9, c[0x0][0x320] ;  /* 0x0000c80009097a20 */ /* 0x000fe60000410000 */
[----:B------:R-:W-:Y:S02]  /*8030*/  FMUL.FTZ R10, R10, c[0x0][0x320] ;  /* 0x0000c8000a0a7a20 */ /* 0x000fe40000410000 */
[----:B------:R-:W-:Y:S02]  /*8040*/  FMUL.FTZ R11, R11, c[0x0][0x320] ;  /* 0x0000c8000b0b7a20 */ /* 0x000fe40000410000 */
[----:B------:R3:W-:Y:S01]  /*8050*/  MUFU.TANH R212, R7 ;  /* 0x0000000700d47308 */ /* 0x0007e20000002400 */
        /* <DEDUP_REMOVED lines=8> */
[----:B-1----:R-:W-:Y:S01]  /*80e0*/  FMNMX.FTZ R2, R213, R132, !PT ;  /* 0x00000084d5027209 */ /* 0x002fe20007810000 */
[----:B------:R-:W-:Y:S05]  /*80f0*/  FMUL.FTZ R19, R19, c[0x0][0x320] ;  /* 0x0000c80013137a20 */ /* 0x000fea0000410000 */
[----:B------:R-:W1:Y:S01]  /*8100*/  MUFU.TANH R216, R9 ;  /* 0x0000000900d87308 */ /* 0x000e620000002400 */
[----:B---3--:R-:W3:Y:S09]  /*8110*/  LDSM.16.M88.4 R4, [R229+0x2800] ;  /* 0x00280000e504783b */ /* 0x008ef20000000200 */
[----:B------:R-:W-:Y:S01]  /*8120*/  MUFU.TANH R218, R10 ;  /* 0x0000000a00da7308 */ /* 0x000fe20000002400 */
[----:B----4-:R-:W-:Y:S09]  /*8130*/  FMNMX.FTZ R0, R217, R138, !PT ;  /* 0x0000008ad9007209 */ /* 0x010ff20007810000 */
[----:B------:R4:W-:Y:S10]  /*8140*/  MUFU.TANH R219, R11 ;  /* 0x0000000b00db7308 */ /* 0x0009f40000002400 */
[----:B------:R-:W1:Y:S10]  /*8150*/  MUFU.TANH R16, R16 ;  /* 0x0000001000107308 */ /* 0x000e740000002400 */
[----:B------:R-:W-:Y:S01]  /*8160*/  MUFU.TANH R17, R17 ;  /* 0x0000001100117308 */ /* 0x000fe20000002400 */
[----:B----4-:R-:W4:Y:S01]  /*8170*/  LDSM.16.M88.4 R8, [R229+0x3000] ;  /* 0x00300000e508783b */ /* 0x010f220000000200 */
[-C--:B---3--:R-:W-:Y:S08]  /*8180*/  HMMA.16816.F32 R20, R208, R4.reuse, R20 ;  /* 0x00000004d014723c */ /* 0x088ff00000001814 */
[----:B------:R-:W3:Y:S01]  /*8190*/  MUFU.TANH R18, R18 ;  /* 0x0000001200127308 */ /* 0x000ee20000002400 */
[C---:B------:R-:W-:Y:S09]  /*81a0*/  HMMA.16816.F32 R24, R220.reuse, R4, R24 ;  /* 0x00000004dc18723c */ /* 0x040ff20000001818 */
[----:B------:R-:W1:Y:S01]  /*81b0*/  MUFU.TANH R12, R12 ;  /* 0x0000000c000c7308 */ /* 0x000e620000002400 */
[-C--:B------:R-:W-:Y:S08]  /*81c0*/  HMMA.16816.F32 R28, R220, R6.reuse, R28 ;  /* 0x00000006dc1c723c */ /* 0x080ff0000000181c */
[C---:B------:R-:W-:Y:S01]  /*81d0*/  HMMA.16816.F32 R32, R208.reuse, R6, R32 ;  /* 0x00000006d020723c */ /* 0x040fe20000001820 */
[----:B------:R-:W1:Y:S01]  /*81e0*/  MUFU.TANH R19, R19 ;  /* 0x0000001300137308 */ /* 0x000e620000002400 */
[----:B------:R-:W1:Y:S01]  /*81f0*/  LDSM.16.M88.4 R4, [R229+0x3800] ;  /* 0x00380000e504783b */ /* 0x000e620000000200 */
[----:B------:R-:W-:Y:S04]  /*8200*/  DEPBAR.LE SB0, 0x0 ;  /* 0x000080000000791a */ /* 0x000fe80000000000 */
[----:B------:R-:W-:Y:S02]  /*8210*/  FMUL.FTZ R20, R20, c[0x0][0x320] ;  /* 0x0000c80014147a20 */ /* 0x000fe40000410000 */
[----:B------:R-:W-:Y:S02]  /*8220*/  FMUL.FTZ R21, R21, c[0x0][0x320] ;  /* 0x0000c80015157a20 */ /* 0x000fe40000410000 */
[----:B------:R-:W1:Y:S01]  /*8230*/  MUFU.TANH R248, R20 ;  /* 0x0000001400f87308 */ /* 0x000e620000002400 */
[----:B------:R-:W-:Y:S01]  /*8240*/  FMUL.FTZ R23, R23, c[0x0][0x320] ;  /* 0x0000c80017177a20 */ /* 0x000fe20000410000 */
[----:B------:R-:W-:Y:S01]  /*8250*/  BAR.SYNC.DEFER_BLOCKING 0x0 ;  /* 0x0000000000007b1d */ /* 0x000fe20000010000 */
[----:B------:R-:W-:Y:S01]  /*8260*/  FMUL.FTZ R22, R22, c[0x0][0x320] ;  /* 0x0000c80016167a20 */ /* 0x000fe20000410000 */
[-C--:B----4-:R-:W-:Y:S05]  /*8270*/  HMMA.16816.F32 R36, R208, R8.reuse, R36 ;  /* 0x00000008d024723c */ /* 0x090fea0000001824 */
[----:B------:R-:W-:Y:S01]  /*8280*/  FMUL.FTZ R31, R31, c[0x0][0x320] ;  /* 0x0000c8001f1f7a20 */ /* 0x000fe20000410000 */
[----:B------:R-:W4:Y:S01]  /*8290*/  MUFU.TANH R247, R21 ;  /* 0x0000001500f77308 */ /* 0x000f220000002400 */
[----:B------:R-:W-:Y:S01]  /*82a0*/  FMUL.FTZ R30, R30, c[0x0][0x320] ;  /* 0x0000c8001e1e7a20 */ /* 0x000fe20000410000 */
[C---:B------:R-:W-:Y:S04]  /*82b0*/  HMMA.16816.F32 R40, R220.reuse, R8, R40 ;  /* 0x00000008dc28723c */ /* 0x040fe80000001828 */
[----:B------:R-:W-:Y:S02]  /*82c0*/  FMUL.FTZ R32, R32, c[0x0][0x320] ;  /* 0x0000c80020207a20 */ /* 0x000fe40000410000 */
[----:B------:R-:W-:Y:S02]  /*82d0*/  FMUL.FTZ R33, R33, c[0x0][0x320] ;  /* 0x0000c80021217a20 */ /* 0x000fe40000410000 */
[----:B------:R-:W4:Y:S01]  /*82e0*/  MUFU.TANH R127, R31 ;  /* 0x0000001f007f7308 */ /* 0x000f220000002400 */
[-C--:B------:R-:W-:Y:S03]  /*82f0*/  HMMA.16816.F32 R44, R220, R10.reuse, R44 ;  /* 0x0000000adc2c723c */ /* 0x080fe6000000182c */
[----:B------:R-:W-:Y:S02]  /*8300*/  FMUL.FTZ R27, R27, c[0x0][0x320] ;  /* 0x0000c8001b1b7a20 */ /* 0x000fe40000410000 */
[----:B------:R-:W-:Y:S02]  /*8310*/  FMUL.FTZ R29, R29, c[0x0][0x320] ;  /* 0x0000c8001d1d7a20 */ /* 0x000fe40000410000 */
[----:B------:R-:W-:Y:S01]  /*8320*/  FMUL.FTZ R36, R36, c[0x0][0x320] ;  /* 0x0000c80024247a20 */ /* 0x000fe20000410000 */
[C---:B------:R-:W-:Y:S01]  /*8330*/  HMMA.16816.F32 R48, R208.reuse, R10, R48 ;  /* 0x0000000ad030723c */ /* 0x040fe20000001830 */
[----:B------:R-:W-:Y:S03]  /*8340*/  MUFU.TANH R243, R23 ;  /* 0x0000001700f37308 */ /* 0x000fe60000002400 */
[----:B------:R-:W-:Y:S02]  /*8350*/  FMUL.FTZ R24, R24, c[0x0][0x320] ;  /* 0x0000c80018187a20 */ /* 0x000fe40000410000 */
[----:B------:R-:W-:Y:S02]  /*8360*/  FMUL.FTZ R26, R26, c[0x0][0x320] ;  /* 0x0000c8001a1a7a20 */ /* 0x000fe40000410000 */
[-C--:B-1----:R-:W-:Y:S03]  /*8370*/  HMMA.16816.F32 R52, R208, R4.reuse, R52 ;  /* 0x00000004d034723c */ /* 0x082fe60000001834 */
[----:B------:R-:W1:Y:S01]  /*8380*/  MUFU.TANH R245, R32 ;  /* 0x0000002000f57308 */ /* 0x000e620000002400 */
[----:B------:R-:W-:Y:S02]  /*8390*/  FMUL.FTZ R25, R25, c[0x0][0x320] ;  /* 0x0000c80019197a20 */ /* 0x000fe40000410000 */
[----:B------:R-:W-:Y:S02]  /*83a0*/  FMUL.FTZ R37, R37, c[0x0][0x320] ;  /* 0x0000c80025257a20 */ /* 0x000fe40000410000 */
[C---:B------:R-:W-:Y:S04]  /*83b0*/  HMMA.16816.F32 R56, R220.reuse, R4, R56 ;  /* 0x00000004dc38723c */ /* 0x040fe80000001838 */
[----:B------:R-:W-:Y:S01]  /*83c0*/  FMUL.FTZ R45, R45, c[0x0][0x320] ;  /* 0x0000c8002d2d7a20 */ /* 0x000fe20000410000 */
[----:B------:R1:W1:Y:S01]  /*83d0*/  MUFU.TANH R129, R30 ;  /* 0x0000001e00817308 */ /* 0x0002620000002400 */
[----:B------:R-:W-:Y:S01]  /*83e0*/  FMUL.FTZ R38, R38, c[0x0][0x320] ;  /* 0x0000c80026267a20 */ /* 0x000fe20000410000 */
[----:B------:R-:W-:Y:S01]  /*83f0*/  FMNMX.FTZ R4, R191, R3, !PT ;  /* 0x00000003bf047209 */ /* 0x000fe20007810000 */
[-C--:B------:R-:W-:Y:S04]  /*8400*/  HMMA.16816.F32 R60, R220, R6.reuse, R60 ;  /* 0x00000006dc3c723c */ /* 0x080fe8000000183c */
[----:B------:R-:W-:Y:S01]  /*8410*/  FMUL.FTZ R49, R49, c[0x0][0x320] ;  /* 0x0000c80031317a20 */ /* 0x000fe20000410000 */
[----:B------:R-:W-:Y:S01]  /*8420*/  FMNMX.FTZ R5, R212, R2, !PT ;  /* 0x00000002d4057209 */ /* 0x000fe20007810000 */
[----:B------:R-:W-:Y:S01]  /*8430*/  FMUL.FTZ R39, R39, c[0x0][0x320] ;  /* 0x0000c80027277a20 */ /* 0x000fe20000410000 */
[----:B------:R-:W-:Y:S01]  /*8440*/  MUFU.TANH R131, R45 ;  /* 0x0000002d00837308 */ /* 0x000fe20000002400 */
[----:B------:R-:W-:Y:S04]  /*8450*/  HMMA.16816.F32 R64, R208, R6, R64 ;  /* 0x00000006d040723c */ /* 0x000fe80000001840 */
[----:B------:R-:W-:Y:S01]  /*8460*/  FMUL.FTZ R52, R52, c[0x0][0x320] ;  /* 0x0000c80034347a20 */ /* 0x000fe20000410000 */
[----:B------:R-:W-:Y:S01]  /*8470*/  FMNMX.FTZ R2, R216, R0, !PT ;  /* 0x00000000d8027209 */ /* 0x000fe20007810000 */
[----:B------:R-:W-:Y:S01]  /*8480*/  FMUL.FTZ R53, R53, c[0x0][0x320] ;  /* 0x0000c80035357a20 */ /* 0x000fe20000410000 */
[----:B------:R-:W-:Y:S01]  /*8490*/  FMNMX.FTZ R4, R190, R4, !PT ;  /* 0x00000004be047209 */ /* 0x000fe20007810000 */
[----:B------:R-:W-:Y:S01]  /*84a0*/  FMUL.FTZ R55, R55, c[0x0][0x320] ;  /* 0x0000c80037377a20 */ /* 0x000fe20000410000 */
[----:B------:R4:W-:Y:S03]  /*84b0*/  MUFU.TANH R10, R49 ;  /* 0x00000031000a7308 */ /* 0x0009e60000002400 */
[----:B------:R-:W-:Y:S01]  /*84c0*/  FMUL.FTZ R48, R48, c[0x0][0x320] ;  /* 0x0000c80030307a20 */ /* 0x000fe20000410000 */
[----:B-1----:R-:W2:Y:S01]  /*84d0*/  LDL R30, [R1+0x10] ;  /* 0x00001000011e7983 */ /* 0x002ea20000100800 */
[----:B------:R-:W-:Y:S01]  /*84e0*/  FMUL.FTZ R54, R54, c[0x0][0x320] ;  /* 0x0000c80036367a20 */ /* 0x000fe20000410000 */
[----:B------:R-:W-:Y:S01]  /*84f0*/  FMNMX.FTZ R4, R16, R4, !PT ;  /* 0x0000000410047209 */ /* 0x000fe20007810000 */
[----:B------:R-:W-:Y:S01]  /*8500*/  FMUL.FTZ R62, R62, c[0x0][0x320] ;  /* 0x0000c8003e3e7a20 */ /* 0x000fe20000410000 */
[----:B---3--:R-:W-:Y:S01]  /*8510*/  FMNMX.FTZ R0, R18, R5, !PT ;  /* 0x0000000512007209 */ /* 0x008fe20007810000 */
[----:B------:R-:W-:Y:S01]  /*8520*/  FMUL.FTZ R50, R50, c[0x0][0x320] ;  /* 0x0000c80032327a20 */ /* 0x000fe20000410000 */
[----:B------:R1:W-:Y:S01]  /*8530*/  MUFU.TANH R241, R48 ;  /* 0x0000003000f17308 */ /* 0x0003e20000002400 */
[----:B------:R-:W-:Y:S01]  /*8540*/  FMUL.FTZ R51, R51, c[0x0][0x320] ;  /* 0x0000c80033337a20 */ /* 0x000fe20000410000 */
[----:B------:R-:W-:Y:S01]  /*8550*/  FMNMX.FTZ R4, R17, R4, !PT ;  /* 0x0000000411047209 */ /* 0x000fe20007810000 */
[----:B------:R-:W-:Y:S01]  /*8560*/  FMUL.FTZ R43, R43, c[0x0][0x320] ;  /* 0x0000c8002b2b7a20 */ /* 0x000fe20000410000 */
[----:B------:R-:W-:Y:S01]  /*8570*/  FMNMX.FTZ R2, R12, R2, !PT ;  /* 0x000000020c027209 */ /* 0x000fe20007810000 */
[----:B------:R-:W-:Y:S01]  /*8580*/  FMUL.FTZ R64, R64, c[0x0][0x320] ;  /* 0x0000c80040407a20 */ /* 0x000fe20000410000 */
[----:B------:R-:W-:Y:S01]  /*8590*/  FMNMX.FTZ R0, R19, R0, !PT ;  /* 0x0000000013007209 */ /* 0x000fe20007810000 */
[----:B------:R-:W-:Y:S01]  /*85a0*/  FMUL.FTZ R65, R65, c[0x0][0x320] ;  /* 0x0000c80041417a20 */ /* 0x000fe20000410000 */
[----:B------:R-:W-:Y:S01]  /*85b0*/  FMNMX.FTZ R4, R248, R4, !PT ;  /* 0x00000004f8047209 */ /* 0x000fe20007810000 */
[----:B------:R-:W-:Y:S01]  /*85c0*/  FMUL.FTZ R41, R41, c[0x0][0x320] ;  /* 0x0000c80029297a20 */ /* 0x000fe20000410000 */
[----:B------:R-:W-:Y:S01]  /*85d0*/  MUFU.TANH R189, R62 ;  /* 0x0000003e00bd7308 */ /* 0x000fe20000002400 */
[----:B------:R-:W-:Y:S01]  /*85e0*/  FMUL.FTZ R44, R44, c[0x0][0x320] ;  /* 0x0000c8002c2c7a20 */ /* 0x000fe20000410000 */
[----:B----4-:R-:W-:Y:S01]  /*85f0*/  FMNMX.FTZ R4, R247, R4, !PT ;  /* 0x00000004f7047209 */ /* 0x010fe20007810000 */
[----:B------:R-:W-:Y:S01]  /*8600*/  FMUL.FTZ R42, R42, c[0x0][0x320] ;  /* 0x0000c8002a2a7a20 */ /* 0x000fe20000410000 */
[----:B------:R-:W-:Y:S01]  /*8610*/  MOV R49, R127 ;  /* 0x0000007f00317202 */ /* 0x000fe20000000f00 */
[----:B------:R-:W-:Y:S01]  /*8620*/  FMUL.FTZ R61, R61, c[0x0][0x320] ;  /* 0x0000c8003d3d7a20 */ /* 0x000fe20000410000 */
[----:B------:R-:W-:Y:S01]  /*8630*/  FMNMX.FTZ R4, R245, R4, !PT ;  /* 0x00000004f5047209 */ /* 0x000fe20007810000 */
[----:B------:R-:W-:Y:S02]  /*8640*/  FMUL.FTZ R56, R56, c[0x0][0x320] ;  /* 0x0000c80038387a20 */ /* 0x000fe40000410000 */
[----:B------:R-:W-:Y:S01]  /*8650*/  FMUL.FTZ R58, R58, c[0x0][0x320] ;  /* 0x0000c8003a3a7a20 */ /* 0x000fe20000410000 */
[----:B------:R3:W-:Y:S01]  /*8660*/  MUFU.TANH R45, R51 ;  /* 0x00000033002d7308 */ /* 0x0007e20000002400 */
[----:B------:R-:W-:Y:S02]  /*8670*/  FMUL.FTZ R60, R60, c[0x0][0x320] ;  /* 0x0000c8003c3c7a20 */ /* 0x000fe40000410000 */
[----:B------:R-:W-:Y:S01]  /*8680*/  FMUL.FTZ R40, R40, c[0x0][0x320] ;  /* 0x0000c80028287a20 */ /* 0x000fe20000410000 */
[----:B-1----:R-:W-:Y:S01]  /*8690*/  MOV R48, R243 ;  /* 0x000000f300307202 */ /* 0x002fe20000000f00 */
        /* <DEDUP_REMOVED lines=9> */
[----:B------:R1:W4:Y:S01]  /*8730*/  MUFU.TANH R246, R33 ;  /* 0x0000002100f67308 */ /* 0x0003220000002400 */
[----:B------:R-:W-:Y:S01]  /*8740*/  FMUL.FTZ R57, R57, c[0x0][0x320] ;  /* 0x0000c80039397a20 */ /* 0x000fe20000410000 */
[----:B---3--:R-:W-:Y:S08]  /*8750*/  MOV R51, R129 ;  /* 0x0000008100337202 */ /* 0x008ff00000000f00 */
[----:B------:R-:W3:Y:S10]  /*8760*/  MUFU.TANH R242, R36 ;  /* 0x0000002400f27308 */ /* 0x000ef40000002400 */
[----:B------:R3:W-:Y:S01]  /*8770*/  MUFU.TANH R127, R50 ;  /* 0x00000032007f7308 */ /* 0x0007e20000002400 */
[----:B-1----:R-:W2:Y:S01]  /*8780*/  LDL.64 R32, [R1+0x28] ;  /* 0x0000280001207983 */ /* 0x002ea20000100a00 */
[----:B----4-:R-:W-:Y:S08]  /*8790*/  FMNMX.FTZ R4, R246, R4, !PT ;  /* 0x00000004f6047209 */ /* 0x010ff00007810000 */
[----:B------:R-:W-:Y:S10]  /*87a0*/  MUFU.TANH R133, R24 ;  /* 0x0000001800857308 */ /* 0x000ff40000002400 */
[----:B------:R-:W1:Y:S01]  /*87b0*/  MUFU.TANH R128, R25 ;  /* 0x0000001900807308 */ /* 0x000e620000002400 */
[----:B---3--:R-:W-:Y:S04]  /*87c0*/  MOV R50, R242 ;  /* 0x000000f200327202 */ /* 0x008fe80000000f00 */
[----:B------:R-:W-:Y:S05]  /*87d0*/  FMNMX.FTZ R4, R50, R4, !PT ;  /* 0x0000000432047209 */ /* 0x000fea0007810000 */
[----:B------:R-:W-:Y:S10]  /*87e0*/  MUFU.TANH R24, R26 ;  /* 0x0000001a00187308 */ /* 0x000ff40000002400 */
[----:B------:R1:W-:Y:S10]  /*87f0*/  MUFU.TANH R26, R64 ;  /* 0x00000040001a7308 */ /* 0x0003f40000002400 */
[----:B------:R-:W3:Y:S10]  /*8800*/  MUFU.TANH R251, R22 ;  /* 0x0000001600fb7308 */ /* 0x000ef40000002400 */
[----:B------:R-:W-:Y:S01]  /*8810*/  MUFU.TANH R22, R29 ;  /* 0x0000001d00167308 */ /* 0x000fe20000002400 */
[----:B-1----:R-:W-:Y:S09]  /*8820*/  MOV R64, R128 ;  /* 0x0000008000407202 */ /* 0x002ff20000000f00 */
[----:B------:R-:W-:Y:S01]  /*8830*/  MUFU.TANH R235, R27 ;  /* 0x0000001b00eb7308 */ /* 0x000fe20000002400 */
[----:B---3--:R-:W-:Y:S04]  /*8840*/  FMNMX.FTZ R0, R251, R0, !PT ;  /* 0x00000000fb007209 */ /* 0x008fe80007810000 */
[----:B------:R-:W-:Y:S05]  /*8850*/  FMNMX.FTZ R0, R48, R0, !PT ;  /* 0x0000000030007209 */ /* 0x000fea0007810000 */
[----:B------:R-:W1:Y:S10]  /*8860*/  MUFU.TANH R27, R37 ;  /* 0x00000025001b7308 */ /* 0x000e740000002400 */
[----:B------:R3:W-:Y:S10]  /*8870*/  MUFU.TANH R29, R56 ;  /* 0x00000038001d7308 */ /* 0x0007f40000002400 */
[----:B------:R-:W4:Y:S01]  /*8880*/  MUFU.TANH R243, R52 ;  /* 0x0000003400f37308 */ /* 0x000f220000002400 */
[----:B-1----:R-:W-:Y:S09]  /*8890*/  FMNMX.FTZ R4, R27, R4, !PT ;  /* 0x000000041b047209 */ /* 0x002ff20007810000 */
[----:B------:R-:W1:Y:S01]  /*88a0*/  MUFU.TANH R129, R53 ;  /* 0x0000003500817308 */ /* 0x000e620000002400 */
[----:B---3--:R-:W-:Y:S04]  /*88b0*/  MOV R56, R241 ;  /* 0x000000f100387202 */ /* 0x008fe80000000f00 */
[----:B------:R-:W-:Y:S05]  /*88c0*/  FMNMX.FTZ R4, R56, R4, !PT ;  /* 0x0000000438047209 */ /* 0x000fea0007810000 */
[----:B------:R-:W3:Y:S01]  /*88d0*/  MUFU.TANH R8, R55 ;  /* 0x0000003700087308 */ /* 0x000ee20000002400 */
[----:B------:R-:W-:Y:S04]  /*88e0*/  FMNMX.FTZ R4, R10, R4, !PT ;  /* 0x000000040a047209 */ /* 0x000fe80007810000 */
[----:B----4-:R-:W-:Y:S05]  /*88f0*/  FMNMX.FTZ R4, R243, R4, !PT ;  /* 0x00000004f3047209 */ /* 0x010fea0007810000 */
[----:B------:R3:W4:Y:S01]  /*8900*/  MUFU.TANH R128, R65 ;  /* 0x0000004100807308 */ /* 0x0007220000002400 */
[----:B-1----:R-:W-:Y:S04]  /*8910*/  FMNMX.FTZ R4, R129, R4, !PT ;  /* 0x0000000481047209 */ /* 0x002fe80007810000 */
[----:B------:R-:W-:Y:S05]  /*8920*/  FMNMX.FTZ R4, R26, R4, !PT ;  /* 0x000000041a047209 */ /* 0x000fea0007810000 */
[----:B------:R1:W-:Y:S10]  /*8930*/  MUFU.TANH R25, R60 ;  /* 0x0000003c00197308 */ /* 0x0003f40000002400 */
[----:B------:R-:W1:Y:S01]  /*8940*/  MUFU.TANH R13, R13 ;  /* 0x0000000d000d7308 */ /* 0x000e620000002400 */
[----:B---3--:R-:W-:Y:S02]  /*8950*/  MOV R65, R8 ;  /* 0x0000000800417202 */ /* 0x008fe40000000f00 */
[----:B----4-:R-:W-:Y:S07]  /*8960*/  FMNMX.FTZ R4, R128, R4, !PT ;  /* 0x0000000480047209 */ /* 0x010fee0007810000 */
[----:B------:R-:W3:Y:S01]  /*8970*/  MUFU.TANH R8, R43 ;  /* 0x0000002b00087308 */ /* 0x000ee20000002400 */
[----:B------:R-:W4:Y:S01]  /*8980*/  SHFL.BFLY PT, R7, R4, 0x2, 0x1f ;  /* 0x0c401f0004077f89 */ /* 0x000f2200000e0000 */
[----:B-1----:R-:W-:Y:S08]  /*8990*/  MOV R60, R133 ;  /* 0x00000085003c7202 */ /* 0x002ff00000000f00 */
[----:B------:R-:W1:Y:S01]  /*89a0*/  MUFU.TANH R250, R34 ;  /* 0x0000002200fa7308 */ /* 0x000e620000002400 */
[----:B------:R-:W-:Y:S04]  /*89b0*/  FMNMX.FTZ R5, R13, R2, !PT ;  /* 0x000000020d057209 */ /* 0x000fe80007810000 */
[----:B------:R-:W-:Y:S05]  /*89c0*/  FMNMX.FTZ R5, R60, R5, !PT ;  /* 0x000000053c057209 */ /* 0x000fea0007810000 */
[----:B------:R-:W1:Y:S01]  /*89d0*/  MUFU.TANH R252, R28 ;  /* 0x0000001c00fc7308 */ /* 0x000e620000002400 */
[----:B------:R-:W-:Y:S02]  /*89e0*/  FMNMX.FTZ R5, R64, R5, !PT ;  /* 0x0000000540057209 */ /* 0x000fe40007810000 */
[----:B---3--:R-:W-:Y:S02]  /*89f0*/  MOV R62, R8 ;  /* 0x00000008003e7202 */ /* 0x008fe40000000f00 */
[----:B------:R-:W3:Y:S01]  /*8a00*/  LDL.64 R8, [R1+0x38] ;  /* 0x0000380001087983 */ /* 0x000ee20000100a00 */
[----:B----4-:R-:W-:Y:S04]  /*8a10*/  FMNMX.FTZ R4, R4, R7, !PT ;  /* 0x0000000704047209 */ /* 0x010fe80007810000 */
[----:B------:R-:W4:Y:S01]  /*8a20*/  MUFU.TANH R249, R35 ;  /* 0x0000002300f97308 */ /* 0x000f220000002400 */
[----:B------:R-:W3:Y:S01]  /*8a30*/  LDL R7, [R1+0x14] ;  /* 0x0000140001077983 */ /* 0x000ee20000100800 */
[----:B-1----:R-:W-:Y:S03]  /*8a40*/  FMNMX.FTZ R0, R250, R0, !PT ;  /* 0x00000000fa007209 */ /* 0x002fe60007810000 */
[----:B------:R-:W1:Y:S05]  /*8a50*/  SHFL.BFLY PT, R137, R4, 0x1, 0x1f ;  /* 0x0c201f0004897f89 */ /* 0x000e6a00000e0000 */
[----:B------:R-:W1:Y:S01]  /*8a60*/  MUFU.TANH R130, R38 ;  /* 0x0000002600827308 */ /* 0x000e620000002400 */
[----:B------:R-:W-:Y:S04]  /*8a70*/  FMNMX.FTZ R5, R252, R5, !PT ;  /* 0x00000005fc057209 */ /* 0x000fe80007810000 */
[----:B------:R-:W-:Y:S05]  /*8a80*/  FMNMX.FTZ R5, R22, R5, !PT ;  /* 0x0000000516057209 */ /* 0x000fea0007810000 */
[----:B------:R-:W1:Y:S01]  /*8a90*/  MUFU.TANH R23, R39 ;  /* 0x0000002700177308 */ /* 0x000e620000002400 */
[----:B----4-:R-:W-:Y:S09]  /*8aa0*/  FMNMX.FTZ R0, R249, R0, !PT ;  /* 0x00000000f9007209 */ /* 0x010ff20007810000 */
[----:B------:R-:W4:Y:S01]  /*8ab0*/  MUFU.TANH R35, R40 ;  /* 0x0000002800237308 */ /* 0x000f220000002400 */
[----:B-1----:R-:W-:Y:S02]  /*8ac0*/  FMNMX.FTZ R137, R4, R137, !PT ;  /* 0x0000008904897209 */ /* 0x002fe40007810000 */
[----:B------:R-:W-:Y:S03]  /*8ad0*/  FMNMX.FTZ R0, R130, R0, !PT ;  /* 0x0000000082007209 */ /* 0x000fe60007810000 */
[----:B------:R-:W-:Y:S04]  /*8ae0*/  FMUL.FTZ R208, R137, c[0x0][0x2d0] ;  /* 0x0000b40089d07a20 */ /* 0x000fe80000410000 */
[----:B------:R-:W1:Y:S01]  /*8af0*/  MUFU.TANH R21, R41 ;  /* 0x0000002900157308 */ /* 0x000e620000002400 */
[----:B------:R-:W-:Y:S04]  /*8b00*/  FMNMX.FTZ R0, R23, R0, !PT ;  /* 0x0000000017007209 */ /* 0x000fe80007810000 */
[----:B------:R-:W-:Y:S05]  /*8b10*/  FMNMX.FTZ R0, R127, R0, !PT ;  /* 0x000000007f007209 */ /* 0x000fea0007810000 */
[----:B------:R-:W1:Y:S01]  /*8b20*/  MUFU.TANH R20, R44 ;  /* 0x0000002c00147308 */ /* 0x000e620000002400 */
[----:B------:R-:W-:Y:S02]  /*8b30*/  FMNMX.FTZ R0, R45, R0, !PT ;  /* 0x000000002d007209 */ /* 0x000fe40007810000 */
[----:B----4-:R-:W-:Y:S07]  /*8b40*/  FMNMX.FTZ R5, R35, R5, !PT ;  /* 0x0000000523057209 */ /* 0x010fee0007810000 */
[----:B------:R-:W4:Y:S01]  /*8b50*/  MUFU.TANH R44, R54 ;  /* 0x00000036002c7308 */ /* 0x000f220000002400 */
[----:B-1----:R-:W-:Y:S09]  /*8b60*/  FMNMX.FTZ R5, R21, R5, !PT ;  /* 0x0000000515057209 */ /* 0x002ff20007810000 */
[----:B------:R-:W1:Y:S01]  /*8b70*/  MUFU.TANH R28, R57 ;  /* 0x00000039001c7308 */ /* 0x000e620000002400 */
[----:B------:R-:W-:Y:S04]  /*8b80*/  FMNMX.FTZ R5, R20, R5, !PT ;  /* 0x0000000514057209 */ /* 0x000fe80007810000 */
[----:B------:R-:W-:Y:S05]  /*8b90*/  FMNMX.FTZ R5, R131, R5, !PT ;  /* 0x0000000583057209 */ /* 0x000fea0007810000 */
[----:B------:R-:W1:Y:S01]  /*8ba0*/  MUFU.TANH R14, R14 ;  /* 0x0000000e000e7308 */ /* 0x000e620000002400 */
[----:B----4-:R-:W-:Y:S04]  /*8bb0*/  FMNMX.FTZ R0, R44, R0, !PT ;  /* 0x000000002c007209 */ /* 0x010fe80007810000 */
[----:B------:R-:W-:Y:S02]  /*8bc0*/  FMNMX.FTZ R2, R65, R0, !PT ;  /* 0x0000000041027209 */ /* 0x000fe40007810000 */
[----:B------:R-:W-:Y:S03]  /*8bd0*/  FMNMX.FTZ R0, R29, R5, !PT ;  /* 0x000000051d007209 */ /* 0x000fe60007810000 */
[----:B------:R-:W4:Y:S01]  /*8be0*/  MUFU.TANH R15, R15 ;  /* 0x0000000f000f7308 */ /* 0x000f220000002400 */
[----:B------:R-:W-:Y:S02]  /*8bf0*/  FMNMX.FTZ R5, R218, R139, !PT ;  /* 0x0000008bda057209 */ /* 0x000fe40007810000 */
[----:B-1----:R-:W-:Y:S02]  /*8c00*/  FMNMX.FTZ R0, R28, R0, !PT ;  /* 0x000000001c007209 */ /* 0x002fe40007810000 */
[----:B------:R-:W-:Y:S02]  /*8c10*/  FMNMX.FTZ R5, R219, R5, !PT ;  /* 0x00000005db057209 */ /* 0x000fe40007810000 */
[----:B------:R-:W-:Y:S02]  /*8c20*/  FMNMX.FTZ R0, R25, R0, !PT ;  /* 0x0000000019007209 */ /* 0x000fe40007810000 */
[----:B------:R-:W-:Y:S01]  /*8c30*/  MOV R57, R235 ;  /* 0x000000eb00397202 */ /* 0x000fe20000000f00 */
[----:B------:R-:W1:Y:S01]  /*8c40*/  MUFU.TANH R66, R66 ;  /* 0x0000004200427308 */ /* 0x000e620000002400 */
[----:B------:R-:W-:Y:S02]  /*8c50*/  FMNMX.FTZ R0, R11, R0, !PT ;  /* 0x000000000b007209 */ /* 0x000fe40007810000 */
[----:B------:R-:W-:Y:S03]  /*8c60*/  FMNMX.FTZ R5, R14, R5, !PT ;  /* 0x000000050e057209 */ /* 0x000fe60007810000 */
[----:B------:R-:W2:Y:S04]  /*8c70*/  SHFL.BFLY PT, R135, R0, 0x2, 0x1f ;  /* 0x0c401f0000877f89 */ /* 0x000ea800000e0000 */
[----:B------:R-:W2:Y:S01]  /*8c80*/  MUFU.TANH R67, R67 ;  /* 0x0000004300437308 */ /* 0x000ea20000002400 */
[----:B----4-:R-:W-:Y:S04]  /*8c90*/  FMNMX.FTZ R5, R15, R5, !PT ;  /* 0x000000050f057209 */ /* 0x010fe80007810000 */
[----:B------:R-:W-:Y:S05]  /*8ca0*/  FMNMX.FTZ R5, R24, R5, !PT ;  /* 0x0000000518057209 */ /* 0x000fea0007810000 */
[----:B------:R-:W4:Y:S01]  /*8cb0*/  MUFU.TANH R235, R42 ;  /* 0x0000002a00eb7308 */ /* 0x000f220000002400 */
[----:B------:R-:W-:Y:S02]  /*8cc0*/  FMNMX.FTZ R5, R57, R5, !PT ;  /* 0x0000000539057209 */ /* 0x000fe40007810000 */
[----:B-1----:R-:W-:Y:S02]  /*8cd0*/  FMNMX.FTZ R2, R66, R2, !PT ;  /* 0x0000000242027209 */ /* 0x002fe40007810000 */
[----:B------:R-:W-:Y:S02]  /*8ce0*/  FMNMX.FTZ R5, R51, R5, !PT ;  /* 0x0000000533057209 */ /* 0x000fe40007810000 */
[----:B--2---:R-:W-:Y:S03]  /*8cf0*/  FMNMX.FTZ R135, R0, R135, !PT ;  /* 0x0000008700877209 */ /* 0x004fe60007810000 */
[----:B------:R-:W1:Y:S01]  /*8d00*/  MUFU.TANH R34, R46 ;  /* 0x0000002e00227308 */ /* 0x000e620000002400 */
[----:B------:R-:W-:Y:S02]  /*8d10*/  FMNMX.FTZ R0, R49, R5, !PT ;  /* 0x0000000531007209 */ /* 0x000fe40007810000 */
[----:B------:R-:W-:Y:S05]  /*8d20*/  FMNMX.FTZ R2, R67, R2, !PT ;  /* 0x0000000243027209 */ /* 0x000fea0007810000 */
[----:B------:R-:W2:Y:S02]  /*8d30*/  SHFL.BFLY PT, R6, R2, 0x2, 0x1f ;  /* 0x0c401f0002067f89 */ /* 0x000ea400000e0000 */
[----:B------:R-:W2:Y:S01]  /*8d40*/  MUFU.TANH R61, R47 ;  /* 0x0000002f003d7308 */ /* 0x000ea20000002400 */
[----:B----4-:R-:W-:Y:S01]  /*8d50*/  FMNMX.FTZ R5, R235, R0, !PT ;  /* 0x00000000eb057209 */ /* 0x010fe20007810000 */
[----:B------:R-:W-:Y:S01]  /*8d60*/  FMUL.FTZ R0, R63, c[0x0][0x320] ;  /* 0x0000c8003f007a20 */ /* 0x000fe20000410000 */
[----:B------:R-:W-:Y:S02]  /*8d70*/  MOV R63, R10 ;  /* 0x0000000a003f7202 */ /* 0x000fe40000000f00 */
[----:B------:R-:W-:Y:S02]  /*8d80*/  FMNMX.FTZ R5, R62, R5, !PT ;  /* 0x000000053e057209 */ /* 0x000fe40007810000 */
[----:B------:R-:W-:Y:S03]  /*8d90*/  MOV R42, R21 ;  /* 0x00000015002a7202 */ /* 0x000fe60000000f00 */
[----:B------:R4:W-:Y:S01]  /*8da0*/  MUFU.TANH R188, R0 ;  /* 0x0000000000bc7308 */ /* 0x0009e20000002400 */
[----:B-1----:R-:W-:Y:S02]  /*8db0*/  FMNMX.FTZ R4, R34, R5, !PT ;  /* 0x0000000522047209 */ /* 0x002fe40007810000 */
[----:B------:R-:W-:Y:S07]  /*8dc0*/  MOV R46, R29 ;  /* 0x0000001d002e7202 */ /* 0x000fee0000000f00 */
[----:B------:R1:W1:Y:S01]  /*8dd0*/  MUFU.TANH R43, R58 ;  /* 0x0000003a002b7308 */ /* 0x0002620000002400 */
[----:B--2---:R-:W-:Y:S02]  /*8de0*/  FMNMX.FTZ R2, R2, R6, !PT ;  /* 0x0000000602027209 */ /* 0x004fe40007810000 */
[----:B------:R-:W-:Y:S01]  /*8df0*/  FMNMX.FTZ R4, R61, R4, !PT ;  /* 0x000000043d047209 */ /* 0x000fe20007810000 */
[----:B------:R-:W2:Y:S01]  /*8e00*/  SHFL.BFLY PT, R6, R135, 0x1, 0x1f ;  /* 0x0c201f0087067f89 */ /* 0x000ea200000e0000 */
[----:B------:R-:W-:Y:S05]  /*8e10*/  MOV R47, R28 ;  /* 0x0000001c002f7202 */ /* 0x000fea0000000f00 */
[----:B------:R2:W2:Y:S02]  /*8e20*/  MUFU.TANH R41, R59 ;  /* 0x0000003b00297308 */ /* 0x0004a40000002400 */
[----:B------:R-:W2:Y:S01]  /*8e30*/  SHFL.BFLY PT, R136, R2, 0x1, 0x1f ;  /* 0x0c201f0002887f89 */ /* 0x000ea200000e0000 */
[----:B----4-:R-:W-:Y:S04]  /*8e40*/  FADD.FTZ R0, -R137, R3 ;  /* 0x0000000389007221 */ /* 0x010fe80000010100 */
[----:B------:R-:W-:Y:S04]  /*8e50*/  FMUL.FTZ R0, R0, c[0x0][0x2d0] ;  /* 0x0000b40000007a20 */ /* 0x000fe80000410000 */
[----:B------:R4:W4:Y:S01]  /*8e60*/  MUFU.EX2 R134, R0 ;  /* 0x0000000000867308 */ /* 0x0009220000000800 */
[----:B-1----:R-:W-:Y:S02]  /*8e70*/  MOV R58, R11 ;  /* 0x0000000b003a7202 */ /* 0x002fe40000000f00 */
[----:B--2---:R-:W-:Y:S02]  /*8e80*/  FMNMX.FTZ R135, R135, R6, !PT ;  /* 0x0000000687877209 */ /* 0x004fe40007810000 */
[----:B------:R-:W-:Y:S02]  /*8e90*/  MOV R59, R27 ;  /* 0x0000001b003b7202 */ /* 0x000fe40000000f00 */
[----:B------:R-:W-:Y:S02]  /*8ea0*/  FMNMX.FTZ R136, R2, R136, !PT ;  /* 0x0000008802887209 */ /* 0x000fe40007810000 */
[----:B------:R-:W-:Y:S01]  /*8eb0*/  FMNMX.FTZ R2, R43, R4, !PT ;  /* 0x000000042b027209 */ /* 0x000fe20007810000 */
[----:B------:R-:W-:Y:S02]  /*8ec0*/  FFMA.FTZ R4, R191, c[0x0][0x2d0], -R208 ;  /* 0x0000b400bf047a23 */ /* 0x000fe400000108d0 */
[C---:B------:R-:W-:Y:S02]  /*8ed0*/  FMUL.FTZ R191, R136.reuse, c[0x0][0x2d0] ;  /* 0x0000b40088bf7a20 */ /* 0x040fe40000410000 */
[----:B------:R-:W-:Y:S01]  /*8ee0*/  MUFU.EX2 R215, R4 ;  /* 0x0000000400d77308 */ /* 0x000fe20000000800 */
[----:B----4-:R-:W-:Y:S01]  /*8ef0*/  FMNMX.FTZ R0, R41, R2, !PT ;  /* 0x0000000229007209 */ /* 0x010fe20007810000 */
[----:B------:R-:W-:Y:S02]  /*8f00*/  FADD.FTZ R2, -R136, R132 ;  /* 0x0000008488027221 */ /* 0x000fe40000010100 */
[----:B------:R-:W-:Y:S01]  /*8f10*/  FMUL.FTZ R32, R134, R168 ;  /* 0x000000a886207220 */ /* 0x000fe20000410000 */
[----:B------:R-:W-:Y:S01]  /*8f20*/  FMNMX.FTZ R0, R189, R0, !PT ;  /* 0x00000000bd007209 */ /* 0x000fe20007810000 */
[----:B------:R-:W-:Y:S01]  /*8f30*/  FMUL.FTZ R2, R2, c[0x0][0x2d0] ;  /* 0x0000b40002027a20 */ /* 0x000fe20000410000 */
[----:B------:R-:W-:Y:S01]  /*8f40*/  MOV R168, R45 ;  /* 0x0000002d00a87202 */ /* 0x000fe20000000f00 */
[----:B------:R-:W-:Y:S01]  /*8f50*/  FMUL.FTZ R68, R134, R68 ;  /* 0x0000004486447220 */ /* 0x000fe20000410000 */
[----:B------:R-:W-:Y:S01]  /*8f60*/  FMNMX.FTZ R0, R188, R0, !PT ;  /* 0x00000000bc007209 */ /* 0x000fe20007810000 */
[----:B------:R1:W2:Y:S01]  /*8f70*/  MUFU.EX2 R133, R2 ;  /* 0x0000000200857308 */ /* 0x0002a20000000800 */
[C---:B------:R-:W-:Y:S02]  /*8f80*/  FMUL.FTZ R69, R134.reuse, R69 ;  /* 0x0000004586457220 */ /* 0x040fe40000410000 */
[C---:B------:R-:W-:Y:S01]  /*8f90*/  FMUL.FTZ R80, R134.reuse, R80 ;  /* 0x0000005086507220 */ /* 0x040fe20000410000 */
[----:B------:R-:W4:Y:S01]  /*8fa0*/  SHFL.BFLY PT, R3, R0, 0x2, 0x1f ;  /* 0x0c401f0000037f89 */ /* 0x000f2200000e0000 */
[C---:B------:R-:W-:Y:S02]  /*8fb0*/  FMUL.FTZ R81, R134.reuse, R81 ;  /* 0x0000005186517220 */ /* 0x040fe40000410000 */
        /* <DEDUP_REMOVED lines=8> */
[----:B------:R-:W-:Y:S02]  /*9040*/  FMUL.FTZ R116, R134, R116 ;  /* 0x0000007486747220 */ /* 0x000fe40000410000 */
[----:B-1----:R-:W-:Y:S01]  /*9050*/  FADD.FTZ R2, -R135, R138 ;  /* 0x0000008a87027221 */ /* 0x002fe20000010100 */
[----:B------:R-:W-:Y:S01]  /*9060*/  MOV R138, R23 ;  /* 0x00000017008a7202 */ /* 0x000fe20000000f00 */
[----:B--2---:R-:W-:Y:S01]  /*9070*/  FMUL.FTZ R70, R133, R70 ;  /* 0x0000004685467220 */ /* 0x004fe20000410000 */
[----:B----4-:R-:W-:Y:S01]  /*9080*/  FMNMX.FTZ R0, R0, R3, !PT ;  /* 0x0000000300007209 */ /* 0x010fe20007810000 */
[--C-:B------:R-:W-:Y:S02]  /*9090*/  FFMA.FTZ R3, R17, c[0x0][0x2d0], -R208.reuse ;  /* 0x0000b40011037a23 */ /* 0x100fe400000108d0 */
[----:B------:R-:W-:Y:S02]  /*90a0*/  FMUL.FTZ R2, R2, c[0x0][0x2d0] ;  /* 0x0000b40002027a20 */ /* 0x000fe40000410000 */
[----:B------:R1:W-:Y:S01]  /*90b0*/  MUFU.EX2 R241, R3 ;  /* 0x0000000300f17308 */ /* 0x0003e20000000800 */
[C---:B------:R-:W-:Y:S02]  /*90c0*/  FMUL.FTZ R17, R134.reuse, R153 ;  /* 0x0000009986117220 */ /* 0x040fe40000410000 */
[C---:B------:R-:W-:Y:S02]  /*90d0*/  FMUL.FTZ R71, R133.reuse, R71 ;  /* 0x0000004785477220 */ /* 0x040fe40000410000 */
[C---:B------:R-:W-:Y:S02]  /*90e0*/  FMUL.FTZ R82, R133.reuse, R82 ;  /* 0x0000005285527220 */ /* 0x040fe40000410000 */
[C---:B------:R-:W-:Y:S02]  /*90f0*/  FMUL.FTZ R83, R133.reuse, R83 ;  /* 0x0000005385537220 */ /* 0x040fe40000410000 */
[C---:B------:R-:W-:Y:S01]  /*9100*/  FMUL.FTZ R86, R133.reuse, R86 ;  /* 0x0000005685567220 */ /* 0x040fe20000410000 */
[----:B------:R2:W4:Y:S01]  /*9110*/  MUFU.EX2 R132, R2 ;  /* 0x0000000200847308 */ /* 0x0005220000000800 */
[C---:B------:R-:W-:Y:S02]  /*9120*/  FMUL.FTZ R87, R133.reuse, R87 ;  /* 0x0000005785577220 */ /* 0x040fe40000410000 */
[C---:B------:R-:W-:Y:S02]  /*9130*/  FMUL.FTZ R98, R133.reuse, R98 ;  /* 0x0000006285627220 */ /* 0x040fe40000410000 */
[C---:B------:R-:W-:Y:S02]  /*9140*/  FMUL.FTZ R99, R133.reuse, R99 ;  /* 0x0000006385637220 */ /* 0x040fe40000410000 */
[C---:B------:R-:W-:Y:S02]  /*9150*/  FMUL.FTZ R102, R133.reuse, R102 ;  /* 0x0000006685667220 */ /* 0x040fe40000410000 */
[C---:B------:R-:W-:Y:S02]  /*9160*/  FMUL.FTZ R103, R133.reuse, R103 ;  /* 0x0000006785677220 */ /* 0x040fe40000410000 */
[C---:B------:R-:W-:Y:S02]  /*9170*/  FMUL.FTZ R114, R133.reuse, R114 ;  /* 0x0000007285727220 */ /* 0x040fe40000410000 */
[----:B------:R-:W-:Y:S02]  /*9180*/  FMUL.FTZ R115, R133, R115 ;  /* 0x0000007385737220 */ /* 0x000fe40000410000 */
[--C-:B-1----:R-:W-:Y:S02]  /*9190*/  FFMA.FTZ R3, R213, c[0x0][0x2d0], -R191.reuse ;  /* 0x0000b400d5037a23 */ /* 0x102fe400000108bf */
[----:B------:R-:W-:Y:S02]  /*91a0*/  FMUL.FTZ R117, R134, R117 ;  /* 0x0000007586757220 */ /* 0x000fe40000410000 */
[----:B------:R1:W-:Y:S01]  /*91b0*/  MUFU.EX2 R214, R3 ;  /* 0x0000000300d67308 */ /* 0x0003e20000000800 */
[C---:B------:R-:W-:Y:S02]  /*91c0*/  FMUL.FTZ R118, R133.reuse, R118 ;  /* 0x0000007685767220 */ /* 0x040fe40000410000 */
[----:B------:R-:W-:Y:S02]  /*91d0*/  FMUL.FTZ R119, R133, R119 ;  /* 0x0000007785777220 */ /* 0x000fe40000410000 */
[----:B--2---:R-:W-:Y:S02]  /*91e0*/  FFMA.FTZ R2, R190, c[0x0][0x2d0], -R208 ;  /* 0x0000b400be027a23 */ /* 0x004fe400000108d0 */
[----:B------:R-:W-:Y:S02]  /*91f0*/  FMUL.FTZ R190, R135, c[0x0][0x2d0] ;  /* 0x0000b40087be7a20 */ /* 0x000fe40000410000 */
[C---:B----4-:R-:W-:Y:S01]  /*9200*/  FMUL.FTZ R45, R132.reuse, R181 ;  /* 0x000000b5842d7220 */ /* 0x050fe20000410000 */
[----:B------:R2:W-:Y:S01]  /*9210*/  MUFU.EX2 R222, R2 ;  /* 0x0000000200de7308 */ /* 0x0005e20000000800 */
[----:B------:R-:W-:Y:S02]  /*9220*/  FFMA.FTZ R10, R217, c[0x0][0x2d0], -R190 ;  /* 0x0000b400d90a7a23 */ /* 0x000fe400000108be */
[C---:B------:R-:W-:Y:S01]  /*9230*/  FMUL.FTZ R28, R132.reuse, R164 ;  /* 0x000000a4841c7220 */ /* 0x040fe20000410000 */
[----:B------:R-:W-:Y:S01]  /*9240*/  MOV R164, R59 ;  /* 0x0000003b00a47202 */ /* 0x000fe20000000f00 */
[C---:B------:R-:W-:Y:S01]  /*9250*/  FMUL.FTZ R29, R132.reuse, R165 ;  /* 0x000000a5841d7220 */ /* 0x040fe20000410000 */
[----:B------:R-:W-:Y:S01]  /*9260*/  MOV R165, R62 ;  /* 0x0000003e00a57202 */ /* 0x000fe20000000f00 */
[C---:B------:R-:W-:Y:S02]  /*9270*/  FMUL.FTZ R40, R132.reuse, R176 ;  /* 0x000000b084287220 */ /* 0x040fe40000410000 */
[C---:B------:R-:W-:Y:S01]  /*9280*/  FMUL.FTZ R72, R132.reuse, R72 ;  /* 0x0000004884487220 */ /* 0x040fe20000410000 */
[----:B------:R-:W-:Y:S01]  /*9290*/  MUFU.EX2 R213, R10 ;  /* 0x0000000a00d57308 */ /* 0x000fe20000000800 */
[----:B------:R-:W-:Y:S01]  /*92a0*/  FMUL.FTZ R73, R132, R73 ;  /* 0x0000004984497220 */ /* 0x000fe20000410000 */
[----:B---3--:R-:W-:Y:S01]  /*92b0*/  @P1 IADD3 R4, P4, R7, UR20, RZ ;  /* 0x0000001407041c10 */ /* 0x008fe2000ff9e0ff */
[--C-:B-1----:R-:W-:Y:S02]  /*92c0*/  FFMA.FTZ R3, R212, c[0x0][0x2d0], -R191.reuse ;  /* 0x0000b400d4037a23 */ /* 0x102fe400000108bf */
[----:B------:R-:W-:Y:S01]  /*92d0*/  FMUL.FTZ R76, R132, R76 ;  /* 0x0000004c844c7220 */ /* 0x000fe20000410000 */
[----:B------:R-:W-:Y:S01]  /*92e0*/  @P1 IADD3.X R9, R30, UR17, RZ, P4, !PT ;  /* 0x000000111e091c10 */ /* 0x000fe2000a7fe4ff */
[C---:B------:R-:W-:Y:S03]  /*92f0*/  FMUL.FTZ R77, R132.reuse, R77 ;  /* 0x0000004d844d7220 */ /* 0x040fe60000410000 */
[----:B------:R1:W-:Y:S01]  /*9300*/  MUFU.EX2 R221, R3 ;  /* 0x0000000300dd7308 */ /* 0x0003e20000000800 */
[C---:B------:R-:W-:Y:S02]  /*9310*/  FMUL.FTZ R88, R132.reuse, R88 ;  /* 0x0000005884587220 */ /* 0x040fe40000410000 */
[----:B------:R-:W-:Y:S02]  /*9320*/  FMUL.FTZ R89, R132, R89 ;  /* 0x0000005984597220 */ /* 0x000fe40000410000 */
[----:B--2---:R-:W-:Y:S02]  /*9330*/  FFMA.FTZ R2, R16, c[0x0][0x2d0], -R208 ;  /* 0x0000b40010027a23 */ /* 0x004fe400000108d0 */
[----:B------:R-:W-:Y:S01]  /*9340*/  FMUL.FTZ R16, R134, R152 ;  /* 0x0000009886107220 */ /* 0x000fe20000410000 */
[----:B------:R-:W-:Y:S01]  /*9350*/  MOV R152, R42 ;  /* 0x0000002a00987202 */ /* 0x000fe20000000f00 */
[C---:B------:R-:W-:Y:S01]  /*9360*/  FMUL.FTZ R92, R132.reuse, R92 ;  /* 0x0000005c845c7220 */ /* 0x040fe20000410000 */
[----:B------:R2:W-:Y:S01]  /*9370*/  MUFU.EX2 R231, R2 ;  /* 0x0000000200e77308 */ /* 0x0005e20000000800 */
[C---:B------:R-:W-:Y:S02]  /*9380*/  FMUL.FTZ R93, R132.reuse, R93 ;  /* 0x0000005d845d7220 */ /* 0x040fe40000410000 */
[C---:B------:R-:W-:Y:S02]  /*9390*/  FMUL.FTZ R104, R132.reuse, R104 ;  /* 0x0000006884687220 */ /* 0x040fe40000410000 */
[C---:B------:R-:W-:Y:S02]  /*93a0*/  FMUL.FTZ R105, R132.reuse, R105 ;  /* 0x0000006984697220 */ /* 0x040fe40000410000 */
[C---:B------:R-:W-:Y:S02]  /*93b0*/  FMUL.FTZ R108, R132.reuse, R108 ;  /* 0x0000006c846c7220 */ /* 0x040fe40000410000 */
[C---:B------:R-:W-:Y:S02]  /*93c0*/  FMUL.FTZ R109, R132.reuse, R109 ;  /* 0x0000006d846d7220 */ /* 0x040fe40000410000 */
[C---:B------:R-:W-:Y:S02]  /*93d0*/  FMUL.FTZ R120, R132.reuse, R120 ;  /* 0x0000007884787220 */ /* 0x040fe40000410000 */
[----:B------:R-:W-:Y:S02]  /*93e0*/  FMUL.FTZ R121, R132, R121 ;  /* 0x0000007984797220 */ /* 0x000fe40000410000 */
[----:B-1----:R-:W-:Y:S02]  /*93f0*/  FFMA.FTZ R3, R18, c[0x0][0x2d0], -R191 ;  /* 0x0000b40012037a23 */ /* 0x002fe400000108bf */
[----:B------:R-:W-:Y:S02]  /*9400*/  FMUL.FTZ R18, R133, R154 ;  /* 0x0000009a85127220 */ /* 0x000fe40000410000 */
[----:B------:R1:W-:Y:S01]  /*9410*/  MUFU.EX2 R223, R3 ;  /* 0x0000000300df7308 */ /* 0x0003e20000000800 */
[C---:B------:R-:W-:Y:S02]  /*9420*/  FMUL.FTZ R124, R132.reuse, R124 ;  /* 0x0000007c847c7220 */ /* 0x040fe40000410000 */
[----:B------:R-:W-:Y:S01]  /*9430*/  FMUL.FTZ R125, R132, R125 ;  /* 0x0000007d847d7220 */ /* 0x000fe20000410000 */
[----:B--2---:R-:W2:Y:S01]  /*9440*/  SHFL.BFLY PT, R2, R0, 0x1, 0x1f ;  /* 0x0c201f0000027f89 */ /* 0x004ea200000e0000 */
[----:B-1----:R-:W-:Y:S01]  /*9450*/  @P1 IADD3 R3, P6, R8, UR20, RZ ;  /* 0x0000001408031c10 */ /* 0x002fe2000ffde0ff */
[----:B------:R-:W-:Y:S01]  /*9460*/  @UP1 UIADD3 UR20, UP0, UR12, 0x80, URZ ;  /* 0x000000800c141890 */ /* 0x000fe2000ff1e03f */
[C---:B------:R-:W-:Y:S02]  /*9470*/  @P1 LEA R8, P2, R4.reuse, c[0x0][0x1c8], 0x1 ;  /* 0x0000720004081a11 */ /* 0x040fe400078408ff */
[----:B------:R-:W-:Y:S02]  /*9480*/  @P1 LEA R6, P5, R3, c[0x0][0x1c8], 0x1 ;  /* 0x0000720003061a11 */ /* 0x000fe400078a08ff */
[----:B------:R-:W-:Y:S01]  /*9490*/  @P1 IADD3.X R5, R33, UR17, RZ, P6, !PT ;  /* 0x0000001121051c10 */ /* 0x000fe2000b7fe4ff */
[----:B------:R-:W-:Y:S01]  /*94a0*/  @UP1 UIADD3.X UR17, URZ, UR9, URZ, UP0, !UPT ;  /* 0x000000093f111290 */ /* 0x000fe200087fe43f */
[----:B------:R-:W-:Y:S01]  /*94b0*/  @P1 LEA.HI.X R9, R4, c[0x0][0x1cc], R9, 0x1, P2 ;  /* 0x0000730004091a11 */ /* 0x000fe200010f0c09 */
[----:B------:R-:W-:Y:S01]  /*94c0*/  FMUL.FTZ R33, R134, R169 ;  /* 0x000000a986217220 */ /* 0x000fe20000410000 */
[----:B------:R-:W-:Y:S01]  /*94d0*/  @P1 LEA.HI.X R7, R3, c[0x0][0x1cc], R5, 0x1, P5 ;  /* 0x0000730003071a11 */ /* 0x000fe200028f0c05 */
[--C-:B------:R-:W-:Y:S01]  /*94e0*/  FFMA.FTZ R3, R216, c[0x0][0x2d0], -R190.reuse ;  /* 0x0000b400d8037a23 */ /* 0x100fe200000108be */
[----:B------:R-:W-:Y:S02]  /*94f0*/  @P1 IADD3 R4, P4, R6, UR21, RZ ;  /* 0x0000001506041c10 */ /* 0x000fe4000ff9e0ff */
[----:B--2---:R-:W-:Y:S01]  /*9500*/  FMNMX.FTZ R2, R0, R2, !PT ;  /* 0x0000000200027209 */ /* 0x004fe20007810000 */
[----:B------:R1:W-:Y:S01]  /*9510*/  @P1 LDGSTS.E.BYPASS.LTC128B.128 [R244+0x4100], [R6.64], !P3 ;  /* 0x0410000006f41fae */ /* 0x0003e2000d901d52 */
[----:B------:R2:W-:Y:S01]  /*9520*/  MUFU.EX2 R216, R3 ;  /* 0x0000000300d87308 */ /* 0x0005e20000000800 */
[----:B------:R-:W-:Y:S01]  /*9530*/  @P1 IADD3.X R5, R7, UR22, RZ, P4, !PT ;  /* 0x0000001607051c10 */ /* 0x000fe2000a7fe4ff */
[----:B------:R-:W-:Y:S01]  /*9540*/  FFMA.FTZ R0, R19, c[0x0][0x2d0], -R191 ;  /* 0x0000b40013007a23 */ /* 0x000fe200000108bf */
[----:B------:R-:W-:Y:S01]  /*9550*/  MOV R169, R34 ;  /* 0x0000002200a97202 */ /* 0x000fe20000000f00 */
[C---:B------:R-:W-:Y:S02]  /*9560*/  FMUL.FTZ R19, R133.reuse, R155 ;  /* 0x0000009b85137220 */ /* 0x040fe40000410000 */
[C---:B------:R-:W-:Y:S01]  /*9570*/  FMUL.FTZ R34, R133.reuse, R170 ;  /* 0x000000aa85227220 */ /* 0x040fe20000410000 */
[----:B------:R3:W-:Y:S01]  /*9580*/  @P1 LDGSTS.E.BYPASS.LTC128B.128 [R244+0x6100], [R8.64], !P0 ;  /* 0x0610000008f41fae */ /* 0x0007e2000c101d52 */
[----:B------:R-:W-:Y:S01]  /*9590*/  MOV R170, R35 ;  /* 0x0000002300aa7202 */ /* 0x000fe20000000f00 */
[----:B------:R-:W-:Y:S01]  /*95a0*/  FMUL.FTZ R35, R133, R171 ;  /* 0x000000ab85237220 */ /* 0x000fe20000410000 */
[----:B------:R4:W3:Y:S01]  /*95b0*/  MUFU.EX2 R242, R0 ;  /* 0x0000000000f27308 */ /* 0x0008e20000000800 */
[----:B------:R-:W-:Y:S01]  /*95c0*/  MOV R171, R49 ;  /* 0x0000003100ab7202 */ /* 0x000fe20000000f00 */
[----:B------:R-:W-:Y:S03]  /*95d0*/  FMUL.FTZ R49, R134, R185 ;  /* 0x000000b986317220 */ /* 0x000fe60000410000 */
[----:B------:R3:W-:Y:S08]  /*95e0*/  @P1 LDGSTS.E.BYPASS.LTC128B.128 [R244+0x4900], [R4.64], !P3 ;  /* 0x0490000004f41fae */ /* 0x0007f0000d901d52 */
[----:B------:R3:W-:Y:S01]  /*95f0*/  @P1 LDGSTS.E.BYPASS.LTC128B.128 [R244+0x6900], [R4.64+0x80], !P0 ;  /* 0x0690008004f41fae */ /* 0x0007e2000c101d52 */
[--C-:B--2---:R-:W-:Y:S01]  /*9600*/  FFMA.FTZ R3, R12, c[0x0][0x2d0], -R190.reuse ;  /* 0x0000b4000c037a23 */ /* 0x104fe200000108be */
[----:B-1----:R-:W-:Y:S01]  /*9610*/  @P1 IADD3 R6, P2, R4, UR21, RZ ;  /* 0x0000001504061c10 */ /* 0x002fe2000ff5e0ff */
[C---:B------:R-:W-:Y:S02]  /*9620*/  FMUL.FTZ R12, R132.reuse, R148 ;  /* 0x00000094840c7220 */ /* 0x040fe40000410000 */
[----:B------:R1:W-:Y:S01]  /*9630*/  MUFU.EX2 R217, R3 ;  /* 0x0000000300d97308 */ /* 0x0003e20000000800 */
[----:B------:R-:W-:Y:S01]  /*9640*/  MOV R148, R25 ;  /* 0x0000001900947202 */ /* 0x000fe20000000f00 */
[----:B------:R-:W-:Y:S01]  /*9650*/  FMUL.FTZ R25, R132, R161 ;  /* 0x000000a184197220 */ /* 0x000fe20000410000 */
[C---:B------:R-:W-:Y:S02]  /*9660*/  @P1 IADD3.X R7, R5.reuse, UR22, RZ, P2, !PT ;  /* 0x0000001605071c10 */ /* 0x040fe400097fe4ff */
[----:B------:R-:W-:Y:S01]  /*9670*/  @P1 IADD3 R10, P2, R4, UR20, RZ ;  /* 0x00000014040a1c10 */ /* 0x000fe2000ff5e0ff */
[----:B----4-:R-:W-:Y:S01]  /*9680*/  FADD.FTZ R0, -R2, R139 ;  /* 0x0000008b02007221 */ /* 0x010fe20000010100 */
[----:B---3--:R-:W-:Y:S01]  /*9690*/  @P1 IADD3 R8, P4, R6, UR21, RZ ;  /* 0x0000001506081c10 */ /* 0x008fe2000ff9e0ff */
[----:B------:R2:W-:Y:S01]  /*96a0*/  @P1 LDGSTS.E.BYPASS.LTC128B.128 [R244+0x5100], [R6.64], !P3 ;  /* 0x0510000006f41fae */ /* 0x0005e2000d901d52 */
[----:B------:R-:W-:Y:S01]  /*96b0*/  @P1 IADD3.X R11, R5, UR17, RZ, P2, !PT ;  /* 0x00000011050b1c10 */ /* 0x000fe200097fe4ff */
[----:B------:R-:W-:Y:S01]  /*96c0*/  FMUL.FTZ R0, R0, c[0x0][0x2d0] ;  /* 0x0000b40000007a20 */ /* 0x000fe20000410000 */
[----:B------:R-:W-:Y:S02]  /*96d0*/  @P1 IADD3.X R9, R7, UR22, RZ, P4, !PT ;  /* 0x0000001607091c10 */ /* 0x000fe4000a7fe4ff */
[----:B------:R-:W-:Y:S02]  /*96e0*/  MOV R139, R22 ;  /* 0x00000016008b7202 */ /* 0x000fe40000000f00 */
[----:B------:R-:W-:Y:S01]  /*96f0*/  MOV R155, R148 ;  /* 0x00000094009b7202 */ /* 0x000fe20000000f00 */
[----:B------:R3:W-:Y:S01]  /*9700*/  @P1 LDGSTS.E.BYPASS.LTC128B.128 [R244+0x7100], [R10.64], !P0 ;  /* 0x071000000af41fae */ /* 0x0007e2000c101d52 */
[----:B------:R-:W4:Y:S01]  /*9710*/  MUFU.EX2 R0, R0 ;  /* 0x0000000000007308 */ /* 0x000f220000000800 */
[----:B------:R-:W-:Y:S01]  /*9720*/  MOV R161, R61 ;  /* 0x0000003d00a17202 */ /* 0x000fe20000000f00 */
[----:B------:R-:W-:Y:S01]  /*9730*/  FMUL.FTZ R61, R132, R201 ;  /* 0x000000c9843d7220 */ /* 0x000fe20000410000 */
[----:B------:R-:W-:Y:S04]  /*9740*/  @P1 IADD3 R4, P2, R6, UR20, RZ ;  /* 0x0000001406041c10 */ /* 0x000fe8000ff5e0ff */
[----:B------:R3:W-:Y:S01]  /*9750*/  @P1 LDGSTS.E.BYPASS.LTC128B.128 [R244+0x5900], [R8.64], !P3 ;  /* 0x0590000008f41fae */ /* 0x0007e2000d901d52 */
[----:B-1----:R-:W-:Y:S01]  /*9760*/  FFMA.FTZ R3, R13, c[0x0][0x2d0], -R190 ;  /* 0x0000b4000d037a23 */ /* 0x002fe200000108be */
[----:B------:R-:W-:Y:S01]  /*9770*/  @P1 IADD3.X R5, R7, UR17, RZ, P2, !PT ;  /* 0x0000001107051c10 */ /* 0x000fe200097fe4ff */
[C---:B------:R-:W-:Y:S01]  /*9780*/  FMUL.FTZ R13, R132.reuse, R149 ;  /* 0x00000095840d7220 */ /* 0x040fe20000410000 */
[----:B------:R-:W-:Y:S01]  /*9790*/  MOV R149, R24 ;  /* 0x0000001800957202 */ /* 0x000fe20000000f00 */
[----:B------:R1:W1:Y:S01]  /*97a0*/  MUFU.EX2 R220, R3 ;  /* 0x0000000300dc7308 */ /* 0x0002620000000800 */
[----:B------:R-:W-:Y:S01]  /*97b0*/  FMUL.FTZ R24, R132, R160 ;  /* 0x000000a084187220 */ /* 0x000fe20000410000 */
[----:B------:R-:W-:Y:S01]  /*97c0*/  MOV R160, R46 ;  /* 0x0000002e00a07202 */ /* 0x000fe20000000f00 */
[----:B------:R1:W-:Y:S01]  /*97d0*/  @P1 LDGSTS.E.BYPASS.LTC128B.128 [R244+0x7900], [R4.64], !P0 ;  /* 0x0790000004f41fae */ /* 0x0003e2000c101d52 */
[----:B------:R-:W-:Y:S01]  /*97e0*/  MOV R176, R149 ;  /* 0x0000009500b07202 */ /* 0x000fe20000000f00 */
[----:B--2---:R-:W-:Y:S01]  /*97f0*/  FMUL.FTZ R7, R133, R147 ;  /* 0x0000009385077220 */ /* 0x004fe20000410000 */
[----:B------:R-:W-:Y:S05]  /*9800*/  F2FP.PACK_AB R147, R242, R223 ;  /* 0x000000dff293723e */ /* 0x000fea00000000ff */
[----:B------:R-:W-:Y:S01]  /*9810*/  LDSM.16.MT88.4 R36, [R226+0x100] ;  /* 0x00010000e224783b */ /* 0x000fe20000004200 */
[----:B----4-:R-:W-:Y:S01]  /*9820*/  FMUL.FTZ R31, R0, R167 ;  /* 0x000000a7001f7220 */ /* 0x010fe20000410000 */
[----:B------:R-:W-:Y:S01]  /*9830*/  MOV R167, R138 ;  /* 0x0000008a00a77202 */ /* 0x000fe20000000f00 */
[--C-:B------:R-:W-:Y:S02]  /*9840*/  FFMA.FTZ R138, R248, c[0x0][0x2d0], -R208.reuse ;  /* 0x0000b400f88a7a23 */ /* 0x100fe400000108d0 */
[C---:B------:R-:W-:Y:S02]  /*9850*/  FMUL.FTZ R42, R0.reuse, R178 ;  /* 0x000000b2002a7220 */ /* 0x040fe40000410000 */
[----:B------:R2:W-:Y:S01]  /*9860*/  MUFU.EX2 R178, R138 ;  /* 0x0000008a00b27308 */ /* 0x0005e20000000800 */
[C---:B---3--:R-:W-:Y:S01]  /*9870*/  FMUL.FTZ R10, R0.reuse, R142 ;  /* 0x0000008e000a7220 */ /* 0x048fe20000410000 */
[----:B------:R-:W-:Y:S01]  /*9880*/  LDSM.16.MT88.4 R52, [R228+0x100] ;  /* 0x00010000e434783b */ /* 0x000fe20000004200 */
[----:B------:R-:W-:Y:S02]  /*9890*/  FMUL.FTZ R11, R0, R143 ;  /* 0x0000008f000b7220 */ /* 0x000fe40000410000 */
[----:B------:R-:W-:Y:S01]  /*98a0*/  FMUL.FTZ R8, R132, R140 ;  /* 0x0000008c84087220 */ /* 0x000fe20000410000 */
[----:B------:R-:W-:Y:S01]  /*98b0*/  F2FP.PACK_AB R140, R216, R213 ;  /* 0x000000d5d88c723e */ /* 0x000fe200000000ff */
[----:B-1----:R-:W-:Y:S01]  /*98c0*/  FMUL.FTZ R3, R2, c[0x0][0x2d0] ;  /* 0x0000b40002037a20 */ /* 0x002fe20000410000 */
[----:B------:R-:W-:Y:S01]  /*98d0*/  F2FP.PACK_AB R142, R220, R217 ;  /* 0x000000d9dc8e723e */ /* 0x000fe200000000ff */
[----:B------:R-:W-:Y:S01]  /*98e0*/  FMUL.FTZ R9, R132, R141 ;  /* 0x0000008d84097220 */ /* 0x000fe20000410000 */
[----:B------:R-:W0:Y:S01]  /*98f0*/  LDGDEPBAR ;  /* 0x00000000000079af */ /* 0x000e220000000000 */
[--C-:B------:R-:W-:Y:S01]  /*9900*/  FFMA.FTZ R6, R218, c[0x0][0x2d0], -R3.reuse ;  /* 0x0000b400da067a23 */ /* 0x100fe20000010803 */
[----:B------:R-:W-:Y:S01]  /*9910*/  MOV R218, R20 ;  /* 0x0000001400da7202 */ /* 0x000fe20000000f00 */
[--C-:B------:R-:W-:Y:S01]  /*9920*/  FFMA.FTZ R4, R219, c[0x0][0x2d0], -R3.reuse ;  /* 0x0000b400db047a23 */ /* 0x100fe20000010803 */
[----:B------:R-:W-:Y:S01]  /*9930*/  MOV R219, R26 ;  /* 0x0000001a00db7202 */ /* 0x000fe20000000f00 */
[----:B------:R1:W-:Y:S01]  /*9940*/  MUFU.EX2 R209, R6 ;  /* 0x0000000600d17308 */ /* 0x0003e20000000800 */
[----:B------:R-:W-:Y:S01]  /*9950*/  FMUL.FTZ R5, R134, R145 ;  /* 0x0000009186057220 */ /* 0x000fe20000410000 */
[----:B------:R-:W-:Y:S01]  /*9960*/  F2FP.PACK_AB R145, R221, R214 ;  /* 0x000000d6dd91723e */ /* 0x000fe200000000ff */
[----:B------:R-:W3:Y:S01]  /*9970*/  LDSM.16.MT88.4 R20, [R225+0x100] ;  /* 0x00010000e114783b */ /* 0x000ee20000004200 */
[C---:B------:R-:W-:Y:S01]  /*9980*/  FMUL.FTZ R59, R0.reuse, R199 ;  /* 0x000000c7003b7220 */ /* 0x040fe20000410000 */
[----:B------:R-:W-:Y:S01]  /*9990*/  MOV R153, R218 ;  /* 0x000000da00997202 */ /* 0x000fe20000000f00 */
[----:B------:R-:W-:Y:S01]  /*99a0*/  FMUL.FTZ R62, R0, R202 ;  /* 0x000000ca003e7220 */ /* 0x000fe20000410000 */
[----:B------:R-:W-:Y:S01]  /*99b0*/  MOV R218, R41 ;  /* 0x0000002900da7202 */ /* 0x000fe20000000f00 */
[----:B------:R-:W-:Y:S01]  /*99c0*/  FMUL.FTZ R41, R132, R177 ;  /* 0x000000b184297220 */ /* 0x000fe20000410000 */
[----:B------:R-:W-:Y:S01]  /*99d0*/  MOV R154, R219 ;  /* 0x000000db009a7202 */ /* 0x000fe20000000f00 */
[----:B------:R-:W4:Y:S01]  /*99e0*/  MUFU.EX2 R210, R4 ;  /* 0x0000000400d27308 */ /* 0x000f220000000800 */
[--C-:B--2---:R-:W-:Y:S01]  /*99f0*/  FFMA.FTZ R138, R247, c[0x0][0x2d0], -R208.reuse ;  /* 0x0000b400f78a7a23 */ /* 0x104fe200000108d0 */
[----:B------:R-:W-:Y:S01]  /*9a00*/  MOV R219, R43 ;  /* 0x0000002b00db7202 */ /* 0x000fe20000000f00 */
[C---:B------:R-:W-:Y:S01]  /*9a10*/  FMUL.FTZ R46, R0.reuse, R182 ;  /* 0x000000b6002e7220 */ /* 0x040fe20000410000 */
[----:B------:R-:W-:Y:S01]  /*9a20*/  MOV R182, R60 ;  /* 0x0000003c00b67202 */ /* 0x000fe20000000f00 */
[C---:B------:R-:W-:Y:S01]  /*9a30*/  FMUL.FTZ R26, R0.reuse, R162 ;  /* 0x000000a2001a7220 */ /* 0x040fe20000410000 */
[----:B------:R-:W-:Y:S01]  /*9a40*/  MOV R162, R67 ;  /* 0x0000004300a27202 */ /* 0x000fe20000000f00 */
[C---:B------:R-:W-:Y:S01]  /*9a50*/  FMUL.FTZ R27, R0.reuse, R163 ;  /* 0x000000a3001b7220 */ /* 0x040fe20000410000 */
[----:B------:R-:W-:Y:S01]  /*9a60*/  MOV R163, R66 ;  /* 0x0000004200a37202 */ /* 0x000fe20000000f00 */
[C---:B------:R-:W-:Y:S01]  /*9a70*/  FMUL.FTZ R43, R0.reuse, R179 ;  /* 0x000000b3002b7220 */ /* 0x040fe20000410000 */
[----:B------:R-:W-:Y:S01]  /*9a80*/  MOV R179, R139 ;  /* 0x0000008b00b37202 */ /* 0x000fe20000000f00 */
[----:B------:R-:W-:Y:S01]  /*9a90*/  FMUL.FTZ R30, R0, R166 ;  /* 0x000000a6001e7220 */ /* 0x000fe20000410000 */
[----:B------:R-:W-:Y:S01]  /*9aa0*/  MOV R139, R48 ;  /* 0x00000030008b7202 */ /* 0x000fe20000000f00 */
[----:B------:R-:W-:Y:S01]  /*9ab0*/  FMUL.FTZ R48, R134, R184 ;  /* 0x000000b886307220 */ /* 0x000fe20000410000 */
[----:B------:R-:W-:Y:S01]  /*9ac0*/  MOV R184, R182 ;  /* 0x000000b600b87202 */ /* 0x000fe20000000f00 */
[----:B-1----:R-:W-:Y:S01]  /*9ad0*/  FMUL.FTZ R6, R133, R146 ;  /* 0x0000009285067220 */ /* 0x002fe20000410000 */
[----:B------:R-:W-:Y:S01]  /*9ae0*/  F2FP.PACK_AB R146, R241, R231 ;  /* 0x000000e7f192723e */ /* 0x000fe200000000ff */
[----:B------:R-:W-:Y:S01]  /*9af0*/  FMUL.FTZ R60, R132, R200 ;  /* 0x000000c8843c7220 */ /* 0x000fe20000410000 */
[----:B------:R-:W-:Y:S01]  /*9b00*/  MOV R182, R179 ;  /* 0x000000b300b67202 */ /* 0x000fe20000000f00 */
[C---:B------:R-:W-:Y:S01]  /*9b10*/  FMUL.FTZ R67, R133.reuse, R207 ;  /* 0x000000cf85437220 */ /* 0x040fe20000410000 */
[----:B------:R-:W-:Y:S01]  /*9b20*/  MOV R179, R176 ;  /* 0x000000b000b37202 */ /* 0x000fe20000000f00 */
[----:B------:R-:W-:Y:S01]  /*9b30*/  FMUL.FTZ R66, R133, R206 ;  /* 0x000000ce85427220 */ /* 0x000fe20000410000 */
[----:B------:R-:W-:Y:S01]  /*9b40*/  MOV R176, R170 ;  /* 0x000000aa00b07202 */ /* 0x000fe20000000f00 */
[----:B------:R-:W-:Y:S01]  /*9b50*/  FMUL.FTZ R74, R0, R74 ;  /* 0x0000004a004a7220 */ /* 0x000fe20000410000 */
[----:B----4-:R-:W-:Y:S01]  /*9b60*/  F2FP.PACK_AB R141, R210, R209 ;  /* 0x000000d1d28d723e */ /* 0x010fe200000000ff */
[--C-:B------:R-:W-:Y:S01]  /*9b70*/  FFMA.FTZ R4, R14, c[0x0][0x2d0], -R3.reuse ;  /* 0x0000b4000e047a23 */ /* 0x100fe20000010803 */
[----:B------:R-:W-:Y:S01]  /*9b80*/  MOV R166, R63 ;  /* 0x0000003f00a67202 */ /* 0x000fe20000000f00 */
[C---:B------:R-:W-:Y:S01]  /*9b90*/  FMUL.FTZ R14, R0.reuse, R150 ;  /* 0x00000096000e7220 */ /* 0x040fe20000410000 */
[----:B------:R-:W-:Y:S01]  /*9ba0*/  MOV R170, R169 ;  /* 0x000000a900aa7202 */ /* 0x000fe20000000f00 */
[----:B------:R1:W-:Y:S01]  /*9bb0*/  MUFU.EX2 R211, R4 ;  /* 0x0000000400d37308 */ /* 0x0003e20000000800 */
[C---:B------:R-:W-:Y:S01]  /*9bc0*/  FMUL.FTZ R63, R0.reuse, R203 ;  /* 0x000000cb003f7220 */ /* 0x040fe20000410000 */
[----:B------:R-:W-:Y:S01]  /*9bd0*/  MOV R169, R243 ;  /* 0x000000f300a97202 */ /* 0x000fe20000000f00 */
        /* <DEDUP_REMOVED lines=11> */
[----:B-1----:R-:W-:Y:S02]  /*9c90*/  FFMA.FTZ R4, R15, c[0x0][0x2d0], -R3 ;  /* 0x0000b4000f047a23 */ /* 0x002fe40000010803 */
[C---:B------:R-:W-:Y:S02]  /*9ca0*/  FMUL.FTZ R15, R0.reuse, R151 ;  /* 0x00000097000f7220 */ /* 0x040fe40000410000 */
[----:B------:R1:W2:Y:S01]  /*9cb0*/  MUFU.EX2 R212, R4 ;  /* 0x0000000400d47308 */ /* 0x0002a20000000800 */
[----:B------:R-:W4:Y:S01]  /*9cc0*/  LDSM.16.MT88.4 R148, [R227+0x100] ;  /* 0x00010000e394783b */ /* 0x000f220000004200 */
[----:B------:R-:W-:Y:S02]  /*9cd0*/  FFMA.FTZ R139, R139, c[0x0][0x2d0], -R191 ;  /* 0x0000b4008b8b7a23 */ /* 0x000fe400000108bf */
[C---:B------:R-:W-:Y:S02]  /*9ce0*/  FMUL.FTZ R122, R0.reuse, R122 ;  /* 0x0000007a007a7220 */ /* 0x040fe40000410000 */
[C---:B------:R-:W-:Y:S02]  /*9cf0*/  FMUL.FTZ R123, R0.reuse, R123 ;  /* 0x0000007b007b7220 */ /* 0x040fe40000410000 */
[----:B------:R-:W-:Y:S02]  /*9d00*/  FMUL.FTZ R126, R0, R126 ;  /* 0x0000007e007e7220 */ /* 0x000fe40000410000 */
[----:B------:R-:W-:Y:S01]  /*9d10*/  MUFU.EX2 R243, R139 ;  /* 0x0000008b00f37308 */ /* 0x000fe20000000800 */
[--C-:B------:R-:W-:Y:S02]  /*9d20*/  FFMA.FTZ R189, R189, c[0x0][0x2d0], -R3.reuse ;  /* 0x0000b400bdbd7a23 */ /* 0x100fe40000010803 */
[----:B-1----:R-:W-:Y:S01]  /*9d30*/  FMUL.FTZ R4, R134, R144 ;  /* 0x0000009086047220 */ /* 0x002fe20000410000 */
[----:B------:R-:W-:Y:S02]  /*9d40*/  F2FP.PACK_AB R144, R222, R215 ;  /* 0x000000d7de90723e */ /* 0x000fe400000000ff */
[----:B--2---:R-:W-:Y:S05]  /*9d50*/  F2FP.PACK_AB R143, R212, R211 ;  /* 0x000000d3d48f723e */ /* 0x004fea00000000ff */
[-C--:B---3--:R-:W-:Y:S08]  /*9d60*/  HMMA.16816.F32 R4, R144, R20.reuse, R4 ;  /* 0x000000149004723c */ /* 0x088ff00000001804 */
[C---:B------:R-:W-:Y:S07]  /*9d70*/  HMMA.16816.F32 R8, R140.reuse, R20, R8 ;  /* 0x000000148c08723c */ /* 0x040fee0000001808 */
[----:B------:R-:W-:Y:S01]  /*9d80*/  FMUL.FTZ R21, R134, R157 ;  /* 0x0000009d86157220 */ /* 0x000fe20000410000 */
[-C--:B------:R-:W-:Y:S04]  /*9d90*/  HMMA.16816.F32 R12, R140, R22.reuse, R12 ;  /* 0x000000168c0c723c */ /* 0x080fe8000000180c */
[----:B------:R-:W-:Y:S01]  /*9da0*/  MOV R157, R58 ;  /* 0x0000003a009d7202 */ /* 0x000fe20000000f00 */
[----:B------:R-:W-:Y:S02]  /*9db0*/  FMUL.FTZ R58, R0, R198 ;  /* 0x000000c6003a7220 */ /* 0x000fe40000410000 */
[----:B------:R1:W-:Y:S01]  /*9dc0*/  MUFU.EX2 R198, R138 ;  /* 0x0000008a00c67308 */ /* 0x0003e20000000800 */
[C---:B------:R-:W-:Y:S04]  /*9dd0*/  HMMA.16816.F32 R16, R144.reuse, R22, R16 ;  /* 0x000000169010723c */ /* 0x040fe80000001810 */
[----:B------:R-:W-:Y:S01]  /*9de0*/  FMUL.FTZ R20, R134, R156 ;  /* 0x0000009c86147220 */ /* 0x000fe20000410000 */
[----:B------:R-:W-:Y:S01]  /*9df0*/  MOV R156, R44 ;  /* 0x0000002c009c7202 */ /* 0x000fe20000000f00 */
[----:B------:R-:W-:Y:S01]  /*9e00*/  FMUL.FTZ R44, R132, R180 ;  /* 0x000000b4842c7220 */ /* 0x000fe20000410000 */
[----:B------:R-:W-:Y:S01]  /*9e10*/  MOV R180, R64 ;  /* 0x0000004000b47202 */ /* 0x000fe20000000f00 */
[C---:B------:R-:W-:Y:S01]  /*9e20*/  FMUL.FTZ R23, R133.reuse, R159 ;  /* 0x0000009f85177220 */ /* 0x040fe20000410000 */
[----:B------:R-:W-:Y:S03]  /*9e30*/  MOV R159, R47 ;  /* 0x0000002f009f7202 */ /* 0x000fe60000000f00 */
[----:B------:R-:W-:Y:S01]  /*9e40*/  FMUL.FTZ R47, R0, R183 ;  /* 0x000000b7002f7220 */ /* 0x000fe20000410000 */
[----:B------:R-:W-:Y:S01]  /*9e50*/  MOV R183, R180 ;  /* 0x000000b400b77202 */ /* 0x000fe20000000f00 */
[----:B------:R-:W-:Y:S01]  /*9e60*/  FMUL.FTZ R22, R133, R158 ;  /* 0x0000009e85167220 */ /* 0x000fe20000410000 */
[----:B------:R-:W-:Y:S01]  /*9e70*/  MOV R158, R65 ;  /* 0x00000041009e7202 */ /* 0x000fe20000000f00 */
[C---:B------:R-:W-:Y:S01]  /*9e80*/  FMUL.FTZ R65, R134.reuse, R205 ;  /* 0x000000cd86417220 */ /* 0x040fe20000410000 */
[----:B------:R-:W-:Y:S01]  /*9e90*/  MOV R185, R183 ;  /* 0x000000b700b97202 */ /* 0x000fe20000000f00 */
[----:B------:R-:W-:Y:S01]  /*9ea0*/  FMUL.FTZ R64, R134, R204 ;  /* 0x000000cc86407220 */ /* 0x000fe20000410000 */
[----:B------:R-:W-:Y:S02]  /*9eb0*/  MOV R183, R179 ;  /* 0x000000b300b77202 */ /* 0x000fe40000000f00 */
[-C--:B------:R-:W-:Y:S03]  /*9ec0*/  HMMA.16816.F32 R20, R144, R36.reuse, R20 ;  /* 0x000000249014723c */ /* 0x080fe60000001814 */
[--C-:B-1----:R-:W-:Y:S02]  /*9ed0*/  FFMA.FTZ R138, R245, c[0x0][0x2d0], -R208.reuse ;  /* 0x0000b400f58a7a23 */ /* 0x102fe400000108d0 */
[--C-:B------:R-:W-:Y:S02]  /*9ee0*/  FFMA.FTZ R245, R218, c[0x0][0x2d0], -R3.reuse ;  /* 0x0000b400daf57a23 */ /* 0x100fe40000010803 */
[----:B------:R1:W-:Y:S01]  /*9ef0*/  MUFU.EX2 R181, R138 ;  /* 0x0000008a00b57308 */ /* 0x0003e20000000800 */
[C---:B------:R-:W-:Y:S07]  /*9f00*/  HMMA.16816.F32 R24, R140.reuse, R36, R24 ;  /* 0x000000248c18723c */ /* 0x040fee0000001818 */
[C---:B------:R-:W-:Y:S01]  /*9f10*/  FMUL.FTZ R36, R134.reuse, R172 ;  /* 0x000000ac86247220 */ /* 0x040fe20000410000 */
[-C--:B------:R-:W-:Y:S01]  /*9f20*/  HMMA.16816.F32 R28, R140, R38.reuse, R28 ;  /* 0x000000268c1c723c */ /* 0x080fe2000000181c */
[----:B------:R-:W-:Y:S03]  /*9f30*/  MUFU.EX2 R245, R245 ;  /* 0x000000f500f57308 */ /* 0x000fe60000000800 */
[----:B------:R-:W-:Y:S01]  /*9f40*/  MOV R172, R50 ;  /* 0x0000003200ac7202 */ /* 0x000fe20000000f00 */
[C---:B------:R-:W-:Y:S02]  /*9f50*/  FMUL.FTZ R50, R133.reuse, R186 ;  /* 0x000000ba85327220 */ /* 0x040fe40000410000 */
[----:B------:R-:W-:Y:S01]  /*9f60*/  FMUL.FTZ R37, R134, R173 ;  /* 0x000000ad86257220 */ /* 0x000fe20000410000 */
[C---:B------:R-:W-:Y:S04]  /*9f70*/  HMMA.16816.F32 R32, R144.reuse, R38, R32 ;  /* 0x000000269020723c */ /* 0x040fe80000001820 */
[----:B------:R-:W-:Y:S01]  /*9f80*/  MOV R173, R56 ;  /* 0x0000003800ad7202 */ /* 0x000fe20000000f00 */
[----:B------:R-:W-:Y:S02]  /*9f90*/  FMUL.FTZ R56, R132, R196 ;  /* 0x000000c484387220 */ /* 0x000fe40000410000 */
[----:B-1----:R-:W-:Y:S02]  /*9fa0*/  FFMA.FTZ R138, R246, c[0x0][0x2d0], -R208 ;  /* 0x0000b400f68a7a23 */ /* 0x002fe400000108d0 */
[C---:B------:R-:W-:Y:S02]  /*9fb0*/  FMUL.FTZ R38, R133.reuse, R174 ;  /* 0x000000ae85267220 */ /* 0x040fe40000410000 */
[----:B------:R1:W-:Y:S01]  /*9fc0*/  MUFU.EX2 R199, R138 ;  /* 0x0000008a00c77308 */ /* 0x0003e20000000800 */
[----:B------:R-:W-:Y:S01]  /*9fd0*/  FMUL.FTZ R39, R133, R175 ;  /* 0x000000af85277220 */ /* 0x000fe20000410000 */
[----:B------:R-:W-:Y:S01]  /*9fe0*/  MOV R175, R57 ;  /* 0x0000003900af7202 */ /* 0x000fe20000000f00 */
[----:B------:R-:W-:Y:S01]  /*9ff0*/  FFMA.FTZ R246, R219, c[0x0][0x2d0], -R3 ;  /* 0x0000b400dbf67a23 */ /* 0x000fe20000010803 */
[----:B------:R-:W-:Y:S01]  /*a000*/  MOV R174, R51 ;  /* 0x0000003300ae7202 */ /* 0x000fe20000000f00 */
[----:B------:R-:W-:Y:S01]  /*a010*/  FMUL.FTZ R51, R133, R187 ;  /* 0x000000bb85337220 */ /* 0x000fe20000410000 */
[----:B------:R-:W-:Y:S01]  /*a020*/  MOV R179, R175 ;  /* 0x000000af00b37202 */ /* 0x000fe20000000f00 */
[----:B------:R-:W-:Y:S01]  /*a030*/  FMUL.FTZ R57, R132, R197 ;  /* 0x000000c584397220 */ /* 0x000fe20000410000 */
[-C--:B------:R-:W-:Y:S02]  /*a040*/  HMMA.16816.F32 R36, R144, R52.reuse, R36 ;  /* 0x000000349024723c */ /* 0x080fe40000001824 */
[----:B------:R-:W-:Y:S01]  /*a050*/  MUFU.EX2 R246, R246 ;  /* 0x000000f600f67308 */ /* 0x000fe20000000800 */
[----:B------:R-:W-:Y:S02]  /*a060*/  MOV R175, R174 ;  /* 0x000000ae00af7202 */ /* 0x000fe40000000f00 */
[----:B------:R-:W-:Y:S02]  /*a070*/  MOV R174, R172 ;  /* 0x000000ac00ae7202 */ /* 0x000fe40000000f00 */
[----:B------:R-:W-:Y:S01]  /*a080*/  MOV R172, R171 ;  /* 0x000000ab00ac7202 */ /* 0x000fe20000000f00 */
[C---:B------:R-:W-:Y:S04]  /*a090*/  HMMA.16816.F32 R40, R140.reuse, R52, R40 ;  /* 0x000000348c28723c */ /* 0x040fe80000001828 */
[----:B------:R-:W-:Y:S02]  /*a0a0*/  MOV R171, R127 ;  /* 0x0000007f00ab7202 */ /* 0x000fe40000000f00 */
[----:B------:R-:W2:Y:S01]  /*a0b0*/  LDL.LU R127, [R1+0x64] ;  /* 0x00006400017f7983 */ /* 0x000ea20000300800 */
[C---:B------:R-:W-:Y:S01]  /*a0c0*/  FMUL.FTZ R52, R134.reuse, R192 ;  /* 0x000000c086347220 */ /* 0x040fe20000410000 */
[-C--:B------:R-:W-:Y:S04]  /*a0d0*/  HMMA.16816.F32 R44, R140, R54.reuse, R44 ;  /* 0x000000368c2c723c */ /* 0x080fe8000000182c */
[--C-:B-1----:R-:W-:Y:S02]  /*a0e0*/  FFMA.FTZ R138, R251, c[0x0][0x2d0], -R191.reuse ;  /* 0x0000b400fb8a7a23 */ /* 0x102fe400000108bf */
[----:B------:R-:W-:Y:S02]  /*a0f0*/  FMUL.FTZ R53, R134, R193 ;  /* 0x000000c186357220 */ /* 0x000fe40000410000 */
[C---:B------:R-:W-:Y:S01]  /*a100*/  HMMA.16816.F32 R48, R144.reuse, R54, R48 ;  /* 0x000000369030723c */ /* 0x040fe20000001830 */
[----:B------:R1:W3:Y:S06]  /*a110*/  MUFU.EX2 R177, R138 ;  /* 0x0000008a00b17308 */ /* 0x0002ec0000000800 */
[C---:B------:R-:W-:Y:S02]  /*a120*/  FMUL.FTZ R55, R133.reuse, R195 ;  /* 0x000000c385377220 */ /* 0x040fe40000410000 */
[----:B------:R-:W-:Y:S07]  /*a130*/  FMUL.FTZ R54, R133, R194 ;  /* 0x000000c285367220 */ /* 0x000fee0000410000 */
[-C--:B----4-:R-:W-:Y:S08]  /*a140*/  HMMA.16816.F32 R52, R144, R148.reuse, R52 ;  /* 0x000000949034723c */ /* 0x090ff00000001834 */
[C---:B------:R-:W-:Y:S04]  /*a150*/  HMMA.16816.F32 R56, R140.reuse, R148, R56 ;  /* 0x000000948c38723c */ /* 0x040fe80000001838 */
[--C-:B-1----:R-:W-:Y:S04]  /*a160*/  FFMA.FTZ R138, R250, c[0x0][0x2d0], -R191.reuse ;  /* 0x0000b400fa8a7a23 */ /* 0x102fe800000108bf */
[-C--:B------:R-:W-:Y:S01]  /*a170*/  HMMA.16816.F32 R60, R140, R150.reuse, R60 ;  /* 0x000000968c3c723c */ /* 0x080fe2000000183c */
[----:B------:R1:W-:Y:S07]  /*a180*/  MUFU.EX2 R180, R138 ;  /* 0x0000008a00b47308 */ /* 0x0003ee0000000800 */
[C---:B------:R-:W-:Y:S01]  /*a190*/  HMMA.16816.F32 R64, R144.reuse, R150, R64 ;  /* 0x000000969040723c */ /* 0x040fe20000001840 */
[----:B------:R-:W4:Y:S03]  /*a1a0*/  LDSM.16.MT88.4 R148, [R225+0x2100] ;  /* 0x00210000e194783b */ /* 0x000f260000004200 */
[----:B-1----:R-:W-:Y:S04]  /*a1b0*/  FFMA.FTZ R138, R249, c[0x0][0x2d0], -R191 ;  /* 0x0000b400f98a7a23 */ /* 0x002fe800000108bf */
[----:B------:R1:W1:Y:S01]  /*a1c0*/  MUFU.EX2 R202, R138 ;  /* 0x0000008a00ca7308 */ /* 0x0002620000000800 */
[-C--:B----4-:R-:W-:Y:S03]  /*a1d0*/  HMMA.16816.F32 R68, R144, R148.reuse, R68 ;  /* 0x000000949044723c */ /* 0x090fe60000001844 */
[--C-:B-1----:R-:W-:Y:S01]  /*a1e0*/  FFMA.FTZ R138, R184, c[0x0][0x2d0], -R190.reuse ;  /* 0x0000b400b88a7a23 */ /* 0x102fe200000108be */
[----:B------:R-:W-:Y:S02]  /*a1f0*/  MOV R184, R182 ;  /* 0x000000b600b87202 */ /* 0x000fe40000000f00 */
[----:B------:R-:W-:Y:S02]  /*a200*/  MOV R182, R176 ;  /* 0x000000b000b67202 */ /* 0x000fe40000000f00 */
[C---:B------:R-:W-:Y:S01]  /*a210*/  HMMA.16816.F32 R72, R140.reuse, R148, R72 ;  /* 0x000000948c48723c */ /* 0x040fe20000001848 */
[----:B------:R1:W-:Y:S03]  /*a220*/  MUFU.EX2 R176, R138 ;  /* 0x0000008a00b07308 */ /* 0x0003e60000000800 */
[----:B------:R-:W-:Y:S02]  /*a230*/  MOV R186, R184 ;  /* 0x000000b800ba7202 */ /* 0x000fe40000000f00 */
[----:B------:R-:W-:Y:S02]  /*a240*/  MOV R184, R179 ;  /* 0x000000b300b87202 */ /* 0x000fe40000000f00 */
[-C--:B------:R-:W-:Y:S08]  /*a250*/  HMMA.16816.F32 R76, R140, R150.reuse, R76 ;  /* 0x000000968c4c723c */ /* 0x080ff0000000184c */
[C---:B------:R-:W-:Y:S01]  /*a260*/  HMMA.16816.F32 R80, R144.reuse, R150, R80 ;  /* 0x000000969050723c */ /* 0x040fe20000001850 */
[----:B------:R-:W4:Y:S03]  /*a270*/  LDSM.16.MT88.4 R148, [R226+0x2100] ;  /* 0x00210000e294783b */ /* 0x000f260000004200 */
[--C-:B-1----:R-:W-:Y:S01]  /*a280*/  FFMA.FTZ R138, R185, c[0x0][0x2d0], -R190.reuse ;  /* 0x0000b400b98a7a23 */ /* 0x102fe200000108be */
[----:B------:R-:W-:Y:S02]  /*a290*/  MOV R185, R183 ;  /* 0x000000b700b97202 */ /* 0x000fe40000000f00 */
[----:B------:R-:W-:Y:S02]  /*a2a0*/  MOV R183, R175 ;  /* 0x000000af00b77202 */ /* 0x000fe40000000f00 */
[----:B------:R-:W-:Y:S03]  /*a2b0*/  MOV R175, R174 ;  /* 0x000000ae00af7202 */ /* 0x000fe60000000f00 */
[----:B------:R-:W-:Y:S02]  /*a2c0*/  MOV R174, R172 ;  /* 0x000000ac00ae7202 */ /* 0x000fe40000000f00 */
[----:B------:R-:W-:Y:S02]  /*a2d0*/  MOV R172, R171 ;  /* 0x000000ab00ac7202 */ /* 0x000fe40000000f00 */
[----:B------:R-:W-:Y:S02]  /*a2e0*/  MOV R171, R168 ;  /* 0x000000a800ab7202 */ /* 0x000fe40000000f00 */
[----:B------:R-:W-:Y:S02]  /*a2f0*/  MOV R168, R235 ;  /* 0x000000eb00a87202 */ /* 0x000fe40000000f00 */
[----:B------:R1:W1:Y:S01]  /*a300*/  MUFU.EX2 R235, R138 ;  /* 0x0000008a00eb7308 */ /* 0x0002620000000800 */
[-C--:B----4-:R-:W-:Y:S08]  /*a310*/  HMMA.16816.F32 R84, R144, R148.reuse, R84 ;  /* 0x000000949054723c */ /* 0x090ff00000001854 */
[C---:B------:R-:W-:Y:S04]  /*a320*/  HMMA.16816.F32 R88, R140.reuse, R148, R88 ;  /* 0x000000948c58723c */ /* 0x040fe80000001858 */
[--C-:B-1----:R-:W-:Y:S04]  /*a330*/  FFMA.FTZ R138, R252, c[0x0][0x2d0], -R190.reuse ;  /* 0x0000b400fc8a7a23 */ /* 0x102fe800000108be */
[-C--:B------:R-:W-:Y:S01]  /*a340*/  HMMA.16816.F32 R92, R140, R150.reuse, R92 ;  /* 0x000000968c5c723c */ /* 0x080fe2000000185c */
[----:B------:R1:W-:Y:S07]  /*a350*/  MUFU.EX2 R179, R138 ;  /* 0x0000008a00b37308 */ /* 0x0003ee0000000800 */
[C---:B------:R-:W-:Y:S01]  /*a360*/  HMMA.16816.F32 R96, R144.reuse, R150, R96 ;  /* 0x000000969060723c */ /* 0x040fe20000001860 */
[----:B------:R-:W4:Y:S03]  /*a370*/  LDSM.16.MT88.4 R148, [R228+0x2100] ;  /* 0x00210000e494783b */ /* 0x000f260000004200 */
[----:B-1----:R-:W-:Y:S01]  /*a380*/  FFMA.FTZ R138, R186, c[0x0][0x2d0], -R190 ;  /* 0x0000b400ba8a7a23 */ /* 0x002fe200000108be */
[----:B------:R-:W-:Y:S02]  /*a390*/  MOV R186, R185 ;  /* 0x000000b900ba7202 */ /* 0x000fe40000000f00 */
[----:B------:R-:W-:Y:S01]  /*a3a0*/  MOV R185, R184 ;  /* 0x000000b800b97202 */ /* 0x000fe20000000f00 */
[----:B------:R1:W1:Y:S01]  /*a3b0*/  MUFU.EX2 R203, R138 ;  /* 0x0000008a00cb7308 */ /* 0x0002620000000800 */
[----:B------:R-:W-:Y:S03]  /*a3c0*/  MOV R184, R183 ;  /* 0x000000b700b87202 */ /* 0x000fe60000000f00 */
[----:B------:R-:W-:Y:S02]  /*a3d0*/  MOV R183, R175 ;  /* 0x000000af00b77202 */ /* 0x000fe40000000f00 */
[----:B------:R-:W-:Y:S02]  /*a3e0*/  MOV R175, R174 ;  /* 0x000000ae00af7202 */ /* 0x000fe40000000f00 */
[----:B------:R-:W-:Y:S02]  /*a3f0*/  MOV R174, R172 ;  /* 0x000000ac00ae7202 */ /* 0x000fe40000000f00 */
[----:B------:R-:W-:Y:S02]  /*a400*/  MOV R172, R171 ;  /* 0x000000ab00ac7202 */ /* 0x000fe40000000f00 */
[----:B------:R-:W-:Y:S02]  /*a410*/  MOV R171, R168 ;  /* 0x000000a800ab7202 */ /* 0x000fe40000000f00 */
[----:B------:R-:W-:Y:S02]  /*a420*/  MOV R168, R167 ;  /* 0x000000a700a87202 */ /* 0x000fe40000000f00 */
[----:B------:R-:W-:Y:S02]  /*a430*/  MOV R167, R166 ;  /* 0x000000a600a77202 */ /* 0x000fe40000000f00 */
[----:B------:R-:W-:Y:S02]  /*a440*/  MOV R166, R165 ;  /* 0x000000a500a67202 */ /* 0x000fe40000000f00 */
[----:B------:R-:W-:Y:S01]  /*a450*/  MOV R165, R164 ;  /* 0x000000a400a57202 */ /* 0x000fe20000000f00 */
[-C--:B----4-:R-:W-:Y:S03]  /*a460*/  HMMA.16816.F32 R100, R144, R148.reuse, R100 ;  /* 0x000000949064723c */ /* 0x090fe60000001864 */
[----:B------:R-:W-:Y:S01]  /*a470*/  MOV R164, R158 ;  /* 0x0000009e00a47202 */ /* 0x000fe20000000f00 */
[--C-:B-1----:R-:W-:Y:S01]  /*a480*/  FFMA.FTZ R138, R186, c[0x0][0x2d0], -R3.reuse ;  /* 0x0000b400ba8a7a23 */ /* 0x102fe20000010803 */
[----:B------:R-:W-:Y:S02]  /*a490*/  MOV R187, R165 ;  /* 0x000000a500bb7202 */ /* 0x000fe40000000f00 */
[----:B------:R-:W-:Y:S01]  /*a4a0*/  MOV R165, R164 ;  /* 0x000000a400a57202 */ /* 0x000fe20000000f00 */
[C---:B------:R-:W-:Y:S01]  /*a4b0*/  HMMA.16816.F32 R104, R140.reuse, R148, R104 ;  /* 0x000000948c68723c */ /* 0x040fe20000001868 */
[----:B------:R1:W-:Y:S03]  /*a4c0*/  MUFU.EX2 R164, R138 ;  /* 0x0000008a00a47308 */ /* 0x0003e60000000800 */
[----:B------:R-:W-:Y:S02]  /*a4d0*/  MOV R195, R185 ;  /* 0x000000b900c37202 */ /* 0x000fe40000000f00 */
[----:B------:R-:W-:Y:S02]  /*a4e0*/  MOV R158, R156 ;  /* 0x0000009c009e7202 */ /* 0x000fe40000000f00 */
[-C--:B------:R-:W-:Y:S04]  /*a4f0*/  HMMA.16816.F32 R108, R140, R150.reuse, R108 ;  /* 0x000000968c6c723c */ /* 0x080fe8000000186c */
[----:B------:R-:W-:Y:S02]  /*a500*/  MOV R156, R128 ;  /* 0x00000080009c7202 */ /* 0x000fe40000000f00 */
[----:B------:R-:W4:Y:S01]  /*a510*/  LDL.LU R128, [R1+0x60] ;  /* 0x0000600001807983 */ /* 0x000f220000300800 */
[----:B------:R-:W-:Y:S01]  /*a520*/  MOV R194, R184 ;  /* 0x000000b800c27202 */ /* 0x000fe20000000f00 */
[C---:B------:R-:W-:Y:S02]  /*a530*/  HMMA.16816.F32 R112, R144.reuse, R150, R112 ;  /* 0x000000969070723c */ /* 0x040fe40000001870 */
[----:B------:R-:W3:Y:S02]  /*a540*/  LDSM.16.MT88.4 R148, [R227+0x2100] ;  /* 0x00210000e394783b */ /* 0x000ee40000004200 */
[----:B------:R-:W-:Y:S02]  /*a550*/  MOV R192, R175 ;  /* 0x000000af00c07202 */ /* 0x000fe40000000f00 */
[----:B------:R-:W-:Y:S02]  /*a560*/  MOV R193, R183 ;  /* 0x000000b700c17202 */ /* 0x000fe40000000f00 */
[----:B------:R-:W-:Y:S01]  /*a570*/  MOV R186, R167 ;  /* 0x000000a700ba7202 */ /* 0x000fe20000000f00 */
[--C-:B-1----:R-:W-:Y:S03]  /*a580*/  FFMA.FTZ R138, R195, c[0x0][0x2d0], -R3.reuse ;  /* 0x0000b400c38a7a23 */ /* 0x102fe60000010803 */
[----:B------:R-:W-:Y:S01]  /*a590*/  MOV R167, R156 ;  /* 0x0000009c00a77202 */ /* 0x000fe20000000f00 */
[----:B------:R1:W1:Y:S01]  /*a5a0*/  MUFU.EX2 R205, R138 ;  /* 0x0000008a00cd7308 */ /* 0x0002620000000800 */
[----:B------:R-:W-:Y:S02]  /*a5b0*/  MOV R156, R129 ;  /* 0x00000081009c7202 */ /* 0x000fe40000000f00 */
[----:B------:R-:W4:Y:S01]  /*a5c0*/  LDL.LU R129, [R1+0x5c] ;  /* 0x00005c0001817983 */ /* 0x000f220000300800 */
[----:B------:R-:W-:Y:S02]  /*a5d0*/  MOV R195, R194 ;  /* 0x000000c200c37202 */ /* 0x000fe40000000f00 */
[----:B------:R-:W-:Y:S02]  /*a5e0*/  MOV R194, R193 ;  /* 0x000000c100c27202 */ /* 0x000fe40000000f00 */
[----:B------:R-:W-:Y:S02]  /*a5f0*/  MOV R193, R192 ;  /* 0x000000c000c17202 */ /* 0x000fe40000000f00 */
[----:B------:R-:W-:Y:S02]  /*a600*/  MOV R192, R187 ;  /* 0x000000bb00c07202 */ /* 0x000fe40000000f00 */
[----:B------:R-:W-:Y:S02]  /*a610*/  MOV R187, R130 ;  /* 0x0000008200bb7202 */ /* 0x000fe40000000f00 */
[----:B------:R-:W4:Y:S01]  /*a620*/  LDL.LU R130, [R1+0x58] ;  /* 0x0000580001827983 */ /* 0x000f220000300800 */
[----:B------:R-:W-:Y:S02]  /*a630*/  MOV R196, R193 ;  /* 0x000000c100c47202 */ /* 0x000fe40000000f00 */
[----:B------:R-:W-:Y:S02]  /*a640*/  MOV R193, R192 ;  /* 0x000000c000c17202 */ /* 0x000fe40000000f00 */
[----:B------:R-:W-:Y:S02]  /*a650*/  MOV R175, R152 ;  /* 0x0000009800af7202 */ /* 0x000fe40000000f00 */
[----:B------:R-:W-:Y:S02]  /*a660*/  MOV R185, R174 ;  /* 0x000000ae00b97202 */ /* 0x000fe40000000f00 */
[----:B------:R-:W-:Y:S01]  /*a670*/  MOV R174, R153 ;  /* 0x0000009900ae7202 */ /* 0x000fe20000000f00 */
[----:B-1----:R-:W-:Y:S01]  /*a680*/  FFMA.FTZ R138, R195, c[0x0][0x2d0], -R3 ;  /* 0x0000b400c38a7a23 */ /* 0x002fe20000010803 */
[----:B------:R-:W-:Y:S02]  /*a690*/  MOV R195, R194 ;  /* 0x000000c200c37202 */ /* 0x000fe40000000f00 */
[----:B------:R-:W-:Y:S01]  /*a6a0*/  MOV R194, R173 ;  /* 0x000000ad00c27202 */ /* 0x000fe20000000f00 */
[----:B------:R1:W-:Y:S01]  /*a6b0*/  MUFU.EX2 R192, R138 ;  /* 0x0000008a00c07308 */ /* 0x0003e20000000800 */
[-C--:B---3--:R-:W-:Y:S03]  /*a6c0*/  HMMA.16816.F32 R116, R144, R148.reuse, R116 ;  /* 0x000000949074723c */ /* 0x088fe60000001874 */
[----:B------:R-:W-:Y:S02]  /*a6d0*/  MOV R173, R131 ;  /* 0x0000008300ad7202 */ /* 0x000fe40000000f00 */
[----:B------:R-:W3:Y:S01]  /*a6e0*/  LDL.LU R131, [R1+0x54] ;  /* 0x0000540001837983 */ /* 0x000ee20000300800 */
[----:B------:R-:W-:Y:S02]  /*a6f0*/  MOV R183, R172 ;  /* 0x000000ac00b77202 */ /* 0x000fe40000000f00 */
[C---:B------:R-:W-:Y:S04]  /*a700*/  HMMA.16816.F32 R120, R140.reuse, R148, R120 ;  /* 0x000000948c78723c */ /* 0x040fe80000001878 */
[----:B------:R-:W-:Y:S01]  /*a710*/  MOV R172, R171 ;  /* 0x000000ab00ac7202 */ /* 0x000fe20000000f00 */
[----:B--2---:R-:W-:Y:S01]  /*a720*/  FMUL.FTZ R127, R0, R127 ;  /* 0x0000007f007f7220 */ /* 0x004fe20000410000 */
[----:B------:R-:W-:Y:S01]  /*a730*/  MOV R184, R168 ;  /* 0x000000a800b87202 */ /* 0x000fe20000000f00 */
[----:B------:R-:W-:Y:S01]  /*a740*/  FFMA.FTZ R139, R183, c[0x0][0x2d0], -R191 ;  /* 0x0000b400b78b7a23 */ /* 0x000fe200000108bf */
[----:B------:R-:W-:Y:S03]  /*a750*/  MOV R168, R154 ;  /* 0x0000009a00a87202 */ /* 0x000fe60000000f00 */
[----:B------:R2:W-:Y:S01]  /*a760*/  MUFU.EX2 R183, R139 ;  /* 0x0000008b00b77308 */ /* 0x0005e20000000800 */
[-C--:B------:R-:W-:Y:S03]  /*a770*/  HMMA.16816.F32 R124, R140, R150.reuse, R124 ;  /* 0x000000968c7c723c */ /* 0x080fe6000000187c */
[----:B------:R-:W-:Y:S01]  /*a780*/  MOV R171, R166 ;  /* 0x000000a600ab7202 */ /* 0x000fe20000000f00 */
[----:B-1----:R-:W-:Y:S01]  /*a790*/  FFMA.FTZ R138, R196, c[0x0][0x2d0], -R3 ;  /* 0x0000b400c48a7a23 */ /* 0x002fe20000010803 */
[----:B------:R-:W-:Y:S02]  /*a7a0*/  MOV R166, R158 ;  /* 0x0000009e00a67202 */ /* 0x000fe40000000f00 */
[----:B------:R-:W-:Y:S02]  /*a7b0*/  MOV R158, R155 ;  /* 0x0000009b009e7202 */ /* 0x000fe40000000f00 */
[----:B------:R-:W1:Y:S01]  /*a7c0*/  LDSM.16.MT88.4 R152, [R225+0x900] ;  /* 0x00090000e198783b */ /* 0x000e620000004200 */
[----:B------:R2:W1:Y:S02]  /*a7d0*/  MUFU.EX2 R204, R138 ;  /* 0x0000008a00cc7308 */ /* 0x0004640000000800 */
[----:B------:R-:W-:Y:S02]  /*a7e0*/  F2FP.PACK_AB R141, R243, R177 ;  /* 0x000000b1f38d723e */ /* 0x000fe400000000ff */
[----:B------:R-:W-:Y:S02]  /*a7f0*/  F2FP.PACK_AB R140, R198, R178 ;  /* 0x000000b2c68c723e */ /* 0x000fe400000000ff */
[----:B------:R-:W-:Y:S02]  /*a800*/  F2FP.PACK_AB R142, R199, R181 ;  /* 0x000000b5c78e723e */ /* 0x000fe400000000ff */
[----:B------:R-:W-:Y:S01]  /*a810*/  F2FP.PACK_AB R143, R202, R180 ;  /* 0x000000b4ca8f723e */ /* 0x000fe200000000ff */
[----:B--2---:R-:W2:Y:S01]  /*a820*/  LDL.LU R139, [R1] ;  /* 0x00000000018b7983 */ /* 0x004ea20000300800 */
[--C-:B------:R-:W-:Y:S04]  /*a830*/  FFMA.FTZ R138, R195, c[0x0][0x2d0], -R208.reuse ;  /* 0x0000b400c38a7a23 */ /* 0x100fe800000108d0 */
[----:B------:R1:W-:Y:S02]  /*a840*/  MUFU.EX2 R206, R138 ;  /* 0x0000008a00ce7308 */ /* 0x0003e40000000800 */
[--C-:B-1----:R-:W-:Y:S01]  /*a850*/  FFMA.FTZ R138, R193, c[0x0][0x2d0], -R208.reuse ;  /* 0x0000b400c18a7a23 */ /* 0x102fe200000108d0 */
[----:B------:R-:W-:Y:S02]  /*a860*/  MOV R193, R186 ;  /* 0x000000ba00c17202 */ /* 0x000fe40000000f00 */
[----:B------:R-:W-:Y:S05]  /*a870*/  MOV R186, R185 ;  /* 0x000000b900ba7202 */ /* 0x000fea0000000f00 */
[----:B------:R1:W-:Y:S02]  /*a880*/  MUFU.EX2 R185, R138 ;  /* 0x0000008a00b97308 */ /* 0x0003e40000000800 */
[--C-:B-1----:R-:W-:Y:S08]  /*a890*/  FFMA.FTZ R138, R194, c[0x0][0x2d0], -R208.reuse ;  /* 0x0000b400c28a7a23 */ /* 0x102ff000000108d0 */
[----:B------:R1:W-:Y:S02]  /*a8a0*/  MUFU.EX2 R196, R138 ;  /* 0x0000008a00c47308 */ /* 0x0003e40000000800 */
[----:B-1----:R-:W-:Y:S08]  /*a8b0*/  FFMA.FTZ R138, R193, c[0x0][0x2d0], -R208 ;  /* 0x0000b400c18a7a23 */ /* 0x002ff000000108d0 */
[----:B------:R1:W-:Y:S02]  /*a8c0*/  MUFU.EX2 R193, R138 ;  /* 0x0000008a00c17308 */ /* 0x0003e40000000800 */
[--C-:B-1----:R-:W-:Y:S08]  /*a8d0*/  FFMA.FTZ R138, R184, c[0x0][0x2d0], -R191.reuse ;  /* 0x0000b400b88a7a23 */ /* 0x102ff000000108bf */
[----:B------:R1:W-:Y:S02]  /*a8e0*/  MUFU.EX2 R184, R138 ;  /* 0x0000008a00b87308 */ /* 0x0003e40000000800 */
[--C-:B-1----:R-:W-:Y:S08]  /*a8f0*/  FFMA.FTZ R138, R186, c[0x0][0x2d0], -R191.reuse ;  /* 0x0000b400ba8a7a23 */ /* 0x102ff000000108bf */
[----:B------:R1:W-:Y:S02]  /*a900*/  MUFU.EX2 R195, R138 ;  /* 0x0000008a00c37308 */ /* 0x0003e40000000800 */
[--C-:B-1----:R-:W-:Y:S08]  /*a910*/  FFMA.FTZ R138, R182, c[0x0][0x2d0], -R190.reuse ;  /* 0x0000b400b68a7a23 */ /* 0x102ff000000108be */
[----:B------:R1:W-:Y:S02]  /*a920*/  MUFU.EX2 R186, R138 ;  /* 0x0000008a00ba7308 */ /* 0x0003e40000000800 */
[--C-:B-1----:R-:W-:Y:S02]  /*a930*/  FFMA.FTZ R138, R175, c[0x0][0x2d0], -R190.reuse ;  /* 0x0000b400af8a7a23 */ /* 0x102fe400000108be */
[--C-:B------:R-:W-:Y:S06]  /*a940*/  FFMA.FTZ R175, R158, c[0x0][0x2d0], -R190.reuse ;  /* 0x0000b4009eaf7a23 */ /* 0x100fec00000108be */
[----:B------:R1:W-:Y:S01]  /*a950*/  MUFU.EX2 R197, R138 ;  /* 0x0000008a00c57308 */ /* 0x0003e20000000800 */
[C---:B----4-:R-:W-:Y:S09]  /*a960*/  FMUL.FTZ R128, R134.reuse, R128 ;  /* 0x0000008086807220 */ /* 0x050ff20000410000 */
[----:B------:R-:W-:Y:S01]  /*a970*/  MUFU.EX2 R252, R175 ;  /* 0x000000af00fc7308 */ /* 0x000fe20000000800 */
[----:B------:R-:W-:Y:S02]  /*a980*/  FMUL.FTZ R129, R134, R129 ;  /* 0x0000008186817220 */ /* 0x000fe40000410000 */
[--C-:B-1----:R-:W-:Y:S02]  /*a990*/  FFMA.FTZ R138, R174, c[0x0][0x2d0], -R190.reuse ;  /* 0x0000b400ae8a7a23 */ /* 0x102fe400000108be */
[--C-:B------:R-:W-:Y:S05]  /*a9a0*/  FFMA.FTZ R174, R159, c[0x0][0x2d0], -R190.reuse ;  /* 0x0000b4009fae7a23 */ /* 0x100fea00000108be */
[----:B------:R1:W-:Y:S01]  /*a9b0*/  MUFU.EX2 R194, R138 ;  /* 0x0000008a00c27308 */ /* 0x0003e20000000800 */
[C---:B------:R-:W-:Y:S09]  /*a9c0*/  FMUL.FTZ R130, R133.reuse, R130 ;  /* 0x0000008285827220 */ /* 0x040ff20000410000 */
[----:B------:R-:W-:Y:S01]  /*a9d0*/  MUFU.EX2 R174, R174 ;  /* 0x000000ae00ae7308 */ /* 0x000fe20000000800 */
[----:B---3--:R-:W-:Y:S02]  /*a9e0*/  FMUL.FTZ R131, R133, R131 ;  /* 0x0000008385837220 */ /* 0x008fe40000410000 */
[----:B-1----:R-:W-:Y:S02]  /*a9f0*/  FFMA.FTZ R138, R173, c[0x0][0x2d0], -R190 ;  /* 0x0000b400ad8a7a23 */ /* 0x002fe400000108be */
[--C-:B------:R-:W-:Y:S02]  /*aa00*/  FFMA.FTZ R173, R169, c[0x0][0x2d0], -R208.reuse ;  /* 0x0000b400a9ad7a23 */ /* 0x100fe400000108d0 */
[--C-:B------:R-:W-:Y:S01]  /*aa10*/  FFMA.FTZ R169, R166, c[0x0][0x2d0], -R191.reuse ;  /* 0x0000b400a6a97a23 */ /* 0x100fe200000108bf */
[----:B------:R-:W-:Y:S01]  /*aa20*/  HMMA.16816.F32 R128, R144, R150, R128 ;  /* 0x000000969080723c */ /* 0x000fe20000001880 */
[----:B------:R-:W1:Y:S01]  /*aa30*/  LDSM.16.MT88.4 R148, [R226+0x900] ;  /* 0x00090000e294783b */ /* 0x000e620000004200 */
[----:B------:R3:W-:Y:S02]  /*aa40*/  MUFU.EX2 R182, R138 ;  /* 0x0000008a00b67308 */ /* 0x0007e40000000800 */
[----:B------:R-:W-:Y:S03]  /*aa50*/  FFMA.FTZ R166, R162, c[0x0][0x2d0], -R191 ;  /* 0x0000b400a2a67a23 */ /* 0x000fe600000108bf */
[----:B------:R-:W-:Y:S01]  /*aa60*/  F2FP.PACK_AB R144, R235, R176 ;  /* 0x000000b0eb90723e */ /* 0x000fe200000000ff */
[-C--:B------:R-:W-:Y:S04]  /*aa70*/  HMMA.16816.F32 R4, R140, R152.reuse, R4 ;  /* 0x000000988c04723c */ /* 0x080fe80000001804 */
[----:B------:R-:W-:Y:S01]  /*aa80*/  MUFU.EX2 R200, R169 ;  /* 0x000000a900c87308 */ /* 0x000fe20000000800 */
[----:B------:R-:W-:Y:S02]  /*aa90*/  F2FP.PACK_AB R146, R203, R179 ;  /* 0x000000b3cb92723e */ /* 0x000fe400000000ff */
[----:B------:R-:W-:Y:S02]  /*aaa0*/  F2FP.PACK_AB R145, R205, R164 ;  /* 0x000000a4cd91723e */ /* 0x000fe400000000ff */
[----:B------:R-:W-:Y:S05]  /*aab0*/  F2FP.PACK_AB R147, R204, R192 ;  /* 0x000000c0cc93723e */ /* 0x000fea00000000ff */
[----:B------:R-:W-:Y:S02]  /*aac0*/  MUFU.EX2 R166, R166 ;  /* 0x000000a600a67308 */ /* 0x000fe40000000800 */
[C---:B------:R-:W-:Y:S04]  /*aad0*/  HMMA.16816.F32 R8, R144.reuse, R152, R8 ;  /* 0x000000989008723c */ /* 0x040fe80000001808 */
[----:B---3--:R-:W-:Y:S02]  /*aae0*/  FFMA.FTZ R138, R172, c[0x0][0x2d0], -R3 ;  /* 0x0000b400ac8a7a23 */ /* 0x008fe40000010803 */
[--C-:B------:R-:W-:Y:S02]  /*aaf0*/  FFMA.FTZ R172, R156, c[0x0][0x2d0], -R208.reuse ;  /* 0x0000b4009cac7a23 */ /* 0x100fe400000108d0 */
[-C--:B------:R-:W-:Y:S01]  /*ab00*/  HMMA.16816.F32 R12, R144, R154.reuse, R12 ;  /* 0x0000009a900c723c */ /* 0x080fe2000000180c */
[----:B------:R-:W3:Y:S01]  /*ab10*/  LDL.LU R156, [R1+0x4] ;  /* 0x00000400019c7983 */ /* 0x000ee20000300800 */
[----:B------:R4:W-:Y:S02]  /*ab20*/  MUFU.EX2 R248, R138 ;  /* 0x0000008a00f87308 */ /* 0x0009e40000000800 */
[----:B------:R-:W-:Y:S02]  /*ab30*/  FFMA.FTZ R152, R187, c[0x0][0x2d0], -R191 ;  /* 0x0000b400bb987a23 */ /* 0x000fe400000108bf */
[----:B--2---:R-:W-:Y:S02]  /*ab40*/  FFMA.FTZ R139, R134, R139, R215 ;  /* 0x0000008b868b7223 */ /* 0x004fe400000100d7 */
[C---:B------:R-:W-:Y:S04]  /*ab50*/  HMMA.16816.F32 R16, R140.reuse, R154, R16 ;  /* 0x0000009a8c10723c */ /* 0x040fe80000001810 */
[----:B------:R2:W-:Y:S04]  /*ab60*/  MUFU.EX2 R187, R152 ;  /* 0x0000009800bb7308 */ /* 0x0005e80000000800 */
[-C--:B-1----:R-:W-:Y:S06]  /*ab70*/  HMMA.16816.F32 R20, R140, R148.reuse, R20 ;  /* 0x000000948c14723c */ /* 0x082fec0000001814 */
[----:B------:R-:W-:Y:S02]  /*ab80*/  MUFU.EX2 R173, R173 ;  /* 0x000000ad00ad7308 */ /* 0x000fe40000000800 */
[C---:B------:R-:W-:Y:S04]  /*ab90*/  HMMA.16816.F32 R24, R144.reuse, R148, R24 ;  /* 0x000000949018723c */ /* 0x040fe80000001818 */
[----:B----4-:R-:W-:Y:S02]  /*aba0*/  FFMA.FTZ R138, R171, c[0x0][0x2d0], -R3 ;  /* 0x0000b400ab8a7a23 */ /* 0x010fe40000010803 */
[----:B------:R-:W-:Y:S02]  /*abb0*/  FFMA.FTZ R171, R168, c[0x0][0x2d0], -R208 ;  /* 0x0000b400a8ab7a23 */ /* 0x000fe400000108d0 */
[-C--:B------:R-:W-:Y:S01]  /*abc0*/  HMMA.16816.F32 R28, R144, R150.reuse, R28 ;  /* 0x00000096901c723c */ /* 0x080fe2000000181c */
[----:B------:R1:W-:Y:S01]  /*abd0*/  MUFU.EX2 R249, R138 ;  /* 0x0000008a00f97308 */ /* 0x0003e20000000800 */
[----:B--2---:R-:W-:Y:S02]  /*abe0*/  LDSM.16.MT88.4 R152, [R226+0x1100] ;  /* 0x00110000e298783b */ /* 0x004fe40000004200 */
[----:B------:R-:W-:Y:S02]  /*abf0*/  FFMA.FTZ R168, R165, c[0x0][0x2d0], -R191 ;  /* 0x0000b400a5a87a23 */ /* 0x000fe400000108bf */
[--C-:B------:R-:W-:Y:S02]  /*ac00*/  FFMA.FTZ R165, R160, c[0x0][0x2d0], -R190.reuse ;  /* 0x0000b400a0a57a23 */ /* 0x100fe400000108be */
[C---:B------:R-:W-:Y:S03]  /*ac10*/  HMMA.16816.F32 R32, R140.reuse, R150, R32 ;  /* 0x000000968c20723c */ /* 0x040fe60000001820 */
[----:B------:R-:W2:Y:S01]  /*ac20*/  MUFU.EX2 R168, R168 ;  /* 0x000000a800a87308 */ /* 0x000ea20000000800 */
[----:B------:R-:W4:Y:S01]  /*ac30*/  LDSM.16.MT88.4 R148, [R228+0x900] ;  /* 0x00090000e494783b */ /* 0x000f220000004200 */
[----:B------:R-:W-:Y:S08]  /*ac40*/  FFMA.FTZ R190, R157, c[0x0][0x2d0], -R190 ;  /* 0x0000b4009dbe7a23 */ /* 0x000ff000000108be */
[----:B------:R-:W-:Y:S01]  /*ac50*/  MUFU.EX2 R251, R190 ;  /* 0x000000be00fb7308 */ /* 0x000fe20000000800 */
[----:B-1----:R-:W-:Y:S02]  /*ac60*/  FFMA.FTZ R138, R170, c[0x0][0x2d0], -R3 ;  /* 0x0000b400aa8a7a23 */ /* 0x002fe40000010803 */
[----:B------:R-:W-:Y:S02]  /*ac70*/  FFMA.FTZ R170, R167, c[0x0][0x2d0], -R208 ;  /* 0x0000b400a7aa7a23 */ /* 0x000fe400000108d0 */
[----:B------:R-:W-:Y:S05]  /*ac80*/  FFMA.FTZ R167, R163, c[0x0][0x2d0], -R191 ;  /* 0x0000b400a3a77a23 */ /* 0x000fea00000108bf */
[----:B------:R1:W-:Y:S01]  /*ac90*/  MUFU.EX2 R247, R138 ;  /* 0x0000008a00f77308 */ /* 0x0003e20000000800 */
[----:B--2---:R-:W-:Y:S09]  /*aca0*/  MOV R175, R168 ;  /* 0x000000a800af7202 */ /* 0x004ff20000000f00 */
[----:B------:R-:W-:Y:S10]  /*acb0*/  MUFU.EX2 R167, R167 ;  /* 0x000000a700a77308 */ /* 0x000ff40000000800 */
[----:B------:R2:W2:Y:S01]  /*acc0*/  MUFU.EX2 R201, R165 ;  /* 0x000000a500c97308 */ /* 0x0004a20000000800 */
[-C--:B----4-:R-:W-:Y:S03]  /*acd0*/  HMMA.16816.F32 R36, R140, R148.reuse, R36 ;  /* 0x000000948c24723c */ /* 0x090fe60000001824 */
[--C-:B-1----:R-:W-:Y:S02]  /*ace0*/  FFMA.FTZ R138, R161, c[0x0][0x2d0], -R3.reuse ;  /* 0x0000b400a18a7a23 */ /* 0x102fe40000010803 */
[----:B------:R-:W-:Y:S01]  /*acf0*/  LDSM.16.MT88.4 R160, [R227+0x1100] ;  /* 0x00110000e3a0783b */ /* 0x000fe20000004200 */
[----:B------:R-:W-:Y:S02]  /*ad00*/  FFMA.FTZ R3, R188, c[0x0][0x2d0], -R3 ;  /* 0x0000b400bc037a23 */ /* 0x000fe40000010803 */
[C---:B------:R-:W-:Y:S01]  /*ad10*/  HMMA.16816.F32 R40, R144.reuse, R148, R40 ;  /* 0x000000949028723c */ /* 0x040fe20000001828 */
[----:B------:R-:W-:Y:S07]  /*ad20*/  MUFU.EX2 R188, R171 ;  /* 0x000000ab00bc7308 */ /* 0x000fee0000000800 */
[-C--:B------:R-:W-:Y:S03]  /*ad30*/  HMMA.16816.F32 R44, R144, R150.reuse, R44 ;  /* 0x00000096902c723c */ /* 0x080fe6000000182c */
[----:B------:R3:W1:Y:S01]  /*ad40*/  MUFU.EX2 R250, R138 ;  /* 0x0000008a00fa7308 */ /* 0x0006620000000800 */
[----:B--2---:R-:W-:Y:S04]  /*ad50*/  MOV R165, R185 ;  /* 0x000000b900a57202 */ /* 0x004fe80000000f00 */
[C---:B------:R-:W-:Y:S01]  /*ad60*/  HMMA.16816.F32 R48, R140.reuse, R150, R48 ;  /* 0x000000968c30723c */ /* 0x040fe20000001830 */
[----:B------:R-:W2:Y:S03]  /*ad70*/  LDSM.16.MT88.4 R148, [R227+0x900] ;  /* 0x00090000e394783b */ /* 0x000ea60000004200 */
[----:B------:R-:W-:Y:S01]  /*ad80*/  F2FP.PACK_AB R208, R174, R201 ;  /* 0x000000c9aed0723e */ /* 0x000fe200000000ff */
[----:B------:R-:W4:Y:S03]  /*ad90*/  MUFU.EX2 R172, R172 ;  /* 0x000000ac00ac7308 */ /* 0x000f260000000800 */
[-C--:B--2---:R-:W-:Y:S08]  /*ada0*/  HMMA.16816.F32 R52, R140, R148.reuse, R52 ;  /* 0x000000948c34723c */ /* 0x084ff00000001834 */
[C---:B------:R-:W-:Y:S08]  /*adb0*/  HMMA.16816.F32 R56, R144.reuse, R148, R56 ;  /* 0x000000949038723c */ /* 0x040ff00000001838 */
[-C--:B------:R-:W-:Y:S08]  /*adc0*/  HMMA.16816.F32 R60, R144, R150.reuse, R60 ;  /* 0x00000096903c723c */ /* 0x080ff0000000183c */
[C---:B------:R-:W-:Y:S01]  /*add0*/  HMMA.16816.F32 R64, R140.reuse, R150, R64 ;  /* 0x000000968c40723c */ /* 0x040fe20000001840 */
[----:B------:R-:W2:Y:S07]  /*ade0*/  LDSM.16.MT88.4 R148, [R225+0x2900] ;  /* 0x00290000e194783b */ /* 0x000eae0000004200 */
[-C--:B--2---:R-:W-:Y:S08]  /*adf0*/  HMMA.16816.F32 R68, R140, R148.reuse, R68 ;  /* 0x000000948c44723c */ /* 0x084ff00000001844 */
[C---:B------:R-:W-:Y:S08]  /*ae00*/  HMMA.16816.F32 R72, R144.reuse, R148, R72 ;  /* 0x000000949048723c */ /* 0x040ff00000001848 */
[-C--:B------:R-:W-:Y:S08]  /*ae10*/  HMMA.16816.F32 R76, R144, R150.reuse, R76 ;  /* 0x00000096904c723c */ /* 0x080ff0000000184c */
[C---:B------:R-:W-:Y:S01]  /*ae20*/  HMMA.16816.F32 R80, R140.reuse, R150, R80 ;  /* 0x000000968c50723c */ /* 0x040fe20000001850 */
[----:B------:R-:W2:Y:S07]  /*ae30*/  LDSM.16.MT88.4 R148, [R226+0x2900] ;  /* 0x00290000e294783b */ /* 0x000eae0000004200 */
[-C--:B--2---:R-:W-:Y:S08]  /*ae40*/  HMMA.16816.F32 R84, R140, R148.reuse, R84 ;  /* 0x000000948c54723c */ /* 0x084ff00000001854 */
[C---:B------:R-:W-:Y:S08]  /*ae50*/  HMMA.16816.F32 R88, R144.reuse, R148, R88 ;  /* 0x000000949058723c */ /* 0x040ff00000001858 */
[-C--:B------:R-:W-:Y:S04]  /*ae60*/  HMMA.16816.F32 R92, R144, R150.reuse, R92 ;  /* 0x00000096905c723c */ /* 0x080fe8000000185c */
[----:B---3--:R-:W-:Y:S04]  /*ae70*/  FFMA.FTZ R138, R133, R156, R214 ;  /* 0x0000009c858a7223 */ /* 0x008fe800000100d6 */
[C---:B------:R-:W-:Y:S01]  /*ae80*/  HMMA.16816.F32 R96, R140.reuse, R150, R96 ;  /* 0x000000968c60723c */ /* 0x040fe20000001860 */
[----:B------:R-:W2:Y:S08]  /*ae90*/  LDSM.16.MT88.4 R148, [R228+0x2900] ;  /* 0x00290000e494783b */ /* 0x000eb00000004200 */
[----:B------:R-:W-:Y:S01]  /*aea0*/  LDSM.16.MT88.4 R156, [R228+0x1100] ;  /* 0x00110000e49c783b */ /* 0x000fe20000004200 */
[-C--:B--2---:R-:W-:Y:S08]  /*aeb0*/  HMMA.16816.F32 R100, R140, R148.reuse, R100 ;  /* 0x000000948c64723c */ /* 0x084ff00000001864 */
[C---:B------:R-:W-:Y:S08]  /*aec0*/  HMMA.16816.F32 R104, R144.reuse, R148, R104 ;  /* 0x000000949068723c */ /* 0x040ff00000001868 */
[-C--:B------:R-:W-:Y:S08]  /*aed0*/  HMMA.16816.F32 R108, R144, R150.reuse, R108 ;  /* 0x00000096906c723c */ /* 0x080ff0000000186c */
[C---:B------:R-:W-:Y:S01]  /*aee0*/  HMMA.16816.F32 R112, R140.reuse, R150, R112 ;  /* 0x000000968c70723c */ /* 0x040fe20000001870 */
[----:B------:R-:W2:Y:S07]  /*aef0*/  LDSM.16.MT88.4 R148, [R227+0x2900] ;  /* 0x00290000e394783b */ /* 0x000eae0000004200 */
[-C--:B--2---:R-:W-:Y:S08]  /*af00*/  HMMA.16816.F32 R116, R140, R148.reuse, R116 ;  /* 0x000000948c74723c */ /* 0x084ff00000001874 */
[C---:B------:R-:W-:Y:S01]  /*af10*/  HMMA.16816.F32 R120, R144.reuse, R148, R120 ;  /* 0x000000949078723c */ /* 0x040fe20000001878 */
[----:B------:R-:W2:Y:S04]  /*af20*/  LDL.LU R149, [R1+0xc] ;  /* 0x00000c0001957983 */ /* 0x000ea80000300800 */
[----:B------:R-:W3:Y:S03]  /*af30*/  LDL.LU R148, [R1+0x8] ;  /* 0x0000080001947983 */ /* 0x000ee60000300800 */
[-C--:B------:R-:W-:Y:S01]  /*af40*/  HMMA.16816.F32 R124, R144, R150.reuse, R124 ;  /* 0x00000096907c723c */ /* 0x080fe2000000187c */
[----:B------:R-:W4:Y:S07]  /*af50*/  LDSM.16.MT88.4 R144, [R225+0x1100] ;  /* 0x00110000e190783b */ /* 0x000f2e0000004200 */
[----:B------:R-:W-:Y:S07]  /*af60*/  HMMA.16816.F32 R128, R140, R150, R128 ;  /* 0x000000968c80723c */ /* 0x000fee0000001880 */
[----:B------:R-:W-:Y:S02]  /*af70*/  F2FP.PACK_AB R140, R185, R206 ;  /* 0x000000ceb98c723e */ /* 0x000fe400000000ff */
[----:B------:R-:W-:Y:S03]  /*af80*/  F2FP.PACK_AB R141, R184, R187 ;  /* 0x000000bbb88d723e */ /* 0x000fe600000000ff */
[----:B------:R-:W-:Y:S02]  /*af90*/  F2FP.PACK_AB R142, R193, R196 ;  /* 0x000000c4c18e723e */ /* 0x000fe400000000ff */
[----:B------:R-:W-:Y:S02]  /*afa0*/  F2FP.PACK_AB R143, R183, R195 ;  /* 0x000000c3b78f723e */ /* 0x000fe400000000ff */
[----:B------:R-:W-:Y:S02]  /*afb0*/  F2FP.PACK_AB R150, R182, R194 ;  /* 0x000000c2b696723e */ /* 0x000fe400000000ff */
[----:B-1----:R-:W-:Y:S03]  /*afc0*/  F2FP.PACK_AB R151, R250, R247 ;  /* 0x000000f7fa97723e */ /* 0x002fe600000000ff */
[-C--:B----4-:R-:W-:Y:S03]  /*afd0*/  HMMA.16816.F32 R4, R140, R144.reuse, R4 ;  /* 0x000000908c04723c */ /* 0x090fe60000001804 */
[----:B--2---:R-:W-:Y:S01]  /*afe0*/  FFMA.FTZ R133, R132, R149, R213 ;  /* 0x0000009584857223 */ /* 0x004fe200000100d5 */
[----:B------:R-:W-:Y:S01]  /*aff0*/  F2FP.PACK_AB R149, R249, R248 ;  /* 0x000000f8f995723e */ /* 0x000fe200000000ff */
[----:B------:R1:W2:Y:S01]  /*b000*/  MUFU.EX2 R132, R170 ;  /* 0x000000aa00847308 */ /* 0x0002a20000000800 */
[----:B---3--:R-:W-:Y:S01]  /*b010*/  FFMA.FTZ R134, R0, R148, R209 ;  /* 0x0000009400867223 */ /* 0x008fe200000100d1 */
[----:B------:R-:W-:Y:S01]  /*b020*/  F2FP.PACK_AB R148, R197, R186 ;  /* 0x000000bac594723e */ /* 0x000fe200000000ff */
[----:B------:R-:W-:Y:S01]  /*b030*/  FADD.FTZ R0, R221, R138 ;  /* 0x0000008add007221 */ /* 0x000fe20000010000 */
[----:B------:R-:W-:Y:S03]  /*b040*/  F2FP.PACK_AB R209, R245, R246 ;  /* 0x000000f6f5d1723e */ /* 0x000fe600000000ff */
[----:B------:R-:W-:Y:S02]  /*b050*/  FADD.FTZ R133, R216, R133 ;  /* 0x00000085d8857221 */ /* 0x000fe40000010000 */
[----:B------:R-:W-:Y:S01]  /*b060*/  FADD.FTZ R0, R223, R0 ;  /* 0x00000000df007221 */ /* 0x000fe20000010000 */
[C---:B------:R-:W-:Y:S01]  /*b070*/  HMMA.16816.F32 R8, R148.reuse, R144, R8 ;  /* 0x000000909408723c */ /* 0x040fe20000001808 */
[----:B------:R3:W-:Y:S03]  /*b080*/  MUFU.EX2 R138, R3 ;  /* 0x00000003008a7308 */ /* 0x0007e60000000800 */
[----:B------:R-:W-:Y:S02]  /*b090*/  FADD.FTZ R133, R217, R133 ;  /* 0x00000085d9857221 */ /* 0x000fe40000010000 */
[----:B------:R-:W-:Y:S01]  /*b0a0*/  LDSM.16.MT88.4 R216, [R226+0x3900] ;  /* 0x00390000e2d8783b */ /* 0x000fe20000004200 */
[----:B------:R-:W-:Y:S01]  /*b0b0*/  FADD.FTZ R134, R210, R134 ;  /* 0x00000086d2867221 */ /* 0x000fe20000010000 */
[-C--:B------:R-:W-:Y:S04]  /*b0c0*/  HMMA.16816.F32 R12, R148, R146.reuse, R12 ;  /* 0x00000092940c723c */ /* 0x080fe8000000180c */
[----:B------:R-:W-:Y:S01]  /*b0d0*/  FADD.FTZ R134, R211, R134 ;  /* 0x00000086d3867221 */ /* 0x000fe20000010000 */
[----:B------:R-:W-:Y:S01]  /*b0e0*/  F2FP.PACK_AB R210, R251, R252 ;  /* 0x000000fcfbd2723e */ /* 0x000fe200000000ff */
[----:B-1----:R-:W-:Y:S02]  /*b0f0*/  LDSM.16.MT88.4 R168, [R226+0x1900] ;  /* 0x00190000e2a8783b */ /* 0x002fe40000004200 */
[C---:B------:R-:W-:Y:S04]  /*b100*/  HMMA.16816.F32 R16, R140.reuse, R146, R16 ;  /* 0x000000928c10723c */ /* 0x040fe80000001810 */
[----:B------:R-:W-:Y:S02]  /*b110*/  FADD.FTZ R134, R212, R134 ;  /* 0x00000086d4867221 */ /* 0x000fe40000010000 */
[----:B------:R-:W1:Y:S02]  /*b120*/  LDSM.16.MT88.4 R144, [R225+0x3100] ;  /* 0x00310000e190783b */ /* 0x000e640000004200 */
[-C--:B------:R-:W-:Y:S04]  /*b130*/  HMMA.16816.F32 R20, R140, R152.reuse, R20 ;  /* 0x000000988c14723c */ /* 0x080fe80000001814 */
[----:B---3--:R-:W-:Y:S02]  /*b140*/  FADD.FTZ R3, R242, R0 ;  /* 0x00000000f2037221 */ /* 0x008fe40000010000 */
[----:B------:R-:W-:Y:S01]  /*b150*/  LDSM.16.MT88.4 R212, [R225+0x3900] ;  /* 0x00390000e1d4783b */ /* 0x000fe20000004200 */
[----:B------:R-:W-:Y:S01]  /*b160*/  FADD.FTZ R0, R220, R133 ;  /* 0x00000085dc007221 */ /* 0x000fe20000010000 */
[C---:B------:R-:W-:Y:S04]  /*b170*/  HMMA.16816.F32 R24, R148.reuse, R152, R24 ;  /* 0x000000989418723c */ /* 0x040fe80000001818 */
[----:B------:R-:W-:Y:S01]  /*b180*/  MOV R133, R166 ;  /* 0x000000a600857202 */ /* 0x000fe20000000f00 */
[----:B------:R-:W-:Y:S01]  /*b190*/  FADD.FTZ R0, R176, R0 ;  /* 0x00000000b0007221 */ /* 0x000fe20000010000 */
[----:B------:R-:W-:Y:S01]  /*b1a0*/  MOV R166, R184 ;  /* 0x000000b800a67202 */ /* 0x000fe20000000f00 */
[----:B------:R-:W-:Y:S01]  /*b1b0*/  FADD.FTZ R3, R177, R3 ;  /* 0x00000003b1037221 */ /* 0x000fe20000010000 */
[-C--:B------:R-:W-:Y:S04]  /*b1c0*/  HMMA.16816.F32 R28, R148, R154.reuse, R28 ;  /* 0x0000009a941c723c */ /* 0x080fe8000000181c */
[----:B------:R-:W-:Y:S01]  /*b1d0*/  MOV R177, R204 ;  /* 0x000000cc00b17202 */ /* 0x000fe20000000f00 */
[----:B------:R-:W-:Y:S01]  /*b1e0*/  FADD.FTZ R3, R243, R3 ;  /* 0x00000003f3037221 */ /* 0x000fe20000010000 */
[----:B------:R-:W-:Y:S01]  /*b1f0*/  MOV R176, R188 ;  /* 0x000000bc00b07202 */ /* 0x000fe20000000f00 */
[----:B------:R-:W-:Y:S01]  /*b200*/  FADD.FTZ R0, R235, R0 ;  /* 0x00000000eb007221 */ /* 0x000fe20000010000 */
[C---:B------:R-:W-:Y:S01]  /*b210*/  HMMA.16816.F32 R32, R140.reuse, R154, R32 ;  /* 0x0000009a8c20723c */ /* 0x040fe20000001820 */
[----:B------:R-:W3:Y:S03]  /*b220*/  LDSM.16.MT88.4 R152, [R226+0x3100] ;  /* 0x00310000e298783b */ /* 0x000ee60000004200 */
[----:B------:R-:W-:Y:S01]  /*b230*/  F2FP.PACK_AB R188, R172, R173 ;  /* 0x000000adacbc723e */ /* 0x000fe200000000ff */
[----:B------:R-:W-:Y:S03]  /*b240*/  FADD.FTZ R134, R164, R134 ;  /* 0x00000086a4867221 */ /* 0x000fe60000010000 */
[-C--:B------:R-:W-:Y:S08]  /*b250*/  HMMA.16816.F32 R36, R140, R156.reuse, R36 ;  /* 0x0000009c8c24723c */ /* 0x080ff00000001824 */
[C---:B------:R-:W-:Y:S08]  /*b260*/  HMMA.16816.F32 R40, R148.reuse, R156, R40 ;  /* 0x0000009c9428723c */ /* 0x040ff00000001828 */
[-C--:B------:R-:W-:Y:S08]  /*b270*/  HMMA.16816.F32 R44, R148, R158.reuse, R44 ;  /* 0x0000009e942c723c */ /* 0x080ff0000000182c */
[C---:B------:R-:W-:Y:S01]  /*b280*/  HMMA.16816.F32 R48, R140.reuse, R158, R48 ;  /* 0x0000009e8c30723c */ /* 0x040fe20000001830 */
[----:B------:R-:W4:Y:S07]  /*b290*/  LDSM.16.MT88.4 R156, [R228+0x3100] ;  /* 0x00310000e49c783b */ /* 0x000f2e0000004200 */
[-C--:B------:R-:W-:Y:S08]  /*b2a0*/  HMMA.16816.F32 R52, R140, R160.reuse, R52 ;  /* 0x000000a08c34723c */ /* 0x080ff00000001834 */
[C---:B------:R-:W-:Y:S08]  /*b2b0*/  HMMA.16816.F32 R56, R148.reuse, R160, R56 ;  /* 0x000000a09438723c */ /* 0x040ff00000001838 */
[-C--:B------:R-:W-:Y:S08]  /*b2c0*/  HMMA.16816.F32 R60, R148, R162.reuse, R60 ;  /* 0x000000a2943c723c */ /* 0x080ff0000000183c */
[C---:B------:R-:W-:Y:S01]  /*b2d0*/  HMMA.16816.F32 R64, R140.reuse, R162, R64 ;  /* 0x000000a28c40723c */ /* 0x040fe20000001840 */
[----:B------:R-:W2:Y:S07]  /*b2e0*/  LDSM.16.MT88.4 R160, [R227+0x3100] ;  /* 0x00310000e3a0783b */ /* 0x000eae0000004200 */
[-C--:B-1----:R-:W-:Y:S08]  /*b2f0*/  HMMA.16816.F32 R68, R140, R144.reuse, R68 ;  /* 0x000000908c44723c */ /* 0x082ff00000001844 */
[C---:B------:R-:W-:Y:S08]  /*b300*/  HMMA.16816.F32 R72, R148.reuse, R144, R72 ;  /* 0x000000909448723c */ /* 0x040ff00000001848 */
[-C--:B------:R-:W-:Y:S08]  /*b310*/  HMMA.16816.F32 R76, R148, R146.reuse, R76 ;  /* 0x00000092944c723c */ /* 0x080ff0000000184c */
[C---:B------:R-:W-:Y:S08]  /*b320*/  HMMA.16816.F32 R80, R140.reuse, R146, R80 ;  /* 0x000000928c50723c */ /* 0x040ff00000001850 */
[-C--:B---3--:R-:W-:Y:S08]  /*b330*/  HMMA.16816.F32 R84, R140, R152.reuse, R84 ;  /* 0x000000988c54723c */ /* 0x088ff00000001854 */
[C---:B------:R-:W-:Y:S08]  /*b340*/  HMMA.16816.F32 R88, R148.reuse, R152, R88 ;  /* 0x000000989458723c */ /* 0x040ff00000001858 */
[-C--:B------:R-:W-:Y:S08]  /*b350*/  HMMA.16816.F32 R92, R148, R154.reuse, R92 ;  /* 0x0000009a945c723c */ /* 0x080ff0000000185c */
[C---:B------:R-:W-:Y:S01]  /*b360*/  HMMA.16816.F32 R96, R140.reuse, R154, R96 ;  /* 0x0000009a8c60723c */ /* 0x040fe20000001860 */
[----:B------:R-:W1:Y:S07]  /*b370*/  LDSM.16.MT88.4 R152, [R225+0x1900] ;  /* 0x00190000e198783b */ /* 0x000e6e0000004200 */
[-C--:B----4-:R-:W-:Y:S08]  /*b380*/  HMMA.16816.F32 R100, R140, R156.reuse, R100 ;  /* 0x0000009c8c64723c */ /* 0x090ff00000001864 */
[C---:B------:R-:W-:Y:S07]  /*b390*/  HMMA.16816.F32 R104, R148.reuse, R156, R104 ;  /* 0x0000009c9468723c */ /* 0x040fee0000001868 */
[----:B------:R-:W-:Y:S01]  /*b3a0*/  MOV R156, R206 ;  /* 0x000000ce009c7202 */ /* 0x000fe20000000f00 */
[-C--:B------:R-:W-:Y:S04]  /*b3b0*/  HMMA.16816.F32 R108, R148, R158.reuse, R108 ;  /* 0x0000009e946c723c */ /* 0x080fe8000000186c */
[----:B------:R-:W-:Y:S02]  /*b3c0*/  MOV R157, R167 ;  /* 0x000000a7009d7202 */ /* 0x000fe40000000f00 */
[----:B------:R-:W-:Y:S02]  /*b3d0*/  MOV R167, R186 ;  /* 0x000000ba00a77202 */ /* 0x000fe40000000f00 */
[C---:B------:R-:W-:Y:S04]  /*b3e0*/  HMMA.16816.F32 R112, R140.reuse, R158, R112 ;  /* 0x0000009e8c70723c */ /* 0x040fe80000001870 */
[----:B------:R-:W-:Y:S03]  /*b3f0*/  F2FP.PACK_AB R191, R133, R157 ;  /* 0x0000009d85bf723e */ /* 0x000fe600000000ff */
[----:B--2---:R-:W-:Y:S01]  /*b400*/  MOV R158, R132 ;  /* 0x00000084009e7202 */ /* 0x004fe20000000f00 */
[-C--:B------:R-:W-:Y:S04]  /*b410*/  HMMA.16816.F32 R116, R140, R160.reuse, R116 ;  /* 0x000000a08c74723c */ /* 0x080fe80000001874 */
[----:B------:R-:W-:Y:S01]  /*b420*/  FADD.FTZ R132, R222, R139 ;  /* 0x0000008bde847221 */ /* 0x000fe20000010000 */
[----:B------:R-:W-:Y:S01]  /*b430*/  MOV R159, R187 ;  /* 0x000000bb009f7202 */ /* 0x000fe20000000f00 */
[----:B------:R2:W3:Y:S01]  /*b440*/  MUFU.EX2 R139, R189 ;  /* 0x000000bd008b7308 */ /* 0x0004e20000000800 */
[----:B------:R-:W4:Y:S01]  /*b450*/  LDSM.16.MT88.4 R184, [R228+0x1900] ;  /* 0x00190000e4b8783b */ /* 0x000f220000004200 */
[C---:B------:R-:W-:Y:S04]  /*b460*/  HMMA.16816.F32 R120, R148.reuse, R160, R120 ;  /* 0x000000a09478723c */ /* 0x040fe80000001878 */
[----:B------:R-:W-:Y:S01]  /*b470*/  FADD.FTZ R132, R231, R132 ;  /* 0x00000084e7847221 */ /* 0x000fe20000010000 */
[----:B------:R-:W-:Y:S02]  /*b480*/  F2FP.PACK_AB R190, R158, R176 ;  /* 0x000000b09ebe723e */ /* 0x000fe400000000ff */
[----:B------:R-:W-:Y:S01]  /*b490*/  LDSM.16.MT88.4 R220, [R228+0x3900] ;  /* 0x00390000e4dc783b */ /* 0x000fe20000004200 */
[-C--:B------:R-:W-:Y:S04]  /*b4a0*/  HMMA.16816.F32 R124, R148, R162.reuse, R124 ;  /* 0x000000a2947c723c */ /* 0x080fe8000000187c */
[----:B------:R-:W-:Y:S03]  /*b4b0*/  FADD.FTZ R132, R241, R132 ;  /* 0x00000084f1847221 */ /* 0x000fe60000010000 */
[----:B------:R4:W5:Y:S01]  /*b4c0*/  LDL.LU R231, [R1+0x50] ;  /* 0x0000500001e77983 */ /* 0x0009620000300800 */
[----:B------:R-:W-:Y:S03]  /*b4d0*/  HMMA.16816.F32 R128, R140, R162, R128 ;  /* 0x000000a28c80723c */ /* 0x000fe60000001880 */
[----:B------:R4:W5:Y:S01]  /*b4e0*/  LDL.LU R241, [R1+0x4c] ;  /* 0x00004c0001f17983 */ /* 0x0009620000300800 */
[----:B------:R-:W-:Y:S01]  /*b4f0*/  FADD.FTZ R132, R178, R132 ;  /* 0x00000084b2847221 */ /* 0x000fe20000010000 */
[----:B------:R-:W-:Y:S02]  /*b500*/  MOV R178, R205 ;  /* 0x000000cd00b27202 */ /* 0x000fe40000000f00 */
[----:B--2---:R-:W-:Y:S01]  /*b510*/  F2FP.PACK_AB R189, R175, R200 ;  /* 0x000000c8afbd723e */ /* 0x004fe200000000ff */
[----:B------:R2:W5:Y:S01]  /*b520*/  LDL.LU R242, [R1+0x48] ;  /* 0x0000480001f27983 */ /* 0x0005620000300800 */
[----:B---3--:R-:W-:Y:S03]  /*b530*/  F2FP.PACK_AB R211, R138, R139 ;  /* 0x0000008b8ad3723e */ /* 0x008fe600000000ff */
[----:B------:R2:W5:Y:S02]  /*b540*/  LDL.LU R243, [R1+0x44] ;  /* 0x0000440001f37983 */ /* 0x0005640000300800 */
[-C--:B-1----:R-:W-:Y:S02]  /*b550*/  HMMA.16816.F32 R144, R188, R152.reuse, R4 ;  /* 0x00000098bc90723c */ /* 0x082fe40000001804 */
[----:B------:R2:W5:Y:S04]  /*b560*/  LDL.LU R235, [R1+0x40] ;  /* 0x0000400001eb7983 */ /* 0x0005680000300800 */
[----:B------:R-:W1:Y:S02]  /*b570*/  LDSM.16.MT88.4 R204, [R227+0x1900] ;  /* 0x00190000e3cc783b */ /* 0x000e640000004200 */
[C---:B------:R-:W-:Y:S06]  /*b580*/  HMMA.16816.F32 R140, R208.reuse, R152, R8 ;  /* 0x00000098d08c723c */ /* 0x040fec0000001808 */
[----:B------:R-:W3:Y:S01]  /*b590*/  LDSM.16.MT88.4 R4, [R227+0x3900] ;  /* 0x00390000e304783b */ /* 0x000ee20000004200 */
[----:B------:R-:W-:Y:S01]  /*b5a0*/  MOV R8, R158 ;  /* 0x0000009e00087202 */ /* 0x000fe20000000f00 */
[-C--:B------:R-:W-:Y:S04]  /*b5b0*/  HMMA.16816.F32 R148, R208, R154.reuse, R12 ;  /* 0x0000009ad094723c */ /* 0x080fe8000000180c */
[----:B------:R-:W-:Y:S02]  /*b5c0*/  MOV R11, R157 ;  /* 0x0000009d000b7202 */ /* 0x000fe40000000f00 */
[----:B------:R-:W-:Y:S02]  /*b5d0*/  MOV R9, R159 ;  /* 0x0000009f00097202 */ /* 0x000fe40000000f00 */
[C---:B------:R-:W-:Y:S04]  /*b5e0*/  HMMA.16816.F32 R152, R188.reuse, R154, R16 ;  /* 0x0000009abc98723c */ /* 0x040fe80000001810 */
[----:B------:R-:W-:Y:S02]  /*b5f0*/  MOV R10, R156 ;  /* 0x0000009c000a7202 */ /* 0x000fe40000000f00 */
[----:B------:R-:W-:Y:S02]  /*b600*/  MOV R15, R167 ;  /* 0x000000a7000f7202 */ /* 0x000fe40000000f00 */
        /* <DEDUP_REMOVED lines=12> */
[-C--:B----4-:R-:W-:Y:S04]  /*b6d0*/  HMMA.16816.F32 R172, R188, R184.reuse, R36 ;  /* 0x000000b8bcac723c */ /* 0x090fe80000001824 */
[----:B------:R-:W-:Y:S02]  /*b6e0*/  MOV R29, R13 ;  /* 0x0000000d001d7202 */ /* 0x000fe40000000f00 */
[----:B------:R-:W-:Y:S02]  /*b6f0*/  MOV R13, R176 ;  /* 0x000000b0000d7202 */ /* 0x000fe40000000f00 */
[----:B------:R-:W-:Y:S04]  /*b700*/  MOV R33, R177 ;  /* 0x000000b100217202 */ /* 0x000fe80000000f00 */
[----:B------:R-:W-:Y:S02]  /*b710*/  MOV R39, R179 ;  /* 0x000000b300277202 */ /* 0x000fe40000000f00 */
[----:B------:R-:W-:Y:S02]  /*b720*/  MOV R12, R178 ;  /* 0x000000b2000c7202 */ /* 0x000fe40000000f00 */
[C---:B------:R-:W-:Y:S04]  /*b730*/  HMMA.16816.F32 R176, R208.reuse, R184, R40 ;  /* 0x000000b8d0b0723c */ /* 0x040fe80000001828 */
[----:B------:R-:W-:Y:S01]  /*b740*/  MOV R20, R183 ;  /* 0x000000b700147202 */ /* 0x000fe20000000f00 */
[----:B------:R-:W-:Y:S01]  /*b750*/  FADD.FTZ R0, R39, R0 ;  /* 0x0000000027007221 */ /* 0x000fe20000010000 */
[----:B------:R-:W-:Y:S01]  /*b760*/  MOV R21, R182 ;  /* 0x000000b600157202 */ /* 0x000fe20000000f00 */
[----:B------:R-:W-:Y:S01]  /*b770*/  FADD.FTZ R12, R12, R134 ;  /* 0x000000860c0c7221 */ /* 0x000fe20000010000 */
[----:B------:R-:W-:Y:S04]  /*b780*/  MOV R38, R180 ;  /* 0x000000b400267202 */ /* 0x000fe80000000f00 */
[----:B------:R-:W-:Y:S01]  /*b790*/  MOV R37, R181 ;  /* 0x000000b500257202 */ /* 0x000fe20000000f00 */
[----:B------:R-:W-:Y:S01]  /*b7a0*/  FADD.FTZ R3, R38, R3 ;  /* 0x0000000326037221 */ /* 0x000fe20000010000 */
[-C--:B------:R-:W-:Y:S03]  /*b7b0*/  HMMA.16816.F32 R180, R208, R186.reuse, R44 ;  /* 0x000000bad0b4723c */ /* 0x080fe6000000182c */
[----:B------:R-:W-:Y:S02]  /*b7c0*/  MOV R15, R8 ;  /* 0x00000008000f7202 */ /* 0x000fe40000000f00 */
[----:B------:R-:W-:Y:S02]  /*b7d0*/  MOV R30, R14 ;  /* 0x0000000e001e7202 */ /* 0x000fe40000000f00 */
[----:B------:R-:W-:Y:S01]  /*b7e0*/  MOV R14, R11 ;  /* 0x0000000b000e7202 */ /* 0x000fe20000000f00 */
[C---:B------:R-:W-:Y:S04]  /*b7f0*/  HMMA.16816.F32 R184, R188.reuse, R186, R48 ;  /* 0x000000babcb8723c */ /* 0x040fe80000001830 */
[----:B------:R-:W-:Y:S02]  /*b800*/  MOV R25, R195 ;  /* 0x000000c300197202 */ /* 0x000fe40000000f00 */
[----:B------:R-:W-:Y:S02]  /*b810*/  MOV R26, R194 ;  /* 0x000000c2001a7202 */ /* 0x000fe40000000f00 */
[----:B------:R-:W-:Y:S04]  /*b820*/  MOV R27, R193 ;  /* 0x000000c1001b7202 */ /* 0x000fe80000000f00 */
[----:B------:R-:W-:Y:S02]  /*b830*/  MOV R32, R192 ;  /* 0x000000c000207202 */ /* 0x000fe40000000f00 */
[-C--:B-1----:R-:W-:Y:S03]  /*b840*/  HMMA.16816.F32 R192, R188, R204.reuse, R52 ;  /* 0x000000ccbcc0723c */ /* 0x082fe60000001834 */
[----:B------:R-:W-:Y:S01]  /*b850*/  MOV R31, R197 ;  /* 0x000000c5001f7202 */ /* 0x000fe20000000f00 */
[----:B------:R-:W-:Y:S01]  /*b860*/  FADD.FTZ R12, R32, R12 ;  /* 0x0000000c200c7221 */ /* 0x000fe20000010000 */
[----:B------:R-:W-:Y:S02]  /*b870*/  MOV R24, R196 ;  /* 0x000000c400187202 */ /* 0x000fe40000000f00 */
[----:B------:R-:W-:Y:S02]  /*b880*/  MOV R11, R199 ;  /* 0x000000c7000b7202 */ /* 0x000fe40000000f00 */
[----:B------:R-:W-:Y:S02]  /*b890*/  MOV R8, R198 ;  /* 0x000000c600087202 */ /* 0x000fe40000000f00 */
[C---:B------:R-:W-:Y:S04]  /*b8a0*/  HMMA.16816.F32 R196, R208.reuse, R204, R56 ;  /* 0x000000ccd0c4723c */ /* 0x040fe80000001838 */
[----:B------:R-:W-:Y:S01]  /*b8b0*/  MOV R23, R200 ;  /* 0x000000c800177202 */ /* 0x000fe20000000f00 */
[----:B------:R-:W-:Y:S01]  /*b8c0*/  FADD.FTZ R8, R8, R132 ;  /* 0x0000008408087221 */ /* 0x000fe20000010000 */
[----:B------:R-:W-:Y:S02]  /*b8d0*/  MOV R35, R9 ;  /* 0x0000000900237202 */ /* 0x000fe40000000f00 */
[----:B------:R-:W-:Y:S01]  /*b8e0*/  MOV R34, R10 ;  /* 0x0000000a00227202 */ /* 0x000fe20000000f00 */
[----:B------:R-:W-:Y:S03]  /*b8f0*/  FADD.FTZ R8, R37, R8 ;  /* 0x0000000825087221 */ /* 0x000fe60000010000 */
[----:B------:R-:W-:Y:S01]  /*b900*/  MOV R9, R203 ;  /* 0x000000cb00097202 */ /* 0x000fe20000000f00 */
[----:B------:R-:W-:Y:S01]  /*b910*/  FADD.FTZ R11, R11, R8 ;  /* 0x000000080b0b7221 */ /* 0x000fe20000010000 */
[----:B------:R-:W-:Y:S01]  /*b920*/  MOV R10, R202 ;  /* 0x000000ca000a7202 */ /* 0x000fe20000000f00 */
[----:B------:R-:W-:Y:S01]  /*b930*/  FADD.FTZ R8, R33, R12 ;  /* 0x0000000c21087221 */ /* 0x000fe20000010000 */
[-C--:B------:R-:W-:Y:S03]  /*b940*/  HMMA.16816.F32 R200, R208, R206.reuse, R60 ;  /* 0x000000ced0c8723c */ /* 0x080fe6000000183c */
[----:B------:R-:W-:Y:S01]  /*b950*/  FADD.FTZ R10, R10, R3 ;  /* 0x000000030a0a7221 */ /* 0x000fe20000010000 */
[----:B------:R-:W-:Y:S01]  /*b960*/  MOV R132, R136 ;  /* 0x0000008800847202 */ /* 0x000fe20000000f00 */
[----:B------:R-:W-:Y:S02]  /*b970*/  FADD.FTZ R3, R34, R11 ;  /* 0x0000000b22037221 */ /* 0x000fe40000010000 */
[----:B------:R-:W-:Y:S01]  /*b980*/  FADD.FTZ R9, R9, R0 ;  /* 0x0000000009097221 */ /* 0x000fe20000010000 */
[C---:B------:R-:W-:Y:S04]  /*b990*/  HMMA.16816.F32 R204, R188.reuse, R206, R64 ;  /* 0x000000cebccc723c */ /* 0x040fe80000001840 */
[----:B------:R-:W-:Y:S02]  /*b9a0*/  FADD.FTZ R0, R35, R10 ;  /* 0x0000000a23007221 */ /* 0x000fe40000010000 */
[----:B------:R-:W-:Y:S02]  /*b9b0*/  FADD.FTZ R11, R28, R9 ;  /* 0x000000091c0b7221 */ /* 0x000fe40000010000 */
[-C--:B------:R-:W-:Y:S04]  /*b9c0*/  HMMA.16816.F32 R68, R188, R212.reuse, R68 ;  /* 0x000000d4bc44723c */ /* 0x080fe80000001844 */
[----:B------:R-:W-:Y:S02]  /*b9d0*/  FADD.FTZ R9, R29, R3 ;  /* 0x000000031d097221 */ /* 0x000fe40000010000 */
[----:B------:R-:W-:Y:S02]  /*b9e0*/  FADD.FTZ R10, R248, R8 ;  /* 0x00000008f80a7221 */ /* 0x000fe40000010000 */
[C---:B------:R-:W-:Y:S04]  /*b9f0*/  HMMA.16816.F32 R72, R208.reuse, R212, R72 ;  /* 0x000000d4d048723c */ /* 0x040fe80000001848 */
[----:B------:R-:W-:Y:S02]  /*ba00*/  FADD.FTZ R3, R249, R10 ;  /* 0x0000000af9037221 */ /* 0x000fe40000010000 */
[----:B------:R-:W-:Y:S02]  /*ba10*/  FADD.FTZ R8, R30, R0 ;  /* 0x000000001e087221 */ /* 0x000fe40000010000 */
[-C--:B------:R-:W-:Y:S04]  /*ba20*/  HMMA.16816.F32 R76, R208, R214.reuse, R76 ;  /* 0x000000d6d04c723c */ /* 0x080fe8000000184c */
[----:B------:R-:W-:Y:S02]  /*ba30*/  FADD.FTZ R0, R24, R9 ;  /* 0x0000000918007221 */ /* 0x000fe40000010000 */
[----:B------:R-:W-:Y:S02]  /*ba40*/  FADD.FTZ R10, R25, R8 ;  /* 0x00000008190a7221 */ /* 0x000fe40000010000 */
[C---:B------:R-:W-:Y:S04]  /*ba50*/  HMMA.16816.F32 R80, R188.reuse, R214, R80 ;  /* 0x000000d6bc50723c */ /* 0x040fe80000001850 */
[----:B------:R-:W-:Y:S04]  /*ba60*/  FADD.FTZ R9, R27, R0 ;  /* 0x000000001b097221 */ /* 0x000fe80000010000 */
[-C--:B------:R-:W-:Y:S04]  /*ba70*/  HMMA.16816.F32 R84, R188, R216.reuse, R84 ;  /* 0x000000d8bc54723c */ /* 0x080fe80000001854 */
[----:B------:R-:W-:Y:S04]  /*ba80*/  FADD.FTZ R9, R22, R9 ;  /* 0x0000000916097221 */ /* 0x000fe80000010000 */
[C---:B------:R-:W-:Y:S08]  /*ba90*/  HMMA.16816.F32 R88, R208.reuse, R216, R88 ;  /* 0x000000d8d058723c */ /* 0x040ff00000001858 */
[-C--:B------:R-:W-:Y:S08]  /*baa0*/  HMMA.16816.F32 R92, R208, R218.reuse, R92 ;  /* 0x000000dad05c723c */ /* 0x080ff0000000185c */
[C---:B------:R-:W-:Y:S08]  /*bab0*/  HMMA.16816.F32 R96, R188.reuse, R218, R96 ;  /* 0x000000dabc60723c */ /* 0x040ff00000001860 */
[-C--:B------:R-:W-:Y:S08]  /*bac0*/  HMMA.16816.F32 R100, R188, R220.reuse, R100 ;  /* 0x000000dcbc64723c */ /* 0x080ff00000001864 */
[C---:B------:R-:W-:Y:S08]  /*bad0*/  HMMA.16816.F32 R104, R208.reuse, R220, R104 ;  /* 0x000000dcd068723c */ /* 0x040ff00000001868 */
[-C--:B------:R-:W-:Y:S08]  /*bae0*/  HMMA.16816.F32 R108, R208, R222.reuse, R108 ;  /* 0x000000ded06c723c */ /* 0x080ff0000000186c */
[C---:B------:R-:W-:Y:S08]  /*baf0*/  HMMA.16816.F32 R112, R188.reuse, R222, R112 ;  /* 0x000000debc70723c */ /* 0x040ff00000001870 */
[-C--:B---3--:R-:W-:Y:S08]  /*bb00*/  HMMA.16816.F32 R116, R188, R4.reuse, R116 ;  /* 0x00000004bc74723c */ /* 0x088ff00000001874 */
[C---:B------:R-:W-:Y:S07]  /*bb10*/  HMMA.16816.F32 R120, R208.reuse, R4, R120 ;  /* 0x00000004d078723c */ /* 0x040fee0000001878 */
[----:B------:R-:W-:Y:S01]  /*bb20*/  FADD.FTZ R4, R31, R11 ;  /* 0x0000000b1f047221 */ /* 0x000fe20000010000 */
[-C--:B------:R-:W-:Y:S04]  /*bb30*/  HMMA.16816.F32 R124, R208, R6.reuse, R124 ;  /* 0x00000006d07c723c */ /* 0x080fe8000000187c */
        /* <DEDUP_REMOVED lines=16> */
[----:B------:R-:W-:Y:S01]  /*bc40*/  FADD.FTZ R4, R14, R0 ;  /* 0x000000000e047221 */ /* 0x000fe20000010000 */
[----:B------:R-:W-:Y:S01]  /*bc50*/  STL [R1], R5 ;  /* 0x0000000501007387 */ /* 0x000fe20000100800 */
[----:B------:R-:W-:Y:S02]  /*bc60*/  FADD.FTZ R3, R251, R3 ;  /* 0x00000003fb037221 */ /* 0x000fe40000010000 */
[----:B------:R-:W-:Y:S02]  /*bc70*/  FADD.FTZ R4, R133, R4 ;  /* 0x0000000485047221 */ /* 0x000fe40000010000 */
[----:B------:R-:W-:Y:S01]  /*bc80*/  FADD.FTZ R0, R139, R7 ;  /* 0x000000078b007221 */ /* 0x000fe20000010000 */
[----:B------:R-:W-:Y:S02]  /*bc90*/  MOV R139, R2 ;  /* 0x00000002008b7202 */ /* 0x000fe40000000f00 */
[----:B------:R-:W-:Y:S01]  /*bca0*/  STL [R1+0x4], R4 ;  /* 0x0000040401007387 */ /* 0x000fe20000100800 */
[----:B------:R-:W-:Y:S01]  /*bcb0*/  FADD.FTZ R0, R138, R0 ;  /* 0x000000008a007221 */ /* 0x000fe20000010000 */
[----:B------:R-:W-:Y:S02]  /*bcc0*/  MOV R138, R135 ;  /* 0x00000087008a7202 */ /* 0x000fe40000000f00 */
[----:B------:R1:W-:Y:S04]  /*bcd0*/  STL [R1+0xc], R3 ;  /* 0x00000c0301007387 */ /* 0x0003e80000100800 */
[----:B------:R2:W-:Y:S01]  /*bce0*/  STL [R1+0x8], R0 ;  /* 0x0000080001007387 */ /* 0x0005e20000100800 */
[----:B-1----:R-:W-:Y:S01]  /*bcf0*/  MOV R3, R137 ;  /* 0x0000008900037202 */ /* 0x002fe20000000f00 */
[----:B------:R-:W-:-:S05]  /*bd00*/  @P1 BRA `(.L_x_112) ;  /* 0xffffb45000001947 */ /* 0x000fca000383ffff */
.L_x_111:
[----:B-12---:R-:W2:Y:S04]  /*bd10*/  LDL.LU R0, [R1] ;  /* 0x0000000001007983 */ /* 0x006ea80000300800 */
[----:B------:R-:W3:Y:S04]  /*bd20*/  LDL.LU R4, [R1+0x4] ;  /* 0x0000040001047983 */ /* 0x000ee80000300800 */
[----:B------:R-:W4:Y:S04]  /*bd30*/  LDL.LU R8, [R1+0xc] ;  /* 0x00000c0001087983 */ /* 0x000f280000300800 */
[----:B------:R-:W4:Y:S01]  /*bd40*/  LDL.LU R5, [R1+0x8] ;  /* 0x0000080001057983 */ /* 0x000f220000300800 */
[----:B------:R-:W-:-:S02]  /*bd50*/  MOV R18, 0xff800000 ;  /* 0xff80000000127802 */ /* 0x000fc40000000f00 */
[----:B------:R-:W-:Y:S02]  /*bd60*/  MOV R19, 0xff800000 ;  /* 0xff80000000137802 */ /* 0x000fe40000000f00 */
[----:B------:R-:W-:Y:S02]  /*bd70*/  MOV R20, 0xff800000 ;  /* 0xff80000000147802 */ /* 0x000fe40000000f00 */
[----:B------:R-:W-:Y:S02]  /*bd80*/  MOV R21, 0xff800000 ;  /* 0xff80000000157802 */ /* 0x000fe40000000f00 */
[----:B------:R-:W-:Y:S01]  /*bd90*/  PLOP3.LUT P4, PT, PT, PT, PT, 0x8, 0x0 ;  /* 0x000000000000781c */ /* 0x000fe20003f8e170 */
[----:B--2---:R-:W1:Y:S04]  /*bda0*/  SHFL.BFLY PT, R11, R0, 0x2, 0x1f ;  /* 0x0c401f00000b7f89 */ /* 0x004e6800000e0000 */
[----:B---3--:R-:W2:Y:S04]  /*bdb0*/  SHFL.BFLY PT, R9, R4, 0x2, 0x1f ;  /* 0x0c401f0004097f89 */ /* 0x008ea800000e0000 */
[----:B----4-:R-:W3:Y:S04]  /*bdc0*/  SHFL.BFLY PT, R7, R8, 0x2, 0x1f ;  /* 0x0c401f0008077f89 */ /* 0x010ee800000e0000 */
[----:B------:R-:W4:Y:S01]  /*bdd0*/  SHFL.BFLY PT, R6, R5, 0x2, 0x1f ;  /* 0x0c401f0005067f89 */ /* 0x000f2200000e0000 */
[----:B-1----:R-:W-:-:S02]  /*bde0*/  FADD.FTZ R11, R11, R0 ;  /* 0x000000000b0b7221 */ /* 0x002fc40000010000 */
[----:B--2---:R-:W-:-:S03]  /*bdf0*/  FADD.FTZ R9, R9, R4 ;  /* 0x0000000409097221 */ /* 0x004fc60000010000 */
[----:B------:R-:W1:Y:S01]  /*be00*/  SHFL.BFLY PT, R0, R11, 0x1, 0x1f ;  /* 0x0c201f000b007f89 */ /* 0x000e6200000e0000 */
[----:B---3--:R-:W-:-:S03]  /*be10*/  FADD.FTZ R7, R7, R8 ;  /* 0x0000000807077221 */ /* 0x008fc60000010000 */
[----:B------:R-:W2:Y:S01]  /*be20*/  SHFL.BFLY PT, R4, R9, 0x1, 0x1f ;  /* 0x0c201f0009047f89 */ /* 0x000ea200000e0000 */
[----:B----4-:R-:W-:-:S03]  /*be30*/  FADD.FTZ R6, R6, R5 ;  /* 0x0000000506067221 */ /* 0x010fc60000010000 */
[----:B------:R-:W3:Y:S04]  /*be40*/  SHFL.BFLY PT, R3, R7, 0x1, 0x1f ;  /* 0x0c201f0007037f89 */ /* 0x000ee800000e0000 */
[----:B------:R-:W4:Y:S01]  /*be50*/  SHFL.BFLY PT, R5, R6, 0x1, 0x1f ;  /* 0x0c201f0006057f89 */ /* 0x000f2200000e0000 */
[----:B-1----:R-:W-:Y:S01]  /*be60*/  FADD.FTZ R11, R11, R0 ;  /* 0x000000000b0b7221 */ /* 0x002fe20000010000 */
[----:B------:R-:W-:Y:S01]  /*be70*/  MOV R0, RZ ;  /* 0x000000ff00007202 */ /* 0x000fe20000000f00 */
[----:B--2---:R-:W-:-:S03]  /*be80*/  FADD.FTZ R9, R9, R4 ;  /* 0x0000000409097221 */ /* 0x004fc60000010000 */
[----:B------:R-:W-:Y:S02]  /*be90*/  FSETP.NE.FTZ.AND P3, PT, R11, RZ, PT ;  /* 0x000000ff0b00720b */ /* 0x000fe40003f75000 */
[----:B------:R-:W-:Y:S01]  /*bea0*/  MOV R4, RZ ;  /* 0x000000ff00047202 */ /* 0x000fe20000000f00 */
[----:B---3--:R-:W-:Y:S01]  /*beb0*/  FADD.FTZ R7, R7, R3 ;  /* 0x0000000307077221 */ /* 0x008fe20000010000 */
[----:B------:R-:W-:Y:S02]  /*bec0*/  FSETP.NE.FTZ.AND P2, PT, R9, RZ, PT ;  /* 0x000000ff0900720b */ /* 0x000fe40003f55000 */
[----:B------:R-:W-:Y:S01]  /*bed0*/  MOV R3, RZ ;  /* 0x000000ff00037202 */ /* 0x000fe20000000f00 */
[----:B----4-:R-:W-:Y:S01]  /*bee0*/  FADD.FTZ R6, R5, R6 ;  /* 0x0000000605067221 */ /* 0x010fe20000010000 */
[----:B------:R-:W-:-:S04]  /*bef0*/  FSETP.NE.FTZ.AND P1, PT, R7, RZ, PT ;  /* 0x000000ff0700720b */ /* 0x000fc80003f35000 */
[----:B------:R-:W-:Y:S01]  /*bf00*/  FSETP.NE.FTZ.AND P0, PT, R6, RZ, PT ;  /* 0x000000ff0600720b */ /* 0x000fe20003f15000 */
[----:B------:R-:W1:Y:S08]  /*bf10*/  @P3 MUFU.RCP R0, R11 ;  /* 0x0000000b00003308 */ /* 0x000e700000001000 */
[----:B------:R-:W2:Y:S04]  /*bf20*/  @P1 MUFU.RCP R3, R7 ;  /* 0x0000000700031308 */ /* 0x000ea80000001000 */
[----:B------:R-:W-:Y:S01]  /*bf30*/  @P0 MOV R8, 0x3f317218 ;  /* 0x3f31721800080802 */ /* 0x000fe20000000f00 */
[----:B-1----:R-:W-:-:S03]  /*bf40*/  FMUL.FTZ R144, R0, R144 ;  /* 0x0000009000907220 */ /* 0x002fc60000410000 */
[----:B------:R-:W1:Y:S01]  /*bf50*/  @P2 MUFU.RCP R4, R9 ;  /* 0x0000000900042308 */ /* 0x000e620000001000 */
[C---:B------:R-:W-:Y:S02]  /*bf60*/  FMUL.FTZ R145, R0.reuse, R145 ;  /* 0x0000009100917220 */ /* 0x040fe40000410000 */
[C---:B------:R-:W-:Y:S02]  /*bf70*/  FMUL.FTZ R152, R0.reuse, R152 ;  /* 0x0000009800987220 */ /* 0x040fe40000410000 */
[C---:B------:R-:W-:Y:S02]  /*bf80*/  FMUL.FTZ R153, R0.reuse, R153 ;  /* 0x0000009900997220 */ /* 0x040fe40000410000 */
[C---:B------:R-:W-:Y:S01]  /*bf90*/  FMUL.FTZ R156, R0.reuse, R156 ;  /* 0x0000009c009c7220 */ /* 0x040fe20000410000 */
[----:B------:R-:W-:Y:S01]  /*bfa0*/  @P3 MUFU.LG2 R11, R11 ;  /* 0x0000000b000b3308 */ /* 0x000fe20000000c00 */
[C---:B------:R-:W-:Y:S02]  /*bfb0*/  FMUL.FTZ R157, R0.reuse, R157 ;  /* 0x0000009d009d7220 */ /* 0x040fe40000410000 */
[----:B------:R-:W-:-:S02]  /*bfc0*/  FMUL.FTZ R168, R0, R168 ;  /* 0x000000a800a87220 */ /* 0x000fc40000410000 */
[C---:B------:R-:W-:Y:S02]  /*bfd0*/  FMUL.FTZ R169, R0.reuse, R169 ;  /* 0x000000a900a97220 */ /* 0x040fe40000410000 */
[C---:B------:R-:W-:Y:S01]  /*bfe0*/  FMUL.FTZ R172, R0.reuse, R172 ;  /* 0x000000ac00ac7220 */ /* 0x040fe20000410000 */
[----:B------:R-:W-:Y:S01]  /*bff0*/  @P2 MUFU.LG2 R9, R9 ;  /* 0x0000000900092308 */ /* 0x000fe20000000c00 */
[C---:B------:R-:W-:Y:S02]  /*c000*/  FMUL.FTZ R173, R0.reuse, R173 ;  /* 0x000000ad00ad7220 */ /* 0x040fe40000410000 */
[C---:B------:R-:W-:Y:S02]  /*c010*/  FMUL.FTZ R184, R0.reuse, R184 ;  /* 0x000000b800b87220 */ /* 0x040fe40000410000 */
[C---:B------:R-:W-:Y:S02]  /*c020*/  FMUL.FTZ R185, R0.reuse, R185 ;  /* 0x000000b900b97220 */ /* 0x040fe40000410000 */
[C---:B------:R-:W-:Y:S01]  /*c030*/  FMUL.FTZ R192, R0.reuse, R192 ;  /* 0x000000c000c07220 */ /* 0x040fe20000410000 */
[----:B------:R-:W-:Y:S01]  /*c040*/  @P1 MUFU.LG2 R7, R7 ;  /* 0x0000000700071308 */ /* 0x000fe20000000c00 */
        /* <DEDUP_REMOVED lines=18> */
[----:B------:R-:W-:Y:S01]  /*c170*/  FMUL.FTZ R129, R0, R129 ;  /* 0x0000008100817220 */ /* 0x000fe20000410000 */
[----:B------:R-:W-:Y:S01]  /*c180*/  MOV R0, RZ ;  /* 0x000000ff00007202 */ /* 0x000fe20000000f00 */
[----:B--2---:R-:W-:-:S02]  /*c190*/  FMUL.FTZ R140, R3, R140 ;  /* 0x0000008c038c7220 */ /* 0x004fc40000410000 */
[C---:B------:R-:W-:Y:S02]  /*c1a0*/  FMUL.FTZ R141, R3.reuse, R141 ;  /* 0x0000008d038d7220 */ /* 0x040fe40000410000 */
[C---:B------:R-:W-:Y:S01]  /*c1b0*/  FMUL.FTZ R148, R3.reuse, R148 ;  /* 0x0000009403947220 */ /* 0x040fe20000410000 */
[----:B------:R-:W2:Y:S01]  /*c1c0*/  @P0 MUFU.RCP R0, R6 ;  /* 0x0000000600000308 */ /* 0x000ea20000001000 */
[C---:B------:R-:W-:Y:S02]  /*c1d0*/  FMUL.FTZ R149, R3.reuse, R149 ;  /* 0x0000009503957220 */ /* 0x040fe40000410000 */
[C---:B------:R-:W-:Y:S02]  /*c1e0*/  FMUL.FTZ R160, R3.reuse, R160 ;  /* 0x000000a003a07220 */ /* 0x040fe40000410000 */
[C---:B------:R-:W-:Y:S02]  /*c1f0*/  FMUL.FTZ R161, R3.reuse, R161 ;  /* 0x000000a103a17220 */ /* 0x040fe40000410000 */
[C---:B------:R-:W-:Y:S01]  /*c200*/  FMUL.FTZ R164, R3.reuse, R164 ;  /* 0x000000a403a47220 */ /* 0x040fe20000410000 */
[----:B------:R-:W3:Y:S01]  /*c210*/  @P0 MUFU.LG2 R6, R6 ;  /* 0x0000000600060308 */ /* 0x000ee20000000c00 */
        /* <DEDUP_REMOVED lines=25> */
[----:B------:R-:W-:Y:S01]  /*c3b0*/  @P2 MOV R3, 0x3f317218 ;  /* 0x3f31721800032802 */ /* 0x000fe20000000f00 */
[----:B-1----:R-:W-:-:S02]  /*c3c0*/  FMUL.FTZ R146, R4, R146 ;  /* 0x0000009204927220 */ /* 0x002fc40000410000 */
        /* <DEDUP_REMOVED lines=30> */
[----:B------:R-:W-:Y:S01]  /*c5b0*/  FMUL.FTZ R131, R4, R131 ;  /* 0x0000008304837220 */ /* 0x000fe20000410000 */
[----:B------:R-:W-:Y:S01]  /*c5c0*/  @P3 MOV R4, 0x3f317218 ;  /* 0x3f31721800043802 */ /* 0x000fe20000000f00 */
[C---:B--2---:R-:W-:Y:S02]  /*c5d0*/  FMUL.FTZ R142, R0.reuse, R142 ;  /* 0x0000008e008e7220 */ /* 0x044fe40000410000 */
        /* <DEDUP_REMOVED lines=30> */
[----:B------:R-:W-:Y:S01]  /*c7c0*/  FMUL.FTZ R127, R0, R127 ;  /* 0x0000007f007f7220 */ /* 0x000fe20000410000 */
[----:B------:R-:W-:Y:S01]  /*c7d0*/  @P1 MOV R0, 0x3f317218 ;  /* 0x3f31721800001802 */ /* 0x000fe20000000f00 */
[----:B------:R-:W-:Y:S02]  /*c7e0*/  @P2 FMUL.FTZ R5, R3, c[0x0][0x2d0] ;  /* 0x0000b40003052a20 */ /* 0x000fe40000410000 */
[----:B------:R-:W-:Y:S02]  /*c7f0*/  @P3 FMUL.FTZ R10, R4, c[0x0][0x2d0] ;  /* 0x0000b400040a3a20 */ /* 0x000fe40000410000 */
[----:B------:R-:W-:-:S02]  /*c800*/  @P1 FMUL.FTZ R3, R0, c[0x0][0x2d0] ;  /* 0x0000b40000031a20 */ /* 0x000fc40000410000 */
[----:B------:R-:W-:Y:S02]  /*c810*/  @P3 FMUL.FTZ R11, R11, 0.69314718246459960938 ;  /* 0x3f3172180b0b3820 */ /* 0x000fe40000410000 */
[----:B------:R-:W-:Y:S02]  /*c820*/  @P2 FMUL.FTZ R9, R9, 0.69314718246459960938 ;  /* 0x3f31721809092820 */ /* 0x000fe40000410000 */
[----:B------:R-:W-:Y:S02]  /*c830*/  @P1 FMUL.FTZ R7, R7, 0.69314718246459960938 ;  /* 0x3f31721807071820 */ /* 0x000fe40000410000 */
[----:B---3--:R-:W-:Y:S02]  /*c840*/  @P0 FMUL.FTZ R4, R6, 0.69314718246459960938 ;  /* 0x3f31721806040820 */ /* 0x008fe40000410000 */
[----:B------:R-:W-:Y:S02]  /*c850*/  @P0 FMUL.FTZ R0, R8, c[0x0][0x2d0] ;  /* 0x0000b40008000a20 */ /* 0x000fe40000410000 */
[----:B------:R-:W-:-:S02]  /*c860*/  @P3 FFMA.FTZ R18, R10, R137, R11 ;  /* 0x000000890a123223 */ /* 0x000fc4000001000b */
[----:B------:R-:W-:Y:S02]  /*c870*/  @P2 FFMA.FTZ R19, R5, R136, R9 ;  /* 0x0000008805132223 */ /* 0x000fe40000010009 */
[----:B-----5:R-:W-:Y:S02]  /*c880*/  @P1 FFMA.FTZ R20, R3, R135, R7 ;  /* 0x0000008703141223 */ /* 0x020fe40000010007 */
[----:B------:R-:W-:Y:S02]  /*c890*/  @P0 FFMA.FTZ R21, R0, R2, R4 ;  /* 0x0000000200150223 */ /* 0x000fe40000010004 */
.L_x_95:
[----:B------:R-:W-:Y:S05]  /*c8a0*/  @P4 BRA `(.L_x_113) ;  /* 0x0000209000004947 */ /* 0x000fea0003800000 */
[----:B------:R-:W1:Y:S01]  /*c8b0*/  S2R R16, SR_TID.X ;  /* 0x0000000000107919 */ /* 0x000e620000002100 */
[----:B------:R-:W-:Y:S01]  /*c8c0*/  ULDC.64 UR4, c[0x0][0x4d0] ;  /* 0x0001340000047ab9 */ /* 0x000fe20000000a00 */
[----:B------:R-:W-:Y:S01]  /*c8d0*/  IMAD R4, RZ, RZ, -UR11 ;  /* 0x8000000bff047e24 */ /* 0x000fe2000f8e02ff */
[----:B------:R-:W-:Y:S01]  /*c8e0*/  UIMAD.WIDE.U32 UR8, UR11, UR4, URZ ;  /* 0x000000040b0872a5 */ /* 0x000fe2000f8e003f */
[----:B------:R-:W2:Y:S01]  /*c8f0*/  S2R R11, SR_CTAID.Y ;  /* 0x00000000000b7919 */ /* 0x000ea20000002600 */
[----:B------:R-:W-:Y:S01]  /*c900*/  USHF.R.S32.HI UR6, URZ, 0x1f, UR11 ;  /* 0x0000001f3f067899 */ /* 0x000fe2000801140b */
[----:B------:R-:W-:Y:S01]  /*c910*/  MOV R24, c[0x0][0x4e8] ;  /* 0x00013a0000187a02 */ /* 0x000fe20000000f00 */
[----:B------:R-:W-:Y:S01]  /*c920*/  BSSY B0, `(.L_x_114) ;  /* 0x00000db000007945 */ /* 0x000fe20003800000 */
[----:B------:R-:W3:Y:S01]  /*c930*/  S2R R9, SR_CTAID.Z ;  /* 0x0000000000097919 */ /* 0x000ee20000002700 */
[----:B------:R-:W-:Y:S01]  /*c940*/  IMAD.U32 R3, RZ, RZ, UR9 ;  /* 0x00000009ff037e24 */ /* 0x000fe2000f8e00ff */
[----:B------:R-:W-:Y:S01]  /*c950*/  UIMAD UR7, UR6, UR4, URZ ;  /* 0x00000004060772a4 */ /* 0x000fe2000f8e023f */
[----:B------:R-:W-:Y:S01]  /*c960*/  IMAD.U32 R2, RZ, RZ, UR8 ;  /* 0x00000008ff027e24 */ /* 0x000fe2000f8e00ff */
[----:B------:R-:W4:Y:S04]  /*c970*/  S2R R15, SR_CTAID.X ;  /* 0x00000000000f7919 */ /* 0x000f280000002500 */
[----:B------:R-:W-:Y:S01]  /*c980*/  BAR.SYNC.DEFER_BLOCKING 0x1, 0x80 ;  /* 0x0042000000007b1d */ /* 0x000fe20000010000 */
[----:B------:R-:W-:Y:S01]  /*c990*/  UIMAD UR5, UR11, UR5, UR7 ;  /* 0x000000050b0572a4 */ /* 0x000fe2000f8e0207 */
[C---:B------:R-:W-:Y:S01]  /*c9a0*/  ISETP.NE.AND P0, PT, R24.reuse, 0x1, PT ;  /* 0x000000011800780c */ /* 0x040fe20003f05270 */
[----:B------:R-:W-:-:S02]  /*c9b0*/  IMAD R24, R24, c[0x0][0x388], RZ ;  /* 0x0000e20018187a24 */ /* 0x000fc400078e02ff */
[----:B------:R-:W-:Y:S01]  /*c9c0*/  UIADD3 UR5, UR9, UR5, URZ ;  /* 0x0000000509057290 */ /* 0x000fe2000fffe03f */
[----:B-1----:R-:W-:-:S05]  /*c9d0*/  SHF.R.S32.HI R6, RZ, 0x1f, R16 ;  /* 0x0000001fff067819 */ /* 0x002fca0000011410 */
[----:B------:R-:W-:Y:S01]  /*c9e0*/  IMAD.U32 R5, RZ, RZ, UR5 ;  /* 0x00000005ff057e24 */ /* 0x000fe2000f8e00ff */
[-C--:B------:R-:W-:Y:S01]  /*c9f0*/  LEA.HI R0, R6, R16.reuse, RZ, 0x2 ;  /* 0x0000001006007211 */ /* 0x080fe200078f10ff */
[----:B--2---:R-:W-:Y:S01]  /*ca00*/  IMAD R12, R4, c[0x0][0x550], R11 ;  /* 0x00015400040c7a24 */ /* 0x004fe200078e020b */
[-C--:B------:R-:W-:Y:S01]  /*ca10*/  LEA.HI R6, R6, R16.reuse, RZ, 0x5 ;  /* 0x0000001006067211 */ /* 0x080fe200078f28ff */
[----:B------:R-:W-:Y:S01]  /*ca20*/  IMAD.MOV.U32 R4, RZ, RZ, R2 ;  /* 0x000000ffff047224 */ /* 0x000fe200078e0002 */
[----:B------:R-:W-:Y:S01]  /*ca30*/  LOP3.LUT R0, R0, 0xfffffffc, RZ, 0xc0, !PT ;  /* 0xfffffffc00007812 */ /* 0x000fe200078ec0ff */
[----:B------:R-:W-:Y:S01]  /*ca40*/  ULDC.64 UR4, c[0x0][0x438] ;  /* 0x00010e0000047ab9 */ /* 0x000fe20000000a00 */
[----:B------:R-:W-:Y:S01]  /*ca50*/  LOP3.LUT R7, R6, 0xffffffe0, RZ, 0xc0, !PT ;  /* 0xffffffe006077812 */ /* 0x000fe200078ec0ff */
[----:B------:R-:W-:Y:S01]  /*ca60*/  UIMAD UR6, UR6, UR4, URZ ;  /* 0x00000004060672a4 */ /* 0x000fe2000f8e023f */
[----:B------:R-:W-:Y:S01]  /*ca70*/  IADD3 R0, -R0, R16, RZ ;  /* 0x0000001000007210 */ /* 0x000fe20007ffe1ff */
[----:B------:R-:W-:Y:S01]  /*ca80*/  UIMAD.WIDE.U32 UR8, UR11, UR4, URZ ;  /* 0x000000040b0872a5 */ /* 0x000fe2000f8e003f */
[--C-:B------:R-:W-:Y:S01]  /*ca90*/  SHF.R.S32.HI R8, RZ, 0x5, R6.reuse ;  /* 0x00000005ff087819 */ /* 0x100fe20000011406 */
[----:B------:R-:W-:Y:S01]  /*caa0*/  IMAD.IADD R16, R16, 0x1, -R7 ;  /* 0x0000000110107824 */ /* 0x000fe200078e0a07 */
[----:B------:R-:W-:Y:S01]  /*cab0*/  LEA.HI R3, R0, R0, RZ, 0x1 ;  /* 0x0000000000037211 */ /* 0x000fe200078f08ff */
[----:B------:R-:W-:Y:S01]  /*cac0*/  UIMAD UR4, UR11, UR5, UR6 ;  /* 0x000000050b0472a4 */ /* 0x000fe2000f8e0206 */
[----:B------:R-:W-:Y:S01]  /*cad0*/  SHF.R.S32.HI R2, RZ, 0x1f, R6 ;  /* 0x0000001fff027819 */ /* 0x000fe20000011406 */
[----:B---3--:R-:W-:Y:S01]  /*cae0*/  IMAD.WIDE.U32 R4, R9, c[0x0][0x4d8], R4 ;  /* 0x0001360009047a25 */ /* 0x008fe200078e0004 */
[----:B------:R-:W-:Y:S01]  /*caf0*/  LOP3.LUT R7, R3, 0x1ffffffe, RZ, 0xc0, !PT ;  /* 0x1ffffffe03077812 */ /* 0x000fe200078ec0ff */
[----:B------:R-:W-:Y:S01]  /*cb00*/  UIADD3 UR4, UR9, UR4, URZ ;  /* 0x0000000409047290 */ /* 0x000fe2000fffe03f */
[----:B------:R-:W-:-:S02]  /*cb10*/  LEA.HI R2, R2, R8, RZ, 0x2 ;  /* 0x0000000802027211 */ /* 0x000fc400078f10ff */
[----:B------:R-:W-:Y:S01]  /*cb20*/  IADD3 R7, R0, -R7, RZ ;  /* 0x8000000700077210 */ /* 0x000fe20007ffe0ff */
[----:B------:R-:W-:Y:S01]  /*cb30*/  IMAD.SHL.U32 R0, R3, 0x20, RZ ;  /* 0x0000002003007824 */ /* 0x000fe200078e00ff */
[----:B------:R-:W-:Y:S02]  /*cb40*/  SHF.R.S32.HI R3, RZ, 0x1f, R16 ;  /* 0x0000001fff037819 */ /* 0x000fe40000011410 */
[----:B------:R-:W-:Y:S02]  /*cb50*/  LOP3.LUT R2, R2, 0xffffffc, RZ, 0xc0, !PT ;  /* 0x0ffffffc02027812 */ /* 0x000fe400078ec0ff */
[----:B------:R-:W-:Y:S01]  /*cb60*/  LEA.HI R17, R3, R16, RZ, 0x2 ;  /* 0x0000001003117211 */ /* 0x000fe200078f10ff */
[----:B------:R-:W-:Y:S01]  /*cb70*/  IMAD.U32 R3, RZ, RZ, UR9 ;  /* 0x00000009ff037e24 */ /* 0x000fe2000f8e00ff */
[----:B------:R-:W-:Y:S01]  /*cb80*/  LOP3.LUT R0, R0, 0xffffffc0, RZ, 0xc0, !PT ;  /* 0xffffffc000007812 */ /* 0x000fe200078ec0ff */
[----:B------:R-:W-:Y:S01]  /*cb90*/  IMAD.IADD R8, R8, 0x1, -R2 ;  /* 0x0000000108087824 */ /* 0x000fe200078e0a02 */
[----:B------:R-:W-:Y:S01]  /*cba0*/  SHF.R.S32.HI R6, RZ, 0x2, R17 ;  /* 0x00000002ff067819 */ /* 0x000fe20000011411 */
[----:B------:R-:W-:Y:S01]  /*cbb0*/  IMAD.U32 R2, RZ, RZ, UR8 ;  /* 0x00000008ff027e24 */ /* 0x000fe2000f8e00ff */
[----:B------:R-:W-:Y:S01]  /*cbc0*/  SHF.R.S32.HI R10, RZ, 0x1f, R9 ;  /* 0x0000001fff0a7819 */ /* 0x000fe20000011409 */
[----:B------:R-:W-:Y:S01]  /*cbd0*/  IMAD R7, R7, 0x8, R0 ;  /* 0x0000000807077824 */ /* 0x000fe200078e0200 */
[----:B------:R-:W-:Y:S01]  /*cbe0*/  MOV R3, UR4 ;  /* 0x0000000400037c02 */ /* 0x000fe20008000f00 */
[----:B------:R-:W-:Y:S01]  /*cbf0*/  IMAD R14, R8, 0x10, R6 ;  /* 0x00000010080e7824 */ /* 0x000fe200078e0206 */
[----:B------:R-:W-:Y:S01]  /*cc00*/  LOP3.LUT P1, RZ, R16, 0x3, RZ, 0xc0, !PT ;  /* 0x0000000310ff7812 */ /* 0x000fe2000782c0ff */
[----:B------:R-:W-:-:S02]  /*cc10*/  IMAD R0, R10, c[0x0][0x4d8], RZ ;  /* 0x000136000a007a24 */ /* 0x000fc400078e02ff */
[----:B------:R-:W-:Y:S01]  /*cc20*/  IMAD R6, R10, c[0x0][0x440], RZ ;  /* 0x000110000a067a24 */ /* 0x000fe200078e02ff */
[----:B------:R-:W-:Y:S01]  /*cc30*/  IADD3 R8, R14, R7, RZ ;  /* 0x000000070e087210 */ /* 0x000fe20007ffe0ff */
[C---:B------:R-:W-:Y:S02]  /*cc40*/  IMAD R0, R9.reuse, c[0x0][0x4dc], R0 ;  /* 0x0001370009007a24 */ /* 0x040fe400078e0200 */
[----:B------:R-:W-:Y:S02]  /*cc50*/  IMAD R6, R9, c[0x0][0x444], R6 ;  /* 0x0001110009067a24 */ /* 0x000fe400078e0206 */
[----:B----4-:R-:W-:Y:S02]  /*cc60*/  IMAD R8, R15, 0x80, R8 ;  /* 0x000000800f087824 */ /* 0x010fe400078e0208 */
[----:B------:R-:W-:-:S04]  /*cc70*/  IMAD.WIDE.U32 R2, R9, c[0x0][0x440], R2 ;  /* 0x0001100009027a25 */ /* 0x000fc800078e0002 */
[----:B------:R-:W-:-:S04]  /*cc80*/  @P0 IMAD.HI.U32 R11, R8, c[0x0][0x4ec], RZ ;  /* 0x00013b00080b0a27 */ /* 0x000fc800078e00ff */
[----:B------:R-:W-:Y:S01]  /*cc90*/  IMAD.IADD R5, R5, 0x1, R0 ;  /* 0x0000000105057824 */ /* 0x000fe200078e0200 */
[----:B------:R-:W-:Y:S01]  /*cca0*/  SHF.R.S32.HI R0, RZ, 0x1f, R12 ;  /* 0x0000001fff007819 */ /* 0x000fe2000001140c */
[----:B------:R-:W-:Y:S01]  /*ccb0*/  IMAD.IADD R3, R3, 0x1, R6 ;  /* 0x0000000103037824 */ /* 0x000fe200078e0206 */
[----:B------:R-:W-:Y:S01]  /*ccc0*/  MOV R6, R8 ;  /* 0x0000000800067202 */ /* 0x000fe20000000f00 */
[----:B------:R-:W-:Y:S01]  /*ccd0*/  @P0 IMAD.HI.U32 R10, R8, c[0x0][0x4ec], RZ ;  /* 0x00013b00080a0a27 */ /* 0x000fe200078e00ff */
[----:B------:R-:W-:-:S03]  /*cce0*/  @P0 SHF.R.U32.HI R6, RZ, c[0x0][0x4f0], R11 ;  /* 0x00013c00ff060a19 */ /* 0x000fc6000001160b */
[----:B------:R-:W-:Y:S01]  /*ccf0*/  IMAD.MOV.U32 R7, RZ, RZ, R8 ;  /* 0x000000ffff077224 */ /* 0x000fe200078e0008 */
[----:B------:R-:W-:Y:S01]  /*cd00*/  @P0 SHF.R.U32.HI R7, RZ, c[0x0][0x4f0], R10 ;  /* 0x00013c00ff070a19 */ /* 0x000fe2000001160a */
[C---:B------:R-:W-:Y:S02]  /*cd10*/  IMAD R9, R0.reuse, c[0x0][0x448], RZ ;  /* 0x0001120000097a24 */ /* 0x040fe400078e02ff */
[----:B------:R-:W-:Y:S02]  /*cd20*/  IMAD R0, R0, c[0x0][0x4e0], RZ ;  /* 0x0001380000007a24 */ /* 0x000fe400078e02ff */
[----:B------:R-:W-:Y:S02]  /*cd30*/  IMAD.MOV R10, RZ, RZ, -R6 ;  /* 0x000000ffff0a7224 */ /* 0x000fe400078e0a06 */
[C---:B------:R-:W-:Y:S01]  /*cd40*/  IMAD R11, R12.reuse, c[0x0][0x44c], R9 ;  /* 0x000113000c0b7a24 */ /* 0x040fe200078e0209 */
[----:B------:R-:W-:Y:S01]  /*cd50*/  SHF.R.S32.HI R9, RZ, 0x1f, R7 ;  /* 0x0000001fff097819 */ /* 0x000fe20000011407 */
[----:B------:R-:W-:-:S02]  /*cd60*/  IMAD R13, R12, c[0x0][0x4e4], R0 ;  /* 0x000139000c0d7a24 */ /* 0x000fc400078e0200 */
[----:B------:R-:W-:-:S04]  /*cd70*/  IMAD.WIDE.U32 R4, R12, c[0x0][0x4e0], R4 ;  /* 0x000138000c047a25 */ /* 0x000fc800078e0004 */
[----:B------:R-:W-:Y:S01]  /*cd80*/  IMAD R0, R10, c[0x0][0x4e8], R8 ;  /* 0x00013a000a007a24 */ /* 0x000fe200078e0208 */
[----:B------:R-:W-:Y:S01]  /*cd90*/  SHF.R.S32.HI R10, RZ, 0x1f, R6 ;  /* 0x0000001fff0a7819 */ /* 0x000fe20000011406 */
[----:B------:R-:W-:Y:S01]  /*cda0*/  IMAD R9, R9, c[0x0][0x430], RZ ;  /* 0x00010c0009097a24 */ /* 0x000fe200078e02ff */
[----:B------:R-:W-:Y:S01]  /*cdb0*/  IADD3 R4, P0, R6, R4, RZ ;  /* 0x0000000406047210 */ /* 0x000fe20007f1e0ff */
[----:B------:R-:W-:Y:S01]  /*cdc0*/  IMAD.WIDE.U32 R2, R12, c[0x0][0x448], R2 ;  /* 0x000112000c027a25 */ /* 0x000fe200078e0002 */
[----:B------:R-:W-:Y:S02]  /*cdd0*/  SHF.R.S32.HI R6, RZ, 0x1f, R0 ;  /* 0x0000001fff067819 */ /* 0x000fe40000011400 */
[----:B------:R-:W-:Y:S01]  /*cde0*/  IADD3.X R5, R10, R5, R13, P0, !PT ;  /* 0x000000050a057210 */ /* 0x000fe200007fe40d */
[----:B------:R-:W-:Y:S01]  /*cdf0*/  IMAD R10, R7, c[0x0][0x434], R9 ;  /* 0x00010d00070a7a24 */ /* 0x000fe200078e0209 */
[----:B------:R-:W-:Y:S01]  /*ce00*/  IADD3 R3, R3, R11, RZ ;  /* 0x0000000b03037210 */ /* 0x000fe20007ffe0ff */
[----:B------:R-:W-:-:S02]  /*ce10*/  IMAD R9, R6, c[0x0][0x4c8], RZ ;  /* 0x0001320006097a24 */ /* 0x000fc400078e02ff */
[----:B------:R-:W-:Y:S02]  /*ce20*/  IMAD.MOV R6, RZ, RZ, -R7 ;  /* 0x000000ffff067224 */ /* 0x000fe400078e0a07 */
[----:B------:R-:W-:-:S04]  /*ce30*/  IMAD.WIDE.U32 R4, R0, c[0x0][0x4c8], R4 ;  /* 0x0001320000047a25 */ /* 0x000fc800078e0004 */
[----:B------:R-:W-:Y:S02]  /*ce40*/  IMAD R0, R0, c[0x0][0x4cc], R9 ;  /* 0x0001330000007a24 */ /* 0x000fe400078e0209 */
[----:B------:R-:W-:Y:S01]  /*ce50*/  IMAD R13, R6, c[0x0][0x4e8], R8 ;  /* 0x00013a00060d7a24 */ /* 0x000fe200078e0208 */
[C---:B------:R-:W-:Y:S01]  /*ce60*/  LEA R6, P0, R4.reuse, c[0x0][0x4a8], 0x2 ;  /* 0x00012a0004067a11 */ /* 0x040fe200078010ff */
[----:B------:R-:W-:Y:S01]  /*ce70*/  IMAD.WIDE.U32 R2, R7, c[0x0][0x430], R2 ;  /* 0x00010c0007027a25 */ /* 0x000fe200078e0002 */
[----:B------:R-:W-:Y:S02]  /*ce80*/  IADD3 R0, R5, R0, RZ ;  /* 0x0000000005007210 */ /* 0x000fe40007ffe0ff */
[----:B------:R-:W-:Y:S01]  /*ce90*/  SHF.R.S32.HI R7, RZ, 0x1f, R13 ;  /* 0x0000001fff077819 */ /* 0x000fe2000001140d */
[----:B------:R-:W-:Y:S01]  /*cea0*/  IMAD.IADD R3, R3, 0x1, R10 ;  /* 0x0000000103037824 */ /* 0x000fe200078e020a */
[----:B------:R-:W-:Y:S01]  /*ceb0*/  LEA.HI.X R0, R4, c[0x0][0x4ac], R0, 0x2, P0 ;  /* 0x00012b0004007a11 */ /* 0x000fe200000f1400 */
[----:B------:R-:W-:Y:S01]  /*cec0*/  IMAD R12, R15, 0x80, R14 ;  /* 0x000000800f0c7824 */ /* 0x000fe200078e020e */
[----:B------:R-:W-:Y:S01]  /*ced0*/  SHFL.IDX PT, R4, R6, RZ, 0x1c1f ;  /* 0x001c1fff06047589 */ /* 0x000fe200000e0000 */
[----:B------:R-:W-:-:S02]  /*cee0*/  IMAD R7, R7, c[0x0][0x428], RZ ;  /* 0x00010a0007077a24 */ /* 0x000fc400078e02ff */
[C---:B------:R-:W-:Y:S01]  /*cef0*/  IMAD.WIDE.U32 R2, R13.reuse, c[0x0][0x428], R2 ;  /* 0x00010a000d027a25 */ /* 0x040fe200078e0002 */
[----:B------:R-:W1:Y:S01]  /*cf00*/  SHFL.IDX PT, R5, R0, RZ, 0x1c1f ;  /* 0x001c1fff00057589 */ /* 0x000e6200000e0000 */
[C---:B------:R-:W-:Y:S02]  /*cf10*/  IADD3 R14, R12.reuse, 0x40, RZ ;  /* 0x000000400c0e7810 */ /* 0x040fe40007ffe0ff */
[----:B------:R-:W-:Y:S01]  /*cf20*/  IMAD R15, R13, c[0x0][0x42c], R7 ;  /* 0x00010b000d0f7a24 */ /* 0x000fe200078e0207 */
[----:B------:R-:W-:Y:S01]  /*cf30*/  SHFL.IDX PT, R10, R6, 0x1, 0x1c1f ;  /* 0x003c1f00060a7f89 */ /* 0x000fe200000e0000 */
[C---:B------:R-:W-:Y:S02]  /*cf40*/  IADD3 R13, R12.reuse, 0x48, RZ ;  /* 0x000000480c0d7810 */ /* 0x040fe40007ffe0ff */
[-C--:B------:R-:W-:Y:S01]  /*cf50*/  ISETP.GE.OR P4, PT, R12, R24.reuse, P1 ;  /* 0x000000180c00720c */ /* 0x080fe20000f86670 */
[----:B------:R-:W2:Y:S01]  /*cf60*/  SHFL.IDX PT, R11, R0, 0x1, 0x1c1f ;  /* 0x003c1f00000b7f89 */ /* 0x000ea200000e0000 */
[-C--:B------:R-:W-:Y:S01]  /*cf70*/  ISETP.GE.OR P2, PT, R14, R24.reuse, P1 ;  /* 0x000000180e00720c */ /* 0x080fe20000f46670 */
[----:B------:R-:W-:Y:S01]  /*cf80*/  IMAD.IADD R3, R3, 0x1, R15 ;  /* 0x0000000103037824 */ /* 0x000fe200078e020f */
[----:B------:R-:W-:Y:S01]  /*cf90*/  LEA R23, P0, R2, c[0x0][0x400], 0x2 ;  /* 0x0001000002177a11 */ /* 0x000fe200078010ff */
[----:B------:R-:W-:Y:S01]  /*cfa0*/  SHFL.IDX PT, R8, R6, 0x2, 0x1c1f ;  /* 0x005c1f0006087f89 */ /* 0x000fe200000e0000 */
[----:B------:R-:W-:-:S02]  /*cfb0*/  ISETP.GE.AND P5, PT, R14, R24, PT ;  /* 0x000000180e00720c */ /* 0x000fc40003fa6270 */
[----:B------:R-:W-:Y:S01]  /*cfc0*/  LEA.HI.X R22, R2, c[0x0][0x404], R3, 0x2, P0 ;  /* 0x0001010002167a11 */ /* 0x000fe200000f1403 */
[----:B------:R-:W3:Y:S01]  /*cfd0*/  SHFL.IDX PT, R9, R0, 0x2, 0x1c1f ;  /* 0x005c1f0000097f89 */ /* 0x000ee200000e0000 */
[----:B------:R-:W-:-:S03]  /*cfe0*/  ISETP.GE.AND P6, PT, R13, R24, PT ;  /* 0x000000180d00720c */ /* 0x000fc60003fc6270 */
[----:B------:R-:W-:Y:S04]  /*cff0*/  SHFL.IDX PT, R6, R6, 0x3, 0x1c1f ;  /* 0x007c1f0006067f89 */ /* 0x000fe800000e0000 */
[----:B------:R4:W5:Y:S04]  /*d000*/  SHFL.IDX PT, R7, R0, 0x3, 0x1c1f ;  /* 0x007c1f0000077f89 */ /* 0x00096800000e0000 */
[----:B-1----:R1:W-:Y:S04]  /*d010*/  @!P4 ST.E [R4.64], R18 ;  /* 0x000000120400c985 */ /* 0x0023e8000c101912 */
[----:B------:R1:W1:Y:S04]  /*d020*/  SHFL.IDX PT, R2, R23, RZ, 0x1c1f ;  /* 0x001c1fff17027589 */ /* 0x00026800000e0000 */
[----:B------:R1:W1:Y:S01]  /*d030*/  SHFL.IDX PT, R3, R22, RZ, 0x1c1f ;  /* 0x001c1fff16037589 */ /* 0x00026200000e0000 */
[----:B----4-:R-:W-:-:S04]  /*d040*/  IADD3 R0, R12, 0x8, RZ ;  /* 0x000000080c007810 */ /* 0x010fc80007ffe0ff */
[CC--:B------:R-:W-:Y:S02]  /*d050*/  ISETP.GE.OR P3, PT, R0.reuse, R24.reuse, P1 ;  /* 0x000000180000720c */ /* 0x0c0fe40000f66670 */
[-C--:B------:R-:W-:Y:S02]  /*d060*/  ISETP.GE.OR P1, PT, R13, R24.reuse, P1 ;  /* 0x000000180d00720c */ /* 0x080fe40000f26670 */
[----:B------:R-:W-:Y:S02]  /*d070*/  ISETP.GE.AND P0, PT, R0, R24, PT ;  /* 0x000000180000720c */ /* 0x000fe40003f06270 */
[----:B------:R-:W-:-:S04]  /*d080*/  LOP3.LUT R0, R17, 0x7ffffffc, RZ, 0xc0, !PT ;  /* 0x7ffffffc11007812 */ /* 0x000fc800078ec0ff */
[----:B------:R-:W-:-:S03]  /*d090*/  IADD3 R0, R16, -R0, RZ ;  /* 0x8000000010007210 */ /* 0x000fc60007ffe0ff */
[----:B--2---:R2:W-:Y:S02]  /*d0a0*/  @!P3 ST.E [R10.64], R19 ;  /* 0x000000130a00b985 */ /* 0x0045e4000c101912 */
[----:B------:R-:W-:Y:S02]  /*d0b0*/  IMAD.SHL.U32 R0, R0, 0x2, RZ ;  /* 0x0000000200007824 */ /* 0x000fe400078e00ff */
[----:B---3--:R2:W-:Y:S04]  /*d0c0*/  @!P2 ST.E [R8.64], R20 ;  /* 0x000000140800a985 */ /* 0x0085e8000c101912 */
[----:B-----5:R2:W-:Y:S01]  /*d0d0*/  @!P1 ST.E [R6.64], R21 ;  /* 0x0000001506009985 */ /* 0x0205e2000c101912 */
[----:B------:R-:W-:-:S13]  /*d0e0*/  ISETP.GE.AND P1, PT, R12, R24, PT ;  /* 0x000000180c00720c */ /* 0x000fda0003f26270 */
[----:B------:R-:W-:Y:S05]  /*d0f0*/  @P1 BRA `(.L_x_115) ;  /* 0x000005d000001947 */ /* 0x000fea0003800000 */
[C---:B-1----:R-:W-:Y:S02]  /*d100*/  IADD3 R4, R0.reuse, 0x8, RZ ;  /* 0x0000000800047810 */ /* 0x042fe40007ffe0ff */
[----:B------:R-:W-:Y:S02]  /*d110*/  IADD3 R5, R0, 0x10, RZ ;  /* 0x0000001000057810 */ /* 0x000fe40007ffe0ff */
[----:B------:R-:W-:Y:S02]  /*d120*/  ISETP.GE.AND P3, PT, R4, c[0x0][0x3c8], PT ;  /* 0x0000f20004007a0c */ /* 0x000fe40003f66270 */
[----:B------:R-:W-:Y:S02]  /*d130*/  ISETP.GE.AND P2, PT, R5, c[0x0][0x3c8], PT ;  /* 0x0000f20005007a0c */ /* 0x000fe40003f46270 */
[C---:B------:R-:W-:Y:S02]  /*d140*/  ISETP.GE.AND P4, PT, R0.reuse, c[0x0][0x3c8], PT ;  /* 0x0000f20000007a0c */ /* 0x040fe40003f86270 */
[----:B--2---:R-:W-:-:S02]  /*d150*/  IADD3 R8, R0, 0x18, RZ ;  /* 0x0000001800087810 */ /* 0x004fc40007ffe0ff */
[----:B------:R-:W-:Y:S02]  /*d160*/  IADD3 R10, R0, 0x38, RZ ;  /* 0x00000038000a7810 */ /* 0x000fe40007ffe0ff */
[----:B------:R-:W-:-:S03]  /*d170*/  ISETP.GE.AND P1, PT, R8, c[0x0][0x3c8], PT ;  /* 0x0000f20008007a0c */ /* 0x000fc60003f26270 */
[----:B------:R-:W-:Y:S02]  /*d180*/  @!P3 LEA.HI R4, R4, R4, RZ, 0x1 ;  /* 0x000000040404b211 */ /* 0x000fe400078f08ff */
[----:B------:R-:W-:Y:S02]  /*d190*/  @!P2 LEA.HI R9, R5, R5, RZ, 0x1 ;  /* 0x000000050509a211 */ /* 0x000fe400078f08ff */
[----:B------:R-:W-:Y:S01]  /*d1a0*/  @!P3 LOP3.LUT R4, R4, 0xfffffffe, RZ, 0xc0, !PT ;  /* 0xfffffffe0404b812 */ /* 0x000fe200078ec0ff */
[----:B------:R-:W-:Y:S01]  /*d1b0*/  @!P4 IMAD.WIDE R6, R0, 0x4, R2 ;  /* 0x000000040006c825 */ /* 0x000fe200078e0202 */
[----:B------:R-:W-:-:S03]  /*d1c0*/  @!P2 LOP3.LUT R9, R9, 0xfffffffe, RZ, 0xc0, !PT ;  /* 0xfffffffe0909a812 */ /* 0x000fc600078ec0ff */
[----:B------:R-:W-:Y:S01]  /*d1d0*/  @!P3 IMAD.WIDE R4, R4, 0x4, R2 ;  /* 0x000000040404b825 */ /* 0x000fe200078e0202 */
[----:B------:R1:W-:Y:S01]  /*d1e0*/  @!P4 ST.E.64 [R6.64], R144 ;  /* 0x000000900600c985 */ /* 0x0003e2000c101b12 */
[----:B------:R-:W-:-:S03]  /*d1f0*/  @!P1 LEA.HI R8, R8, R8, RZ, 0x1 ;  /* 0x0000000808089211 */ /* 0x000fc600078f08ff */
[----:B------:R2:W-:Y:S01]  /*d200*/  @!P3 ST.E.64 [R4.64], R152 ;  /* 0x000000980400b985 */ /* 0x0005e2000c101b12 */
[----:B------:R-:W-:Y:S02]  /*d210*/  @!P1 LOP3.LUT R8, R8, 0xfffffffe, RZ, 0xc0, !PT ;  /* 0xfffffffe08089812 */ /* 0x000fe400078ec0ff */
[C---:B-1----:R-:W-:Y:S02]  /*d220*/  IADD3 R7, R0.reuse, 0x20, RZ ;  /* 0x0000002000077810 */ /* 0x042fe40007ffe0ff */
[C---:B------:R-:W-:Y:S01]  /*d230*/  IADD3 R6, R0.reuse, 0x28, RZ ;  /* 0x0000002800067810 */ /* 0x040fe20007ffe0ff */
[----:B--2---:R-:W-:Y:S01]  /*d240*/  @!P2 IMAD.WIDE R4, R9, 0x4, R2 ;  /* 0x000000040904a825 */ /* 0x004fe200078e0202 */
[----:B------:R-:W-:Y:S02]  /*d250*/  IADD3 R9, R0, 0x30, RZ ;  /* 0x0000003000097810 */ /* 0x000fe40007ffe0ff */
[----:B------:R-:W-:Y:S02]  /*d260*/  ISETP.GE.AND P4, PT, R7, c[0x0][0x3c8], PT ;  /* 0x0000f20007007a0c */ /* 0x000fe40003f86270 */
[----:B------:R1:W-:Y:S01]  /*d270*/  @!P2 ST.E.64 [R4.64], R156 ;  /* 0x0000009c0400a985 */ /* 0x0003e2000c101b12 */
[----:B------:R-:W-:-:S02]  /*d280*/  ISETP.GE.AND P3, PT, R6, c[0x0][0x3c8], PT ;  /* 0x0000f20006007a0c */ /* 0x000fc40003f66270 */
[----:B------:R-:W-:Y:S01]  /*d290*/  ISETP.GE.AND P2, PT, R9, c[0x0][0x3c8], PT ;  /* 0x0000f20009007a0c */ /* 0x000fe20003f46270 */
[----:B-1----:R-:W-:-:S07]  /*d2a0*/  @!P1 IMAD.WIDE R4, R8, 0x4, R2 ;  /* 0x0000000408049825 */ /* 0x002fce00078e0202 */
[----:B------:R-:W-:Y:S01]  /*d2b0*/  @!P4 LEA.HI R8, R7, R7, RZ, 0x1 ;  /* 0x000000070708c211 */ /* 0x000fe200078f08ff */
[----:B------:R1:W-:Y:S01]  /*d2c0*/  @!P1 ST.E.64 [R4.64], R168 ;  /* 0x000000a804009985 */ /* 0x0003e2000c101b12 */
[----:B------:R-:W-:Y:S02]  /*d2d0*/  ISETP.GE.AND P1, PT, R10, c[0x0][0x3c8], PT ;  /* 0x0000f2000a007a0c */ /* 0x000fe40003f26270 */
[----:B------:R-:W-:-:S11]  /*d2e0*/  @!P4 LOP3.LUT R8, R8, 0xfffffffe, RZ, 0xc0, !PT ;  /* 0xfffffffe0808c812 */ /* 0x000fd600078ec0ff */
[----:B------:R-:W-:Y:S02]  /*d2f0*/  @!P1 LEA.HI R10, R10, R10, RZ, 0x1 ;  /* 0x0000000a0a0a9211 */ /* 0x000fe400078f08ff */
[----:B-1----:R-:W-:Y:S02]  /*d300*/  @!P3 LEA.HI R5, R6, R6, RZ, 0x1 ;  /* 0x000000060605b211 */ /* 0x002fe400078f08ff */
[----:B------:R-:W-:Y:S01]  /*d310*/  @!P2 LEA.HI R4, R9, R9, RZ, 0x1 ;  /* 0x000000090904a211 */ /* 0x000fe200078f08ff */
[--C-:B------:R-:W-:Y:S01]  /*d320*/  @!P4 IMAD.WIDE R8, R8, 0x4, R2.reuse ;  /* 0x000000040808c825 */ /* 0x100fe200078e0202 */
[----:B------:R-:W-:Y:S02]  /*d330*/  @!P3 LOP3.LUT R5, R5, 0xfffffffe, RZ, 0xc0, !PT ;  /* 0xfffffffe0505b812 */ /* 0x000fe400078ec0ff */
[----:B------:R-:W-:Y:S02]  /*d340*/  @!P2 LOP3.LUT R4, R4, 0xfffffffe, RZ, 0xc0, !PT ;  /* 0xfffffffe0404a812 */ /* 0x000fe400078ec0ff */
[----:B------:R1:W-:Y:S01]  /*d350*/  @!P4 ST.E.64 [R8.64], R172 ;  /* 0x000000ac0800c985 */ /* 0x0003e2000c101b12 */
[----:B------:R-:W-:-:S04]  /*d360*/  @!P3 IMAD.WIDE R6, R5, 0x4, R2 ;  /* 0x000000040506b825 */ /* 0x000fc800078e0202 */
[----:B------:R-:W-:Y:S01]  /*d370*/  @!P2 IMAD.WIDE R4, R4, 0x4, R2 ;  /* 0x000000040404a825 */ /* 0x000fe200078e0202 */
[----:B------:R2:W-:Y:S04]  /*d380*/  @!P3 ST.E.64 [R6.64], R184 ;  /* 0x000000b80600b985 */ /* 0x0005e8000c101b12 */
[----:B------:R3:W-:Y:S01]  /*d390*/  @!P2 ST.E.64 [R4.64], R192 ;  /* 0x000000c00400a985 */ /* 0x0007e2000c101b12 */
[----:B-1----:R-:W-:Y:S02]  /*d3a0*/  @!P1 LOP3.LUT R8, R10, 0xfffffffe, RZ, 0xc0, !PT ;  /* 0xfffffffe0a089812 */ /* 0x002fe400078ec0ff */
[----:B------:R-:W-:-:S03]  /*d3b0*/  IADD3 R9, R0, 0x40, RZ ;  /* 0x0000004000097810 */ /* 0x000fc60007ffe0ff */
[----:B--2---:R-:W-:Y:S01]  /*d3c0*/  @!P1 IMAD.WIDE R6, R8, 0x4, R2 ;  /* 0x0000000408069825 */ /* 0x004fe200078e0202 */
[----:B------:R-:W-:Y:S02]  /*d3d0*/  ISETP.GE.AND P4, PT, R9, c[0x0][0x3c8], PT ;  /* 0x0000f20009007a0c */ /* 0x000fe40003f86270 */
[C---:B------:R-:W-:Y:S02]  /*d3e0*/  IADD3 R8, R0.reuse, 0x58, RZ ;  /* 0x0000005800087810 */ /* 0x040fe40007ffe0ff */
[C---:B---3--:R-:W-:Y:S01]  /*d3f0*/  IADD3 R5, R0.reuse, 0x48, RZ ;  /* 0x0000004800057810 */ /* 0x048fe20007ffe0ff */
[----:B------:R1:W-:Y:S01]  /*d400*/  @!P1 ST.E.64 [R6.64], R204 ;  /* 0x000000cc06009985 */ /* 0x0003e2000c101b12 */
[----:B------:R-:W-:Y:S02]  /*d410*/  IADD3 R4, R0, 0x50, RZ ;  /* 0x0000005000047810 */ /* 0x000fe40007ffe0ff */
[----:B------:R-:W-:Y:S02]  /*d420*/  ISETP.GE.AND P3, PT, R5, c[0x0][0x3c8], PT ;  /* 0x0000f20005007a0c */ /* 0x000fe40003f66270 */
[----:B------:R-:W-:-:S02]  /*d430*/  ISETP.GE.AND P2, PT, R4, c[0x0][0x3c8], PT ;  /* 0x0000f20004007a0c */ /* 0x000fc40003f46270 */
[----:B------:R-:W-:Y:S02]  /*d440*/  ISETP.GE.AND P1, PT, R8, c[0x0][0x3c8], PT ;  /* 0x0000f20008007a0c */ /* 0x000fe40003f26270 */
[----:B------:R-:W-:-:S09]  /*d450*/  @!P4 LEA.HI R9, R9, R9, RZ, 0x1 ;  /* 0x000000090909c211 */ /* 0x000fd200078f08ff */
[----:B------:R-:W-:Y:S02]  /*d460*/  @!P2 LEA.HI R4, R4, R4, RZ, 0x1 ;  /* 0x000000040404a211 */ /* 0x000fe400078f08ff */
[----:B------:R-:W-:-:S04]  /*d470*/  @!P1 LEA.HI R8, R8, R8, RZ, 0x1 ;  /* 0x0000000808089211 */ /* 0x000fc800078f08ff */
[----:B------:R-:W-:Y:S02]  /*d480*/  @!P1 LOP3.LUT R10, R8, 0xfffffffe, RZ, 0xc0, !PT ;  /* 0xfffffffe080a9812 */ /* 0x000fe400078ec0ff */
[----:B-1----:R-:W-:Y:S02]  /*d490*/  @!P3 LEA.HI R6, R5, R5, RZ, 0x1 ;  /* 0x000000050506b211 */ /* 0x002fe400078f08ff */
[----:B------:R-:W-:Y:S02]  /*d4a0*/  @!P4 LOP3.LUT R5, R9, 0xfffffffe, RZ, 0xc0, !PT ;  /* 0xfffffffe0905c812 */ /* 0x000fe400078ec0ff */
[----:B------:R-:W-:Y:S02]  /*d4b0*/  @!P3 LOP3.LUT R9, R6, 0xfffffffe, RZ, 0xc0, !PT ;  /* 0xfffffffe0609b812 */ /* 0x000fe400078ec0ff */
[----:B------:R-:W-:Y:S01]  /*d4c0*/  @!P2 LOP3.LUT R6, R4, 0xfffffffe, RZ, 0xc0, !PT ;  /* 0xfffffffe0406a812 */ /* 0x000fe200078ec0ff */
[----:B------:R-:W-:-:S04]  /*d4d0*/  @!P4 IMAD.WIDE R4, R5, 0x4, R2 ;  /* 0x000000040504c825 */ /* 0x000fc800078e0202 */
[--C-:B------:R-:W-:Y:S01]  /*d4e0*/  @!P3 IMAD.WIDE R8, R9, 0x4, R2.reuse ;  /* 0x000000040908b825 */ /* 0x100fe200078e0202 */
[----:B------:R1:W-:Y:S03]  /*d4f0*/  @!P4 ST.E.64 [R4.64], R68 ;  /* 0x000000440400c985 */ /* 0x0003e6000c101b12 */
[--C-:B------:R-:W-:Y:S01]  /*d500*/  @!P2 IMAD.WIDE R6, R6, 0x4, R2.reuse ;  /* 0x000000040606a825 */ /* 0x100fe200078e0202 */
[----:B------:R2:W-:Y:S04]  /*d510*/  @!P3 ST.E.64 [R8.64], R80 ;  /* 0x000000500800b985 */ /* 0x0005e8000c101b12 */
[----:B------:R3:W-:Y:S01]  /*d520*/  @!P2 ST.E.64 [R6.64], R84 ;  /* 0x000000540600a985 */ /* 0x0007e2000c101b12 */
[----:B-1----:R-:W-:Y:S01]  /*d530*/  @!P1 IMAD.WIDE R4, R10, 0x4, R2 ;  /* 0x000000040a049825 */ /* 0x002fe200078e0202 */
[----:B--2---:R-:W-:-:S04]  /*d540*/  IADD3 R8, R0, 0x60, RZ ;  /* 0x0000006000087810 */ /* 0x004fc80007ffe0ff */
[----:B------:R1:W-:Y:S01]  /*d550*/  @!P1 ST.E.64 [R4.64], R96 ;  /* 0x0000006004009985 */ /* 0x0003e2000c101b12 */
[----:B---3--:R-:W-:Y:S02]  /*d560*/  IADD3 R6, R0, 0x68, RZ ;  /* 0x0000006800067810 */ /* 0x008fe40007ffe0ff */
[----:B------:R-:W-:Y:S02]  /*d570*/  ISETP.GE.AND P4, PT, R8, c[0x0][0x3c8], PT ;  /* 0x0000f20008007a0c */ /* 0x000fe40003f86270 */
[----:B------:R-:W-:-:S11]  /*d580*/  ISETP.GE.AND P3, PT, R6, c[0x0][0x3c8], PT ;  /* 0x0000f20006007a0c */ /* 0x000fd60003f66270 */
[----:B------:R-:W-:Y:S02]  /*d590*/  @!P4 LEA.HI R8, R8, R8, RZ, 0x1 ;  /* 0x000000080808c211 */ /* 0x000fe400078f08ff */
[----:B------:R-:W-:-:S04]  /*d5a0*/  @!P3 LEA.HI R7, R6, R6, RZ, 0x1 ;  /* 0x000000060607b211 */ /* 0x000fc800078f08ff */
[----:B------:R-:W-:Y:S02]  /*d5b0*/  @!P3 LOP3.LUT R7, R7, 0xfffffffe, RZ, 0xc0, !PT ;  /* 0xfffffffe0707b812 */ /* 0x000fe400078ec0ff */
[C---:B-1----:R-:W-:Y:S02]  /*d5c0*/  IADD3 R5, R0.reuse, 0x70, RZ ;  /* 0x0000007000057810 */ /* 0x042fe40007ffe0ff */
[----:B------:R-:W-:Y:S02]  /*d5d0*/  IADD3 R4, R0, 0x78, RZ ;  /* 0x0000007800047810 */ /* 0x000fe40007ffe0ff */
[----:B------:R-:W-:Y:S02]  /*d5e0*/  ISETP.GE.AND P2, PT, R5, c[0x0][0x3c8], PT ;  /* 0x0000f20005007a0c */ /* 0x000fe40003f46270 */
[----:B------:R-:W-:-:S11]  /*d5f0*/  ISETP.GE.AND P1, PT, R4, c[0x0][0x3c8], PT ;  /* 0x0000f20004007a0c */ /* 0x000fd60003f26270 */
[----:B------:R-:W-:Y:S02]  /*d600*/  @!P2 LEA.HI R6, R5, R5, RZ, 0x1 ;  /* 0x000000050506a211 */ /* 0x000fe400078f08ff */
[----:B------:R-:W-:Y:S02]  /*d610*/  @!P1 LEA.HI R4, R4, R4, RZ, 0x1 ;  /* 0x0000000404049211 */ /* 0x000fe400078f08ff */
[----:B------:R-:W-:Y:S02]  /*d620*/  @!P4 LOP3.LUT R5, R8, 0xfffffffe, RZ, 0xc0, !PT ;  /* 0xfffffffe0805c812 */ /* 0x000fe400078ec0ff */
[----:B------:R-:W-:Y:S01]  /*d630*/  @!P2 LOP3.LUT R10, R6, 0xfffffffe, RZ, 0xc0, !PT ;  /* 0xfffffffe060aa812 */ /* 0x000fe200078ec0ff */
[----:B------:R-:W-:Y:S01]  /*d640*/  @!P3 IMAD.WIDE R6, R7, 0x4, R2 ;  /* 0x000000040706b825 */ /* 0x000fe200078e0202 */
[----:B------:R-:W-:-:S03]  /*d650*/  @!P1 LOP3.LUT R11, R4, 0xfffffffe, RZ, 0xc0, !PT ;  /* 0xfffffffe040b9812 */ /* 0x000fc600078ec0ff */
[----:B------:R-:W-:-:S04]  /*d660*/  @!P4 IMAD.WIDE R8, R5, 0x4, R2 ;  /* 0x000000040508c825 */ /* 0x000fc800078e0202 */
[--C-:B------:R-:W-:Y:S01]  /*d670*/  @!P2 IMAD.WIDE R4, R10, 0x4, R2.reuse ;  /* 0x000000040a04a825 */ /* 0x100fe200078e0202 */
[----:B------:R1:W-:Y:S03]  /*d680*/  @!P4 ST.E.64 [R8.64], R100 ;  /* 0x000000640800c985 */ /* 0x0003e6000c101b12 */
[----:B------:R-:W-:Y:S01]  /*d690*/  @!P1 IMAD.WIDE R2, R11, 0x4, R2 ;  /* 0x000000040b029825 */ /* 0x000fe200078e0202 */
[----:B------:R1:W-:Y:S04]  /*d6a0*/  @!P3 ST.E.64 [R6.64], R112 ;  /* 0x000000700600b985 */ /* 0x0003e8000c101b12 */
[----:B------:R1:W-:Y:S04]  /*d6b0*/  @!P2 ST.E.64 [R4.64], R116 ;  /* 0x000000740400a985 */ /* 0x0003e8000c101b12 */
[----:B------:R1:W-:Y:S02]  /*d6c0*/  @!P1 ST.E.64 [R2.64], R128 ;  /* 0x0000008002009985 */ /* 0x0003e4000c101b12 */
.L_x_115:
[----:B-1----:R-:W-:Y:S05]  /*d6d0*/  BSYNC B0 ;  /* 0x0000000000007941 */ /* 0x002fea0003800000 */
.L_x_114:
[----:B------:R1:W3:Y:S01]  /*d6e0*/  SHFL.IDX PT, R3, R22, 0x1, 0x1c1f ;  /* 0x003c1f0016037f89 */ /* 0x0002e200000e0000 */
[----:B------:R-:W-:Y:S03]  /*d6f0*/  BSSY B0, `(.L_x_116) ;  /* 0x0000060000007945 */ /* 0x000fe60003800000 */
[----:B------:R1:W4:Y:S01]  /*d700*/  SHFL.IDX PT, R2, R23, 0x1, 0x1c1f ;  /* 0x003c1f0017027f89 */ /* 0x00032200000e0000 */
[----:B------:R-:W-:Y:S05]  /*d710*/  @P0 BRA `(.L_x_117) ;  /* 0x000005d000000947 */ /* 0x000fea0003800000 */
[C---:B--2---:R-:W-:Y:S02]  /*d720*/  IADD3 R6, R0.reuse, 0x8, RZ ;  /* 0x0000000800067810 */ /* 0x044fe40007ffe0ff */
[----:B------:R-:W-:-:S02]  /*d730*/  IADD3 R5, R0, 0x10, RZ ;  /* 0x0000001000057810 */ /* 0x000fc40007ffe0ff */
[C---:B------:R-:W-:Y:S02]  /*d740*/  ISETP.GE.AND P0, PT, R0.reuse, c[0x0][0x3c8], PT ;  /* 0x0000f20000007a0c */ /* 0x040fe40003f06270 */
[----:B------:R-:W-:Y:S02]  /*d750*/  IADD3 R4, R0, 0x18, RZ ;  /* 0x0000001800047810 */ /* 0x000fe40007ffe0ff */
[----:B------:R-:W-:Y:S02]  /*d760*/  ISETP.GE.AND P4, PT, R6, c[0x0][0x3c8], PT ;  /* 0x0000f20006007a0c */ /* 0x000fe40003f86270 */
[----:B------:R-:W-:Y:S02]  /*d770*/  ISETP.GE.AND P3, PT, R5, c[0x0][0x3c8], PT ;  /* 0x0000f20005007a0c */ /* 0x000fe40003f66270 */
[----:B------:R-:W-:Y:S02]  /*d780*/  ISETP.GE.AND P2, PT, R4, c[0x0][0x3c8], PT ;  /* 0x0000f20004007a0c */ /* 0x000fe40003f46270 */
[----:B------:R-:W-:-:S02]  /*d790*/  IADD3 R10, R0, 0x20, RZ ;  /* 0x00000020000a7810 */ /* 0x000fc40007ffe0ff */
[C---:B------:R-:W-:Y:S01]  /*d7a0*/  IADD3 R11, R0.reuse, 0x28, RZ ;  /* 0x00000028000b7810 */ /* 0x040fe20007ffe0ff */
[----:B---34-:R-:W-:Y:S01]  /*d7b0*/  @!P0 IMAD.WIDE R8, R0, 0x4, R2 ;  /* 0x0000000400088825 */ /* 0x018fe200078e0202 */
[----:B------:R-:W-:Y:S02]  /*d7c0*/  ISETP.GE.AND P1, PT, R10, c[0x0][0x3c8], PT ;  /* 0x0000f2000a007a0c */ /* 0x000fe40003f26270 */
[----:B------:R-:W-:Y:S02]  /*d7d0*/  IADD3 R12, R0, 0x50, RZ ;  /* 0x00000050000c7810 */ /* 0x000fe40007ffe0ff */
[----:B------:R-:W-:Y:S01]  /*d7e0*/  @!P4 LEA.HI R7, R6, R6, RZ, 0x1 ;  /* 0x000000060607c211 */ /* 0x000fe200078f08ff */
[----:B------:R2:W-:Y:S01]  /*d7f0*/  @!P0 ST.E.64 [R8.64], R146 ;  /* 0x0000009208008985 */ /* 0x0005e2000c101b12 */
[----:B------:R-:W-:Y:S02]  /*d800*/  @!P3 LEA.HI R6, R5, R5, RZ, 0x1 ;  /* 0x000000050506b211 */ /* 0x000fe400078f08ff */
[----:B------:R-:W-:-:S02]  /*d810*/  @!P2 LEA.HI R4, R4, R4, RZ, 0x1 ;  /* 0x000000040404a211 */ /* 0x000fc400078f08ff */
[----:B------:R-:W-:Y:S02]  /*d820*/  @!P4 LOP3.LUT R5, R7, 0xfffffffe, RZ, 0xc0, !PT ;  /* 0xfffffffe0705c812 */ /* 0x000fe400078ec0ff */
[----:B------:R-:W-:Y:S02]  /*d830*/  @!P3 LOP3.LUT R6, R6, 0xfffffffe, RZ, 0xc0, !PT ;  /* 0xfffffffe0606b812 */ /* 0x000fe400078ec0ff */
[----:B------:R-:W-:Y:S02]  /*d840*/  ISETP.GE.AND P0, PT, R11, c[0x0][0x3c8], PT ;  /* 0x0000f2000b007a0c */ /* 0x000fe40003f06270 */
[----:B------:R-:W-:Y:S01]  /*d850*/  @!P2 LOP3.LUT R4, R4, 0xfffffffe, RZ, 0xc0, !PT ;  /* 0xfffffffe0404a812 */ /* 0x000fe200078ec0ff */
[----:B------:R-:W-:-:S04]  /*d860*/  @!P3 IMAD.WIDE R6, R6, 0x4, R2 ;  /* 0x000000040606b825 */ /* 0x000fc800078e0202 */
[----:B--2---:R-:W-:-:S04]  /*d870*/  @!P4 IMAD.WIDE R8, R5, 0x4, R2 ;  /* 0x000000040508c825 */ /* 0x004fc800078e0202 */
[----:B------:R-:W-:Y:S01]  /*d880*/  @!P2 IMAD.WIDE R4, R4, 0x4, R2 ;  /* 0x000000040404a825 */ /* 0x000fe200078e0202 */
[----:B------:R2:W-:Y:S04]  /*d890*/  @!P4 ST.E.64 [R8.64], R154 ;  /* 0x0000009a0800c985 */ /* 0x0005e8000c101b12 */
[----:B------:R3:W-:Y:S04]  /*d8a0*/  @!P3 ST.E.64 [R6.64], R158 ;  /* 0x0000009e0600b985 */ /* 0x0007e8000c101b12 */
[----:B------:R4:W-:Y:S01]  /*d8b0*/  @!P2 ST.E.64 [R4.64], R170 ;  /* 0x000000aa0400a985 */ /* 0x0009e2000c101b12 */
[----:B--2---:R-:W-:-:S02]  /*d8c0*/  IADD3 R8, R0, 0x30, RZ ;  /* 0x0000003000087810 */ /* 0x004fc40007ffe0ff */
[----:B------:R-:W-:Y:S02]  /*d8d0*/  IADD3 R9, R0, 0x40, RZ ;  /* 0x0000004000097810 */ /* 0x000fe40007ffe0ff */
[----:B---3--:R-:W-:Y:S02]  /*d8e0*/  @!P1 LEA.HI R6, R10, R10, RZ, 0x1 ;  /* 0x0000000a0a069211 */ /* 0x008fe400078f08ff */
[----:B------:R-:W-:Y:S02]  /*d8f0*/  IADD3 R10, R0, 0x38, RZ ;  /* 0x00000038000a7810 */ /* 0x000fe40007ffe0ff */
[----:B----4-:R-:W-:Y:S02]  /*d900*/  @!P0 LEA.HI R4, R11, R11, RZ, 0x1 ;  /* 0x0000000b0b048211 */ /* 0x010fe400078f08ff */
[----:B------:R-:W-:Y:S02]  /*d910*/  @!P1 LOP3.LUT R6, R6, 0xfffffffe, RZ, 0xc0, !PT ;  /* 0xfffffffe06069812 */ /* 0x000fe400078ec0ff */
[----:B------:R-:W-:-:S02]  /*d920*/  @!P0 LOP3.LUT R4, R4, 0xfffffffe, RZ, 0xc0, !PT ;  /* 0xfffffffe04048812 */ /* 0x000fc400078ec0ff */
[----:B------:R-:W-:Y:S01]  /*d930*/  IADD3 R11, R0, 0x48, RZ ;  /* 0x00000048000b7810 */ /* 0x000fe20007ffe0ff */
[--C-:B------:R-:W-:Y:S01]  /*d940*/  @!P1 IMAD.WIDE R6, R6, 0x4, R2.reuse ;  /* 0x0000000406069825 */ /* 0x100fe200078e0202 */
[----:B------:R-:W-:Y:S02]  /*d950*/  ISETP.GE.AND P4, PT, R8, c[0x0][0x3c8], PT ;  /* 0x0000f20008007a0c */ /* 0x000fe40003f86270 */
[----:B------:R-:W-:Y:S01]  /*d960*/  ISETP.GE.AND P3, PT, R10, c[0x0][0x3c8], PT ;  /* 0x0000f2000a007a0c */ /* 0x000fe20003f66270 */
[----:B------:R-:W-:Y:S01]  /*d970*/  @!P0 IMAD.WIDE R4, R4, 0x4, R2 ;  /* 0x0000000404048825 */ /* 0x000fe200078e0202 */
[----:B------:R-:W-:Y:S01]  /*d980*/  ISETP.GE.AND P2, PT, R9, c[0x0][0x3c8], PT ;  /* 0x0000f20009007a0c */ /* 0x000fe20003f46270 */
[----:B------:R2:W-:Y:S01]  /*d990*/  @!P1 ST.E.64 [R6.64], R174 ;  /* 0x000000ae06009985 */ /* 0x0005e2000c101b12 */
[----:B------:R-:W-:-:S03]  /*d9a0*/  ISETP.GE.AND P1, PT, R11, c[0x0][0x3c8], PT ;  /* 0x0000f2000b007a0c */ /* 0x000fc60003f26270 */
[----:B------:R3:W-:Y:S01]  /*d9b0*/  @!P0 ST.E.64 [R4.64], R186 ;  /* 0x000000ba04008985 */ /* 0x0007e2000c101b12 */
[----:B------:R-:W-:-:S13]  /*d9c0*/  ISETP.GE.AND P0, PT, R12, c[0x0][0x3c8], PT ;  /* 0x0000f2000c007a0c */ /* 0x000fda0003f06270 */
[----:B------:R-:W-:-:S04]  /*d9d0*/  @!P0 LEA.HI R12, R12, R12, RZ, 0x1 ;  /* 0x0000000c0c0c8211 */ /* 0x000fc800078f08ff */
[----:B------:R-:W-:Y:S02]  /*d9e0*/  @!P0 LOP3.LUT R12, R12, 0xfffffffe, RZ, 0xc0, !PT ;  /* 0xfffffffe0c0c8812 */ /* 0x000fe400078ec0ff */
[----:B--2---:R-:W-:Y:S02]  /*d9f0*/  @!P3 LEA.HI R6, R10, R10, RZ, 0x1 ;  /* 0x0000000a0a06b211 */ /* 0x004fe400078f08ff */
[----:B------:R-:W-:Y:S02]  /*da00*/  @!P1 LEA.HI R7, R11, R11, RZ, 0x1 ;  /* 0x0000000b0b079211 */ /* 0x000fe400078f08ff */
[----:B---3--:R-:W-:Y:S02]  /*da10*/  @!P4 LEA.HI R4, R8, R8, RZ, 0x1 ;  /* 0x000000080804c211 */ /* 0x008fe400078f08ff */
[----:B------:R-:W-:Y:S02]  /*da20*/  @!P2 LEA.HI R5, R9, R9, RZ, 0x1 ;  /* 0x000000090905a211 */ /* 0x000fe400078f08ff */
[----:B------:R-:W-:-:S02]  /*da30*/  @!P4 LOP3.LUT R4, R4, 0xfffffffe, RZ, 0xc0, !PT ;  /* 0xfffffffe0404c812 */ /* 0x000fc400078ec0ff */
[----:B------:R-:W-:Y:S02]  /*da40*/  @!P3 LOP3.LUT R6, R6, 0xfffffffe, RZ, 0xc0, !PT ;  /* 0xfffffffe0606b812 */ /* 0x000fe400078ec0ff */
[----:B------:R-:W-:Y:S01]  /*da50*/  @!P2 LOP3.LUT R10, R5, 0xfffffffe, RZ, 0xc0, !PT ;  /* 0xfffffffe050aa812 */ /* 0x000fe200078ec0ff */
[----:B------:R-:W-:Y:S01]  /*da60*/  @!P4 IMAD.WIDE R4, R4, 0x4, R2 ;  /* 0x000000040404c825 */ /* 0x000fe200078e0202 */
[----:B------:R-:W-:-:S03]  /*da70*/  @!P1 LOP3.LUT R7, R7, 0xfffffffe, RZ, 0xc0, !PT ;  /* 0xfffffffe07079812 */ /* 0x000fc600078ec0ff */
[--C-:B------:R-:W-:Y:S01]  /*da80*/  @!P3 IMAD.WIDE R8, R6, 0x4, R2.reuse ;  /* 0x000000040608b825 */ /* 0x100fe200078e0202 */
[----:B------:R2:W-:Y:S03]  /*da90*/  @!P4 ST.E.64 [R4.64], R194 ;  /* 0x000000c20400c985 */ /* 0x0005e6000c101b12 */
[--C-:B------:R-:W-:Y:S01]  /*daa0*/  @!P2 IMAD.WIDE R10, R10, 0x4, R2.reuse ;  /* 0x000000040a0aa825 */ /* 0x100fe200078e0202 */
[----:B------:R3:W-:Y:S03]  /*dab0*/  @!P3 ST.E.64 [R8.64], R206 ;  /* 0x000000ce0800b985 */ /* 0x0007e6000c101b12 */
[--C-:B------:R-:W-:Y:S01]  /*dac0*/  @!P1 IMAD.WIDE R6, R7, 0x4, R2.reuse ;  /* 0x0000000407069825 */ /* 0x100fe200078e0202 */
[----:B------:R-:W-:Y:S04]  /*dad0*/  @!P2 ST.E.64 [R10.64], R70 ;  /* 0x000000460a00a985 */ /* 0x000fe8000c101b12 */
[----:B------:R4:W-:Y:S01]  /*dae0*/  @!P1 ST.E.64 [R6.64], R82 ;  /* 0x0000005206009985 */ /* 0x0009e2000c101b12 */
[----:B--2---:R-:W-:Y:S01]  /*daf0*/  @!P0 IMAD.WIDE R4, R12, 0x4, R2 ;  /* 0x000000040c048825 */ /* 0x004fe200078e0202 */
[----:B---3--:R-:W-:-:S04]  /*db00*/  IADD3 R8, R0, 0x58, RZ ;  /* 0x0000005800087810 */ /* 0x008fc80007ffe0ff */
[----:B------:R2:W-:Y:S01]  /*db10*/  @!P0 ST.E.64 [R4.64], R86 ;  /* 0x0000005604008985 */ /* 0x0005e2000c101b12 */
[----:B------:R-:W-:Y:S02]  /*db20*/  ISETP.GE.AND P4, PT, R8, c[0x0][0x3c8], PT ;  /* 0x0000f20008007a0c */ /* 0x000fe40003f86270 */
[C---:B----4-:R-:W-:Y:S02]  /*db30*/  IADD3 R7, R0.reuse, 0x60, RZ ;  /* 0x0000006000077810 */ /* 0x050fe40007ffe0ff */
[----:B------:R-:W-:Y:S02]  /*db40*/  IADD3 R6, R0, 0x68, RZ ;  /* 0x0000006800067810 */ /* 0x000fe40007ffe0ff */
[----:B------:R-:W-:Y:S02]  /*db50*/  ISETP.GE.AND P3, PT, R7, c[0x0][0x3c8], PT ;  /* 0x0000f20007007a0c */ /* 0x000fe40003f66270 */
[----:B------:R-:W-:-:S05]  /*db60*/  ISETP.GE.AND P2, PT, R6, c[0x0][0x3c8], PT ;  /* 0x0000f20006007a0c */ /* 0x000fca0003f46270 */
[----:B------:R-:W-:-:S06]  /*db70*/  @!P4 LEA.HI R9, R8, R8, RZ, 0x1 ;  /* 0x000000080809c211 */ /* 0x000fcc00078f08ff */
[----:B------:R-:W-:Y:S02]  /*db80*/  @!P3 LEA.HI R8, R7, R7, RZ, 0x1 ;  /* 0x000000070708b211 */ /* 0x000fe400078f08ff */
[----:B------:R-:W-:Y:S02]  /*db90*/  @!P2 LEA.HI R7, R6, R6, RZ, 0x1 ;  /* 0x000000060607a211 */ /* 0x000fe400078f08ff */
[----:B------:R-:W-:Y:S02]  /*dba0*/  @!P3 LOP3.LUT R8, R8, 0xfffffffe, RZ, 0xc0, !PT ;  /* 0xfffffffe0808b812 */ /* 0x000fe400078ec0ff */
[C---:B--2---:R-:W-:Y:S02]  /*dbb0*/  IADD3 R5, R0.reuse, 0x70, RZ ;  /* 0x0000007000057810 */ /* 0x044fe40007ffe0ff */
[----:B------:R-:W-:Y:S02]  /*dbc0*/  IADD3 R4, R0, 0x78, RZ ;  /* 0x0000007800047810 */ /* 0x000fe40007ffe0ff */
[----:B------:R-:W-:-:S02]  /*dbd0*/  ISETP.GE.AND P1, PT, R5, c[0x0][0x3c8], PT ;  /* 0x0000f20005007a0c */ /* 0x000fc40003f26270 */
[----:B------:R-:W-:Y:S02]  /*dbe0*/  ISETP.GE.AND P0, PT, R4, c[0x0][0x3c8], PT ;  /* 0x0000f20004007a0c */ /* 0x000fe40003f06270 */
[----:B------:R-:W-:-:S09]  /*dbf0*/  @!P2 LOP3.LUT R7, R7, 0xfffffffe, RZ, 0xc0, !PT ;  /* 0xfffffffe0707a812 */ /* 0x000fd200078ec0ff */
[----:B------:R-:W-:Y:S02]  /*dc00*/  @!P1 LEA.HI R6, R5, R5, RZ, 0x1 ;  /* 0x0000000505069211 */ /* 0x000fe400078f08ff */
[----:B------:R-:W-:Y:S02]  /*dc10*/  @!P0 LEA.HI R4, R4, R4, RZ, 0x1 ;  /* 0x0000000404048211 */ /* 0x000fe400078f08ff */
[----:B------:R-:W-:Y:S01]  /*dc20*/  @!P4 LOP3.LUT R5, R9, 0xfffffffe, RZ, 0xc0, !PT ;  /* 0xfffffffe0905c812 */ /* 0x000fe200078ec0ff */
[--C-:B------:R-:W-:Y:S01]  /*dc30*/  @!P3 IMAD.WIDE R8, R8, 0x4, R2.reuse ;  /* 0x000000040808b825 */ /* 0x100fe200078e0202 */
[----:B------:R-:W-:Y:S02]  /*dc40*/  @!P1 LOP3.LUT R12, R6, 0xfffffffe, RZ, 0xc0, !PT ;  /* 0xfffffffe060c9812 */ /* 0x000fe400078ec0ff */
[----:B------:R-:W-:Y:S01]  /*dc50*/  @!P0 LOP3.LUT R13, R4, 0xfffffffe, RZ, 0xc0, !PT ;  /* 0xfffffffe040d8812 */ /* 0x000fe200078ec0ff */
        /* <DEDUP_REMOVED lines=9> */
.L_x_117:
[----:B------:R-:W-:Y:S05]  /*dcf0*/  BSYNC B0 ;  /* 0x0000000000007941 */ /* 0x000fea0003800000 */
.L_x_116:
[----:B--23--:R2:W3:Y:S01]  /*dd00*/  SHFL.IDX PT, R3, R22, 0x2, 0x1c1f ;  /* 0x005c1f0016037f89 */ /* 0x00c4e200000e0000 */
[----:B------:R-:W-:Y:S03]  /*dd10*/  BSSY B0, `(.L_x_118) ;  /* 0x0000060000007945 */ /* 0x000fe60003800000 */
[----:B----4-:R2:W4:Y:S01]  /*dd20*/  SHFL.IDX PT, R2, R23, 0x2, 0x1c1f ;  /* 0x005c1f0017027f89 */ /* 0x01052200000e0000 */
[----:B------:R-:W-:Y:S05]  /*dd30*/  @P5 BRA `(.L_x_119) ;  /* 0x000005d000005947 */ /* 0x000fea0003800000 */
[C---:B------:R-:W-:Y:S02]  /*dd40*/  IADD3 R5, R0.reuse, 0x8, RZ ;  /* 0x0000000800057810 */ /* 0x040fe40007ffe0ff */
[----:B------:R-:W-:-:S02]  /*dd50*/  IADD3 R4, R0, 0x10, RZ ;  /* 0x0000001000047810 */ /* 0x000fc40007ffe0ff */
[----:B------:R-:W-:Y:S02]  /*dd60*/  ISETP.GE.AND P2, PT, R5, c[0x0][0x3c8], PT ;  /* 0x0000f20005007a0c */ /* 0x000fe40003f46270 */
[----:B------:R-:W-:Y:S02]  /*dd70*/  ISETP.GE.AND P1, PT, R4, c[0x0][0x3c8], PT ;  /* 0x0000f20004007a0c */ /* 0x000fe40003f26270 */
[C---:B------:R-:W-:Y:S02]  /*dd80*/  ISETP.GE.AND P3, PT, R0.reuse, c[0x0][0x3c8], PT ;  /* 0x0000f20000007a0c */ /* 0x040fe40003f66270 */
[C---:B------:R-:W-:Y:S02]  /*dd90*/  IADD3 R10, R0.reuse, 0x18, RZ ;  /* 0x00000018000a7810 */ /* 0x040fe40007ffe0ff */
[----:B------:R-:W-:Y:S02]  /*dda0*/  IADD3 R11, R0, 0x20, RZ ;  /* 0x00000020000b7810 */ /* 0x000fe40007ffe0ff */
[----:B------:R-:W-:-:S02]  /*ddb0*/  ISETP.GE.AND P0, PT, R10, c[0x0][0x3c8], PT ;  /* 0x0000f2000a007a0c */ /* 0x000fc40003f06270 */
[----:B------:R-:W-:Y:S02]  /*ddc0*/  ISETP.GE.AND P5, PT, R11, c[0x0][0x3c8], PT ;  /* 0x0000f2000b007a0c */ /* 0x000fe40003fa6270 */
[----:B------:R-:W-:Y:S02]  /*ddd0*/  @!P2 LEA.HI R5, R5, R5, RZ, 0x1 ;  /* 0x000000050505a211 */ /* 0x000fe400078f08ff */
[----:B------:R-:W-:Y:S01]  /*dde0*/  @!P1 LEA.HI R4, R4, R4, RZ, 0x1 ;  /* 0x0000000404049211 */ /* 0x000fe200078f08ff */
[--C-:B---34-:R-:W-:Y:S01]  /*ddf0*/  @!P3 IMAD.WIDE R6, R0, 0x4, R2.reuse ;  /* 0x000000040006b825 */ /* 0x118fe200078e0202 */
[----:B------:R-:W-:Y:S02]  /*de00*/  @!P2 LOP3.LUT R5, R5, 0xfffffffe, RZ, 0xc0, !PT ;  /* 0xfffffffe0505a812 */ /* 0x000fe400078ec0ff */
[----:B------:R-:W-:Y:S02]  /*de10*/  @!P1 LOP3.LUT R8, R4, 0xfffffffe, RZ, 0xc0, !PT ;  /* 0xfffffffe04089812 */ /* 0x000fe400078ec0ff */
[----:B------:R3:W-:Y:S01]  /*de20*/  @!P3 ST.E.64 [R6.64], R140 ;  /* 0x0000008c0600b985 */ /* 0x0007e2000c101b12 */
[----:B------:R-:W-:Y:S01]  /*de30*/  @!P2 IMAD.WIDE R4, R5, 0x4, R2 ;  /* 0x000000040504a825 */ /* 0x000fe200078e0202 */
[----:B------:R-:W-:-:S03]  /*de40*/  IADD3 R12, R0, 0x48, RZ ;  /* 0x00000048000c7810 */ /* 0x000fc60007ffe0ff */
[----:B------:R-:W-:Y:S01]  /*de50*/  @!P1 IMAD.WIDE R8, R8, 0x4, R2 ;  /* 0x0000000408089825 */ /* 0x000fe200078e0202 */
[----:B------:R4:W-:Y:S04]  /*de60*/  @!P2 ST.E.64 [R4.64], R148 ;  /* 0x000000940400a985 */ /* 0x0009e8000c101b12 */
[----:B------:R5:W-:Y:S01]  /*de70*/  @!P1 ST.E.64 [R8.64], R160 ;  /* 0x000000a008009985 */ /* 0x000be2000c101b12 */
[----:B---3--:R-:W-:Y:S02]  /*de80*/  IADD3 R7, R0, 0x28, RZ ;  /* 0x0000002800077810 */ /* 0x008fe40007ffe0ff */
[----:B------:R-:W-:Y:S02]  /*de90*/  @!P5 LEA.HI R6, R11, R11, RZ, 0x1 ;  /* 0x0000000b0b06d211 */ /* 0x000fe400078f08ff */
[----:B------:R-:W-:-:S02]  /*dea0*/  ISETP.GE.AND P4, PT, R7, c[0x0][0x3c8], PT ;  /* 0x0000f20007007a0c */ /* 0x000fc40003f86270 */
[----:B----4-:R-:W-:Y:S02]  /*deb0*/  @!P0 LEA.HI R4, R10, R10, RZ, 0x1 ;  /* 0x0000000a0a048211 */ /* 0x010fe400078f08ff */
[----:B------:R-:W-:Y:S02]  /*dec0*/  IADD3 R10, R0, 0x40, RZ ;  /* 0x00000040000a7810 */ /* 0x000fe40007ffe0ff */
[----:B------:R-:W-:Y:S02]  /*ded0*/  @!P0 LOP3.LUT R4, R4, 0xfffffffe, RZ, 0xc0, !PT ;  /* 0xfffffffe04048812 */ /* 0x000fe400078ec0ff */
[C---:B-----5:R-:W-:Y:S02]  /*dee0*/  IADD3 R8, R0.reuse, 0x30, RZ ;  /* 0x0000003000087810 */ /* 0x060fe40007ffe0ff */
[----:B------:R-:W-:Y:S01]  /*def0*/  IADD3 R9, R0, 0x38, RZ ;  /* 0x0000003800097810 */ /* 0x000fe20007ffe0ff */
[----:B------:R-:W-:Y:S01]  /*df00*/  @!P0 IMAD.WIDE R4, R4, 0x4, R2 ;  /* 0x0000000404048825 */ /* 0x000fe200078e0202 */
[----:B------:R-:W-:-:S02]  /*df10*/  ISETP.GE.AND P3, PT, R8, c[0x0][0x3c8], PT ;  /* 0x0000f20008007a0c */ /* 0x000fc40003f66270 */
[----:B------:R-:W-:Y:S02]  /*df20*/  ISETP.GE.AND P2, PT, R9, c[0x0][0x3c8], PT ;  /* 0x0000f20009007a0c */ /* 0x000fe40003f46270 */
[----:B------:R-:W-:Y:S01]  /*df30*/  @!P5 LOP3.LUT R6, R6, 0xfffffffe, RZ, 0xc0, !PT ;  /* 0xfffffffe0606d812 */ /* 0x000fe200078ec0ff */
[----:B------:R3:W-:Y:S01]  /*df40*/  @!P0 ST.E.64 [R4.64], R164 ;  /* 0x000000a404008985 */ /* 0x0007e2000c101b12 */
[----:B------:R-:W-:Y:S02]  /*df50*/  ISETP.GE.AND P1, PT, R10, c[0x0][0x3c8], PT ;  /* 0x0000f2000a007a0c */ /* 0x000fe40003f26270 */
[----:B------:R-:W-:-:S13]  /*df60*/  ISETP.GE.AND P0, PT, R12, c[0x0][0x3c8], PT ;  /* 0x0000f2000c007a0c */ /* 0x000fda0003f06270 */
[----:B------:R-:W-:-:S04]  /*df70*/  @!P0 LEA.HI R12, R12, R12, RZ, 0x1 ;  /* 0x0000000c0c0c8211 */ /* 0x000fc800078f08ff */
[----:B------:R-:W-:Y:S01]  /*df80*/  @!P0 LOP3.LUT R12, R12, 0xfffffffe, RZ, 0xc0, !PT ;  /* 0xfffffffe0c0c8812 */ /* 0x000fe200078ec0ff */
[----:B---3--:R-:W-:Y:S01]  /*df90*/  @!P5 IMAD.WIDE R4, R6, 0x4, R2 ;  /* 0x000000040604d825 */ /* 0x008fe200078e0202 */
[----:B------:R-:W-:Y:S02]  /*dfa0*/  @!P4 LEA.HI R6, R7, R7, RZ, 0x1 ;  /* 0x000000070706c211 */ /* 0x000fe400078f08ff */
[----:B------:R-:W-:Y:S02]  /*dfb0*/  @!P1 LEA.HI R7, R10, R10, RZ, 0x1 ;  /* 0x0000000a0a079211 */ /* 0x000fe400078f08ff */
[----:B------:R3:W-:Y:S01]  /*dfc0*/  @!P5 ST.E.64 [R4.64], R176 ;  /* 0x000000b00400d985 */ /* 0x0007e2000c101b12 */
[----:B------:R-:W-:Y:S02]  /*dfd0*/  @!P4 LOP3.LUT R6, R6, 0xfffffffe, RZ, 0xc0, !PT ;  /* 0xfffffffe0606c812 */ /* 0x000fe400078ec0ff */
[----:B------:R-:W-:Y:S02]  /*dfe0*/  @!P1 LOP3.LUT R7, R7, 0xfffffffe, RZ, 0xc0, !PT ;  /* 0xfffffffe07079812 */ /* 0x000fe400078ec0ff */
[----:B---3--:R-:W-:-:S02]  /*dff0*/  @!P3 LEA.HI R5, R8, R8, RZ, 0x1 ;  /* 0x000000080805b211 */ /* 0x008fc400078f08ff */
[----:B------:R-:W-:Y:S02]  /*e000*/  @!P2 LEA.HI R4, R9, R9, RZ, 0x1 ;  /* 0x000000090904a211 */ /* 0x000fe400078f08ff */
[----:B------:R-:W-:Y:S02]  /*e010*/  @!P3 LOP3.LUT R8, R5, 0xfffffffe, RZ, 0xc0, !PT ;  /* 0xfffffffe0508b812 */ /* 0x000fe400078ec0ff */
[----:B------:R-:W-:Y:S01]  /*e020*/  @!P2 LOP3.LUT R10, R4, 0xfffffffe, RZ, 0xc0, !PT ;  /* 0xfffffffe040aa812 */ /* 0x000fe200078ec0ff */
[----:B------:R-:W-:-:S04]  /*e030*/  @!P4 IMAD.WIDE R4, R6, 0x4, R2 ;  /* 0x000000040604c825 */ /* 0x000fc800078e0202 */
[--C-:B------:R-:W-:Y:S01]  /*e040*/  @!P3 IMAD.WIDE R8, R8, 0x4, R2.reuse ;  /* 0x000000040808b825 */ /* 0x100fe200078e0202 */
[----:B------:R3:W-:Y:S03]  /*e050*/  @!P4 ST.E.64 [R4.64], R180 ;  /* 0x000000b40400c985 */ /* 0x0007e6000c101b12 */
[--C-:B------:R-:W-:Y:S01]  /*e060*/  @!P2 IMAD.WIDE R10, R10, 0x4, R2.reuse ;  /* 0x000000040a0aa825 */ /* 0x100fe200078e0202 */
[----:B------:R4:W-:Y:S03]  /*e070*/  @!P3 ST.E.64 [R8.64], R196 ;  /* 0x000000c40800b985 */ /* 0x0009e6000c101b12 */
[--C-:B------:R-:W-:Y:S01]  /*e080*/  @!P1 IMAD.WIDE R6, R7, 0x4, R2.reuse ;  /* 0x0000000407069825 */ /* 0x100fe200078e0202 */
[----:B------:R-:W-:Y:S04]  /*e090*/  @!P2 ST.E.64 [R10.64], R200 ;  /* 0x000000c80a00a985 */ /* 0x000fe8000c101b12 */
[----:B------:R5:W-:Y:S01]  /*e0a0*/  @!P1 ST.E.64 [R6.64], R72 ;  /* 0x0000004806009985 */ /* 0x000be2000c101b12 */
[----:B---3--:R-:W-:Y:S01]  /*e0b0*/  @!P0 IMAD.WIDE R4, R12, 0x4, R2 ;  /* 0x000000040c048825 */ /* 0x008fe200078e0202 */
[----:B----4-:R-:W-:-:S04]  /*e0c0*/  IADD3 R9, R0, 0x50, RZ ;  /* 0x0000005000097810 */ /* 0x010fc80007ffe0ff */
[----:B------:R3:W-:Y:S01]  /*e0d0*/  @!P0 ST.E.64 [R4.64], R76 ;  /* 0x0000004c04008985 */ /* 0x0007e2000c101b12 */
[----:B------:R-:W-:Y:S02]  /*e0e0*/  IADD3 R8, R0, 0x58, RZ ;  /* 0x0000005800087810 */ /* 0x000fe40007ffe0ff */
[----:B------:R-:W-:Y:S02]  /*e0f0*/  ISETP.GE.AND P5, PT, R9, c[0x0][0x3c8], PT ;  /* 0x0000f20009007a0c */ /* 0x000fe40003fa6270 */
[----:B------:R-:W-:Y:S02]  /*e100*/  ISETP.GE.AND P4, PT, R8, c[0x0][0x3c8], PT ;  /* 0x0000f20008007a0c */ /* 0x000fe40003f86270 */
[C---:B-----5:R-:W-:Y:S02]  /*e110*/  IADD3 R7, R0.reuse, 0x60, RZ ;  /* 0x0000006000077810 */ /* 0x060fe40007ffe0ff */
[----:B------:R-:W-:Y:S02]  /*e120*/  IADD3 R6, R0, 0x68, RZ ;  /* 0x0000006800067810 */ /* 0x000fe40007ffe0ff */
[----:B------:R-:W-:-:S02]  /*e130*/  ISETP.GE.AND P3, PT, R7, c[0x0][0x3c8], PT ;  /* 0x0000f20007007a0c */ /* 0x000fc40003f66270 */
[----:B------:R-:W-:-:S03]  /*e140*/  ISETP.GE.AND P2, PT, R6, c[0x0][0x3c8], PT ;  /* 0x0000f20006007a0c */ /* 0x000fc60003f46270 */
[----:B------:R-:W-:Y:S02]  /*e150*/  @!P5 LEA.HI R9, R9, R9, RZ, 0x1 ;  /* 0x000000090909d211 */ /* 0x000fe400078f08ff */
[----:B------:R-:W-:-:S04]  /*e160*/  @!P4 LEA.HI R10, R8, R8, RZ, 0x1 ;  /* 0x00000008080ac211 */ /* 0x000fc800078f08ff */
[----:B------:R-:W-:Y:S02]  /*e170*/  @!P4 LOP3.LUT R10, R10, 0xfffffffe, RZ, 0xc0, !PT ;  /* 0xfffffffe0a0ac812 */ /* 0x000fe400078ec0ff */
[----:B------:R-:W-:Y:S02]  /*e180*/  @!P3 LEA.HI R8, R7, R7, RZ, 0x1 ;  /* 0x000000070708b211 */ /* 0x000fe400078f08ff */
[----:B------:R-:W-:Y:S01]  /*e190*/  @!P2 LEA.HI R7, R6, R6, RZ, 0x1 ;  /* 0x000000060607a211 */ /* 0x000fe200078f08ff */
[----:B------:R-:W-:Y:S01]  /*e1a0*/  @!P4 IMAD.WIDE R10, R10, 0x4, R2 ;  /* 0x000000040a0ac825 */ /* 0x000fe200078e0202 */
[----:B------:R-:W-:Y:S02]  /*e1b0*/  @!P3 LOP3.LUT R8, R8, 0xfffffffe, RZ, 0xc0, !PT ;  /* 0xfffffffe0808b812 */ /* 0x000fe400078ec0ff */
[C---:B---3--:R-:W-:Y:S02]  /*e1c0*/  IADD3 R5, R0.reuse, 0x70, RZ ;  /* 0x0000007000057810 */ /* 0x048fe40007ffe0ff */
[----:B------:R-:W-:-:S02]  /*e1d0*/  IADD3 R4, R0, 0x78, RZ ;  /* 0x0000007800047810 */ /* 0x000fc40007ffe0ff */
[----:B------:R-:W-:Y:S02]  /*e1e0*/  ISETP.GE.AND P1, PT, R5, c[0x0][0x3c8], PT ;  /* 0x0000f20005007a0c */ /* 0x000fe40003f26270 */
[----:B------:R-:W-:Y:S02]  /*e1f0*/  ISETP.GE.AND P0, PT, R4, c[0x0][0x3c8], PT ;  /* 0x0000f20004007a0c */ /* 0x000fe40003f06270 */
[----:B------:R-:W-:-:S09]  /*e200*/  @!P2 LOP3.LUT R7, R7, 0xfffffffe, RZ, 0xc0, !PT ;  /* 0xfffffffe0707a812 */ /* 0x000fd200078ec0ff */
[----:B------:R-:W-:Y:S02]  /*e210*/  @!P1 LEA.HI R6, R5, R5, RZ, 0x1 ;  /* 0x0000000505069211 */ /* 0x000fe400078f08ff */
[----:B------:R-:W-:Y:S01]  /*e220*/  @!P5 LOP3.LUT R5, R9, 0xfffffffe, RZ, 0xc0, !PT ;  /* 0xfffffffe0905d812 */ /* 0x000fe200078ec0ff */
[--C-:B------:R-:W-:Y:S01]  /*e230*/  @!P3 IMAD.WIDE R8, R8, 0x4, R2.reuse ;  /* 0x000000040808b825 */ /* 0x100fe200078e0202 */
[----:B------:R-:W-:Y:S02]  /*e240*/  @!P0 LEA.HI R4, R4, R4, RZ, 0x1 ;  /* 0x0000000404048211 */ /* 0x000fe400078f08ff */
[----:B------:R-:W-:Y:S01]  /*e250*/  @!P1 LOP3.LUT R14, R6, 0xfffffffe, RZ, 0xc0, !PT ;  /* 0xfffffffe060e9812 */ /* 0x000fe200078ec0ff */
[----:B------:R-:W-:Y:S01]  /*e260*/  @!P5 IMAD.WIDE R12, R5, 0x4, R2 ;  /* 0x00000004050cd825 */ /* 0x000fe200078e0202 */
[----:B------:R-:W-:-:S03]  /*e270*/  @!P0 LOP3.LUT R15, R4, 0xfffffffe, RZ, 0xc0, !PT ;  /* 0xfffffffe040f8812 */ /* 0x000fc600078ec0ff */
[--C-:B------:R-:W-:Y:S01]  /*e280*/  @!P2 IMAD.WIDE R6, R7, 0x4, R2.reuse ;  /* 0x000000040706a825 */ /* 0x100fe200078e0202 */
[----:B------:R3:W-:Y:S03]  /*e290*/  @!P5 ST.E.64 [R12.64], R88 ;  /* 0x000000580c00d985 */ /* 0x0007e6000c101b12 */
[--C-:B------:R-:W-:Y:S01]  /*e2a0*/  @!P1 IMAD.WIDE R4, R14, 0x4, R2.reuse ;  /* 0x000000040e049825 */ /* 0x100fe200078e0202 */
[----:B------:R3:W-:Y:S03]  /*e2b0*/  @!P4 ST.E.64 [R10.64], R92 ;  /* 0x0000005c0a00c985 */ /* 0x0007e6000c101b12 */
[----:B------:R-:W-:Y:S01]  /*e2c0*/  @!P0 IMAD.WIDE R2, R15, 0x4, R2 ;  /* 0x000000040f028825 */ /* 0x000fe200078e0202 */
[----:B------:R3:W-:Y:S04]  /*e2d0*/  @!P3 ST.E.64 [R8.64], R104 ;  /* 0x000000680800b985 */ /* 0x0007e8000c101b12 */
[----:B------:R3:W-:Y:S04]  /*e2e0*/  @!P2 ST.E.64 [R6.64], R108 ;  /* 0x0000006c0600a985 */ /* 0x0007e8000c101b12 */
[----:B------:R3:W-:Y:S04]  /*e2f0*/  @!P1 ST.E.64 [R4.64], R120 ;  /* 0x0000007804009985 */ /* 0x0007e8000c101b12 */
[----:B------:R3:W-:Y:S02]  /*e300*/  @!P0 ST.E.64 [R2.64], R124 ;  /* 0x0000007c02008985 */ /* 0x0007e4000c101b12 */
.L_x_119:
[----:B------:R-:W-:Y:S05]  /*e310*/  BSYNC B0 ;  /* 0x0000000000007941 */ /* 0x000fea0003800000 */
.L_x_118:
[----:B---3--:R3:W1:Y:S04]  /*e320*/  SHFL.IDX PT, R3, R22, 0x3, 0x1c1f ;  /* 0x007c1f0016037f89 */ /* 0x00866800000e0000 */
[----:B----4-:R3:W4:Y:S01]  /*e330*/  SHFL.IDX PT, R2, R23, 0x3, 0x1c1f ;  /* 0x007c1f0017027f89 */ /* 0x01072200000e0000 */
[----:B------:R-:W-:Y:S05]  /*e340*/  @P6 EXIT ;  /* 0x000000000000694d */ /* 0x000fea0003800000 */
[C---:B------:R-:W-:Y:S02]  /*e350*/  ISETP.GE.AND P0, PT, R0.reuse, c[0x0][0x3c8], PT ;  /* 0x0000f20000007a0c */ /* 0x040fe40003f06270 */
[----:B------:R-:W-:-:S02]  /*e360*/  IADD3 R5, R0, 0x8, RZ ;  /* 0x0000000800057810 */ /* 0x000fc40007ffe0ff */
[----:B------:R-:W-:Y:S02]  /*e370*/  IADD3 R4, R0, 0x10, RZ ;  /* 0x0000001000047810 */ /* 0x000fe40007ffe0ff */
[----:B------:R-:W-:Y:S02]  /*e380*/  ISETP.GE.AND P6, PT, R5, c[0x0][0x3c8], PT ;  /* 0x0000f20005007a0c */ /* 0x000fe40003fc6270 */
[----:B------:R-:W-:Y:S02]  /*e390*/  ISETP.GE.AND P5, PT, R4, c[0x0][0x3c8], PT ;  /* 0x0000f20004007a0c */ /* 0x000fe40003fa6270 */
[C---:B------:R-:W-:Y:S02]  /*e3a0*/  IADD3 R8, R0.reuse, 0x18, RZ ;  /* 0x0000001800087810 */ /* 0x040fe40007ffe0ff */
[C---:B------:R-:W-:Y:S01]  /*e3b0*/  IADD3 R9, R0.reuse, 0x20, RZ ;  /* 0x0000002000097810 */ /* 0x040fe20007ffe0ff */
[C---:B-1--4-:R-:W-:Y:S01]  /*e3c0*/  @!P0 IMAD.WIDE R6, R0.reuse, 0x4, R2 ;  /* 0x0000000400068825 */ /* 0x052fe200078e0202 */
[----:B------:R-:W-:-:S02]  /*e3d0*/  IADD3 R10, R0, 0x28, RZ ;  /* 0x00000028000a7810 */ /* 0x000fc40007ffe0ff */
[C---:B------:R-:W-:Y:S02]  /*e3e0*/  IADD3 R11, R0.reuse, 0x30, RZ ;  /* 0x00000030000b7810 */ /* 0x040fe40007ffe0ff */
[----:B------:R1:W-:Y:S01]  /*e3f0*/  @!P0 ST.E.64 [R6.64], R142 ;  /* 0x0000008e06008985 */ /* 0x0003e2000c101b12 */
[----:B------:R-:W-:Y:S02]  /*e400*/  IADD3 R12, R0, 0x38, RZ ;  /* 0x00000038000c7810 */ /* 0x000fe40007ffe0ff */
[----:B------:R-:W-:Y:S02]  /*e410*/  @!P5 LEA.HI R4, R4, R4, RZ, 0x1 ;  /* 0x000000040404d211 */ /* 0x000fe400078f08ff */
[----:B------:R-:W-:Y:S02]  /*e420*/  ISETP.GE.AND P4, PT, R8, c[0x0][0x3c8], PT ;  /* 0x0000f20008007a0c */ /* 0x000fe40003f86270 */
[----:B------:R-:W-:Y:S02]  /*e430*/  ISETP.GE.AND P3, PT, R9, c[0x0][0x3c8], PT ;  /* 0x0000f20009007a0c */ /* 0x000fe40003f66270 */
[----:B------:R-:W-:-:S02]  /*e440*/  @!P5 LOP3.LUT R4, R4, 0xfffffffe, RZ, 0xc0, !PT ;  /* 0xfffffffe0404d812 */ /* 0x000fc400078ec0ff */
[----:B------:R-:W-:Y:S02]  /*e450*/  ISETP.GE.AND P2, PT, R10, c[0x0][0x3c8], PT ;  /* 0x0000f2000a007a0c */ /* 0x000fe40003f46270 */
[----:B------:R-:W-:Y:S02]  /*e460*/  ISETP.GE.AND P1, PT, R11, c[0x0][0x3c8], PT ;  /* 0x0000f2000b007a0c */ /* 0x000fe40003f26270 */
[----:B------:R-:W-:Y:S02]  /*e470*/  ISETP.GE.AND P0, PT, R12, c[0x0][0x3c8], PT ;  /* 0x0000f2000c007a0c */ /* 0x000fe40003f06270 */
[C---:B------:R-:W-:Y:S02]  /*e480*/  IADD3 R14, R0.reuse, 0x40, RZ ;  /* 0x00000040000e7810 */ /* 0x040fe40007ffe0ff */
[----:B------:R-:W-:Y:S02]  /*e490*/  IADD3 R15, R0, 0x48, RZ ;  /* 0x00000048000f7810 */ /* 0x000fe40007ffe0ff */
[----:B-1----:R-:W-:Y:S01]  /*e4a0*/  @!P6 LEA.HI R6, R5, R5, RZ, 0x1 ;  /* 0x000000050506e211 */ /* 0x002fe200078f08ff */
[----:B------:R-:W-:-:S03]  /*e4b0*/  @!P5 IMAD.WIDE R4, R4, 0x4, R2 ;  /* 0x000000040404d825 */ /* 0x000fc600078e0202 */
[----:B------:R-:W-:-:S05]  /*e4c0*/  @!P6 LOP3.LUT R6, R6, 0xfffffffe, RZ, 0xc0, !PT ;  /* 0xfffffffe0606e812 */ /* 0x000fca00078ec0ff */
[----:B------:R-:W-:-:S05]  /*e4d0*/  @!P6 IMAD.WIDE R6, R6, 0x4, R2 ;  /* 0x000000040606e825 */ /* 0x000fca00078e0202 */
[----:B------:R1:W-:Y:S01]  /*e4e0*/  @!P6 ST.E.64 [R6.64], R150 ;  /* 0x000000960600e985 */ /* 0x0003e2000c101b12 */
[----:B------:R-:W-:-:S03]  /*e4f0*/  ISETP.GE.AND P6, PT, R14, c[0x0][0x3c8], PT ;  /* 0x0000f2000e007a0c */ /* 0x000fc60003fc6270 */
[----:B------:R4:W-:Y:S01]  /*e500*/  @!P5 ST.E.64 [R4.64], R162 ;  /* 0x000000a20400d985 */ /* 0x0009e2000c101b12 */
[----:B------:R-:W-:Y:S02]  /*e510*/  ISETP.GE.AND P5, PT, R15, c[0x0][0x3c8], PT ;  /* 0x0000f2000f007a0c */ /* 0x000fe40003fa6270 */
[----:B-1----:R-:W-:Y:S02]  /*e520*/  @!P2 LEA.HI R7, R10, R10, RZ, 0x1 ;  /* 0x0000000a0a07a211 */ /* 0x002fe400078f08ff */
[----:B------:R-:W-:Y:S02]  /*e530*/  @!P1 LEA.HI R6, R11, R11, RZ, 0x1 ;  /* 0x0000000b0b069211 */ /* 0x000fe400078f08ff */
[----:B----4-:R-:W-:Y:S02]  /*e540*/  @!P4 LEA.HI R4, R8, R8, RZ, 0x1 ;  /* 0x000000080804c211 */ /* 0x010fe400078f08ff */
[----:B------:R-:W-:Y:S02]  /*e550*/  @!P3 LEA.HI R8, R9, R9, RZ, 0x1 ;  /* 0x000000090908b211 */ /* 0x000fe400078f08ff */
[----:B------:R-:W-:-:S02]  /*e560*/  @!P0 LEA.HI R5, R12, R12, RZ, 0x1 ;  /* 0x0000000c0c058211 */ /* 0x000fc400078f08ff */
[----:B------:R-:W-:Y:S02]  /*e570*/  @!P4 LOP3.LUT R4, R4, 0xfffffffe, RZ, 0xc0, !PT ;  /* 0xfffffffe0404c812 */ /* 0x000fe400078ec0ff */
[----:B------:R-:W-:Y:S02]  /*e580*/  @!P3 LOP3.LUT R8, R8, 0xfffffffe, RZ, 0xc0, !PT ;  /* 0xfffffffe0808b812 */ /* 0x000fe400078ec0ff */
[----:B------:R-:W-:Y:S01]  /*e590*/  @!P2 LOP3.LUT R7, R7, 0xfffffffe, RZ, 0xc0, !PT ;  /* 0xfffffffe0707a812 */ /* 0x000fe200078ec0ff */
[--C-:B------:R-:W-:Y:S01]  /*e5a0*/  @!P4 IMAD.WIDE R12, R4, 0x4, R2.reuse ;  /* 0x00000004040cc825 */ /* 0x100fe200078e0202 */
[----:B------:R-:W-:Y:S02]  /*e5b0*/  @!P1 LOP3.LUT R6, R6, 0xfffffffe, RZ, 0xc0, !PT ;  /* 0xfffffffe06069812 */ /* 0x000fe400078ec0ff */
[----:B------:R-:W-:Y:S01]  /*e5c0*/  @!P0 LOP3.LUT R5, R5, 0xfffffffe, RZ, 0xc0, !PT ;  /* 0xfffffffe05058812 */ /* 0x000fe200078ec0ff */
[--C-:B------:R-:W-:Y:S01]  /*e5d0*/  @!P3 IMAD.WIDE R10, R8, 0x4, R2.reuse ;  /* 0x00000004080ab825 */ /* 0x100fe200078e0202 */
[----:B------:R1:W-:Y:S03]  /*e5e0*/  @!P4 ST.E.64 [R12.64], R166 ;  /* 0x000000a60c00c985 */ /* 0x0003e6000c101b12 */
[--C-:B------:R-:W-:Y:S01]  /*e5f0*/  @!P2 IMAD.WIDE R8, R7, 0x4, R2.reuse ;  /* 0x000000040708a825 */ /* 0x100fe200078e0202 */
[----:B------:R4:W-:Y:S03]  /*e600*/  @!P3 ST.E.64 [R10.64], R178 ;  /* 0x000000b20a00b985 */ /* 0x0009e6000c101b12 */
[--C-:B------:R-:W-:Y:S01]  /*e610*/  @!P1 IMAD.WIDE R6, R6, 0x4, R2.reuse ;  /* 0x0000000406069825 */ /* 0x100fe200078e0202 */
[----:B------:R5:W-:Y:S03]  /*e620*/  @!P2 ST.E.64 [R8.64], R182 ;  /* 0x000000b60800a985 */ /* 0x000be6000c101b12 */
[----:B------:R-:W-:Y:S01]  /*e630*/  @!P0 IMAD.WIDE R4, R5, 0x4, R2 ;  /* 0x0000000405048825 */ /* 0x000fe200078e0202 */
[----:B------:R-:W-:Y:S04]  /*e640*/  @!P1 ST.E.64 [R6.64], R198 ;  /* 0x000000c606009985 */ /* 0x000fe8000c101b12 */
[----:B------:R2:W-:Y:S01]  /*e650*/  @!P0 ST.E.64 [R4.64], R202 ;  /* 0x000000ca04008985 */ /* 0x0005e2000c101b12 */
[----:B-1----:R-:W-:-:S02]  /*e660*/  IADD3 R12, R0, 0x70, RZ ;  /* 0x00000070000c7810 */ /* 0x002fc40007ffe0ff */
[C---:B----4-:R-:W-:Y:S02]  /*e670*/  IADD3 R10, R0.reuse, 0x60, RZ ;  /* 0x00000060000a7810 */ /* 0x050fe40007ffe0ff */
[C---:B------:R-:W-:Y:S02]  /*e680*/  IADD3 R11, R0.reuse, 0x68, RZ ;  /* 0x00000068000b7810 */ /* 0x040fe40007ffe0ff */
[C---:B-----5:R-:W-:Y:S02]  /*e690*/  IADD3 R8, R0.reuse, 0x50, RZ ;  /* 0x0000005000087810 */ /* 0x060fe40007ffe0ff */
[----:B------:R-:W-:Y:S02]  /*e6a0*/  IADD3 R9, R0, 0x58, RZ ;  /* 0x0000005800097810 */ /* 0x000fe40007ffe0ff */
[----:B------:R-:W-:Y:S02]  /*e6b0*/  ISETP.GE.AND P4, PT, R8, c[0x0][0x3c8], PT ;  /* 0x0000f20008007a0c */ /* 0x000fe40003f86270 */
[----:B------:R-:W-:-:S02]  /*e6c0*/  ISETP.GE.AND P3, PT, R9, c[0x0][0x3c8], PT ;  /* 0x0000f20009007a0c */ /* 0x000fc40003f66270 */
[----:B--2---:R-:W-:Y:S02]  /*e6d0*/  @!P6 LEA.HI R4, R14, R14, RZ, 0x1 ;  /* 0x0000000e0e04e211 */ /* 0x004fe400078f08ff */
[----:B------:R-:W-:Y:S02]  /*e6e0*/  @!P5 LEA.HI R5, R15, R15, RZ, 0x1 ;  /* 0x0000000f0f05d211 */ /* 0x000fe400078f08ff */
[----:B------:R-:W-:Y:S02]  /*e6f0*/  @!P6 LOP3.LUT R4, R4, 0xfffffffe, RZ, 0xc0, !PT ;  /* 0xfffffffe0404e812 */ /* 0x000fe400078ec0ff */
[----:B------:R-:W-:Y:S02]  /*e700*/  ISETP.GE.AND P2, PT, R10, c[0x0][0x3c8], PT ;  /* 0x0000f2000a007a0c */ /* 0x000fe40003f46270 */
[----:B------:R-:W-:Y:S01]  /*e710*/  @!P5 LOP3.LUT R5, R5, 0xfffffffe, RZ, 0xc0, !PT ;  /* 0xfffffffe0505d812 */ /* 0x000fe200078ec0ff */
[----:B------:R-:W-:Y:S01]  /*e720*/  @!P6 IMAD.WIDE R6, R4, 0x4, R2 ;  /* 0x000000040406e825 */ /* 0x000fe200078e0202 */
[----:B------:R-:W-:-:S02]  /*e730*/  ISETP.GE.AND P1, PT, R11, c[0x0][0x3c8], PT ;  /* 0x0000f2000b007a0c */ /* 0x000fc40003f26270 */
[----:B------:R-:W-:Y:S01]  /*e740*/  ISETP.GE.AND P0, PT, R12, c[0x0][0x3c8], PT ;  /* 0x0000f2000c007a0c */ /* 0x000fe20003f06270 */
[----:B------:R-:W-:Y:S01]  /*e750*/  @!P5 IMAD.WIDE R4, R5, 0x4, R2 ;  /* 0x000000040504d825 */ /* 0x000fe200078e0202 */
[----:B------:R1:W-:Y:S01]  /*e760*/  @!P6 ST.E.64 [R6.64], R74 ;  /* 0x0000004a0600e985 */ /* 0x0003e2000c101b12 */
[----:B------:R-:W-:-:S03]  /*e770*/  IADD3 R0, R0, 0x78, RZ ;  /* 0x0000007800007810 */ /* 0x000fc60007ffe0ff */
[----:B------:R2:W-:Y:S01]  /*e780*/  @!P5 ST.E.64 [R4.64], R78 ;  /* 0x0000004e0400d985 */ /* 0x0005e2000c101b12 */
[----:B-1----:R-:W-:-:S04]  /*e790*/  @!P2 LEA.HI R7, R10, R10, RZ, 0x1 ;  /* 0x0000000a0a07a211 */ /* 0x002fc800078f08ff */
[----:B------:R-:W-:Y:S02]  /*e7a0*/  @!P1 LEA.HI R6, R11, R11, RZ, 0x1 ;  /* 0x0000000b0b069211 */ /* 0x000fe400078f08ff */
[----:B--2---:R-:W-:Y:S02]  /*e7b0*/  @!P4 LEA.HI R4, R8, R8, RZ, 0x1 ;  /* 0x000000080804c211 */ /* 0x004fe400078f08ff */
[----:B------:R-:W-:Y:S02]  /*e7c0*/  @!P3 LEA.HI R8, R9, R9, RZ, 0x1 ;  /* 0x000000090908b211 */ /* 0x000fe400078f08ff */
[----:B------:R-:W-:Y:S02]  /*e7d0*/  @!P0 LEA.HI R5, R12, R12, RZ, 0x1 ;  /* 0x0000000c0c058211 */ /* 0x000fe400078f08ff */
[----:B------:R-:W-:Y:S02]  /*e7e0*/  @!P4 LOP3.LUT R4, R4, 0xfffffffe, RZ, 0xc0, !PT ;  /* 0xfffffffe0404c812 */ /* 0x000fe400078ec0ff */
[----:B------:R-:W-:-:S02]  /*e7f0*/  @!P3 LOP3.LUT R8, R8, 0xfffffffe, RZ, 0xc0, !PT ;  /* 0xfffffffe0808b812 */ /* 0x000fc400078ec0ff */
        /* <DEDUP_REMOVED lines=11> */
[----:B------:R1:W-:Y:S04]  /*e8b0*/  @!P1 ST.E.64 [R6.64], R110 ;  /* 0x0000006e06009985 */ /* 0x0003e8000c101b12 */
[----:B------:R1:W-:Y:S01]  /*e8c0*/  @!P0 ST.E.64 [R4.64], R122 ;  /* 0x0000007a04008985 */ /* 0x0003e2000c101b12 */
[----:B------:R-:W-:-:S13]  /*e8d0*/  ISETP.GE.AND P0, PT, R0, c[0x0][0x3c8], PT ;  /* 0x0000f20000007a0c */ /* 0x000fda0003f06270 */
[----:B------:R-:W-:Y:S05]  /*e8e0*/  @P0 EXIT ;  /* 0x000000000000094d */ /* 0x000fea0003800000 */
[----:B------:R-:W-:-:S04]  /*e8f0*/  LEA.HI R0, R0, R0, RZ, 0x1 ;  /* 0x0000000000007211 */ /* 0x000fc800078f08ff */
[----:B------:R-:W-:-:S05]  /*e900*/  LOP3.LUT R0, R0, 0xfffffffe, RZ, 0xc0, !PT ;  /* 0xfffffffe00007812 */ /* 0x000fca00078ec0ff */
[----:B------:R-:W-:-:S05]  /*e910*/  IMAD.WIDE R2, R0, 0x4, R2 ;  /* 0x0000000400027825 */ /* 0x000fca00078e0202 */
[----:B------:R-:W-:Y:S01]  /*e920*/  ST.E.64 [R2.64], R126 ;  /* 0x0000007e02007985 */ /* 0x000fe2000c101b12 */
[----:B------:R-:W-:Y:S05]  /*e930*/  EXIT ;  /* 0x000000000000794d */ /* 0x000fea0003800000 */
.L_x_113:
        /* <DEDUP_REMOVED lines=26> */
[----:B------:R-:W-:-:S04]  /*eae0*/  IMAD.WIDE.U32 R2, R7, c[0x0][0x4d8], R2 ;  /* 0x0001360007027a25 */ /* 0x000fc800078e0002 */
[----:B------:R-:W-:Y:S02]  /*eaf0*/  IMAD R6, R6, c[0x0][0x4d8], RZ ;  /* 0x0001360006067a24 */ /* 0x000fe400078e02ff */
[----:B--2---:R-:W-:Y:S02]  /*eb00*/  IMAD R4, R4, c[0x0][0x550], R9 ;  /* 0x0001540004047a24 */ /* 0x004fe400078e0209 */
[----:B------:R-:W-:Y:S01]  /*eb10*/  IMAD R5, R7, c[0x0][0x4dc], R6 ;  /* 0x0001370007057a24 */ /* 0x000fe200078e0206 */
[----:B------:R-:W-:Y:S02]  /*eb20*/  IADD3 R7, -R0, RZ, RZ ;  /* 0x000000ff00077210 */ /* 0x000fe40007ffe1ff */
[----:B------:R-:W-:Y:S01]  /*eb30*/  SHF.R.S32.HI R6, RZ, 0x1f, R4 ;  /* 0x0000001fff067819 */ /* 0x000fe20000011404 */
[----:B------:R-:W-:Y:S02]  /*eb40*/  IMAD.IADD R3, R5, 0x1, R3 ;  /* 0x0000000105037824 */ /* 0x000fe400078e0203 */
[----:B------:R-:W-:Y:S01]  /*eb50*/  IMAD R5, R7, c[0x0][0x4e8], R8 ;  /* 0x00013a0007057a24 */ /* 0x000fe200078e0208 */
[----:B------:R-:W-:Y:S01]  /*eb60*/  SHF.R.S32.HI R7, RZ, 0x1f, R0 ;  /* 0x0000001fff077819 */ /* 0x000fe20000011400 */
[----:B------:R-:W-:-:S02]  /*eb70*/  IMAD R6, R6, c[0x0][0x4e0], RZ ;  /* 0x0001380006067a24 */ /* 0x000fc400078e02ff */
        /* <DEDUP_REMOVED lines=14> */
.L_x_120:
        /* <DEDUP_REMOVED lines=10> */
.L_x_2677:


//--------------------- .text._ZN7cutlass13device_kernelIN5flash19enable_sm80_to_sm89INS1_16FlashAttnFwdSm80INS1_25CollectiveMainloopFwdSm80ILi8ELi1ELb1EN4cute5tupleIJNS5_1CILi128EEENS7_ILi112EEES8_EEELi128ENS_6half_tEfNS_4arch4Sm80ELb0ELb0ELb1ELb1ELb0ELb0ELb1ELb1EEENS1_21CollectiveEpilogueFwdINS6_IJS8_S8_S9_EEENS6_IJNS7_ILi1EEESH_SH_EEESB_SD_Li256ELb1ELb1ELb1ELb0EEENS1_36VarlenDynamicPersistentTileSchedulerILi128ELi112ELi256ELi256ELb1ELb1ELb0ELb0ELb1ELb1EEEEEEEEEvNT_6ParamsE --------------------------
	.section	.text._ZN7cutlass13device_kernelIN5flash19enable_sm80_to_sm89INS1_16FlashAttnFwdSm80INS1_25CollectiveMainloopFwdSm80ILi8ELi1ELb1EN4cute5tupleIJNS5_1CILi128EEENS7_ILi112EEES8_EEELi128ENS_6half_tEfNS_4arch4Sm80ELb0ELb0ELb1ELb1ELb0ELb0ELb1ELb1EEENS1_21CollectiveEpilogueFwdINS6_IJS8_S8_S9_EEENS6_IJNS7_ILi1EEESH_SH_EEESB_SD_Li256ELb1ELb1ELb1ELb0EEENS1_36VarlenDynamicPersistentTileSchedulerILi128ELi112ELi256ELi256ELb1ELb1ELb0ELb0ELb1ELb1EEEEEEEEEvNT_6ParamsE,"ax",@progbits
	.sectioninfo	@"SHI_REGISTERS=255"
	.align	128
.text._ZN7cutlass13device_kernelIN5flash19enable_sm80_to_sm89INS1_16FlashAttnFwdSm80INS1_25CollectiveMainloopFwdSm80ILi8ELi1ELb1EN4cute5tupleIJNS5_1CILi128EEENS7_ILi112EEES8_EEELi128ENS_6half_tEfNS_4arch4Sm80ELb0ELb0ELb1ELb1ELb0ELb0ELb1ELb1EEENS1_21CollectiveEpilogueFwdINS6_IJS8_S8_S9_EEENS6_IJNS7_ILi1EEESH_SH_EEESB_SD_Li256ELb1ELb1ELb1ELb0EEENS1_36VarlenDynamicPersistentTileSchedulerILi128ELi112ELi256ELi256ELb1ELb1ELb0ELb0ELb1ELb1EEEEEEEEEvNT_6ParamsE:
        .type           _ZN7cutlass13device_kernelIN5flash19enable_sm80_to_sm89INS1_16FlashAttnFwdSm80INS1_25CollectiveMainloopFwdSm80ILi8ELi1ELb1EN4cute5tupleIJNS5_1CILi128EEENS7_ILi112EEES8_EEELi128ENS_6half_tEfNS_4arch4Sm80ELb0ELb0ELb1ELb1ELb0ELb0ELb1ELb1EEENS1_21CollectiveEpilogueFwdINS6_IJS8_S8_S9_EEENS6_IJNS7_ILi1EEESH_SH_EEESB_SD_Li256ELb1ELb1ELb1ELb0EEENS1_36VarlenDynamicPersistentTileSchedulerILi128ELi112ELi256ELi256ELb1ELb1ELb0ELb0ELb1ELb1EEEEEEEEEvNT_6ParamsE,@function
        .size           _ZN7cutlass13device_kernelIN5flash19enable_sm80_to_sm89INS1_16FlashAttnFwdSm80INS1_25CollectiveMainloopFwdSm80ILi8ELi1ELb1EN4cute5tupleIJNS5_1CILi128EEENS7_ILi112EEES8_EEELi128ENS_6half_tEfNS_4arch4Sm80ELb0ELb0ELb1ELb1ELb0ELb0ELb1ELb1EEENS1_21CollectiveEpilogueFwdINS6_IJS8_S8_S9_EEENS6_IJNS7_ILi1EEESH_SH_EEESB_SD_Li256ELb1ELb1ELb1ELb0EEENS1_36VarlenDynamicPersistentTileSchedulerILi128ELi112ELi256ELi256ELb1ELb1ELb0ELb0ELb1ELb1EEEEEEEEEvNT_6ParamsE,(.L_x_2678 - _ZN7cutlass13device_kernelIN5flash19enable_sm80_to_sm89INS1_16FlashAttnFwdSm80INS1_25CollectiveMainloopFwdSm80ILi8ELi1ELb1EN4cute5tupleIJNS5_1CILi128EEENS7_ILi112EEES8_EEELi128ENS_6half_tEfNS_4arch4Sm80ELb0ELb0ELb1ELb1ELb0ELb0ELb1ELb1EEENS1_21CollectiveEpilogueFwdINS6_IJS8_S8_S9_EEENS6_IJNS7_ILi1EEESH_SH_EEESB_SD_Li256ELb1ELb1ELb1ELb0EEENS1_36VarlenDynamicPersistentTileSchedulerILi128ELi112ELi256ELi256ELb1ELb1ELb0ELb0ELb1ELb1EEEEEEEEEvNT_6ParamsE)
        .other          _ZN7cutlass13device_kernelIN5flash19enable_sm80_to_sm89INS1_16FlashAttnFwdSm80INS1_25CollectiveMainloopFwdSm80ILi8ELi1ELb1EN4cute5tupleIJNS5_1CILi128EEENS7_ILi112EEES8_EEELi128ENS_6half_tEfNS_4arch4Sm80ELb0ELb0ELb1ELb1ELb0ELb0ELb1ELb1EEENS1_21CollectiveEpilogueFwdINS6_IJS8_S8_S9_EEENS6_IJNS7_ILi1EEESH_SH_EEESB_SD_Li256ELb1ELb1ELb1ELb0EEENS1_36VarlenDynamicPersistentTileSchedulerILi128ELi112ELi256ELi256ELb1ELb1ELb0ELb0ELb1ELb1EEEEEEEEEvNT_6ParamsE,@"STO_CUDA_ENTRY STV_DEFAULT"
_ZN7cutlass13device_kernelIN5flash19enable_sm80_to_sm89INS1_16FlashAttnFwdSm80INS1_25CollectiveMainloopFwdSm80ILi8ELi1ELb1EN4cute5tupleIJNS5_1CILi128EEENS7_ILi112EEES8_EEELi128ENS_6half_tEfNS_4arch4Sm80ELb0ELb0ELb1ELb1ELb0ELb0ELb1ELb1EEENS1_21CollectiveEpilogueFwdINS6_IJS8_S8_S9_EEENS6_IJNS7_ILi1EEESH_SH_EEESB_SD_Li256ELb1ELb1ELb1ELb0EEENS1_36VarlenDynamicPersistentTileSchedulerILi128ELi112ELi256ELi256ELb1ELb1ELb0ELb0ELb1ELb1EEEEEEEEEvNT_6ParamsE:
[----:B------:R-:W-:-:S03]  /*0000*/  MOV R1, c[0x0][0x28] ;  /* 0x00000a0000017a02 */ /* 0x000fc60000000f00 */
[----:B------:R-:W1:Y:S01]  /*0010*/  S2R R2, SR_TID.X ;  /* 0x0000000000027919 */ /* 0x000e620000002100 */
[----:B------:R-:W-:Y:S01]  /*0020*/  IADD3 R1, R1, -0x88, RZ ;  /* 0xffffff7801017810 */ /* 0x000fe20007ffe0ff */
[----:B------:R-:W-:Y:S01]  /*0030*/  ULDC.64 UR6, c[0x0][0x118] ;  /* 0x0000460000067ab9 */ /* 0x000fe20000000a00 */
[----:B-1----:R-:W-:-:S05]  /*0040*/  SHF.R.U32.HI R0, RZ, 0x5, R2 ;  /* 0x00000005ff007819 */ /* 0x002fca0000011602 */
[----:B------:R-:W1:Y:S02]  /*0050*/  SHFL.IDX PT, R3, R0, RZ, 0x1f ;  /* 0x00001fff00037589 */ /* 0x000e6400000e0000 */
[----:B-1----:R-:W-:Y:S02]  /*0060*/  ISETP.NE.AND P0, PT, R3, RZ, PT ;  /* 0x000000ff0300720c */ /* 0x002fe40003f05270 */
[----:B------:R-:W-:Y:S11]  /*0070*/  STL [R1+0x78], R3 ;  /* 0x0000780301007387 */ /* 0x000ff60000100800 */
[----:B------:R-:W-:Y:S06]  /*0080*/  @P0 BAR.SYNC.DEFER_BLOCKING 0x5, 0x100 ;  /* 0x0144000000000b1d */ /* 0x000fec0000010000 */
[----:B------:R-:W1:Y:S04]  /*0090*/  @P0 LDS.128 R4, [0xf100] ;  /* 0x00f10000ff040984 */ /* 0x000e680000000c00 */
[----:B-1----:R1:W-:Y:S04]  /*00a0*/  @P0 STL.64 [R1+0x28], R4 ;  /* 0x0000280401000387 */ /* 0x0023e80000100a00 */
[----:B------:R1:W-:Y:S04]  /*00b0*/  @P0 STL.64 [R1+0x30], R6 ;  /* 0x0000300601000387 */ /* 0x0003e80000100a00 */
[----:B------:R-:W-:Y:S06]  /*00c0*/  @P0 BAR.ARV 0x4, 0x100 ;  /* 0x0104000000000b1d */ /* 0x000fec0000002000 */
[----:B------:R-:W-:Y:S05]  /*00d0*/  @P0 BRA `(.L_x_121) ;  /* 0x00000b1000000947 */ /* 0x000fea0003800000 */
[----:B------:R-:W-:Y:S01]  /*00e0*/  LOP3.LUT R14, R2, 0x1f, RZ, 0xc0, !PT ;  /* 0x0000001f020e7812 */ /* 0x000fe200078ec0ff */
[----:B------:R-:W-:Y:S01]  /*00f0*/  CS2R R8, SRZ ;  /* 0x0000000000087805 */ /* 0x000fe2000001ff00 */
[----:B-1----:R-:W-:-:S02]  /*0100*/  IMAD.MOV.U32 R7, RZ, RZ, RZ ;  /* 0x000000ffff077224 */ /* 0x002fc400078e00ff */
[----:B------:R-:W-:-:S04]  /*0110*/  ISETP.NE.AND P6, PT, R14, 0x1f, PT ;  /* 0x0000001f0e00780c */ /* 0x000fc80003fc5270 */
[----:B------:R-:W-:-:S13]  /*0120*/  ISETP.GE.OR P0, PT, R14, c[0x0][0x53c], !P6 ;  /* 0x00014f000e007a0c */ /* 0x000fda0007706670 */
[----:B------:R-:W-:Y:S02]  /*0130*/  @!P0 IMAD.MOV.U32 R4, RZ, RZ, 0x4 ;  /* 0x00000004ff048424 */ /* 0x000fe400078e00ff */
[----:B------:R-:W-:Y:S02]  /*0140*/  @!P0 IMAD.MOV.U32 R2, RZ, RZ, 0x4 ;  /* 0x00000004ff028424 */ /* 0x000fe400078e00ff */
[----:B------:R-:W-:-:S04]  /*0150*/  @!P0 IMAD.WIDE.U32 R4, R14, R4, c[0x0][0x580] ;  /* 0x000160000e048625 */ /* 0x000fc800078e0004 */
[C---:B------:R-:W-:Y:S01]  /*0160*/  @!P0 IMAD.WIDE.U32 R2, R14.reuse, R2, c[0x0][0x578] ;  /* 0x00015e000e028625 */ /* 0x040fe200078e0002 */
[----:B------:R-:W2:Y:S04]  /*0170*/  @!P0 LDG.E R8, [R4.64] ;  /* 0x0000000604088981 */ /* 0x000ea8000c1e1900 */
[----:B------:R-:W2:Y:S01]  /*0180*/  @!P0 LDG.E R7, [R2.64] ;  /* 0x0000000602078981 */ /* 0x000ea2000c1e1900 */
[C---:B------:R-:W-:Y:S01]  /*0190*/  ISETP.NE.AND P5, PT, R14.reuse, RZ, PT ;  /* 0x000000ff0e00720c */ /* 0x040fe20003fa5270 */
[----:B------:R-:W1:Y:S01]  /*01a0*/  S2UR UR4, SR_CTAID.X ;  /* 0x00000000000479c3 */ /* 0x000e620000002500 */
[C---:B------:R-:W-:Y:S02]  /*01b0*/  ISETP.GE.U32.AND P4, PT, R14.reuse, 0x2, PT ;  /* 0x000000020e00780c */ /* 0x040fe40003f86070 */
[----:B------:R-:W-:-:S02]  /*01c0*/  ISETP.GE.U32.AND P3, PT, R14, 0x4, PT ;  /* 0x000000040e00780c */ /* 0x000fc40003f66070 */
[C---:B------:R-:W-:Y:S02]  /*01d0*/  ISETP.GE.U32.AND P2, PT, R14.reuse, 0x8, PT ;  /* 0x000000080e00780c */ /* 0x040fe40003f46070 */
[----:B------:R-:W-:Y:S01]  /*01e0*/  ISETP.GE.U32.AND P1, PT, R14, 0x10, PT ;  /* 0x000000100e00780c */ /* 0x000fe20003f26070 */
[----:B--2---:R-:W-:-:S05]  /*01f0*/  IMAD R4, R8, R7, RZ ;  /* 0x0000000708047224 */ /* 0x004fca00078e02ff */
[----:B------:R-:W2:Y:S02]  /*0200*/  SHFL.UP PT, R0, R4, 0x1, RZ ;  /* 0x0420000004007989 */ /* 0x000ea400000e00ff */
[----:B--2---:R-:W-:-:S05]  /*0210*/  SEL R0, R0, RZ, P5 ;  /* 0x000000ff00007207 */ /* 0x004fca0002800000 */
[----:B------:R-:W-:-:S05]  /*0220*/  IMAD.IADD R4, R4, 0x1, R0 ;  /* 0x0000000104047824 */ /* 0x000fca00078e0200 */
        /* <DEDUP_REMOVED lines=12> */
[----:B------:R-:W2:Y:S02]  /*02f0*/  SHFL.IDX PT, R6, R4, 0x1f, 0x1f ;  /* 0x03e01f0004067f89 */ /* 0x000ea400000e0000 */
[----:B--2---:R-:W-:-:S04]  /*0300*/  IMAD R6, R6, c[0x0][0x538], RZ ;  /* 0x00014e0006067a24 */ /* 0x004fc800078e02ff */
[----:B------:R-:W-:Y:S01]  /*0310*/  IMAD.MOV.U32 R0, RZ, RZ, R6 ;  /* 0x000000ffff007224 */ /* 0x000fe200078e0006 */
[----:B-1----:R-:W-:-:S13]  /*0320*/  ISETP.GT.AND P0, PT, R6, UR4, PT ;  /* 0x0000000406007c0c */ /* 0x002fda000bf04270 */
[----:B------:R-:W-:Y:S05]  /*0330*/  @P0 BRA `(.L_x_122) ;  /* 0x0000027000000947 */ /* 0x000fea0003800000 */
[----:B------:R-:W-:Y:S02]  /*0340*/  MOV R6, R0 ;  /* 0x0000000000067202 */ /* 0x000fe40000000f00 */
[----:B------:R-:W-:-:S04]  /*0350*/  MOV R9, RZ ;  /* 0x000000ff00097202 */ /* 0x000fc80000000f00 */
.L_x_126:
[----:B------:R-:W-:-:S04]  /*0360*/  IADD3 R0, R9, 0x1f, RZ ;  /* 0x0000001f09007810 */ /* 0x000fc80007ffe0ff */
[----:B------:R-:W-:-:S13]  /*0370*/  ISETP.GE.AND P0, PT, R0, c[0x0][0x53c], PT ;  /* 0x00014f0000007a0c */ /* 0x000fda0003f06270 */
[----:B------:R-:W-:Y:S05]  /*0380*/  @P0 BRA `(.L_x_123) ;  /* 0x0000078000000947 */ /* 0x000fea0003800000 */
[----:B------:R-:W-:Y:S01]  /*0390*/  MOV R9, R0 ;  /* 0x0000000000097202 */ /* 0x000fe20000000f00 */
[----:B------:R-:W-:Y:S01]  /*03a0*/  IMAD.MOV.U32 R7, RZ, RZ, RZ ;  /* 0x000000ffff077224 */ /* 0x000fe200078e00ff */
[----:B------:R-:W-:Y:S02]  /*03b0*/  MOV R8, RZ ;  /* 0x000000ff00087202 */ /* 0x000fe40000000f00 */
[----:B------:R-:W-:-:S04]  /*03c0*/  IADD3 R0, R14, R9, RZ ;  /* 0x000000090e007210 */ /* 0x000fc80007ffe0ff */
[----:B------:R-:W-:-:S13]  /*03d0*/  ISETP.GE.OR P0, PT, R0, c[0x0][0x53c], !P6 ;  /* 0x00014f0000007a0c */ /* 0x000fda0007706670 */
[----:B------:R-:W-:Y:S01]  /*03e0*/  @!P0 MOV R2, 0x4 ;  /* 0x0000000400028802 */ /* 0x000fe20000000f00 */
[----:B------:R-:W-:-:S04]  /*03f0*/  @!P0 IMAD.MOV.U32 R3, RZ, RZ, 0x4 ;  /* 0x00000004ff038424 */ /* 0x000fc800078e00ff */
[----:B------:R-:W-:-:S04]  /*0400*/  @!P0 IMAD.WIDE R4, R0, R2, c[0x0][0x580] ;  /* 0x0001600000048625 */ /* 0x000fc800078e0202 */
[----:B------:R-:W-:Y:S01]  /*0410*/  @!P0 IMAD.WIDE R2, R0, R3, c[0x0][0x578] ;  /* 0x00015e0000028625 */ /* 0x000fe200078e0203 */
[----:B------:R-:W2:Y:S04]  /*0420*/  @!P0 LDG.E R8, [R4.64] ;  /* 0x0000000604088981 */ /* 0x000ea8000c1e1900 */
[----:B------:R-:W2:Y:S02]  /*0430*/  @!P0 LDG.E R7, [R2.64] ;  /* 0x0000000602078981 */ /* 0x000ea4000c1e1900 */
[----:B--2---:R-:W-:Y:S01]  /*0440*/  IMAD R5, R8, R7, RZ ;  /* 0x0000000708057224 */ /* 0x004fe200078e02ff */
[----:B------:R-:W-:Y:S05]  /*0450*/  BRA.DIV ~URZ, `(.L_x_124) ;  /* 0x0000d8b27f007947 */ /* 0x000fea000b800000 */
[----:B------:R1:W2:Y:S02]  /*0460*/  SHFL.UP PT, R0, R5, 0x1, RZ ;  /* 0x0420000005007989 */ /* 0x0002a400000e00ff */
.L_x_204:
[----:B--2---:R-:W-:-:S04]  /*0470*/  SEL R0, R0, RZ, P5 ;  /* 0x000000ff00007207 */ /* 0x004fc80002800000 */
[----:B-1----:R-:W-:Y:S01]  /*0480*/  IADD3 R5, R5, R0, RZ ;  /* 0x0000000005057210 */ /* 0x002fe20007ffe0ff */
[----:B------:R-:W-:Y:S05]  /*0490*/  BRA.DIV ~URZ, `(.L_x_125) ;  /* 0x0000d8d27f007947 */ /* 0x000fea000b800000 */
[----:B------:R-:W1:Y:S02]  /*04a0*/  SHFL.UP PT, R0, R5, 0x2, RZ ;  /* 0x0440000005007989 */ /* 0x000e6400000e00ff */
[----:B-1----:R-:W-:-:S05]  /*04b0*/  SEL R0, R0, RZ, P4 ;  /* 0x000000ff00007207 */ /* 0x002fca0002000000 */
[----:B------:R-:W-:-:S05]  /*04c0*/  IMAD.IADD R0, R5, 0x1, R0 ;  /* 0x0000000105007824 */ /* 0x000fca00078e0200 */
        /* <DEDUP_REMOVED lines=9> */
[----:B------:R1:W2:Y:S02]  /*0560*/  SHFL.IDX PT, R0, R4, 0x1f, 0x1f ;  /* 0x03e01f0004007f89 */ /* 0x0002a400000e0000 */
.L_x_205:
[----:B--2---:R-:W-:-:S05]  /*0570*/  IMAD R0, R0, c[0x0][0x538], RZ ;  /* 0x00014e0000007a24 */ /* 0x004fca00078e02ff */
[----:B------:R-:W-:-:S04]  /*0580*/  IADD3 R6, R0, R6, RZ ;  /* 0x0000000600067210 */ /* 0x000fc80007ffe0ff */
[----:B------:R-:W-:-:S13]  /*0590*/  ISETP.GT.AND P0, PT, R6, UR4, PT ;  /* 0x0000000406007c0c */ /* 0x000fda000bf04270 */
[----:B-1----:R-:W-:Y:S05]  /*05a0*/  @!P0 BRA `(.L_x_126) ;  /* 0xfffffdb000008947 */ /* 0x002fea000383ffff */
.L_x_122:
[----:B------:R-:W-:-:S05]  /*05b0*/  IADD3 R12, -R0, R6, RZ ;  /* 0x00000006000c7210 */ /* 0x000fca0007ffe1ff */
[----:B------:R-:W-:-:S05]  /*05c0*/  IMAD R0, R4, c[0x0][0x538], R12 ;  /* 0x00014e0004007a24 */ /* 0x000fca00078e020c */
[----:B------:R-:W-:Y:S01]  /*05d0*/  ISETP.GT.AND P0, PT, R0, UR4, PT ;  /* 0x0000000400007c0c */ /* 0x000fe2000bf04270 */
[----:B------:R-:W-:-:S12]  /*05e0*/  BRA.DIV ~URZ, `(.L_x_127) ;  /* 0x0000d9327f007947 */ /* 0x000fd8000b800000 */
[----:B------:R-:W-:-:S04]  /*05f0*/  VOTE.ANY R6, PT, !P0 ;  /* 0x0000000000067806 */ /* 0x000fc800040e0100 */
.L_x_206:
[----:B------:R1:W2:Y:S01]  /*0600*/  POPC R13, R6 ;  /* 0x00000006000d7309 */ /* 0x0002a20000000000 */
[----:B------:R-:W-:Y:S05]  /*0610*/  BRA.DIV ~URZ, `(.L_x_128) ;  /* 0x0000d9527f007947 */ /* 0x000fea000b800000 */
[----:B--2---:R-:W2:Y:S04]  /*0620*/  SHFL.IDX PT, R11, R8, R13, 0x1f ;  /* 0x00001f0d080b7589 */ /* 0x004ea800000e0000 */
[----:B------:R3:W4:Y:S02]  /*0630*/  SHFL.IDX PT, R10, R7, R13, 0x1f ;  /* 0x00001f0d070a7589 */ /* 0x00072400000e0000 */
[----:B---3--:R-:W-:Y:S02]  /*0640*/  MOV R7, RZ ;  /* 0x000000ff00077202 */ /* 0x008fe40000000f00 */
.L_x_207:
[----:B--2-4-:R-:W-:Y:S01]  /*0650*/  ISETP.NE.AND P0, PT, R6, RZ, PT ;  /* 0x000000ff0600720c */ /* 0x014fe20003f05270 */
[----:B------:R-:W-:-:S12]  /*0660*/  BSSY B0, `(.L_x_129) ;  /* 0x0000005000007945 */ /* 0x000fd80003800000 */
[----:B------:R-:W-:Y:S05]  /*0670*/  @!P0 BRA `(.L_x_130) ;  /* 0x0000003000008947 */ /* 0x000fea0003800000 */
[----:B------:R-:W-:Y:S01]  /*0680*/  IADD3 R3, R13, -0x1, RZ ;  /* 0xffffffff0d037810 */ /* 0x000fe20007ffe0ff */
[----:B------:R-:W-:Y:S05]  /*0690*/  BRA.DIV ~URZ, `(.L_x_131) ;  /* 0x0000d9b27f007947 */ /* 0x000fea000b800000 */
[----:B------:R2:W3:Y:S02]  /*06a0*/  SHFL.IDX PT, R7, R4, R3, 0x1f ;  /* 0x00001f0304077589 */ /* 0x0004e400000e0000 */
.L_x_130:
[----:B------:R-:W-:Y:S05]  /*06b0*/  BSYNC B0 ;  /* 0x0000000000007941 */ /* 0x000fea0003800000 */
.L_x_129:
[----:B------:R-:W-:Y:S01]  /*06c0*/  IABS R0, R11 ;  /* 0x0000000b00007213 */ /* 0x000fe20000000000 */
[----:B--23--:R-:W-:-:S04]  /*06d0*/  IMAD R4, R7, c[0x0][0x538], R12 ;  /* 0x00014e0007047a24 */ /* 0x00cfc800078e020c */
[----:B------:R-:W-:Y:S01]  /*06e0*/  IMAD.MOV.U32 R5, RZ, RZ, R0 ;  /* 0x000000ffff057224 */ /* 0x000fe200078e0000 */
[----:B------:R-:W-:Y:S01]  /*06f0*/  IABS R0, R10 ;  /* 0x0000000a00007213 */ /* 0x000fe20000000000 */
[----:B------:R2:W-:Y:S01]  /*0700*/  STL [R1+0x28], R4 ;  /* 0x0000280401007387 */ /* 0x0005e20000100800 */
[----:B------:R-:W-:Y:S01]  /*0710*/  IADD3 R12, -R4, UR4, RZ ;  /* 0x00000004040c7c10 */ /* 0x000fe2000fffe1ff */
[----:B------:R-:W3:Y:S02]  /*0720*/  I2F.RP R2, R5 ;  /* 0x0000000500027306 */ /* 0x000ee40000209400 */
[----:B------:R-:W-:Y:S01]  /*0730*/  IMAD.MOV.U32 R7, RZ, RZ, R0 ;  /* 0x000000ffff077224 */ /* 0x000fe200078e0000 */
[----:B-1----:R-:W-:Y:S02]  /*0740*/  IABS R6, R12 ;  /* 0x0000000c00067213 */ /* 0x002fe40000000000 */
[----:B------:R-:W-:-:S03]  /*0750*/  IABS R0, R11 ;  /* 0x0000000b00007213 */ /* 0x000fc60000000000 */
[----:B------:R-:W-:Y:S01]  /*0760*/  I2F.RP R8, R7 ;  /* 0x0000000700087306 */ /* 0x000fe20000209400 */
[----:B------:R-:W-:-:S07]  /*0770*/  IADD3 R0, RZ, -R0, RZ ;  /* 0x80000000ff007210 */ /* 0x000fce0007ffe0ff */
[----:B---3--:R-:W1:Y:S02]  /*0780*/  MUFU.RCP R2, R2 ;  /* 0x0000000200027308 */ /* 0x008e640000001000 */
[----:B-1----:R-:W-:-:S06]  /*0790*/  IADD3 R2, R2, 0xffffffe, RZ ;  /* 0x0ffffffe02027810 */ /* 0x002fcc0007ffe0ff */
[----:B------:R-:W1:Y:S02]  /*07a0*/  F2I.FTZ.U32.TRUNC.NTZ R3, R2 ;  /* 0x0000000200037305 */ /* 0x000e64000021f000 */
[----:B-1----:R-:W-:-:S04]  /*07b0*/  IMAD.MOV R2, RZ, RZ, -R3 ;  /* 0x000000ffff027224 */ /* 0x002fc800078e0a03 */
[----:B--2---:R-:W-:Y:S02]  /*07c0*/  IMAD R4, R2, R5, RZ ;  /* 0x0000000502047224 */ /* 0x004fe400078e02ff */
[----:B------:R-:W-:-:S04]  /*07d0*/  IMAD.MOV.U32 R2, RZ, RZ, RZ ;  /* 0x000000ffff027224 */ /* 0x000fc800078e00ff */
[----:B------:R-:W-:-:S04]  /*07e0*/  IMAD.HI.U32 R2, R3, R4, R2 ;  /* 0x0000000403027227 */ /* 0x000fc800078e0002 */
[----:B------:R-:W-:-:S04]  /*07f0*/  IMAD.MOV.U32 R3, RZ, RZ, R6 ;  /* 0x000000ffff037224 */ /* 0x000fc800078e0006 */
[----:B------:R-:W-:-:S04]  /*0800*/  IMAD.HI.U32 R2, R2, R3, RZ ;  /* 0x0000000302027227 */ /* 0x000fc800078e00ff */
[----:B------:R-:W-:Y:S02]  /*0810*/  IMAD R0, R2, R0, R3 ;  /* 0x0000000002007224 */ /* 0x000fe400078e0203 */
[----:B------:R-:W1:Y:S03]  /*0820*/  MUFU.RCP R3, R8 ;  /* 0x0000000800037308 */ /* 0x000e660000001000 */
[----:B------:R-:W-:Y:S02]  /*0830*/  ISETP.GT.U32.AND P1, PT, R5, R0, PT ;  /* 0x000000000500720c */ /* 0x000fe40003f24070 */
[----:B-1----:R-:W-:-:S11]  /*0840*/  IADD3 R3, R3, 0xffffffe, RZ ;  /* 0x0ffffffe03037810 */ /* 0x002fd60007ffe0ff */
[----:B------:R-:W-:Y:S01]  /*0850*/  @!P1 IMAD.IADD R0, R0, 0x1, -R5 ;  /* 0x0000000100009824 */ /* 0x000fe200078e0a05 */
[----:B------:R-:W-:Y:S02]  /*0860*/  @!P1 IADD3 R2, R2, 0x1, RZ ;  /* 0x0000000102029810 */ /* 0x000fe40007ffe0ff */
[----:B------:R-:W-:Y:S01]  /*0870*/  ISETP.NE.AND P1, PT, R11, RZ, PT ;  /* 0x000000ff0b00720c */ /* 0x000fe20003f25270 */
[----:B------:R-:W1:Y:S01]  /*0880*/  F2I.FTZ.U32.TRUNC.NTZ R3, R3 ;  /* 0x0000000300037305 */ /* 0x000e62000021f000 */
[----:B------:R-:W-:Y:S02]  /*0890*/  ISETP.GE.U32.AND P2, PT, R0, R5, PT ;  /* 0x000000050000720c */ /* 0x000fe40003f46070 */
[----:B------:R-:W-:-:S04]  /*08a0*/  LOP3.LUT R0, R12, R11, RZ, 0x3c, !PT ;  /* 0x0000000b0c007212 */ /* 0x000fc800078e3cff */
[----:B------:R-:W-:-:S07]  /*08b0*/  ISETP.GE.AND P0, PT, R0, RZ, PT ;  /* 0x000000ff0000720c */ /* 0x000fce0003f06270 */
[----:B------:R-:W-:Y:S02]  /*08c0*/  @P2 IADD3 R2, R2, 0x1, RZ ;  /* 0x0000000102022810 */ /* 0x000fe40007ffe0ff */
[----:B-1----:R-:W-:-:S03]  /*08d0*/  IADD3 R0, RZ, -R3, RZ ;  /* 0x80000003ff007210 */ /* 0x002fc60007ffe0ff */
[----:B------:R-:W-:Y:S02]  /*08e0*/  IMAD.MOV.U32 R4, RZ, RZ, R2 ;  /* 0x000000ffff047224 */ /* 0x000fe400078e0002 */
[----:B------:R-:W-:Y:S01]  /*08f0*/  IMAD.MOV.U32 R2, RZ, RZ, R0 ;  /* 0x000000ffff027224 */ /* 0x000fe200078e0000 */
[----:B------:R-:W-:Y:S01]  /*0900*/  IABS R0, R10 ;  /* 0x0000000a00007213 */ /* 0x000fe20000000000 */
[----:B------:R-:W-:Y:S01]  /*0910*/  @!P0 IMAD.MOV R4, RZ, RZ, -R4 ;  /* 0x000000ffff048224 */ /* 0x000fe200078e0a04 */
[----:B------:R-:W-:Y:S01]  /*0920*/  @!P1 LOP3.LUT R4, RZ, R11, RZ, 0x33, !PT ;  /* 0x0000000bff049212 */ /* 0x000fe200078e33ff */
[----:B------:R-:W-:Y:S01]  /*0930*/  IMAD R5, R2, R7, RZ ;  /* 0x0000000702057224 */ /* 0x000fe200078e02ff */
[----:B------:R-:W-:Y:S01]  /*0940*/  MOV R2, RZ ;  /* 0x000000ff00027202 */ /* 0x000fe20000000f00 */
[----:B------:R-:W-:Y:S01]  /*0950*/  IMAD.MOV R6, RZ, RZ, -R0 ;  /* 0x000000ffff067224 */ /* 0x000fe200078e0a00 */
[----:B------:R-:W-:-:S03]  /*0960*/  IABS R8, R4 ;  /* 0x0000000400087213 */ /* 0x000fc60000000000 */
[----:B------:R-:W-:-:S04]  /*0970*/  IMAD.HI.U32 R0, R3, R5, R2 ;  /* 0x0000000503007227 */ /* 0x000fc800078e0002 */
[----:B------:R-:W-:Y:S02]  /*0980*/  IMAD.MOV.U32 R2, RZ, RZ, R8 ;  /* 0x000000ffff027224 */ /* 0x000fe400078e0008 */
[----:B------:R-:W-:Y:S02]  /*0990*/  IMAD.MOV.U32 R3, RZ, RZ, R6 ;  /* 0x000000ffff037224 */ /* 0x000fe400078e0006 */
[----:B------:R-:W-:-:S04]  /*09a0*/  IMAD.HI.U32 R0, R0, R2, RZ ;  /* 0x0000000200007227 */ /* 0x000fc800078e00ff */
[----:B------:R-:W-:Y:S02]  /*09b0*/  IMAD R2, R0, R3, R2 ;  /* 0x0000000300027224 */ /* 0x000fe400078e0202 */
[----:B------:R-:W-:-:S03]  /*09c0*/  IMAD R3, R4, R11, RZ ;  /* 0x0000000b04037224 */ /* 0x000fc600078e02ff */
[----:B------:R-:W-:Y:S02]  /*09d0*/  ISETP.GT.U32.AND P1, PT, R7, R2, PT ;  /* 0x000000020700720c */ /* 0x000fe40003f24070 */
[----:B------:R-:W-:-:S11]  /*09e0*/  IADD3 R3, R12, -R3, RZ ;  /* 0x800000030c037210 */ /* 0x000fd60007ffe0ff */
[----:B------:R-:W-:Y:S01]  /*09f0*/  @!P1 IMAD.IADD R2, R2, 0x1, -R7 ;  /* 0x0000000102029824 */ /* 0x000fe200078e0a07 */
[----:B------:R-:W-:Y:S02]  /*0a00*/  @!P1 IADD3 R0, R0, 0x1, RZ ;  /* 0x0000000100009810 */ /* 0x000fe40007ffe0ff */
[----:B------:R-:W-:Y:S02]  /*0a10*/  ISETP.NE.AND P1, PT, R10, RZ, PT ;  /* 0x000000ff0a00720c */ /* 0x000fe40003f25270 */
[----:B------:R-:W-:Y:S02]  /*0a20*/  ISETP.GE.U32.AND P2, PT, R2, R7, PT ;  /* 0x000000070200720c */ /* 0x000fe40003f46070 */
[----:B------:R-:W-:-:S04]  /*0a30*/  LOP3.LUT R2, R4, R10, RZ, 0x3c, !PT ;  /* 0x0000000a04027212 */ /* 0x000fc800078e3cff */
[----:B------:R-:W-:-:S07]  /*0a40*/  ISETP.GE.AND P0, PT, R2, RZ, PT ;  /* 0x000000ff0200720c */ /* 0x000fce0003f06270 */
[----:B------:R-:W-:-:S06]  /*0a50*/  @P2 IADD3 R0, R0, 0x1, RZ ;  /* 0x0000000100002810 */ /* 0x000fcc0007ffe0ff */
[----:B------:R-:W-:Y:S02]  /*0a60*/  @!P0 IADD3 R0, -R0, RZ, RZ ;  /* 0x000000ff00008210 */ /* 0x000fe40007ffe1ff */
[----:B------:R-:W-:-:S05]  /*0a70*/  @!P1 LOP3.LUT R0, RZ, R10, RZ, 0x33, !PT ;  /* 0x0000000aff009212 */ /* 0x000fca00078e33ff */
[--C-:B------:R-:W-:Y:S02]  /*0a80*/  IMAD.MOV R2, RZ, RZ, -R0.reuse ;  /* 0x000000ffff027224 */ /* 0x100fe400078e0a00 */
[C---:B------:R-:W-:Y:S02]  /*0a90*/  IMAD R0, R10.reuse, 0x1000000, R0 ;  /* 0x010000000a007824 */ /* 0x040fe400078e0200 */
[----:B------:R-:W-:Y:S02]  /*0aa0*/  IMAD R2, R10, R2, R4 ;  /* 0x000000020a027224 */ /* 0x000fe400078e0204 */
[----:B------:R-:W-:Y:S02]  /*0ab0*/  IMAD.IADD R4, R13, 0x1, R9 ;  /* 0x000000010d047824 */ /* 0x000fe400078e0209 */
[----:B------:R-:W-:-:S03]  /*0ac0*/  IMAD R0, R2, 0x10000, R0 ;  /* 0x0001000002007824 */ /* 0x000fc600078e0200 */
[----:B------:R1:W-:Y:S04]  /*0ad0*/  STL [R1+0x34], R4 ;  /* 0x0000340401007387 */ /* 0x0003e80000100800 */
[----:B------:R1:W-:Y:S04]  /*0ae0*/  STL [R1+0x30], R0 ;  /* 0x0000300001007387 */ /* 0x0003e80000100800 */
[----:B------:R1:W-:Y:S01]  /*0af0*/  STL [R1+0x2c], R3 ;  /* 0x00002c0301007387 */ /* 0x0003e20000100800 */
[----:B------:R-:W-:Y:S05]  /*0b00*/  BRA `(.L_x_132) ;  /* 0x0000006000007947 */ /* 0x000fea0003800000 */
.L_x_123:
[----:B------:R-:W-:Y:S01]  /*0b10*/  MOV R0, UR4 ;  /* 0x0000000400007c02 */ /* 0x000fe20008000f00 */
[----:B------:R-:W-:Y:S04]  /*0b20*/  STL [R1+0x2c], RZ ;  /* 0x00002cff01007387 */ /* 0x000fe80000100800 */
[----:B------:R-:W-:Y:S04]  /*0b30*/  STL [R1+0x30], RZ ;  /* 0x000030ff01007387 */ /* 0x000fe80000100800 */
[----:B------:R1:W-:Y:S02]  /*0b40*/  STL [R1+0x28], R0 ;  /* 0x0000280001007387 */ /* 0x0003e40000100800 */
[----:B-1----:R-:W-:-:S05]  /*0b50*/  MOV R0, c[0x0][0x53c] ;  /* 0x00014f0000007a02 */ /* 0x002fca0000000f00 */
[----:B------:R1:W-:Y:S02]  /*0b60*/  STL [R1+0x34], R0 ;  /* 0x0000340001007387 */ /* 0x0003e40000100800 */
.L_x_132:
[----:B-1----:R-:W2:Y:S04]  /*0b70*/  LDL R4, [R1+0x28] ;  /* 0x0000280001047983 */ /* 0x002ea80000100800 */
[----:B------:R-:W2:Y:S04]  /*0b80*/  LDL R5, [R1+0x2c] ;  /* 0x00002c0001057983 */ /* 0x000ea80000100800 */
[----:B------:R-:W2:Y:S04]  /*0b90*/  LDL R6, [R1+0x30] ;  /* 0x0000300001067983 */ /* 0x000ea80000100800 */
[----:B------:R-:W2:Y:S01]  /*0ba0*/  LDL R7, [R1+0x34] ;  /* 0x0000340001077983 */ /* 0x000ea20000100800 */
[----:B------:R-:W-:Y:S01]  /*0bb0*/  ISETP.NE.AND P0, PT, R14, RZ, PT ;  /* 0x000000ff0e00720c */ /* 0x000fe20003f05270 */
[----:B------:R-:W-:-:S12]  /*0bc0*/  WARPSYNC 0xffffffff ;  /* 0xffffffff00007948 */ /* 0x000fd80003800000 */
[----:B--2---:R1:W-:Y:S04]  /*0bd0*/  @!P0 STS.128 [0xf100], R4 ;  /* 0x00f10004ff008388 */ /* 0x0043e80000000c00 */
[----:B------:R-:W-:Y:S06]  /*0be0*/  BAR.ARV 0x5, 0x100 ;  /* 0x0144000000007b1d */ /* 0x000fec0000002000 */
.L_x_121:
[----:B------:R-:W2:Y:S02]  /*0bf0*/  LDL R0, [R1+0x34] ;  /* 0x0000340001007983 */ /* 0x000ea40000100800 */
[----:B--2---:R-:W-:-:S13]  /*0c00*/  ISETP.GE.AND P0, PT, R0, c[0x0][0x53c], PT ;  /* 0x00014f0000007a0c */ /* 0x004fda0003f06270 */
[----:B------:R-:W-:Y:S05]  /*0c10*/  @P0 EXIT ;  /* 0x000000000000094d */ /* 0x000fea0003800000 */
[----:B------:R-:W2:Y:S02]  /*0c20*/  S2R R15, SR_TID.X ;  /* 0x00000000000f7919 */ /* 0x000ea40000002100 */
[----:B-12---:R-:W-:-:S04]  /*0c30*/  SHF.R.S32.HI R7, RZ, 0x1f, R15 ;  /* 0x0000001fff077819 */ /* 0x006fc8000001140f */
[CC--:B------:R-:W-:Y:S02]  /*0c40*/  LEA.HI R2, R7.reuse, R15.reuse, RZ, 0x4 ;  /* 0x0000000f07027211 */ /* 0x0c0fe400078f20ff */
[----:B------:R-:W-:Y:S02]  /*0c50*/  LEA.HI R14, R7, R15, RZ, 0x2 ;  /* 0x0000000f070e7211 */ /* 0x000fe400078f10ff */
[----:B------:R-:W-:Y:S02]  /*0c60*/  SHF.R.S32.HI R3, RZ, 0x4, R2 ;  /* 0x00000004ff037819 */ /* 0x000fe40000011402 */
[--C-:B------:R-:W-:Y:S02]  /*0c70*/  SHF.R.S32.HI R8, RZ, 0x2, R14.reuse ;  /* 0x00000002ff087819 */ /* 0x100fe4000001140e */
[----:B------:R-:W-:Y:S02]  /*0c80*/  LEA.HI R0, R2, R3, RZ, 0x1 ;  /* 0x0000000302007211 */ /* 0x000fe400078f08ff */
[----:B------:R-:W-:-:S02]  /*0c90*/  SHF.R.S32.HI R4, RZ, 0x1f, R14 ;  /* 0x0000001fff047819 */ /* 0x000fc4000001140e */
[----:B------:R-:W-:Y:S02]  /*0ca0*/  LOP3.LUT R0, R0, 0xfffffffe, RZ, 0xc0, !PT ;  /* 0xfffffffe00007812 */ /* 0x000fe400078ec0ff */
[----:B------:R-:W-:Y:S02]  /*0cb0*/  LEA.HI R10, R7, R15, RZ, 0x3 ;  /* 0x0000000f070a7211 */ /* 0x000fe400078f18ff */
[----:B------:R-:W-:Y:S01]  /*0cc0*/  LOP3.LUT R2, R2, 0xfffffff0, RZ, 0xc0, !PT ;  /* 0xfffffff002027812 */ /* 0x000fe200078ec0ff */
[----:B------:R-:W-:Y:S01]  /*0cd0*/  IMAD.IADD R12, R3, 0x1, -R0 ;  /* 0x00000001030c7824 */ /* 0x000fe200078e0a00 */
[----:B------:R-:W-:Y:S02]  /*0ce0*/  LEA.HI R0, R4, R8, RZ, 0x3 ;  /* 0x0000000804007211 */ /* 0x000fe400078f18ff */
[----:B------:R-:W-:Y:S01]  /*0cf0*/  SHF.R.S32.HI R5, RZ, 0x3, R10 ;  /* 0x00000003ff057819 */ /* 0x000fe2000001140a */
[----:B------:R-:W-:Y:S01]  /*0d00*/  IMAD.IADD R3, R15, 0x1, -R2 ;  /* 0x000000010f037824 */ /* 0x000fe200078e0a02 */
[----:B------:R-:W-:-:S02]  /*0d10*/  LOP3.LUT R4, R10, 0xfffffff8, RZ, 0xc0, !PT ;  /* 0xfffffff80a047812 */ /* 0x000fc400078ec0ff */
[----:B------:R-:W-:Y:S01]  /*0d20*/  LOP3.LUT R0, R0, 0xfffffff8, RZ, 0xc0, !PT ;  /* 0xfffffff800007812 */ /* 0x000fe200078ec0ff */
[----:B------:R-:W-:Y:S01]  /*0d30*/  IMAD.SHL.U32 R2, R5, 0x40, RZ ;  /* 0x0000004005027824 */ /* 0x000fe200078e00ff */
[----:B------:R-:W-:Y:S01]  /*0d40*/  LEA.HI R9, R7, R15, RZ, 0x5 ;  /* 0x0000000f07097211 */ /* 0x000fe200078f28ff */
[----:B------:R-:W-:Y:S01]  /*0d50*/  IMAD.IADD R5, R15, 0x1, -R4 ;  /* 0x000000010f057824 */ /* 0x000fe200078e0a04 */
[----:B------:R-:W-:Y:S01]  /*0d60*/  SHF.R.S32.HI R4, RZ, 0x1f, R3 ;  /* 0x0000001fff047819 */ /* 0x000fe20000011403 */
[----:B------:R-:W-:Y:S01]  /*0d70*/  IMAD.IADD R8, R8, 0x1, -R0 ;  /* 0x0000000108087824 */ /* 0x000fe200078e0a00 */
[----:B------:R-:W-:Y:S01]  /*0d80*/  LOP3.LUT R0, R2, 0x1c0, RZ, 0xc0, !PT ;  /* 0x000001c002007812 */ /* 0x000fe200078ec0ff */
[C---:B------:R-:W-:Y:S01]  /*0d90*/  IMAD.SHL.U32 R18, R5.reuse, 0x8, RZ ;  /* 0x0000000805127824 */ /* 0x040fe200078e00ff */
[----:B------:R-:W-:Y:S01]  /*0da0*/  LEA.HI R13, R4, R3, RZ, 0x3 ;  /* 0x00000003040d7211 */ /* 0x000fe200078f18ff */
[----:B------:R-:W-:Y:S01]  /*0db0*/  IMAD.SHL.U32 R4, R5, 0x40, RZ ;  /* 0x0000004005047824 */ /* 0x000fe200078e00ff */
[----:B------:R-:W-:-:S02]  /*0dc0*/  SHF.R.U32.HI R6, RZ, 0x3, R0 ;  /* 0x00000003ff067819 */ /* 0x000fc40000011600 */
[----:B------:R-:W-:Y:S01]  /*0dd0*/  LOP3.LUT R5, R0, 0x38, R18, 0xf8, !PT ;  /* 0x0000003800057812 */ /* 0x000fe200078ef812 */
[----:B------:R-:W-:Y:S01]  /*0de0*/  STL [R1+0x8], R18 ;  /* 0x0000081201007387 */ /* 0x000fe20000100800 */
[----:B------:R-:W-:Y:S02]  /*0df0*/  LOP3.LUT R2, R13, 0xfffffff8, RZ, 0xc0, !PT ;  /* 0xfffffff80d027812 */ /* 0x000fe400078ec0ff */
[----:B------:R-:W-:Y:S02]  /*0e00*/  LOP3.LUT R11, R5, R6, RZ, 0x3c, !PT ;  /* 0x00000006050b7212 */ /* 0x000fe400078e3cff */
[----:B------:R-:W-:Y:S01]  /*0e10*/  LOP3.LUT R0, R4, 0x1c0, RZ, 0xc0, !PT ;  /* 0x000001c004007812 */ /* 0x000fe200078ec0ff */
[----:B------:R-:W-:Y:S01]  /*0e20*/  IMAD.IADD R6, R3, 0x1, -R2 ;  /* 0x0000000103067824 */ /* 0x000fe200078e0a02 */
[----:B------:R-:W-:Y:S02]  /*0e30*/  LOP3.LUT R3, R9, 0xffffffe0, RZ, 0xc0, !PT ;  /* 0xffffffe009037812 */ /* 0x000fe400078ec0ff */
[----:B------:R-:W-:-:S02]  /*0e40*/  LOP3.LUT R4, R0, 0x8, R10, 0xf8, !PT ;  /* 0x0000000800047812 */ /* 0x000fc400078ef80a */
[----:B------:R-:W-:Y:S01]  /*0e50*/  SHF.R.U32.HI R2, RZ, 0x3, R0 ;  /* 0x00000003ff027819 */ /* 0x000fe20000011600 */
[----:B------:R-:W-:Y:S01]  /*0e60*/  IMAD.IADD R17, R15, 0x1, -R3 ;  /* 0x000000010f117824 */ /* 0x000fe200078e0a03 */
[--C-:B------:R-:W-:Y:S02]  /*0e70*/  SHF.R.S32.HI R204, RZ, 0x5, R9.reuse ;  /* 0x00000005ffcc7819 */ /* 0x100fe40000011409 */
[----:B------:R-:W-:Y:S02]  /*0e80*/  SHF.R.S32.HI R0, RZ, 0x1f, R9 ;  /* 0x0000001fff007819 */ /* 0x000fe40000011409 */
[----:B------:R-:W-:Y:S02]  /*0e90*/  LOP3.LUT R10, R4, R2, RZ, 0x3c, !PT ;  /* 0x00000002040a7212 */ /* 0x000fe400078e3cff */
[----:B------:R-:W-:Y:S02]  /*0ea0*/  LEA.HI R0, R0, R204, RZ, 0x3 ;  /* 0x000000cc00007211 */ /* 0x000fe400078f18ff */
[----:B------:R-:W-:-:S02]  /*0eb0*/  SHF.R.S32.HI R9, RZ, 0x1f, R17 ;  /* 0x0000001fff097819 */ /* 0x000fc40000011411 */
[----:B------:R-:W-:Y:S01]  /*0ec0*/  LOP3.LUT R2, R14, 0xfffffffc, RZ, 0xc0, !PT ;  /* 0xfffffffc0e027812 */ /* 0x000fe200078ec0ff */
[----:B------:R-:W-:Y:S01]  /*0ed0*/  IMAD.MOV.U32 R14, RZ, RZ, 0x20 ;  /* 0x00000020ff0e7424 */ /* 0x000fe200078e00ff */
[----:B------:R-:W-:Y:S02]  /*0ee0*/  LOP3.LUT R0, R0, 0xffffff8, RZ, 0xc0, !PT ;  /* 0x0ffffff800007812 */ /* 0x000fe400078ec0ff */
[----:B------:R-:W-:Y:S01]  /*0ef0*/  LEA.HI R9, R9, R17, RZ, 0x2 ;  /* 0x0000001109097211 */ /* 0x000fe200078f10ff */
[----:B------:R-:W-:Y:S01]  /*0f00*/  IMAD.IADD R5, R15, 0x1, -R2 ;  /* 0x000000010f057824 */ /* 0x000fe200078e0a02 */
[----:B------:R-:W-:Y:S01]  /*0f10*/  LOP3.LUT R4, R8, 0x1, RZ, 0xc0, !PT ;  /* 0x0000000108047812 */ /* 0x000fe200078ec0ff */
[----:B------:R-:W-:Y:S01]  /*0f20*/  IMAD.IADD R3, R204, 0x1, -R0 ;  /* 0x00000001cc037824 */ /* 0x000fe200078e0a00 */
[----:B------:R-:W-:Y:S02]  /*0f30*/  SHF.R.S32.HI R2, RZ, 0x2, R9 ;  /* 0x00000002ff027819 */ /* 0x000fe40000011409 */
[----:B------:R-:W-:-:S02]  /*0f40*/  LEA.HI R0, R5, R5, RZ, 0x1 ;  /* 0x0000000505007211 */ /* 0x000fc400078f08ff */
[----:B------:R-:W-:Y:S01]  /*0f50*/  LEA.HI R7, R7, R15, RZ, 0x6 ;  /* 0x0000000f07077211 */ /* 0x000fe200078f30ff */
[----:B------:R-:W-:Y:S01]  /*0f60*/  IMAD R16, R3, 0x10, R2 ;  /* 0x0000001003107824 */ /* 0x000fe200078e0202 */
[----:B------:R-:W-:Y:S01]  /*0f70*/  ISETP.NE.U32.AND P0, PT, R4, 0x1, PT ;  /* 0x000000010400780c */ /* 0x000fe20003f05070 */
[----:B------:R-:W-:Y:S01]  /*0f80*/  IMAD.SHL.U32 R2, R6, 0x40, RZ ;  /* 0x0000004006027824 */ /* 0x000fe200078e00ff */
[----:B------:R-:W-:Y:S01]  /*0f90*/  LOP3.LUT R3, R0, 0x1ffffffe, RZ, 0xc0, !PT ;  /* 0x1ffffffe00037812 */ /* 0x000fe200078ec0ff */
[C---:B------:R-:W-:Y:S01]  /*0fa0*/  IMAD.SHL.U32 R4, R8.reuse, 0x40, RZ ;  /* 0x0000004008047824 */ /* 0x040fe200078e00ff */
[----:B------:R-:W-:Y:S01]  /*0fb0*/  R2P PR, R8, 0x6 ;  /* 0x0000000608007804 */ /* 0x000fe20000000000 */
[----:B------:R-:W-:Y:S01]  /*0fc0*/  IMAD.SHL.U32 R7, R7, 0x8, RZ ;  /* 0x0000000807077824 */ /* 0x000fe200078e00ff */
[C---:B------:R-:W-:Y:S01]  /*0fd0*/  LOP3.LUT P4, RZ, R6.reuse, 0x2, RZ, 0xc0, !PT ;  /* 0x0000000206ff7812 */ /* 0x040fe2000788c0ff */
[----:B------:R-:W-:Y:S01]  /*0fe0*/  IMAD.IADD R8, R5, 0x1, -R3 ;  /* 0x0000000105087824 */ /* 0x000fe200078e0a03 */
[----:B------:R-:W-:Y:S01]  /*0ff0*/  LOP3.LUT P3, RZ, R6, 0x4, RZ, 0xc0, !PT ;  /* 0x0000000406ff7812 */ /* 0x000fe2000786c0ff */
[----:B------:R-:W-:Y:S01]  /*1000*/  IMAD.SHL.U32 R6, R12, 0x8, RZ ;  /* 0x000000080c067824 */ /* 0x000fe200078e00ff */
[----:B------:R-:W-:Y:S01]  /*1010*/  LOP3.LUT R2, R2, 0x1c0, RZ, 0xc0, !PT ;  /* 0x000001c002027812 */ /* 0x000fe200078ec0ff */
[----:B------:R-:W-:Y:S01]  /*1020*/  IMAD.MOV.U32 R15, RZ, RZ, 0x10 ;  /* 0x00000010ff0f7424 */ /* 0x000fe200078e00ff */
[----:B------:R-:W-:Y:S01]  /*1030*/  LOP3.LUT R3, R4, 0x1c0, RZ, 0xc0, !PT ;  /* 0x000001c004037812 */ /* 0x000fe200078ec0ff */
[----:B------:R-:W-:Y:S01]  /*1040*/  IMAD R0, R12, 0x200, R10 ;  /* 0x000002000c007824 */ /* 0x000fe200078e020a */
[----:B------:R-:W-:Y:S01]  /*1050*/  LOP3.LUT R11, R11, 0x7ffffe00, R7, 0xf8, !PT ;  /* 0x7ffffe000b0b7812 */ /* 0x000fe200078ef807 */
[----:B------:R-:W-:Y:S01]  /*1060*/  IMAD R7, R204, 0x200, R5 ;  /* 0x00000200cc077824 */ /* 0x000fe200078e0205 */
[----:B------:R-:W-:Y:S01]  /*1070*/  LOP3.LUT R6, R2, 0x8, R6, 0xf8, !PT ;  /* 0x0000000802067812 */ /* 0x000fe200078ef806 */
[----:B------:R-:W-:Y:S01]  /*1080*/  STL [R1+0x7c], R16 ;  /* 0x00007c1001007387 */ /* 0x000fe20000100800 */
[----:B------:R-:W-:Y:S01]  /*1090*/  SHF.R.U32.HI R5, RZ, 0x3, R2 ;  /* 0x00000003ff057819 */ /* 0x000fe20000011602 */
[----:B------:R-:W-:Y:S01]  /*10a0*/  IMAD.SHL.U32 R208, R11, 0x2, RZ ;  /* 0x000000020bd07824 */ /* 0x000fe200078e00ff */
[----:B------:R-:W-:-:S02]  /*10b0*/  LEA.HI R2, R3, R3, RZ, 0x1d ;  /* 0x0000000303027211 */ /* 0x000fc400078fe8ff */
[----:B------:R-:W-:Y:S02]  /*10c0*/  SEL R4, R15, 0xfffffff0, !P4 ;  /* 0xfffffff00f047807 */ /* 0x000fe40006000000 */
[----:B------:R-:W-:Y:S01]  /*10d0*/  SEL R3, R14, 0xffffffe0, !P3 ;  /* 0xffffffe00e037807 */ /* 0x000fe20005800000 */
[----:B------:R-:W-:Y:S01]  /*10e0*/  IMAD.U32 R7, R7, 0x2, R2 ;  /* 0x0000000207077824 */ /* 0x000fe200078e0002 */
[----:B------:R-:W-:Y:S01]  /*10f0*/  LOP3.LUT R5, R6, R5, RZ, 0x3c, !PT ;  /* 0x0000000506057212 */ /* 0x000fe200078e3cff */
[----:B------:R-:W-:Y:S01]  /*1100*/  IMAD.SHL.U32 R6, R13, 0x40, RZ ;  /* 0x000000400d067824 */ /* 0x000fe200078e00ff */
[----:B------:R-:W-:Y:S01]  /*1110*/  LOP3.LUT R2, R9, 0x7ffffffc, RZ, 0xc0, !PT ;  /* 0x7ffffffc09027812 */ /* 0x000fe200078ec0ff */
[----:B------:R-:W-:Y:S01]  /*1120*/  IMAD.IADD R4, R4, 0x1, R3 ;  /* 0x0000000104047824 */ /* 0x000fe200078e0203 */
[----:B------:R-:W-:Y:S01]  /*1130*/  LEA R12, R7, 0x80, 0x1 ;  /* 0x00000080070c7811 */ /* 0x000fe200078e08ff */
[----:B------:R-:W-:Y:S01]  /*1140*/  IMAD.MOV.U32 R9, RZ, RZ, 0x40 ;  /* 0x00000040ff097424 */ /* 0x000fe200078e00ff */
[----:B------:R-:W-:Y:S01]  /*1150*/  LOP3.LUT R3, R5, 0x7ffffe00, R6, 0xf8, !PT ;  /* 0x7ffffe0005037812 */ /* 0x000fe200078ef806 */
[----:B------:R-:W-:Y:S01]  /*1160*/  IMAD.IADD R2, R17, 0x1, -R2 ;  /* 0x0000000111027824 */ /* 0x000fe200078e0a02 */
[----:B------:R-:W-:-:S02]  /*1170*/  IADD3 R5, R18, 0x40, RZ ;  /* 0x0000004012057810 */ /* 0x000fc40007ffe0ff */
[----:B------:R-:W-:Y:S01]  /*1180*/  SEL R6, R14, 0xffffffe0, !P1 ;  /* 0xffffffe00e067807 */ /* 0x000fe20004800000 */
[----:B------:R-:W-:Y:S01]  /*1190*/  IMAD.SHL.U32 R7, R2, 0x2, RZ ;  /* 0x0000000202077824 */ /* 0x000fe200078e00ff */
[----:B------:R-:W-:Y:S01]  /*11a0*/  LEA R198, R3, 0x100, 0x1 ;  /* 0x0000010003c67811 */ /* 0x000fe200078e08ff */
[----:B------:R1:W-:Y:S01]  /*11b0*/  STL [R1+0x10], R5 ;  /* 0x0000100501007387 */ /* 0x0003e20000100800 */
[----:B------:R-:W-:Y:S01]  /*11c0*/  IMAD R2, R8, 0x8, R16 ;  /* 0x0000000808027824 */ /* 0x000fe200078e0210 */
[----:B------:R-:W-:Y:S01]  /*11d0*/  LEA R196, R0, 0x8100, 0x1 ;  /* 0x0000810000c47811 */ /* 0x000fe200078e08ff */
[----:B------:R-:W-:Y:S01]  /*11e0*/  IMAD.IADD R10, R12, 0x1, R6 ;  /* 0x000000010c0a7824 */ /* 0x000fe200078e0206 */
[----:B------:R2:W-:Y:S01]  /*11f0*/  STL [R1+0x48], R7 ;  /* 0x0000480701007387 */ /* 0x0005e20000100800 */
[----:B------:R-:W-:Y:S01]  /*1200*/  SEL R0, R9, 0xffffffc0, !P3 ;  /* 0xffffffc009007807 */ /* 0x000fe20005800000 */
[--C-:B------:R-:W-:Y:S02]  /*1210*/  IMAD R204, R204, 0x800, R198.reuse ;  /* 0x00000800cccc7824 */ /* 0x100fe400078e02c6 */
[----:B------:R-:W-:Y:S01]  /*1220*/  STL [R1+0x58], R12 ;  /* 0x0000580c01007387 */ /* 0x000fe20000100800 */
[----:B------:R-:W-:-:S02]  /*1230*/  IMAD R203, R4, 0x2, R198 ;  /* 0x0000000204cb7824 */ /* 0x000fc400078e02c6 */
[----:B------:R-:W-:Y:S01]  /*1240*/  IMAD.IADD R199, R198, 0x1, R0 ;  /* 0x00000001c6c77824 */ /* 0x000fe200078e0200 */
[----:B------:R3:W-:Y:S01]  /*1250*/  STL [R1+0x80], R2 ;  /* 0x0000800201007387 */ /* 0x0007e20000100800 */
[----:B------:R-:W-:-:S03]  /*1260*/  IMAD.IADD R207, R0, 0x1, R204 ;  /* 0x0000000100cf7824 */ /* 0x000fc600078e02cc */
[----:B------:R-:W-:Y:S01]  /*1270*/  STL [R1+0x64], R10 ;  /* 0x0000640a01007387 */ /* 0x000fe20000100800 */
[----:B-1----:R-:W-:Y:S02]  /*1280*/  SEL R5, R9, 0xffffffc0, !P2 ;  /* 0xffffffc009057807 */ /* 0x002fe40005000000 */
[----:B--2---:R-:W-:-:S03]  /*1290*/  IADD3 R7, R12, -0x10, RZ ;  /* 0xfffffff00c077810 */ /* 0x004fc60007ffe0ff */
[C---:B------:R-:W-:Y:S01]  /*12a0*/  IMAD.IADD R8, R12.reuse, 0x1, R5 ;  /* 0x000000010c087824 */ /* 0x040fe200078e0205 */
[----:B------:R-:W-:-:S04]  /*12b0*/  @P0 IADD3 R7, R12, 0x10, RZ ;  /* 0x000000100c070810 */ /* 0x000fc80007ffe0ff */
[----:B------:R1:W-:Y:S01]  /*12c0*/  STL [R1+0x74], R8 ;  /* 0x0000740801007387 */ /* 0x0003e20000100800 */
[--C-:B------:R-:W-:Y:S01]  /*12d0*/  IMAD.IADD R3, R6, 0x1, R7.reuse ;  /* 0x0000000106037824 */ /* 0x100fe200078e0207 */
[----:B---3--:R-:W-:Y:S01]  /*12e0*/  SEL R2, R14, 0xffffffe0, !P4 ;  /* 0xffffffe00e027807 */ /* 0x008fe20006000000 */
[----:B------:R-:W-:Y:S01]  /*12f0*/  IMAD.IADD R6, R5, 0x1, R7 ;  /* 0x0000000105067824 */ /* 0x000fe200078e0207 */
[----:B------:R2:W-:Y:S02]  /*1300*/  STL [R1+0x5c], R7 ;  /* 0x00005c0701007387 */ /* 0x0005e40000100800 */
[--C-:B------:R-:W-:Y:S01]  /*1310*/  IADD3 R201, R0, R198, R2.reuse ;  /* 0x000000c600c97210 */ /* 0x100fe20007ffe002 */
[----:B------:R-:W-:Y:S02]  /*1320*/  IMAD.IADD R200, R198, 0x1, R2 ;  /* 0x00000001c6c87824 */ /* 0x000fe400078e0202 */
[----:B------:R-:W-:Y:S02]  /*1330*/  IMAD.IADD R205, R2, 0x1, R204 ;  /* 0x0000000102cd7824 */ /* 0x000fe400078e02cc */
[----:B------:R-:W-:-:S02]  /*1340*/  IMAD.IADD R2, R3, 0x1, R5 ;  /* 0x0000000103027824 */ /* 0x000fc400078e0205 */
[----:B------:R-:W-:Y:S02]  /*1350*/  IMAD.IADD R206, R0, 0x1, R205 ;  /* 0x0000000100ce7824 */ /* 0x000fe400078e02cd */
[----:B-1----:R-:W-:-:S05]  /*1360*/  IMAD.IADD R8, R10, 0x1, R5 ;  /* 0x000000010a087824 */ /* 0x002fca00078e0205 */
[----:B------:R2:W-:Y:S04]  /*1370*/  STL [R1+0x70], R8 ;  /* 0x0000700801007387 */ /* 0x0005e80000100800 */
[----:B------:R2:W-:Y:S04]  /*1380*/  STL [R1+0x6c], R6 ;  /* 0x00006c0601007387 */ /* 0x0005e80000100800 */
[----:B------:R2:W-:Y:S04]  /*1390*/  STL [R1+0x60], R3 ;  /* 0x0000600301007387 */ /* 0x0005e80000100800 */
[----:B------:R2:W-:Y:S02]  /*13a0*/  STL [R1+0x68], R2 ;  /* 0x0000680201007387 */ /* 0x0005e40000100800 */
.L_x_203:
[----:B------:R-:W3:Y:S01]  /*13b0*/  LDL R0, [R1+0x34] ;  /* 0x0000340001007983 */ /* 0x000ee20000100800 */
[----:B------:R-:W-:Y:S01]  /*13c0*/  IMAD.MOV.U32 R14, RZ, RZ, 0x4 ;  /* 0x00000004ff0e7424 */ /* 0x000fe200078e00ff */
[----:B------:R-:W-:-:S02]  /*13d0*/  ISETP.NE.U32.AND P1, PT, RZ, c[0x0][0x370], PT ;  /* 0x0000dc00ff007a0c */ /* 0x000fc40003f25070 */
[----:B------:R-:W4:Y:S02]  /*13e0*/  LDL R10, [R1+0x30] ;  /* 0x00003000010a7983 */ /* 0x000f240000100800 */
[----:B------:R-:W-:Y:S01]  /*13f0*/  ISETP.NE.AND.EX P1, PT, RZ, c[0x0][0x374], PT, P1 ;  /* 0x0000dd00ff007a0c */ /* 0x000fe20003f25310 */
[----:B--23--:R-:W-:-:S05]  /*1400*/  IMAD.WIDE R2, R0, R14, c[0x0][0x588] ;  /* 0x0001620000027625 */ /* 0x00cfca00078e020e */
[----:B------:R-:W2:Y:S01]  /*1410*/  LDG.E R16, [R2.64] ;  /* 0x0000000602107981 */ /* 0x000ea2000c1e1900 */
[----:B------:R-:W-:Y:S01]  /*1420*/  ISETP.NE.U32.AND P4, PT, RZ, c[0x0][0x360], PT ;  /* 0x0000d800ff007a0c */ /* 0x000fe20003f85070 */
[----:B------:R-:W-:Y:S01]  /*1430*/  CS2R R8, SRZ ;  /* 0x0000000000087805 */ /* 0x000fe2000001ff00 */
[----:B------:R-:W-:Y:S02]  /*1440*/  ISETP.NE.U32.AND P6, PT, RZ, c[0x0][0x350], PT ;  /* 0x0000d400ff007a0c */ /* 0x000fe40003fc5070 */
[----:B------:R-:W-:Y:S02]  /*1450*/  ISETP.NE.AND.EX P4, PT, RZ, c[0x0][0x364], PT, P4 ;  /* 0x0000d900ff007a0c */ /* 0x000fe40003f85340 */
[----:B------:R-:W-:Y:S01]  /*1460*/  ISETP.NE.AND.EX P6, PT, RZ, c[0x0][0x354], PT, P6 ;  /* 0x0000d500ff007a0c */ /* 0x000fe20003fc5360 */
[----:B------:R-:W-:Y:S01]  /*1470*/  IMAD.MOV.U32 R11, RZ, RZ, RZ ;  /* 0x000000ffff0b7224 */ /* 0x000fe200078e00ff */
[----:B--2---:R-:W-:Y:S01]  /*1480*/  SHF.R.S32.HI R12, RZ, 0x1f, R16 ;  /* 0x0000001fff0c7819 */ /* 0x004fe20000011410 */
[----:B------:R1:W-:Y:S01]  /*1490*/  STL [R1+0x20], R16 ;  /* 0x0000201001007387 */ /* 0x0003e20000100800 */
[----:B------:R-:W-:-:S04]  /*14a0*/  @P1 LEA R2, P0, R16, c[0x0][0x370], 0x2 ;  /* 0x0000dc0010021a11 */ /* 0x000fc800078010ff */
[C-C-:B------:R-:W-:Y:S02]  /*14b0*/  @P1 LEA.HI.X R3, R16.reuse, c[0x0][0x374], R12.reuse, 0x2, P0 ;  /* 0x0000dd0010031a11 */ /* 0x140fe400000f140c */
[----:B------:R-:W-:Y:S02]  /*14c0*/  ISETP.NE.U32.AND P0, PT, RZ, c[0x0][0x348], PT ;  /* 0x0000d200ff007a0c */ /* 0x000fe40003f05070 */
[C---:B------:R-:W-:Y:S01]  /*14d0*/  LEA R4, P3, R16.reuse, c[0x0][0x348], 0x2 ;  /* 0x0000d20010047a11 */ /* 0x040fe200078610ff */
[----:B------:R2:W5:Y:S01]  /*14e0*/  @P1 LDG.E R8, [R2.64] ;  /* 0x0000000602081981 */ /* 0x000562000c1e1900 */
[----:B------:R-:W-:Y:S02]  /*14f0*/  ISETP.NE.AND.EX P0, PT, RZ, c[0x0][0x34c], PT, P0 ;  /* 0x0000d300ff007a0c */ /* 0x000fe40003f05300 */
[C---:B------:R-:W-:Y:S02]  /*1500*/  @P4 LEA R6, P1, R16.reuse, c[0x0][0x360], 0x2 ;  /* 0x0000d80010064a11 */ /* 0x040fe400078210ff */
[----:B------:R-:W-:-:S02]  /*1510*/  LEA.HI.X R5, R16, c[0x0][0x34c], R12, 0x2, P3 ;  /* 0x0000d30010057a11 */ /* 0x000fc400018f140c */
[----:B------:R-:W-:-:S05]  /*1520*/  @P4 LEA.HI.X R7, R16, c[0x0][0x364], R12, 0x2, P1 ;  /* 0x0000d90010074a11 */ /* 0x000fca00008f140c */
[----:B------:R1:W5:Y:S04]  /*1530*/  @P4 LDG.E R15, [R6.64] ;  /* 0x00000006060f4981 */ /* 0x000368000c1e1900 */
[----:B------:R1:W5:Y:S01]  /*1540*/  @P0 LDG.E R11, [R4.64] ;  /* 0x00000006040b0981 */ /* 0x000362000c1e1900 */
[----:B--2---:R-:W-:-:S04]  /*1550*/  LEA R2, P2, R16, c[0x0][0x350], 0x2 ;  /* 0x0000d40010027a11 */ /* 0x004fc800078410ff */
[----:B------:R-:W-:-:S05]  /*1560*/  LEA.HI.X R3, R16, c[0x0][0x354], R12, 0x2, P2 ;  /* 0x0000d50010037a11 */ /* 0x000fca00010f140c */
[----:B------:R1:W5:Y:S01]  /*1570*/  @P6 LDG.E R9, [R2.64] ;  /* 0x0000000602096981 */ /* 0x000362000c1e1900 */
[----:B----4-:R-:W-:-:S05]  /*1580*/  LOP3.LUT R29, R10, 0xffff, RZ, 0xc0, !PT ;  /* 0x0000ffff0a1d7812 */ /* 0x010fca00078ec0ff */
[----:B------:R1:W-:Y:S01]  /*1590*/  STL [R1+0x4c], R29 ;  /* 0x00004c1d01007387 */ /* 0x0003e20000100800 */
[----:B------:R-:W-:Y:S01]  /*15a0*/  YIELD ;  /* 0x0000000000007946 */ /* 0x000fe20003800000 */
[----:B------:R-:W-:Y:S05]  /*15b0*/  @P4 BRA `(.L_x_133) ;  /* 0x0000005000004947 */ /* 0x000fea0003800000 */
[----:B-----5:R-:W-:Y:S01]  /*15c0*/  MOV R15, c[0x0][0x168] ;  /* 0x00005a00000f7a02 */ /* 0x020fe20000000f00 */
[----:B------:R-:W-:Y:S05]  /*15d0*/  @!P0 BRA `(.L_x_133) ;  /* 0x0000003000008947 */ /* 0x000fea0003800000 */
[----:B-1----:R-:W2:Y:S04]  /*15e0*/  LDG.E R6, [R4.64] ;  /* 0x0000000604067981 */ /* 0x002ea8000c1e1900 */
[----:B------:R-:W2:Y:S02]  /*15f0*/  LDG.E R0, [R4.64+0x4] ;  /* 0x0000040604007981 */ /* 0x000ea4000c1e1900 */
[----:B--2---:R-:W-:Y:S02]  /*1600*/  IADD3 R15, -R6, R0, RZ ;  /* 0x00000000060f7210 */ /* 0x004fe40007ffe1ff */
.L_x_133:
[----:B------:R-:W-:-:S04]  /*1610*/  ISETP.NE.U32.AND P1, PT, RZ, c[0x0][0x368], PT ;  /* 0x0000da00ff007a0c */ /* 0x000fc80003f25070 */
[----:B------:R-:W-:-:S13]  /*1620*/  ISETP.NE.AND.EX P1, PT, RZ, c[0x0][0x36c], PT, P1 ;  /* 0x0000db00ff007a0c */ /* 0x000fda0003f25310 */
[----:B------:R-:W-:Y:S05]  /*1630*/  @!P1 BRA `(.L_x_134) ;  /* 0x0000004000009947 */ /* 0x000fea0003800000 */
[----:B-1----:R-:W-:-:S04]  /*1640*/  LEA R2, P1, R16, c[0x0][0x368], 0x2 ;  /* 0x0000da0010027a11 */ /* 0x002fc800078210ff */
[----:B------:R-:W-:-:S05]  /*1650*/  LEA.HI.X R3, R16, c[0x0][0x36c], R12, 0x2, P1 ;  /* 0x0000db0010037a11 */ /* 0x000fca00008f140c */
[----:B------:R1:W5:Y:S01]  /*1660*/  LDG.E R0, [R2.64] ;  /* 0x0000000602007981 */ /* 0x000362000c1e1900 */
[----:B------:R-:W-:Y:S05]  /*1670*/  BRA `(.L_x_135) ;  /* 0x0000005000007947 */ /* 0x000fea0003800000 */
.L_x_134:
[----:B------:R-:W-:Y:S01]  /*1680*/  MOV R0, c[0x0][0x1d0] ;  /* 0x0000740000007a02 */ /* 0x000fe20000000f00 */
[----:B------:R-:W-:Y:S05]  /*1690*/  @!P6 BRA `(.L_x_135) ;  /* 0x000000300000e947 */ /* 0x000fea0003800000 */
[----:B-1----:R-:W2:Y:S04]  /*16a0*/  LDG.E R4, [R2.64] ;  /* 0x0000000602047981 */ /* 0x002ea8000c1e1900 */
[----:B------:R-:W2:Y:S02]  /*16b0*/  LDG.E R0, [R2.64+0x4] ;  /* 0x0000040602007981 */ /* 0x000ea4000c1e1900 */
[----:B--2---:R-:W-:-:S05]  /*16c0*/  IADD3 R0, -R4, R0, RZ ;  /* 0x0000000004007210 */ /* 0x004fca0007ffe1ff */
.L_x_135:
[--C-:B-----5:R-:W-:Y:S01]  /*16d0*/  IMAD.IADD R26, R0, 0x1, -R8.reuse ;  /* 0x00000001001a7824 */ /* 0x120fe200078e0a08 */
[----:B------:R-:W-:Y:S01]  /*16e0*/  LOP3.LUT R0, R10, 0xff000000, RZ, 0xc0, !PT ;  /* 0xff0000000a007812 */ /* 0x000fe200078ec0ff */
[----:B-1----:R-:W-:Y:S01]  /*16f0*/  IMAD.MOV.U32 R2, RZ, RZ, RZ ;  /* 0x000000ffff027224 */ /* 0x002fe200078e00ff */
[----:B------:R-:W-:Y:S01]  /*1700*/  BSSY B0, `(.L_x_136) ;  /* 0x000002e000007945 */ /* 0x000fe20003800000 */
[----:B------:R-:W-:Y:S01]  /*1710*/  IMAD.IADD R13, R9, 0x1, R8 ;  /* 0x00000001090d7824 */ /* 0x000fe200078e0208 */
[----:B------:R-:W-:-:S02]  /*1720*/  IADD3 R3, R26, 0x6f, RZ ;  /* 0x0000006f1a037810 */ /* 0x000fc40007ffe0ff */
[----:B------:R-:W-:Y:S02]  /*1730*/  SHF.R.U32.HI R4, RZ, 0x8, R0 ;  /* 0x00000008ff047819 */ /* 0x000fe40000011600 */
[----:B------:R-:W-:Y:S01]  /*1740*/  ISETP.GE.AND P1, PT, R26, 0x1, PT ;  /* 0x000000011a00780c */ /* 0x000fe20003f26270 */
[----:B------:R-:W-:Y:S01]  /*1750*/  IMAD.HI R2, R3, -0x6db6db6d, R2 ;  /* 0x9249249303027827 */ /* 0x000fe200078e0202 */
[----:B------:R-:W-:-:S04]  /*1760*/  LOP3.LUT R3, R10, 0xff0000, RZ, 0xc0, !PT ;  /* 0x00ff00000a037812 */ /* 0x000fc800078ec0ff */
[----:B------:R-:W-:Y:S02]  /*1770*/  LEA.HI R3, R3, R4, RZ, 0x10 ;  /* 0x0000000403037211 */ /* 0x000fe400078f80ff */
[----:B------:R-:W-:Y:S02]  /*1780*/  SHF.R.U32.HI R0, RZ, 0x1f, R2 ;  /* 0x0000001fff007819 */ /* 0x000fe40000011602 */
[----:B------:R-:W-:Y:S02]  /*1790*/  LOP3.LUT R17, R3, 0xff, RZ, 0xc0, !PT ;  /* 0x000000ff03117812 */ /* 0x000fe400078ec0ff */
[----:B------:R-:W-:Y:S02]  /*17a0*/  SHF.R.U32.HI R5, RZ, 0x10, R3 ;  /* 0x00000010ff057819 */ /* 0x000fe40000011603 */
[----:B------:R-:W-:Y:S01]  /*17b0*/  LEA.HI.SX32 R10, R2, R0, 0x1a ;  /* 0x00000000020a7211 */ /* 0x000fe200078fd2ff */
[----:B------:R1:W-:Y:S01]  /*17c0*/  STL [R1+0x54], R17 ;  /* 0x0000541101007387 */ /* 0x0003e20000100800 */
[----:B------:R-:W-:-:S03]  /*17d0*/  IMAD.MOV.U32 R2, RZ, RZ, RZ ;  /* 0x000000ffff027224 */ /* 0x000fc600078e00ff */
[----:B------:R1:W-:Y:S01]  /*17e0*/  STL [R1+0x50], R5 ;  /* 0x0000500501007387 */ /* 0x0003e20000100800 */
[----:B------:R-:W-:Y:S05]  /*17f0*/  @!P1 BRA `(.L_x_137) ;  /* 0x000001e000009947 */ /* 0x000fea0003800000 */
[----:B------:R-:W-:Y:S01]  /*1800*/  ISETP.NE.AND P1, PT, R5, RZ, PT ;  /* 0x000000ff0500720c */ /* 0x000fe20003f25270 */
[----:B------:R-:W-:-:S03]  /*1810*/  IMAD.MOV.U32 R4, RZ, RZ, RZ ;  /* 0x000000ffff047224 */ /* 0x000fc600078e00ff */
[----:B------:R-:W-:-:S04]  /*1820*/  SEL R0, R5, c[0x0][0x338], P1 ;  /* 0x0000ce0005007a07 */ /* 0x000fc80000800000 */
[----:B------:R-:W-:Y:S02]  /*1830*/  IABS R3, R0 ;  /* 0x0000000000037213 */ /* 0x000fe40000000000 */
[----:B------:R-:W-:Y:S02]  /*1840*/  IADD3 R6, R10, -0x1, R0 ;  /* 0xffffffff0a067810 */ /* 0x000fe40007ffe000 */
[----:B------:R-:W2:Y:S02]  /*1850*/  I2F.RP R2, R3 ;  /* 0x0000000300027306 */ /* 0x000ea40000209400 */
[----:B------:R-:W-:-:S06]  /*1860*/  IABS R9, R6 ;  /* 0x0000000600097213 */ /* 0x000fcc0000000000 */
[----:B--2---:R-:W2:Y:S02]  /*1870*/  MUFU.RCP R2, R2 ;  /* 0x0000000200027308 */ /* 0x004ea40000001000 */
[----:B--2---:R-:W-:-:S06]  /*1880*/  IADD3 R2, R2, 0xffffffe, RZ ;  /* 0x0ffffffe02027810 */ /* 0x004fcc0007ffe0ff */
[----:B-1----:R-:W1:Y:S02]  /*1890*/  F2I.FTZ.U32.TRUNC.NTZ R5, R2 ;  /* 0x0000000200057305 */ /* 0x002e64000021f000 */
[----:B-1----:R-:W-:-:S04]  /*18a0*/  IMAD.MOV R2, RZ, RZ, -R5 ;  /* 0x000000ffff027224 */ /* 0x002fc800078e0a05 */
        /* <DEDUP_REMOVED lines=13> */
[----:B------:R-:W-:Y:S02]  /*1980*/  ISETP.GE.U32.AND P3, PT, R4, R3, PT ;  /* 0x000000030400720c */ /* 0x000fe40003f66070 */
[----:B------:R-:W-:-:S04]  /*1990*/  LOP3.LUT R3, R6, R0, RZ, 0x3c, !PT ;  /* 0x0000000006037212 */ /* 0x000fc800078e3cff */
[----:B------:R-:W-:-:S07]  /*19a0*/  ISETP.GE.AND P1, PT, R3, RZ, PT ;  /* 0x000000ff0300720c */ /* 0x000fce0003f26270 */
[----:B------:R-:W-:-:S06]  /*19b0*/  @P3 IADD3 R2, R2, 0x1, RZ ;  /* 0x0000000102023810 */ /* 0x000fcc0007ffe0ff */
[----:B------:R-:W-:Y:S01]  /*19c0*/  @!P1 IMAD.MOV R2, RZ, RZ, -R2 ;  /* 0x000000ffff029224 */ /* 0x000fe200078e0a02 */
[----:B------:R-:W-:Y:S02]  /*19d0*/  @!P2 LOP3.LUT R2, RZ, R0, RZ, 0x33, !PT ;  /* 0x00000000ff02a212 */ /* 0x000fe400078e33ff */
.L_x_137:
[----:B------:R-:W-:Y:S05]  /*19e0*/  BSYNC B0 ;  /* 0x0000000000007941 */ /* 0x000fea0003800000 */
.L_x_136:
        /* <DEDUP_REMOVED lines=40> */
[----:B--2---:R-:W2:Y:S04]  /*1c70*/  LDL.64 R18, [R1+0x8] ;  /* 0x0000080001127983 */ /* 0x004ea80000100a00 */
[----:B------:R3:W2:Y:S04]  /*1c80*/  LDL.64 R30, [R1+0x8] ;  /* 0x00000800011e7983 */ /* 0x0006a80000100a00 */
[----:B------:R-:W4:Y:S01]  /*1c90*/  LDL R8, [R1+0x2c] ;  /* 0x00002c0001087983 */ /* 0x000f220000100800 */
[----:B------:R-:W-:-:S04]  /*1ca0*/  ISETP.NE.U32.AND P1, PT, RZ, c[0x0][0x340], PT ;  /* 0x0000d000ff007a0c */ /* 0x000fc80003f25070 */
[----:B------:R-:W-:-:S13]  /*1cb0*/  ISETP.NE.AND.EX P1, PT, RZ, c[0x0][0x344], PT, P1 ;  /* 0x0000d100ff007a0c */ /* 0x000fda0003f25310 */
[----:B------:R-:W-:-:S05]  /*1cc0*/  @P1 IMAD.WIDE R2, R16, R14, c[0x0][0x340] ;  /* 0x0000d00010021625 */ /* 0x000fca00078e020e */
[----:B------:R5:W3:Y:S01]  /*1cd0*/  @P1 LDG.E R14, [R2.64] ;  /* 0x00000006020e1981 */ /* 0x000ae2000c1e1900 */
[----:B------:R-:W-:Y:S02]  /*1ce0*/  SHF.R.S32.HI R0, RZ, 0x1f, R11 ;  /* 0x0000001fff007819 */ /* 0x000fe4000001140b */
[----:B------:R-:W-:Y:S01]  /*1cf0*/  MOV R4, c[0x0][0x2c4] ;  /* 0x0000b10000047a02 */ /* 0x000fe20000000f00 */
[----:B-1----:R-:W1:Y:S02]  /*1d00*/  S2R R5, SR_TID.X ;  /* 0x0000000000057919 */ /* 0x002e640000002100 */
[----:B------:R-:W-:Y:S01]  /*1d10*/  IMAD R0, R0, c[0x0][0x178], RZ ;  /* 0x00005e0000007a24 */ /* 0x000fe200078e02ff */
[----:B------:R-:W-:Y:S02]  /*1d20*/  ISETP.NE.AND P2, PT, R4, 0x1, PT ;  /* 0x000000010400780c */ /* 0x000fe40003f45270 */
[--C-:B-1----:R-:W-:Y:S02]  /*1d30*/  SHF.R.S32.HI R251, RZ, 0x1f, R5.reuse ;  /* 0x0000001ffffb7819 */ /* 0x102fe40000011405 */
[----:B------:R-:W-:-:S02]  /*1d40*/  SHF.R.S32.HI R146, RZ, 0x1f, R5 ;  /* 0x0000001fff927819 */ /* 0x000fc40000011405 */
[-C--:B------:R-:W-:Y:S02]  /*1d50*/  LEA.HI R251, R251, R5.reuse, RZ, 0x3 ;  /* 0x00000005fbfb7211 */ /* 0x080fe400078f18ff */
[----:B------:R-:W-:Y:S02]  /*1d60*/  LEA.HI R146, R146, R5, RZ, 0x3 ;  /* 0x0000000592927211 */ /* 0x000fe400078f18ff */
[----:B------:R-:W-:Y:S02]  /*1d70*/  LOP3.LUT R251, R251, 0xfffffff8, RZ, 0xc0, !PT ;  /* 0xfffffff8fbfb7812 */ /* 0x000fe400078ec0ff */
[----:B------:R-:W-:-:S03]  /*1d80*/  SHF.R.S32.HI R146, RZ, 0x3, R146 ;  /* 0x00000003ff927819 */ /* 0x000fc60000011492 */
[----:B------:R-:W-:Y:S02]  /*1d90*/  IMAD.IADD R251, R5, 0x1, -R251 ;  /* 0x0000000105fb7824 */ /* 0x000fe400078e0afb */
[----:B--2---:R-:W-:-:S05]  /*1da0*/  IMAD.MOV.U32 R30, RZ, RZ, R18 ;  /* 0x000000ffff1e7224 */ /* 0x004fca00078e0012 */
[----:B------:R-:W-:-:S05]  /*1db0*/  SHF.R.S32.HI R31, RZ, 0x1f, R30 ;  /* 0x0000001fff1f7819 */ /* 0x000fca000001141e */
[----:B------:R-:W-:Y:S04]  /*1dc0*/  STL [R1+0xc], R31 ;  /* 0x00000c1f01007387 */ /* 0x000fe80000100800 */
[----:B------:R-:W2:Y:S01]  /*1dd0*/  LDL R252, [R1+0x10] ;  /* 0x0000100001fc7983 */ /* 0x000ea20000100800 */
[----:B------:R-:W-:Y:S01]  /*1de0*/  LEA R5, R251, R146, 0x5 ;  /* 0x00000092fb057211 */ /* 0x000fe200078e28ff */
[C---:B------:R-:W-:Y:S02]  /*1df0*/  IMAD R0, R11.reuse, c[0x0][0x17c], R0 ;  /* 0x00005f000b007a24 */ /* 0x040fe400078e0200 */
[----:B-----5:R-:W-:Y:S01]  /*1e00*/  IMAD.WIDE.U32 R2, R11, c[0x0][0x178], RZ ;  /* 0x00005e000b027a25 */ /* 0x020fe200078e00ff */
[----:B----4-:R-:W-:-:S03]  /*1e10*/  LEA R5, R8, R5, 0x7 ;  /* 0x0000000508057211 */ /* 0x010fc600078e38ff */
[----:B------:R-:W-:Y:S01]  /*1e20*/  IMAD.IADD R3, R3, 0x1, R0 ;  /* 0x0000000103037824 */ /* 0x000fe200078e0200 */
[----:B------:R-:W-:Y:S01]  /*1e30*/  SEL R6, R12, RZ, !P0 ;  /* 0x000000ff0c067207 */ /* 0x000fe20004000000 */
[----:B------:R-:W-:Y:S01]  /*1e40*/  @P2 IMAD.HI.U32 R7, R5, c[0x0][0x2c8], RZ ;  /* 0x0000b20005072a27 */ /* 0x000fe200078e00ff */
[----:B------:R-:W-:-:S03]  /*1e50*/  SEL R4, R16, RZ, !P0 ;  /* 0x000000ff10047207 */ /* 0x000fc60004000000 */
[----:B------:R-:W-:-:S04]  /*1e60*/  IMAD.WIDE.U32 R2, R29, c[0x0][0x1b8], R2 ;  /* 0x00006e001d027a25 */ /* 0x000fc800078e0002 */
[----:B------:R-:W-:Y:S01]  /*1e70*/  IMAD.MOV.U32 R0, RZ, RZ, R5 ;  /* 0x000000ffff007224 */ /* 0x000fe200078e0005 */
[----:B------:R-:W-:Y:S01]  /*1e80*/  @P2 SHF.R.U32.HI R0, RZ, c[0x0][0x2cc], R7 ;  /* 0x0000b300ff002a19 */ /* 0x000fe20000011607 */
[----:B------:R-:W-:Y:S02]  /*1e90*/  IMAD R3, R29, c[0x0][0x1bc], R3 ;  /* 0x00006f001d037a24 */ /* 0x000fe400078e0203 */
[----:B------:R-:W-:Y:S02]  /*1ea0*/  IMAD R6, R6, c[0x0][0x1c0], RZ ;  /* 0x0000700006067a24 */ /* 0x000fe400078e02ff */
[----:B------:R-:W-:-:S04]  /*1eb0*/  IMAD.WIDE.U32 R2, R4, c[0x0][0x1c0], R2 ;  /* 0x0000700004027a25 */ /* 0x000fc800078e0002 */
[----:B------:R-:W-:Y:S01]  /*1ec0*/  IMAD R7, R4, c[0x0][0x1c4], R6 ;  /* 0x0000710004077a24 */ /* 0x000fe200078e0206 */
[----:B------:R-:W-:Y:S02]  /*1ed0*/  SHF.R.S32.HI R6, RZ, 0x1f, R0 ;  /* 0x0000001fff067819 */ /* 0x000fe40000011400 */
[----:B------:R-:W-:Y:S01]  /*1ee0*/  IADD3 R4, -R0, RZ, RZ ;  /* 0x000000ff00047210 */ /* 0x000fe20007ffe1ff */
[----:B------:R-:W-:Y:S02]  /*1ef0*/  IMAD.IADD R3, R3, 0x1, R7 ;  /* 0x0000000103037824 */ /* 0x000fe400078e0207 */
[----:B------:R-:W-:Y:S02]  /*1f00*/  IMAD R6, R6, c[0x0][0x1b0], RZ ;  /* 0x00006c0006067a24 */ /* 0x000fe400078e02ff */
[----:B------:R-:W-:Y:S02]  /*1f10*/  IMAD R4, R4, c[0x0][0x2c4], R5 ;  /* 0x0000b10004047a24 */ /* 0x000fe400078e0205 */
[----:B------:R-:W-:-:S02]  /*1f20*/  IMAD R5, R0, c[0x0][0x1b4], R6 ;  /* 0x00006d0000057a24 */ /* 0x000fc400078e0206 */
[----:B------:R-:W-:Y:S01]  /*1f30*/  IMAD.WIDE.U32 R2, R0, c[0x0][0x1b0], R2 ;  /* 0x00006c0000027a25 */ /* 0x000fe200078e0002 */
[----:B------:R-:W-:Y:S02]  /*1f40*/  SHF.R.S32.HI R0, RZ, 0x1f, R4 ;  /* 0x0000001fff007819 */ /* 0x000fe40000011404 */
[----:B------:R-:W-:Y:S02]  /*1f50*/  SHF.R.S32.HI R6, RZ, 0x1f, R13 ;  /* 0x0000001fff067819 */ /* 0x000fe4000001140d */
[----:B------:R-:W-:Y:S01]  /*1f60*/  IADD3 R22, P0, R146, R13, RZ ;  /* 0x0000000d92167210 */ /* 0x000fe20007f1e0ff */
[----:B------:R-:W-:Y:S01]  /*1f70*/  IMAD R0, R0, c[0x0][0x1a8], RZ ;  /* 0x00006a0000007a24 */ /* 0x000fe200078e02ff */
[----:B------:R-:W-:Y:S02]  /*1f80*/  IADD3 R3, R3, R5, RZ ;  /* 0x0000000503037210 */ /* 0x000fe40007ffe0ff */
[----:B------:R-:W-:Y:S01]  /*1f90*/  LEA.HI.X.SX32 R27, R146, R6, 0x1, P0 ;  /* 0x00000006921b7211 */ /* 0x000fe200000f0eff */
[----:B------:R-:W-:-:S02]  /*1fa0*/  IMAD R0, R4, c[0x0][0x1ac], R0 ;  /* 0x00006b0004007a24 */ /* 0x000fc400078e0200 */
[----:B------:R-:W-:-:S04]  /*1fb0*/  IMAD.WIDE.U32 R2, R4, c[0x0][0x1a8], R2 ;  /* 0x00006a0004027a25 */ /* 0x000fc800078e0002 */
[----:B------:R-:W-:Y:S01]  /*1fc0*/  IMAD R4, R27, c[0x0][0x1e0], RZ ;  /* 0x000078001b047a24 */ /* 0x000fe200078e02ff */
[----:B------:R-:W-:Y:S01]  /*1fd0*/  LEA R8, R8, R146, 0x7 ;  /* 0x0000009208087211 */ /* 0x000fe200078e38ff */
[----:B------:R-:W-:Y:S01]  /*1fe0*/  IMAD.WIDE.U32 R6, R22, c[0x0][0x1e0], R30 ;  /* 0x0000780016067a25 */ /* 0x000fe200078e001e */
[----:B------:R-:W-:-:S03]  /*1ff0*/  LEA R5, P0, R2, c[0x0][0x160], 0x1 ;  /* 0x0000580002057a11 */ /* 0x000fc600078008ff */
[----:B------:R-:W-:Y:S02]  /*2000*/  IMAD R9, R22, c[0x0][0x1e4], R4 ;  /* 0x0000790016097a24 */ /* 0x000fe400078e0204 */
[----:B------:R-:W-:Y:S01]  /*2010*/  IMAD.IADD R0, R3, 0x1, R0 ;  /* 0x0000000103007824 */ /* 0x000fe200078e0200 */
[----:B------:R-:W-:Y:S01]  /*2020*/  IADD3 R10, R8, 0x20, RZ ;  /* 0x00000020080a7810 */ /* 0x000fe20007ffe0ff */
[----:B------:R-:W-:Y:S01]  /*2030*/  IMAD R4, R15, c[0x0][0x2c4], RZ ;  /* 0x0000b1000f047a24 */ /* 0x000fe200078e02ff */
[----:B------:R-:W-:Y:S01]  /*2040*/  IADD3 R3, R7, R9, RZ ;  /* 0x0000000907037210 */ /* 0x000fe20007ffe0ff */
[----:B------:R-:W-:Y:S01]  /*2050*/  WARPSYNC 0xffffffff ;  /* 0xffffffff00007948 */ /* 0x000fe20003800000 */
[----:B------:R-:W-:Y:S01]  /*2060*/  LEA.HI.X R0, R2, c[0x0][0x164], R0, 0x1, P0 ;  /* 0x0000590002007a11 */ /* 0x000fe200000f0c00 */
[----:B------:R-:W1:Y:S01]  /*2070*/  SHFL.IDX PT, R9, R5, RZ, 0x181f ;  /* 0x00181fff05097589 */ /* 0x000e6200000e0000 */
[----:B------:R-:W-:-:S03]  /*2080*/  ISETP.GE.AND P3, PT, R10, R4, PT ;  /* 0x000000040a00720c */ /* 0x000fc60003f66270 */
[----:B------:R-:W4:Y:S01]  /*2090*/  SHFL.IDX PT, R11, R0, RZ, 0x181f ;  /* 0x00181fff000b7589 */ /* 0x000f2200000e0000 */
[----:B------:R-:W-:-:S03]  /*20a0*/  IMAD.MOV.U32 R2, RZ, RZ, R6 ;  /* 0x000000ffff027224 */ /* 0x000fc600078e0006 */
[----:B------:R-:W5:Y:S01]  /*20b0*/  SHFL.IDX PT, R10, R5, 0x1, 0x181f ;  /* 0x00381f00050a7f89 */ /* 0x000f6200000e0000 */
[C---:B------:R-:W-:Y:S02]  /*20c0*/  ISETP.GE.AND P4, PT, R8.reuse, R4, PT ;  /* 0x000000040800720c */ /* 0x040fe40003f86270 */
[C---:B------:R-:W-:Y:S01]  /*20d0*/  IADD3 R7, R8.reuse, 0x40, RZ ;  /* 0x0000004008077810 */ /* 0x040fe20007ffe0ff */
[----:B------:R-:W4:Y:S01]  /*20e0*/  SHFL.IDX PT, R13, R0, 0x1, 0x181f ;  /* 0x00381f00000d7f89 */ /* 0x000f2200000e0000 */
[----:B------:R-:W-:-:S03]  /*20f0*/  IADD3 R6, R8, 0x60, RZ ;  /* 0x0000006008067810 */ /* 0x000fc60007ffe0ff */
[----:B------:R-:W5:Y:S04]  /*2100*/  SHFL.IDX PT, R8, R5, 0x2, 0x181f ;  /* 0x00581f0005087f89 */ /* 0x000f6800000e0000 */
[----:B------:R-:W2:Y:S01]  /*2110*/  SHFL.IDX PT, R19, R0, 0x2, 0x181f ;  /* 0x00581f0000137f89 */ /* 0x000ea200000e0000 */
[-C--:B------:R-:W-:Y:S02]  /*2120*/  ISETP.GE.AND P0, PT, R7, R4.reuse, PT ;  /* 0x000000040700720c */ /* 0x080fe40003f06270 */
[----:B---3--:R-:W-:Y:S01]  /*2130*/  @P1 SHF.R.S32.HI R7, RZ, 0x1f, R14 ;  /* 0x0000001fff071819 */ /* 0x008fe2000001140e */
[----:B------:R3:W2:Y:S01]  /*2140*/  SHFL.IDX PT, R18, R5, 0x3, 0x181f ;  /* 0x00781f0005127f89 */ /* 0x0006a200000e0000 */
[----:B------:R-:W-:Y:S01]  /*2150*/  @!P1 IMAD.MOV.U32 R14, RZ, RZ, R16 ;  /* 0x000000ffff0e9224 */ /* 0x000fe200078e0010 */
[----:B------:R-:W-:-:S02]  /*2160*/  ISETP.GE.AND P5, PT, R6, R4, PT ;  /* 0x000000040600720c */ /* 0x000fc40003fa6270 */
[----:B------:R-:W-:Y:S01]  /*2170*/  @!P1 MOV R7, R12 ;  /* 0x0000000c00079202 */ /* 0x000fe20000000f00 */
[----:B------:R-:W2:Y:S01]  /*2180*/  SHFL.IDX PT, R0, R0, 0x3, 0x181f ;  /* 0x00781f0000007f89 */ /* 0x000ea200000e0000 */
[----:B-1----:R-:W-:Y:S02]  /*2190*/  @!P4 LEA R6, P2, R30, R9, 0x1 ;  /* 0x000000091e06c211 */ /* 0x002fe400078408ff */
[----:B------:R-:W-:Y:S01]  /*21a0*/  SEL R24, R14, RZ, !P6 ;  /* 0x000000ff0e187207 */ /* 0x000fe20007000000 */
[----:B------:R-:W-:Y:S01]  /*21b0*/  BAR.SYNC.DEFER_BLOCKING 0x0 ;  /* 0x0000000000007b1d */ /* 0x000fe20000010000 */
[----:B------:R-:W-:Y:S02]  /*21c0*/  SEL R23, R7, RZ, !P6 ;  /* 0x000000ff07177207 */ /* 0x000fe40007000000 */
[C---:B----4-:R-:W-:Y:S02]  /*21d0*/  @!P4 LEA.HI.X R7, R30.reuse, R11, R31, 0x1, P2 ;  /* 0x0000000b1e07c211 */ /* 0x050fe400010f0c1f */
[----:B-----5:R-:W-:-:S04]  /*21e0*/  @!P3 LEA R16, P2, R30, R10, 0x1 ;  /* 0x0000000a1e10b211 */ /* 0x020fc800078408ff */
[C---:B------:R-:W-:Y:S02]  /*21f0*/  @!P3 LEA.HI.X R17, R30.reuse, R13, R31, 0x1, P2 ;  /* 0x0000000d1e11b211 */ /* 0x040fe400010f0c1f */
[----:B------:R-:W-:Y:S01]  /*2200*/  @!P0 LEA R12, P2, R30, R8, 0x1 ;  /* 0x000000081e0c8211 */ /* 0x000fe200078408ff */
[----:B------:R-:W-:Y:S01]  /*2210*/  IMAD.WIDE.U32 R2, R29, c[0x0][0x1e8], R2 ;  /* 0x00007a001d027a25 */ /* 0x000fe200078e0002 */
[----:B------:R-:W-:-:S03]  /*2220*/  MOV R25, 0x70 ;  /* 0x0000007000197802 */ /* 0x000fc60000000f00 */
[----:B------:R-:W-:Y:S02]  /*2230*/  IMAD R3, R29, c[0x0][0x1ec], R3 ;  /* 0x00007b001d037a24 */ /* 0x000fe400078e0203 */
[----:B------:R-:W-:Y:S01]  /*2240*/  IMAD R25, R250, -0x70, R25 ;  /* 0xffffff90fa197824 */ /* 0x000fe200078e0219 */
[----:B------:R-:W-:Y:S01]  /*2250*/  ISETP.GE.AND P1, PT, R30, c[0x0][0x198], PT ;  /* 0x000066001e007a0c */ /* 0x000fe20003f26270 */
[----:B------:R-:W-:Y:S01]  /*2260*/  IMAD.WIDE.U32 R232, R24, c[0x0][0x1f0], R2 ;  /* 0x00007c0018e87a25 */ /* 0x000fe200078e0002 */
[----:B------:R-:W-:Y:S02]  /*2270*/  IADD3 R145, R250, -0x1, RZ ;  /* 0xfffffffffa917810 */ /* 0x000fe40007ffe0ff */
[----:B------:R-:W-:Y:S02]  /*2280*/  IADD3 R144, R26, R25, RZ ;  /* 0x000000191a907210 */ /* 0x000fe40007ffe0ff */
[----:B------:R-:W-:Y:S01]  /*2290*/  SHF.R.S32.HI R28, RZ, 0x1f, R145 ;  /* 0x0000001fff1c7819 */ /* 0x000fe20000011491 */
[----:B------:R-:W-:-:S04]  /*22a0*/  IMAD.WIDE.U32 R2, R145, c[0x0][0x1e0], RZ ;  /* 0x0000780091027a25 */ /* 0x000fc800078e00ff */
[----:B------:R-:W-:Y:S02]  /*22b0*/  IMAD R21, R28, c[0x0][0x1e0], RZ ;  /* 0x000078001c157a24 */ /* 0x000fe400078e02ff */
[----:B------:R-:W-:Y:S01]  /*22c0*/  @!PT LDS RZ, [RZ] ;  /* 0x00000000fffff984 */ /* 0x000fe20000000800 */
[----:B------:R-:W-:Y:S01]  /*22d0*/  @!PT LDS RZ, [RZ] ;  /* 0x00000000fffff984 */ /* 0x000fe20000000800 */
[----:B------:R-:W-:Y:S01]  /*22e0*/  @!PT LDS RZ, [RZ] ;  /* 0x00000000fffff984 */ /* 0x000fe20000000800 */
[----:B------:R1:W-:Y:S02]  /*22f0*/  @!P4 LDGSTS.E.BYPASS.LTC128B.128 [R208+0x100], [R6.64], !P1 ;  /* 0x0010000006d0cfae */ /* 0x0003e4000c901d46 */
[----:B------:R-:W-:Y:S01]  /*2300*/  IMAD R21, R145, c[0x0][0x1e4], R21 ;  /* 0x0000790091157a24 */ /* 0x000fe200078e0215 */
[----:B------:R-:W-:Y:S02]  /*2310*/  MOV R230, R232 ;  /* 0x000000e800e67202 */ /* 0x000fe40000000f00 */
[----:B------:R-:W-:Y:S02]  /*2320*/  MOV R64, 0x40 ;  /* 0x0000004000407802 */ /* 0x000fe40000000f00 */
[----:B--2---:R-:W-:Y:S02]  /*2330*/  SHF.R.S32.HI R20, RZ, 0x1f, R252 ;  /* 0x0000001fff147819 */ /* 0x004fe400000114fc */
[----:B------:R-:W-:-:S04]  /*2340*/  @!P4 LEA R4, P6, R252, R9, 0x1 ;  /* 0x00000009fc04c211 */ /* 0x000fc800078c08ff */
[C---:B---3--:R-:W-:Y:S02]  /*2350*/  @!P4 LEA.HI.X R5, R252.reuse, R11, R20, 0x1, P6 ;  /* 0x0000000bfc05c211 */ /* 0x048fe400030f0c14 */
[----:B------:R-:W-:-:S04]  /*2360*/  @!P3 LEA R14, P6, R252, R10, 0x1 ;  /* 0x0000000afc0eb211 */ /* 0x000fc800078c08ff */
[----:B------:R-:W-:Y:S02]  /*2370*/  @!P3 LEA.HI.X R15, R252, R13, R20, 0x1, P6 ;  /* 0x0000000dfc0fb211 */ /* 0x000fe400030f0c14 */
[----:B------:R-:W-:Y:S02]  /*2380*/  @!P0 LEA.HI.X R13, R30, R19, R31, 0x1, P2 ;  /* 0x000000131e0d8211 */ /* 0x000fe400010f0c1f */
[----:B------:R-:W-:Y:S01]  /*2390*/  @!P0 LEA R10, P2, R252, R8, 0x1 ;  /* 0x00000008fc0a8211 */ /* 0x000fe200078408ff */
[----:B------:R-:W-:-:S03]  /*23a0*/  IMAD R9, R23, c[0x0][0x1f0], RZ ;  /* 0x00007c0017097a24 */ /* 0x000fc600078e02ff */
[----:B------:R-:W-:Y:S02]  /*23b0*/  @!P0 LEA.HI.X R11, R252, R19, R20, 0x1, P2 ;  /* 0x00000013fc0b8211 */ /* 0x000fe400010f0c14 */
[----:B------:R-:W-:Y:S01]  /*23c0*/  @!P5 LEA R8, P2, R30, R18, 0x1 ;  /* 0x000000121e08d211 */ /* 0x000fe200078408ff */
[----:B------:R-:W-:Y:S01]  /*23d0*/  IMAD R19, R24, c[0x0][0x1f4], R9 ;  /* 0x00007d0018137a24 */ /* 0x000fe200078e0209 */
[----:B------:R-:W-:Y:S02]  /*23e0*/  ISETP.GE.AND P6, PT, R252, c[0x0][0x198], PT ;  /* 0x00006600fc007a0c */ /* 0x000fe40003fc6270 */
[----:B------:R-:W-:Y:S02]  /*23f0*/  @!P5 LEA.HI.X R9, R30, R0, R31, 0x1, P2 ;  /* 0x000000001e09d211 */ /* 0x000fe400010f0c1f */
[----:B------:R-:W-:Y:S01]  /*2400*/  @!P5 LEA R18, P2, R252, R18, 0x1 ;  /* 0x00000012fc12d211 */ /* 0x000fe200078408ff */
[----:B------:R-:W-:-:S03]  /*2410*/  IMAD.IADD R231, R233, 0x1, R19 ;  /* 0x00000001e9e77824 */ /* 0x000fc600078e0213 */
[----:B------:R-:W-:Y:S02]  /*2420*/  @!P5 LEA.HI.X R19, R252, R0, R20, 0x1, P2 ;  /* 0x00000000fc13d211 */ /* 0x000fe400010f0c14 */
[----:B------:R-:W-:-:S03]  /*2430*/  IMNMX R0, R144, 0x70, PT ;  /* 0x0000007090007817 */ /* 0x000fc60003800200 */
[----:B------:R2:W-:Y:S02]  /*2440*/  @!P4 LDGSTS.E.BYPASS.LTC128B.128 [R208+0x4100], [R4.64], !P6 ;  /* 0x0410000004d0cfae */ /* 0x0005e4000f101d46 */
[----:B------:R-:W-:Y:S02]  /*2450*/  IMAD.IADD R0, R0, 0x1, -R146 ;  /* 0x0000000100007824 */ /* 0x000fe400078e0a92 */
[----:B------:R-:W-:Y:S01]  /*2460*/  IMAD.IADD R20, R3, 0x1, R21 ;  /* 0x0000000103147824 */ /* 0x000fe200078e0215 */
[----:B------:R3:W-:Y:S02]  /*2470*/  @!P3 LDGSTS.E.BYPASS.LTC128B.128 [R208+0x1100], [R16.64], !P1 ;  /* 0x0110000010d0bfae */ /* 0x0007e4000c901d46 */
[C---:B------:R-:W-:Y:S02]  /*2480*/  ISETP.GE.AND P4, PT, R0.reuse, 0x1, PT ;  /* 0x000000010000780c */ /* 0x040fe40003f86270 */
[----:B------:R4:W-:Y:S01]  /*2490*/  @!P3 LDGSTS.E.BYPASS.LTC128B.128 [R208+0x5100], [R14.64], !P6 ;  /* 0x051000000ed0bfae */ /* 0x0009e2000f101d46 */
[----:B------:R-:W-:Y:S01]  /*24a0*/  ISETP.GE.AND P3, PT, R0, 0x21, PT ;  /* 0x000000210000780c */ /* 0x000fe20003f66270 */
[----:B------:R-:W-:-:S02]  /*24b0*/  IMAD.WIDE.U32 R2, R2, 0x70, R230 ;  /* 0x0000007002027825 */ /* 0x000fc400078e00e6 */
[----:B------:R5:W-:Y:S04]  /*24c0*/  @!P0 LDGSTS.E.BYPASS.LTC128B.128 [R208+0x2100], [R12.64], !P1 ;  /* 0x021000000cd08fae */ /* 0x000be8000c901d46 */
[----:B------:R3:W-:Y:S04]  /*24d0*/  @!P0 LDGSTS.E.BYPASS.LTC128B.128 [R208+0x6100], [R10.64], !P6 ;  /* 0x061000000ad08fae */ /* 0x0007e8000f101d46 */
[----:B------:R4:W-:Y:S01]  /*24e0*/  @!P5 LDGSTS.E.BYPASS.LTC128B.128 [R208+0x3100], [R8.64], !P1 ;  /* 0x0310000008d0dfae */ /* 0x0009e2000c901d46 */
[----:B--2---:R-:W-:Y:S01]  /*24f0*/  MOV R5, 0x20 ;  /* 0x0000002000057802 */ /* 0x004fe20000000f00 */
[----:B------:R-:W-:Y:S01]  /*2500*/  IMAD R4, R20, 0x70, RZ ;  /* 0x0000007014047824 */ /* 0x000fe200078e02ff */
[----:B------:R-:W-:Y:S01]  /*2510*/  ISETP.GE.AND P2, PT, R0, 0x41, PT ;  /* 0x000000410000780c */ /* 0x000fe20003f46270 */
[----:B------:R2:W-:Y:S02]  /*2520*/  @!P5 LDGSTS.E.BYPASS.LTC128B.128 [R208+0x7100], [R18.64], !P6 ;  /* 0x0710000012d0dfae */ /* 0x0005e4000f101d46 */
[----:B------:R-:W-:-:S02]  /*2530*/  IMAD.IADD R3, R3, 0x1, R4 ;  /* 0x0000000103037824 */ /* 0x000fc400078e0204 */
[----:B-1----:R-:W-:Y:S01]  /*2540*/  IMAD.WIDE.U32 R6, R5, c[0x0][0x1e0], RZ ;  /* 0x0000780005067a25 */ /* 0x002fe200078e00ff */
[----:B---3--:R-:W-:-:S03]  /*2550*/  @P4 LEA R10, P1, R2, c[0x0][0x1c8], 0x1 ;  /* 0x00007200020a4a11 */ /* 0x008fc600078208ff */
[----:B------:R-:W-:Y:S01]  /*2560*/  IMAD R5, R5, c[0x0][0x1e4], RZ ;  /* 0x0000790005057a24 */ /* 0x000fe200078e02ff */
[----:B------:R-:W-:Y:S01]  /*2570*/  ISETP.GE.AND P6, PT, R30, c[0x0][0x1d4], PT ;  /* 0x000075001e007a0c */ /* 0x000fe20003fc6270 */
[----:B------:R-:W0:Y:S01]  /*2580*/  LDGDEPBAR ;  /* 0x00000000000079af */ /* 0x000e220000000000 */
[----:B------:R-:W-:Y:S02]  /*2590*/  @P4 LEA.HI.X R11, R2, c[0x0][0x1cc], R3, 0x1, P1 ;  /* 0x00007300020b4a11 */ /* 0x000fe400008f0c03 */
[----:B------:R-:W-:Y:S02]  /*25a0*/  ISETP.GE.AND P1, PT, R0, 0x61, PT ;  /* 0x000000610000780c */ /* 0x000fe40003f26270 */
[----:B------:R-:W-:-:S04]  /*25b0*/  @P3 IADD3 R4, P0, R2, R6, RZ ;  /* 0x0000000602043210 */ /* 0x000fc80007f1e0ff */
[----:B------:R-:W-:Y:S01]  /*25c0*/  @P3 IADD3.X R0, R3, R7, R5, P0, !PT ;  /* 0x0000000703003210 */ /* 0x000fe200007fe405 */
[----:B------:R-:W-:Y:S01]  /*25d0*/  IMAD.WIDE.U32 R6, R64, c[0x0][0x1e0], RZ ;  /* 0x0000780040067a25 */ /* 0x000fe200078e00ff */
[----:B----4-:R-:W-:Y:S01]  /*25e0*/  @P3 LEA R8, P0, R4, c[0x0][0x1c8], 0x1 ;  /* 0x0000720004083a11 */ /* 0x010fe200078008ff */
[----:B------:R1:W-:Y:S02]  /*25f0*/  @P4 LDGSTS.E.BYPASS.LTC128B.128 [R208+0x8100], [R10.64], !P6 ;  /* 0x081000000ad04fae */ /* 0x0003e4000f101d46 */
[----:B------:R-:W-:Y:S01]  /*2600*/  IMAD R5, R64, c[0x0][0x1e4], RZ ;  /* 0x0000790040057a24 */ /* 0x000fe200078e02ff */
[----:B------:R-:W-:Y:S01]  /*2610*/  @P3 LEA.HI.X R9, R4, c[0x0][0x1cc], R0, 0x1, P0 ;  /* 0x0000730004093a11 */ /* 0x000fe200000f0c00 */
[----:B------:R-:W-:Y:S01]  /*2620*/  @P1 IMAD.MOV.U32 R0, RZ, RZ, 0x60 ;  /* 0x00000060ff001424 */ /* 0x000fe200078e00ff */
[----:B------:R-:W-:Y:S02]  /*2630*/  @P2 IADD3 R4, P0, R2, R6, RZ ;  /* 0x0000000602042210 */ /* 0x000fe40007f1e0ff */
[----:B------:R-:W-:-:S02]  /*2640*/  ISETP.GE.AND P5, PT, R252, c[0x0][0x1d4], PT ;  /* 0x00007500fc007a0c */ /* 0x000fc40003fa6270 */
[----:B------:R-:W-:Y:S01]  /*2650*/  @P2 IADD3.X R5, R3, R7, R5, P0, !PT ;  /* 0x0000000703052210 */ /* 0x000fe200007fe405 */
[----:B------:R-:W-:Y:S01]  /*2660*/  @P1 IMAD.WIDE.U32 R2, R0, c[0x0][0x1e0], R2 ;  /* 0x0000780000021a25 */ /* 0x000fe200078e0002 */
[----:B------:R-:W-:-:S03]  /*2670*/  @P2 LEA R6, P0, R4, c[0x0][0x1c8], 0x1 ;  /* 0x0000720004062a11 */ /* 0x000fc600078008ff */
[----:B------:R-:W-:Y:S01]  /*2680*/  @P1 IMAD R0, R0, c[0x0][0x1e4], RZ ;  /* 0x0000790000001a24 */ /* 0x000fe200078e02ff */
[----:B------:R-:W-:Y:S01]  /*2690*/  @P2 LEA.HI.X R7, R4, c[0x0][0x1cc], R5, 0x1, P0 ;  /* 0x0000730004072a11 */ /* 0x000fe200000f0c05 */
[----:B------:R-:W-:Y:S01]  /*26a0*/  IMAD R5, R27, c[0x0][0x208], RZ ;  /* 0x000082001b057a24 */ /* 0x000fe200078e02ff */
[----:B------:R-:W-:Y:S02]  /*26b0*/  @P1 LEA R4, P0, R2, c[0x0][0x1c8], 0x1 ;  /* 0x0000720002041a11 */ /* 0x000fe400078008ff */
[----:B------:R-:W-:Y:S01]  /*26c0*/  @P1 IADD3 R0, R3, R0, RZ ;  /* 0x0000000003001210 */ /* 0x000fe20007ffe0ff */
[----:B------:R-:W-:Y:S01]  /*26d0*/  IMAD R3, R22, c[0x0][0x20c], R5 ;  /* 0x0000830016037a24 */ /* 0x000fe200078e0205 */
[----:B------:R1:W-:Y:S02]  /*26e0*/  @P4 LDGSTS.E.BYPASS.LTC128B.128 [R208+0xb900], [R10.64+0x80], !P5 ;  /* 0x0b9000800ad04fae */ /* 0x0003e4000e901d46 */
[----:B------:R-:W-:Y:S02]  /*26f0*/  @P1 LEA.HI.X R5, R2, c[0x0][0x1cc], R0, 0x1, P0 ;  /* 0x0000730002051a11 */ /* 0x000fe400000f0c00 */
[----:B------:R3:W-:Y:S04]  /*2700*/  @P3 LDGSTS.E.BYPASS.LTC128B.128 [R208+0x9100], [R8.64], !P6 ;  /* 0x0910000008d03fae */ /* 0x0007e8000f101d46 */
[----:B------:R3:W-:Y:S04]  /*2710*/  @P3 LDGSTS.E.BYPASS.LTC128B.128 [R208+0xc900], [R8.64+0x80], !P5 ;  /* 0x0c90008008d03fae */ /* 0x0007e8000e901d46 */
[----:B------:R4:W-:Y:S04]  /*2720*/  @P2 LDGSTS.E.BYPASS.LTC128B.128 [R208+0xa100], [R6.64], !P6 ;  /* 0x0a10000006d02fae */ /* 0x0009e8000f101d46 */
[----:B------:R4:W-:Y:S04]  /*2730*/  @P2 LDGSTS.E.BYPASS.LTC128B.128 [R208+0xd900], [R6.64+0x80], !P5 ;  /* 0x0d90008006d02fae */ /* 0x0009e8000e901d46 */
[----:B------:R1:W-:Y:S04]  /*2740*/  @P1 LDGSTS.E.BYPASS.LTC128B.128 [R208+0xb100], [R4.64], !P6 ;  /* 0x0b10000004d01fae */ /* 0x0003e8000f101d46 */
[----:B------:R1:W-:Y:S04]  /*2750*/  @P1 LDGSTS.E.BYPASS.LTC128B.128 [R208+0xe900], [R4.64+0x80], !P5 ;  /* 0x0e90008004d01fae */ /* 0x0003e8000e901d46 */
[----:B------:R-:W0:Y:S01]  /*2760*/  LDGDEPBAR ;  /* 0x00000000000079af */ /* 0x000e220000000000 */
[----:B------:R-:W-:-:S04]  /*2770*/  DEPBAR.LE SB0, 0x1 ;  /* 0x000080400000791a */ /* 0x000fc80000000000 */
[----:B------:R-:W-:Y:S01]  /*2780*/  BAR.SYNC.DEFER_BLOCKING 0x0 ;  /* 0x0000000000007b1d */ /* 0x000fe20000010000 */
[----:B-----5:R-:W-:-:S04]  /*2790*/  IMAD.WIDE.U32 R12, R22, c[0x0][0x208], R30 ;  /* 0x00008200160c7a25 */ /* 0x020fc800078e001e */
[----:B------:R-:W-:Y:S01]  /*27a0*/  IMAD.MOV.U32 R2, RZ, RZ, R12 ;  /* 0x000000ffff027224 */ /* 0x000fe200078e000c */
[----:B------:R-:W-:Y:S01]  /*27b0*/  IADD3 R3, R13, R3, RZ ;  /* 0x000000030d037210 */ /* 0x000fe20007ffe0ff */
        /* <DEDUP_REMOVED lines=8> */
[----:B------:R-:W-:Y:S01]  /*2840*/  BAR.SYNC.DEFER_BLOCKING 0x0 ;  /* 0x0000000000007b1d */ /* 0x000fe20000010000 */
[----:B------:R-:W-:-:S04]  /*2850*/  IMAD.WIDE.U32 R2, R29, c[0x0][0x210], R2 ;  /* 0x000084001d027a25 */ /* 0x000fc800078e0002 */
[----:B------:R-:W-:Y:S01]  /*2860*/  IMAD R0, R28, c[0x0][0x208], RZ ;  /* 0x000082001c007a24 */ /* 0x000fe200078e02ff */
[----:B------:R-:W5:Y:S01]  /*2870*/  S2R R14, SR_TID.X ;  /* 0x00000000000e7919 */ /* 0x000f620000002100 */
[----:B------:R-:W-:Y:S02]  /*2880*/  IMAD R3, R29, c[0x0][0x214], R3 ;  /* 0x000085001d037a24 */ /* 0x000fe400078e0203 */
[----:B-1----:R-:W-:Y:S02]  /*2890*/  IMAD R5, R23, c[0x0][0x218], RZ ;  /* 0x0000860017057a24 */ /* 0x002fe400078e02ff */
[----:B----4-:R-:W-:-:S04]  /*28a0*/  IMAD.WIDE.U32 R6, R145, c[0x0][0x208], RZ ;  /* 0x0000820091067a25 */ /* 0x010fc800078e00ff */
[----:B------:R-:W-:Y:S02]  /*28b0*/  IMAD R4, R145, c[0x0][0x20c], R0 ;  /* 0x0000830091047a24 */ /* 0x000fe400078e0200 */
[C---:B------:R-:W-:Y:S02]  /*28c0*/  IMAD R0, R24.reuse, c[0x0][0x21c], R5 ;  /* 0x0000870018007a24 */ /* 0x040fe400078e0205 */
[----:B------:R-:W-:Y:S01]  /*28d0*/  IMAD.WIDE.U32 R10, R24, c[0x0][0x218], R2 ;  /* 0x00008600180a7a25 */ /* 0x000fe200078e0002 */
[----:B------:R-:W-:-:S04]  /*28e0*/  DEPBAR.LE SB0, 0x0 ;  /* 0x000080000000791a */ /* 0x000fc80000000000 */
[----:B------:R-:W-:Y:S01]  /*28f0*/  BAR.SYNC.DEFER_BLOCKING 0x0 ;  /* 0x0000000000007b1d */ /* 0x000fe20000010000 */
[----:B------:R-:W-:Y:S01]  /*2900*/  IADD3 R2, R7, R4, RZ ;  /* 0x0000000407027210 */ /* 0x000fe20007ffe0ff */
[----:B---3--:R-:W-:Y:S01]  /*2910*/  IMAD.MOV.U32 R8, RZ, RZ, R10 ;  /* 0x000000ffff087224 */ /* 0x008fe200078e000a */
[----:B------:R-:W-:-:S03]  /*2920*/  IADD3 R9, R11, R0, RZ ;  /* 0x000000000b097210 */ /* 0x000fc60007ffe0ff */
[----:B------:R-:W-:Y:S02]  /*2930*/  IMAD R0, R2, 0x70, RZ ;  /* 0x0000007002007824 */ /* 0x000fe400078e02ff */
[----:B------:R-:W-:Y:S01]  /*2940*/  IMAD.WIDE.U32 R2, R6, 0x70, R8 ;  /* 0x0000007006027825 */ /* 0x000fe200078e0008 */
[----:B------:R-:W-:Y:S01]  /*2950*/  MOV R15, c[0x0][0x208] ;  /* 0x00008200000f7a02 */ /* 0x000fe20000000f00 */
[----:B------:R1:W-:Y:S03]  /*2960*/  STL.64 [R1+0x40], R10 ;  /* 0x0000400a01007387 */ /* 0x0003e60000100a00 */
[----:B------:R-:W-:Y:S02]  /*2970*/  IADD3 R0, R3, R0, RZ ;  /* 0x0000000003007210 */ /* 0x000fe40007ffe0ff */
[----:B------:R-:W-:Y:S02]  /*2980*/  LEA R4, P0, R2, c[0x0][0x1f8], 0x1 ;  /* 0x00007e0002047a11 */ /* 0x000fe400078008ff */
[----:B------:R-:W-:Y:S01]  /*2990*/  SHF.L.U32 R12, R15, 0x6, RZ ;  /* 0x000000060f0c7819 */ /* 0x000fe200000006ff */
[----:B------:R3:W-:Y:S01]  /*29a0*/  STL.64 [R1+0x38], R8 ;  /* 0x0000380801007387 */ /* 0x0007e20000100a00 */
[----:B-----5:R-:W-:-:S02]  /*29b0*/  ISETP.GT.AND P3, PT, R14, 0x7f, PT ;  /* 0x0000007f0e00780c */ /* 0x020fc40003f64270 */
[----:B------:R-:W-:Y:S01]  /*29c0*/  LEA.HI.X R5, R2, c[0x0][0x1fc], R0, 0x1, P0 ;  /* 0x00007f0002057a11 */ /* 0x000fe200000f0c00 */
[----:B------:R-:W4:Y:S01]  /*29d0*/  LDSM.16.M88.4 R20, [R196] ;  /* 0x00000000c414783b */ /* 0x000f220000000200 */
[----:B------:R-:W-:Y:S02]  /*29e0*/  SEL R0, RZ, 0x1, P6 ;  /* 0x00000001ff007807 */ /* 0x000fe40003000000 */
[----:B------:R-:W-:Y:S01]  /*29f0*/  SEL R3, RZ, 0x2, P5 ;  /* 0x00000002ff037807 */ /* 0x000fe20002800000 */
[----:B------:R-:W-:Y:S01]  /*2a00*/  LDSM.16.M88.4 R28, [R196+0x800] ;  /* 0x00080000c41c783b */ /* 0x000fe20000000200 */
[----:B------:R-:W-:Y:S02]  /*2a10*/  LOP3.LUT P4, RZ, R251, 0x2, RZ, 0xc0, !PT ;  /* 0x00000002fbff7812 */ /* 0x000fe4000788c0ff */
[----:B------:R-:W-:Y:S01]  /*2a20*/  IADD3 R202, R196, 0x20, RZ ;  /* 0x00000020c4ca7810 */ /* 0x000fe20007ffe0ff */
[----:B------:R-:W-:Y:S04]  /*2a30*/  LDSM.16.M88.4 R36, [R196+0x1000] ;  /* 0x00100000c424783b */ /* 0x000fe80000000200 */
[----:B------:R-:W-:Y:S01]  /*2a40*/  LDSM.16.M88.4 R40, [R196+0x1800] ;  /* 0x00180000c428783b */ /* 0x000fe20000000200 */
[----:B-1----:R-:W-:-:S03]  /*2a50*/  IMAD.MOV.U32 R11, RZ, RZ, 0x6 ;  /* 0x00000006ff0b7424 */ /* 0x002fc600078e00ff */
[----:B------:R-:W-:Y:S02]  /*2a60*/  LDSM.16.M88.4 R48, [R196+0x2000] ;  /* 0x00200000c430783b */ /* 0x000fe40000000200 */
[----:B------:R-:W-:Y:S02]  /*2a70*/  SHF.L.U64.HI R11, R15, R11, c[0x0][0x20c] ;  /* 0x000083000f0b7619 */ /* 0x000fe4000001020b */
[----:B------:R-:W-:Y:S01]  /*2a80*/  LDSM.16.M88.4 R60, [R196+0x2800] ;  /* 0x00280000c43c783b */ /* 0x000fe20000000200 */
[----:B---3--:R-:W-:-:S03]  /*2a90*/  IADD3 R8, P0, R12, R4, RZ ;  /* 0x000000040c087210 */ /* 0x008fc60007f1e0ff */
[----:B------:R-:W-:Y:S01]  /*2aa0*/  LDSM.16.M88.4 R68, [R196+0x3000] ;  /* 0x00300000c444783b */ /* 0x000fe20000000200 */
[----:B------:R-:W-:Y:S02]  /*2ab0*/  IADD3.X R9, R11, R5, RZ, P0, !PT ;  /* 0x000000050b097210 */ /* 0x000fe400007fe4ff */
[----:B------:R-:W-:Y:S02]  /*2ac0*/  IADD3 R6, P0, R8, R12, RZ ;  /* 0x0000000c08067210 */ /* 0x000fe40007f1e0ff */
[----:B------:R-:W-:Y:S02]  /*2ad0*/  IADD3 R12, P2, P1, R12, 0x80, R4 ;  /* 0x000000800c0c7810 */ /* 0x000fe4000795e004 */
[----:B------:R-:W-:Y:S01]  /*2ae0*/  IADD3 R3, R0, R3, RZ ;  /* 0x0000000300037210 */ /* 0x000fe20007ffe0ff */
[----:B------:R-:W-:Y:S01]  /*2af0*/  IMAD.X R7, R9, 0x1, R11, P0 ;  /* 0x0000000109077824 */ /* 0x000fe200000e060b */
[----:B------:R-:W-:Y:S02]  /*2b00*/  @!P3 MOV R14, c[0x0][0x20c] ;  /* 0x00008300000eba02 */ /* 0x000fe40000000f00 */
[----:B------:R-:W-:-:S02]  /*2b10*/  @!P3 LEA R10, P0, R15, R6, 0x6 ;  /* 0x000000060f0ab211 */ /* 0x000fc400078030ff */
[----:B------:R-:W-:Y:S02]  /*2b20*/  IADD3.X R13, R11, RZ, R5, P2, P1 ;  /* 0x000000ff0b0d7210 */ /* 0x000fe400017e2405 */
[----:B------:R-:W-:Y:S02]  /*2b30*/  IADD3 R2, R25, R26, -R146 ;  /* 0x0000001a19027210 */ /* 0x000fe40007ffe892 */
[----:B------:R-:W-:Y:S02]  /*2b40*/  LOP3.LUT P2, RZ, R3, 0x1, RZ, 0xc0, !PT ;  /* 0x0000000103ff7812 */ /* 0x000fe4000784c0ff */
[----:B------:R-:W-:Y:S02]  /*2b50*/  @!P3 LEA.HI.X R11, R15, R7, R14, 0x6, P0 ;  /* 0x000000070f0bb211 */ /* 0x000fe400000f340e */
[----:B------:R-:W-:Y:S01]  /*2b60*/  ISETP.LT.OR P0, PT, R2, 0x1, !P2 ;  /* 0x000000010200780c */ /* 0x000fe20005701670 */
[----:B------:R-:W-:Y:S01]  /*2b70*/  IMAD.MOV.U32 R0, RZ, RZ, R202 ;  /* 0x000000ffff007224 */ /* 0x000fe200078e00ca */
[----:B------:R-:W-:-:S02]  /*2b80*/  @P4 IADD3 R0, R196, -0x20, RZ ;  /* 0xffffffe0c4004810 */ /* 0x000fc40007ffe0ff */
[----:B------:R-:W-:-:S03]  /*2b90*/  LOP3.LUT P1, RZ, R3, 0x2, RZ, 0xc0, !PT ;  /* 0x0000000203ff7812 */ /* 0x000fc6000782c0ff */
[----:B------:R-:W1:Y:S04]  /*2ba0*/  LDSM.16.M88.4 R32, [R0] ;  /* 0x000000000020783b */ /* 0x000e680000000200 */
[----:B------:R-:W3:Y:S04]  /*2bb0*/  LDSM.16.M88.4 R44, [R0+0x800] ;  /* 0x00080000002c783b */ /* 0x000ee80000000200 */
[----:B------:R-:W5:Y:S04]  /*2bc0*/  LDSM.16.M88.4 R56, [R0+0x1000] ;  /* 0x001000000038783b */ /* 0x000f680000000200 */
[----:B------:R-:W-:Y:S04]  /*2bd0*/  LDSM.16.M88.4 R52, [R0+0x1800] ;  /* 0x001800000034783b */ /* 0x000fe80000000200 */
[----:B------:R-:W1:Y:S04]  /*2be0*/  LDSM.16.M88.4 R76, [R0+0x2000] ;  /* 0x00200000004c783b */ /* 0x000e680000000200 */
[----:B------:R-:W-:Y:S04]  /*2bf0*/  LDSM.16.M88.4 R112, [R0+0x2800] ;  /* 0x002800000070783b */ /* 0x000fe80000000200 */
[----:B------:R1:W-:Y:S04]  /*2c00*/  LDSM.16.M88.4 R108, [R0+0x3000] ;  /* 0x00300000006c783b */ /* 0x0003e80000000200 */
[----:B------:R-:W-:Y:S01]  /*2c10*/  @!PT LDS RZ, [RZ] ;  /* 0x00000000fffff984 */ /* 0x000fe20000000800 */
[----:B------:R-:W-:Y:S01]  /*2c20*/  @!PT LDS RZ, [RZ] ;  /* 0x00000000fffff984 */ /* 0x000fe20000000800 */
[----:B------:R-:W-:Y:S01]  /*2c30*/  @!PT LDS RZ, [RZ] ;  /* 0x00000000fffff984 */ /* 0x000fe20000000800 */
[----:B------:R1:W-:Y:S01]  /*2c40*/  LDGSTS.E.BYPASS.LTC128B.128 [R208+0x100], [R4.64], !P0 ;  /* 0x0010000004d07fae */ /* 0x0003e2000c101d46 */
[C---:B------:R-:W-:Y:S01]  /*2c50*/  ISETP.LT.OR P0, PT, R2.reuse, 0x1, !P1 ;  /* 0x000000010200780c */ /* 0x040fe20004f01670 */
[C---:B----4-:R-:W-:Y:S08]  /*2c60*/  HMMA.16816.F32 R24, R128.reuse, R20, RZ ;  /* 0x000000148018723c */ /* 0x050ff000000018ff */
[----:B------:R-:W-:Y:S04]  /*2c70*/  HMMA.16816.F32 R20, R128, R22, RZ ;  /* 0x000000168014723c */ /* 0x000fe800000018ff */
[----:B------:R4:W-:Y:S01]  /*2c80*/  LDGSTS.E.BYPASS.LTC128B.128 [R208+0x3900], [R4.64+0x80], !P0 ;  /* 0x0390008004d07fae */ /* 0x0009e2000c101d46 */
[----:B------:R-:W-:-:S02]  /*2c90*/  ISETP.LT.OR P0, PT, R2, 0x21, !P2 ;  /* 0x000000210200780c */ /* 0x000fc40005701670 */
[----:B------:R-:W-:-:S11]  /*2ca0*/  ISETP.LT.OR P2, PT, R2, 0x41, !P2 ;  /* 0x000000410200780c */ /* 0x000fd60005741670 */
[----:B------:R2:W-:Y:S01]  /*2cb0*/  LDGSTS.E.BYPASS.LTC128B.128 [R208+0x1100], [R8.64], !P0 ;  /* 0x0110000008d07fae */ /* 0x0005e2000c101d46 */
[C---:B------:R-:W-:Y:S01]  /*2cc0*/  ISETP.LT.OR P0, PT, R2.reuse, 0x21, !P1 ;  /* 0x000000210200780c */ /* 0x040fe20004f01670 */
[C---:B-1----:R-:W-:Y:S08]  /*2cd0*/  HMMA.16816.F32 R72, R132.reuse, R32, R24 ;  /* 0x000000208448723c */ /* 0x042ff00000001818 */
[----:B------:R-:W-:Y:S04]  /*2ce0*/  HMMA.16816.F32 R84, R132, R34, R20 ;  /* 0x000000228454723c */ /* 0x000fe80000001814 */
[----:B------:R1:W-:Y:S04]  /*2cf0*/  LDGSTS.E.BYPASS.LTC128B.128 [R208+0x4900], [R12.64], !P0 ;  /* 0x049000000cd07fae */ /* 0x0003e8000c101d46 */
[----:B------:R-:W-:Y:S01]  /*2d00*/  HMMA.16816.F32 R32, R128, R30, RZ ;  /* 0x0000001e8020723c */ /* 0x000fe200000018ff */
[----:B------:R-:W-:Y:S01]  /*2d10*/  LOP3.LUT P0, RZ, R251, 0x4, RZ, 0xc0, !PT ;  /* 0x00000004fbff7812 */ /* 0x000fe2000780c0ff */
[----:B------:R4:W-:Y:S01]  /*2d20*/  LDGSTS.E.BYPASS.LTC128B.128 [R208+0x2100], [R6.64], !P2 ;  /* 0x0210000006d07fae */ /* 0x0009e2000d101d46 */
[----:B------:R-:W-:-:S02]  /*2d30*/  ISETP.LT.OR P1, PT, R2, 0x41, !P1 ;  /* 0x000000410200780c */ /* 0x000fc40004f21670 */
[----:B------:R-:W-:Y:S02]  /*2d40*/  SEL R0, R64, 0xffffffc0, !P0 ;  /* 0xffffffc040007807 */ /* 0x000fe40004000000 */
[C---:B------:R-:W-:Y:S02]  /*2d50*/  @!P3 ISETP.LT.OR P2, PT, R2.reuse, 0x61, P6 ;  /* 0x000000610200b80c */ /* 0x040fe40003741670 */
[----:B------:R-:W-:Y:S02]  /*2d60*/  @!P3 ISETP.LT.OR P0, PT, R2, 0x61, P5 ;  /* 0x000000610200b80c */ /* 0x000fe40002f01670 */
[C---:B------:R-:W-:Y:S01]  /*2d70*/  IADD3 R2, R196.reuse, R0, RZ ;  /* 0x00000000c4027210 */ /* 0x040fe20007ffe0ff */
[C---:B--2---:R-:W-:Y:S04]  /*2d80*/  HMMA.16816.F32 R16, R128.reuse, R28, RZ ;  /* 0x0000001c8010723c */ /* 0x044fe800000018ff */
[----:B------:R4:W-:Y:S04]  /*2d90*/  LDGSTS.E.BYPASS.LTC128B.128 [R208+0x5900], [R6.64+0x80], !P1 ;  /* 0x0590008006d07fae */ /* 0x0009e8000c901d46 */
[----:B------:R2:W-:Y:S01]  /*2da0*/  @!P3 LDGSTS.E.BYPASS.LTC128B.128 [R208+0x3100], [R10.64], !P2 ;  /* 0x031000000ad0bfae */ /* 0x0005e2000d101d46 */
[----:B------:R-:W-:Y:S03]  /*2db0*/  HMMA.16816.F32 R28, R128, R36, RZ ;  /* 0x00000024801c723c */ /* 0x000fe600000018ff */
[----:B------:R2:W-:Y:S01]  /*2dc0*/  @!P3 LDGSTS.E.BYPASS.LTC128B.128 [R208+0x6900], [R10.64+0x80], !P0 ;  /* 0x069000800ad0bfae */ /* 0x0005e2000c101d46 */
[----:B------:R-:W-:-:S03]  /*2dd0*/  @P4 IADD3 R202, R196, -0x20, RZ ;  /* 0xffffffe0c4ca4810 */ /* 0x000fc60007ffe0ff */
[----:B------:R-:W0:Y:S01]  /*2de0*/  LDGDEPBAR ;  /* 0x00000000000079af */ /* 0x000e220000000000 */
[----:B---3--:R-:W-:Y:S03]  /*2df0*/  HMMA.16816.F32 R104, R132, R46, R32 ;  /* 0x0000002e8468723c */ /* 0x008fe60000001820 */
[----:B------:R-:W3:Y:S05]  /*2e00*/  LDSM.16.M88.4 R32, [R2] ;  /* 0x000000000220783b */ /* 0x000eea0000000200 */
[----:B-1----:R-:W-:Y:S01]  /*2e10*/  HMMA.16816.F32 R12, R128, R48, RZ ;  /* 0x00000030800c723c */ /* 0x002fe200000018ff */
[----:B------:R-:W-:-:S07]  /*2e20*/  IADD3 R197, R0, R202, RZ ;  /* 0x000000ca00c57210 */ /* 0x000fce0007ffe0ff */
[----:B------:R-:W-:Y:S01]  /*2e30*/  HMMA.16816.F32 R24, R128, R38, RZ ;  /* 0x000000268018723c */ /* 0x000fe200000018ff */
[----:B------:R-:W-:Y:S07]  /*2e40*/  LDSM.16.M88.4 R36, [R197+0x800] ;  /* 0x00080000c524783b */ /* 0x000fee0000000200 */
[----:B------:R-:W-:Y:S01]  /*2e50*/  HMMA.16816.F32 R100, R132, R44, R16 ;  /* 0x0000002c8464723c */ /* 0x000fe20000001810 */
[----:B------:R-:W-:Y:S07]  /*2e60*/  LDSM.16.M88.4 R44, [R2+0x800] ;  /* 0x00080000022c783b */ /* 0x000fee0000000200 */
[C---:B------:R-:W-:Y:S08]  /*2e70*/  HMMA.16816.F32 R20, R128.reuse, R40, RZ ;  /* 0x000000288014723c */ /* 0x040ff000000018ff */
[----:B------:R-:W-:Y:S01]  /*2e80*/  HMMA.16816.F32 R16, R128, R42, RZ ;  /* 0x0000002a8010723c */ /* 0x000fe200000018ff */
[----:B------:R-:W-:Y:S07]  /*2e90*/  LDSM.16.M88.4 R40, [R2+0x1000] ;  /* 0x001000000228783b */ /* 0x000fee0000000200 */
[----:B-----5:R-:W-:Y:S01]  /*2ea0*/  HMMA.16816.F32 R92, R132, R56, R28 ;  /* 0x00000038845c723c */ /* 0x020fe2000000181c */
[----:B------:R-:W1:Y:S07]  /*2eb0*/  LDSM.16.M88.4 R28, [R197] ;  /* 0x00000000c51c783b */ /* 0x000e6e0000000200 */
[----:B----4-:R-:W-:Y:S08]  /*2ec0*/  HMMA.16816.F32 R4, R128, R70, RZ ;  /* 0x000000468004723c */ /* 0x010ff000000018ff */
[C---:B------:R-:W-:Y:S08]  /*2ed0*/  HMMA.16816.F32 R88, R132.reuse, R76, R12 ;  /* 0x0000004c8458723c */ /* 0x040ff0000000180c */
[----:B------:R-:W-:Y:S01]  /*2ee0*/  HMMA.16816.F32 R80, R132, R58, R24 ;  /* 0x0000003a8450723c */ /* 0x000fe20000001818 */
[----:B------:R-:W-:Y:S07]  /*2ef0*/  LDSM.16.M88.4 R56, [R2+0x1800] ;  /* 0x001800000238783b */ /* 0x000fee0000000200 */
[----:B------:R-:W-:Y:S08]  /*2f00*/  HMMA.16816.F32 R12, R128, R62, RZ ;  /* 0x0000003e800c723c */ /* 0x000ff000000018ff */
[----:B---3--:R-:W-:Y:S08]  /*2f10*/  HMMA.16816.F32 R24, R164, R32, R72 ;  /* 0x00000020a418723c */ /* 0x008ff00000001848 */
[C---:B------:R-:W-:Y:S08]  /*2f20*/  HMMA.16816.F32 R64, R132.reuse, R52, R20 ;  /* 0x000000348440723c */ /* 0x040ff00000001814 */
[----:B------:R-:W-:Y:S01]  /*2f30*/  HMMA.16816.F32 R96, R132, R54, R16 ;  /* 0x000000368460723c */ /* 0x000fe20000001810 */
[----:B------:R-:W3:Y:S07]  /*2f40*/  LDSM.16.M88.4 R52, [R196+0x3800] ;  /* 0x00380000c434783b */ /* 0x000eee0000000200 */
[C---:B------:R-:W-:Y:S08]  /*2f50*/  HMMA.16816.F32 R20, R128.reuse, R50, RZ ;  /* 0x000000328014723c */ /* 0x040ff000000018ff */
[----:B------:R-:W-:Y:S08]  /*2f60*/  HMMA.16816.F32 R16, R128, R60, RZ ;  /* 0x0000003c8010723c */ /* 0x000ff000000018ff */
[----:B------:R-:W-:Y:S08]  /*2f70*/  HMMA.16816.F32 R124, R132, R110, R4 ;  /* 0x0000006e847c723c */ /* 0x000ff00000001804 */
[----:B------:R-:W-:Y:S01]  /*2f80*/  HMMA.16816.F32 R4, R164, R34, R84 ;  /* 0x00000022a404723c */ /* 0x000fe20000001854 */
[----:B------:R-:W-:Y:S04]  /*2f90*/  LDSM.16.M88.4 R84, [R196+0x4000] ;  /* 0x00400000c454783b */ /* 0x000fe80000000200 */
[----:B------:R-:W-:Y:S03]  /*2fa0*/  LDSM.16.M88.4 R32, [R197+0x2800] ;  /* 0x00280000c520783b */ /* 0x000fe60000000200 */
[----:B------:R-:W-:Y:S08]  /*2fb0*/  HMMA.16816.F32 R136, R132, R114, R12 ;  /* 0x000000728488723c */ /* 0x000ff0000000180c */
[----:B-1----:R-:W-:Y:S08]  /*2fc0*/  HMMA.16816.F32 R12, R172, R28, R24 ;  /* 0x0000001cac0c723c */ /* 0x002ff00000001818 */
[----:B--2---:R-:W-:Y:S01]  /*2fd0*/  HMMA.16816.F32 R8, R128, R68, RZ ;  /* 0x000000448008723c */ /* 0x004fe200000018ff */
[----:B------:R-:W-:Y:S07]  /*2fe0*/  LDSM.16.M88.4 R68, [R197+0x1000] ;  /* 0x00100000c544783b */ /* 0x000fee0000000200 */
[C---:B------:R-:W-:Y:S01]  /*2ff0*/  HMMA.16816.F32 R60, R132.reuse, R78, R20 ;  /* 0x0000004e843c723c */ /* 0x040fe20000001814 */
[----:B------:R-:W1:Y:S04]  /*3000*/  LDSM.16.M88.4 R76, [R202+0x3800] ;  /* 0x00380000ca4c783b */ /* 0x000e680000000200 */
[----:B------:R-:W2:Y:S03]  /*3010*/  LDSM.16.M88.4 R20, [R2+0x2800] ;  /* 0x002800000214783b */ /* 0x000ea60000000200 */
[----:B------:R-:W-:Y:S08]  /*3020*/  HMMA.16816.F32 R48, R132, R112, R16 ;  /* 0x000000708430723c */ /* 0x000ff00000001810 */
[C---:B------:R-:W-:Y:S01]  /*3030*/  HMMA.16816.F32 R16, R164.reuse, R44, R100 ;  /* 0x0000002ca410723c */ /* 0x040fe20000001864 */
[----:B------:R-:W-:Y:S07]  /*3040*/  LDSM.16.M88.4 R100, [R197+0x3800] ;  /* 0x00380000c564783b */ /* 0x000fee0000000200 */
[C---:B------:R-:W-:Y:S08]  /*3050*/  HMMA.16816.F32 R92, R164.reuse, R40, R92 ;  /* 0x00000028a45c723c */ /* 0x040ff0000000185c */
[----:B------:R-:W-:Y:S01]  /*3060*/  HMMA.16816.F32 R116, R164, R42, R80 ;  /* 0x0000002aa474723c */ /* 0x000fe20000001850 */
[----:B------:R-:W4:Y:S04]  /*3070*/  LDSM.16.M88.4 R40, [R2+0x3000] ;  /* 0x003000000228783b */ /* 0x000f280000000200 */
[----:B------:R-:W-:Y:S03]  /*3080*/  LDSM.16.M88.4 R80, [R202+0x4000] ;  /* 0x00400000ca50783b */ /* 0x000fe60000000200 */
[----:B------:R-:W-:Y:S08]  /*3090*/  HMMA.16816.F32 R4, R172, R30, R4 ;  /* 0x0000001eac04723c */ /* 0x000ff00000001804 */
[----:B---3--:R-:W-:Y:S08]  /*30a0*/  HMMA.16816.F32 R12, R180, R52, R12 ;  /* 0x00000034b40c723c */ /* 0x008ff0000000180c */
[----:B------:R-:W-:Y:S01]  /*30b0*/  HMMA.16816.F32 R140, R132, R108, R8 ;  /* 0x0000006c848c723c */ /* 0x000fe20000001808 */
[----:B------:R-:W3:Y:S07]  /*30c0*/  LDSM.16.M88.4 R8, [R2+0x2000] ;  /* 0x002000000208783b */ /* 0x000eee0000000200 */
[C---:B------:R-:W-:Y:S01]  /*30d0*/  HMMA.16816.F32 R112, R164.reuse, R58, R96 ;  /* 0x0000003aa470723c */ /* 0x040fe20000001860 */
[----:B------:R-:W5:Y:S07]  /*30e0*/  LDSM.16.M88.4 R96, [R2+0x3800] ;  /* 0x003800000260783b */ /* 0x000f6e0000000200 */
[----:B------:R-:W-:Y:S01]  /*30f0*/  HMMA.16816.F32 R104, R164, R46, R104 ;  /* 0x0000002ea468723c */ /* 0x000fe20000001868 */
[----:B------:R-:W-:Y:S07]  /*3100*/  LDSM.16.M88.4 R44, [R197+0x2000] ;  /* 0x00200000c52c783b */ /* 0x000fee0000000200 */
[----:B------:R-:W-:Y:S08]  /*3110*/  HMMA.16816.F32 R16, R172, R36, R16 ;  /* 0x00000024ac10723c */ /* 0x000ff00000001810 */
[----:B------:R-:W-:Y:S01]  /*3120*/  HMMA.16816.F32 R120, R164, R56, R64 ;  /* 0x00000038a478723c */ /* 0x000fe20000001840 */
[----:B------:R-:W3:Y:S07]  /*3130*/  LDSM.16.M88.4 R56, [R197+0x3000] ;  /* 0x00300000c538783b */ /* 0x000eee0000000200 */
[----:B------:R-:W-:Y:S08]  /*3140*/  HMMA.16816.F32 R4, R180, R54, R4 ;  /* 0x00000036b404723c */ /* 0x000ff00000001804 */
[----:B-1----:R-:W-:Y:S08]  /*3150*/  HMMA.16816.F32 R12, R184, R76, R12 ;  /* 0x0000004cb80c723c */ /* 0x002ff0000000180c */
[C---:B--2---:R-:W-:Y:S01]  /*3160*/  HMMA.16816.F32 R72, R164.reuse, R20, R48 ;  /* 0x00000014a448723c */ /* 0x044fe20000001830 */
[----:B------:R-:W1:Y:S07]  /*3170*/  LDSM.16.M88.4 R48, [R197+0x1800] ;  /* 0x00180000c530783b */ /* 0x000e6e0000000200 */
[C---:B------:R-:W-:Y:S08]  /*3180*/  HMMA.16816.F32 R28, R164.reuse, R22, R136 ;  /* 0x00000016a41c723c */ /* 0x040ff00000001888 */
[----:B----4-:R-:W-:Y:S08]  /*3190*/  HMMA.16816.F32 R24, R164, R40, R140 ;  /* 0x00000028a418723c */ /* 0x010ff0000000188c */
[----:B------:R-:W-:Y:S01]  /*31a0*/  HMMA.16816.F32 R20, R172, R38, R104 ;  /* 0x00000026ac14723c */ /* 0x000fe20000001868 */
[----:B------:R-:W2:Y:S07]  /*31b0*/  LDSM.16.M88.4 R36, [R196+0x4800] ;  /* 0x00480000c424783b */ /* 0x000eae0000000200 */
[----:B------:R-:W-:Y:S08]  /*31c0*/  HMMA.16816.F32 R16, R180, R84, R16 ;  /* 0x00000054b410723c */ /* 0x000ff00000001810 */
[C---:B---3--:R-:W-:Y:S08]  /*31d0*/  HMMA.16816.F32 R108, R164.reuse, R8, R88 ;  /* 0x00000008a46c723c */ /* 0x048ff00000001858 */
[----:B------:R-:W-:Y:S08]  /*31e0*/  HMMA.16816.F32 R88, R164, R10, R60 ;  /* 0x0000000aa458723c */ /* 0x000ff0000000183c */
[----:B------:R-:W-:Y:S01]  /*31f0*/  HMMA.16816.F32 R8, R184, R78, R4 ;  /* 0x0000004eb808723c */ /* 0x000fe20000001804 */
[----:B------:R-:W-:Y:S07]  /*3200*/  LDSM.16.M88.4 R76, [R196+0x5000] ;  /* 0x00500000c44c783b */ /* 0x000fee0000000200 */
[----:B------:R-:W-:Y:S08]  /*3210*/  HMMA.16816.F32 R60, R164, R42, R124 ;  /* 0x0000002aa43c723c */ /* 0x000ff0000000187c */
[C---:B------:R-:W-:Y:S08]  /*3220*/  HMMA.16816.F32 R64, R172.reuse, R68, R92 ;  /* 0x00000044ac40723c */ /* 0x040ff0000000185c */
[----:B------:R-:W-:Y:S01]  /*3230*/  HMMA.16816.F32 R40, R172, R70, R116 ;  /* 0x00000046ac28723c */ /* 0x000fe20000001874 */
[----:B------:R-:W3:Y:S07]  /*3240*/  LDSM.16.M88.4 R68, [R2+0x4000] ;  /* 0x004000000244783b */ /* 0x000eee0000000200 */
[----:B-----5:R-:W-:Y:S08]  /*3250*/  HMMA.16816.F32 R4, R188, R96, R12 ;  /* 0x00000060bc04723c */ /* 0x020ff0000000180c */
[----:B------:R-:W-:Y:S08]  /*3260*/  HMMA.16816.F32 R104, R172, R56, R24 ;  /* 0x00000038ac68723c */ /* 0x000ff00000001818 */
[----:B------:R-:W-:Y:S08]  /*3270*/  HMMA.16816.F32 R24, R180, R86, R20 ;  /* 0x00000056b418723c */ /* 0x000ff00000001814 */
[----:B------:R-:W-:Y:S08]  /*3280*/  HMMA.16816.F32 R20, R184, R80, R16 ;  /* 0x00000050b814723c */ /* 0x000ff00000001810 */
[C---:B-1----:R-:W-:Y:S08]  /*3290*/  HMMA.16816.F32 R52, R172.reuse, R48, R120 ;  /* 0x00000030ac34723c */ /* 0x042ff00000001878 */
[C---:B------:R-:W-:Y:S08]  /*32a0*/  HMMA.16816.F32 R48, R172.reuse, R50, R112 ;  /* 0x00000032ac30723c */ /* 0x040ff00000001870 */
[C---:B------:R-:W-:Y:S08]  /*32b0*/  HMMA.16816.F32 R72, R172.reuse, R32, R72 ;  /* 0x00000020ac48723c */ /* 0x040ff00000001848 */
[----:B------:R-:W-:Y:S01]  /*32c0*/  HMMA.16816.F32 R92, R172, R34, R28 ;  /* 0x00000022ac5c723c */ /* 0x000fe2000000181c */
[----:B------:R-:W1:Y:S04]  /*32d0*/  LDSM.16.M88.4 R32, [R202+0x4800] ;  /* 0x00480000ca20783b */ /* 0x000e680000000200 */
[----:B------:R-:W-:Y:S03]  /*32e0*/  LDSM.16.M88.4 R28, [R202+0x5000] ;  /* 0x00500000ca1c783b */ /* 0x000fe60000000200 */
[----:B------:R-:W-:Y:S08]  /*32f0*/  HMMA.16816.F32 R16, R188, R98, R8 ;  /* 0x00000062bc10723c */ /* 0x000ff00000001808 */
[----:B------:R-:W-:Y:S01]  /*3300*/  HMMA.16816.F32 R84, R172, R58, R60 ;  /* 0x0000003aac54723c */ /* 0x000fe2000000183c */
[----:B------:R-:W4:Y:S07]  /*3310*/  LDSM.16.M88.4 R56, [R197+0x4000] ;  /* 0x00400000c538783b */ /* 0x000f2e0000000200 */
[----:B------:R-:W-:Y:S08]  /*3320*/  HMMA.16816.F32 R4, R192, R100, R4 ;  /* 0x00000064c004723c */ /* 0x000ff00000001804 */
[----:B--2---:R-:W-:Y:S08]  /*3330*/  HMMA.16816.F32 R12, R180, R36, R64 ;  /* 0x00000024b40c723c */ /* 0x004ff00000001840 */
[----:B---3--:R-:W-:Y:S08]  /*3340*/  HMMA.16816.F32 R8, R188, R68, R20 ;  /* 0x00000044bc08723c */ /* 0x008ff00000001814 */
[----:B------:R-:W-:Y:S01]  /*3350*/  HMMA.16816.F32 R24, R184, R82, R24 ;  /* 0x00000052b818723c */ /* 0x000fe20000001818 */
[----:B------:R-:W-:-:S07]  /*3360*/  FMUL.FTZ R0, R4, c[0x0][0x320] ;  /* 0x0000c80004007a20 */ /* 0x000fce0000410000 */
[C---:B------:R-:W-:Y:S01]  /*3370*/  HMMA.16816.F32 R60, R180.reuse, R76, R52 ;  /* 0x0000004cb43c723c */ /* 0x040fe20000001834 */
[----:B------:R2:W3:Y:S01]  /*3380*/  MUFU.TANH R113, R0 ;  /* 0x0000000000717308 */ /* 0x0004e20000002400 */
[----:B------:R-:W-:Y:S06]  /*3390*/  LDSM.16.M88.4 R52, [R196+0x6000] ;  /* 0x00600000c434783b */ /* 0x000fec0000000200 */
[----:B------:R-:W-:Y:S01]  /*33a0*/  HMMA.16816.F32 R76, R180, R78, R48 ;  /* 0x0000004eb44c723c */ /* 0x000fe20000001830 */
[----:B------:R-:W5:Y:S07]  /*33b0*/  LDSM.16.M88.4 R48, [R2+0x4800] ;  /* 0x004800000230783b */ /* 0x000f6e0000000200 */
[----:B------:R-:W-:Y:S01]  /*33c0*/  HMMA.16816.F32 R16, R192, R102, R16 ;  /* 0x00000066c010723c */ /* 0x000fe20000001810 */
[----:B--2---:R-:W-:-:S04]  /*33d0*/  FMUL.FTZ R0, R5, c[0x0][0x320] ;  /* 0x0000c80005007a20 */ /* 0x004fc80000410000 */
[----:B------:R2:W1:Y:S03]  /*33e0*/  MUFU.TANH R112, R0 ;  /* 0x0000000000707308 */ /* 0x0004660000002400 */
[C---:B------:R-:W-:Y:S08]  /*33f0*/  HMMA.16816.F32 R108, R172.reuse, R44, R108 ;  /* 0x0000002cac6c723c */ /* 0x040ff0000000186c */
[----:B------:R-:W-:Y:S01]  /*3400*/  HMMA.16816.F32 R88, R172, R46, R88 ;  /* 0x0000002eac58723c */ /* 0x000fe20000001858 */
[----:B--2---:R-:W-:-:S07]  /*3410*/  FMUL.FTZ R0, R6, c[0x0][0x320] ;  /* 0x0000c80006007a20 */ /* 0x004fce0000410000 */
[----:B------:R-:W-:Y:S01]  /*3420*/  HMMA.16816.F32 R44, R180, R38, R40 ;  /* 0x00000026b42c723c */ /* 0x000fe20000001828 */
[----:B------:R-:W2:Y:S01]  /*3430*/  LDSM.16.M88.4 R40, [R196+0x5800] ;  /* 0x00580000c428783b */ /* 0x000ea20000000200 */
[----:B------:R3:W2:Y:S03]  /*3440*/  MUFU.TANH R103, R0 ;  /* 0x0000000000677308 */ /* 0x0006a60000002400 */
[----:B------:R-:W2:Y:S03]  /*3450*/  LDSM.16.M88.4 R36, [R197+0x4800] ;  /* 0x00480000c524783b */ /* 0x000ea60000000200 */
[----:B-1----:R-:W-:Y:S01]  /*3460*/  HMMA.16816.F32 R12, R184, R32, R12 ;  /* 0x00000020b80c723c */ /* 0x002fe2000000180c */
[----:B---3--:R-:W-:-:S07]  /*3470*/  FMUL.FTZ R0, R7, c[0x0][0x320] ;  /* 0x0000c80007007a20 */ /* 0x008fce0000410000 */
[----:B----4-:R-:W-:Y:S01]  /*3480*/  HMMA.16816.F32 R4, R192, R56, R8 ;  /* 0x00000038c004723c */ /* 0x010fe20000001808 */
[----:B------:R1:W3:Y:S07]  /*3490*/  MUFU.TANH R102, R0 ;  /* 0x0000000000667308 */ /* 0x0002ee0000002400 */
[----:B------:R-:W-:Y:S01]  /*34a0*/  HMMA.16816.F32 R8, R188, R70, R24 ;  /* 0x00000046bc08723c */ /* 0x000fe20000001818 */
[----:B-1----:R-:W-:-:S04]  /*34b0*/  FMUL.FTZ R0, R16, c[0x0][0x320] ;  /* 0x0000c80010007a20 */ /* 0x002fc80000410000 */
[----:B------:R1:W4:Y:S03]  /*34c0*/  MUFU.TANH R101, R0 ;  /* 0x0000000000657308 */ /* 0x0003260000002400 */
[----:B------:R-:W-:Y:S01]  /*34d0*/  HMMA.16816.F32 R20, R184, R34, R44 ;  /* 0x00000022b814723c */ /* 0x000fe2000000182c */
[----:B------:R-:W2:Y:S04]  /*34e0*/  LDSM.16.M88.4 R32, [R2+0x5000] ;  /* 0x005000000220783b */ /* 0x000ea80000000200 */
[----:B------:R-:W-:Y:S01]  /*34f0*/  LDSM.16.M88.4 R44, [R2+0x5800] ;  /* 0x00580000022c783b */ /* 0x000fe20000000200 */
[----:B-1----:R-:W-:-:S04]  /*3500*/  FMUL.FTZ R0, R17, c[0x0][0x320] ;  /* 0x0000c80011007a20 */ /* 0x002fc80000410000 */
[----:B------:R1:W1:Y:S02]  /*3510*/  MUFU.TANH R100, R0 ;  /* 0x0000000000647308 */ /* 0x0002640000002400 */
[----:B-1----:R-:W-:-:S06]  /*3520*/  FMUL.FTZ R0, R18, c[0x0][0x320] ;  /* 0x0000c80012007a20 */ /* 0x002fcc0000410000 */
[----:B------:R1:W1:Y:S02]  /*3530*/  MUFU.TANH R99, R0 ;  /* 0x0000000000637308 */ /* 0x0002640000002400 */
[----:B-1----:R-:W-:Y:S02]  /*3540*/  FMUL.FTZ R0, R19, c[0x0][0x320] ;  /* 0x0000c80013007a20 */ /* 0x002fe40000410000 */
[----:B-----5:R-:W-:Y:S04]  /*3550*/  HMMA.16816.F32 R16, R188, R48, R12 ;  /* 0x00000030bc10723c */ /* 0x020fe8000000180c */
[----:B------:R1:W1:Y:S04]  /*3560*/  MUFU.TANH R98, R0 ;  /* 0x0000000000627308 */ /* 0x0002680000002400 */
[----:B------:R-:W-:Y:S01]  /*3570*/  HMMA.16816.F32 R12, R192, R58, R8 ;  /* 0x0000003ac00c723c */ /* 0x000fe20000001808 */
[----:B------:R-:W-:Y:S01]  /*3580*/  LDSM.16.M88.4 R56, [R196+0x6800] ;  /* 0x00680000c438783b */ /* 0x000fe20000000200 */
[----:B-1----:R-:W-:-:S04]  /*3590*/  FMUL.FTZ R0, R4, c[0x0][0x320] ;  /* 0x0000c80004007a20 */ /* 0x002fc80000410000 */
[----:B------:R1:W1:Y:S02]  /*35a0*/  MUFU.TANH R97, R0 ;  /* 0x0000000000617308 */ /* 0x0002640000002400 */
[----:B--2---:R-:W-:Y:S01]  /*35b0*/  HMMA.16816.F32 R64, R180, R42, R88 ;  /* 0x0000002ab440723c */ /* 0x004fe20000001858 */
[----:B-1----:R-:W-:-:S05]  /*35c0*/  FMUL.FTZ R0, R5, c[0x0][0x320] ;  /* 0x0000c80005007a20 */ /* 0x002fca0000410000 */
[----:B------:R1:W2:Y:S02]  /*35d0*/  MUFU.TANH R96, R0 ;  /* 0x0000000000607308 */ /* 0x0002a40000002400 */
[----:B------:R-:W-:Y:S01]  /*35e0*/  HMMA.16816.F32 R68, R180, R40, R108 ;  /* 0x00000028b444723c */ /* 0x000fe2000000186c */
[----:B------:R-:W5:Y:S07]  /*35f0*/  LDSM.16.M88.4 R40, [R202+0x5800] ;  /* 0x00580000ca28783b */ /* 0x000f6e0000000200 */
[----:B------:R-:W-:Y:S01]  /*3600*/  HMMA.16816.F32 R8, R184, R28, R60 ;  /* 0x0000001cb808723c */ /* 0x000fe2000000183c */
[----:B-1----:R-:W-:-:S04]  /*3610*/  FMUL.FTZ R0, R6, c[0x0][0x320] ;  /* 0x0000c80006007a20 */ /* 0x002fc80000410000 */
[----:B------:R1:W1:Y:S03]  /*3620*/  MUFU.TANH R88, R0 ;  /* 0x0000000000587308 */ /* 0x0002660000002400 */
[----:B------:R-:W-:Y:S01]  /*3630*/  HMMA.16816.F32 R24, R192, R36, R16 ;  /* 0x00000024c018723c */ /* 0x000fe20000001810 */
[----:B-1----:R-:W-:-:S07]  /*3640*/  FMUL.FTZ R0, R7, c[0x0][0x320] ;  /* 0x0000c80007007a20 */ /* 0x002fce0000410000 */
[----:B------:R-:W-:Y:S01]  /*3650*/  HMMA.16816.F32 R4, R188, R50, R20 ;  /* 0x00000032bc04723c */ /* 0x000fe20000001814 */
[----:B------:R-:W1:Y:S01]  /*3660*/  LDSM.16.M88.4 R48, [R197+0x5000] ;  /* 0x00500000c530783b */ /* 0x000e620000000200 */
[----:B------:R2:W1:Y:S06]  /*3670*/  MUFU.TANH R83, R0 ;  /* 0x0000000000537308 */ /* 0x00046c0000002400 */
[----:B------:R-:W-:Y:S01]  /*3680*/  HMMA.16816.F32 R20, R184, R30, R76 ;  /* 0x0000001eb814723c */ /* 0x000fe2000000184c */
[----:B------:R-:W1:Y:S01]  /*3690*/  LDSM.16.M88.4 R28, [R202+0x6000] ;  /* 0x00600000ca1c783b */ /* 0x000e620000000200 */
[----:B--2---:R-:W-:-:S04]  /*36a0*/  FMUL.FTZ R0, R12, c[0x0][0x320] ;  /* 0x0000c8000c007a20 */ /* 0x004fc80000410000 */
[----:B------:R2:W1:Y:S02]  /*36b0*/  MUFU.TANH R82, R0 ;  /* 0x0000000000527308 */ /* 0x0004640000002400 */
[----:B------:R-:W-:Y:S01]  /*36c0*/  HMMA.16816.F32 R16, R188, R32, R8 ;  /* 0x00000020bc10723c */ /* 0x000fe20000001808 */
[----:B--2---:R-:W-:-:S05]  /*36d0*/  FMUL.FTZ R0, R13, c[0x0][0x320] ;  /* 0x0000c8000d007a20 */ /* 0x004fca0000410000 */
[----:B------:R2:W1:Y:S02]  /*36e0*/  MUFU.TANH R81, R0 ;  /* 0x0000000000517308 */ /* 0x0004640000002400 */
        /* <DEDUP_REMOVED lines=8> */
[----:B--2---:R-:W-:-:S05]  /*3770*/  FMUL.FTZ R0, R24, c[0x0][0x320] ;  /* 0x0000c80018007a20 */ /* 0x004fca0000410000 */
[----:B------:R2:W1:Y:S02]  /*3780*/  MUFU.TANH R75, R0 ;  /* 0x00000000004b7308 */ /* 0x0004640000002400 */
[----:B-----5:R-:W-:Y:S01]  /*3790*/  HMMA.16816.F32 R12, R184, R40, R68 ;  /* 0x00000028b80c723c */ /* 0x020fe20000001844 */
[----:B--2---:R-:W-:-:S05]  /*37a0*/  FMUL.FTZ R0, R25, c[0x0][0x320] ;  /* 0x0000c80019007a20 */ /* 0x004fca0000410000 */
[----:B------:R2:W1:Y:S02]  /*37b0*/  MUFU.TANH R74, R0 ;  /* 0x00000000004a7308 */ /* 0x0004640000002400 */
[----:B--2---:R-:W-:-:S06]  /*37c0*/  FMUL.FTZ R0, R26, c[0x0][0x320] ;  /* 0x0000c8001a007a20 */ /* 0x004fcc0000410000 */
[----:B------:R2:W1:Y:S01]  /*37d0*/  MUFU.TANH R70, R0 ;  /* 0x0000000000467308 */ /* 0x0004620000002400 */
[----:B------:R-:W-:Y:S01]  /*37e0*/  HMMA.16816.F32 R20, R184, R42, R64 ;  /* 0x0000002ab814723c */ /* 0x000fe20000001840 */
[----:B------:R-:W-:Y:S01]  /*37f0*/  LDSM.16.M88.4 R40, [R197+0x6000] ;  /* 0x00600000c528783b */ /* 0x000fe20000000200 */
[----:B--2---:R-:W-:-:S06]  /*3800*/  FMUL.FTZ R0, R27, c[0x0][0x320] ;  /* 0x0000c8001b007a20 */ /* 0x004fcc0000410000 */
[----:B-1----:R-:W-:Y:S01]  /*3810*/  HMMA.16816.F32 R24, R192, R48, R16 ;  /* 0x00000030c018723c */ /* 0x002fe20000001810 */
[----:B------:R1:W2:Y:S02]  /*3820*/  MUFU.TANH R73, R0 ;  /* 0x0000000000497308 */ /* 0x0002a40000002400 */
[----:B-1----:R-:W-:-:S06]  /*3830*/  FMUL.FTZ R0, R4, c[0x0][0x320] ;  /* 0x0000c80004007a20 */ /* 0x002fcc0000410000 */
[----:B------:R1:W1:Y:S01]  /*3840*/  MUFU.TANH R71, R0 ;  /* 0x0000000000477308 */ /* 0x0002620000002400 */
[----:B------:R-:W-:Y:S01]  /*3850*/  HMMA.16816.F32 R16, R188, R44, R12 ;  /* 0x0000002cbc10723c */ /* 0x000fe2000000180c */
[----:B-1----:R-:W-:-:S06]  /*3860*/  FMUL.FTZ R0, R5, c[0x0][0x320] ;  /* 0x0000c80005007a20 */ /* 0x002fcc0000410000 */
[----:B------:R1:W1:Y:S02]  /*3870*/  MUFU.TANH R72, R0 ;  /* 0x0000000000487308 */ /* 0x0002640000002400 */
[----:B-1----:R-:W-:-:S06]  /*3880*/  FMUL.FTZ R0, R6, c[0x0][0x320] ;  /* 0x0000c80006007a20 */ /* 0x002fcc0000410000 */
[----:B------:R1:W1:Y:S01]  /*3890*/  MUFU.TANH R69, R0 ;  /* 0x0000000000457308 */ /* 0x0002620000002400 */
[----:B------:R-:W-:Y:S01]  /*38a0*/  HMMA.16816.F32 R32, R180, R54, R92 ;  /* 0x00000036b420723c */ /* 0x000fe2000000185c */
[----:B-1----:R-:W-:-:S07]  /*38b0*/  FMUL.FTZ R0, R7, c[0x0][0x320] ;  /* 0x0000c80007007a20 */ /* 0x002fce0000410000 */
[----:B------:R-:W-:Y:S01]  /*38c0*/  HMMA.16816.F32 R4, R192, R50, R8 ;  /* 0x00000032c004723c */ /* 0x000fe20000001808 */
[----:B------:R-:W1:Y:S01]  /*38d0*/  LDSM.16.M88.4 R48, [R2+0x6000] ;  /* 0x006000000230783b */ /* 0x000e620000000200 */
[----:B------:R5:W1:Y:S06]  /*38e0*/  MUFU.TANH R67, R0 ;  /* 0x0000000000437308 */ /* 0x000a6c0000002400 */
[----:B------:R-:W-:Y:S01]  /*38f0*/  HMMA.16816.F32 R8, R188, R46, R20 ;  /* 0x0000002ebc08723c */ /* 0x000fe20000001814 */
[----:B------:R-:W1:Y:S01]  /*3900*/  LDSM.16.M88.4 R44, [R202+0x6800] ;  /* 0x00680000ca2c783b */ /* 0x000e620000000200 */
[----:B-----5:R-:W-:-:S04]  /*3910*/  FMUL.FTZ R0, R24, c[0x0][0x320] ;  /* 0x0000c80018007a20 */ /* 0x020fc80000410000 */
[----:B------:R5:W1:Y:S02]  /*3920*/  MUFU.TANH R66, R0 ;  /* 0x0000000000427308 */ /* 0x000a640000002400 */
[----:B------:R-:W-:Y:S01]  /*3930*/  HMMA.16816.F32 R12, R184, R28, R60 ;  /* 0x0000001cb80c723c */ /* 0x000fe2000000183c */
[----:B-----5:R-:W-:-:S05]  /*3940*/  FMUL.FTZ R0, R25, c[0x0][0x320] ;  /* 0x0000c80019007a20 */ /* 0x020fca0000410000 */
        /* <DEDUP_REMOVED lines=8> */
[----:B------:R-:W2:Y:S04]  /*39d0*/  LDSM.16.M88.4 R32, [R2+0x6800] ;  /* 0x006800000220783b */ /* 0x000ea80000000200 */
[----:B------:R-:W2:Y:S01]  /*39e0*/  LDSM.16.M88.4 R28, [R197+0x6800] ;  /* 0x00680000c51c783b */ /* 0x000ea20000000200 */
[----:B------:R-:W-:Y:S01]  /*39f0*/  ISETP.GT.AND P0, PT, R145, R161, PT ;  /* 0x000000a19100720c */ /* 0x000fe20003f04270 */
[----:B------:R-:W-:-:S04]  /*3a00*/  DEPBAR.LE SB0, 0x0 ;  /* 0x000080000000791a */ /* 0x000fc80000000000 */
[----:B-----5:R-:W-:-:S04]  /*3a10*/  FMUL.FTZ R0, R4, c[0x0][0x320] ;  /* 0x0000c80004007a20 */ /* 0x020fc80000410000 */
[----:B------:R5:W2:Y:S01]  /*3a20*/  MUFU.TANH R63, R0 ;  /* 0x00000000003f7308 */ /* 0x000aa20000002400 */
[----:B-1----:R-:W-:Y:S01]  /*3a30*/  HMMA.16816.F32 R16, R188, R48, R12 ;  /* 0x00000030bc10723c */ /* 0x002fe2000000180c */
[----:B-----5:R-:W-:-:S06]  /*3a40*/  FMUL.FTZ R0, R5, c[0x0][0x320] ;  /* 0x0000c80005007a20 */ /* 0x020fcc0000410000 */
[----:B------:R1:W1:Y:S01]  /*3a50*/  MUFU.TANH R62, R0 ;  /* 0x00000000003e7308 */ /* 0x0002620000002400 */
[----:B------:R-:W-:Y:S01]  /*3a60*/  HMMA.16816.F32 R8, R192, R38, R8 ;  /* 0x00000026c008723c */ /* 0x000fe20000001808 */
[----:B-1----:R-:W-:-:S06]  /*3a70*/  FMUL.FTZ R0, R6, c[0x0][0x320] ;  /* 0x0000c80006007a20 */ /* 0x002fcc0000410000 */
        /* <DEDUP_REMOVED lines=15> */
[----:B------:R1:W1:Y:S02]  /*3b70*/  MUFU.TANH R50, R0 ;  /* 0x0000000000327308 */ /* 0x0002640000002400 */
[----:B-1----:R-:W-:-:S06]  /*3b80*/  FMUL.FTZ R0, R8, c[0x0][0x320] ;  /* 0x0000c80008007a20 */ /* 0x002fcc0000410000 */
[----:B------:R1:W1:Y:S01]  /*3b90*/  MUFU.TANH R49, R0 ;  /* 0x0000000000317308 */ /* 0x0002620000002400 */
[----:B--2---:R-:W-:Y:S01]  /*3ba0*/  HMMA.16816.F32 R12, R188, R32, R12 ;  /* 0x00000020bc0c723c */ /* 0x004fe2000000180c */
[----:B-1----:R-:W-:-:S06]  /*3bb0*/  FMUL.FTZ R0, R9, c[0x0][0x320] ;  /* 0x0000c80009007a20 */ /* 0x002fcc0000410000 */
[----:B------:R1:W2:Y:S01]  /*3bc0*/  MUFU.TANH R48, R0 ;  /* 0x0000000000307308 */ /* 0x0002a20000002400 */
[----:B------:R-:W-:Y:S01]  /*3bd0*/  HMMA.16816.F32 R16, R192, R42, R24 ;  /* 0x0000002ac010723c */ /* 0x000fe20000001818 */
[----:B-1----:R-:W-:-:S06]  /*3be0*/  FMUL.FTZ R0, R10, c[0x0][0x320] ;  /* 0x0000c8000a007a20 */ /* 0x002fcc0000410000 */
[----:B------:R1:W1:Y:S02]  /*3bf0*/  MUFU.TANH R45, R0 ;  /* 0x00000000002d7308 */ /* 0x0002640000002400 */
        /* <DEDUP_REMOVED lines=9> */
[----:B------:R1:W1:Y:S02]  /*3c90*/  MUFU.TANH R41, R0 ;  /* 0x0000000000297308 */ /* 0x0002640000002400 */
[----:B-1----:R-:W-:-:S06]  /*3ca0*/  FMUL.FTZ R0, R23, c[0x0][0x320] ;  /* 0x0000c80017007a20 */ /* 0x002fcc0000410000 */
[----:B------:R1:W1:Y:S02]  /*3cb0*/  MUFU.TANH R32, R0 ;  /* 0x0000000000207308 */ /* 0x0002640000002400 */
        /* <DEDUP_REMOVED lines=23> */
[----:B------:R-:W-:Y:S01]  /*3e30*/  BSSY B0, `(.L_x_139) ;  /* 0x000003a000007945 */ /* 0x000fe20003800000 */
[----:B-1----:R-:W-:-:S06]  /*3e40*/  FMUL.FTZ R0, R7, c[0x0][0x320] ;  /* 0x0000c80007007a20 */ /* 0x002fcc0000410000 */
[----:B------:R1:W1:Y:S01]  /*3e50*/  MUFU.TANH R14, R0 ;  /* 0x00000000000e7308 */ /* 0x0002620000002400 */
[----:B------:R-:W-:Y:S06]  /*3e60*/  BAR.SYNC.DEFER_BLOCKING 0x0 ;  /* 0x0000000000007b1d */ /* 0x000fec0000010000 */
[----:B------:R-:W-:Y:S05]  /*3e70*/  @!P0 BRA `(.L_x_140) ;  /* 0x0000035000008947 */ /* 0x000fea0003800000 */
[----:B--234-:R-:W-:Y:S02]  /*3e80*/  IADD3 R2, R250, -0x2, RZ ;  /* 0xfffffffefa027810 */ /* 0x01cfe40007ffe0ff */
[----:B-1----:R-:W-:Y:S02]  /*3e90*/  IADD3 R0, -R146, 0x70, RZ ;  /* 0x0000007092007810 */ /* 0x002fe40007ffe1ff */
[----:B------:R-:W-:Y:S01]  /*3ea0*/  SHF.R.S32.HI R3, RZ, 0x1f, R2 ;  /* 0x0000001fff037819 */ /* 0x000fe20000011402 */
[----:B------:R-:W-:Y:S01]  /*3eb0*/  IMAD.WIDE.U32 R4, R2, c[0x0][0x1e0], RZ ;  /* 0x0000780002047a25 */ /* 0x000fe200078e00ff */
[----:B------:R-:W-:-:S02]  /*3ec0*/  ISETP.GE.AND P3, PT, R0, 0x21, PT ;  /* 0x000000210000780c */ /* 0x000fc40003f66270 */
[C---:B------:R-:W-:Y:S01]  /*3ed0*/  ISETP.GE.AND P4, PT, R0.reuse, 0x1, PT ;  /* 0x000000010000780c */ /* 0x040fe20003f86270 */
[----:B------:R-:W-:Y:S01]  /*3ee0*/  IMAD R3, R3, c[0x0][0x1e0], RZ ;  /* 0x0000780003037a24 */ /* 0x000fe200078e02ff */
[----:B------:R-:W-:-:S03]  /*3ef0*/  ISETP.GE.AND P2, PT, R0, 0x41, PT ;  /* 0x000000410000780c */ /* 0x000fc60003f46270 */
[----:B------:R-:W-:-:S04]  /*3f00*/  IMAD R2, R2, c[0x0][0x1e4], R3 ;  /* 0x0000790002027a24 */ /* 0x000fc800078e0203 */
[----:B------:R-:W-:Y:S02]  /*3f10*/  IMAD.IADD R5, R5, 0x1, R2 ;  /* 0x0000000105057824 */ /* 0x000fe400078e0202 */
[----:B------:R-:W-:-:S04]  /*3f20*/  IMAD.WIDE.U32 R2, R4, 0x70, RZ ;  /* 0x0000007004027825 */ /* 0x000fc800078e00ff */
[----:B------:R-:W-:Y:S01]  /*3f30*/  IMAD R5, R5, 0x70, RZ ;  /* 0x0000007005057824 */ /* 0x000fe200078e02ff */
[-C--:B------:R-:W-:Y:S01]  /*3f40*/  @P4 IADD3 R4, P1, R232, R2.reuse, RZ ;  /* 0x00000002e8044210 */ /* 0x080fe20007f3e0ff */
[----:B------:R-:W-:Y:S02]  /*3f50*/  @P3 IMAD.MOV.U32 R7, RZ, RZ, c[0x0][0x1e0] ;  /* 0x00007800ff073624 */ /* 0x000fe400078e00ff */
[----:B------:R-:W-:Y:S02]  /*3f60*/  IMAD.IADD R3, R3, 0x1, R5 ;  /* 0x0000000103037824 */ /* 0x000fe400078e0205 */
[----:B------:R-:W-:Y:S01]  /*3f70*/  @P3 IMAD.MOV.U32 R9, RZ, RZ, c[0x0][0x1e4] ;  /* 0x00007900ff093624 */ /* 0x000fe200078e00ff */
[----:B------:R-:W-:Y:S01]  /*3f80*/  @P3 LEA R6, P0, R7, R2, 0x5 ;  /* 0x0000000207063211 */ /* 0x000fe200078028ff */
[----:B------:R-:W-:Y:S01]  /*3f90*/  @P4 IMAD.X R5, R3, 0x1, R231, P1 ;  /* 0x0000000103054824 */ /* 0x000fe200008e06e7 */
[----:B------:R-:W-:Y:S02]  /*3fa0*/  @P4 LEA R8, P1, R4, c[0x0][0x1c8], 0x1 ;  /* 0x0000720004084a11 */ /* 0x000fe400078208ff */
[----:B------:R-:W-:-:S02]  /*3fb0*/  @P3 LEA.HI.X R7, R7, R3, R9, 0x5, P0 ;  /* 0x0000000307073211 */ /* 0x000fc400000f2c09 */
[----:B------:R-:W-:Y:S01]  /*3fc0*/  @P4 LEA.HI.X R9, R4, c[0x0][0x1cc], R5, 0x1, P1 ;  /* 0x0000730004094a11 */ /* 0x000fe200008f0c05 */
[----:B------:R-:W-:Y:S01]  /*3fd0*/  @P2 IMAD.MOV.U32 R5, RZ, RZ, c[0x0][0x1e0] ;  /* 0x00007800ff052624 */ /* 0x000fe200078e00ff */
[----:B------:R-:W-:Y:S02]  /*3fe0*/  @P3 IADD3 R4, P0, R6, R232, RZ ;  /* 0x000000e806043210 */ /* 0x000fe40007f1e0ff */
[----:B------:R-:W-:Y:S01]  /*3ff0*/  ISETP.GE.AND P1, PT, R0, 0x61, PT ;  /* 0x000000610000780c */ /* 0x000fe20003f26270 */
[----:B------:R-:W-:Y:S01]  /*4000*/  @!PT LDS RZ, [RZ] ;  /* 0x00000000fffff984 */ /* 0x000fe20000000800 */
[----:B------:R-:W-:Y:S01]  /*4010*/  @!PT LDS RZ, [RZ] ;  /* 0x00000000fffff984 */ /* 0x000fe20000000800 */
[----:B------:R-:W-:Y:S01]  /*4020*/  @!PT LDS RZ, [RZ] ;  /* 0x00000000fffff984 */ /* 0x000fe20000000800 */
[----:B------:R1:W-:Y:S02]  /*4030*/  @P4 LDGSTS.E.BYPASS.LTC128B.128 [R208+0x8100], [R8.64], !P6 ;  /* 0x0810000008d04fae */ /* 0x0003e4000f101d46 */
[----:B------:R-:W-:Y:S01]  /*4040*/  @P3 IMAD.X R0, R7, 0x1, R231, P0 ;  /* 0x0000000107003824 */ /* 0x000fe200000e06e7 */
[C---:B------:R-:W-:Y:S01]  /*4050*/  @P3 LEA R6, P0, R4.reuse, c[0x0][0x1c8], 0x1 ;  /* 0x0000720004063a11 */ /* 0x040fe200078008ff */
[----:B------:R1:W-:Y:S03]  /*4060*/  @P4 LDGSTS.E.BYPASS.LTC128B.128 [R208+0xb900], [R8.64+0x80], !P5 ;  /* 0x0b90008008d04fae */ /* 0x0003e6000e901d46 */
[----:B------:R-:W-:Y:S01]  /*4070*/  @P3 LEA.HI.X R7, R4, c[0x0][0x1cc], R0, 0x1, P0 ;  /* 0x0000730004073a11 */ /* 0x000fe200000f0c00 */
[----:B------:R-:W-:Y:S01]  /*4080*/  @P2 IMAD.MOV.U32 R4, RZ, RZ, c[0x0][0x1e4] ;  /* 0x00007900ff042624 */ /* 0x000fe200078e00ff */
[----:B------:R-:W-:-:S03]  /*4090*/  @P2 LEA R0, P0, R5, R2, 0x6 ;  /* 0x0000000205002211 */ /* 0x000fc600078030ff */
[----:B------:R-:W-:Y:S01]  /*40a0*/  @P1 IMAD.MOV.U32 R11, RZ, RZ, c[0x0][0x1e0] ;  /* 0x00007800ff0b1624 */ /* 0x000fe200078e00ff */
[----:B------:R-:W-:Y:S01]  /*40b0*/  @P2 LEA.HI.X R4, R5, R3, R4, 0x6, P0 ;  /* 0x0000000305042211 */ /* 0x000fe200000f3404 */
[----:B------:R-:W-:Y:S01]  /*40c0*/  @P1 IMAD.MOV.U32 R10, RZ, RZ, c[0x0][0x1e4] ;  /* 0x00007900ff0a1624 */ /* 0x000fe200078e00ff */
[----:B------:R-:W-:Y:S01]  /*40d0*/  @P2 IADD3 R0, P0, R0, R232, RZ ;  /* 0x000000e800002210 */ /* 0x000fe20007f1e0ff */
[----:B------:R-:W-:Y:S01]  /*40e0*/  @P1 IMAD.WIDE.U32 R2, R11, 0x60, R2 ;  /* 0x000000600b021825 */ /* 0x000fe200078e0002 */
[----:B------:R1:W-:Y:S03]  /*40f0*/  @P3 LDGSTS.E.BYPASS.LTC128B.128 [R208+0x9100], [R6.64], !P6 ;  /* 0x0910000006d03fae */ /* 0x0003e6000f101d46 */
[----:B------:R-:W-:Y:S01]  /*4100*/  @P2 IMAD.X R5, R4, 0x1, R231, P0 ;  /* 0x0000000104052824 */ /* 0x000fe200000e06e7 */
[----:B------:R-:W-:Y:S01]  /*4110*/  @P2 LEA R4, P0, R0, c[0x0][0x1c8], 0x1 ;  /* 0x0000720000042a11 */ /* 0x000fe200078008ff */
[----:B------:R-:W-:Y:S01]  /*4120*/  @P1 IMAD R10, R10, 0x60, RZ ;  /* 0x000000600a0a1824 */ /* 0x000fe200078e02ff */
[----:B------:R1:W-:Y:S02]  /*4130*/  @P3 LDGSTS.E.BYPASS.LTC128B.128 [R208+0xc900], [R6.64+0x80], !P5 ;  /* 0x0c90008006d03fae */ /* 0x0003e4000e901d46 */
[----:B------:R-:W-:-:S02]  /*4140*/  @P2 LEA.HI.X R5, R0, c[0x0][0x1cc], R5, 0x1, P0 ;  /* 0x0000730000052a11 */ /* 0x000fc400000f0c05 */
[----:B------:R-:W-:-:S03]  /*4150*/  @P1 IADD3 R0, P0, R232, R2, RZ ;  /* 0x00000002e8001210 */ /* 0x000fc60007f1e0ff */
[----:B------:R1:W-:Y:S01]  /*4160*/  @P2 LDGSTS.E.BYPASS.LTC128B.128 [R208+0xa100], [R4.64], !P6 ;  /* 0x0a10000004d02fae */ /* 0x0003e2000f101d46 */
[----:B------:R-:W-:Y:S02]  /*4170*/  @P1 IADD3.X R3, R231, R3, R10, P0, !PT ;  /* 0x00000003e7031210 */ /* 0x000fe400007fe40a */
[C---:B------:R-:W-:Y:S01]  /*4180*/  @P1 LEA R2, P0, R0.reuse, c[0x0][0x1c8], 0x1 ;  /* 0x0000720000021a11 */ /* 0x040fe200078008ff */
[----:B------:R1:W-:Y:S03]  /*4190*/  @P2 LDGSTS.E.BYPASS.LTC128B.128 [R208+0xd900], [R4.64+0x80], !P5 ;  /* 0x0d90008004d02fae */ /* 0x0003e6000e901d46 */
[----:B------:R-:W-:-:S05]  /*41a0*/  @P1 LEA.HI.X R3, R0, c[0x0][0x1cc], R3, 0x1, P0 ;  /* 0x0000730000031a11 */ /* 0x000fca00000f0c03 */
[----:B------:R1:W-:Y:S04]  /*41b0*/  @P1 LDGSTS.E.BYPASS.LTC128B.128 [R208+0xb100], [R2.64], !P6 ;  /* 0x0b10000002d01fae */ /* 0x0003e8000f101d46 */
[----:B------:R1:W-:Y:S02]  /*41c0*/  @P1 LDGSTS.E.BYPASS.LTC128B.128 [R208+0xe900], [R2.64+0x80], !P5 ;  /* 0x0e90008002d01fae */ /* 0x0003e4000e901d46 */
.L_x_140:
[----:B--234-:R-:W-:Y:S05]  /*41d0*/  BSYNC B0 ;  /* 0x0000000000007941 */ /* 0x01cfea0003800000 */
.L_x_139:
[----:B-1----:R-:W2:Y:S04]  /*41e0*/  LDL R0, [R1+0x48] ;  /* 0x0000480001007983 */ /* 0x002ea80000100800 */
[----:B------:R-:W0:Y:S01]  /*41f0*/  LDGDEPBAR ;  /* 0x00000000000079af */ /* 0x000e220000000000 */
[----:B--2---:R-:W-:-:S05]  /*4200*/  IMAD.IADD R0, R144, 0x1, -R0 ;  /* 0x0000000190007824 */ /* 0x004fca00078e0a00 */
[C---:B------:R-:W-:Y:S02]  /*4210*/  ISETP.GT.AND P6, PT, R0.reuse, RZ, PT ;  /* 0x000000ff0000720c */ /* 0x040fe40003fc4270 */
[C---:B------:R-:W-:Y:S02]  /*4220*/  ISETP.GT.AND P5, PT, R0.reuse, 0x1, PT ;  /* 0x000000010000780c */ /* 0x040fe40003fa4270 */
[----:B------:R-:W-:Y:S02]  /*4230*/  ISETP.GT.AND P4, PT, R0, 0x8, PT ;  /* 0x000000080000780c */ /* 0x000fe40003f84270 */
        /* <DEDUP_REMOVED lines=17> */
[----:B------:R-:W-:Y:S02]  /*4350*/  FSEL R26, R82, -INF , P0 ;  /* 0xff800000521a7808 */ /* 0x000fe40000000000 */
[----:B------:R-:W-:Y:S02]  /*4360*/  FMNMX.FTZ R2, R25, R2, !PT ;  /* 0x0000000219027209 */ /* 0x000fe40007810000 */
[----:B------:R-:W-:Y:S02]  /*4370*/  ISETP.GT.AND P5, PT, R0, 0x20, PT ;  /* 0x000000200000780c */ /* 0x000fe40003fa4270 */
[----:B------:R-:W-:-:S02]  /*4380*/  FSEL R16, R99, -INF , P4 ;  /* 0xff80000063107808 */ /* 0x000fc40002000000 */
[----:B------:R-:W-:Y:S02]  /*4390*/  FSEL R27, R81, -INF , P6 ;  /* 0xff800000511b7808 */ /* 0x000fe40003000000 */
[----:B------:R-:W-:Y:S02]  /*43a0*/  FMNMX.FTZ R3, R10, R11, !PT ;  /* 0x0000000b0a037209 */ /* 0x000fe40007810000 */
[----:B------:R-:W-:Y:S02]  /*43b0*/  FMNMX.FTZ R2, R26, R2, !PT ;  /* 0x000000021a027209 */ /* 0x000fe40007810000 */
[----:B------:R-:W-:Y:S02]  /*43c0*/  FSEL R93, R70, -INF , P5 ;  /* 0xff800000465d7808 */ /* 0x000fe40002800000 */
        /* <DEDUP_REMOVED lines=10> */
[----:B------:R-:W-:Y:S02]  /*4470*/  ISETP.GT.AND P2, PT, R0, 0x29, PT ;  /* 0x000000290000780c */ /* 0x000fe40003f44270 */
[----:B------:R-:W-:Y:S02]  /*4480*/  FSEL R37, R83, -INF , P1 ;  /* 0xff80000053257808 */ /* 0x000fe40000800000 */
[----:B------:R-:W-:Y:S02]  /*4490*/  FSEL R71, R71, -INF , P3 ;  /* 0xff80000047477808 */ /* 0x000fe40001800000 */
[----:B------:R-:W-:-:S02]  /*44a0*/  FMNMX.FTZ R3, R36, R3, !PT ;  /* 0x0000000324037209 */ /* 0x000fc40007810000 */
[----:B------:R-:W-:Y:S02]  /*44b0*/  FMNMX.FTZ R2, R88, R2, !PT ;  /* 0x0000000258027209 */ /* 0x000fe40007810000 */
[----:B------:R-:W-:Y:S02]  /*44c0*/  ISETP.GT.AND P1, PT, R0, 0x30, PT ;  /* 0x000000300000780c */ /* 0x000fe40003f24270 */
[----:B------:R-:W-:Y:S02]  /*44d0*/  FSEL R38, R80, -INF , P0 ;  /* 0xff80000050267808 */ /* 0x000fe40000000000 */
[----:B------:R-:W-:Y:S02]  /*44e0*/  FSEL R92, R72, -INF , P2 ;  /* 0xff800000485c7808 */ /* 0x000fe40001000000 */
[----:B------:R-:W-:Y:S02]  /*44f0*/  FMNMX.FTZ R3, R37, R3, !PT ;  /* 0x0000000325037209 */ /* 0x000fe40007810000 */
[----:B------:R-:W-:-:S02]  /*4500*/  FMNMX.FTZ R2, R71, R2, !PT ;  /* 0x0000000247027209 */ /* 0x000fc40007810000 */
[----:B------:R-:W-:Y:S02]  /*4510*/  ISETP.GT.AND P0, PT, R0, 0x31, PT ;  /* 0x000000310000780c */ /* 0x000fe40003f04270 */
[----:B------:R-:W-:Y:S02]  /*4520*/  FSEL R39, R76, -INF , P6 ;  /* 0xff8000004c277808 */ /* 0x000fe40003000000 */
[----:B------:R-:W-:Y:S02]  /*4530*/  FSEL R145, R66, -INF , P1 ;  /* 0xff80000042917808 */ /* 0x000fe40000800000 */
[----:B------:R-:W-:Y:S02]  /*4540*/  FMNMX.FTZ R3, R38, R3, !PT ;  /* 0x0000000326037209 */ /* 0x000fe40007810000 */
[----:B------:R-:W-:Y:S02]  /*4550*/  FMNMX.FTZ R2, R92, R2, !PT ;  /* 0x000000025c027209 */ /* 0x000fe40007810000 */
[----:B------:R-:W-:-:S02]  /*4560*/  ISETP.GT.AND P6, PT, R0, 0x38, PT ;  /* 0x000000380000780c */ /* 0x000fc40003fc4270 */
[----:B------:R-:W-:Y:S02]  /*4570*/  FSEL R146, R68, -INF , P0 ;  /* 0xff80000044927808 */ /* 0x000fe40000000000 */
[----:B------:R-:W-:Y:S02]  /*4580*/  FMNMX.FTZ R3, R39, R3, !PT ;  /* 0x0000000327037209 */ /* 0x000fe40007810000 */
[----:B------:R-:W-:Y:S02]  /*4590*/  FMNMX.FTZ R2, R145, R2, !PT ;  /* 0x0000000291027209 */ /* 0x000fe40007810000 */
[----:B------:R-:W-:Y:S02]  /*45a0*/  ISETP.GT.AND P5, PT, R0, 0x39, PT ;  /* 0x000000390000780c */ /* 0x000fe40003fa4270 */
[----:B------:R-:W-:Y:S02]  /*45b0*/  FSEL R94, R73, -INF , P4 ;  /* 0xff800000495e7808 */ /* 0x000fe40002000000 */
        /* <DEDUP_REMOVED lines=20> */
[----:B------:R-:W-:Y:S02]  /*4700*/  FSEL R155, R49, -INF , P2 ;  /* 0xff800000319b7808 */ /* 0x000fe40001000000 */
[----:B------:R-:W-:Y:S02]  /*4710*/  FMNMX.FTZ R3, R149, R3, !PT ;  /* 0x0000000395037209 */ /* 0x000fe40007810000 */
[----:B------:R-:W-:Y:S02]  /*4720*/  FMNMX.FTZ R2, R154, R2, !PT ;  /* 0x000000029a027209 */ /* 0x000fe40007810000 */
[----:B------:R-:W-:Y:S02]  /*4730*/  ISETP.GT.AND P0, PT, R0, 0x50, PT ;  /* 0x000000500000780c */ /* 0x000fe40003f04270 */
[----:B------:R-:W-:-:S02]  /*4740*/  FSEL R150, R61, -INF , P6 ;  /* 0xff8000003d967808 */ /* 0x000fc40003000000 */
        /* <DEDUP_REMOVED lines=28> */
[----:B------:R-:W-:Y:S02]  /*4910*/  FSEL R209, R41, -INF , P0 ;  /* 0xff80000029d17808 */ /* 0x000fe40000000000 */
[----:B------:R-:W-:-:S02]  /*4920*/  ISETP.GT.AND P1, PT, R0, 0x68, PT ;  /* 0x000000680000780c */ /* 0x000fc40003f24270 */
[----:B------:R-:W-:Y:S02]  /*4930*/  ISETP.GT.AND P0, PT, R0, 0x69, PT ;  /* 0x000000690000780c */ /* 0x000fe40003f04270 */
[----:B------:R-:W-:Y:S02]  /*4940*/  FSEL R222, R15, -INF , P2 ;  /* 0xff8000000fde7808 */ /* 0x000fe40001000000 */
[----:B------:R-:W-:Y:S02]  /*4950*/  FMNMX.FTZ R3, R160, R3, !PT ;  /* 0x00000003a0037209 */ /* 0x000fe40007810000 */
[----:B------:R-:W-:Y:S02]  /*4960*/  FMNMX.FTZ R0, R221, R2, !PT ;  /* 0x00000002dd007209 */ /* 0x000fe40007810000 */
[----:B------:R-:W-:Y:S02]  /*4970*/  FSEL R210, R32, -INF , P6 ;  /* 0xff80000020d27808 */ /* 0x000fe40003000000 */
[----:B------:R-:W-:Y:S01]  /*4980*/  FSEL R223, R13, -INF , P1 ;  /* 0xff8000000ddf7808 */ /* 0x000fe20000800000 */
[----:B------:R-:W-:Y:S01]  /*4990*/  LDSM.16.MT88.4 R32, [R200+0x3800] ;  /* 0x00380000c820783b */ /* 0x000fe20000004200 */
[----:B------:R-:W-:-:S02]  /*49a0*/  FMNMX.FTZ R2, R209, R3, !PT ;  /* 0x00000003d1027209 */ /* 0x000fc40007810000 */
[----:B------:R-:W-:Y:S02]  /*49b0*/  FMNMX.FTZ R0, R222, R0, !PT ;  /* 0x00000000de007209 */ /* 0x000fe40007810000 */
[----:B------:R-:W-:Y:S02]  /*49c0*/  FSEL R212, R29, -INF , P5 ;  /* 0xff8000001dd47808 */ /* 0x000fe40002800000 */
[----:B------:R-:W-:Y:S02]  /*49d0*/  FSEL R224, R12, -INF , P0 ;  /* 0xff8000000ce07808 */ /* 0x000fe40000000000 */
[----:B------:R-:W-:Y:S02]  /*49e0*/  FMNMX.FTZ R2, R210, R2, !PT ;  /* 0x00000002d2027209 */ /* 0x000fe40007810000 */
[----:B------:R-:W-:Y:S02]  /*49f0*/  FMNMX.FTZ R0, R223, R0, !PT ;  /* 0x00000000df007209 */ /* 0x000fe40007810000 */
[----:B------:R-:W-:-:S02]  /*4a00*/  FSEL R211, R28, -INF , P4 ;  /* 0xff8000001cd37808 */ /* 0x000fc40002000000 */
[----:B------:R-:W-:Y:S01]  /*4a10*/  FMNMX.FTZ R2, R212, R2, !PT ;  /* 0x00000002d4027209 */ /* 0x000fe20007810000 */
[----:B------:R-:W-:Y:S01]  /*4a20*/  LDSM.16.MT88.4 R28, [R198+0x3800] ;  /* 0x00380000c61c783b */ /* 0x000fe20000004200 */
[----:B------:R-:W-:Y:S02]  /*4a30*/  FMNMX.FTZ R0, R224, R0, !PT ;  /* 0x00000000e0007209 */ /* 0x000fe40007810000 */
[----:B------:R-:W-:Y:S02]  /*4a40*/  FSEL R225, R21, -INF , P3 ;  /* 0xff80000015e17808 */ /* 0x000fe40001800000 */
[----:B------:R-:W-:Y:S01]  /*4a50*/  FMNMX.FTZ R2, R211, R2, !PT ;  /* 0x00000002d3027209 */ /* 0x000fe20007810000 */
[----:B------:R-:W1:Y:S01]  /*4a60*/  SHFL.BFLY PT, R4, R0, 0x2, 0x1f ;  /* 0x0c401f0000047f89 */ /* 0x000e6200000e0000 */
[----:B------:R-:W-:Y:S02]  /*4a70*/  FSEL R227, R20, -INF , P2 ;  /* 0xff80000014e37808 */ /* 0x000fe40001000000 */
[----:B------:R-:W-:Y:S01]  /*4a80*/  FMNMX.FTZ R2, R225, R2, !PT ;  /* 0x00000002e1027209 */ /* 0x000fe20007810000 */
[----:B------:R-:W-:Y:S01]  /*4a90*/  LDSM.16.MT88.4 R20, [R203] ;  /* 0x00000000cb14783b */ /* 0x000fe20000004200 */
[----:B------:R-:W-:-:S02]  /*4aa0*/  FSEL R226, R19, -INF , P1 ;  /* 0xff80000013e27808 */ /* 0x000fc40000800000 */
        /* <DEDUP_REMOVED lines=19> */
[----:B------:R2:W-:Y:S01]  /*4be0*/  MUFU.EX2 R246, R3 ;  /* 0x0000000300f67308 */ /* 0x0005e20000000800 */
[----:B-1----:R-:W-:-:S07]  /*4bf0*/  FFMA.FTZ R0, R7, c[0x0][0x2d0], -R2 ;  /* 0x0000b40007007a23 */ /* 0x002fce0000010802 */
[----:B------:R1:W3:Y:S01]  /*4c00*/  MUFU.EX2 R247, R0 ;  /* 0x0000000000f77308 */ /* 0x0002e20000000800 */
[----:B--2---:R-:W-:-:S07]  /*4c10*/  FFMA.FTZ R3, R9, c[0x0][0x2d0], -R2 ;  /* 0x0000b40009037a23 */ /* 0x004fce0000010802 */
[----:B------:R-:W2:Y:S01]  /*4c20*/  MUFU.EX2 R249, R3 ;  /* 0x0000000300f97308 */ /* 0x000ea20000000800 */
[----:B-1----:R-:W-:Y:S01]  /*4c30*/  FMUL.FTZ R0, R68, c[0x0][0x2d0] ;  /* 0x0000b40044007a20 */ /* 0x002fe20000410000 */
[----:B---3--:R-:W-:-:S04]  /*4c40*/  F2FP.PACK_AB R4, R247, R248 ;  /* 0x000000f8f704723e */ /* 0x008fc800000000ff */
[----:B------:R-:W-:Y:S02]  /*4c50*/  FSEL R0, R0, RZ, P0 ;  /* 0x000000ff00007208 */ /* 0x000fe40000000000 */
[----:B--2---:R-:W-:-:S03]  /*4c60*/  F2FP.PACK_AB R6, R249, R246 ;  /* 0x000000f6f906723e */ /* 0x004fc600000000ff */
[----:B------:R-:W-:-:S04]  /*4c70*/  FFMA.FTZ R3, R10, c[0x0][0x2d0], -R0 ;  /* 0x0000b4000a037a23 */ /* 0x000fc80000010800 */
        /* <DEDUP_REMOVED lines=9> */
[----:B------:R3:W4:Y:S02]  /*4d10*/  MUFU.EX2 R245, R3 ;  /* 0x0000000300f57308 */ /* 0x0007240000000800 */
[----:B---3--:R-:W-:Y:S01]  /*4d20*/  FFMA.FTZ R3, R24, c[0x0][0x2d0], -R2 ;  /* 0x0000b40018037a23 */ /* 0x008fe20000010802 */
[----:B----4-:R-:W-:-:S05]  /*4d30*/  F2FP.PACK_AB R7, R245, R243 ;  /* 0x000000f3f507723e */ /* 0x010fca00000000ff */
[----:B------:R3:W-:Y:S02]  /*4d40*/  MUFU.EX2 R239, R3 ;  /* 0x0000000300ef7308 */ /* 0x0007e40000000800 */
[C---:B------:R-:W-:Y:S08]  /*4d50*/  HMMA.16816.F32 R80, R4.reuse, R12, RZ ;  /* 0x0000000c0450723c */ /* 0x040ff000000018ff */
[----:B------:R-:W-:Y:S01]  /*4d60*/  HMMA.16816.F32 R76, R4, R14, RZ ;  /* 0x0000000e044c723c */ /* 0x000fe200000018ff */
[----:B------:R-:W4:Y:S01]  /*4d70*/  LDSM.16.MT88.4 R12, [R199+0x3800] ;  /* 0x00380000c70c783b */ /* 0x000f220000004200 */
[----:B---3--:R-:W-:-:S04]  /*4d80*/  FFMA.FTZ R3, R25, c[0x0][0x2d0], -R2 ;  /* 0x0000b40019037a23 */ /* 0x008fc80000010802 */
[----:B------:R3:W5:Y:S02]  /*4d90*/  MUFU.EX2 R241, R3 ;  /* 0x0000000300f17308 */ /* 0x0007640000000800 */
[C---:B-1----:R-:W-:Y:S08]  /*4da0*/  HMMA.16816.F32 R72, R4.reuse, R8, RZ ;  /* 0x000000080448723c */ /* 0x042ff000000018ff */
[----:B------:R-:W-:Y:S01]  /*4db0*/  HMMA.16816.F32 R64, R4, R10, RZ ;  /* 0x0000000a0440723c */ /* 0x000fe200000018ff */
[----:B------:R-:W1:Y:S01]  /*4dc0*/  LDSM.16.MT88.4 R8, [R201+0x3800] ;  /* 0x00380000c908783b */ /* 0x000e620000004200 */
[----:B---3--:R-:W-:-:S06]  /*4dd0*/  FFMA.FTZ R3, R26, c[0x0][0x2d0], -R2 ;  /* 0x0000b4001a037a23 */ /* 0x008fcc0000010802 */
[C---:B--2---:R-:W-:Y:S01]  /*4de0*/  HMMA.16816.F32 R60, R4.reuse, R16, RZ ;  /* 0x00000010043c723c */ /* 0x044fe200000018ff */
[----:B------:R2:W-:Y:S07]  /*4df0*/  MUFU.EX2 R238, R3 ;  /* 0x0000000300ee7308 */ /* 0x0005ee0000000800 */
[C---:B------:R-:W-:Y:S01]  /*4e00*/  HMMA.16816.F32 R56, R4.reuse, R18, RZ ;  /* 0x000000120438723c */ /* 0x040fe200000018ff */
[----:B------:R-:W3:Y:S07]  /*4e10*/  LDSM.16.MT88.4 R16, [R200+0x800] ;  /* 0x00080000c810783b */ /* 0x000eee0000004200 */
[----:B------:R-:W-:Y:S01]  /*4e20*/  HMMA.16816.F32 R44, R4, R20, RZ ;  /* 0x00000014042c723c */ /* 0x000fe200000018ff */
[----:B--2---:R-:W-:-:S02]  /*4e30*/  FFMA.FTZ R3, R27, c[0x0][0x2d0], -R2 ;  /* 0x0000b4001b037a23 */ /* 0x004fc40000010802 */
[----:B------:R-:W-:Y:S02]  /*4e40*/  LDSM.16.MT88.4 R24, [R199+0x800] ;  /* 0x00080000c718783b */ /* 0x000fe40000004200 */
[----:B------:R2:W1:Y:S03]  /*4e50*/  MUFU.EX2 R244, R3 ;  /* 0x0000000300f47308 */ /* 0x0004660000000800 */
[C---:B------:R-:W-:Y:S01]  /*4e60*/  HMMA.16816.F32 R52, R4.reuse, R22, RZ ;  /* 0x000000160434723c */ /* 0x040fe200000018ff */
[----:B------:R-:W3:Y:S07]  /*4e70*/  LDSM.16.MT88.4 R20, [R198+0x800] ;  /* 0x00080000c614783b */ /* 0x000eee0000004200 */
[----:B------:R-:W-:Y:S01]  /*4e80*/  HMMA.16816.F32 R40, R4, R28, RZ ;  /* 0x0000001c0428723c */ /* 0x000fe200000018ff */
[----:B--2---:R-:W-:-:S07]  /*4e90*/  FFMA.FTZ R3, R36, c[0x0][0x2d0], -R0 ;  /* 0x0000b40024037a23 */ /* 0x004fce0000010800 */
[C---:B------:R-:W-:Y:S01]  /*4ea0*/  HMMA.16816.F32 R48, R4.reuse, R30, RZ ;  /* 0x0000001e0430723c */ /* 0x040fe200000018ff */
[----:B------:R-:W2:Y:S01]  /*4eb0*/  LDSM.16.MT88.4 R28, [R201+0x800] ;  /* 0x00080000c91c783b */ /* 0x000ea20000004200 */
[----:B------:R1:W-:Y:S06]  /*4ec0*/  MUFU.EX2 R236, R3 ;  /* 0x0000000300ec7308 */ /* 0x0003ec0000000800 */
[C---:B----4-:R-:W-:Y:S08]  /*4ed0*/  HMMA.16816.F32 R84, R4.reuse, R12, RZ ;  /* 0x0000000c0454723c */ /* 0x050ff000000018ff */
[----:B------:R-:W-:Y:S01]  /*4ee0*/  HMMA.16816.F32 R100, R4, R14, RZ ;  /* 0x0000000e0464723c */ /* 0x000fe200000018ff */
[----:B------:R-:W-:Y:S01]  /*4ef0*/  LDSM.16.MT88.4 R12, [R200+0x4000] ;  /* 0x00400000c80c783b */ /* 0x000fe20000004200 */
[----:B-1----:R-:W-:-:S04]  /*4f00*/  FFMA.FTZ R3, R37, c[0x0][0x2d0], -R0 ;  /* 0x0000b40025037a23 */ /* 0x002fc80000010800 */
[----:B------:R1:W4:Y:S02]  /*4f10*/  MUFU.EX2 R234, R3 ;  /* 0x0000000300ea7308 */ /* 0x0003240000000800 */
[C---:B------:R-:W-:Y:S08]  /*4f20*/  HMMA.16816.F32 R124, R4.reuse, R8, RZ ;  /* 0x00000008047c723c */ /* 0x040ff000000018ff */
[----:B------:R-:W-:Y:S01]  /*4f30*/  HMMA.16816.F32 R112, R4, R10, RZ ;  /* 0x0000000a0470723c */ /* 0x000fe200000018ff */
[----:B------:R-:W-:Y:S01]  /*4f40*/  LDSM.16.MT88.4 R8, [R198+0x4000] ;  /* 0x00400000c608783b */ /* 0x000fe20000004200 */
[----:B-1----:R-:W-:-:S04]  /*4f50*/  FFMA.FTZ R3, R38, c[0x0][0x2d0], -R0 ;  /* 0x0000b40026037a23 */ /* 0x002fc80000010800 */
[----:B------:R1:W-:Y:S02]  /*4f60*/  MUFU.EX2 R235, R3 ;  /* 0x0000000300eb7308 */ /* 0x0003e40000000800 */
[----:B-1----:R-:W-:Y:S02]  /*4f70*/  FFMA.FTZ R3, R39, c[0x0][0x2d0], -R0 ;  /* 0x0000b40027037a23 */ /* 0x002fe40000010800 */
[C---:B------:R-:W-:Y:S04]  /*4f80*/  HMMA.16816.F32 R36, R4.reuse, R32, RZ ;  /* 0x000000200424723c */ /* 0x040fe800000018ff */
[----:B------:R1:W1:Y:S04]  /*4f90*/  MUFU.EX2 R237, R3 ;  /* 0x0000000300ed7308 */ /* 0x0002680000000800 */
[----:B------:R-:W-:Y:S07]  /*4fa0*/  HMMA.16816.F32 R32, R4, R34, RZ ;  /* 0x000000220420723c */ /* 0x000fee00000018ff */
[----:B-----5:R-:W-:-:S02]  /*4fb0*/  F2FP.PACK_AB R4, R241, R239 ;  /* 0x000000eff104723e */ /* 0x020fc400000000ff */
[----:B------:R-:W-:Y:S01]  /*4fc0*/  F2FP.PACK_AB R6, R244, R238 ;  /* 0x000000eef406723e */ /* 0x000fe200000000ff */
[--C-:B-1----:R-:W-:Y:S01]  /*4fd0*/  FFMA.FTZ R3, R70, c[0x0][0x2d0], -R2.reuse ;  /* 0x0000b40046037a23 */ /* 0x102fe20000010802 */
[----:B----4-:R-:W-:Y:S01]  /*4fe0*/  F2FP.PACK_AB R5, R234, R236 ;  /* 0x000000ecea05723e */ /* 0x010fe200000000ff */
[----:B------:R-:W-:Y:S01]  /*4ff0*/  IMAD.MOV.U32 R70, RZ, RZ, R161 ;  /* 0x000000ffff467224 */ /* 0x000fe200078e00a1 */
[----:B------:R-:W-:Y:S01]  /*5000*/  F2FP.PACK_AB R7, R237, R235 ;  /* 0x000000ebed07723e */ /* 0x000fe200000000ff */
[----:B------:R1:W-:Y:S06]  /*5010*/  MUFU.EX2 R219, R3 ;  /* 0x0000000300db7308 */ /* 0x0003ec0000000800 */
[C---:B---3--:R-:W-:Y:S08]  /*5020*/  HMMA.16816.F32 R120, R4.reuse, R16, R72 ;  /* 0x000000100478723c */ /* 0x048ff00000001848 */
[----:B------:R-:W-:Y:S01]  /*5030*/  HMMA.16816.F32 R108, R4, R18, R64 ;  /* 0x00000012046c723c */ /* 0x000fe20000001840 */
[----:B------:R-:W3:Y:S01]  /*5040*/  LDSM.16.MT88.4 R16, [R199+0x4000] ;  /* 0x00400000c710783b */ /* 0x000ee20000004200 */
[----:B-1----:R-:W-:-:S04]  /*5050*/  FFMA.FTZ R3, R88, c[0x0][0x2d0], -R2 ;  /* 0x0000b40058037a23 */ /* 0x002fc80000010802 */
[----:B------:R1:W4:Y:S02]  /*5060*/  MUFU.EX2 R220, R3 ;  /* 0x0000000300dc7308 */ /* 0x0003240000000800 */
[C---:B------:R-:W-:Y:S08]  /*5070*/  HMMA.16816.F32 R140, R4.reuse, R20, R80 ;  /* 0x00000014048c723c */ /* 0x040ff00000001850 */
[----:B------:R-:W-:Y:S01]  /*5080*/  HMMA.16816.F32 R136, R4, R22, R76 ;  /* 0x000000160488723c */ /* 0x000fe2000000184c */
[----:B------:R-:W5:Y:S01]  /*5090*/  LDSM.16.MT88.4 R20, [R201+0x4000] ;  /* 0x00400000c914783b */ /* 0x000f620000004200 */
[----:B-1----:R-:W-:-:S06]  /*50a0*/  FFMA.FTZ R3, R71, c[0x0][0x2d0], -R2 ;  /* 0x0000b40047037a23 */ /* 0x002fcc0000010802 */
[C---:B------:R-:W-:Y:S01]  /*50b0*/  HMMA.16816.F32 R116, R4.reuse, R24, R60 ;  /* 0x000000180474723c */ /* 0x040fe2000000183c */
[----:B------:R1:W-:Y:S07]  /*50c0*/  MUFU.EX2 R217, R3 ;  /* 0x0000000300d97308 */ /* 0x0003ee0000000800 */
[C---:B------:R-:W-:Y:S01]  /*50d0*/  HMMA.16816.F32 R104, R4.reuse, R26, R56 ;  /* 0x0000001a0468723c */ /* 0x040fe20000001838 */
[----:B------:R-:W4:Y:S07]  /*50e0*/  LDSM.16.MT88.4 R24, [R200+0x1000] ;  /* 0x00100000c818783b */ /* 0x000f2e0000004200 */
[----:B--2---:R-:W-:Y:S01]  /*50f0*/  HMMA.16816.F32 R96, R4, R28, R44 ;  /* 0x0000001c0460723c */ /* 0x004fe2000000182c */
[----:B-1----:R-:W-:-:S04]  /*5100*/  FFMA.FTZ R3, R92, c[0x0][0x2d0], -R2 ;  /* 0x0000b4005c037a23 */ /* 0x002fc80000010802 */
[----:B------:R1:W2:Y:S03]  /*5110*/  MUFU.EX2 R218, R3 ;  /* 0x0000000300da7308 */ /* 0x0002a60000000800 */
[C---:B---3--:R-:W-:Y:S08]  /*5120*/  HMMA.16816.F32 R72, R4.reuse, R16, R84 ;  /* 0x000000100448723c */ /* 0x048ff00000001854 */
[----:B------:R-:W-:Y:S01]  /*5130*/  HMMA.16816.F32 R64, R4, R18, R100 ;  /* 0x000000120440723c */ /* 0x000fe20000001864 */
[----:B------:R-:W3:Y:S01]  /*5140*/  LDSM.16.MT88.4 R16, [R201+0x1000] ;  /* 0x00100000c910783b */ /* 0x000ee20000004200 */
[----:B-1----:R-:W-:-:S06]  /*5150*/  FFMA.FTZ R3, R93, c[0x0][0x2d0], -R0 ;  /* 0x0000b4005d037a23 */ /* 0x002fcc0000010800 */
[C---:B------:R-:W-:Y:S01]  /*5160*/  HMMA.16816.F32 R88, R4.reuse, R30, R52 ;  /* 0x0000001e0458723c */ /* 0x040fe20000001834 */
[----:B------:R-:W1:Y:S01]  /*5170*/  LDSM.16.MT88.4 R28, [R198+0x1000] ;  /* 0x00100000c61c783b */ /* 0x000e620000004200 */
[----:B------:R2:W-:Y:S06]  /*5180*/  MUFU.EX2 R216, R3 ;  /* 0x0000000300d87308 */ /* 0x0005ec0000000800 */
[C---:B------:R-:W-:Y:S08]  /*5190*/  HMMA.16816.F32 R36, R4.reuse, R12, R36 ;  /* 0x0000000c0424723c */ /* 0x040ff00000001824 */
[----:B------:R-:W-:Y:S01]  /*51a0*/  HMMA.16816.F32 R44, R4, R14, R32 ;  /* 0x0000000e042c723c */ /* 0x000fe20000001820 */
[----:B------:R-:W1:Y:S01]  /*51b0*/  LDSM.16.MT88.4 R12, [R199+0x1000] ;  /* 0x00100000c70c783b */ /* 0x000e620000004200 */
[----:B--2---:R-:W-:-:S04]  /*51c0*/  FFMA.FTZ R3, R94, c[0x0][0x2d0], -R0 ;  /* 0x0000b4005e037a23 */ /* 0x004fc80000010800 */
[----:B------:R2:W1:Y:S02]  /*51d0*/  MUFU.EX2 R215, R3 ;  /* 0x0000000300d77308 */ /* 0x0004640000000800 */
[C---:B------:R-:W-:Y:S08]  /*51e0*/  HMMA.16816.F32 R80, R4.reuse, R8, R40 ;  /* 0x000000080450723c */ /* 0x040ff00000001828 */
[----:B------:R-:W-:Y:S01]  /*51f0*/  HMMA.16816.F32 R76, R4, R10, R48 ;  /* 0x0000000a044c723c */ /* 0x000fe20000001830 */
[----:B------:R-:W3:Y:S01]  /*5200*/  LDSM.16.MT88.4 R8, [R198+0x4800] ;  /* 0x00480000c608783b */ /* 0x000ee20000004200 */
[----:B--2---:R-:W-:-:S06]  /*5210*/  FFMA.FTZ R3, R95, c[0x0][0x2d0], -R0 ;  /* 0x0000b4005f037a23 */ /* 0x004fcc0000010800 */
[C---:B-----5:R-:W-:Y:S01]  /*5220*/  HMMA.16816.F32 R56, R4.reuse, R20, R124 ;  /* 0x000000140438723c */ /* 0x060fe2000000187c */
[----:B------:R2:W-:Y:S07]  /*5230*/  MUFU.EX2 R214, R3 ;  /* 0x0000000300d67308 */ /* 0x0005ee0000000800 */
[----:B------:R-:W-:Y:S01]  /*5240*/  HMMA.16816.F32 R40, R4, R22, R112 ;  /* 0x000000160428723c */ /* 0x000fe20000001870 */
[----:B------:R-:W5:Y:S06]  /*5250*/  LDSM.16.MT88.4 R20, [R200+0x4800] ;  /* 0x00480000c814783b */ /* 0x000f6c0000004200 */
[----:B----4-:R-:W-:-:S02]  /*5260*/  F2FP.PACK_AB R4, R220, R219 ;  /* 0x000000dbdc04723e */ /* 0x010fc400000000ff */
[----:B------:R-:W-:Y:S01]  /*5270*/  F2FP.PACK_AB R6, R218, R217 ;  /* 0x000000d9da06723e */ /* 0x000fe200000000ff */
[----:B--2---:R-:W-:Y:S01]  /*5280*/  FFMA.FTZ R3, R144, c[0x0][0x2d0], -R0 ;  /* 0x0000b40090037a23 */ /* 0x004fe20000010800 */
[----:B-1----:R-:W-:-:S03]  /*5290*/  F2FP.PACK_AB R5, R215, R216 ;  /* 0x000000d8d705723e */ /* 0x002fc600000000ff */
[----:B------:R1:W2:Y:S02]  /*52a0*/  MUFU.EX2 R213, R3 ;  /* 0x0000000300d57308 */ /* 0x0002a40000000800 */
[----:B-1----:R-:W-:Y:S01]  /*52b0*/  FFMA.FTZ R3, R145, c[0x0][0x2d0], -R2 ;  /* 0x0000b40091037a23 */ /* 0x002fe20000010802 */
[----:B--2---:R-:W-:-:S05]  /*52c0*/  F2FP.PACK_AB R7, R213, R214 ;  /* 0x000000d6d507723e */ /* 0x004fca00000000ff */
[----:B------:R1:W-:Y:S02]  /*52d0*/  MUFU.EX2 R171, R3 ;  /* 0x0000000300ab7308 */ /* 0x0003e40000000800 */
[C---:B------:R-:W-:Y:S08]  /*52e0*/  HMMA.16816.F32 R48, R4.reuse, R24, R120 ;  /* 0x000000180430723c */ /* 0x040ff00000001878 */
[----:B------:R-:W-:Y:S01]  /*52f0*/  HMMA.16816.F32 R32, R4, R26, R108 ;  /* 0x0000001a0420723c */ /* 0x000fe2000000186c */
[----:B------:R-:W2:Y:S01]  /*5300*/  LDSM.16.MT88.4 R24, [R199+0x4800] ;  /* 0x00480000c718783b */ /* 0x000ea20000004200 */
[----:B-1----:R-:W-:-:S04]  /*5310*/  FFMA.FTZ R3, R146, c[0x0][0x2d0], -R2 ;  /* 0x0000b40092037a23 */ /* 0x002fc80000010802 */
[----:B------:R1:W4:Y:S02]  /*5320*/  MUFU.EX2 R170, R3 ;  /* 0x0000000300aa7308 */ /* 0x0003240000000800 */
[C---:B---3--:R-:W-:Y:S08]  /*5330*/  HMMA.16816.F32 R100, R4.reuse, R16, R96 ;  /* 0x000000100464723c */ /* 0x048ff00000001860 */
[----:B------:R-:W-:Y:S01]  /*5340*/  HMMA.16816.F32 R92, R4, R18, R88 ;  /* 0x00000012045c723c */ /* 0x000fe20000001858 */
[----:B------:R-:W3:Y:S01]  /*5350*/  LDSM.16.MT88.4 R16, [R201+0x4800] ;  /* 0x00480000c910783b */ /* 0x000ee20000004200 */
[----:B-1----:R-:W-:-:S06]  /*5360*/  FFMA.FTZ R3, R147, c[0x0][0x2d0], -R2 ;  /* 0x0000b40093037a23 */ /* 0x002fcc0000010802 */
[C---:B------:R-:W-:Y:S01]  /*5370*/  HMMA.16816.F32 R52, R4.reuse, R28, R140 ;  /* 0x0000001c0434723c */ /* 0x040fe2000000188c */
[----:B------:R1:W-:Y:S07]  /*5380*/  MUFU.EX2 R169, R3 ;  /* 0x0000000300a97308 */ /* 0x0003ee0000000800 */
[C---:B------:R-:W-:Y:S08]  /*5390*/  HMMA.16816.F32 R60, R4.reuse, R30, R136 ;  /* 0x0000001e043c723c */ /* 0x040ff00000001888 */
[----:B------:R-:W-:Y:S01]  /*53a0*/  HMMA.16816.F32 R28, R4, R12, R116 ;  /* 0x0000000c041c723c */ /* 0x000fe20000001874 */
[----:B-1----:R-:W-:-:S04]  /*53b0*/  FFMA.FTZ R3, R148, c[0x0][0x2d0], -R2 ;  /* 0x0000b40094037a23 */ /* 0x002fc80000010802 */
[----:B------:R1:W1:Y:S03]  /*53c0*/  MUFU.EX2 R168, R3 ;  /* 0x0000000300a87308 */ /* 0x0002660000000800 */
[C---:B------:R-:W-:Y:S01]  /*53d0*/  HMMA.16816.F32 R108, R4.reuse, R14, R104 ;  /* 0x0000000e046c723c */ /* 0x040fe20000001868 */
[----:B------:R-:W3:Y:S07]  /*53e0*/  LDSM.16.MT88.4 R12, [R198+0x1800] ;  /* 0x00180000c60c783b */ /* 0x000eee0000004200 */
[----:B------:R-:W-:Y:S01]  /*53f0*/  HMMA.16816.F32 R112, R4, R8, R80 ;  /* 0x000000080470723c */ /* 0x000fe20000001850 */
[----:B-1----:R-:W-:-:S07]  /*5400*/  FFMA.FTZ R3, R149, c[0x0][0x2d0], -R0 ;  /* 0x0000b40095037a23 */ /* 0x002fce0000010800 */
[C---:B------:R-:W-:Y:S01]  /*5410*/  HMMA.16816.F32 R104, R4.reuse, R10, R76 ;  /* 0x0000000a0468723c */ /* 0x040fe2000000184c */
[----:B------:R-:W1:Y:S01]  /*5420*/  LDSM.16.MT88.4 R8, [R200+0x1800] ;  /* 0x00180000c808783b */ /* 0x000e620000004200 */
[----:B------:R2:W-:Y:S06]  /*5430*/  MUFU.EX2 R163, R3 ;  /* 0x0000000300a37308 */ /* 0x0005ec0000000800 */
[C---:B-----5:R-:W-:Y:S08]  /*5440*/  HMMA.16816.F32 R36, R4.reuse, R20, R36 ;  /* 0x000000140424723c */ /* 0x060ff00000001824 */
[----:B------:R-:W-:Y:S01]  /*5450*/  HMMA.16816.F32 R116, R4, R22, R44 ;  /* 0x000000160474723c */ /* 0x000fe2000000182c */
[----:B------:R-:W5:Y:S01]  /*5460*/  LDSM.16.MT88.4 R20, [R199+0x1800] ;  /* 0x00180000c714783b */ /* 0x000f620000004200 */
[----:B--2---:R-:W-:-:S04]  /*5470*/  FFMA.FTZ R3, R151, c[0x0][0x2d0], -R0 ;  /* 0x0000b40097037a23 */ /* 0x004fc80000010800 */
[----:B------:R2:W1:Y:S02]  /*5480*/  MUFU.EX2 R162, R3 ;  /* 0x0000000300a27308 */ /* 0x0004640000000800 */
[C---:B------:R-:W-:Y:S08]  /*5490*/  HMMA.16816.F32 R124, R4.reuse, R24, R72 ;  /* 0x00000018047c723c */ /* 0x040ff00000001848 */
[----:B------:R-:W-:Y:S01]  /*54a0*/  HMMA.16816.F32 R120, R4, R26, R64 ;  /* 0x0000001a0478723c */ /* 0x000fe20000001840 */
[----:B------:R-:W5:Y:S01]  /*54b0*/  LDSM.16.MT88.4 R24, [R201+0x1800] ;  /* 0x00180000c918783b */ /* 0x000f620000004200 */
[----:B--2---:R-:W-:-:S06]  /*54c0*/  FFMA.FTZ R3, R150, c[0x0][0x2d0], -R0 ;  /* 0x0000b40096037a23 */ /* 0x004fcc0000010800 */
[C---:B---3--:R-:W-:Y:S01]  /*54d0*/  HMMA.16816.F32 R96, R4.reuse, R16, R56 ;  /* 0x000000100460723c */ /* 0x048fe20000001838 */
[----:B------:R2:W-:Y:S07]  /*54e0*/  MUFU.EX2 R161, R3 ;  /* 0x0000000300a17308 */ /* 0x0005ee0000000800 */
[----:B------:R-:W-:Y:S01]  /*54f0*/  HMMA.16816.F32 R88, R4, R18, R40 ;  /* 0x000000120458723c */ /* 0x000fe20000001828 */
[----:B------:R-:W3:Y:S06]  /*5500*/  LDSM.16.MT88.4 R16, [R198+0x5000] ;  /* 0x00500000c610783b */ /* 0x000eec0000004200 */
[----:B----4-:R-:W-:-:S02]  /*5510*/  F2FP.PACK_AB R4, R170, R171 ;  /* 0x000000abaa04723e */ /* 0x010fc400000000ff */
[----:B------:R-:W-:Y:S01]  /*5520*/  F2FP.PACK_AB R6, R168, R169 ;  /* 0x000000a9a806723e */ /* 0x000fe200000000ff */
[----:B--2---:R-:W-:Y:S01]  /*5530*/  FFMA.FTZ R3, R152, c[0x0][0x2d0], -R0 ;  /* 0x0000b40098037a23 */ /* 0x004fe20000010800 */
[----:B-1----:R-:W-:Y:S01]  /*5540*/  F2FP.PACK_AB R5, R162, R163 ;  /* 0x000000a3a205723e */ /* 0x002fe200000000ff */
[----:B------:R-:W-:Y:S02]  /*5550*/  IMAD.MOV.U32 R152, RZ, RZ, R70 ;  /* 0x000000ffff987224 */ /* 0x000fe400078e0046 */
[----:B------:R-:W1:Y:S02]  /*5560*/  MUFU.EX2 R151, R3 ;  /* 0x0000000300977308 */ /* 0x000e640000000800 */
[----:B-1----:R-:W-:Y:S01]  /*5570*/  F2FP.PACK_AB R7, R151, R161 ;  /* 0x000000a19707723e */ /* 0x002fe200000000ff */
[----:B------:R-:W-:-:S05]  /*5580*/  FFMA.FTZ R3, R153, c[0x0][0x2d0], -R2 ;  /* 0x0000b40099037a23 */ /* 0x000fca0000010802 */
[----:B------:R1:W-:Y:S01]  /*5590*/  MUFU.EX2 R150, R3 ;  /* 0x0000000300967308 */ /* 0x0003e20000000800 */
[C---:B------:R-:W-:Y:S08]  /*55a0*/  HMMA.16816.F32 R84, R4.reuse, R12, R52 ;  /* 0x0000000c0454723c */ /* 0x040ff00000001834 */
[----:B------:R-:W-:Y:S01]  /*55b0*/  HMMA.16816.F32 R80, R4, R14, R60 ;  /* 0x0000000e0450723c */ /* 0x000fe2000000183c */
[----:B------:R-:W2:Y:S01]  /*55c0*/  LDSM.16.MT88.4 R12, [R200+0x5000] ;  /* 0x00500000c80c783b */ /* 0x000ea20000004200 */
[----:B-1----:R-:W-:-:S06]  /*55d0*/  FFMA.FTZ R3, R154, c[0x0][0x2d0], -R2 ;  /* 0x0000b4009a037a23 */ /* 0x002fcc0000010802 */
[C---:B------:R-:W-:Y:S01]  /*55e0*/  HMMA.16816.F32 R76, R4.reuse, R8, R48 ;  /* 0x00000008044c723c */ /* 0x040fe20000001830 */
[----:B------:R1:W4:Y:S07]  /*55f0*/  MUFU.EX2 R149, R3 ;  /* 0x0000000300957308 */ /* 0x00032e0000000800 */
[C---:B------:R-:W-:Y:S01]  /*5600*/  HMMA.16816.F32 R72, R4.reuse, R10, R32 ;  /* 0x0000000a0448723c */ /* 0x040fe20000001820 */
[----:B------:R-:W2:Y:S04]  /*5610*/  LDSM.16.MT88.4 R8, [R199+0x5000] ;  /* 0x00500000c708783b */ /* 0x000ea80000004200 */
[----:B------:R-:W-:Y:S03]  /*5620*/  LDSM.16.MT88.4 R32, [R198+0x2000] ;  /* 0x00200000c620783b */ /* 0x000fe60000004200 */
[----:B-----5:R-:W-:Y:S01]  /*5630*/  HMMA.16816.F32 R64, R4, R20, R28 ;  /* 0x000000140440723c */ /* 0x020fe2000000181c */
[----:B------:R-:W5:Y:S01]  /*5640*/  LDSM.16.MT88.4 R28, [R201+0x5000] ;  /* 0x00500000c91c783b */ /* 0x000f620000004200 */
[----:B-1----:R-:W-:-:S04]  /*5650*/  FFMA.FTZ R3, R155, c[0x0][0x2d0], -R2 ;  /* 0x0000b4009b037a23 */ /* 0x002fc80000010802 */
[----:B------:R1:W-:Y:S02]  /*5660*/  MUFU.EX2 R148, R3 ;  /* 0x0000000300947308 */ /* 0x0003e40000000800 */
[C---:B------:R-:W-:Y:S08]  /*5670*/  HMMA.16816.F32 R52, R4.reuse, R24, R100 ;  /* 0x000000180434723c */ /* 0x040ff00000001864 */
[----:B------:R-:W-:Y:S01]  /*5680*/  HMMA.16816.F32 R56, R4, R26, R92 ;  /* 0x0000001a0438723c */ /* 0x000fe2000000185c */
[----:B------:R-:W4:Y:S01]  /*5690*/  LDSM.16.MT88.4 R24, [R200+0x2000] ;  /* 0x00200000c818783b */ /* 0x000f220000004200 */
[----:B-1----:R-:W-:-:S06]  /*56a0*/  FFMA.FTZ R3, R156, c[0x0][0x2d0], -R2 ;  /* 0x0000b4009c037a23 */ /* 0x002fcc0000010802 */
[C---:B---3--:R-:W-:Y:S01]  /*56b0*/  HMMA.16816.F32 R48, R4.reuse, R16, R112 ;  /* 0x000000100430723c */ /* 0x048fe20000001870 */
[----:B------:R1:W3:Y:S07]  /*56c0*/  MUFU.EX2 R147, R3 ;  /* 0x0000000300937308 */ /* 0x0002ee0000000800 */
[C---:B------:R-:W-:Y:S01]  /*56d0*/  HMMA.16816.F32 R40, R4.reuse, R18, R104 ;  /* 0x000000120428723c */ /* 0x040fe20000001868 */
[----:B------:R-:W3:Y:S07]  /*56e0*/  LDSM.16.MT88.4 R16, [R199+0x2000] ;  /* 0x00200000c710783b */ /* 0x000eee0000004200 */
[----:B------:R-:W-:Y:S01]  /*56f0*/  HMMA.16816.F32 R60, R4, R22, R108 ;  /* 0x00000016043c723c */ /* 0x000fe2000000186c */
[----:B------:R-:W3:Y:S01]  /*5700*/  LDSM.16.MT88.4 R20, [R201+0x2000] ;  /* 0x00200000c914783b */ /* 0x000ee20000004200 */
[----:B-1----:R-:W-:-:S04]  /*5710*/  FFMA.FTZ R3, R157, c[0x0][0x2d0], -R0 ;  /* 0x0000b4009d037a23 */ /* 0x002fc80000010800 */
[----:B------:R1:W-:Y:S02]  /*5720*/  MUFU.EX2 R146, R3 ;  /* 0x0000000300927308 */ /* 0x0003e40000000800 */
[C---:B--2---:R-:W-:Y:S08]  /*5730*/  HMMA.16816.F32 R44, R4.reuse, R12, R36 ;  /* 0x0000000c042c723c */ /* 0x044ff00000001824 */
[----:B------:R-:W-:Y:S01]  /*5740*/  HMMA.16816.F32 R36, R4, R14, R116 ;  /* 0x0000000e0424723c */ /* 0x000fe20000001874 */
[----:B------:R-:W2:Y:S01]  /*5750*/  LDSM.16.MT88.4 R12, [R198+0x5800] ;  /* 0x00580000c60c783b */ /* 0x000ea20000004200 */
[----:B-1----:R-:W-:-:S06]  /*5760*/  FFMA.FTZ R3, R159, c[0x0][0x2d0], -R0 ;  /* 0x0000b4009f037a23 */ /* 0x002fcc0000010800 */
[C---:B------:R-:W-:Y:S01]  /*5770*/  HMMA.16816.F32 R100, R4.reuse, R8, R124 ;  /* 0x000000080464723c */ /* 0x040fe2000000187c */
[----:B------:R-:W-:Y:S01]  /*5780*/  LDSM.16.MT88.4 R124, [R199+0x6800] ;  /* 0x00680000c77c783b */ /* 0x000fe20000004200 */
[----:B------:R1:W1:Y:S06]  /*5790*/  MUFU.EX2 R145, R3 ;  /* 0x0000000300917308 */ /* 0x00026c0000000800 */
[C---:B------:R-:W-:Y:S01]  /*57a0*/  HMMA.16816.F32 R108, R4.reuse, R10, R120 ;  /* 0x0000000a046c723c */ /* 0x040fe20000001878 */
[----:B------:R-:W2:Y:S07]  /*57b0*/  LDSM.16.MT88.4 R8, [R200+0x5800] ;  /* 0x00580000c808783b */ /* 0x000eae0000004200 */
[----:B-----5:R-:W-:Y:S01]  /*57c0*/  HMMA.16816.F32 R116, R4, R28, R96 ;  /* 0x0000001c0474723c */ /* 0x020fe20000001860 */
[----:B-1----:R-:W-:-:S04]  /*57d0*/  FFMA.FTZ R3, R158, c[0x0][0x2d0], -R0 ;  /* 0x0000b4009e037a23 */ /* 0x002fc80000010800 */
[----:B------:R1:W-:Y:S03]  /*57e0*/  MUFU.EX2 R144, R3 ;  /* 0x0000000300907308 */ /* 0x0003e60000000800 */
[----:B------:R-:W-:Y:S01]  /*57f0*/  HMMA.16816.F32 R92, R4, R30, R88 ;  /* 0x0000001e045c723c */ /* 0x000fe20000001858 */
[----:B------:R-:W-:Y:S06]  /*5800*/  LDSM.16.MT88.4 R28, [R199+0x5800] ;  /* 0x00580000c71c783b */ /* 0x000fec0000004200 */
[----:B----4-:R-:W-:-:S02]  /*5810*/  F2FP.PACK_AB R4, R149, R150 ;  /* 0x000000969504723e */ /* 0x010fc400000000ff */
[----:B---3--:R-:W-:Y:S02]  /*5820*/  F2FP.PACK_AB R6, R147, R148 ;  /* 0x000000949306723e */ /* 0x008fe400000000ff */
[----:B------:R-:W-:Y:S01]  /*5830*/  F2FP.PACK_AB R5, R145, R146 ;  /* 0x000000929105723e */ /* 0x000fe200000000ff */
[----:B-1----:R-:W-:-:S04]  /*5840*/  FFMA.FTZ R3, R160, c[0x0][0x2d0], -R0 ;  /* 0x0000b400a0037a23 */ /* 0x002fc80000010800 */
[----:B------:R1:W3:Y:S02]  /*5850*/  MUFU.EX2 R143, R3 ;  /* 0x00000003008f7308 */ /* 0x0002e40000000800 */
[----:B-1----:R-:W-:Y:S01]  /*5860*/  FFMA.FTZ R3, R176, c[0x0][0x2d0], -R2 ;  /* 0x0000b400b0037a23 */ /* 0x002fe20000010802 */
[----:B---3--:R-:W-:-:S05]  /*5870*/  F2FP.PACK_AB R7, R143, R144 ;  /* 0x000000908f07723e */ /* 0x008fca00000000ff */
[----:B------:R1:W-:Y:S02]  /*5880*/  MUFU.EX2 R142, R3 ;  /* 0x00000003008e7308 */ /* 0x0003e40000000800 */
[C---:B------:R-:W-:Y:S08]  /*5890*/  HMMA.16816.F32 R104, R4.reuse, R34, R80 ;  /* 0x000000220468723c */ /* 0x040ff00000001850 */
[----:B------:R-:W-:Y:S01]  /*58a0*/  HMMA.16816.F32 R80, R4, R24, R76 ;  /* 0x000000180450723c */ /* 0x000fe2000000184c */
[----:B-1----:R-:W-:-:S07]  /*58b0*/  FFMA.FTZ R3, R177, c[0x0][0x2d0], -R2 ;  /* 0x0000b400b1037a23 */ /* 0x002fce0000010802 */
[C---:B------:R-:W-:Y:S01]  /*58c0*/  HMMA.16816.F32 R96, R4.reuse, R16, R64 ;  /* 0x000000100460723c */ /* 0x040fe20000001840 */
[----:B------:R1:W3:Y:S07]  /*58d0*/  MUFU.EX2 R141, R3 ;  /* 0x00000003008d7308 */ /* 0x0002ee0000000800 */
[C---:B------:R-:W-:Y:S08]  /*58e0*/  HMMA.16816.F32 R76, R4.reuse, R20, R52 ;  /* 0x00000014044c723c */ /* 0x040ff00000001834 */
[C---:B------:R-:W-:Y:S01]  /*58f0*/  HMMA.16816.F32 R64, R4.reuse, R22, R56 ;  /* 0x000000160440723c */ /* 0x040fe20000001838 */
[--C-:B-1----:R-:W-:Y:S01]  /*5900*/  FFMA.FTZ R3, R178, c[0x0][0x2d0], -R2.reuse ;  /* 0x0000b400b2037a23 */ /* 0x102fe20000010802 */
[----:B------:R-:W1:Y:S03]  /*5910*/  LDSM.16.MT88.4 R20, [R201+0x5800] ;  /* 0x00580000c914783b */ /* 0x000e660000004200 */
[----:B------:R4:W-:Y:S03]  /*5920*/  MUFU.EX2 R140, R3 ;  /* 0x00000003008c7308 */ /* 0x0009e60000000800 */
[C---:B------:R-:W-:Y:S08]  /*5930*/  HMMA.16816.F32 R112, R4.reuse, R32, R84 ;  /* 0x000000200470723c */ /* 0x040ff00000001854 */
[----:B------:R-:W-:Y:S01]  /*5940*/  HMMA.16816.F32 R84, R4, R18, R60 ;  /* 0x000000120454723c */ /* 0x000fe2000000183c */
[----:B------:R-:W-:Y:S01]  /*5950*/  LDSM.16.MT88.4 R16, [R198+0x2800] ;  /* 0x00280000c610783b */ /* 0x000fe20000004200 */
[----:B----4-:R-:W-:-:S06]  /*5960*/  FFMA.FTZ R3, R179, c[0x0][0x2d0], -R2 ;  /* 0x0000b400b3037a23 */ /* 0x010fcc0000010802 */
[C---:B--2---:R-:W-:Y:S01]  /*5970*/  HMMA.16816.F32 R60, R4.reuse, R12, R48 ;  /* 0x0000000c043c723c */ /* 0x044fe20000001830 */
[----:B------:R2:W4:Y:S07]  /*5980*/  MUFU.EX2 R139, R3 ;  /* 0x00000003008b7308 */ /* 0x00052e0000000800 */
[C---:B------:R-:W-:Y:S01]  /*5990*/  HMMA.16816.F32 R52, R4.reuse, R14, R40 ;  /* 0x0000000e0434723c */ /* 0x040fe20000001828 */
[----:B------:R-:W5:Y:S07]  /*59a0*/  LDSM.16.MT88.4 R12, [R200+0x2800] ;  /* 0x00280000c80c783b */ /* 0x000f6e0000004200 */
[----:B------:R-:W-:Y:S01]  /*59b0*/  HMMA.16816.F32 R88, R4, R26, R72 ;  /* 0x0000001a0458723c */ /* 0x000fe20000001848 */
[----:B--2---:R-:W-:Y:S01]  /*59c0*/  FFMA.FTZ R3, R209, c[0x0][0x2d0], -R0 ;  /* 0x0000b400d1037a23 */ /* 0x004fe20000010800 */
[----:B------:R-:W2:Y:S01]  /*59d0*/  LDSM.16.MT88.4 R24, [R201+0x2800] ;  /* 0x00280000c918783b */ /* 0x000ea20000004200 */
[----:B------:R-:W-:-:S02]  /*59e0*/  IADD3 R209, R250, -0x2, RZ ;  /* 0xfffffffefad17810 */ /* 0x000fc40007ffe0ff */
[----:B------:R3:W-:Y:S02]  /*59f0*/  MUFU.EX2 R138, R3 ;  /* 0x00000003008a7308 */ /* 0x0007e40000000800 */
[----:B------:R-:W-:Y:S01]  /*5a00*/  ISETP.GE.AND P0, PT, R209, R152, PT ;  /* 0x00000098d100720c */ /* 0x000fe20003f06270 */
[C---:B------:R-:W-:Y:S08]  /*5a10*/  HMMA.16816.F32 R48, R4.reuse, R8, R44 ;  /* 0x000000080430723c */ /* 0x040ff0000000182c */
[----:B-1----:R-:W-:Y:S01]  /*5a20*/  HMMA.16816.F32 R44, R4, R20, R116 ;  /* 0x00000014042c723c */ /* 0x002fe20000001874 */
[----:B------:R-:W-:Y:S01]  /*5a30*/  LDSM.16.MT88.4 R116, [R200+0x6800] ;  /* 0x00680000c874783b */ /* 0x000fe20000004200 */
[----:B---3--:R-:W-:-:S06]  /*5a40*/  FFMA.FTZ R3, R210, c[0x0][0x2d0], -R0 ;  /* 0x0000b400d2037a23 */ /* 0x008fcc0000010800 */
[C---:B------:R-:W-:Y:S01]  /*5a50*/  HMMA.16816.F32 R40, R4.reuse, R22, R92 ;  /* 0x000000160428723c */ /* 0x040fe2000000185c */
[----:B------:R1:W3:Y:S01]  /*5a60*/  MUFU.EX2 R137, R3 ;  /* 0x0000000300897308 */ /* 0x0002e20000000800 */
[----:B------:R-:W2:Y:S04]  /*5a70*/  LDSM.16.MT88.4 R20, [R200+0x6000] ;  /* 0x00600000c814783b */ /* 0x000ea80000004200 */
[----:B------:R-:W-:Y:S02]  /*5a80*/  LDSM.16.MT88.4 R92, [R199+0x3000] ;  /* 0x00300000c75c783b */ /* 0x000fe40000004200 */
[C---:B------:R-:W-:Y:S02]  /*5a90*/  HMMA.16816.F32 R36, R4.reuse, R10, R36 ;  /* 0x0000000a0424723c */ /* 0x040fe40000001824 */
[----:B------:R-:W-:Y:S06]  /*5aa0*/  LDSM.16.MT88.4 R8, [R199+0x2800] ;  /* 0x00280000c708783b */ /* 0x000fec0000004200 */
[C---:B------:R-:W-:Y:S01]  /*5ab0*/  HMMA.16816.F32 R32, R4.reuse, R28, R100 ;  /* 0x0000001c0420723c */ /* 0x040fe20000001864 */
[----:B-1----:R-:W-:Y:S01]  /*5ac0*/  FFMA.FTZ R3, R212, c[0x0][0x2d0], -R0 ;  /* 0x0000b400d4037a23 */ /* 0x002fe20000010800 */
[----:B------:R-:W-:Y:S03]  /*5ad0*/  LDSM.16.MT88.4 R100, [R201+0x3000] ;  /* 0x00300000c964783b */ /* 0x000fe60000004200 */
[----:B------:R1:W-:Y:S03]  /*5ae0*/  MUFU.EX2 R136, R3 ;  /* 0x0000000300887308 */ /* 0x0003e60000000800 */
[----:B------:R-:W-:Y:S01]  /*5af0*/  HMMA.16816.F32 R56, R4, R30, R108 ;  /* 0x0000001e0438723c */ /* 0x000fe2000000186c */
[----:B------:R-:W-:Y:S04]  /*5b00*/  LDSM.16.MT88.4 R28, [R198+0x6000] ;  /* 0x00600000c61c783b */ /* 0x000fe80000004200 */
[----:B------:R-:W-:Y:S02]  /*5b10*/  LDSM.16.MT88.4 R108, [R198+0x6800] ;  /* 0x00680000c66c783b */ /* 0x000fe40000004200 */
[----:B------:R-:W-:-:S02]  /*5b20*/  F2FP.PACK_AB R4, R141, R142 ;  /* 0x0000008e8d04723e */ /* 0x000fc400000000ff */
[----:B----4-:R-:W-:Y:S02]  /*5b30*/  F2FP.PACK_AB R6, R139, R140 ;  /* 0x0000008c8b06723e */ /* 0x010fe400000000ff */
[----:B---3--:R-:W-:Y:S01]  /*5b40*/  F2FP.PACK_AB R5, R137, R138 ;  /* 0x0000008a8905723e */ /* 0x008fe200000000ff */
[----:B-1----:R-:W-:-:S04]  /*5b50*/  FFMA.FTZ R3, R211, c[0x0][0x2d0], -R0 ;  /* 0x0000b400d3037a23 */ /* 0x002fc80000010800 */
[----:B------:R-:W1:Y:S02]  /*5b60*/  MUFU.EX2 R71, R3 ;  /* 0x0000000300477308 */ /* 0x000e640000000800 */
[----:B-1----:R-:W-:Y:S01]  /*5b70*/  F2FP.PACK_AB R7, R71, R136 ;  /* 0x000000884707723e */ /* 0x002fe200000000ff */
[----:B------:R-:W-:-:S05]  /*5b80*/  FFMA.FTZ R3, R221, c[0x0][0x2d0], -R2 ;  /* 0x0000b400dd037a23 */ /* 0x000fca0000010802 */
[----:B------:R1:W-:Y:S01]  /*5b90*/  MUFU.EX2 R70, R3 ;  /* 0x0000000300467308 */ /* 0x0003e20000000800 */
[C---:B-----5:R-:W-:Y:S08]  /*5ba0*/  HMMA.16816.F32 R80, R4.reuse, R12, R80 ;  /* 0x0000000c0450723c */ /* 0x060ff00000001850 */
[----:B------:R-:W-:Y:S01]  /*5bb0*/  HMMA.16816.F32 R88, R4, R14, R88 ;  /* 0x0000000e0458723c */ /* 0x000fe20000001858 */
[----:B------:R-:W3:Y:S01]  /*5bc0*/  LDSM.16.MT88.4 R12, [R199+0x6000] ;  /* 0x00600000c70c783b */ /* 0x000ee20000004200 */
[----:B-1----:R-:W-:-:S06]  /*5bd0*/  FFMA.FTZ R3, R222, c[0x0][0x2d0], -R2 ;  /* 0x0000b400de037a23 */ /* 0x002fcc0000010802 */
[C---:B--2---:R-:W-:Y:S01]  /*5be0*/  HMMA.16816.F32 R120, R4.reuse, R26, R64 ;  /* 0x0000001a0478723c */ /* 0x044fe20000001840 */
[----:B------:R1:W2:Y:S07]  /*5bf0*/  MUFU.EX2 R26, R3 ;  /* 0x00000003001a7308 */ /* 0x0002ae0000000800 */
[C---:B------:R-:W-:Y:S08]  /*5c00*/  HMMA.16816.F32 R72, R4.reuse, R16, R112 ;  /* 0x000000100448723c */ /* 0x040ff00000001870 */
[----:B------:R-:W-:Y:S01]  /*5c10*/  HMMA.16816.F32 R112, R4, R24, R76 ;  /* 0x000000180470723c */ /* 0x000fe2000000184c */
[----:B------:R-:W-:Y:S01]  /*5c20*/  LDSM.16.MT88.4 R76, [R198+0x3000] ;  /* 0x00300000c64c783b */ /* 0x000fe20000004200 */
[--C-:B-1----:R-:W-:Y:S01]  /*5c30*/  FFMA.FTZ R3, R223, c[0x0][0x2d0], -R2.reuse ;  /* 0x0000b400df037a23 */ /* 0x102fe20000010802 */
[----:B--2---:R-:W-:Y:S01]  /*5c40*/  F2FP.PACK_AB R64, R26, R70 ;  /* 0x000000461a40723e */ /* 0x004fe200000000ff */
[----:B------:R-:W-:-:S02]  /*5c50*/  FFMA.FTZ R2, R224, c[0x0][0x2d0], -R2 ;  /* 0x0000b400e0027a23 */ /* 0x000fc40000010802 */
[----:B------:R-:W-:Y:S02]  /*5c60*/  MUFU.EX2 R25, R3 ;  /* 0x0000000300197308 */ /* 0x000fe40000000800 */
[C---:B------:R-:W-:Y:S06]  /*5c70*/  HMMA.16816.F32 R48, R4.reuse, R20, R48 ;  /* 0x000000140430723c */ /* 0x040fec0000001830 */
[----:B------:R1:W2:Y:S02]  /*5c80*/  MUFU.EX2 R24, R2 ;  /* 0x0000000200187308 */ /* 0x0002a40000000800 */
[C---:B------:R-:W-:Y:S08]  /*5c90*/  HMMA.16816.F32 R16, R4.reuse, R18, R104 ;  /* 0x000000120410723c */ /* 0x040ff00000001868 */
[----:B---3--:R-:W-:Y:S01]  /*5ca0*/  HMMA.16816.F32 R32, R4, R12, R32 ;  /* 0x0000000c0420723c */ /* 0x008fe20000001820 */
[----:B-1----:R-:W-:Y:S01]  /*5cb0*/  FFMA.FTZ R2, R225, c[0x0][0x2d0], -R0 ;  /* 0x0000b400e1027a23 */ /* 0x002fe20000010800 */
[----:B--2---:R-:W-:-:S06]  /*5cc0*/  F2FP.PACK_AB R66, R24, R25 ;  /* 0x000000191842723e */ /* 0x004fcc00000000ff */
[C---:B------:R-:W-:Y:S01]  /*5cd0*/  HMMA.16816.F32 R96, R4.reuse, R8, R96 ;  /* 0x000000080460723c */ /* 0x040fe20000001860 */
[----:B------:R1:W-:Y:S07]  /*5ce0*/  MUFU.EX2 R21, R2 ;  /* 0x0000000200157308 */ /* 0x0003ee0000000800 */
[C---:B------:R-:W-:Y:S01]  /*5cf0*/  HMMA.16816.F32 R104, R4.reuse, R10, R84 ;  /* 0x0000000a0468723c */ /* 0x040fe20000001854 */
[----:B------:R-:W2:Y:S04]  /*5d00*/  LDSM.16.MT88.4 R8, [R201+0x6000] ;  /* 0x00600000c908783b */ /* 0x000ea80000004200 */
[----:B------:R-:W3:Y:S03]  /*5d10*/  LDSM.16.MT88.4 R84, [R200+0x3000] ;  /* 0x00300000c854783b */ /* 0x000ee60000004200 */
[----:B------:R-:W-:Y:S01]  /*5d20*/  HMMA.16816.F32 R60, R4, R28, R60 ;  /* 0x0000001c043c723c */ /* 0x000fe2000000183c */
[----:B-1----:R-:W-:-:S04]  /*5d30*/  FFMA.FTZ R2, R227, c[0x0][0x2d0], -R0 ;  /* 0x0000b400e3027a23 */ /* 0x002fc80000010800 */
[----:B------:R1:W4:Y:S03]  /*5d40*/  MUFU.EX2 R20, R2 ;  /* 0x0000000200147308 */ /* 0x0003260000000800 */
[C---:B------:R-:W-:Y:S08]  /*5d50*/  HMMA.16816.F32 R52, R4.reuse, R30, R52 ;  /* 0x0000001e0434723c */ /* 0x040ff00000001834 */
[----:B------:R-:W-:Y:S01]  /*5d60*/  HMMA.16816.F32 R36, R4, R22, R36 ;  /* 0x000000160424723c */ /* 0x000fe20000001824 */
[--C-:B-1----:R-:W-:Y:S01]  /*5d70*/  FFMA.FTZ R2, R226, c[0x0][0x2d0], -R0.reuse ;  /* 0x0000b400e2027a23 */ /* 0x102fe20000010800 */
[----:B----4-:R-:W-:Y:S01]  /*5d80*/  F2FP.PACK_AB R65, R20, R21 ;  /* 0x000000151441723e */ /* 0x010fe200000000ff */
[----:B------:R-:W-:-:S05]  /*5d90*/  FFMA.FTZ R0, R228, c[0x0][0x2d0], -R0 ;  /* 0x0000b400e4007a23 */ /* 0x000fca0000010800 */
[C---:B------:R-:W-:Y:S01]  /*5da0*/  HMMA.16816.F32 R56, R4.reuse, R14, R56 ;  /* 0x0000000e0438723c */ /* 0x040fe20000001838 */
[----:B------:R1:W-:Y:S07]  /*5db0*/  MUFU.EX2 R13, R2 ;  /* 0x00000002000d7308 */ /* 0x0003ee0000000800 */
[C---:B--2---:R-:W-:Y:S01]  /*5dc0*/  HMMA.16816.F32 R44, R4.reuse, R8, R44 ;  /* 0x00000008042c723c */ /* 0x044fe2000000182c */
[----:B------:R2:W4:Y:S07]  /*5dd0*/  MUFU.EX2 R12, R0 ;  /* 0x00000000000c7308 */ /* 0x00052e0000000800 */
[----:B------:R-:W-:Y:S01]  /*5de0*/  HMMA.16816.F32 R40, R4, R10, R40 ;  /* 0x0000000a0428723c */ /* 0x000fe20000001828 */
[----:B-1----:R-:W-:Y:S01]  /*5df0*/  FADD.FTZ R2, R242, R240 ;  /* 0x000000f0f2027221 */ /* 0x002fe20000010000 */
[----:B------:R-:W1:Y:S03]  /*5e00*/  LDSM.16.MT88.4 R4, [R201+0x6800] ;  /* 0x00680000c904783b */ /* 0x000e660000004200 */
[----:B------:R-:W-:-:S02]  /*5e10*/  FADD.FTZ R2, R243, R2 ;  /* 0x00000002f3027221 */ /* 0x000fc40000010000 */
[----:B--2---:R-:W-:Y:S01]  /*5e20*/  FADD.FTZ R0, R248, R247 ;  /* 0x000000f7f8007221 */ /* 0x004fe20000010000 */
[----:B----4-:R-:W-:Y:S01]  /*5e30*/  F2FP.PACK_AB R67, R12, R13 ;  /* 0x0000000d0c43723e */ /* 0x010fe200000000ff */
[----:B------:R-:W-:Y:S02]  /*5e40*/  FADD.FTZ R2, R245, R2 ;  /* 0x00000002f5027221 */ /* 0x000fe40000010000 */
[----:B------:R-:W-:Y:S02]  /*5e50*/  FADD.FTZ R0, R246, R0 ;  /* 0x00000000f6007221 */ /* 0x000fe40000010000 */
[----:B------:R-:W-:Y:S02]  /*5e60*/  FADD.FTZ R2, R236, R2 ;  /* 0x00000002ec027221 */ /* 0x000fe40000010000 */
[----:B------:R-:W-:Y:S01]  /*5e70*/  FADD.FTZ R0, R249, R0 ;  /* 0x00000000f9007221 */ /* 0x000fe20000010000 */
[----:B---3--:R-:W-:Y:S01]  /*5e80*/  HMMA.16816.F32 R80, R64, R84, R80 ;  /* 0x000000544050723c */ /* 0x008fe20000001850 */
[----:B------:R-:W-:-:S02]  /*5e90*/  FADD.FTZ R2, R234, R2 ;  /* 0x00000002ea027221 */ /* 0x000fc40000010000 */
[----:B------:R-:W-:Y:S02]  /*5ea0*/  FADD.FTZ R0, R239, R0 ;  /* 0x00000000ef007221 */ /* 0x000fe40000010000 */
[----:B------:R-:W-:Y:S02]  /*5eb0*/  FADD.FTZ R2, R235, R2 ;  /* 0x00000002eb027221 */ /* 0x000fe40000010000 */
[----:B------:R-:W-:Y:S01]  /*5ec0*/  FADD.FTZ R0, R241, R0 ;  /* 0x00000000f1007221 */ /* 0x000fe20000010000 */
[----:B------:R-:W-:Y:S01]  /*5ed0*/  HMMA.16816.F32 R84, R64, R86, R88 ;  /* 0x000000564054723c */ /* 0x000fe20000001858 */
        /* <DEDUP_REMOVED lines=9> */
[----:B------:R-:W-:Y:S03]  /*5f70*/  HMMA.16816.F32 R96, R64, R100, R112 ;  /* 0x000000644060723c */ /* 0x000fe60000001870 */
[----:B------:R-:W-:-:S04]  /*5f80*/  FADD.FTZ R0, R217, R0 ;  /* 0x00000000d9007221 */ /* 0x000fc80000010000 */
        /* <DEDUP_REMOVED lines=42> */
[----:B------:R-:W-:-:S05]  /*6230*/  FADD.FTZ R0, R12, R0 ;  /* 0x000000000c007221 */ /* 0x000fca0000010000 */
[----:B------:R2:W-:Y:S02]  /*6240*/  STL [R1+0x4], R0 ;  /* 0x0000040001007387 */ /* 0x0005e40000100800 */
[C---:B------:R-:W-:Y:S02]  /*6250*/  HMMA.16816.F32 R124, R64.reuse, R126, R56 ;  /* 0x0000007e407c723c */ /* 0x040fe40000001838 */
[----:B------:R2:W-:Y:S06]  /*6260*/  STL [R1], R2 ;  /* 0x0000000201007387 */ /* 0x0005ec0000100800 */
[C---:B-1----:R-:W-:Y:S08]  /*6270*/  HMMA.16816.F32 R60, R64.reuse, R4, R44 ;  /* 0x00000004403c723c */ /* 0x042ff0000000182c */
[----:B------:R-:W-:Y:S01]  /*6280*/  HMMA.16816.F32 R64, R64, R6, R40 ;  /* 0x000000064040723c */ /* 0x000fe20000001828 */
[----:B------:R-:W-:Y:S07]  /*6290*/  @!UPT UIADD3 URZ, URZ, URZ, URZ ;  /* 0x0000003f3f3ff290 */ /* 0x000fee000fffe03f */
[----:B------:R-:W-:Y:S11]  /*62a0*/  @!P0 BRA `(.L_x_141) ;  /* 0x00003ae000008947 */ /* 0x000ff60003800000 */
[----:B------:R-:W3:Y:S04]  /*62b0*/  LDL.64 R154, [R1+0x38] ;  /* 0x00003800019a7983 */ /* 0x000ee80000100a00 */
[----:B------:R-:W4:Y:S04]  /*62c0*/  LDL.64 R152, [R1+0x40] ;  /* 0x0000400001987983 */ /* 0x000f280000100a00 */
[----:B------:R-:W5:Y:S01]  /*62d0*/  LDL.64 R156, [R1+0x8] ;  /* 0x00000800019c7983 */ /* 0x000f620000100a00 */
[----:B--2---:R-:W-:Y:S01]  /*62e0*/  IMAD.MOV.U32 R0, RZ, RZ, c[0x0][0x208] ;  /* 0x00008200ff007624 */ /* 0x004fe200078e00ff */
[----:B------:R-:W-:Y:S01]  /*62f0*/  LOP3.LUT P1, RZ, R251, 0x2, RZ, 0xc0, !PT ;  /* 0x00000002fbff7812 */ /* 0x000fe2000782c0ff */
[----:B------:R-:W-:Y:S01]  /*6300*/  IMAD.MOV.U32 R236, RZ, RZ, c[0x0][0x20c] ;  /* 0x00008300ffec7624 */ /* 0x000fe200078e00ff */
[----:B------:R-:W1:Y:S01]  /*6310*/  S2R R159, SR_TID.X ;  /* 0x00000000009f7919 */ /* 0x000e620000002100 */
[----:B------:R-:W-:-:S02]  /*6320*/  LOP3.LUT R229, R229, 0xfffffffd, RZ, 0xc0, !PT ;  /* 0xfffffffde5e57812 */ /* 0x000fc400078ec0ff */
[----:B------:R-:W-:Y:S02]  /*6330*/  ISETP.GE.AND P6, PT, R252, c[0x0][0x1d4], PT ;  /* 0x00007500fc007a0c */ /* 0x000fe40003fc6270 */
[C-C-:B------:R-:W-:Y:S02]  /*6340*/  SHF.L.U64.HI R2, R0.reuse, 0x6, R236.reuse ;  /* 0x0000000600027819 */ /* 0x140fe400000102ec */
[C---:B------:R-:W-:Y:S01]  /*6350*/  SHF.L.U64.HI R237, R0.reuse, 0x5, R236 ;  /* 0x0000000500ed7819 */ /* 0x040fe200000102ec */
[----:B------:R-:W-:Y:S01]  /*6360*/  IMAD.SHL.U32 R236, R0, 0x20, RZ ;  /* 0x0000002000ec7824 */ /* 0x000fe200078e00ff */
[----:B------:R-:W-:Y:S02]  /*6370*/  LOP3.LUT P4, RZ, R251, 0x4, RZ, 0xc0, !PT ;  /* 0x00000004fbff7812 */ /* 0x000fe4000788c0ff */
[----:B------:R-:W-:-:S04]  /*6380*/  @P1 LOP3.LUT R229, R229, 0x2, RZ, 0xfc, !PT ;  /* 0x00000002e5e51812 */ /* 0x000fc800078efcff */
[----:B------:R-:W-:Y:S02]  /*6390*/  LOP3.LUT R229, R229, 0xfffffffe, RZ, 0xc0, !PT ;  /* 0xfffffffee5e57812 */ /* 0x000fe400078ec0ff */
[----:B-1----:R-:W-:-:S13]  /*63a0*/  ISETP.GT.AND P0, PT, R159, 0x7f, PT ;  /* 0x0000007f9f00780c */ /* 0x002fda0003f04270 */
[----:B------:R-:W-:Y:S01]  /*63b0*/  @P0 LOP3.LUT R229, R229, 0x1, RZ, 0xfc, !PT ;  /* 0x00000001e5e50812 */ /* 0x000fe200078efcff */
[----:B---3--:R-:W-:Y:S02]  /*63c0*/  IMAD.MOV.U32 R3, RZ, RZ, R155 ;  /* 0x000000ffff037224 */ /* 0x008fe400078e009b */
[----:B----4-:R-:W-:Y:S01]  /*63d0*/  IMAD.MOV.U32 R2, RZ, RZ, R152 ;  /* 0x000000ffff027224 */ /* 0x010fe200078e0098 */
[----:B-----5:R-:W-:-:S04]  /*63e0*/  ISETP.GE.AND P5, PT, R156, c[0x0][0x1d4], PT ;  /* 0x000075009c007a0c */ /* 0x020fc80003fa6270 */
[----:B------:R1:W-:Y:S04]  /*63f0*/  STL.64 [R1+0x18], R2 ;  /* 0x0000180201007387 */ /* 0x0003e80000100a00 */
.L_x_144:
[----:B-1----:R-:W2:Y:S01]  /*6400*/  LDL.64 R2, [R1+0x18] ;  /* 0x0000180001027983 */ /* 0x002ea20000100a00 */
[----:B------:R-:W-:Y:S04]  /*6410*/  DEPBAR.LE SB0, 0x0 ;  /* 0x000080000000791a */ /* 0x000fe80000000000 */
[----:B------:R-:W-:Y:S01]  /*6420*/  WARPSYNC 0xffffffff ;  /* 0xffffffff00007948 */ /* 0x000fe20003800000 */
[----:B------:R-:W3:Y:S01]  /*6430*/  LDL.64 R54, [R1+0x40] ;  /* 0x0000400001367983 */ /* 0x000ee20000100a00 */
[----:B------:R-:W-:Y:S01]  /*6440*/  SHF.R.S32.HI R0, RZ, 0x1f, R209 ;  /* 0x0000001fff007819 */ /* 0x000fe200000114d1 */
[----:B------:R-:W-:Y:S01]  /*6450*/  IMAD.WIDE.U32 R36, R209, c[0x0][0x208], RZ ;  /* 0x00008200d1247a25 */ /* 0x000fe200078e00ff */
[----:B------:R-:W-:Y:S01]  /*6460*/  MOV R169, c[0x0][0x20c] ;  /* 0x0000830000a97a02 */ /* 0x000fe20000000f00 */
[----:B------:R-:W-:Y:S01]  /*6470*/  BSSY B0, `(.L_x_142) ;  /* 0x000018e000007945 */ /* 0x000fe20003800000 */
[----:B------:R-:W-:Y:S01]  /*6480*/  MOV R168, c[0x0][0x208] ;  /* 0x0000820000a87a02 */ /* 0x000fe20000000f00 */
[----:B------:R-:W4:Y:S01]  /*6490*/  LDL.64 R46, [R1+0x38] ;  /* 0x00003800012e7983 */ /* 0x000f220000100a00 */
[----:B------:R-:W-:Y:S01]  /*64a0*/  IMAD R0, R0, c[0x0][0x208], RZ ;  /* 0x0000820000007a24 */ /* 0x000fe200078e02ff */
[----:B------:R-:W-:Y:S01]  /*64b0*/  LOP3.LUT R229, R229, 0xfffffffb, RZ, 0xc0, !PT ;  /* 0xfffffffbe5e57812 */ /* 0x000fe200078ec0ff */
[----:B------:R-:W-:Y:S01]  /*64c0*/  IMAD.WIDE.U32 R38, R36, 0x70, R236 ;  /* 0x0000007024267825 */ /* 0x000fe200078e00ec */
[----:B------:R-:W-:Y:S02]  /*64d0*/  SHF.L.U64.HI R168, R168, 0x6, R169 ;  /* 0x00000006a8a87819 */ /* 0x000fe400000102a9 */
[----:B------:R-:W-:Y:S01]  /*64e0*/  BAR.SYNC.DEFER_BLOCKING 0x0 ;  /* 0x0000000000007b1d */ /* 0x000fe20000010000 */
[----:B------:R-:W-:Y:S05]  /*64f0*/  IMAD R0, R209, c[0x0][0x20c], R0 ;  /* 0x00008300d1007a24 */ /* 0x000fea00078e0200 */
[----:B------:R-:W-:Y:S05]  /*6500*/  IADD3 R0, R37, R0, RZ ;  /* 0x0000000025007210 */ /* 0x000fea0007ffe0ff */
[----:B------:R-:W-:Y:S01]  /*6510*/  IMAD R37, R0, 0x70, RZ ;  /* 0x0000007000257824 */ /* 0x000fe200078e02ff */
[----:B------:R-:W1:Y:S08]  /*6520*/  LDSM.16.M88.4 R8, [R196] ;  /* 0x00000000c408783b */ /* 0x000e700000000200 */
[----:B------:R-:W5:Y:S08]  /*6530*/  S2R R45, SR_TID.X ;  /* 0x00000000002d7919 */ /* 0x000f700000002100 */
[----:B------:R-:W5:Y:S08]  /*6540*/  LDSM.16.M88.4 R16, [R196+0x800] ;  /* 0x00080000c410783b */ /* 0x000f700000000200 */
[----:B------:R-:W5:Y:S08]  /*6550*/  LDSM.16.M88.4 R24, [R196+0x1000] ;  /* 0x00100000c418783b */ /* 0x000f700000000200 */
[----:B------:R-:W4:Y:S04]  /*6560*/  LDL R234, [R1+0x30] ;  /* 0x0000300001ea7983 */ /* 0x000f280000100800 */
[----:B------:R-:W5:Y:S01]  /*6570*/  LDSM.16.M88.4 R32, [R196+0x1800] ;  /* 0x00180000c420783b */ /* 0x000f620000000200 */
[C---:B-1----:R-:W-:Y:S03]  /*6580*/  HMMA.16816.F32 R4, R128.reuse, R8, RZ ;  /* 0x000000088004723c */ /* 0x042fe600000018ff */
[----:B-----5:R-:W-:Y:S04]  /*6590*/  SHF.R.S32.HI R44, RZ, 0x1f, R45 ;  /* 0x0000001fff2c7819 */ /* 0x020fe8000001142d */
[----:B------:R-:W1:Y:S01]  /*65a0*/  LDSM.16.M88.4 R40, [R196+0x2000] ;  /* 0x00200000c428783b */ /* 0x000e620000000200 */
[----:B------:R-:W-:Y:S04]  /*65b0*/  ISETP.GT.AND P2, PT, R45, 0x7f, PT ;  /* 0x0000007f2d00780c */ /* 0x000fe80003f44270 */
[-C--:B------:R-:W-:Y:S01]  /*65c0*/  LEA.HI R44, R44, R45.reuse, RZ, 0x3 ;  /* 0x0000002d2c2c7211 */ /* 0x080fe200078f18ff */
[C---:B------:R-:W-:Y:S03]  /*65d0*/  HMMA.16816.F32 R8, R128.reuse, R10, RZ ;  /* 0x0000000a8008723c */ /* 0x040fe600000018ff */
[----:B------:R-:W-:Y:S01]  /*65e0*/  LOP3.LUT R44, R44, 0xfffffff8, RZ, 0xc0, !PT ;  /* 0xfffffff82c2c7812 */ /* 0x000fe200078ec0ff */
[----:B------:R-:W5:Y:S04]  /*65f0*/  LDSM.16.M88.4 R48, [R196+0x2800] ;  /* 0x00280000c430783b */ /* 0x000f680000000200 */
[C---:B------:R-:W-:Y:S01]  /*6600*/  HMMA.16816.F32 R12, R128.reuse, R16, RZ ;  /* 0x00000010800c723c */ /* 0x040fe200000018ff */
[----:B------:R-:W-:Y:S03]  /*6610*/  IADD3 R44, -R44, R45, RZ ;  /* 0x0000002d2c2c7210 */ /* 0x000fe60007ffe1ff */
[----:B------:R-:W-:Y:S01]  /*6620*/  MOV R45, c[0x0][0x208] ;  /* 0x00008200002d7a02 */ /* 0x000fe20000000f00 */
[----:B------:R-:W1:Y:S01]  /*6630*/  LDSM.16.M88.4 R56, [R196+0x3000] ;  /* 0x00300000c438783b */ /* 0x000e620000000200 */
[----:B------:R-:W-:Y:S02]  /*6640*/  LOP3.LUT P3, RZ, R44, 0x2, RZ, 0xc0, !PT ;  /* 0x000000022cff7812 */ /* 0x000fe4000786c0ff */
[C---:B------:R-:W-:Y:S01]  /*6650*/  HMMA.16816.F32 R16, R128.reuse, R18, RZ ;  /* 0x000000128010723c */ /* 0x040fe200000018ff */
[----:B------:R-:W-:Y:S07]  /*6660*/  SHF.L.U32 R45, R45, 0x6, RZ ;  /* 0x000000062d2d7819 */ /* 0x000fee00000006ff */
[C---:B------:R-:W-:Y:S08]  /*6670*/  HMMA.16816.F32 R20, R128.reuse, R24, RZ ;  /* 0x000000188014723c */ /* 0x040ff000000018ff */
[C---:B------:R-:W-:Y:S08]  /*6680*/  HMMA.16816.F32 R24, R128.reuse, R26, RZ ;  /* 0x0000001a8018723c */ /* 0x040ff000000018ff */
[C---:B------:R-:W-:Y:S08]  /*6690*/  HMMA.16816.F32 R28, R128.reuse, R32, RZ ;  /* 0x00000020801c723c */ /* 0x040ff000000018ff */
[C---:B------:R-:W-:Y:S01]  /*66a0*/  HMMA.16816.F32 R32, R128.reuse, R34, RZ ;  /* 0x000000228020723c */ /* 0x040fe200000018ff */
[----:B--2---:R-:W-:Y:S05]  /*66b0*/  IMAD.WIDE.U32 R2, R36, 0x70, R2 ;  /* 0x0000007024027825 */ /* 0x004fea00078e0002 */
[C---:B------:R-:W-:Y:S02]  /*66c0*/  LEA R52, P0, R2.reuse, c[0x0][0x1f8], 0x1 ;  /* 0x00007e0002347a11 */ /* 0x040fe400078008ff */
[----:B------:R-:W-:Y:S04]  /*66d0*/  IADD3 R0, R3, R37, RZ ;  /* 0x0000002503007210 */ /* 0x000fe80007ffe0ff */
[----:B------:R-:W-:Y:S02]  /*66e0*/  LEA.HI.X R53, R2, c[0x0][0x1fc], R0, 0x1, P0 ;  /* 0x00007f0002357a11 */ /* 0x000fe400000f0c00 */
[C---:B------:R-:W-:Y:S02]  /*66f0*/  IADD3 R0, R196.reuse, 0x20, RZ ;  /* 0x00000020c4007810 */ /* 0x040fe40007ffe0ff */
[----:B------:R-:W-:Y:S02]  /*6700*/  @P3 IADD3 R0, R196, -0x20, RZ ;  /* 0xffffffe0c4003810 */ /* 0x000fe40007ffe0ff */
[----:B------:R-:W-:Y:S02]  /*6710*/  @!P2 IADD3 R3, P1, P0, R236, R38, R236 ;  /* 0x00000026ec03a210 */ /* 0x000fe4000783e0ec */
[----:B------:R-:W-:Y:S01]  /*6720*/  IADD3 R2, R37, R39, RZ ;  /* 0x0000002725027210 */ /* 0x000fe20007ffe0ff */
[----:B------:R-:W2:Y:S01]  /*6730*/  LDSM.16.M88.4 R136, [R0] ;  /* 0x000000000088783b */ /* 0x000ea20000000200 */
[C---:B-1----:R-:W-:Y:S02]  /*6740*/  HMMA.16816.F32 R36, R128.reuse, R40, RZ ;  /* 0x000000288024723c */ /* 0x042fe400000018ff */
[----:B------:R-:W-:Y:S02]  /*6750*/  @!P2 IADD3.X R44, R237, R2, R237, P1, P0 ;  /* 0x00000002ed2ca210 */ /* 0x000fe40000fe04ed */
[----:B---3--:R-:W-:Y:S02]  /*6760*/  @!P2 IADD3 R3, P0, R3, R54, RZ ;  /* 0x000000360303a210 */ /* 0x008fe40007f1e0ff */
[----:B------:R-:W-:Y:S01]  /*6770*/  IADD3 R2, P1, R52, R45, RZ ;  /* 0x0000002d34027210 */ /* 0x000fe20007f3e0ff */
[----:B------:R-:W1:Y:S01]  /*6780*/  LDSM.16.M88.4 R140, [R0+0x800] ;  /* 0x00080000008c783b */ /* 0x000e620000000200 */
[C---:B------:R-:W-:Y:S01]  /*6790*/  HMMA.16816.F32 R40, R128.reuse, R42, RZ ;  /* 0x0000002a8028723c */ /* 0x040fe200000018ff */
[----:B----4-:R-:W-:Y:S03]  /*67a0*/  @!P2 IADD3.X R44, R44, R47, RZ, P0, !PT ;  /* 0x0000002f2c2ca210 */ /* 0x010fe600007fe4ff */
[C---:B------:R-:W-:Y:S03]  /*67b0*/  @!P2 LEA R70, P0, R3.reuse, c[0x0][0x1f8], 0x1 ;  /* 0x00007e000346aa11 */ /* 0x040fe600078008ff */
[----:B------:R-:W3:Y:S01]  /*67c0*/  LDSM.16.M88.4 R144, [R0+0x1000] ;  /* 0x001000000090783b */ /* 0x000ee20000000200 */
[----:B------:R-:W-:Y:S04]  /*67d0*/  @!P2 LEA.HI.X R71, R3, c[0x0][0x1fc], R44, 0x1, P0 ;  /* 0x00007f000347aa11 */ /* 0x000fe800000f0c2c */
[-C--:B------:R-:W-:Y:S02]  /*67e0*/  IADD3.X R3, R53, R168.reuse, RZ, P1, !PT ;  /* 0x000000a835037210 */ /* 0x080fe40000ffe4ff */
[----:B------:R-:W-:Y:S01]  /*67f0*/  IADD3 R54, P0, R2, R45, RZ ;  /* 0x0000002d02367210 */ /* 0x000fe20007f1e0ff */
[----:B------:R-:W4:Y:S01]  /*6800*/  LDSM.16.M88.4 R148, [R0+0x1800] ;  /* 0x001800000094783b */ /* 0x000f220000000200 */
[C---:B-----5:R-:W-:Y:S02]  /*6810*/  HMMA.16816.F32 R44, R128.reuse, R48, RZ ;  /* 0x00000030802c723c */ /* 0x060fe400000018ff */
[----:B------:R-:W-:Y:S05]  /*6820*/  IADD3.X R55, R3, R168, RZ, P0, !PT ;  /* 0x000000a803377210 */ /* 0x000fea00007fe4ff */
[----:B------:R-:W5:Y:S01]  /*6830*/  LDSM.16.M88.4 R152, [R0+0x2000] ;  /* 0x002000000098783b */ /* 0x000f620000000200 */
[C---:B------:R-:W-:Y:S07]  /*6840*/  HMMA.16816.F32 R48, R128.reuse, R50, RZ ;  /* 0x000000328030723c */ /* 0x040fee00000018ff */
[----:B------:R-:W1:Y:S08]  /*6850*/  LDSM.16.M88.4 R156, [R0+0x2800] ;  /* 0x00280000009c783b */ /* 0x000e700000000200 */
[----:B------:R2:W1:Y:S01]  /*6860*/  LDSM.16.M88.4 R160, [R0+0x3000] ;  /* 0x0030000000a0783b */ /* 0x0004620000000200 */
[----:B------:R-:W-:Y:S07]  /*6870*/  ISETP.GT.AND P0, PT, R209, R234, PT ;  /* 0x000000ead100720c */ /* 0x000fee0003f04270 */
[----:B------:R-:W-:Y:S01]  /*6880*/  @!PT LDS RZ, [RZ] ;  /* 0x00000000fffff984 */ /* 0x000fe20000000800 */
[----:B------:R-:W-:Y:S01]  /*6890*/  @!PT LDS RZ, [RZ] ;  /* 0x00000000fffff984 */ /* 0x000fe20000000800 */
[----:B------:R-:W-:Y:S01]  /*68a0*/  @!PT LDS RZ, [RZ] ;  /* 0x00000000fffff984 */ /* 0x000fe20000000800 */
[----:B------:R1:W-:Y:S08]  /*68b0*/  LDGSTS.E.BYPASS.LTC128B.128 [R208+0x100], [R52.64], !P5 ;  /* 0x0010000034d07fae */ /* 0x0003f0000e901d46 */
[----:B------:R1:W-:Y:S01]  /*68c0*/  LDGSTS.E.BYPASS.LTC128B.128 [R208+0x3900], [R52.64+0x80], !P6 ;  /* 0x0390008034d07fae */ /* 0x0003e2000f101d46 */
[----:B------:R-:W-:Y:S02]  /*68d0*/  @P0 LOP3.LUT R229, R229, 0x4, RZ, 0xfc, !PT ;  /* 0x00000004e5e50812 */ /* 0x000fe400078efcff */
[C---:B--2---:R-:W-:Y:S05]  /*68e0*/  IADD3 R0, R196.reuse, 0x40, RZ ;  /* 0x00000040c4007810 */ /* 0x044fea0007ffe0ff */
[----:B------:R2:W-:Y:S01]  /*68f0*/  LDGSTS.E.BYPASS.LTC128B.128 [R208+0x1100], [R2.64], !P5 ;  /* 0x0110000002d07fae */ /* 0x0005e2000e901d46 */
[----:B------:R-:W-:Y:S07]  /*6900*/  @P4 IADD3 R0, R196, -0x40, RZ ;  /* 0xffffffc0c4004810 */ /* 0x000fee0007ffe0ff */
[----:B------:R2:W-:Y:S08]  /*6910*/  LDGSTS.E.BYPASS.LTC128B.128 [R208+0x4900], [R2.64+0x80], !P6 ;  /* 0x0490008002d07fae */ /* 0x0005f0000f101d46 */
[----:B------:R1:W-:Y:S08]  /*6920*/  LDGSTS.E.BYPASS.LTC128B.128 [R208+0x2100], [R54.64], !P5 ;  /* 0x0210000036d07fae */ /* 0x0003f0000e901d46 */
[----:B------:R1:W-:Y:S08]  /*6930*/  LDGSTS.E.BYPASS.LTC128B.128 [R208+0x5900], [R54.64+0x80], !P6 ;  /* 0x0590008036d07fae */ /* 0x0003f0000f101d46 */
[----:B------:R2:W-:Y:S08]  /*6940*/  @!P2 LDGSTS.E.BYPASS.LTC128B.128 [R208+0x3100], [R70.64], !P5 ;  /* 0x0310000046d0afae */ /* 0x0005f0000e901d46 */
[----:B------:R2:W-:Y:S08]  /*6950*/  @!P2 LDGSTS.E.BYPASS.LTC128B.128 [R208+0x6900], [R70.64+0x80], !P6 ;  /* 0x0690008046d0afae */ /* 0x0005f0000f101d46 */
[----:B------:R-:W2:Y:S01]  /*6960*/  LDSM.16.M88.4 R168, [R0] ;  /* 0x0000000000a8783b */ /* 0x000ea20000000200 */
[C---:B-1----:R-:W-:Y:S07]  /*6970*/  HMMA.16816.F32 R52, R128.reuse, R56, RZ ;  /* 0x000000388034723c */ /* 0x042fee00000018ff */
[----:B------:R-:W0:Y:S01]  /*6980*/  LDGDEPBAR ;  /* 0x00000000000079af */ /* 0x000e220000000000 */
[----:B------:R-:W-:Y:S07]  /*6990*/  HMMA.16816.F32 R56, R128, R58, RZ ;  /* 0x0000003a8038723c */ /* 0x000fee00000018ff */
[----:B------:R-:W-:Y:S01]  /*69a0*/  LDSM.16.M88.4 R176, [R197+0x3000] ;  /* 0x00300000c5b0783b */ /* 0x000fe20000000200 */
[C---:B------:R-:W-:Y:S08]  /*69b0*/  HMMA.16816.F32 R4, R132.reuse, R136, R4 ;  /* 0x000000888404723c */ /* 0x040ff00000001804 */
[C---:B------:R-:W-:Y:S01]  /*69c0*/  HMMA.16816.F32 R8, R132.reuse, R138, R8 ;  /* 0x0000008a8408723c */ /* 0x040fe20000001808 */
[----:B------:R-:W1:Y:S07]  /*69d0*/  LDSM.16.M88.4 R136, [R0+0x800] ;  /* 0x000800000088783b */ /* 0x000e6e0000000200 */
        /* <DEDUP_REMOVED lines=8> */
[----:B------:R-:W4:Y:S07]  /*6a60*/  LDSM.16.M88.4 R148, [R0+0x2000] ;  /* 0x002000000094783b */ /* 0x000f2e0000000200 */
[C---:B-----5:R-:W-:Y:S08]  /*6a70*/  HMMA.16816.F32 R36, R132.reuse, R152, R36 ;  /* 0x000000988424723c */ /* 0x060ff00000001824 */
[C---:B------:R-:W-:Y:S01]  /*6a80*/  HMMA.16816.F32 R40, R132.reuse, R154, R40 ;  /* 0x0000009a8428723c */ /* 0x040fe20000001828 */
[----:B------:R-:W5:Y:S07]  /*6a90*/  LDSM.16.M88.4 R152, [R0+0x2800] ;  /* 0x002800000098783b */ /* 0x000f6e0000000200 */
[C---:B------:R-:W-:Y:S08]  /*6aa0*/  HMMA.16816.F32 R44, R132.reuse, R156, R44 ;  /* 0x0000009c842c723c */ /* 0x040ff0000000182c */
[C---:B------:R-:W-:Y:S01]  /*6ab0*/  HMMA.16816.F32 R48, R132.reuse, R158, R48 ;  /* 0x0000009e8430723c */ /* 0x040fe20000001830 */
[----:B------:R-:W-:Y:S07]  /*6ac0*/  LDSM.16.M88.4 R156, [R197] ;  /* 0x00000000c59c783b */ /* 0x000fee0000000200 */
[C---:B------:R-:W-:Y:S08]  /*6ad0*/  HMMA.16816.F32 R52, R132.reuse, R160, R52 ;  /* 0x000000a08434723c */ /* 0x040ff00000001834 */
[----:B------:R-:W-:Y:S01]  /*6ae0*/  HMMA.16816.F32 R56, R132, R162, R56 ;  /* 0x000000a28438723c */ /* 0x000fe20000001838 */
[----:B------:R-:W-:Y:S07]  /*6af0*/  LDSM.16.M88.4 R160, [R197+0x2000] ;  /* 0x00200000c5a0783b */ /* 0x000fee0000000200 */
[C---:B--2---:R-:W-:Y:S08]  /*6b00*/  HMMA.16816.F32 R4, R164.reuse, R168, R4 ;  /* 0x000000a8a404723c */ /* 0x044ff00000001804 */
[C---:B------:R-:W-:Y:S01]  /*6b10*/  HMMA.16816.F32 R8, R164.reuse, R170, R8 ;  /* 0x000000aaa408723c */ /* 0x040fe20000001808 */
[----:B------:R-:W-:Y:S07]  /*6b20*/  LDSM.16.M88.4 R168, [R197+0x2800] ;  /* 0x00280000c5a8783b */ /* 0x000fee0000000200 */
[C---:B-1----:R-:W-:Y:S08]  /*6b30*/  HMMA.16816.F32 R12, R164.reuse, R136, R12 ;  /* 0x00000088a40c723c */ /* 0x042ff0000000180c */
[C---:B------:R-:W-:Y:S01]  /*6b40*/  HMMA.16816.F32 R16, R164.reuse, R138, R16 ;  /* 0x0000008aa410723c */ /* 0x040fe20000001810 */
[----:B------:R-:W1:Y:S07]  /*6b50*/  LDSM.16.M88.4 R136, [R0+0x3000] ;  /* 0x003000000088783b */ /* 0x000e6e0000000200 */
[C---:B------:R-:W-:Y:S08]  /*6b60*/  HMMA.16816.F32 R20, R164.reuse, R140, R20 ;  /* 0x0000008ca414723c */ /* 0x040ff00000001814 */
[C---:B------:R-:W-:Y:S01]  /*6b70*/  HMMA.16816.F32 R24, R164.reuse, R142, R24 ;  /* 0x0000008ea418723c */ /* 0x040fe20000001818 */
[----:B------:R-:W2:Y:S07]  /*6b80*/  LDSM.16.M88.4 R140, [R197+0x800] ;  /* 0x00080000c58c783b */ /* 0x000eae0000000200 */
        /* <DEDUP_REMOVED lines=8> */
[----:B------:R-:W-:Y:S07]  /*6c10*/  LDSM.16.M88.4 R152, [R196+0x4000] ;  /* 0x00400000c498783b */ /* 0x000fee0000000200 */
[C---:B-1----:R-:W-:Y:S08]  /*6c20*/  HMMA.16816.F32 R52, R164.reuse, R136, R52 ;  /* 0x00000088a434723c */ /* 0x042ff00000001834 */
[----:B------:R-:W-:Y:S01]  /*6c30*/  HMMA.16816.F32 R56, R164, R138, R56 ;  /* 0x0000008aa438723c */ /* 0x000fe20000001838 */
[----:B------:R-:W1:Y:S07]  /*6c40*/  LDSM.16.M88.4 R136, [R196+0x3800] ;  /* 0x00380000c488783b */ /* 0x000e6e0000000200 */
[C---:B------:R-:W-:Y:S08]  /*6c50*/  HMMA.16816.F32 R4, R172.reuse, R156, R4 ;  /* 0x0000009cac04723c */ /* 0x040ff00000001804 */
[C---:B------:R-:W-:Y:S01]  /*6c60*/  HMMA.16816.F32 R8, R172.reuse, R158, R8 ;  /* 0x0000009eac08723c */ /* 0x040fe20000001808 */
[----:B------:R-:W-:Y:S07]  /*6c70*/  LDSM.16.M88.4 R156, [R202+0x3800] ;  /* 0x00380000ca9c783b */ /* 0x000fee0000000200 */
[C---:B--2---:R-:W-:Y:S08]  /*6c80*/  HMMA.16816.F32 R12, R172.reuse, R140, R12 ;  /* 0x0000008cac0c723c */ /* 0x044ff0000000180c */
        /* <DEDUP_REMOVED lines=8> */
[C---:B------:R-:W-:Y:S08]  /*6d10*/  HMMA.16816.F32 R36, R172.reuse, R160, R36 ;  /* 0x000000a0ac24723c */ /* 0x040ff00000001824 */
[C---:B------:R-:W-:Y:S01]  /*6d20*/  HMMA.16816.F32 R40, R172.reuse, R162, R40 ;  /* 0x000000a2ac28723c */ /* 0x040fe20000001828 */
[----:B------:R-:W-:Y:S07]  /*6d30*/  LDSM.16.M88.4 R160, [R202+0x4000] ;  /* 0x00400000caa0783b */ /* 0x000fee0000000200 */
[C---:B------:R-:W-:Y:S08]  /*6d40*/  HMMA.16816.F32 R44, R172.reuse, R168, R44 ;  /* 0x000000a8ac2c723c */ /* 0x040ff0000000182c */
[C---:B------:R-:W-:Y:S01]  /*6d50*/  HMMA.16816.F32 R48, R172.reuse, R170, R48 ;  /* 0x000000aaac30723c */ /* 0x040fe20000001830 */
[----:B------:R-:W-:Y:S07]  /*6d60*/  LDSM.16.M88.4 R168, [R202+0x4800] ;  /* 0x00480000caa8783b */ /* 0x000fee0000000200 */
[C---:B------:R-:W-:Y:S08]  /*6d70*/  HMMA.16816.F32 R52, R172.reuse, R176, R52 ;  /* 0x000000b0ac34723c */ /* 0x040ff00000001834 */
[----:B------:R-:W-:Y:S01]  /*6d80*/  HMMA.16816.F32 R56, R172, R178, R56 ;  /* 0x000000b2ac38723c */ /* 0x000fe20000001838 */
[----:B------:R-:W-:Y:S07]  /*6d90*/  LDSM.16.M88.4 R176, [R202+0x6000] ;  /* 0x00600000cab0783b */ /* 0x000fee0000000200 */
[C---:B-1----:R-:W-:Y:S08]  /*6da0*/  HMMA.16816.F32 R4, R180.reuse, R136, R4 ;  /* 0x00000088b404723c */ /* 0x042ff00000001804 */
[C---:B------:R-:W-:Y:S01]  /*6db0*/  HMMA.16816.F32 R8, R180.reuse, R138, R8 ;  /* 0x0000008ab408723c */ /* 0x040fe20000001808 */
[----:B------:R-:W1:Y:S07]  /*6dc0*/  LDSM.16.M88.4 R136, [R196+0x6000] ;  /* 0x00600000c488783b */ /* 0x000e6e0000000200 */
[C---:B------:R-:W-:Y:S08]  /*6dd0*/  HMMA.16816.F32 R12, R180.reuse, R152, R12 ;  /* 0x00000098b40c723c */ /* 0x040ff0000000180c */
[C---:B------:R-:W-:Y:S01]  /*6de0*/  HMMA.16816.F32 R16, R180.reuse, R154, R16 ;  /* 0x0000009ab410723c */ /* 0x040fe20000001810 */
[----:B------:R-:W5:Y:S07]  /*6df0*/  LDSM.16.M88.4 R152, [R196+0x6800] ;  /* 0x00680000c498783b */ /* 0x000f6e0000000200 */
        /* <DEDUP_REMOVED lines=8> */
[----:B------:R-:W-:Y:S07]  /*6e80*/  LDSM.16.M88.4 R148, [R0+0x3800] ;  /* 0x003800000094783b */ /* 0x000fee0000000200 */
[C---:B-1----:R-:W-:Y:S08]  /*6e90*/  HMMA.16816.F32 R44, R180.reuse, R136, R44 ;  /* 0x00000088b42c723c */ /* 0x042ff0000000182c */
[C---:B------:R-:W-:Y:S01]  /*6ea0*/  HMMA.16816.F32 R48, R180.reuse, R138, R48 ;  /* 0x0000008ab430723c */ /* 0x040fe20000001830 */
[----:B------:R-:W1:Y:S07]  /*6eb0*/  LDSM.16.M88.4 R136, [R202+0x6800] ;  /* 0x00680000ca88783b */ /* 0x000e6e0000000200 */
[C---:B-----5:R-:W-:Y:S08]  /*6ec0*/  HMMA.16816.F32 R52, R180.reuse, R152, R52 ;  /* 0x00000098b434723c */ /* 0x060ff00000001834 */
[----:B------:R-:W-:Y:S01]  /*6ed0*/  HMMA.16816.F32 R56, R180, R154, R56 ;  /* 0x0000009ab438723c */ /* 0x000fe20000001838 */
[----:B------:R-:W-:Y:S07]  /*6ee0*/  LDSM.16.M88.4 R152, [R0+0x5000] ;  /* 0x005000000098783b */ /* 0x000fee0000000200 */
[C---:B------:R-:W-:Y:S08]  /*6ef0*/  HMMA.16816.F32 R4, R184.reuse, R156, R4 ;  /* 0x0000009cb804723c */ /* 0x040ff00000001804 */
[C---:B------:R-:W-:Y:S01]  /*6f00*/  HMMA.16816.F32 R8, R184.reuse, R158, R8 ;  /* 0x0000009eb808723c */ /* 0x040fe20000001808 */
[----:B------:R-:W-:Y:S07]  /*6f10*/  LDSM.16.M88.4 R156, [R0+0x5800] ;  /* 0x00580000009c783b */ /* 0x000fee0000000200 */
[C---:B------:R-:W-:Y:S08]  /*6f20*/  HMMA.16816.F32 R12, R184.reuse, R160, R12 ;  /* 0x000000a0b80c723c */ /* 0x040ff0000000180c */
[C---:B------:R-:W-:Y:S01]  /*6f30*/  HMMA.16816.F32 R16, R184.reuse, R162, R16 ;  /* 0x000000a2b810723c */ /* 0x040fe20000001810 */
[----:B------:R-:W-:Y:S07]  /*6f40*/  LDSM.16.M88.4 R160, [R0+0x6000] ;  /* 0x0060000000a0783b */ /* 0x000fee0000000200 */
        /* <DEDUP_REMOVED lines=9> */
[C---:B------:R-:W-:Y:S08]  /*6fe0*/  HMMA.16816.F32 R44, R184.reuse, R176, R44 ;  /* 0x000000b0b82c723c */ /* 0x040ff0000000182c */
[C---:B------:R-:W-:Y:S01]  /*6ff0*/  HMMA.16816.F32 R48, R184.reuse, R178, R48 ;  /* 0x000000b2b830723c */ /* 0x040fe20000001830 */
[----:B------:R-:W4:Y:S07]  /*7000*/  LDSM.16.M88.4 R176, [R197+0x3800] ;  /* 0x00380000c5b0783b */ /* 0x000f2e0000000200 */
[C---:B-1----:R-:W-:Y:S08]  /*7010*/  HMMA.16816.F32 R52, R184.reuse, R136, R52 ;  /* 0x00000088b834723c */ /* 0x042ff00000001834 */
[----:B------:R-:W-:Y:S01]  /*7020*/  HMMA.16816.F32 R56, R184, R138, R56 ;  /* 0x0000008ab838723c */ /* 0x000fe20000001838 */
[----:B------:R-:W1:Y:S07]  /*7030*/  LDSM.16.M88.4 R136, [R197+0x4000] ;  /* 0x00400000c588783b */ /* 0x000e6e0000000200 */
[C---:B------:R-:W-:Y:S08]  /*7040*/  HMMA.16816.F32 R4, R188.reuse, R148, R4 ;  /* 0x00000094bc04723c */ /* 0x040ff00000001804 */
[C---:B------:R-:W-:Y:S08]  /*7050*/  HMMA.16816.F32 R8, R188.reuse, R150, R8 ;  /* 0x00000096bc08723c */ /* 0x040ff00000001808 */
[C---:B--2---:R-:W-:Y:S08]  /*7060*/  HMMA.16816.F32 R12, R188.reuse, R140, R12 ;  /* 0x0000008cbc0c723c */ /* 0x044ff0000000180c */
        /* <DEDUP_REMOVED lines=13> */
[C---:B-1----:R-:W-:Y:S08]  /*7140*/  HMMA.16816.F32 R12, R192.reuse, R136, R12 ;  /* 0x00000088c00c723c */ /* 0x042ff0000000180c */
[----:B------:R-:W-:Y:S01]  /*7150*/  FMUL.FTZ R0, R4, c[0x0][0x320] ;  /* 0x0000c80004007a20 */ /* 0x000fe20000410000 */
[C---:B------:R-:W-:Y:S03]  /*7160*/  HMMA.16816.F32 R16, R192.reuse, R138, R16 ;  /* 0x0000008ac010723c */ /* 0x040fe60000001810 */
[----:B------:R1:W2:Y:S04]  /*7170*/  MUFU.TANH R144, R0 ;  /* 0x0000000000907308 */ /* 0x0002a80000002400 */
[----:B------:R-:W-:Y:S02]  /*7180*/  FMUL.FTZ R10, R10, c[0x0][0x320] ;  /* 0x0000c8000a0a7a20 */ /* 0x000fe40000410000 */
[----:B------:R-:W-:Y:S04]  /*7190*/  FMUL.FTZ R3, R11, c[0x0][0x320] ;  /* 0x0000c8000b037a20 */ /* 0x000fe80000410000 */
[----:B------:R-:W3:Y:S02]  /*71a0*/  MUFU.TANH R137, R10 ;  /* 0x0000000a00897308 */ /* 0x000ee40000002400 */
[----:B------:R-:W-:Y:S08]  /*71b0*/  FMUL.FTZ R2, R12, c[0x0][0x320] ;  /* 0x0000c8000c027a20 */ /* 0x000ff00000410000 */
[----:B------:R4:W2:Y:S01]  /*71c0*/  MUFU.TANH R138, R2 ;  /* 0x00000002008a7308 */ /* 0x0008a20000002400 */
[----:B-1----:R-:W-:Y:S09]  /*71d0*/  FMUL.FTZ R0, R5, c[0x0][0x320] ;  /* 0x0000c80005007a20 */ /* 0x002ff20000410000 */
[----:B------:R1:W1:Y:S10]  /*71e0*/  MUFU.TANH R143, R0 ;  /* 0x00000000008f7308 */ /* 0x0002740000002400 */
[----:B------:R-:W2:Y:S01]  /*71f0*/  MUFU.TANH R142, R3 ;  /* 0x00000003008e7308 */ /* 0x000ea20000002400 */
[----:B----4-:R-:W-:Y:S09]  /*7200*/  FMUL.FTZ R2, R19, c[0x0][0x320] ;  /* 0x0000c80013027a20 */ /* 0x010ff20000410000 */
[----:B------:R-:W4:Y:S01]  /*7210*/  MUFU.TANH R152, R2 ;  /* 0x0000000200987308 */ /* 0x000f220000002400 */
[----:B-1----:R-:W-:Y:S09]  /*7220*/  FMUL.FTZ R0, R6, c[0x0][0x320] ;  /* 0x0000c80006007a20 */ /* 0x002ff20000410000 */
[----:B------:R1:W1:Y:S02]  /*7230*/  MUFU.TANH R140, R0 ;  /* 0x00000000008c7308 */ /* 0x0002640000002400 */
[----:B-1----:R-:W-:Y:S02]  /*7240*/  FMUL.FTZ R0, R7, c[0x0][0x320] ;  /* 0x0000c80007007a20 */ /* 0x002fe40000410000 */
[----:B------:R-:W1:Y:S06]  /*7250*/  LDSM.16.M88.4 R4, [R197+0x4800] ;  /* 0x00480000c504783b */ /* 0x000e6c0000000200 */
[----:B------:R5:W1:Y:S02]  /*7260*/  MUFU.TANH R145, R0 ;  /* 0x0000000000917308 */ /* 0x000a640000002400 */
[----:B-----5:R-:W-:Y:S08]  /*7270*/  FMUL.FTZ R0, R8, c[0x0][0x320] ;  /* 0x0000c80008007a20 */ /* 0x020ff00000410000 */
[----:B------:R5:W2:Y:S01]  /*7280*/  MUFU.TANH R141, R0 ;  /* 0x00000000008d7308 */ /* 0x000aa20000002400 */
[C---:B-1----:R-:W-:Y:S08]  /*7290*/  HMMA.16816.F32 R20, R192.reuse, R4, R20 ;  /* 0x00000004c014723c */ /* 0x042ff00000001814 */
[C---:B------:R-:W-:Y:S01]  /*72a0*/  HMMA.16816.F32 R24, R192.reuse, R6, R24 ;  /* 0x00000006c018723c */ /* 0x040fe20000001818 */
[----:B------:R-:W-:Y:S03]  /*72b0*/  LDSM.16.M88.4 R4, [R197+0x5800] ;  /* 0x00580000c504783b */ /* 0x000fe60000000200 */
[----:B-----5:R-:W-:Y:S05]  /*72c0*/  FMUL.FTZ R0, R9, c[0x0][0x320] ;  /* 0x0000c80009007a20 */ /* 0x020fea0000410000 */
[----:B------:R-:W1:Y:S01]  /*72d0*/  LDSM.16.M88.4 R8, [R197+0x5000] ;  /* 0x00500000c508783b */ /* 0x000e620000000200 */
[----:B------:R5:W1:Y:S11]  /*72e0*/  MUFU.TANH R136, R0 ;  /* 0x0000000000887308 */ /* 0x000a760000002400 */
[----:B------:R-:W-:Y:S03]  /*72f0*/  @!UPT UIADD3 URZ, URZ, URZ, URZ ;  /* 0x0000003f3f3ff290 */ /* 0x000fe6000fffe03f */
[----:B------:R-:W-:Y:S04]  /*7300*/  FMUL.FTZ R2, R27, c[0x0][0x320] ;  /* 0x0000c8001b027a20 */ /* 0x000fe80000410000 */
[----:B------:R-:W2:Y:S01]  /*7310*/  MUFU.TANH R160, R2 ;  /* 0x0000000200a07308 */ /* 0x000ea20000002400 */
[----:B-----5:R-:W-:Y:S09]  /*7320*/  FMUL.FTZ R0, R13, c[0x0][0x320] ;  /* 0x0000c8000d007a20 */ /* 0x020ff20000410000 */
[----:B------:R5:W2:Y:S01]  /*7330*/  MUFU.TANH R139, R0 ;  /* 0x00000000008b7308 */ /* 0x000aa20000002400 */
[C---:B-1----:R-:W-:Y:S08]  /*7340*/  HMMA.16816.F32 R28, R192.reuse, R8, R28 ;  /* 0x00000008c01c723c */ /* 0x042ff0000000181c */
[C---:B------:R-:W-:Y:S01]  /*7350*/  HMMA.16816.F32 R32, R192.reuse, R10, R32 ;  /* 0x0000000ac020723c */ /* 0x040fe20000001820 */
[----:B------:R-:W1:Y:S03]  /*7360*/  LDSM.16.M88.4 R8, [R197+0x6000] ;  /* 0x00600000c508783b */ /* 0x000e660000000200 */
[----:B-----5:R-:W-:Y:S04]  /*7370*/  FMUL.FTZ R0, R14, c[0x0][0x320] ;  /* 0x0000c8000e007a20 */ /* 0x020fe80000410000 */
[C---:B------:R-:W-:Y:S01]  /*7380*/  HMMA.16816.F32 R36, R192.reuse, R4, R36 ;  /* 0x00000004c024723c */ /* 0x040fe20000001824 */
[----:B------:R5:W1:Y:S07]  /*7390*/  MUFU.TANH R146, R0 ;  /* 0x0000000000927308 */ /* 0x000a6e0000002400 */
[C---:B------:R-:W-:Y:S01]  /*73a0*/  HMMA.16816.F32 R40, R192.reuse, R6, R40 ;  /* 0x00000006c028723c */ /* 0x040fe20000001828 */
[----:B------:R-:W2:Y:S01]  /*73b0*/  LDSM.16.M88.4 R4, [R197+0x6800] ;  /* 0x00680000c504783b */ /* 0x000ea20000000200 */
[----:B------:R-:W-:Y:S06]  /*73c0*/  DEPBAR.LE SB0, 0x0 ;  /* 0x000080000000791a */ /* 0x000fec0000000000 */
[----:B------:R-:W-:Y:S04]  /*73d0*/  FMUL.FTZ R2, R35, c[0x0][0x320] ;  /* 0x0000c80023027a20 */ /* 0x000fe80000410000 */
[----:B------:R3:W2:Y:S01]  /*73e0*/  MUFU.TANH R176, R2 ;  /* 0x0000000200b07308 */ /* 0x0006a20000002400 */
[----:B------:R-:W-:Y:S01]  /*73f0*/  BAR.SYNC.DEFER_BLOCKING 0x0 ;  /* 0x0000000000007b1d */ /* 0x000fe20000010000 */
[----:B-----5:R-:W-:Y:S08]  /*7400*/  FMUL.FTZ R0, R15, c[0x0][0x320] ;  /* 0x0000c8000f007a20 */ /* 0x020ff00000410000 */
[----:B------:R5:W4:Y:S01]  /*7410*/  MUFU.TANH R148, R0 ;  /* 0x0000000000947308 */ /* 0x000b220000002400 */
[C---:B-1----:R-:W-:Y:S08]  /*7420*/  HMMA.16816.F32 R44, R192.reuse, R8, R44 ;  /* 0x00000008c02c723c */ /* 0x042ff0000000182c */
[C---:B------:R-:W-:Y:S04]  /*7430*/  HMMA.16816.F32 R48, R192.reuse, R10, R48 ;  /* 0x0000000ac030723c */ /* 0x040fe80000001830 */
[----:B---3--:R-:W-:Y:S04]  /*7440*/  FMUL.FTZ R2, R43, c[0x0][0x320] ;  /* 0x0000c8002b027a20 */ /* 0x008fe80000410000 */
[----:B------:R-:W1:Y:S01]  /*7450*/  MUFU.TANH R214, R2 ;  /* 0x0000000200d67308 */ /* 0x000e620000002400 */
[C---:B--2---:R-:W-:Y:S03]  /*7460*/  HMMA.16816.F32 R52, R192.reuse, R4, R52 ;  /* 0x00000004c034723c */ /* 0x044fe60000001834 */
[----:B-----5:R-:W-:Y:S04]  /*7470*/  FMUL.FTZ R0, R16, c[0x0][0x320] ;  /* 0x0000c80010007a20 */ /* 0x020fe80000410000 */
[----:B------:R-:W-:Y:S01]  /*7480*/  MOV R4, R69 ;  /* 0x0000004500047202 */ /* 0x000fe20000000f00 */
[----:B------:R-:W-:Y:S01]  /*7490*/  HMMA.16816.F32 R56, R192, R6, R56 ;  /* 0x00000006c038723c */ /* 0x000fe20000001838 */
[----:B------:R2:W3:Y:S03]  /*74a0*/  MUFU.TANH R149, R0 ;  /* 0x0000000000957308 */ /* 0x0004e60000002400 */
[----:B--2---:R-:W-:Y:S07]  /*74b0*/  FMUL.FTZ R0, R17, c[0x0][0x320] ;  /* 0x0000c80011007a20 */ /* 0x004fee0000410000 */
[----:B------:R2:W1:Y:S02]  /*74c0*/  MUFU.TANH R150, R0 ;  /* 0x0000000000967308 */ /* 0x0004640000002400 */
[----:B--2---:R-:W-:Y:S08]  /*74d0*/  FMUL.FTZ R0, R18, c[0x0][0x320] ;  /* 0x0000c80012007a20 */ /* 0x004ff00000410000 */
        /* <DEDUP_REMOVED lines=74> */
[----:B------:R2:W1:Y:S01]  /*7980*/  MUFU.TANH R71, R0 ;  /* 0x0000000000477308 */ /* 0x0004620000002400 */
[----:B------:R-:W-:-:S05]  /*7990*/  @!P0 BRA `(.L_x_143) ;  /* 0x000003b000008947 */ /* 0x000fca0003800000 */
[----:B---34-:R-:W-:Y:S01]  /*79a0*/  IADD3 R2, R209, -0x1, RZ ;  /* 0xffffffffd1027810 */ /* 0x018fe20007ffe0ff */
[----:B------:R-:W3:Y:S01]  /*79b0*/  S2R R235, SR_TID.X ;  /* 0x0000000000eb7919 */ /* 0x000ee20000002100 */
[----:B------:R-:W-:Y:S02]  /*79c0*/  P2R R13, PR, RZ, 0x10 ;  /* 0x00000010ff0d7803 */ /* 0x000fe40000000000 */
[----:B------:R-:W-:Y:S01]  /*79d0*/  SHF.R.S32.HI R3, RZ, 0x1f, R2 ;  /* 0x0000001fff037819 */ /* 0x000fe20000011402 */
[C---:B------:R-:W-:Y:S04]  /*79e0*/  IMAD.WIDE.U32 R6, R2.reuse, c[0x0][0x1e0], RZ ;  /* 0x0000780002067a25 */ /* 0x040fe800078e00ff */
[----:B------:R-:W-:Y:S04]  /*79f0*/  IMAD R3, R3, c[0x0][0x1e0], RZ ;  /* 0x0000780003037a24 */ /* 0x000fe800078e02ff */
[----:B------:R-:W-:Y:S04]  /*7a00*/  IMAD R2, R2, c[0x0][0x1e4], R3 ;  /* 0x0000790002027a24 */ /* 0x000fe800078e0203 */
[----:B------:R-:W-:Y:S02]  /*7a10*/  IMAD.IADD R5, R7, 0x1, R2 ;  /* 0x0000000107057824 */ /* 0x000fe400078e0202 */
[----:B------:R-:W-:Y:S04]  /*7a20*/  IMAD.WIDE.U32 R2, R6, 0x70, RZ ;  /* 0x0000007006027825 */ /* 0x000fe800078e00ff */
[----:B------:R-:W-:Y:S01]  /*7a30*/  IMAD R5, R5, 0x70, RZ ;  /* 0x0000007005057824 */ /* 0x000fe200078e02ff */
[----:B---3--:R-:W-:Y:S03]  /*7a40*/  SHF.R.S32.HI R234, RZ, 0x1f, R235 ;  /* 0x0000001fffea7819 */ /* 0x008fe600000114eb */
[----:B------:R-:W-:Y:S01]  /*7a50*/  IMAD.IADD R3, R3, 0x1, R5 ;  /* 0x0000000103037824 */ /* 0x000fe200078e0205 */
[----:B------:R-:W-:Y:S04]  /*7a60*/  LEA.HI R234, R234, R235, RZ, 0x3 ;  /* 0x000000ebeaea7211 */ /* 0x000fe800078f18ff */
[----:B------:R-:W-:Y:S04]  /*7a70*/  SHF.R.S32.HI R234, RZ, 0x3, R234 ;  /* 0x00000003ffea7819 */ /* 0x000fe800000114ea */
[----:B--2---:R-:W-:Y:S04]  /*7a80*/  IADD3 R0, -R234, 0x70, RZ ;  /* 0x00000070ea007810 */ /* 0x004fe80007ffe1ff */
[C---:B------:R-:W-:Y:S02]  /*7a90*/  ISETP.GE.AND P2, PT, R0.reuse, 0x21, PT ;  /* 0x000000210000780c */ /* 0x040fe40003f46270 */
[C---:B------:R-:W-:Y:S02]  /*7aa0*/  ISETP.GE.AND P1, PT, R0.reuse, 0x41, PT ;  /* 0x000000410000780c */ /* 0x040fe40003f26270 */
[----:B------:R-:W-:Y:S09]  /*7ab0*/  ISETP.GE.AND P3, PT, R0, 0x1, PT ;  /* 0x000000010000780c */ /* 0x000ff20003f66270 */
[----:B------:R-:W-:Y:S02]  /*7ac0*/  @P2 IMAD.MOV.U32 R6, RZ, RZ, c[0x0][0x1e0] ;  /* 0x00007800ff062624 */ /* 0x000fe400078e00ff */
[----:B------:R-:W-:Y:S02]  /*7ad0*/  @P2 IMAD.MOV.U32 R7, RZ, RZ, c[0x0][0x1e4] ;  /* 0x00007900ff072624 */ /* 0x000fe400078e00ff */
[----:B------:R-:W-:Y:S01]  /*7ae0*/  @P1 IMAD.MOV.U32 R5, RZ, RZ, c[0x0][0x1e0] ;  /* 0x00007800ff051624 */ /* 0x000fe200078e00ff */
[CC--:B------:R-:W-:Y:S04]  /*7af0*/  @P2 LEA R8, P0, R6.reuse, R2.reuse, 0x5 ;  /* 0x0000000206082211 */ /* 0x0c0fe800078028ff */
[-C--:B------:R-:W-:Y:S01]  /*7b00*/  @P2 LEA.HI.X R9, R6, R3.reuse, R7, 0x5, P0 ;  /* 0x0000000306092211 */ /* 0x080fe200000f2c07 */
[----:B------:R-:W-:Y:S01]  /*7b10*/  @P1 IMAD.MOV.U32 R6, RZ, RZ, c[0x0][0x1e4] ;  /* 0x00007900ff061624 */ /* 0x000fe200078e00ff */
[CC--:B------:R-:W-:Y:S04]  /*7b20*/  @P1 LEA R10, P0, R5.reuse, R2.reuse, 0x6 ;  /* 0x00000002050a1211 */ /* 0x0c0fe800078030ff */
[----:B------:R-:W-:Y:S02]  /*7b30*/  @P1 LEA.HI.X R11, R5, R3, R6, 0x6, P0 ;  /* 0x00000003050b1211 */ /* 0x000fe400000f3406 */
[----:B------:R-:W-:Y:S05]  /*7b40*/  @P3 IADD3 R5, P0, R232, R2, RZ ;  /* 0x00000002e8053210 */ /* 0x000fea0007f1e0ff */
[----:B------:R-:W-:Y:S01]  /*7b50*/  @P3 IMAD.X R7, R3, 0x1, R231, P0 ;  /* 0x0000000103073824 */ /* 0x000fe200000e06e7 */
[C---:B------:R-:W-:Y:S04]  /*7b60*/  @P3 LEA R6, P0, R5.reuse, c[0x0][0x1c8], 0x1 ;  /* 0x0000720005063a11 */ /* 0x040fe800078008ff */
[----:B------:R-:W-:Y:S02]  /*7b70*/  @P3 LEA.HI.X R7, R5, c[0x0][0x1cc], R7, 0x1, P0 ;  /* 0x0000730005073a11 */ /* 0x000fe400000f0c07 */
[-C--:B------:R-:W-:Y:S03]  /*7b80*/  @P2 IADD3 R5, P0, R8, R232.reuse, RZ ;  /* 0x000000e808052210 */ /* 0x080fe60007f1e0ff */
[----:B------:R-:W-:Y:S01]  /*7b90*/  @!PT LDS RZ, [RZ] ;  /* 0x00000000fffff984 */ /* 0x000fe20000000800 */
[----:B------:R-:W-:Y:S01]  /*7ba0*/  @!PT LDS RZ, [RZ] ;  /* 0x00000000fffff984 */ /* 0x000fe20000000800 */
[----:B------:R-:W-:Y:S01]  /*7bb0*/  @!PT LDS RZ, [RZ] ;  /* 0x00000000fffff984 */ /* 0x000fe20000000800 */
[----:B------:R2:W-:Y:S02]  /*7bc0*/  @P3 LDGSTS.E.BYPASS.LTC128B.128 [R208+0x8100], [R6.64], !P5 ;  /* 0x0810000006d03fae */ /* 0x0005e4000e901d46 */
[--C-:B------:R-:W-:Y:S01]  /*7bd0*/  @P2 IMAD.X R8, R9, 0x1, R231.reuse, P0 ;  /* 0x0000000109082824 */ /* 0x100fe200000e06e7 */
[----:B------:R-:W-:Y:S01]  /*7be0*/  @P1 IADD3 R9, P0, R10, R232, RZ ;  /* 0x000000e80a091210 */ /* 0x000fe20007f1e0ff */
[----:B------:R2:W-:Y:S04]  /*7bf0*/  @P3 LDGSTS.E.BYPASS.LTC128B.128 [R208+0xb900], [R6.64+0x80], !P6 ;  /* 0x0b90008006d03fae */ /* 0x0005e8000f101d46 */
[----:B------:R-:W-:Y:S01]  /*7c00*/  @P1 IMAD.X R12, R11, 0x1, R231, P0 ;  /* 0x000000010b0c1824 */ /* 0x000fe200000e06e7 */
[C---:B------:R-:W-:Y:S04]  /*7c10*/  @P2 LEA R10, P0, R5.reuse, c[0x0][0x1c8], 0x1 ;  /* 0x00007200050a2a11 */ /* 0x040fe800078008ff */
[----:B------:R-:W-:Y:S02]  /*7c20*/  @P2 LEA.HI.X R11, R5, c[0x0][0x1cc], R8, 0x1, P0 ;  /* 0x00007300050b2a11 */ /* 0x000fe400000f0c08 */
[C---:B------:R-:W-:Y:S03]  /*7c30*/  @P1 LEA R8, P0, R9.reuse, c[0x0][0x1c8], 0x1 ;  /* 0x0000720009081a11 */ /* 0x040fe600078008ff */
[----:B------:R2:W-:Y:S01]  /*7c40*/  @P2 LDGSTS.E.BYPASS.LTC128B.128 [R208+0x9100], [R10.64], !P5 ;  /* 0x091000000ad02fae */ /* 0x0005e2000e901d46 */
[----:B------:R-:W-:Y:S02]  /*7c50*/  @P1 LEA.HI.X R9, R9, c[0x0][0x1cc], R12, 0x1, P0 ;  /* 0x0000730009091a11 */ /* 0x000fe400000f0c0c */
[----:B------:R-:W-:Y:S01]  /*7c60*/  ISETP.GE.AND P0, PT, R0, 0x61, PT ;  /* 0x000000610000780c */ /* 0x000fe20003f06270 */
[----:B------:R2:W-:Y:S04]  /*7c70*/  @P2 LDGSTS.E.BYPASS.LTC128B.128 [R208+0xc900], [R10.64+0x80], !P6 ;  /* 0x0c9000800ad02fae */ /* 0x0005e8000f101d46 */
[----:B------:R2:W-:Y:S04]  /*7c80*/  @P1 LDGSTS.E.BYPASS.LTC128B.128 [R208+0xa100], [R8.64], !P5 ;  /* 0x0a10000008d01fae */ /* 0x0005e8000e901d46 */
[----:B------:R2:W-:Y:S04]  /*7c90*/  @P1 LDGSTS.E.BYPASS.LTC128B.128 [R208+0xd900], [R8.64+0x80], !P6 ;  /* 0x0d90008008d01fae */ /* 0x0005e8000f101d46 */
[----:B------:R-:W-:Y:S02]  /*7ca0*/  @P0 IMAD.MOV.U32 R5, RZ, RZ, c[0x0][0x1e0] ;  /* 0x00007800ff050624 */ /* 0x000fe400078e00ff */
[----:B------:R-:W-:Y:S02]  /*7cb0*/  @P0 IMAD.MOV.U32 R0, RZ, RZ, c[0x0][0x1e4] ;  /* 0x00007900ff000624 */ /* 0x000fe400078e00ff */
[----:B------:R-:W-:Y:S04]  /*7cc0*/  @P0 IMAD.WIDE.U32 R2, R5, 0x60, R2 ;  /* 0x0000006005020825 */ /* 0x000fe800078e0002 */
[----:B------:R-:W-:Y:S01]  /*7cd0*/  @P0 IMAD R5, R0, 0x60, RZ ;  /* 0x0000006000050824 */ /* 0x000fe200078e02ff */
[----:B------:R-:W-:Y:S04]  /*7ce0*/  @P0 IADD3 R0, P4, R232, R2, RZ ;  /* 0x00000002e8000210 */ /* 0x000fe80007f9e0ff */
[C---:B------:R-:W-:Y:S02]  /*7cf0*/  @P0 LEA R2, P3, R0.reuse, c[0x0][0x1c8], 0x1 ;  /* 0x0000720000020a11 */ /* 0x040fe400078608ff */
[----:B------:R-:W-:Y:S02]  /*7d00*/  @P0 IADD3.X R3, R231, R5, R3, P4, !PT ;  /* 0x00000005e7030210 */ /* 0x000fe400027fe403 */
[----:B------:R-:W-:Y:S02]  /*7d10*/  ISETP.NE.AND P4, PT, R13, RZ, PT ;  /* 0x000000ff0d00720c */ /* 0x000fe40003f85270 */
[----:B------:R-:W-:Y:S05]  /*7d20*/  @P0 LEA.HI.X R3, R0, c[0x0][0x1cc], R3, 0x1, P3 ;  /* 0x0000730000030a11 */ /* 0x000fea00018f0c03 */
[----:B------:R2:W-:Y:S04]  /*7d30*/  @P0 LDGSTS.E.BYPASS.LTC128B.128 [R208+0xb100], [R2.64], !P5 ;  /* 0x0b10000002d00fae */ /* 0x0005e8000e901d46 */
[----:B------:R2:W-:Y:S02]  /*7d40*/  @P0 LDGSTS.E.BYPASS.LTC128B.128 [R208+0xe900], [R2.64+0x80], !P6 ;  /* 0x0e90008002d00fae */ /* 0x0005e4000f101d46 */
.L_x_143:
[----:B---34-:R-:W-:Y:S05]  /*7d50*/  BSYNC B0 ;  /* 0x0000000000007941 */ /* 0x018fea0003800000 */
.L_x_142:
[----:B--2---:R-:W-:Y:S01]  /*7d60*/  FMNMX.FTZ R0, R144, R69, !PT ;  /* 0x0000004590007209 */ /* 0x004fe20007810000 */
[----:B------:R-:W-:Y:S01]  /*7d70*/  LDSM.16.MT88.4 R12, [R198] ;  /* 0x00000000c60c783b */ /* 0x000fe20000004200 */
[----:B------:R-:W-:Y:S02]  /*7d80*/  FMNMX.FTZ R2, R140, R68, !PT ;  /* 0x000000448c027209 */ /* 0x000fe40007810000 */
[----:B------:R-:W-:Y:S02]  /*7d90*/  FMNMX.FTZ R0, R143, R0, !PT ;  /* 0x000000008f007209 */ /* 0x000fe40007810000 */
[----:B------:R-:W-:Y:S02]  /*7da0*/  FMNMX.FTZ R2, R145, R2, !PT ;  /* 0x0000000291027209 */ /* 0x000fe40007810000 */
[----:B------:R-:W-:Y:S01]  /*7db0*/  FMNMX.FTZ R0, R141, R0, !PT ;  /* 0x000000008d007209 */ /* 0x000fe20007810000 */
        /* <DEDUP_REMOVED lines=11> */
[----:B-1----:R-:W-:Y:S02]  /*7e70*/  FMNMX.FTZ R2, R151, R2, !PT ;  /* 0x0000000297027209 */ /* 0x002fe40007810000 */
[----:B------:R-:W-:Y:S02]  /*7e80*/  FMNMX.FTZ R0, R150, R0, !PT ;  /* 0x0000000096007209 */ /* 0x000fe40007810000 */
[----:B------:R-:W-:Y:S02]  /*7e90*/  FMNMX.FTZ R2, R152, R2, !PT ;  /* 0x0000000298027209 */ /* 0x000fe40007810000 */
[----:B------:R-:W-:Y:S01]  /*7ea0*/  FMNMX.FTZ R0, R153, R0, !PT ;  /* 0x0000000099007209 */ /* 0x000fe20007810000 */
[----:B------:R-:W-:Y:S01]  /*7eb0*/  LDSM.16.MT88.4 R44, [R198+0x3800] ;  /* 0x00380000c62c783b */ /* 0x000fe20000004200 */
[----:B------:R-:W-:Y:S02]  /*7ec0*/  FMNMX.FTZ R2, R155, R2, !PT ;  /* 0x000000029b027209 */ /* 0x000fe40007810000 */
        /* <DEDUP_REMOVED lines=8> */
[----:B------:R-:W0:Y:S01]  /*7f50*/  LDGDEPBAR ;  /* 0x00000000000079af */ /* 0x000e220000000000 */
[----:B------:R-:W-:Y:S02]  /*7f60*/  FMNMX.FTZ R2, R163, R2, !PT ;  /* 0x00000002a3027209 */ /* 0x000fe40007810000 */
        /* <DEDUP_REMOVED lines=25> */
[----:B------:R-:W-:Y:S02]  /*8100*/  LOP3.LUT P0, RZ, R229, 0x4, RZ, 0xc0, !PT ;  /* 0x00000004e5ff7812 */ /* 0x000fe4000780c0ff */
[----:B------:R-:W-:Y:S02]  /*8110*/  FMNMX.FTZ R3, R227, R0, !PT ;  /* 0x00000000e3037209 */ /* 0x000fe40007810000 */
[----:B------:R-:W-:Y:S02]  /*8120*/  FMNMX.FTZ R0, R226, R2, !PT ;  /* 0x00000002e2007209 */ /* 0x000fe40007810000 */
[----:B------:R-:W-:Y:S02]  /*8130*/  FMNMX.FTZ R3, R228, R3, !PT ;  /* 0x00000003e4037209 */ /* 0x000fe40007810000 */
[----:B------:R-:W-:Y:S02]  /*8140*/  FMNMX.FTZ R0, R70, R0, !PT ;  /* 0x0000000046007209 */ /* 0x000fe40007810000 */
[----:B------:R-:W-:Y:S01]  /*8150*/  IADD3 R209, R209, -0x1, RZ ;  /* 0xffffffffd1d17810 */ /* 0x000fe20007ffe0ff */
[----:B------:R-:W-:Y:S01]  /*8160*/  SHFL.BFLY PT, R5, R3, 0x2, 0x1f ;  /* 0x0c401f0003057f89 */ /* 0x000fe200000e0000 */
[----:B------:R-:W-:Y:S07]  /*8170*/  FMNMX.FTZ R0, R71, R0, !PT ;  /* 0x0000000047007209 */ /* 0x000fee0007810000 */
[----:B------:R-:W1:Y:S02]  /*8180*/  SHFL.BFLY PT, R2, R0, 0x2, 0x1f ;  /* 0x0c401f0000027f89 */ /* 0x000e6400000e0000 */
[----:B-1----:R-:W-:Y:S02]  /*8190*/  FMNMX.FTZ R0, R0, R2, !PT ;  /* 0x0000000200007209 */ /* 0x002fe40007810000 */
[----:B------:R-:W-:Y:S04]  /*81a0*/  FMNMX.FTZ R5, R3, R5, !PT ;  /* 0x0000000503057209 */ /* 0x000fe80007810000 */
[----:B------:R-:W1:Y:S08]  /*81b0*/  SHFL.BFLY PT, R3, R0, 0x1, 0x1f ;  /* 0x0c201f0000037f89 */ /* 0x000e7000000e0000 */
[----:B------:R-:W2:Y:S01]  /*81c0*/  SHFL.BFLY PT, R6, R5, 0x1, 0x1f ;  /* 0x0c201f0005067f89 */ /* 0x000ea200000e0000 */
[----:B-1----:R-:W-:Y:S02]  /*81d0*/  FMNMX.FTZ R3, R0, R3, !PT ;  /* 0x0000000300037209 */ /* 0x002fe40007810000 */
[----:B--2---:R-:W-:Y:S05]  /*81e0*/  FMNMX.FTZ R69, R5, R6, !PT ;  /* 0x0000000605457209 */ /* 0x004fea0007810000 */
[C---:B------:R-:W-:Y:S02]  /*81f0*/  FMUL.FTZ R147, R69.reuse, c[0x0][0x2d0] ;  /* 0x0000b40045937a20 */ /* 0x040fe40000410000 */
[----:B------:R-:W-:Y:S02]  /*8200*/  FADD.FTZ R2, -R69, R4 ;  /* 0x0000000445027221 */ /* 0x000fe40000010100 */
[--C-:B------:R-:W-:Y:S02]  /*8210*/  FFMA.FTZ R4, R144, c[0x0][0x2d0], -R147.reuse ;  /* 0x0000b40090047a23 */ /* 0x100fe40000010893 */
[----:B------:R-:W-:Y:S02]  /*8220*/  FMUL.FTZ R0, R2, c[0x0][0x2d0] ;  /* 0x0000b40002007a20 */ /* 0x000fe40000410000 */
[----:B------:R1:W-:Y:S01]  /*8230*/  MUFU.EX2 R144, R4 ;  /* 0x0000000400907308 */ /* 0x0003e20000000800 */
[--C-:B------:R-:W-:Y:S02]  /*8240*/  FFMA.FTZ R32, R138, c[0x0][0x2d0], -R147.reuse ;  /* 0x0000b4008a207a23 */ /* 0x100fe40000010893 */
[--C-:B------:R-:W-:Y:S07]  /*8250*/  FFMA.FTZ R48, R149, c[0x0][0x2d0], -R147.reuse ;  /* 0x0000b40095307a23 */ /* 0x100fee0000010893 */
[----:B------:R2:W3:Y:S10]  /*8260*/  MUFU.EX2 R2, R0 ;  /* 0x0000000000027308 */ /* 0x0004f40000000800 */
[----:B------:R-:W-:Y:S01]  /*8270*/  MUFU.EX2 R250, R32 ;  /* 0x0000002000fa7308 */ /* 0x000fe20000000800 */
[--C-:B-1----:R-:W-:Y:S09]  /*8280*/  FFMA.FTZ R4, R143, c[0x0][0x2d0], -R147.reuse ;  /* 0x0000b4008f047a23 */ /* 0x102ff20000010893 */
[----:B------:R1:W-:Y:S01]  /*8290*/  MUFU.EX2 R56, R4 ;  /* 0x0000000400387308 */ /* 0x0003e20000000800 */
[C---:B--2---:R-:W-:Y:S02]  /*82a0*/  FADD.FTZ R0, -R3.reuse, R68 ;  /* 0x0000004403007221 */ /* 0x044fe40000010100 */
[----:B------:R-:W-:Y:S02]  /*82b0*/  FMUL.FTZ R68, R3, c[0x0][0x2d0] ;  /* 0x0000b40003447a20 */ /* 0x000fe40000410000 */
[----:B------:R-:W-:Y:S02]  /*82c0*/  FMUL.FTZ R0, R0, c[0x0][0x2d0] ;  /* 0x0000b40000007a20 */ /* 0x000fe40000410000 */
[--C-:B------:R-:W-:Y:S03]  /*82d0*/  FFMA.FTZ R6, R140, c[0x0][0x2d0], -R68.reuse ;  /* 0x0000b4008c067a23 */ /* 0x100fe60000010844 */
[----:B------:R2:W-:Y:S01]  /*82e0*/  MUFU.EX2 R246, R48 ;  /* 0x0000003000f67308 */ /* 0x0005e20000000800 */
[--C-:B------:R-:W-:Y:S02]  /*82f0*/  FFMA.FTZ R8, R145, c[0x0][0x2d0], -R68.reuse ;  /* 0x0000b40091087a23 */ /* 0x100fe40000010844 */
[C---:B---3--:R-:W-:Y:S02]  /*8300*/  FMUL.FTZ R5, R2.reuse, R73 ;  /* 0x0000004902057220 */ /* 0x048fe40000410000 */
[C---:B------:R-:W-:Y:S02]  /*8310*/  FMUL.FTZ R9, R2.reuse, R77 ;  /* 0x0000004d02097220 */ /* 0x040fe40000410000 */
[C---:B------:R-:W-:Y:S02]  /*8320*/  FMUL.FTZ R16, R2.reuse, R84 ;  /* 0x0000005402107220 */ /* 0x040fe40000410000 */
[C---:B------:R-:W-:Y:S01]  /*8330*/  FMUL.FTZ R17, R2.reuse, R85 ;  /* 0x0000005502117220 */ /* 0x040fe20000410000 */
[----:B------:R-:W3:Y:S01]  /*8340*/  MUFU.EX2 R0, R0 ;  /* 0x0000000000007308 */ /* 0x000ee20000000800 */
[C---:B------:R-:W-:Y:S02]  /*8350*/  FMUL.FTZ R25, R2.reuse, R93 ;  /* 0x0000005d02197220 */ /* 0x040fe40000410000 */
[--C-:B-1----:R-:W-:Y:S02]  /*8360*/  FFMA.FTZ R4, R141, c[0x0][0x2d0], -R147.reuse ;  /* 0x0000b4008d047a23 */ /* 0x102fe40000010893 */
[C---:B------:R-:W-:Y:S02]  /*8370*/  FMUL.FTZ R24, R2.reuse, R92 ;  /* 0x0000005c02187220 */ /* 0x040fe40000410000 */
[C---:B------:R-:W-:Y:S02]  /*8380*/  FMUL.FTZ R33, R2.reuse, R101 ;  /* 0x0000006502217220 */ /* 0x040fe40000410000 */
[----:B------:R-:W-:Y:S01]  /*8390*/  FMUL.FTZ R32, R2, R100 ;  /* 0x0000006402207220 */ /* 0x000fe20000410000 */
[----:B------:R1:W-:Y:S01]  /*83a0*/  MUFU.EX2 R50, R4 ;  /* 0x0000000400327308 */ /* 0x0003e20000000800 */
[--C-:B------:R-:W-:Y:S02]  /*83b0*/  FFMA.FTZ R40, R146, c[0x0][0x2d0], -R68.reuse ;  /* 0x0000b40092287a23 */ /* 0x100fe40000010844 */
[C---:B------:R-:W-:Y:S02]  /*83c0*/  FMUL.FTZ R41, R2.reuse, R109 ;  /* 0x0000006d02297220 */ /* 0x040fe40000410000 */
[C---:B--2---:R-:W-:Y:S02]  /*83d0*/  FMUL.FTZ R48, R2.reuse, R116 ;  /* 0x0000007402307220 */ /* 0x044fe40000410000 */
[C---:B------:R-:W-:Y:S02]  /*83e0*/  FMUL.FTZ R57, R2.reuse, R125 ;  /* 0x0000007d02397220 */ /* 0x040fe40000410000 */
[C---:B------:R-:W-:Y:S01]  /*83f0*/  FMUL.FTZ R60, R2.reuse, R60 ;  /* 0x0000003c023c7220 */ /* 0x040fe20000410000 */
[----:B------:R2:W4:Y:S01]  /*8400*/  MUFU.EX2 R59, R6 ;  /* 0x00000006003b7308 */ /* 0x0005220000000800 */
[C---:B------:R-:W-:Y:S01]  /*8410*/  FMUL.FTZ R61, R2.reuse, R61 ;  /* 0x0000003d023d7220 */ /* 0x040fe20000410000 */
[----:B------:R-:W5:Y:S01]  /*8420*/  LDL.LU R125, [R1+0x4] ;  /* 0x00000400017d7983 */ /* 0x000f620000300800 */
[----:B------:R-:W-:Y:S02]  /*8430*/  FMUL.FTZ R64, R2, R64 ;  /* 0x0000004002407220 */ /* 0x000fe40000410000 */
[C---:B---3--:R-:W-:Y:S02]  /*8440*/  FMUL.FTZ R7, R0.reuse, R75 ;  /* 0x0000004b00077220 */ /* 0x048fe40000410000 */
[C---:B------:R-:W-:Y:S02]  /*8450*/  FMUL.FTZ R10, R0.reuse, R78 ;  /* 0x0000004e000a7220 */ /* 0x040fe40000410000 */
[C---:B------:R-:W-:Y:S01]  /*8460*/  FMUL.FTZ R11, R0.reuse, R79 ;  /* 0x0000004f000b7220 */ /* 0x040fe20000410000 */
[----:B------:R-:W3:Y:S01]  /*8470*/  MUFU.EX2 R51, R8 ;  /* 0x0000000800337308 */ /* 0x000ee20000000800 */
[C---:B------:R-:W-:Y:S02]  /*8480*/  FMUL.FTZ R18, R0.reuse, R86 ;  /* 0x0000005600127220 */ /* 0x040fe40000410000 */
[----:B------:R-:W-:Y:S02]  /*8490*/  FMUL.FTZ R19, R0, R87 ;  /* 0x0000005700137220 */ /* 0x000fe40000410000 */
[--C-:B-1----:R-:W-:Y:S01]  /*84a0*/  FFMA.FTZ R4, R136, c[0x0][0x2d0], -R147.reuse ;  /* 0x0000b40088047a23 */ /* 0x102fe20000010893 */
[----:B------:R-:W-:Y:S01]  /*84b0*/  LDSM.16.MT88.4 R84, [R198+0x800] ;  /* 0x00080000c654783b */ /* 0x000fe20000004200 */
[C---:B------:R-:W-:Y:S02]  /*84c0*/  FMUL.FTZ R26, R0.reuse, R94 ;  /* 0x0000005e001a7220 */ /* 0x040fe40000410000 */
[C---:B------:R-:W-:Y:S01]  /*84d0*/  FMUL.FTZ R27, R0.reuse, R95 ;  /* 0x0000005f001b7220 */ /* 0x040fe20000410000 */
[----:B------:R1:W1:Y:S01]  /*84e0*/  MUFU.EX2 R49, R4 ;  /* 0x0000000400317308 */ /* 0x0002620000000800 */
[C---:B------:R-:W-:Y:S02]  /*84f0*/  FMUL.FTZ R34, R0.reuse, R102 ;  /* 0x0000006600227220 */ /* 0x040fe40000410000 */
[C---:B------:R-:W-:Y:S02]  /*8500*/  FMUL.FTZ R35, R0.reuse, R103 ;  /* 0x0000006700237220 */ /* 0x040fe40000410000 */
[C---:B--2---:R-:W-:Y:S02]  /*8510*/  FMUL.FTZ R6, R0.reuse, R74 ;  /* 0x0000004a00067220 */ /* 0x044fe40000410000 */
[C---:B------:R-:W-:Y:S02]  /*8520*/  FMUL.FTZ R42, R0.reuse, R110 ;  /* 0x0000006e002a7220 */ /* 0x040fe40000410000 */
[C---:B------:R-:W-:Y:S01]  /*8530*/  FMUL.FTZ R43, R0.reuse, R111 ;  /* 0x0000006f002b7220 */ /* 0x040fe20000410000 */
[----:B------:R2:W-:Y:S01]  /*8540*/  MUFU.EX2 R248, R40 ;  /* 0x0000002800f87308 */ /* 0x0005e20000000800 */
[C---:B------:R-:W-:Y:S01]  /*8550*/  FMUL.FTZ R58, R0.reuse, R126 ;  /* 0x0000007e003a7220 */ /* 0x040fe20000410000 */
[-C--:B----4-:R-:W-:Y:S01]  /*8560*/  MOV R126, R59.reuse ;  /* 0x0000003b007e7202 */ /* 0x090fe20000000f00 */
[----:B------:R-:W-:Y:S01]  /*8570*/  FMUL.FTZ R62, R0, R62 ;  /* 0x0000003e003e7220 */ /* 0x000fe20000410000 */
[----:B---3--:R-:W-:Y:S01]  /*8580*/  F2FP.PACK_AB R73, R51, R59 ;  /* 0x0000003b3349723e */ /* 0x008fe200000000ff */
[----:B------:R-:W-:Y:S02]  /*8590*/  FMUL.FTZ R8, R2, R76 ;  /* 0x0000004c02087220 */ /* 0x000fe40000410000 */
[----:B------:R-:W3:Y:S01]  /*85a0*/  LDSM.16.MT88.4 R76, [R199+0x3800] ;  /* 0x00380000c74c783b */ /* 0x000ee20000004200 */
[C---:B------:R-:W-:Y:S02]  /*85b0*/  FMUL.FTZ R59, R0.reuse, R127 ;  /* 0x0000007f003b7220 */ /* 0x040fe40000410000 */
[----:B------:R-:W-:Y:S02]  /*85c0*/  FMUL.FTZ R63, R0, R63 ;  /* 0x0000003f003f7220 */ /* 0x000fe40000410000 */
[----:B------:R-:W-:Y:S02]  /*85d0*/  FMUL.FTZ R65, R2, R65 ;  /* 0x0000004102417220 */ /* 0x000fe40000410000 */
[--C-:B-1----:R-:W-:Y:S01]  /*85e0*/  FFMA.FTZ R4, R137, c[0x0][0x2d0], -R68.reuse ;  /* 0x0000b40089047a23 */ /* 0x102fe20000010844 */
[----:B------:R-:W-:Y:S01]  /*85f0*/  F2FP.PACK_AB R74, R49, R50 ;  /* 0x00000032314a723e */ /* 0x000fe200000000ff */
[----:B------:R-:W-:Y:S01]  /*8600*/  FMUL.FTZ R66, R0, R66 ;  /* 0x0000004200427220 */ /* 0x000fe20000410000 */
[----:B------:R-:W-:Y:S01]  /*8610*/  MOV R116, R49 ;  /* 0x0000003100747202 */ /* 0x000fe20000000f00 */
[----:B------:R1:W-:Y:S01]  /*8620*/  MUFU.EX2 R252, R4 ;  /* 0x0000000400fc7308 */ /* 0x0003e20000000800 */
[----:B------:R-:W-:Y:S01]  /*8630*/  FMUL.FTZ R49, R2, R117 ;  /* 0x0000007502317220 */ /* 0x000fe20000410000 */
[----:B------:R-:W-:Y:S01]  /*8640*/  MOV R117, R50 ;  /* 0x0000003200757202 */ /* 0x000fe20000000f00 */
[C---:B------:R-:W-:Y:S01]  /*8650*/  FMUL.FTZ R50, R0.reuse, R118 ;  /* 0x0000007600327220 */ /* 0x040fe20000410000 */
[----:B------:R-:W-:Y:S01]  /*8660*/  MOV R118, R51 ;  /* 0x0000003300767202 */ /* 0x000fe20000000f00 */
[----:B------:R-:W-:Y:S01]  /*8670*/  FMUL.FTZ R51, R0, R119 ;  /* 0x0000007700337220 */ /* 0x000fe20000410000 */
[----:B------:R-:W-:Y:S01]  /*8680*/  MOV R119, R56 ;  /* 0x0000003800777202 */ /* 0x000fe20000000f00 */
[----:B--2---:R-:W-:Y:S01]  /*8690*/  FMUL.FTZ R40, R2, R108 ;  /* 0x0000006c02287220 */ /* 0x004fe20000410000 */
[----:B------:R-:W2:Y:S01]  /*86a0*/  LDL.LU R127, [R1] ;  /* 0x00000000017f7983 */ /* 0x000ea20000300800 */
[----:B------:R-:W-:Y:S02]  /*86b0*/  FMUL.FTZ R67, R0, R67 ;  /* 0x0000004300437220 */ /* 0x000fe40000410000 */
[--C-:B------:R-:W-:Y:S01]  /*86c0*/  FFMA.FTZ R92, R159, c[0x0][0x2d0], -R147.reuse ;  /* 0x0000b4009f5c7a23 */ /* 0x100fe20000010893 */
[----:B------:R-:W-:Y:S01]  /*86d0*/  LDSM.16.MT88.4 R108, [R201+0x3000] ;  /* 0x00300000c96c783b */ /* 0x000fe20000004200 */
[--C-:B------:R-:W-:Y:S02]  /*86e0*/  FFMA.FTZ R100, R170, c[0x0][0x2d0], -R147.reuse ;  /* 0x0000b400aa647a23 */ /* 0x100fe40000010893 */
[----:B------:R4:W-:Y:S01]  /*86f0*/  MUFU.EX2 R239, R92 ;  /* 0x0000005c00ef7308 */ /* 0x0009e20000000800 */
[--C-:B------:R-:W-:Y:S02]  /*8700*/  FFMA.FTZ R70, R70, c[0x0][0x2d0], -R68.reuse ;  /* 0x0000b40046467a23 */ /* 0x100fe40000010844 */
[--C-:B-1----:R-:W-:Y:S07]  /*8710*/  FFMA.FTZ R4, R142, c[0x0][0x2d0], -R68.reuse ;  /* 0x0000b4008e047a23 */ /* 0x102fee0000010844 */
[----:B------:R-:W-:Y:S10]  /*8720*/  MUFU.EX2 R70, R70 ;  /* 0x0000004600467308 */ /* 0x000ff40000000800 */
[----:B------:R1:W1:Y:S01]  /*8730*/  MUFU.EX2 R251, R4 ;  /* 0x0000000400fb7308 */ /* 0x0002620000000800 */
[----:B----4-:R-:W-:Y:S01]  /*8740*/  LDSM.16.MT88.4 R92, [R200+0x4800] ;  /* 0x00480000c85c783b */ /* 0x010fe20000004200 */
[----:B-1----:R-:W-:Y:S01]  /*8750*/  FMUL.FTZ R4, R2, R72 ;  /* 0x0000004802047220 */ /* 0x002fe20000410000 */
[----:B------:R-:W-:Y:S01]  /*8760*/  F2FP.PACK_AB R72, R56, R144 ;  /* 0x000000903848723e */ /* 0x000fe200000000ff */
[--C-:B------:R-:W-:Y:S01]  /*8770*/  FFMA.FTZ R56, R151, c[0x0][0x2d0], -R68.reuse ;  /* 0x0000b40097387a23 */ /* 0x100fe20000010844 */
[----:B------:R-:W-:Y:S05]  /*8780*/  F2FP.PACK_AB R75, R251, R252 ;  /* 0x000000fcfb4b723e */ /* 0x000fea00000000ff */
[----:B------:R1:W-:Y:S02]  /*8790*/  MUFU.EX2 R244, R56 ;  /* 0x0000003800f47308 */ /* 0x0003e40000000800 */
[C---:B------:R-:W-:Y:S07]  /*87a0*/  HMMA.16816.F32 R4, R72.reuse, R12, R4 ;  /* 0x0000000c4804723c */ /* 0x040fee0000001804 */
[C---:B------:R-:W-:Y:S01]  /*87b0*/  FMUL.FTZ R12, R2.reuse, R80 ;  /* 0x00000050020c7220 */ /* 0x040fe20000410000 */
[C---:B------:R-:W-:Y:S04]  /*87c0*/  HMMA.16816.F32 R8, R72.reuse, R14, R8 ;  /* 0x0000000e4808723c */ /* 0x040fe80000001808 */
[----:B------:R-:W-:Y:S03]  /*87d0*/  FMUL.FTZ R13, R2, R81 ;  /* 0x00000051020d7220 */ /* 0x000fe60000410000 */
[C---:B------:R-:W-:Y:S02]  /*87e0*/  FMUL.FTZ R14, R0.reuse, R82 ;  /* 0x00000052000e7220 */ /* 0x040fe40000410000 */
[----:B------:R-:W-:Y:S02]  /*87f0*/  FMUL.FTZ R15, R0, R83 ;  /* 0x00000053000f7220 */ /* 0x000fe40000410000 */
[----:B------:R-:W4:Y:S01]  /*8800*/  LDSM.16.MT88.4 R80, [R201+0x3800] ;  /* 0x00380000c950783b */ /* 0x000f220000004200 */
[C---:B-1----:R-:W-:Y:S04]  /*8810*/  FMUL.FTZ R56, R2.reuse, R124 ;  /* 0x0000007c02387220 */ /* 0x042fe80000410000 */
[C---:B------:R-:W-:Y:S07]  /*8820*/  HMMA.16816.F32 R12, R72.reuse, R20, R12 ;  /* 0x00000014480c723c */ /* 0x040fee000000180c */
[C---:B------:R-:W-:Y:S01]  /*8830*/  FMUL.FTZ R20, R2.reuse, R88 ;  /* 0x0000005802147220 */ /* 0x040fe20000410000 */
[C---:B------:R-:W-:Y:S04]  /*8840*/  HMMA.16816.F32 R16, R72.reuse, R22, R16 ;  /* 0x000000164810723c */ /* 0x040fe80000001810 */
[----:B------:R-:W-:Y:S03]  /*8850*/  FMUL.FTZ R21, R2, R89 ;  /* 0x0000005902157220 */ /* 0x000fe60000410000 */
[C---:B------:R-:W-:Y:S02]  /*8860*/  FMUL.FTZ R22, R0.reuse, R90 ;  /* 0x0000005a00167220 */ /* 0x040fe40000410000 */
[----:B------:R-:W-:Y:S02]  /*8870*/  FMUL.FTZ R23, R0, R91 ;  /* 0x0000005b00177220 */ /* 0x000fe40000410000 */
[----:B------:R-:W1:Y:S05]  /*8880*/  LDSM.16.MT88.4 R88, [R200+0x800] ;  /* 0x00080000c858783b */ /* 0x000e6a0000004200 */
[C---:B------:R-:W-:Y:S07]  /*8890*/  HMMA.16816.F32 R20, R72.reuse, R28, R20 ;  /* 0x0000001c4814723c */ /* 0x040fee0000001814 */
[C---:B------:R-:W-:Y:S01]  /*88a0*/  FMUL.FTZ R28, R2.reuse, R96 ;  /* 0x00000060021c7220 */ /* 0x040fe20000410000 */
[C---:B------:R-:W-:Y:S04]  /*88b0*/  HMMA.16816.F32 R24, R72.reuse, R30, R24 ;  /* 0x0000001e4818723c */ /* 0x040fe80000001818 */
[----:B------:R-:W-:Y:S03]  /*88c0*/  FMUL.FTZ R29, R2, R97 ;  /* 0x00000061021d7220 */ /* 0x000fe60000410000 */
[C---:B------:R-:W-:Y:S02]  /*88d0*/  FMUL.FTZ R30, R0.reuse, R98 ;  /* 0x00000062001e7220 */ /* 0x040fe40000410000 */
[----:B------:R-:W-:Y:S02]  /*88e0*/  FMUL.FTZ R31, R0, R99 ;  /* 0x00000063001f7220 */ /* 0x000fe40000410000 */
[----:B------:R-:W-:Y:S05]  /*88f0*/  LDSM.16.MT88.4 R96, [R199+0x4800] ;  /* 0x00480000c760783b */ /* 0x000fea0000004200 */
[C---:B------:R-:W-:Y:S07]  /*8900*/  HMMA.16816.F32 R28, R72.reuse, R36, R28 ;  /* 0x00000024481c723c */ /* 0x040fee000000181c */
[--C-:B------:R-:W-:Y:S01]  /*8910*/  FFMA.FTZ R36, R139, c[0x0][0x2d0], -R147.reuse ;  /* 0x0000b4008b247a23 */ /* 0x100fe20000010893 */
[C---:B------:R-:W-:Y:S03]  /*8920*/  HMMA.16816.F32 R32, R72.reuse, R38, R32 ;  /* 0x000000264820723c */ /* 0x040fe60000001820 */
[----:B------:R1:W-:Y:S01]  /*8930*/  MUFU.EX2 R249, R36 ;  /* 0x0000002400f97308 */ /* 0x0003e20000000800 */
[----:B------:R-:W-:Y:S03]  /*8940*/  FMUL.FTZ R37, R2, R105 ;  /* 0x0000006902257220 */ /* 0x000fe60000410000 */
[C---:B------:R-:W-:Y:S02]  /*8950*/  FMUL.FTZ R38, R0.reuse, R106 ;  /* 0x0000006a00267220 */ /* 0x040fe40000410000 */
[----:B------:R-:W-:Y:S03]  /*8960*/  FMUL.FTZ R39, R0, R107 ;  /* 0x0000006b00277220 */ /* 0x000fe60000410000 */
[----:B-1----:R-:W-:Y:S02]  /*8970*/  FMUL.FTZ R36, R2, R104 ;  /* 0x0000006802247220 */ /* 0x002fe40000410000 */
[----:B------:R-:W-:Y:S05]  /*8980*/  LDSM.16.MT88.4 R104, [R199+0x3000] ;  /* 0x00300000c768783b */ /* 0x000fea0000004200 */
[C---:B------:R-:W-:Y:S07]  /*8990*/  HMMA.16816.F32 R36, R72.reuse, R44, R36 ;  /* 0x0000002c4824723c */ /* 0x040fee0000001824 */
[----:B------:R-:W-:Y:S01]  /*89a0*/  FFMA.FTZ R44, R148, c[0x0][0x2d0], -R68 ;  /* 0x0000b400942c7a23 */ /* 0x000fe20000010844 */
[C---:B------:R-:W-:Y:S03]  /*89b0*/  HMMA.16816.F32 R40, R72.reuse, R46, R40 ;  /* 0x0000002e4828723c */ /* 0x040fe60000001828 */
[----:B------:R1:W1:Y:S01]  /*89c0*/  MUFU.EX2 R247, R44 ;  /* 0x0000002c00f77308 */ /* 0x0002620000000800 */
[----:B------:R-:W-:Y:S03]  /*89d0*/  FMUL.FTZ R45, R2, R113 ;  /* 0x00000071022d7220 */ /* 0x000fe60000410000 */
[C---:B------:R-:W-:Y:S02]  /*89e0*/  FMUL.FTZ R46, R0.reuse, R114 ;  /* 0x00000072002e7220 */ /* 0x040fe40000410000 */
[----:B------:R-:W-:Y:S03]  /*89f0*/  FMUL.FTZ R47, R0, R115 ;  /* 0x00000073002f7220 */ /* 0x000fe60000410000 */
[----:B-1----:R-:W-:Y:S07]  /*8a00*/  FMUL.FTZ R44, R2, R112 ;  /* 0x00000070022c7220 */ /* 0x002fee0000410000 */
[C---:B------:R-:W-:Y:S07]  /*8a10*/  HMMA.16816.F32 R44, R72.reuse, R52, R44 ;  /* 0x00000034482c723c */ /* 0x040fee000000182c */
[--C-:B------:R-:W-:Y:S01]  /*8a20*/  FFMA.FTZ R52, R150, c[0x0][0x2d0], -R147.reuse ;  /* 0x0000b40096347a23 */ /* 0x100fe20000010893 */
[C---:B------:R-:W-:Y:S03]  /*8a30*/  HMMA.16816.F32 R48, R72.reuse, R54, R48 ;  /* 0x000000364830723c */ /* 0x040fe60000001830 */
[----:B------:R1:W-:Y:S01]  /*8a40*/  MUFU.EX2 R245, R52 ;  /* 0x0000003400f57308 */ /* 0x0003e20000000800 */
[----:B------:R-:W-:Y:S03]  /*8a50*/  FMUL.FTZ R53, R2, R121 ;  /* 0x0000007902357220 */ /* 0x000fe60000410000 */
[C---:B------:R-:W-:Y:S02]  /*8a60*/  FMUL.FTZ R54, R0.reuse, R122 ;  /* 0x0000007a00367220 */ /* 0x040fe40000410000 */
[C---:B------:R-:W-:Y:S03]  /*8a70*/  FMUL.FTZ R55, R0.reuse, R123 ;  /* 0x0000007b00377220 */ /* 0x040fe60000410000 */
[----:B-----5:R-:W-:Y:S04]  /*8a80*/  FFMA.FTZ R0, R0, R125, R126 ;  /* 0x0000007d00007223 */ /* 0x020fe8000001007e */
[----:B------:R-:W-:Y:S02]  /*8a90*/  FADD.FTZ R0, R118, R0 ;  /* 0x0000000076007221 */ /* 0x000fe40000010000 */
[----:B-1----:R-:W-:Y:S02]  /*8aa0*/  FMUL.FTZ R52, R2, R120 ;  /* 0x0000007802347220 */ /* 0x002fe40000410000 */
[----:B------:R-:W-:Y:S04]  /*8ab0*/  FADD.FTZ R0, R252, R0 ;  /* 0x00000000fc007221 */ /* 0x000fe80000010000 */
[----:B------:R-:W-:Y:S01]  /*8ac0*/  FADD.FTZ R0, R251, R0 ;  /* 0x00000000fb007221 */ /* 0x000fe20000010000 */
[C---:B---3--:R-:W-:Y:S03]  /*8ad0*/  HMMA.16816.F32 R52, R72.reuse, R76, R52 ;  /* 0x0000004c4834723c */ /* 0x048fe60000001834 */
[----:B------:R-:W-:Y:S04]  /*8ae0*/  FADD.FTZ R0, R248, R0 ;  /* 0x00000000f8007221 */ /* 0x000fe80000010000 */
[----:B------:R-:W-:Y:S01]  /*8af0*/  FFMA.FTZ R76, R152, c[0x0][0x2d0], -R68 ;  /* 0x0000b400984c7a23 */ /* 0x000fe20000010844 */
[C---:B------:R-:W-:Y:S03]  /*8b00*/  HMMA.16816.F32 R56, R72.reuse, R78, R56 ;  /* 0x0000004e4838723c */ /* 0x040fe60000001838 */
[----:B------:R1:W3:Y:S01]  /*8b10*/  MUFU.EX2 R124, R76 ;  /* 0x0000004c007c7308 */ /* 0x0002e20000000800 */
[----:B------:R-:W-:Y:S04]  /*8b20*/  FADD.FTZ R0, R247, R0 ;  /* 0x00000000f7007221 */ /* 0x000fe80000010000 */
[C---:B----4-:R-:W-:Y:S04]  /*8b30*/  HMMA.16816.F32 R60, R72.reuse, R80, R60 ;  /* 0x00000050483c723c */ /* 0x050fe8000000183c */
[----:B------:R-:W-:Y:S04]  /*8b40*/  FADD.FTZ R0, R244, R0 ;  /* 0x00000000f4007221 */ /* 0x000fe80000010000 */
[----:B------:R-:W-:Y:S01]  /*8b50*/  HMMA.16816.F32 R64, R72, R82, R64 ;  /* 0x000000524840723c */ /* 0x000fe20000001840 */
[----:B------:R-:W-:Y:S06]  /*8b60*/  LDSM.16.MT88.4 R80, [R201+0x800] ;  /* 0x00080000c950783b */ /* 0x000fec0000004200 */
[----:B------:R-:W-:Y:S02]  /*8b70*/  F2FP.PACK_AB R72, R249, R250 ;  /* 0x000000faf948723e */ /* 0x000fe400000000ff */
[----:B------:R-:W-:Y:S01]  /*8b80*/  F2FP.PACK_AB R73, R247, R248 ;  /* 0x000000f8f749723e */ /* 0x000fe200000000ff */
[----:B-1----:R-:W1:Y:S02]  /*8b90*/  LDSM.16.MT88.4 R76, [R199+0x800] ;  /* 0x00080000c74c783b */ /* 0x002e640000004200 */
[C---:B---3--:R-:W-:Y:S01]  /*8ba0*/  F2FP.PACK_AB R75, R124.reuse, R244 ;  /* 0x000000f47c4b723e */ /* 0x048fe200000000ff */
[----:B------:R-:W-:Y:S01]  /*8bb0*/  FADD.FTZ R0, R124, R0 ;  /* 0x000000007c007221 */ /* 0x000fe20000010000 */
[----:B------:R-:W-:Y:S07]  /*8bc0*/  F2FP.PACK_AB R74, R245, R246 ;  /* 0x000000f6f54a723e */ /* 0x000fee00000000ff */
[C---:B------:R-:W-:Y:S08]  /*8bd0*/  HMMA.16816.F32 R4, R72.reuse, R84, R4 ;  /* 0x000000544804723c */ /* 0x040ff00000001804 */
[C---:B------:R-:W-:Y:S01]  /*8be0*/  HMMA.16816.F32 R8, R72.reuse, R86, R8 ;  /* 0x000000564808723c */ /* 0x040fe20000001808 */
[----:B------:R-:W3:Y:S07]  /*8bf0*/  LDSM.16.MT88.4 R84, [R198+0x4000] ;  /* 0x00400000c654783b */ /* 0x000eee0000004200 */
[C---:B------:R-:W-:Y:S07]  /*8c00*/  HMMA.16816.F32 R12, R72.reuse, R88, R12 ;  /* 0x00000058480c723c */ /* 0x040fee000000180c */
[--C-:B------:R-:W-:Y:S01]  /*8c10*/  FFMA.FTZ R88, R153, c[0x0][0x2d0], -R147.reuse ;  /* 0x0000b40099587a23 */ /* 0x100fe20000010893 */
[C---:B------:R-:W-:Y:S03]  /*8c20*/  HMMA.16816.F32 R16, R72.reuse, R90, R16 ;  /* 0x0000005a4810723c */ /* 0x040fe60000001810 */
[----:B------:R4:W-:Y:S05]  /*8c30*/  MUFU.EX2 R243, R88 ;  /* 0x0000005800f37308 */ /* 0x0009ea0000000800 */
[C---:B-1----:R-:W-:Y:S07]  /*8c40*/  HMMA.16816.F32 R20, R72.reuse, R76, R20 ;  /* 0x0000004c4814723c */ /* 0x042fee0000001814 */
[--C-:B------:R-:W-:Y:S01]  /*8c50*/  FFMA.FTZ R76, R154, c[0x0][0x2d0], -R147.reuse ;  /* 0x0000b4009a4c7a23 */ /* 0x100fe20000010893 */
[C---:B------:R-:W-:Y:S03]  /*8c60*/  HMMA.16816.F32 R24, R72.reuse, R78, R24 ;  /* 0x0000004e4818723c */ /* 0x040fe60000001818 */
[----:B------:R1:W-:Y:S05]  /*8c70*/  MUFU.EX2 R242, R76 ;  /* 0x0000004c00f27308 */ /* 0x0003ea0000000800 */
[C---:B------:R-:W-:Y:S01]  /*8c80*/  HMMA.16816.F32 R28, R72.reuse, R80, R28 ;  /* 0x00000050481c723c */ /* 0x040fe2000000181c */
[----:B----4-:R-:W4:Y:S06]  /*8c90*/  LDSM.16.MT88.4 R88, [R200+0x4000] ;  /* 0x00400000c858783b */ /* 0x010f2c0000004200 */
[--C-:B------:R-:W-:Y:S01]  /*8ca0*/  FFMA.FTZ R80, R156, c[0x0][0x2d0], -R68.reuse ;  /* 0x0000b4009c507a23 */ /* 0x100fe20000010844 */
[C---:B------:R-:W-:Y:S03]  /*8cb0*/  HMMA.16816.F32 R32, R72.reuse, R82, R32 ;  /* 0x000000524820723c */ /* 0x040fe60000001820 */
[----:B------:R5:W-:Y:S05]  /*8cc0*/  MUFU.EX2 R240, R80 ;  /* 0x0000005000f07308 */ /* 0x000bea0000000800 */
[C---:B---3--:R-:W-:Y:S04]  /*8cd0*/  HMMA.16816.F32 R36, R72.reuse, R84, R36 ;  /* 0x000000544824723c */ /* 0x048fe80000001824 */
[--C-:B-1----:R-:W-:Y:S03]  /*8ce0*/  FFMA.FTZ R76, R155, c[0x0][0x2d0], -R68.reuse ;  /* 0x0000b4009b4c7a23 */ /* 0x102fe60000010844 */
[--C-:B------:R-:W-:Y:S01]  /*8cf0*/  FFMA.FTZ R84, R157, c[0x0][0x2d0], -R147.reuse ;  /* 0x0000b4009d547a23 */ /* 0x100fe20000010893 */
[C---:B------:R-:W-:Y:S01]  /*8d00*/  HMMA.16816.F32 R40, R72.reuse, R86, R40 ;  /* 0x000000564828723c */ /* 0x040fe20000001828 */
[----:B------:R1:W3:Y:S10]  /*8d10*/  MUFU.EX2 R241, R76 ;  /* 0x0000004c00f17308 */ /* 0x0002f40000000800 */
[----:B------:R2:W-:Y:S01]  /*8d20*/  MUFU.EX2 R238, R84 ;  /* 0x0000005400ee7308 */ /* 0x0005e20000000800 */
[----:B-----5:R-:W-:Y:S01]  /*8d30*/  LDSM.16.MT88.4 R80, [R201+0x4000] ;  /* 0x00400000c950783b */ /* 0x020fe20000004200 */
[C---:B----4-:R-:W-:Y:S07]  /*8d40*/  HMMA.16816.F32 R44, R72.reuse, R88, R44 ;  /* 0x00000058482c723c */ /* 0x050fee000000182c */
[----:B-1----:R-:W1:Y:S01]  /*8d50*/  LDSM.16.MT88.4 R76, [R199+0x4000] ;  /* 0x00400000c74c783b */ /* 0x002e620000004200 */
[----:B------:R-:W-:Y:S01]  /*8d60*/  FFMA.FTZ R88, R160, c[0x0][0x2d0], -R68 ;  /* 0x0000b400a0587a23 */ /* 0x000fe20000010844 */
[C---:B------:R-:W-:Y:S03]  /*8d70*/  HMMA.16816.F32 R48, R72.reuse, R90, R48 ;  /* 0x0000005a4830723c */ /* 0x040fe60000001830 */
[----:B------:R4:W-:Y:S01]  /*8d80*/  MUFU.EX2 R234, R88 ;  /* 0x0000005800ea7308 */ /* 0x0009e20000000800 */
[----:B---3--:R-:W-:Y:S02]  /*8d90*/  FADD.FTZ R0, R241, R0 ;  /* 0x00000000f1007221 */ /* 0x008fe40000010000 */
[----:B--2---:R-:W-:Y:S02]  /*8da0*/  FFMA.FTZ R84, R158, c[0x0][0x2d0], -R68 ;  /* 0x0000b4009e547a23 */ /* 0x004fe40000010844 */
[----:B------:R-:W-:Y:S05]  /*8db0*/  FADD.FTZ R0, R240, R0 ;  /* 0x00000000f0007221 */ /* 0x000fea0000010000 */
[----:B------:R2:W3:Y:S01]  /*8dc0*/  MUFU.EX2 R235, R84 ;  /* 0x0000005400eb7308 */ /* 0x0004e20000000800 */
[----:B----4-:R-:W-:Y:S08]  /*8dd0*/  LDSM.16.MT88.4 R88, [R200+0x1000] ;  /* 0x00100000c858783b */ /* 0x010ff00000004200 */
[----:B--2---:R-:W2:Y:S01]  /*8de0*/  LDSM.16.MT88.4 R84, [R198+0x1000] ;  /* 0x00100000c654783b */ /* 0x004ea20000004200 */
[C---:B-1----:R-:W-:Y:S03]  /*8df0*/  HMMA.16816.F32 R52, R72.reuse, R76, R52 ;  /* 0x0000004c4834723c */ /* 0x042fe60000001834 */
[----:B---3--:R-:W-:Y:S04]  /*8e00*/  FADD.FTZ R0, R235, R0 ;  /* 0x00000000eb007221 */ /* 0x008fe80000010000 */
[--C-:B------:R-:W-:Y:S01]  /*8e10*/  FFMA.FTZ R76, R161, c[0x0][0x2d0], -R147.reuse ;  /* 0x0000b400a14c7a23 */ /* 0x100fe20000010893 */
[C---:B------:R-:W-:Y:S01]  /*8e20*/  HMMA.16816.F32 R56, R72.reuse, R78, R56 ;  /* 0x0000004e4838723c */ /* 0x040fe20000001838 */
[----:B------:R1:W-:Y:S03]  /*8e30*/  MUFU.EX2 R161, R100 ;  /* 0x0000006400a17308 */ /* 0x0003e60000000800 */
[----:B------:R-:W-:Y:S04]  /*8e40*/  FADD.FTZ R0, R234, R0 ;  /* 0x00000000ea007221 */ /* 0x000fe80000010000 */
[C---:B------:R-:W-:Y:S03]  /*8e50*/  HMMA.16816.F32 R60, R72.reuse, R80, R60 ;  /* 0x00000050483c723c */ /* 0x040fe6000000183c */
[----:B------:R3:W-:Y:S04]  /*8e60*/  MUFU.EX2 R115, R76 ;  /* 0x0000004c00737308 */ /* 0x0007e80000000800 */
[----:B------:R-:W-:Y:S01]  /*8e70*/  FFMA.FTZ R80, R162, c[0x0][0x2d0], -R147 ;  /* 0x0000b400a2507a23 */ /* 0x000fe20000010893 */
[----:B------:R-:W-:Y:S05]  /*8e80*/  HMMA.16816.F32 R64, R72, R82, R64 ;  /* 0x000000524840723c */ /* 0x000fea0000001840 */
[----:B------:R4:W-:Y:S02]  /*8e90*/  MUFU.EX2 R114, R80 ;  /* 0x0000005000727308 */ /* 0x0009e40000000800 */
[----:B------:R-:W-:Y:S02]  /*8ea0*/  F2FP.PACK_AB R72, R242, R243 ;  /* 0x000000f3f248723e */ /* 0x000fe400000000ff */
[----:B------:R-:W-:Y:S01]  /*8eb0*/  F2FP.PACK_AB R73, R240, R241 ;  /* 0x000000f1f049723e */ /* 0x000fe200000000ff */
[----:B-1----:R-:W-:Y:S02]  /*8ec0*/  LDSM.16.MT88.4 R100, [R200+0x2000] ;  /* 0x00200000c864783b */ /* 0x002fe40000004200 */
[----:B------:R-:W-:Y:S02]  /*8ed0*/  F2FP.PACK_AB R74, R238, R239 ;  /* 0x000000efee4a723e */ /* 0x000fe400000000ff */
[----:B------:R-:W-:Y:S04]  /*8ee0*/  F2FP.PACK_AB R75, R234, R235 ;  /* 0x000000ebea4b723e */ /* 0x000fe800000000ff */
[----:B---3--:R-:W1:Y:S03]  /*8ef0*/  LDSM.16.MT88.4 R76, [R199+0x1000] ;  /* 0x00100000c74c783b */ /* 0x008e660000004200 */
[C---:B--2---:R-:W-:Y:S07]  /*8f00*/  HMMA.16816.F32 R4, R72.reuse, R84, R4 ;  /* 0x000000544804723c */ /* 0x044fee0000001804 */
[----:B------:R-:W-:Y:S01]  /*8f10*/  FFMA.FTZ R84, R163, c[0x0][0x2d0], -R68 ;  /* 0x0000b400a3547a23 */ /* 0x000fe20000010844 */
[C---:B------:R-:W-:Y:S01]  /*8f20*/  HMMA.16816.F32 R8, R72.reuse, R86, R8 ;  /* 0x000000564808723c */ /* 0x040fe20000001808 */
[----:B----4-:R-:W2:Y:S02]  /*8f30*/  LDSM.16.MT88.4 R80, [R201+0x1000] ;  /* 0x00100000c950783b */ /* 0x010ea40000004200 */
[----:B------:R3:W4:Y:S01]  /*8f40*/  MUFU.EX2 R113, R84 ;  /* 0x0000005400717308 */ /* 0x0007220000000800 */
[----:B------:R-:W-:Y:S04]  /*8f50*/  MOV R163, R144 ;  /* 0x0000009000a37202 */ /* 0x000fe80000000f00 */
[C---:B------:R-:W-:Y:S04]  /*8f60*/  HMMA.16816.F32 R12, R72.reuse, R88, R12 ;  /* 0x00000058480c723c */ /* 0x040fe8000000180c */
[----:B------:R-:W-:Y:S02]  /*8f70*/  FFMA.FTZ R2, R2, R127, R163 ;  /* 0x0000007f02027223 */ /* 0x000fe400000100a3 */
[----:B------:R-:W-:Y:S01]  /*8f80*/  LDSM.16.MT88.4 R124, [R199+0x6800] ;  /* 0x00680000c77c783b */ /* 0x000fe20000004200 */
[--C-:B------:R-:W-:Y:S01]  /*8f90*/  FFMA.FTZ R88, R169, c[0x0][0x2d0], -R147.reuse ;  /* 0x0000b400a9587a23 */ /* 0x100fe20000010893 */
[C---:B------:R-:W-:Y:S03]  /*8fa0*/  HMMA.16816.F32 R16, R72.reuse, R90, R16 ;  /* 0x0000005a4810723c */ /* 0x040fe60000001810 */
[----:B------:R5:W-:Y:S01]  /*8fb0*/  MUFU.EX2 R162, R88 ;  /* 0x0000005800a27308 */ /* 0x000be20000000800 */
[----:B------:R-:W-:Y:S04]  /*8fc0*/  FADD.FTZ R2, R119, R2 ;  /* 0x0000000277027221 */ /* 0x000fe80000010000 */
[----:B------:R-:W-:Y:S04]  /*8fd0*/  FADD.FTZ R2, R117, R2 ;  /* 0x0000000275027221 */ /* 0x000fe80000010000 */
[----:B---3--:R-:W-:Y:S01]  /*8fe0*/  FFMA.FTZ R84, R168, c[0x0][0x2d0], -R68 ;  /* 0x0000b400a8547a23 */ /* 0x008fe20000010844 */
[C---:B-1----:R-:W-:Y:S03]  /*8ff0*/  HMMA.16816.F32 R20, R72.reuse, R76, R20 ;  /* 0x0000004c4814723c */ /* 0x042fe60000001814 */
[----:B------:R1:W3:Y:S01]  /*9000*/  MUFU.EX2 R112, R84 ;  /* 0x0000005400707308 */ /* 0x0002e20000000800 */
[----:B------:R-:W-:Y:S02]  /*9010*/  FADD.FTZ R2, R116, R2 ;  /* 0x0000000274027221 */ /* 0x000fe40000010000 */
[----:B------:R-:W-:Y:S01]  /*9020*/  LDSM.16.MT88.4 R116, [R200+0x6800] ;  /* 0x00680000c874783b */ /* 0x000fe20000004200 */
[----:B----4-:R-:W-:Y:S01]  /*9030*/  FADD.FTZ R0, R113, R0 ;  /* 0x0000000071007221 */ /* 0x010fe20000010000 */
[C---:B------:R-:W-:Y:S04]  /*9040*/  HMMA.16816.F32 R24, R72.reuse, R78, R24 ;  /* 0x0000004e4818723c */ /* 0x040fe80000001818 */
[----:B------:R-:W-:Y:S02]  /*9050*/  FFMA.FTZ R76, R171, c[0x0][0x2d0], -R68 ;  /* 0x0000b400ab4c7a23 */ /* 0x000fe40000010844 */
[----:B-----5:R-:W-:Y:S01]  /*9060*/  LDSM.16.MT88.4 R88, [R201+0x4800] ;  /* 0x00480000c958783b */ /* 0x020fe20000004200 */
[----:B------:R-:W-:Y:S01]  /*9070*/  FADD.FTZ R2, R250, R2 ;  /* 0x00000002fa027221 */ /* 0x000fe20000010000 */
[C---:B--2---:R-:W-:Y:S01]  /*9080*/  HMMA.16816.F32 R28, R72.reuse, R80, R28 ;  /* 0x00000050481c723c */ /* 0x044fe2000000181c */
[----:B------:R2:W4:Y:S03]  /*9090*/  MUFU.EX2 R160, R76 ;  /* 0x0000004c00a07308 */ /* 0x0005260000000800 */
[----:B------:R-:W-:Y:S03]  /*90a0*/  FADD.FTZ R2, R249, R2 ;  /* 0x00000002f9027221 */ /* 0x000fe60000010000 */
[----:B------:R-:W-:Y:S01]  /*90b0*/  FFMA.FTZ R80, R176, c[0x0][0x2d0], -R68 ;  /* 0x0000b400b0507a23 */ /* 0x000fe20000010844 */
[C---:B------:R-:W-:Y:S01]  /*90c0*/  HMMA.16816.F32 R32, R72.reuse, R82, R32 ;  /* 0x000000524820723c */ /* 0x040fe20000001820 */
[----:B-1----:R-:W1:Y:S02]  /*90d0*/  LDSM.16.MT88.4 R84, [R198+0x4800] ;  /* 0x00480000c654783b */ /* 0x002e640000004200 */
[----:B------:R5:W5:Y:S01]  /*90e0*/  MUFU.EX2 R159, R80 ;  /* 0x00000050009f7308 */ /* 0x000b620000000800 */
[----:B---3--:R-:W-:Y:S02]  /*90f0*/  FADD.FTZ R0, R112, R0 ;  /* 0x0000000070007221 */ /* 0x008fe40000010000 */
[----:B------:R-:W-:Y:S06]  /*9100*/  FADD.FTZ R2, R246, R2 ;  /* 0x00000002f6027221 */ /* 0x000fec0000010000 */
[----:B------:R-:W-:Y:S04]  /*9110*/  FADD.FTZ R2, R245, R2 ;  /* 0x00000002f5027221 */ /* 0x000fe80000010000 */
[----:B------:R-:W-:Y:S01]  /*9120*/  FADD.FTZ R2, R243, R2 ;  /* 0x00000002f3027221 */ /* 0x000fe20000010000 */
[----:B--2---:R-:W2:Y:S01]  /*9130*/  LDSM.16.MT88.4 R76, [R198+0x1800] ;  /* 0x00180000c64c783b */ /* 0x004ea20000004200 */
[----:B----4-:R-:W-:Y:S02]  /*9140*/  FADD.FTZ R0, R160, R0 ;  /* 0x00000000a0007221 */ /* 0x010fe40000010000 */
[----:B------:R-:W-:Y:S04]  /*9150*/  FADD.FTZ R2, R242, R2 ;  /* 0x00000002f2027221 */ /* 0x000fe80000010000 */
[----:B------:R-:W-:Y:S01]  /*9160*/  FADD.FTZ R2, R239, R2 ;  /* 0x00000002ef027221 */ /* 0x000fe20000010000 */
[----:B-----5:R-:W3:Y:S01]  /*9170*/  LDSM.16.MT88.4 R80, [R200+0x1800] ;  /* 0x00180000c850783b */ /* 0x020ee20000004200 */
[----:B------:R-:W-:Y:S02]  /*9180*/  FADD.FTZ R0, R159, R0 ;  /* 0x000000009f007221 */ /* 0x000fe40000010000 */
[----:B------:R-:W-:Y:S04]  /*9190*/  FADD.FTZ R2, R238, R2 ;  /* 0x00000002ee027221 */ /* 0x000fe80000010000 */
[----:B------:R-:W-:Y:S04]  /*91a0*/  FADD.FTZ R2, R115, R2 ;  /* 0x0000000273027221 */ /* 0x000fe80000010000 */
[----:B------:R-:W-:Y:S01]  /*91b0*/  FADD.FTZ R2, R114, R2 ;  /* 0x0000000272027221 */ /* 0x000fe20000010000 */
[C---:B-1----:R-:W-:Y:S03]  /*91c0*/  HMMA.16816.F32 R36, R72.reuse, R84, R36 ;  /* 0x000000544824723c */ /* 0x042fe60000001824 */
[----:B------:R-:W-:Y:S04]  /*91d0*/  FADD.FTZ R2, R162, R2 ;  /* 0x00000002a2027221 */ /* 0x000fe80000010000 */
[----:B------:R-:W-:Y:S01]  /*91e0*/  FADD.FTZ R2, R161, R2 ;  /* 0x00000002a1027221 */ /* 0x000fe20000010000 */
[C---:B------:R-:W-:Y:S01]  /*91f0*/  HMMA.16816.F32 R40, R72.reuse, R86, R40 ;  /* 0x000000564828723c */ /* 0x040fe20000001828 */
[----:B------:R-:W1:Y:S07]  /*9200*/  LDSM.16.MT88.4 R84, [R199+0x1800] ;  /* 0x00180000c754783b */ /* 0x000e6e0000004200 */
[C---:B------:R-:W-:Y:S07]  /*9210*/  HMMA.16816.F32 R44, R72.reuse, R92, R44 ;  /* 0x0000005c482c723c */ /* 0x040fee000000182c */
[--C-:B------:R-:W-:Y:S01]  /*9220*/  FFMA.FTZ R92, R211, c[0x0][0x2d0], -R147.reuse ;  /* 0x0000b400d35c7a23 */ /* 0x100fe20000010893 */
[C---:B------:R-:W-:Y:S03]  /*9230*/  HMMA.16816.F32 R48, R72.reuse, R94, R48 ;  /* 0x0000005e4830723c */ /* 0x040fe60000001830 */
[----:B------:R4:W-:Y:S05]  /*9240*/  MUFU.EX2 R158, R92 ;  /* 0x0000005c009e7308 */ /* 0x0009ea0000000800 */
[C---:B------:R-:W-:Y:S08]  /*9250*/  HMMA.16816.F32 R52, R72.reuse, R96, R52 ;  /* 0x000000604834723c */ /* 0x040ff00000001834 */
[C---:B------:R-:W-:Y:S01]  /*9260*/  HMMA.16816.F32 R56, R72.reuse, R98, R56 ;  /* 0x000000624838723c */ /* 0x040fe20000001838 */
[----:B------:R-:W-:Y:S07]  /*9270*/  LDSM.16.MT88.4 R96, [R201+0x5000] ;  /* 0x00500000c960783b */ /* 0x000fee0000004200 */
[C---:B------:R-:W-:Y:S01]  /*9280*/  HMMA.16816.F32 R60, R72.reuse, R88, R60 ;  /* 0x00000058483c723c */ /* 0x040fe2000000183c */
[----:B----4-:R-:W-:Y:S06]  /*9290*/  LDSM.16.MT88.4 R92, [R199+0x5000] ;  /* 0x00500000c75c783b */ /* 0x010fec0000004200 */
[--C-:B------:R-:W-:Y:S01]  /*92a0*/  FFMA.FTZ R88, R177, c[0x0][0x2d0], -R147.reuse ;  /* 0x0000b400b1587a23 */ /* 0x100fe20000010893 */
[----:B------:R-:W-:Y:S03]  /*92b0*/  HMMA.16816.F32 R64, R72, R90, R64 ;  /* 0x0000005a4840723c */ /* 0x000fe60000001840 */
[----:B------:R4:W5:Y:S04]  /*92c0*/  MUFU.EX2 R123, R88 ;  /* 0x00000058007b7308 */ /* 0x0009680000000800 */
[----:B------:R-:W-:Y:S02]  /*92d0*/  F2FP.PACK_AB R72, R114, R115 ;  /* 0x000000737248723e */ /* 0x000fe400000000ff */
[----:B------:R-:W-:Y:S03]  /*92e0*/  F2FP.PACK_AB R73, R112, R113 ;  /* 0x000000717049723e */ /* 0x000fe600000000ff */
[----:B------:R-:W-:Y:S02]  /*92f0*/  F2FP.PACK_AB R74, R161, R162 ;  /* 0x000000a2a14a723e */ /* 0x000fe400000000ff */
[----:B------:R-:W-:Y:S07]  /*9300*/  F2FP.PACK_AB R75, R159, R160 ;  /* 0x000000a09f4b723e */ /* 0x000fee00000000ff */
[C---:B--2---:R-:W-:Y:S01]  /*9310*/  HMMA.16816.F32 R4, R72.reuse, R76, R4 ;  /* 0x0000004c4804723c */ /* 0x044fe20000001804 */
[----:B----4-:R-:W2:Y:S06]  /*9320*/  LDSM.16.MT88.4 R88, [R201+0x1800] ;  /* 0x00180000c958783b */ /* 0x010eac0000004200 */
[--C-:B------:R-:W-:Y:S01]  /*9330*/  FFMA.FTZ R76, R178, c[0x0][0x2d0], -R147.reuse ;  /* 0x0000b400b24c7a23 */ /* 0x100fe20000010893 */
[C---:B------:R-:W-:Y:S03]  /*9340*/  HMMA.16816.F32 R8, R72.reuse, R78, R8 ;  /* 0x0000004e4808723c */ /* 0x040fe60000001808 */
[----:B------:R4:W4:Y:S01]  /*9350*/  MUFU.EX2 R122, R76 ;  /* 0x0000004c007a7308 */ /* 0x0009220000000800 */
[----:B-----5:R-:W-:Y:S04]  /*9360*/  FADD.FTZ R2, R123, R2 ;  /* 0x000000027b027221 */ /* 0x020fe80000010000 */
[C---:B---3--:R-:W-:Y:S07]  /*9370*/  HMMA.16816.F32 R12, R72.reuse, R80, R12 ;  /* 0x00000050480c723c */ /* 0x048fee000000180c */
[--C-:B------:R-:W-:Y:S01]  /*9380*/  FFMA.FTZ R80, R210, c[0x0][0x2d0], -R68.reuse ;  /* 0x0000b400d2507a23 */ /* 0x100fe20000010844 */
[C---:B------:R-:W-:Y:S03]  /*9390*/  HMMA.16816.F32 R16, R72.reuse, R82, R16 ;  /* 0x000000524810723c */ /* 0x040fe60000001810 */
[----:B------:R3:W-:Y:S05]  /*93a0*/  MUFU.EX2 R120, R80 ;  /* 0x0000005000787308 */ /* 0x0007ea0000000800 */
[C---:B-1----:R-:W-:Y:S04]  /*93b0*/  HMMA.16816.F32 R20, R72.reuse, R84, R20 ;  /* 0x000000544814723c */ /* 0x042fe80000001814 */
[----:B----4-:R-:W-:Y:S02]  /*93c0*/  FFMA.FTZ R76, R179, c[0x0][0x2d0], -R68 ;  /* 0x0000b400b34c7a23 */ /* 0x010fe40000010844 */
[----:B------:R-:W-:Y:S02]  /*93d0*/  FADD.FTZ R2, R122, R2 ;  /* 0x000000027a027221 */ /* 0x000fe40000010000 */
[C---:B------:R-:W-:Y:S01]  /*93e0*/  HMMA.16816.F32 R24, R72.reuse, R86, R24 ;  /* 0x000000564818723c */ /* 0x040fe20000001818 */
[----:B------:R1:W4:Y:S03]  /*93f0*/  MUFU.EX2 R121, R76 ;  /* 0x0000004c00797308 */ /* 0x0003260000000800 */
[--C-:B------:R-:W-:Y:S02]  /*9400*/  FFMA.FTZ R84, R212, c[0x0][0x2d0], -R147.reuse ;  /* 0x0000b400d4547a23 */ /* 0x100fe40000010893 */
[----:B------:R-:W-:Y:S02]  /*9410*/  FADD.FTZ R2, R158, R2 ;  /* 0x000000029e027221 */ /* 0x000fe40000010000 */
[C---:B--2---:R-:W-:Y:S01]  /*9420*/  HMMA.16816.F32 R28, R72.reuse, R88, R28 ;  /* 0x00000058481c723c */ /* 0x044fe2000000181c */
[----:B---3--:R-:W-:Y:S02]  /*9430*/  LDSM.16.MT88.4 R80, [R200+0x5000] ;  /* 0x00500000c850783b */ /* 0x008fe40000004200 */
[----:B------:R2:W3:Y:S04]  /*9440*/  MUFU.EX2 R157, R84 ;  /* 0x00000054009d7308 */ /* 0x0004e80000000800 */
[----:B------:R-:W-:Y:S01]  /*9450*/  FFMA.FTZ R88, R214, c[0x0][0x2d0], -R68 ;  /* 0x0000b400d6587a23 */ /* 0x000fe20000010844 */
[C---:B------:R-:W-:Y:S05]  /*9460*/  HMMA.16816.F32 R32, R72.reuse, R90, R32 ;  /* 0x0000005a4820723c */ /* 0x040fea0000001820 */
[----:B------:R5:W-:Y:S01]  /*9470*/  MUFU.EX2 R155, R88 ;  /* 0x00000058009b7308 */ /* 0x000be20000000800 */
[----:B-1----:R-:W1:Y:S01]  /*9480*/  LDSM.16.MT88.4 R76, [R198+0x5000] ;  /* 0x00500000c64c783b */ /* 0x002e620000004200 */
[----:B----4-:R-:W-:Y:S05]  /*9490*/  FADD.FTZ R0, R121, R0 ;  /* 0x0000000079007221 */ /* 0x010fea0000010000 */
[----:B------:R-:W-:Y:S02]  /*94a0*/  FADD.FTZ R0, R120, R0 ;  /* 0x0000000078007221 */ /* 0x000fe40000010000 */
[----:B--2---:R-:W-:Y:S02]  /*94b0*/  FFMA.FTZ R84, R213, c[0x0][0x2d0], -R68 ;  /* 0x0000b400d5547a23 */ /* 0x004fe40000010844 */
[----:B---3--:R-:W-:Y:S02]  /*94c0*/  FADD.FTZ R2, R157, R2 ;  /* 0x000000029d027221 */ /* 0x008fe40000010000 */
[----:B------:R2:W3:Y:S01]  /*94d0*/  MUFU.EX2 R156, R84 ;  /* 0x00000054009c7308 */ /* 0x0004e20000000800 */
[----:B-----5:R-:W-:Y:S08]  /*94e0*/  LDSM.16.MT88.4 R88, [R199+0x2000] ;  /* 0x00200000c758783b */ /* 0x020ff00000004200 */
[----:B--2---:R-:W2:Y:S01]  /*94f0*/  LDSM.16.MT88.4 R84, [R198+0x2000] ;  /* 0x00200000c654783b */ /* 0x004ea20000004200 */
[C---:B-1----:R-:W-:Y:S03]  /*9500*/  HMMA.16816.F32 R36, R72.reuse, R76, R36 ;  /* 0x0000004c4824723c */ /* 0x042fe60000001824 */
[----:B---3--:R-:W-:Y:S04]  /*9510*/  FADD.FTZ R0, R156, R0 ;  /* 0x000000009c007221 */ /* 0x008fe80000010000 */
[----:B------:R-:W-:Y:S01]  /*9520*/  FADD.FTZ R0, R155, R0 ;  /* 0x000000009b007221 */ /* 0x000fe20000010000 */
[C---:B------:R-:W-:Y:S01]  /*9530*/  HMMA.16816.F32 R40, R72.reuse, R78, R40 ;  /* 0x0000004e4828723c */ /* 0x040fe20000001828 */
[----:B------:R-:W1:Y:S07]  /*9540*/  LDSM.16.MT88.4 R76, [R201+0x2000] ;  /* 0x00200000c94c783b */ /* 0x000e6e0000004200 */
[C---:B------:R-:W-:Y:S08]  /*9550*/  HMMA.16816.F32 R44, R72.reuse, R80, R44 ;  /* 0x00000050482c723c */ /* 0x040ff0000000182c */
[C---:B------:R-:W-:Y:S01]  /*9560*/  HMMA.16816.F32 R48, R72.reuse, R82, R48 ;  /* 0x000000524830723c */ /* 0x040fe20000001830 */
[----:B------:R-:W3:Y:S07]  /*9570*/  LDSM.16.MT88.4 R80, [R198+0x5800] ;  /* 0x00580000c650783b */ /* 0x000eee0000004200 */
[C---:B------:R-:W-:Y:S07]  /*9580*/  HMMA.16816.F32 R52, R72.reuse, R92, R52 ;  /* 0x0000005c4834723c */ /* 0x040fee0000001834 */
[--C-:B------:R-:W-:Y:S01]  /*9590*/  FFMA.FTZ R92, R219, c[0x0][0x2d0], -R147.reuse ;  /* 0x0000b400db5c7a23 */ /* 0x100fe20000010893 */
[C---:B------:R-:W-:Y:S03]  /*95a0*/  HMMA.16816.F32 R56, R72.reuse, R94, R56 ;  /* 0x0000005e4838723c */ /* 0x040fe60000001838 */
[----:B------:R4:W-:Y:S05]  /*95b0*/  MUFU.EX2 R150, R92 ;  /* 0x0000005c00967308 */ /* 0x0009ea0000000800 */
[C---:B------:R-:W-:Y:S08]  /*95c0*/  HMMA.16816.F32 R60, R72.reuse, R96, R60 ;  /* 0x00000060483c723c */ /* 0x040ff0000000183c */
[----:B------:R-:W-:Y:S01]  /*95d0*/  HMMA.16816.F32 R64, R72, R98, R64 ;  /* 0x000000624840723c */ /* 0x000fe20000001840 */
[----:B------:R-:W-:Y:S06]  /*95e0*/  LDSM.16.MT88.4 R96, [R199+0x6000] ;  /* 0x00600000c760783b */ /* 0x000fec0000004200 */
[----:B------:R-:W-:Y:S02]  /*95f0*/  F2FP.PACK_AB R72, R122, R123 ;  /* 0x0000007b7a48723e */ /* 0x000fe400000000ff */
[----:B------:R-:W-:Y:S01]  /*9600*/  F2FP.PACK_AB R73, R120, R121 ;  /* 0x000000797849723e */ /* 0x000fe200000000ff */
[----:B----4-:R-:W-:Y:S02]  /*9610*/  LDSM.16.MT88.4 R92, [R200+0x6000] ;  /* 0x00600000c85c783b */ /* 0x010fe40000004200 */
[----:B------:R-:W-:Y:S02]  /*9620*/  F2FP.PACK_AB R74, R157, R158 ;  /* 0x0000009e9d4a723e */ /* 0x000fe400000000ff */
[----:B------:R-:W-:Y:S07]  /*9630*/  F2FP.PACK_AB R75, R155, R156 ;  /* 0x0000009c9b4b723e */ /* 0x000fee00000000ff */
[C---:B--2---:R-:W-:Y:S07]  /*9640*/  HMMA.16816.F32 R4, R72.reuse, R84, R4 ;  /* 0x000000544804723c */ /* 0x044fee0000001804 */
[--C-:B------:R-:W-:Y:S01]  /*9650*/  FFMA.FTZ R84, R215, c[0x0][0x2d0], -R147.reuse ;  /* 0x0000b400d7547a23 */ /* 0x100fe20000010893 */
[C---:B------:R-:W-:Y:S03]  /*9660*/  HMMA.16816.F32 R8, R72.reuse, R86, R8 ;  /* 0x000000564808723c */ /* 0x040fe60000001808 */
[----:B------:R2:W4:Y:S05]  /*9670*/  MUFU.EX2 R154, R84 ;  /* 0x00000054009a7308 */ /* 0x00052a0000000800 */
[C---:B------:R-:W-:Y:S07]  /*9680*/  HMMA.16816.F32 R12, R72.reuse, R100, R12 ;  /* 0x00000064480c723c */ /* 0x040fee000000180c */
[--C-:B------:R-:W-:Y:S01]  /*9690*/  FFMA.FTZ R100, R228, c[0x0][0x2d0], -R147.reuse ;  /* 0x0000b400e4647a23 */ /* 0x100fe20000010893 */
[C---:B------:R-:W-:Y:S03]  /*96a0*/  HMMA.16816.F32 R16, R72.reuse, R102, R16 ;  /* 0x000000664810723c */ /* 0x040fe60000001810 */
[----:B------:R5:W-:Y:S05]  /*96b0*/  MUFU.EX2 R140, R100 ;  /* 0x00000064008c7308 */ /* 0x000bea0000000800 */
[C---:B------:R-:W-:Y:S01]  /*96c0*/  HMMA.16816.F32 R20, R72.reuse, R88, R20 ;  /* 0x000000584814723c */ /* 0x040fe20000001814 */
[----:B--2---:R-:W2:Y:S03]  /*96d0*/  LDSM.16.MT88.4 R84, [R200+0x5800] ;  /* 0x00580000c854783b */ /* 0x004ea60000004200 */
[----:B----4-:R-:W-:Y:S03]  /*96e0*/  FADD.FTZ R2, R154, R2 ;  /* 0x000000029a027221 */ /* 0x010fe60000010000 */
[--C-:B------:R-:W-:Y:S01]  /*96f0*/  FFMA.FTZ R88, R216, c[0x0][0x2d0], -R147.reuse ;  /* 0x0000b400d8587a23 */ /* 0x100fe20000010893 */
[C---:B------:R-:W-:Y:S03]  /*9700*/  HMMA.16816.F32 R24, R72.reuse, R90, R24 ;  /* 0x0000005a4818723c */ /* 0x040fe60000001818 */
[----:B------:R4:W4:Y:S05]  /*9710*/  MUFU.EX2 R153, R88 ;  /* 0x0000005800997308 */ /* 0x00092a0000000800 */
[C---:B-1----:R-:W-:Y:S01]  /*9720*/  HMMA.16816.F32 R28, R72.reuse, R76, R28 ;  /* 0x0000004c481c723c */ /* 0x042fe2000000181c */
[----:B-----5:R-:W-:Y:S06]  /*9730*/  LDSM.16.MT88.4 R100, [R200+0x3000] ;  /* 0x00300000c864783b */ /* 0x020fec0000004200 */
[--C-:B------:R-:W-:Y:S01]  /*9740*/  FFMA.FTZ R76, R218, c[0x0][0x2d0], -R68.reuse ;  /* 0x0000b400da4c7a23 */ /* 0x100fe20000010844 */
[C---:B------:R-:W-:Y:S03]  /*9750*/  HMMA.16816.F32 R32, R72.reuse, R78, R32 ;  /* 0x0000004e4820723c */ /* 0x040fe60000001820 */
[----:B------:R1:W-:Y:S05]  /*9760*/  MUFU.EX2 R151, R76 ;  /* 0x0000004c00977308 */ /* 0x0003ea0000000800 */
[C---:B---3--:R-:W-:Y:S04]  /*9770*/  HMMA.16816.F32 R36, R72.reuse, R80, R36 ;  /* 0x000000504824723c */ /* 0x048fe80000001824 */
[----:B----4-:R-:W-:Y:S02]  /*9780*/  FFMA.FTZ R88, R217, c[0x0][0x2d0], -R68 ;  /* 0x0000b400d9587a23 */ /* 0x010fe40000010844 */
[----:B------:R-:W-:Y:S02]  /*9790*/  FADD.FTZ R2, R153, R2 ;  /* 0x0000000299027221 */ /* 0x000fe40000010000 */
[C---:B------:R-:W-:Y:S01]  /*97a0*/  HMMA.16816.F32 R40, R72.reuse, R82, R40 ;  /* 0x000000524828723c */ /* 0x040fe20000001828 */
[----:B------:R3:W4:Y:S03]  /*97b0*/  MUFU.EX2 R152, R88 ;  /* 0x0000005800987308 */ /* 0x0007260000000800 */
[--C-:B------:R-:W-:Y:S02]  /*97c0*/  FFMA.FTZ R80, R220, c[0x0][0x2d0], -R147.reuse ;  /* 0x0000b400dc507a23 */ /* 0x100fe40000010893 */
[----:B------:R-:W-:Y:S02]  /*97d0*/  FADD.FTZ R2, R150, R2 ;  /* 0x0000000296027221 */ /* 0x000fe40000010000 */
[C---:B--2---:R-:W-:Y:S03]  /*97e0*/  HMMA.16816.F32 R44, R72.reuse, R84, R44 ;  /* 0x00000054482c723c */ /* 0x044fe6000000182c */
[----:B------:R2:W-:Y:S01]  /*97f0*/  MUFU.EX2 R149, R80 ;  /* 0x0000005000957308 */ /* 0x0005e20000000800 */
[----:B-1----:R-:W-:Y:S03]  /*9800*/  LDSM.16.MT88.4 R76, [R201+0x5800] ;  /* 0x00580000c94c783b */ /* 0x002fe60000004200 */
[----:B------:R-:W-:Y:S01]  /*9810*/  FFMA.FTZ R84, R222, c[0x0][0x2d0], -R68 ;  /* 0x0000b400de547a23 */ /* 0x000fe20000010844 */
[C---:B------:R-:W-:Y:S05]  /*9820*/  HMMA.16816.F32 R48, R72.reuse, R86, R48 ;  /* 0x000000564830723c */ /* 0x040fea0000001830 */
[----:B------:R1:W-:Y:S01]  /*9830*/  MUFU.EX2 R146, R84 ;  /* 0x0000005400927308 */ /* 0x0003e20000000800 */
[----:B---3--:R-:W3:Y:S01]  /*9840*/  LDSM.16.MT88.4 R88, [R199+0x5800] ;  /* 0x00580000c758783b */ /* 0x008ee20000004200 */
[----:B----4-:R-:W-:Y:S05]  /*9850*/  FADD.FTZ R0, R152, R0 ;  /* 0x0000000098007221 */ /* 0x010fea0000010000 */
[----:B------:R-:W-:Y:S02]  /*9860*/  FADD.FTZ R0, R151, R0 ;  /* 0x0000000097007221 */ /* 0x000fe40000010000 */
[----:B--2---:R-:W-:Y:S04]  /*9870*/  FFMA.FTZ R80, R221, c[0x0][0x2d0], -R68 ;  /* 0x0000b400dd507a23 */ /* 0x004fe80000010844 */
[----:B------:R2:W4:Y:S01]  /*9880*/  MUFU.EX2 R148, R80 ;  /* 0x0000005000947308 */ /* 0x0005220000000800 */
[----:B-1----:R-:W-:Y:S08]  /*9890*/  LDSM.16.MT88.4 R84, [R200+0x2800] ;  /* 0x00280000c854783b */ /* 0x002ff00000004200 */
[----:B--2---:R-:W1:Y:S01]  /*98a0*/  LDSM.16.MT88.4 R80, [R198+0x2800] ;  /* 0x00280000c650783b */ /* 0x004e620000004200 */
[----:B----4-:R-:W-:Y:S01]  /*98b0*/  FADD.FTZ R0, R148, R0 ;  /* 0x0000000094007221 */ /* 0x010fe20000010000 */
[C---:B---3--:R-:W-:Y:S08]  /*98c0*/  HMMA.16816.F32 R52, R72.reuse, R88, R52 ;  /* 0x000000584834723c */ /* 0x048ff00000001834 */
[C---:B------:R-:W-:Y:S01]  /*98d0*/  HMMA.16816.F32 R56, R72.reuse, R90, R56 ;  /* 0x0000005a4838723c */ /* 0x040fe20000001838 */
[----:B------:R-:W2:Y:S07]  /*98e0*/  LDSM.16.MT88.4 R88, [R199+0x2800] ;  /* 0x00280000c758783b */ /* 0x000eae0000004200 */
[C---:B------:R-:W-:Y:S07]  /*98f0*/  HMMA.16816.F32 R60, R72.reuse, R76, R60 ;  /* 0x0000004c483c723c */ /* 0x040fee000000183c */
[--C-:B------:R-:W-:Y:S01]  /*9900*/  FFMA.FTZ R76, R223, c[0x0][0x2d0], -R147.reuse ;  /* 0x0000b400df4c7a23 */ /* 0x100fe20000010893 */
[----:B------:R-:W-:Y:S03]  /*9910*/  HMMA.16816.F32 R64, R72, R78, R64 ;  /* 0x0000004e4840723c */ /* 0x000fe60000001840 */
[----:B------:R3:W-:Y:S04]  /*9920*/  MUFU.EX2 R145, R76 ;  /* 0x0000004c00917308 */ /* 0x0007e80000000800 */
[----:B------:R-:W-:Y:S02]  /*9930*/  F2FP.PACK_AB R72, R153, R154 ;  /* 0x0000009a9948723e */ /* 0x000fe400000000ff */
[----:B------:R-:W-:Y:S03]  /*9940*/  F2FP.PACK_AB R73, R151, R152 ;  /* 0x000000989749723e */ /* 0x000fe600000000ff */
[----:B------:R-:W-:Y:S02]  /*9950*/  F2FP.PACK_AB R74, R149, R150 ;  /* 0x00000096954a723e */ /* 0x000fe400000000ff */
[----:B------:R-:W-:Y:S07]  /*9960*/  F2FP.PACK_AB R75, R146, R148 ;  /* 0x00000094924b723e */ /* 0x000fee00000000ff */
[C---:B-1----:R-:W-:Y:S03]  /*9970*/  HMMA.16816.F32 R4, R72.reuse, R80, R4 ;  /* 0x000000504804723c */ /* 0x042fe60000001804 */
[--C-:B---3--:R-:W-:Y:S05]  /*9980*/  FFMA.FTZ R76, R224, c[0x0][0x2d0], -R147.reuse ;  /* 0x0000b400e04c7a23 */ /* 0x108fea0000010893 */
[C---:B------:R-:W-:Y:S01]  /*9990*/  HMMA.16816.F32 R8, R72.reuse, R82, R8 ;  /* 0x000000524808723c */ /* 0x040fe20000001808 */
[----:B------:R1:W3:Y:S03]  /*99a0*/  MUFU.EX2 R144, R76 ;  /* 0x0000004c00907308 */ /* 0x0002e60000000800 */
[--C-:B------:R-:W-:Y:S04]  /*99b0*/  FFMA.FTZ R80, R225, c[0x0][0x2d0], -R68.reuse ;  /* 0x0000b400e1507a23 */ /* 0x100fe80000010844 */
[C---:B------:R-:W-:Y:S03]  /*99c0*/  HMMA.16816.F32 R12, R72.reuse, R84, R12 ;  /* 0x00000054480c723c */ /* 0x040fe6000000180c */
[----:B------:R4:W-:Y:S04]  /*99d0*/  MUFU.EX2 R143, R80 ;  /* 0x00000050008f7308 */ /* 0x0009e80000000800 */
[----:B------:R-:W-:Y:S01]  /*99e0*/  FFMA.FTZ R84, R227, c[0x0][0x2d0], -R147 ;  /* 0x0000b400e3547a23 */ /* 0x000fe20000010893 */
[C---:B------:R-:W-:Y:S05]  /*99f0*/  HMMA.16816.F32 R16, R72.reuse, R86, R16 ;  /* 0x000000564810723c */ /* 0x040fea0000001810 */
[----:B------:R5:W5:Y:S03]  /*9a00*/  MUFU.EX2 R141, R84 ;  /* 0x00000054008d7308 */ /* 0x000b660000000800 */
[C---:B--2---:R-:W-:Y:S01]  /*9a10*/  HMMA.16816.F32 R20, R72.reuse, R88, R20 ;  /* 0x000000584814723c */ /* 0x044fe20000001814 */
[----:B-1----:R-:W1:Y:S03]  /*9a20*/  LDSM.16.MT88.4 R76, [R201+0x2800] ;  /* 0x00280000c94c783b */ /* 0x002e660000004200 */
[----:B---3--:R-:W-:Y:S04]  /*9a30*/  F2FP.PACK_AB R136, R144, R145 ;  /* 0x000000919088723e */ /* 0x008fe800000000ff */
[C---:B------:R-:W-:Y:S01]  /*9a40*/  HMMA.16816.F32 R24, R72.reuse, R90, R24 ;  /* 0x0000005a4818723c */ /* 0x040fe20000001818 */
[----:B------:R-:W-:Y:S03]  /*9a50*/  LDSM.16.MT88.4 R88, [R198+0x3000] ;  /* 0x00300000c658783b */ /* 0x000fe60000004200 */
[--C-:B----4-:R-:W-:Y:S02]  /*9a60*/  FFMA.FTZ R80, R226, c[0x0][0x2d0], -R68.reuse ;  /* 0x0000b400e2507a23 */ /* 0x110fe40000010844 */
[----:B------:R-:W-:Y:S02]  /*9a70*/  FFMA.FTZ R68, R71, c[0x0][0x2d0], -R68 ;  /* 0x0000b40047447a23 */ /* 0x000fe40000010844 */
[----:B------:R2:W3:Y:S01]  /*9a80*/  MUFU.EX2 R142, R80 ;  /* 0x00000050008e7308 */ /* 0x0004e20000000800 */
[----:B-----5:R-:W-:Y:S03]  /*9a90*/  LDSM.16.MT88.4 R84, [R201+0x6000] ;  /* 0x00600000c954783b */ /* 0x020fe60000004200 */
[----:B------:R-:W-:Y:S06]  /*9aa0*/  F2FP.PACK_AB R138, R140, R141 ;  /* 0x0000008d8c8a723e */ /* 0x000fec00000000ff */
[----:B------:R-:W4:Y:S01]  /*9ab0*/  MUFU.EX2 R68, R68 ;  /* 0x0000004400447308 */ /* 0x000f220000000800 */
[----:B--2---:R-:W2:Y:S01]  /*9ac0*/  LDSM.16.MT88.4 R80, [R198+0x6000] ;  /* 0x00600000c650783b */ /* 0x004ea20000004200 */
[----:B---3--:R-:W-:Y:S01]  /*9ad0*/  F2FP.PACK_AB R137, R142, R143 ;  /* 0x0000008f8e89723e */ /* 0x008fe200000000ff */
[C---:B-1----:R-:W-:Y:S08]  /*9ae0*/  HMMA.16816.F32 R28, R72.reuse, R76, R28 ;  /* 0x0000004c481c723c */ /* 0x042ff0000000181c */
[C---:B------:R-:W-:Y:S04]  /*9af0*/  HMMA.16816.F32 R32, R72.reuse, R78, R32 ;  /* 0x0000004e4820723c */ /* 0x040fe80000001820 */
[----:B----4-:R-:W-:Y:S04]  /*9b00*/  F2FP.PACK_AB R139, R68, R70 ;  /* 0x00000046448b723e */ /* 0x010fe800000000ff */
[C---:B--2---:R-:W-:Y:S08]  /*9b10*/  HMMA.16816.F32 R36, R72.reuse, R80, R36 ;  /* 0x000000504824723c */ /* 0x044ff00000001824 */
[C---:B------:R-:W-:Y:S08]  /*9b20*/  HMMA.16816.F32 R40, R72.reuse, R82, R40 ;  /* 0x000000524828723c */ /* 0x040ff00000001828 */
[C---:B------:R-:W-:Y:S08]  /*9b30*/  HMMA.16816.F32 R44, R72.reuse, R92, R44 ;  /* 0x0000005c482c723c */ /* 0x040ff0000000182c */
[C---:B------:R-:W-:Y:S08]  /*9b40*/  HMMA.16816.F32 R48, R72.reuse, R94, R48 ;  /* 0x0000005e4830723c */ /* 0x040ff00000001830 */
[C---:B------:R-:W-:Y:S08]  /*9b50*/  HMMA.16816.F32 R52, R72.reuse, R96, R52 ;  /* 0x000000604834723c */ /* 0x040ff00000001834 */
[C---:B------:R-:W-:Y:S08]  /*9b60*/  HMMA.16816.F32 R56, R72.reuse, R98, R56 ;  /* 0x000000624838723c */ /* 0x040ff00000001838 */
[C---:B------:R-:W-:Y:S08]  /*9b70*/  HMMA.16816.F32 R60, R72.reuse, R84, R60 ;  /* 0x00000054483c723c */ /* 0x040ff0000000183c */
[----:B------:R-:W-:Y:S08]  /*9b80*/  HMMA.16816.F32 R64, R72, R86, R64 ;  /* 0x000000564840723c */ /* 0x000ff00000001840 */
[C---:B------:R-:W-:Y:S01]  /*9b90*/  HMMA.16816.F32 R72, R136.reuse, R88, R4 ;  /* 0x000000588848723c */ /* 0x040fe20000001804 */
[----:B------:R-:W1:Y:S07]  /*9ba0*/  LDSM.16.MT88.4 R4, [R198+0x6800] ;  /* 0x00680000c604783b */ /* 0x000e6e0000004200 */
[C---:B------:R-:W-:Y:S08]  /*9bb0*/  HMMA.16816.F32 R76, R136.reuse, R90, R8 ;  /* 0x0000005a884c723c */ /* 0x040ff00000001808 */
[C---:B------:R-:W-:Y:S08]  /*9bc0*/  HMMA.16816.F32 R80, R136.reuse, R100, R12 ;  /* 0x000000648850723c */ /* 0x040ff0000000180c */
[C---:B------:R-:W-:Y:S08]  /*9bd0*/  HMMA.16816.F32 R84, R136.reuse, R102, R16 ;  /* 0x000000668854723c */ /* 0x040ff00000001810 */
[C---:B------:R-:W-:Y:S08]  /*9be0*/  HMMA.16816.F32 R88, R136.reuse, R104, R20 ;  /* 0x000000688858723c */ /* 0x040ff00000001814 */
[C---:B------:R-:W-:Y:S08]  /*9bf0*/  HMMA.16816.F32 R92, R136.reuse, R106, R24 ;  /* 0x0000006a885c723c */ /* 0x040ff00000001818 */
[C---:B------:R-:W-:Y:S08]  /*9c00*/  HMMA.16816.F32 R96, R136.reuse, R108, R28 ;  /* 0x0000006c8860723c */ /* 0x040ff0000000181c */
[C---:B------:R-:W-:Y:S08]  /*9c10*/  HMMA.16816.F32 R100, R136.reuse, R110, R32 ;  /* 0x0000006e8864723c */ /* 0x040ff00000001820 */
[C---:B-1----:R-:W-:Y:S08]  /*9c20*/  HMMA.16816.F32 R104, R136.reuse, R4, R36 ;  /* 0x000000048868723c */ /* 0x042ff00000001824 */
[C---:B------:R-:W-:Y:S01]  /*9c30*/  HMMA.16816.F32 R108, R136.reuse, R6, R40 ;  /* 0x00000006886c723c */ /* 0x040fe20000001828 */
[----:B------:R-:W1:Y:S07]  /*9c40*/  LDSM.16.MT88.4 R4, [R201+0x6800] ;  /* 0x00680000c904783b */ /* 0x000e6e0000004200 */
[C---:B------:R-:W-:Y:S08]  /*9c50*/  HMMA.16816.F32 R112, R136.reuse, R116, R44 ;  /* 0x000000748870723c */ /* 0x040ff0000000182c */
[C---:B------:R-:W-:Y:S08]  /*9c60*/  HMMA.16816.F32 R116, R136.reuse, R118, R48 ;  /* 0x000000768874723c */ /* 0x040ff00000001830 */
[C---:B------:R-:W-:Y:S08]  /*9c70*/  HMMA.16816.F32 R120, R136.reuse, R124, R52 ;  /* 0x0000007c8878723c */ /* 0x040ff00000001834 */
[C---:B------:R-:W-:Y:S08]  /*9c80*/  HMMA.16816.F32 R124, R136.reuse, R126, R56 ;  /* 0x0000007e887c723c */ /* 0x040ff00000001838 */
[C---:B-1----:R-:W-:Y:S07]  /*9c90*/  HMMA.16816.F32 R60, R136.reuse, R4, R60 ;  /* 0x00000004883c723c */ /* 0x042fee000000183c */
        /* <DEDUP_REMOVED lines=10> */
[----:B------:R-:W-:Y:S01]  /*9d40*/  FADD.FTZ R0, R68, R0 ;  /* 0x0000000044007221 */ /* 0x000fe20000010000 */
[----:B------:R-:W-:Y:S02]  /*9d50*/  MOV R68, R3 ;  /* 0x0000000300447202 */ /* 0x000fe40000000f00 */
[----:B------:R1:W-:Y:S04]  /*9d60*/  STL [R1], R2 ;  /* 0x0000000201007387 */ /* 0x0003e80000100800 */
[----:B------:R1:W-:Y:S01]  /*9d70*/  STL [R1+0x4], R0 ;  /* 0x0000040001007387 */ /* 0x0003e20000100800 */
[----:B------:R-:W-:-:S05]  /*9d80*/  @P0 BRA `(.L_x_144) ;  /* 0xffffc67000000947 */ /* 0x000fca000383ffff */
.L_x_141:
[----:B------:R-:W-:Y:S05]  /*9d90*/  BRA.DIV ~URZ, `(.L_x_145) ;  /* 0x000043127f007947 */ /* 0x000fea000b800000 */
[----:B-12---:R-:W2:Y:S04]  /*9da0*/  LDL.LU R2, [R1] ;  /* 0x0000000001027983 */ /* 0x006ea80000300800 */
[----:B------:R-:W3:Y:S04]  /*9db0*/  LDL.LU R5, [R1+0x4] ;  /* 0x0000040001057983 */ /* 0x000ee80000300800 */
[----:B--2---:R-:W1:Y:S04]  /*9dc0*/  SHFL.BFLY PT, R0, R2, 0x2, 0x1f ;  /* 0x0c401f0002007f89 */ /* 0x004e6800000e0000 */
[----:B---3--:R-:W2:Y:S01]  /*9dd0*/  SHFL.BFLY PT, R3, R5, 0x2, 0x1f ;  /* 0x0c401f0005037f89 */ /* 0x008ea200000e0000 */
[----:B-1----:R-:W-:-:S02]  /*9de0*/  FADD.FTZ R0, R0, R2 ;  /* 0x0000000200007221 */ /* 0x002fc40000010000 */
[----:B--2---:R-:W-:-:S03]  /*9df0*/  FADD.FTZ R3, R3, R5 ;  /* 0x0000000503037221 */ /* 0x004fc60000010000 */
[----:B------:R-:W1:Y:S04]  /*9e00*/  SHFL.BFLY PT, R2, R0, 0x1, 0x1f ;  /* 0x0c201f0000027f89 */ /* 0x000e6800000e0000 */
[----:B------:R2:W3:Y:S01]  /*9e10*/  SHFL.BFLY PT, R4, R3, 0x1, 0x1f ;  /* 0x0c201f0003047f89 */ /* 0x0004e200000e0000 */
[----:B-1----:R-:W-:-:S05]  /*9e20*/  FADD.FTZ R0, R0, R2 ;  /* 0x0000000200007221 */ /* 0x002fca0000010000 */
.L_x_208:
[----:B------:R-:W-:Y:S01]  /*9e30*/  FSETP.NE.FTZ.AND P1, PT, R0, RZ, PT ;  /* 0x000000ff0000720b */ /* 0x000fe20003f35000 */
[----:B--23--:R-:W-:Y:S01]  /*9e40*/  FADD.FTZ R3, R4, R3 ;  /* 0x0000000304037221 */ /* 0x00cfe20000010000 */
[----:B------:R-:W-:Y:S02]  /*9e50*/  MOV R2, RZ ;  /* 0x000000ff00027202 */ /* 0x000fe40000000f00 */
[----:B------:R-:W-:Y:S02]  /*9e60*/  MOV R21, 0xff800000 ;  /* 0xff80000000157802 */ /* 0x000fe40000000f00 */
[----:B------:R-:W-:-:S02]  /*9e70*/  FSETP.NE.FTZ.AND P0, PT, R3, RZ, PT ;  /* 0x000000ff0300720b */ /* 0x000fc40003f15000 */
        /* <DEDUP_REMOVED lines=80> */
.L_x_138:
[----:B--2---:R2:W5:Y:S04]  /*a380*/  LDL R6, [R1+0x28] ;  /* 0x0000280001067983 */ /* 0x0045680000100800 */
[----:B------:R-:W3:Y:S01]  /*a390*/  S2R R2, SR_TID.X ;  /* 0x0000000000027919 */ /* 0x000ee20000002100 */
[----:B------:R-:W-:Y:S01]  /*a3a0*/  BSSY B0, `(.L_x_146) ;  /* 0x0000011000007945 */ /* 0x000fe20003800000 */
[----:B---3--:R-:W-:-:S13]  /*a3b0*/  LOP3.LUT P0, RZ, R2, 0xff, RZ, 0xc0, !PT ;  /* 0x000000ff02ff7812 */ /* 0x008fda000780c0ff */
[----:B------:R-:W-:Y:S05]  /*a3c0*/  @P0 BRA `(.L_x_147) ;  /* 0x000000e000000947 */ /* 0x000fea0003800000 */
[----:B--2---:R-:W2:Y:S01]  /*a3d0*/  S2R R4, SR_LANEID ;  /* 0x0000000000047919 */ /* 0x004ea20000000000 */
[----:B------:R-:W-:Y:S01]  /*a3e0*/  VOTEU.ANY UR4, UPT, PT ;  /* 0x0000000000047886 */ /* 0x000fe200038e0100 */
[----:B-1----:R-:W-:Y:S01]  /*a3f0*/  IMAD.MOV.U32 R5, RZ, RZ, c[0x0][0x564] ;  /* 0x00015900ff057624 */ /* 0x002fe200078e00ff */
[----:B------:R-:W2:Y:S08]  /*a400*/  FLO.U32 R3, UR4 ;  /* 0x0000000400037d00 */ /* 0x000eb000080e0000 */
[----:B------:R-:W1:Y:S01]  /*a410*/  POPC R2, UR4 ;  /* 0x0000000400027d09 */ /* 0x000e620008000000 */
[----:B--2---:R-:W-:Y:S01]  /*a420*/  ISETP.EQ.U32.AND P0, PT, R3, R4, PT ;  /* 0x000000040300720c */ /* 0x004fe20003f02070 */
[----:B------:R-:W-:-:S12]  /*a430*/  IMAD.MOV.U32 R4, RZ, RZ, c[0x0][0x560] ;  /* 0x00015800ff047624 */ /* 0x000fd800078e00ff */
[----:B-1----:R1:W2:Y:S04]  /*a440*/  @P0 ATOMG.E.ADD.STRONG.GPU PT, R2, [R4.64], R2 ;  /* 0x00000002040209a8 */ /* 0x0022a800081ee1c6 */
[----:B-1----:R-:W1:Y:S04]  /*a450*/  S2R R4, SR_LTMASK ;  /* 0x0000000000047919 */ /* 0x002e680000003900 */
[----:B--2---:R1:W2:Y:S02]  /*a460*/  SHFL.IDX PT, R3, R2, R3, 0x1f ;  /* 0x00001f0302037589 */ /* 0x0042a400000e0000 */
[----:B-1----:R-:W-:-:S06]  /*a470*/  LOP3.LUT R2, R4, UR4, RZ, 0xc0, !PT ;  /* 0x0000000404027c12 */ /* 0x002fcc000f8ec0ff */
[----:B------:R-:W2:Y:S02]  /*a480*/  POPC R2, R2 ;  /* 0x0000000200027309 */ /* 0x000ea40000000000 */
[----:B--2--5:R-:W-:-:S05]  /*a490*/  IADD3 R6, R3, c[0x0][0xc], R2 ;  /* 0x0000030003067a10 */ /* 0x024fca0007ffe002 */
[----:B------:R1:W-:Y:S02]  /*a4a0*/  STL [R1+0x28], R6 ;  /* 0x0000280601007387 */ /* 0x0003e40000100800 */
.L_x_147:
[----:B--2---:R-:W-:Y:S05]  /*a4b0*/  BSYNC B0 ;  /* 0x0000000000007941 */ /* 0x004fea0003800000 */
.L_x_146:
[----:B-1----:R-:W2:Y:S04]  /*a4c0*/  LDL.64 R4, [R1+0x8] ;  /* 0x0000080001047983 */ /* 0x002ea80000100a00 */
[----:B------:R-:W3:Y:S04]  /*a4d0*/  LDL R2, [R1+0x10] ;  /* 0x0000100001027983 */ /* 0x000ee80000100800 */
[----:B------:R-:W4:Y:S01]  /*a4e0*/  LDL R8, [R1+0x20] ;  /* 0x0000200001087983 */ /* 0x000f220000100800 */
[----:B------:R-:W-:Y:S01]  /*a4f0*/  PRMT R0, R0, 0x9910, RZ ;  /* 0x0000991000007816 */ /* 0x000fe200000000ff */
[----:B------:R-:W-:Y:S01]  /*a500*/  BSSY B1, `(.L_x_148) ;  /* 0x00002b9000017945 */ /* 0x000fe20003800000 */
[----:B-----5:R-:W-:-:S02]  /*a510*/  IMAD.MOV.U32 R66, RZ, RZ, R6 ;  /* 0x000000ffff427224 */ /* 0x020fc400078e0006 */
[----:B------:R-:W-:Y:S02]  /*a520*/  ISETP.NE.AND P0, PT, R0, RZ, PT ;  /* 0x000000ff0000720c */ /* 0x000fe40003f05270 */
[----:B--2---:R-:W-:Y:S02]  /*a530*/  SHF.R.S32.HI R40, RZ, 0x1f, R4 ;  /* 0x0000001fff287819 */ /* 0x004fe40000011404 */
[----:B---3--:R-:W-:Y:S02]  /*a540*/  SHF.R.S32.HI R41, RZ, 0x1f, R2 ;  /* 0x0000001fff297819 */ /* 0x008fe40000011402 */
[----:B----4-:R-:W-:-:S07]  /*a550*/  SHF.R.S32.HI R7, RZ, 0x1f, R8 ;  /* 0x0000001fff077819 */ /* 0x010fce0000011408 */
[----:B------:R-:W-:Y:S05]  /*a560*/  @!P0 BRA `(.L_x_149) ;  /* 0x00001ee000008947 */ /* 0x000fea0003800000 */
[----:B------:R-:W2:Y:S04]  /*a570*/  LDL R14, [R1+0x58] ;  /* 0x00005800010e7983 */ /* 0x000ea80000100800 */
[----:B------:R-:W3:Y:S04]  /*a580*/  LDL R13, [R1+0x5c] ;  /* 0x00005c00010d7983 */ /* 0x000ee80000100800 */
[----:B------:R-:W4:Y:S04]  /*a590*/  LDL R9, [R1+0x64] ;  /* 0x0000640001097983 */ /* 0x000f280000100800 */
[----:B------:R-:W4:Y:S04]  /*a5a0*/  LDL R12, [R1+0x60] ;  /* 0x00006000010c7983 */ /* 0x000f280000100800 */
[----:B------:R-:W4:Y:S04]  /*a5b0*/  LDL R11, [R1+0x74] ;  /* 0x00007400010b7983 */ /* 0x000f280000100800 */
[----:B------:R-:W4:Y:S04]  /*a5c0*/  LDL R6, [R1+0x6c] ;  /* 0x00006c0001067983 */ /* 0x000f280000100800 */
[----:B------:R-:W4:Y:S04]  /*a5d0*/  LDL R5, [R1+0x70] ;  /* 0x0000700001057983 */ /* 0x000f280000100800 */
[----:B------:R-:W4:Y:S01]  /*a5e0*/  LDL R10, [R1+0x68] ;  /* 0x00006800010a7983 */ /* 0x000f220000100800 */
[----:B------:R-:W-:Y:S01]  /*a5f0*/  WARPSYNC 0xffffffff ;  /* 0xffffffff00007948 */ /* 0x000fe20003800000 */
[----:B------:R-:W-:-:S02]  /*a600*/  F2FP.PACK_AB R0, R129, R128 ;  /* 0x000000808100723e */ /* 0x000fc400000000ff */
[----:B------:R-:W-:Y:S01]  /*a610*/  BAR.SYNC.DEFER_BLOCKING 0x1, 0x100 ;  /* 0x0044000000007b1d */ /* 0x000fe20000010000 */
[----:B------:R-:W-:Y:S02]  /*a620*/  F2FP.PACK_AB R2, R101, R100 ;  /* 0x000000646502723e */ /* 0x000fe400000000ff */
[----:B------:R-:W-:Y:S02]  /*a630*/  F2FP.PACK_AB R3, R49, R48 ;  /* 0x000000303103723e */ /* 0x000fe400000000ff */
[----:B------:R-:W-:Y:S02]  /*a640*/  F2FP.PACK_AB R4, R71, R70 ;  /* 0x000000464704723e */ /* 0x000fe400000000ff */
[----:B------:R-:W-:-:S04]  /*a650*/  ISETP.NE.U32.AND P1, PT, RZ, c[0x0][0x500], PT ;  /* 0x00014000ff007a0c */ /* 0x000fc80003f25070 */
[----:B------:R-:W-:Y:S01]  /*a660*/  ISETP.NE.AND.EX P1, PT, RZ, c[0x0][0x504], PT, P1 ;  /* 0x00014100ff007a0c */ /* 0x000fe20003f25310 */
[----:B--2---:R1:W-:Y:S04]  /*a670*/  STS [R14], R0 ;  /* 0x000000000e007388 */ /* 0x0043e80000000800 */
[----:B------:R2:W-:Y:S04]  /*a680*/  STS [R14+0x400], R2 ;  /* 0x000400020e007388 */ /* 0x0005e80000000800 */
[----:B---3--:R3:W-:Y:S01]  /*a690*/  STS [R13], R3 ;  /* 0x000000030d007388 */ /* 0x0087e20000000800 */
[----:B-1----:R-:W-:-:S02]  /*a6a0*/  F2FP.PACK_AB R0, R79, R78 ;  /* 0x0000004e4f00723e */ /* 0x002fc400000000ff */
[----:B--2---:R-:W-:-:S03]  /*a6b0*/  F2FP.PACK_AB R2, R51, R50 ;  /* 0x000000323302723e */ /* 0x004fc600000000ff */
[----:B------:R1:W-:Y:S01]  /*a6c0*/  STS [R13+0x400], R0 ;  /* 0x000400000d007388 */ /* 0x0003e20000000800 */
[----:B---3--:R-:W-:-:S03]  /*a6d0*/  F2FP.PACK_AB R3, R65, R64 ;  /* 0x000000404103723e */ /* 0x008fc600000000ff */
[----:B----4-:R2:W-:Y:S04]  /*a6e0*/  STS [R9], R2 ;  /* 0x0000000209007388 */ /* 0x0105e80000000800 */
[----:B------:R3:W-:Y:S01]  /*a6f0*/  STS [R9+0x400], R3 ;  /* 0x0004000309007388 */ /* 0x0007e20000000800 */
[----:B-1----:R-:W-:Y:S02]  /*a700*/  F2FP.PACK_AB R0, R53, R52 ;  /* 0x000000343500723e */ /* 0x002fe400000000ff */
[----:B--2---:R-:W-:-:S03]  /*a710*/  F2FP.PACK_AB R2, R113, R112 ;  /* 0x000000707102723e */ /* 0x004fc600000000ff */
[----:B------:R1:W-:Y:S01]  /*a720*/  STS [R12], R0 ;  /* 0x000000000c007388 */ /* 0x0003e20000000800 */
[----:B---3--:R-:W-:-:S03]  /*a730*/  F2FP.PACK_AB R3, R55, R54 ;  /* 0x000000363703723e */ /* 0x008fc600000000ff */
[----:B------:R2:W-:Y:S04]  /*a740*/  STS [R12+0x400], R2 ;  /* 0x000400020c007388 */ /* 0x0005e80000000800 */
[----:B------:R3:W-:Y:S01]  /*a750*/  STS [R11], R3 ;  /* 0x000000030b007388 */ /* 0x0007e20000000800 */
[----:B-1----:R-:W-:Y:S02]  /*a760*/  F2FP.PACK_AB R0, R109, R108 ;  /* 0x0000006c6d00723e */ /* 0x002fe400000000ff */
[----:B--2---:R-:W-:-:S03]  /*a770*/  F2FP.PACK_AB R2, R57, R56 ;  /* 0x000000383902723e */ /* 0x004fc600000000ff */
[----:B------:R1:W-:Y:S01]  /*a780*/  STS [R11+0x400], R0 ;  /* 0x000400000b007388 */ /* 0x0003e20000000800 */
[----:B---3--:R-:W-:-:S03]  /*a790*/  F2FP.PACK_AB R3, R105, R104 ;  /* 0x000000686903723e */ /* 0x008fc600000000ff */
[----:B------:R2:W-:Y:S04]  /*a7a0*/  STS [R6], R2 ;  /* 0x0000000206007388 */ /* 0x0005e80000000800 */
        /* <DEDUP_REMOVED lines=11> */
[----:B------:R2:W-:Y:S04]  /*a860*/  STS [R14+0x4000], R3 ;  /* 0x004000030e007388 */ /* 0x0005e80000000800 */
[----:B------:R3:W-:Y:S04]  /*a870*/  STS [R14+0x4400], R4 ;  /* 0x004400040e007388 */ /* 0x0007e80000000800 */
[----:B------:R4:W-:Y:S01]  /*a880*/  STS [R13+0x4000], R2 ;  /* 0x004000020d007388 */ /* 0x0009e20000000800 */
[----:B-1----:R-:W-:Y:S02]  /*a890*/  F2FP.PACK_AB R0, R103, R102 ;  /* 0x000000666700723e */ /* 0x002fe400000000ff */
[----:B--2---:R-:W-:-:S03]  /*a8a0*/  F2FP.PACK_AB R3, R99, R98 ;  /* 0x000000626303723e */ /* 0x004fc600000000ff */
[----:B------:R1:W-:Y:S01]  /*a8b0*/  STS [R13+0x4400], R0 ;  /* 0x004400000d007388 */ /* 0x0003e20000000800 */
[----:B---3--:R-:W-:Y:S02]  /*a8c0*/  F2FP.PACK_AB R4, R77, R76 ;  /* 0x0000004c4d04723e */ /* 0x008fe400000000ff */
[----:B----4-:R-:W-:-:S03]  /*a8d0*/  F2FP.PACK_AB R2, R81, R80 ;  /* 0x000000505102723e */ /* 0x010fc600000000ff */
[----:B------:R-:W-:Y:S04]  /*a8e0*/  STS [R9+0x4000], R4 ;  /* 0x0040000409007388 */ /* 0x000fe80000000800 */
[----:B------:R2:W-:Y:S04]  /*a8f0*/  STS [R9+0x4400], R3 ;  /* 0x0044000309007388 */ /* 0x0005e80000000800 */
[----:B------:R3:W-:Y:S01]  /*a900*/  STS [R12+0x4000], R2 ;  /* 0x004000020c007388 */ /* 0x0007e20000000800 */
[----:B-1----:R-:W-:-:S05]  /*a910*/  F2FP.PACK_AB R0, R95, R94 ;  /* 0x0000005e5f00723e */ /* 0x002fca00000000ff */
[----:B------:R1:W-:Y:S01]  /*a920*/  STS [R12+0x4400], R0 ;  /* 0x004400000c007388 */ /* 0x0003e20000000800 */
[----:B--2---:R-:W-:Y:S01]  /*a930*/  F2FP.PACK_AB R3, R97, R96 ;  /* 0x000000606103723e */ /* 0x004fe200000000ff */
[----:B------:R-:W-:Y:S02]  /*a940*/  IMAD.MOV.U32 R4, RZ, RZ, 0x4 ;  /* 0x00000004ff047424 */ /* 0x000fe400078e00ff */
[----:B------:R-:W2:Y:S01]  /*a950*/  LDL.LU R9, [R1+0x50] ;  /* 0x0000500001097983 */ /* 0x000ea20000300800 */
[----:B------:R-:W-:Y:S01]  /*a960*/  ISETP.NE.U32.AND P2, PT, RZ, c[0x0][0x508], PT ;  /* 0x00014200ff007a0c */ /* 0x000fe20003f45070 */
[----:B------:R-:W-:Y:S01]  /*a970*/  IMAD.MOV.U32 R14, RZ, RZ, c[0x0][0x388] ;  /* 0x0000e200ff0e7624 */ /* 0x000fe200078e00ff */
[----:B---3--:R-:W-:Y:S01]  /*a980*/  F2FP.PACK_AB R2, R87, R86 ;  /* 0x000000565702723e */ /* 0x008fe200000000ff */
[----:B------:R3:W-:Y:S01]  /*a990*/  STS [R11+0x4000], R3 ;  /* 0x004000030b007388 */ /* 0x0007e20000000800 */
[----:B------:R-:W-:-:S03]  /*a9a0*/  ISETP.NE.AND.EX P2, PT, RZ, c[0x0][0x50c], PT, P2 ;  /* 0x00014300ff007a0c */ /* 0x000fc60003f45320 */
[----:B------:R4:W-:Y:S01]  /*a9b0*/  STS [R11+0x4400], R2 ;  /* 0x004400020b007388 */ /* 0x0009e20000000800 */
[----:B-1----:R-:W-:-:S05]  /*a9c0*/  F2FP.PACK_AB R0, R93, R92 ;  /* 0x0000005c5d00723e */ /* 0x002fca00000000ff */
[----:B------:R1:W-:Y:S01]  /*a9d0*/  STS [R6+0x4000], R0 ;  /* 0x0040000006007388 */ /* 0x0003e20000000800 */
[----:B---3--:R-:W-:Y:S02]  /*a9e0*/  F2FP.PACK_AB R3, R75, R74 ;  /* 0x0000004a4b03723e */ /* 0x008fe400000000ff */
[----:B----4-:R-:W-:-:S03]  /*a9f0*/  F2FP.PACK_AB R2, R85, R84 ;  /* 0x000000545502723e */ /* 0x010fc600000000ff */
[----:B------:R3:W-:Y:S04]  /*aa00*/  STS [R6+0x4400], R3 ;  /* 0x0044000306007388 */ /* 0x0007e80000000800 */
[----:B------:R4:W-:Y:S01]  /*aa10*/  STS [R5+0x4000], R2 ;  /* 0x0040000205007388 */ /* 0x0009e20000000800 */
[----:B-1----:R-:W-:-:S05]  /*aa20*/  F2FP.PACK_AB R0, R63, R62 ;  /* 0x0000003e3f00723e */ /* 0x002fca00000000ff */
[----:B------:R1:W-:Y:S01]  /*aa30*/  STS [R5+0x4400], R0 ;  /* 0x0044000005007388 */ /* 0x0003e20000000800 */
[----:B---3--:R-:W-:Y:S02]  /*aa40*/  F2FP.PACK_AB R3, R45, R44 ;  /* 0x0000002c2d03723e */ /* 0x008fe400000000ff */
[----:B------:R-:W-:Y:S02]  /*aa50*/  F2FP.PACK_AB R6, R47, R46 ;  /* 0x0000002e2f06723e */ /* 0x000fe400000000ff */
[----:B----4-:R-:W-:Y:S01]  /*aa60*/  @P2 LEA R2, P0, R8, c[0x0][0x508], 0x2 ;  /* 0x0001420008022a11 */ /* 0x010fe200078010ff */
[----:B------:R3:W-:Y:S04]  /*aa70*/  STS [R10+0x4000], R3 ;  /* 0x004000030a007388 */ /* 0x0007e80000000800 */
[----:B------:R4:W-:Y:S01]  /*aa80*/  STS [R10+0x4400], R6 ;  /* 0x004400060a007388 */ /* 0x0009e20000000800 */
[----:B-1----:R-:W-:-:S02]  /*aa90*/  IMAD.MOV.U32 R0, RZ, RZ, RZ ;  /* 0x000000ffff007224 */ /* 0x002fc400078e00ff */
[C---:B------:R-:W-:Y:S01]  /*aaa0*/  IMAD.WIDE R4, R8.reuse, R4, c[0x0][0x500] ;  /* 0x0001400008047625 */ /* 0x040fe200078e0204 */
[----:B------:R-:W-:Y:S01]  /*aab0*/  BAR.SYNC.DEFER_BLOCKING 0x1, 0x100 ;  /* 0x0044000000007b1d */ /* 0x000fe20000010000 */
[----:B---3--:R-:W-:-:S05]  /*aac0*/  @P2 LEA.HI.X R3, R8, c[0x0][0x50c], R7, 0x2, P0 ;  /* 0x0001430008032a11 */ /* 0x008fca00000f1407 */
[----:B------:R4:W5:Y:S04]  /*aad0*/  @P1 LDG.E R0, [R4.64] ;  /* 0x0000000604001981 */ /* 0x000968000c1e1900 */
[----:B------:R1:W5:Y:S01]  /*aae0*/  @P2 LDG.E R14, [R2.64] ;  /* 0x00000006020e2981 */ /* 0x000362000c1e1900 */
[----:B--2---:R-:W-:-:S04]  /*aaf0*/  ISETP.NE.AND P0, PT, R9, RZ, PT ;  /* 0x000000ff0900720c */ /* 0x004fc80003f05270 */
[----:B-1----:R-:W-:Y:S01]  /*ab00*/  SEL R3, R9, c[0x0][0x3d4], P0 ;  /* 0x0000f50009037a07 */ /* 0x002fe20000000000 */
[----:B------:R-:W-:Y:S05]  /*ab10*/  @P2 BRA `(.L_x_150) ;  /* 0x0000004000002947 */ /* 0x000fea0003800000 */
[----:B----4-:R-:W-:Y:S05]  /*ab20*/  @!P1 BRA `(.L_x_150) ;  /* 0x0000003000009947 */ /* 0x010fea0003800000 */
[----:B------:R1:W2:Y:S04]  /*ab30*/  LDG.E R2, [R4.64] ;  /* 0x0000000604027981 */ /* 0x0002a8000c1e1900 */
[----:B-1----:R-:W2:Y:S02]  /*ab40*/  LDG.E R4, [R4.64+0x4] ;  /* 0x0000040604047981 */ /* 0x002ea4000c1e1900 */
[----:B--2--5:R-:W-:Y:S02]  /*ab50*/  IADD3 R14, -R2, R4, RZ ;  /* 0x00000004020e7210 */ /* 0x024fe40007ffe1ff */
.L_x_150:
[----:B----4-:R-:W2:Y:S04]  /*ab60*/  LDL R6, [R1+0x80] ;  /* 0x0000800001067983 */ /* 0x010ea80000100800 */
[----:B------:R-:W2:Y:S04]  /*ab70*/  LDL R42, [R1+0x2c] ;  /* 0x00002c00012a7983 */ /* 0x000ea80000100800 */
[----:B------:R-:W3:Y:S04]  /*ab80*/  LDL R15, [R1+0x4c] ;  /* 0x00004c00010f7983 */ /* 0x000ee80000100800 */
[----:B------:R-:W4:Y:S04]  /*ab90*/  LDL R22, [R1+0x54] ;  /* 0x0000540001167983 */ /* 0x000f280000100800 */
[----:B------:R-:W4:Y:S01]  /*aba0*/  LDL R23, [R1+0x7c] ;  /* 0x00007c0001177983 */ /* 0x000f220000100800 */
[----:B------:R-:W-:Y:S01]  /*abb0*/  IMAD.MOV.U32 R9, RZ, RZ, 0x368 ;  /* 0x00000368ff097424 */ /* 0x000fe200078e00ff */
[----:B------:R-:W-:-:S04]  /*abc0*/  ISETP.GT.AND P3, PT, R3, 0x1, PT ;  /* 0x000000010300780c */ /* 0x000fc80003f64270 */
[----:B------:R-:W-:-:S04]  /*abd0*/  SEL R9, R9, 0x328, P3 ;  /* 0x0000032809097807 */ /* 0x000fc80001800000 */
[----:B------:R-:W1:Y:S08]  /*abe0*/  LDC.64 R4, c[0x0][R9+0x170] ;  /* 0x00005c0009047b82 */ /* 0x000e700000000a00 */
[----:B------:R2:W3:Y:S08]  /*abf0*/  LDC.64 R12, c[0x0][R9+0x168] ;  /* 0x00005a00090c7b82 */ /* 0x0004f00000000a00 */
[----:B------:R2:W2:Y:S08]  /*ac00*/  LDC.64 R16, c[0x0][R9+0x178] ;  /* 0x00005e0009107b82 */ /* 0x0004b00000000a00 */
[----:B------:R2:W2:Y:S01]  /*ac10*/  LDC.64 R18, c[0x0][R9+0x160] ;  /* 0x0000580009127b82 */ /* 0x0004a20000000a00 */
[----:B------:R-:W-:Y:S01]  /*ac20*/  ISETP.NE.U32.AND P0, PT, RZ, c[0x0][0x500], PT ;  /* 0x00014000ff007a0c */ /* 0x000fe20003f05070 */
[----:B------:R-:W-:-:S03]  /*ac30*/  IMAD.MOV.U32 R2, RZ, RZ, c[0x0][0x4e8] ;  /* 0x00013a00ff027624 */ /* 0x000fc600078e00ff */
[----:B------:R-:W-:Y:S02]  /*ac40*/  ISETP.NE.AND.EX P0, PT, RZ, c[0x0][0x504], PT, P0 ;  /* 0x00014100ff007a0c */ /* 0x000fe40003f05300 */
[----:B------:R-:W-:Y:S02]  /*ac50*/  ISETP.NE.AND P2, PT, R2, 0x1, PT ;  /* 0x000000010200780c */ /* 0x000fe40003f45270 */
[----:B------:R-:W-:Y:S02]  /*ac60*/  SEL R8, R8, RZ, !P0 ;  /* 0x000000ff08087207 */ /* 0x000fe40004000000 */
[----:B------:R-:W-:Y:S01]  /*ac70*/  SEL R3, R7, RZ, !P0 ;  /* 0x000000ff07037207 */ /* 0x000fe20004000000 */
[----:B------:R-:W2:Y:S02]  /*ac80*/  S2R R24, SR_TID.X ;  /* 0x0000000000187919 */ /* 0x000ea40000002100 */
[----:B-1----:R-:W-:-:S04]  /*ac90*/  IMAD R2, R5, R8, RZ ;  /* 0x0000000805027224 */ /* 0x002fc800078e02ff */
[C---:B------:R-:W-:Y:S02]  /*aca0*/  IMAD R11, R4.reuse, R3, R2 ;  /* 0x00000003040b7224 */ /* 0x040fe400078e0202 */
[----:B------:R-:W-:-:S04]  /*acb0*/  IMAD.WIDE.U32 R4, R4, R8, RZ ;  /* 0x0000000804047225 */ /* 0x000fc800078e00ff */
[----:B--2---:R-:W-:-:S04]  /*acc0*/  IMAD R9, R42, 0x80, R6 ;  /* 0x000000802a097824 */ /* 0x004fc800078e0206 */
[----:B------:R-:W-:-:S04]  /*acd0*/  @P2 IMAD.HI.U32 R3, R9, c[0x0][0x4ec], RZ ;  /* 0x00013b0009032a27 */ /* 0x000fc800078e00ff */
[----:B---3--:R-:W-:-:S04]  /*ace0*/  IMAD.WIDE.U32 R6, R12, R15, RZ ;  /* 0x0000000f0c067225 */ /* 0x008fc800078e00ff */
[----:B------:R-:W-:Y:S01]  /*acf0*/  IMAD.MOV.U32 R2, RZ, RZ, R9 ;  /* 0x000000ffff027224 */ /* 0x000fe200078e0009 */
[----:B------:R-:W-:Y:S01]  /*ad00*/  @P2 SHF.R.U32.HI R2, RZ, c[0x0][0x4f0], R3 ;  /* 0x00013c00ff022a19 */ /* 0x000fe20000011603 */
[----:B------:R-:W-:Y:S01]  /*ad10*/  IMAD R10, R13, R15, RZ ;  /* 0x0000000f0d0a7224 */ /* 0x000fe200078e02ff */
[----:B----4-:R-:W-:Y:S02]  /*ad20*/  SEL R3, R22, RZ, P3 ;  /* 0x000000ff16037207 */ /* 0x010fe40001800000 */
[----:B-----5:R-:W-:Y:S01]  /*ad30*/  IADD3 R13, P1, P0, R4, R6, R0 ;  /* 0x00000006040d7210 */ /* 0x020fe2000783e000 */
[----:B------:R-:W-:Y:S01]  /*ad40*/  IMAD.IADD R6, R7, 0x1, R10 ;  /* 0x0000000107067824 */ /* 0x000fe200078e020a */
[----:B------:R-:W-:Y:S01]  /*ad50*/  SHF.R.S32.HI R10, RZ, 0x1f, R0 ;  /* 0x0000001fff0a7819 */ /* 0x000fe20000011400 */
[----:B------:R-:W-:Y:S02]  /*ad60*/  IMAD.IADD R12, R5, 0x1, R11 ;  /* 0x00000001050c7824 */ /* 0x000fe400078e020b */
[----:B------:R-:W-:-:S02]  /*ad70*/  IMAD.MOV R7, RZ, RZ, -R2 ;  /* 0x000000ffff077224 */ /* 0x000fc400078e0a02 */
[-C--:B------:R-:W-:Y:S02]  /*ad80*/  IMAD R11, R17, R3.reuse, RZ ;  /* 0x00000003110b7224 */ /* 0x080fe400078e02ff */
[----:B------:R-:W-:Y:S01]  /*ad90*/  IMAD.WIDE.U32 R4, R16, R3, RZ ;  /* 0x0000000310047225 */ /* 0x000fe200078e00ff */
[----:B------:R-:W-:-:S03]  /*ada0*/  IADD3.X R12, R12, R6, R10, P1, P0 ;  /* 0x000000060c0c7210 */ /* 0x000fc60000fe040a */
[----:B------:R-:W-:Y:S01]  /*adb0*/  IMAD R3, R7, c[0x0][0x4e8], R9 ;  /* 0x00013a0007037a24 */ /* 0x000fe200078e0209 */
[----:B------:R-:W-:Y:S01]  /*adc0*/  IADD3 R4, P1, P0, R2, R13, R4 ;  /* 0x0000000d02047210 */ /* 0x000fe2000783e004 */
[----:B------:R-:W-:Y:S01]  /*add0*/  IMAD.IADD R11, R5, 0x1, R11 ;  /* 0x00000001050b7824 */ /* 0x000fe200078e020b */
[----:B------:R-:W-:Y:S01]  /*ade0*/  SHF.R.S32.HI R5, RZ, 0x1f, R2 ;  /* 0x0000001fff057819 */ /* 0x000fe20000011402 */
[----:B------:R-:W-:Y:S01]  /*adf0*/  IMAD R2, R19, R3, RZ ;  /* 0x0000000313027224 */ /* 0x000fe200078e02ff */
[----:B------:R-:W-:Y:S02]  /*ae00*/  SHF.R.S32.HI R6, RZ, 0x1f, R3 ;  /* 0x0000001fff067819 */ /* 0x000fe40000011403 */
[----:B------:R-:W-:Y:S01]  /*ae10*/  IADD3.X R5, R5, R12, R11, P1, P0 ;  /* 0x0000000c05057210 */ /* 0x000fe20000fe040b */
[----:B------:R-:W-:Y:S02]  /*ae20*/  IMAD.MOV.U32 R7, RZ, RZ, c[0x0][0x4a8] ;  /* 0x00012a00ff077624 */ /* 0x000fe400078e00ff */
[----:B------:R-:W-:-:S02]  /*ae30*/  IMAD R6, R18, R6, R2 ;  /* 0x0000000612067224 */ /* 0x000fc400078e0202 */
[----:B------:R-:W-:Y:S01]  /*ae40*/  IMAD.WIDE.U32 R2, R18, R3, R4 ;  /* 0x0000000312027225 */ /* 0x000fe200078e0004 */
[----:B------:R-:W-:-:S03]  /*ae50*/  SEL R4, R7, c[0x0][0x450], P3 ;  /* 0x0001140007047a07 */ /* 0x000fc60001800000 */
[----:B------:R-:W-:Y:S01]  /*ae60*/  IMAD.MOV.U32 R5, RZ, RZ, c[0x0][0x4ac] ;  /* 0x00012b00ff057624 */ /* 0x000fe200078e00ff */
[----:B------:R-:W-:Y:S01]  /*ae70*/  SHF.R.S32.HI R22, RZ, 0x1f, R24 ;  /* 0x0000001fff167819 */ /* 0x000fe20000011418 */
[----:B------:R-:W-:Y:S01]  /*ae80*/  IMAD.IADD R3, R3, 0x1, R6 ;  /* 0x0000000103037824 */ /* 0x000fe200078e0206 */
[----:B------:R-:W-:Y:S02]  /*ae90*/  LEA R4, P0, R2, R4, 0x2 ;  /* 0x0000000402047211 */ /* 0x000fe400078010ff */
[----:B------:R-:W-:Y:S02]  /*aea0*/  SEL R5, R5, c[0x0][0x454], P3 ;  /* 0x0001150005057a07 */ /* 0x000fe40001800000 */
[----:B------:R-:W-:Y:S02]  /*aeb0*/  LEA.HI R22, R22, R24, RZ, 0x5 ;  /* 0x0000001816167211 */ /* 0x000fe400078f28ff */
[----:B------:R-:W-:Y:S02]  /*aec0*/  LEA.HI.X R2, R2, R5, R3, 0x2, P0 ;  /* 0x0000000502027211 */ /* 0x000fe400000f1403 */
[----:B------:R-:W-:Y:S01]  /*aed0*/  LOP3.LUT R22, R22, 0xffffffe0, RZ, 0xc0, !PT ;  /* 0xffffffe016167812 */ /* 0x000fe200078ec0ff */
[----:B------:R-:W-:Y:S04]  /*aee0*/  SHFL.IDX PT, R6, R4, RZ, 0x1c1f ;  /* 0x001c1fff04067589 */ /* 0x000fe800000e0000 */
[----:B------:R-:W1:Y:S01]  /*aef0*/  SHFL.IDX PT, R7, R2, RZ, 0x1c1f ;  /* 0x001c1fff02077589 */ /* 0x000e6200000e0000 */
[----:B------:R-:W-:-:S03]  /*af00*/  IMAD.IADD R22, R24, 0x1, -R22 ;  /* 0x0000000118167824 */ /* 0x000fc600078e0a16 */
[----:B------:R-:W-:Y:S04]  /*af10*/  SHFL.IDX PT, R4, R4, 0x1, 0x1c1f ;  /* 0x003c1f0004047f89 */ /* 0x000fe800000e0000 */
[----:B------:R2:W3:Y:S01]  /*af20*/  SHFL.IDX PT, R5, R2, 0x1, 0x1c1f ;  /* 0x003c1f0002057f89 */ /* 0x0004e200000e0000 */
[----:B------:R-:W-:Y:S01]  /*af30*/  IMAD R11, R14, c[0x0][0x4e8], RZ ;  /* 0x00013a000e0b7a24 */ /* 0x000fe200078e02ff */
[----:B------:R-:W-:Y:S01]  /*af40*/  LOP3.LUT P0, RZ, R22, 0x3, RZ, 0xc0, !PT ;  /* 0x0000000316ff7812 */ /* 0x000fe2000780c0ff */
[----:B--2---:R-:W-:-:S05]  /*af50*/  IMAD R2, R42, 0x80, R23 ;  /* 0x000000802a027824 */ /* 0x004fca00078e0217 */
[C---:B------:R-:W-:Y:S02]  /*af60*/  IADD3 R3, R2.reuse, 0x8, RZ ;  /* 0x0000000802037810 */ /* 0x040fe40007ffe0ff */
[-C--:B------:R-:W-:Y:S02]  /*af70*/  ISETP.GE.OR P1, PT, R2, R11.reuse, P0 ;  /* 0x0000000b0200720c */ /* 0x080fe40000726670 */
[----:B------:R-:W-:-:S11]  /*af80*/  ISETP.GE.OR P0, PT, R3, R11, P0 ;  /* 0x0000000b0300720c */ /* 0x000fd60000706670 */
[----:B-1----:R1:W-:Y:S01]  /*af90*/  @!P1 ST.E [R6.64], R21 ;  /* 0x0000001506009985 */ /* 0x0023e2000c101906 */
[----:B------:R-:W-:-:S03]  /*afa0*/  ISETP.GE.AND P1, PT, R2, R11, PT ;  /* 0x0000000b0200720c */ /* 0x000fc60003f26270 */
[----:B---3--:R1:W-:Y:S01]  /*afb0*/  @!P0 ST.E [R4.64], R20 ;  /* 0x0000001404008985 */ /* 0x0083e2000c101906 */
[----:B------:R-:W-:Y:S01]  /*afc0*/  ISETP.GE.AND P0, PT, R3, R11, PT ;  /* 0x0000000b0300720c */ /* 0x000fe20003f06270 */
[----:B------:R-:W-:Y:S05]  /*afd0*/  @P3 BRA `(.L_x_151) ;  /* 0x0000078000003947 */ /* 0x000fea0003800000 */
[----:B------:R-:W2:Y:S01]  /*afe0*/  S2R R23, SR_TID.X ;  /* 0x0000000000177919 */ /* 0x000ea20000002100 */
[----:B------:R-:W-:Y:S01]  /*aff0*/  IMAD R10, R10, c[0x0][0x3a0], RZ ;  /* 0x0000e8000a0a7a24 */ /* 0x000fe200078e02ff */
[----:B-1----:R-:W-:Y:S01]  /*b000*/  SHF.R.S32.HI R5, RZ, 0x1f, R8 ;  /* 0x0000001fff057819 */ /* 0x002fe20000011408 */
[C---:B------:R-:W-:Y:S01]  /*b010*/  IMAD.WIDE.U32 R2, R0.reuse, c[0x0][0x3a0], RZ ;  /* 0x0000e80000027a25 */ /* 0x040fe200078e00ff */
[----:B------:R1:W3:Y:S03]  /*b020*/  LDS.128 R16, [R208+0x80] ;  /* 0x00008000d0107984 */ /* 0x0002e60000000c00 */
[----:B------:R-:W-:Y:S01]  /*b030*/  IMAD R0, R0, c[0x0][0x3a4], R10 ;  /* 0x0000e90000007a24 */ /* 0x000fe200078e020a */
[----:B------:R1:W4:Y:S01]  /*b040*/  LDS.128 R24, [R208+0x1080] ;  /* 0x00108000d0187984 */ /* 0x0003220000000c00 */
[----:B------:R-:W-:-:S02]  /*b050*/  IMAD R5, R5, c[0x0][0x3f0], RZ ;  /* 0x0000fc0005057a24 */ /* 0x000fc400078e02ff */
[----:B------:R-:W-:Y:S01]  /*b060*/  IMAD.IADD R3, R3, 0x1, R0 ;  /* 0x0000000103037824 */ /* 0x000fe200078e0200 */
[----:B------:R1:W1:Y:S01]  /*b070*/  LDS.128 R32, [R208+0x2080] ;  /* 0x00208000d0207984 */ /* 0x0002620000000c00 */
[C---:B------:R-:W-:Y:S02]  /*b080*/  IMAD R7, R8.reuse, c[0x0][0x3f4], R5 ;  /* 0x0000fd0008077a24 */ /* 0x040fe400078e0205 */
[C---:B------:R-:W-:Y:S01]  /*b090*/  IMAD.WIDE.U32 R2, R15.reuse, c[0x0][0x3e8], R2 ;  /* 0x0000fa000f027a25 */ /* 0x040fe200078e0002 */
[----:B------:R1:W1:Y:S03]  /*b0a0*/  LDS.128 R36, [R208+0x3080] ;  /* 0x00308000d0247984 */ /* 0x0002660000000c00 */
[----:B------:R-:W-:Y:S01]  /*b0b0*/  IMAD R3, R15, c[0x0][0x3ec], R3 ;  /* 0x0000fb000f037a24 */ /* 0x000fe200078e0203 */
[----:B------:R1:W1:Y:S03]  /*b0c0*/  LDS.128 R28, [R208+0x6080] ;  /* 0x00608000d01c7984 */ /* 0x0002660000000c00 */
[----:B------:R-:W-:Y:S01]  /*b0d0*/  IMAD.WIDE.U32 R2, R8, c[0x0][0x3f0], R2 ;  /* 0x0000fc0008027a25 */ /* 0x000fe200078e0002 */
[--C-:B--2---:R-:W-:Y:S01]  /*b0e0*/  SHF.R.S32.HI R22, RZ, 0x1f, R23.reuse ;  /* 0x0000001fff167819 */ /* 0x104fe20000011417 */
[----:B------:R2:W1:Y:S01]  /*b0f0*/  LDS.128 R12, [R208+0x4080] ;  /* 0x00408000d00c7984 */ /* 0x0004620000000c00 */
[----:B------:R-:W-:-:S02]  /*b100*/  SHF.R.S32.HI R43, RZ, 0x1f, R23 ;  /* 0x0000001fff2b7819 */ /* 0x000fc40000011417 */
[-C--:B------:R-:W-:Y:S01]  /*b110*/  LEA.HI R22, R22, R23.reuse, RZ, 0x3 ;  /* 0x0000001716167211 */ /* 0x080fe200078f18ff */
[----:B------:R2:W1:Y:S01]  /*b120*/  LDS.128 R44, [R208+0x7080] ;  /* 0x00708000d02c7984 */ /* 0x0004620000000c00 */
[-C--:B------:R-:W-:Y:S02]  /*b130*/  LEA.HI R43, R43, R23.reuse, RZ, 0x3 ;  /* 0x000000172b2b7211 */ /* 0x080fe400078f18ff */
[----:B------:R-:W-:Y:S02]  /*b140*/  LOP3.LUT R22, R22, 0xfffffff8, RZ, 0xc0, !PT ;  /* 0xfffffff816167812 */ /* 0x000fe400078ec0ff */
[----:B------:R-:W-:Y:S02]  /*b150*/  SHF.R.S32.HI R43, RZ, 0x3, R43 ;  /* 0x00000003ff2b7819 */ /* 0x000fe4000001142b */
[----:B------:R-:W-:Y:S02]  /*b160*/  IADD3 R22, -R22, R23, RZ ;  /* 0x0000001716167210 */ /* 0x000fe40007ffe1ff */
[----:B------:R-:W-:-:S02]  /*b170*/  IADD3 R3, R3, R7, RZ ;  /* 0x0000000703037210 */ /* 0x000fc40007ffe0ff */
[----:B------:R-:W-:Y:S02]  /*b180*/  LEA R4, R22, R43, 0x5 ;  /* 0x0000002b16047211 */ /* 0x000fe400078e28ff */
[----:B------:R2:W1:Y:S02]  /*b190*/  LDS.128 R20, [R208+0x5080] ;  /* 0x00508000d0147984 */ /* 0x0004640000000c00 */
[----:B------:R-:W-:-:S05]  /*b1a0*/  LEA R4, R42, R4, 0x7 ;  /* 0x000000042a047211 */ /* 0x000fca00078e38ff */
[----:B------:R-:W-:-:S04]  /*b1b0*/  @P2 IMAD.HI.U32 R6, R4, c[0x0][0x4ec], RZ ;  /* 0x00013b0004062a27 */ /* 0x000fc800078e00ff */
[----:B------:R-:W-:Y:S01]  /*b1c0*/  IMAD.MOV.U32 R0, RZ, RZ, R4 ;  /* 0x000000ffff007224 */ /* 0x000fe200078e0004 */
[----:B------:R-:W-:-:S04]  /*b1d0*/  @P2 SHF.R.U32.HI R0, RZ, c[0x0][0x4f0], R6 ;  /* 0x00013c00ff002a19 */ /* 0x000fc80000011606 */
[----:B------:R-:W-:Y:S01]  /*b1e0*/  SHF.R.S32.HI R6, RZ, 0x1f, R0 ;  /* 0x0000001fff067819 */ /* 0x000fe20000011400 */
[C---:B------:R-:W-:Y:S01]  /*b1f0*/  IMAD.WIDE.U32 R2, R0.reuse, c[0x0][0x3e0], R2 ;  /* 0x0000f80000027a25 */ /* 0x040fe200078e0002 */
[----:B------:R-:W-:-:S03]  /*b200*/  IADD3 R5, -R0, RZ, RZ ;  /* 0x000000ff00057210 */ /* 0x000fc60007ffe1ff */
[----:B------:R-:W-:Y:S02]  /*b210*/  IMAD R6, R6, c[0x0][0x3e0], RZ ;  /* 0x0000f80006067a24 */ /* 0x000fe400078e02ff */
[----:B------:R-:W-:Y:S02]  /*b220*/  IMAD R4, R5, c[0x0][0x4e8], R4 ;  /* 0x00013a0005047a24 */ /* 0x000fe400078e0204 */
[----:B------:R-:W-:Y:S01]  /*b230*/  IMAD R5, R0, c[0x0][0x3e4], R6 ;  /* 0x0000f90000057a24 */ /* 0x000fe200078e0206 */
[----:B------:R-:W-:Y:S02]  /*b240*/  LEA R6, R42, R43, 0x7 ;  /* 0x0000002b2a067211 */ /* 0x000fe400078e38ff */
[----:B------:R-:W-:Y:S01]  /*b250*/  SHF.R.S32.HI R0, RZ, 0x1f, R4 ;  /* 0x0000001fff007819 */ /* 0x000fe20000011404 */
[----:B------:R-:W-:-:S04]  /*b260*/  IMAD.IADD R3, R3, 0x1, R5 ;  /* 0x0000000103037824 */ /* 0x000fc800078e0205 */
[----:B------:R-:W-:Y:S02]  /*b270*/  IMAD R0, R0, c[0x0][0x3d8], RZ ;  /* 0x0000f60000007a24 */ /* 0x000fe400078e02ff */
[----:B------:R-:W-:-:S04]  /*b280*/  IMAD.WIDE.U32 R2, R4, c[0x0][0x3d8], R2 ;  /* 0x0000f60004027a25 */ /* 0x000fc800078e0002 */
[----:B------:R-:W-:Y:S01]  /*b290*/  IMAD R0, R4, c[0x0][0x3dc], R0 ;  /* 0x0000f70004007a24 */ /* 0x000fe200078e0200 */
[----:B------:R-:W-:-:S04]  /*b2a0*/  LEA R8, P0, R2, c[0x0][0x380], 0x1 ;  /* 0x0000e00002087a11 */ /* 0x000fc800078008ff */
[----:B------:R-:W-:-:S04]  /*b2b0*/  IADD3 R0, R3, R0, RZ ;  /* 0x0000000003007210 */ /* 0x000fc80007ffe0ff */
[----:B------:R-:W-:Y:S01]  /*b2c0*/  LEA.HI.X R7, R2, c[0x0][0x384], R0, 0x1, P0 ;  /* 0x0000e10002077a11 */ /* 0x000fe200000f0c00 */
[----:B------:R-:W-:Y:S05]  /*b2d0*/  BRA.DIV ~URZ, `(.L_x_152) ;  /* 0x00002f627f007947 */ /* 0x000fea000b800000 */
[----:B-1234-:R1:W2:Y:S02]  /*b2e0*/  SHFL.IDX PT, R9, R7, RZ, 0x181f ;  /* 0x00181fff07097589 */ /* 0x01e2a400000e0000 */
.L_x_209:
[----:B------:R-:W-:Y:S05]  /*b2f0*/  BRA.DIV ~URZ, `(.L_x_153) ;  /* 0x00002fb27f007947 */ /* 0x000fea000b800000 */
[----:B------:R3:W4:Y:S02]  /*b300*/  SHFL.IDX PT, R0, R8, RZ, 0x181f ;  /* 0x00181fff08007589 */ /* 0x00072400000e0000 */
.L_x_210:
[----:B------:R-:W-:Y:S01]  /*b310*/  ISETP.GE.AND P0, PT, R6, R11, PT ;  /* 0x0000000b0600720c */ /* 0x000fe20003f06270 */
[----:B------:R-:W-:-:S12]  /*b320*/  BSSY B0, `(.L_x_154) ;  /* 0x000000c000007945 */ /* 0x000fd80003800000 */
[----:B------:R-:W-:Y:S05]  /*b330*/  @P0 BRA `(.L_x_155) ;  /* 0x000000a000000947 */ /* 0x000fea0003800000 */
[----:B------:R-:W5:Y:S04]  /*b340*/  LDL.64 R42, [R1+0x8] ;  /* 0x00000800012a7983 */ /* 0x000f680000100a00 */
[----:B---3--:R-:W3:Y:S01]  /*b350*/  LDL R10, [R1+0x10] ;  /* 0x00001000010a7983 */ /* 0x008ee20000100800 */
[----:B-----5:R-:W-:Y:S02]  /*b360*/  ISETP.GE.AND P3, PT, R42, c[0x0][0x3c8], PT ;  /* 0x0000f2002a007a0c */ /* 0x020fe40003f66270 */
[----:B---3--:R-:W-:-:S11]  /*b370*/  ISETP.GE.AND P2, PT, R10, c[0x0][0x3c8], PT ;  /* 0x0000f2000a007a0c */ /* 0x008fd60003f46270 */
[-C--:B----4-:R-:W-:Y:S02]  /*b380*/  @!P3 LEA R4, P1, R42, R0.reuse, 0x1 ;  /* 0x000000002a04b211 */ /* 0x090fe400078208ff */
[----:B------:R-:W-:Y:S02]  /*b390*/  @!P2 LEA R2, P0, R10, R0, 0x1 ;  /* 0x000000000a02a211 */ /* 0x000fe400078008ff */
[-C--:B--2---:R-:W-:Y:S02]  /*b3a0*/  @!P3 LEA.HI.X R5, R42, R9.reuse, R40, 0x1, P1 ;  /* 0x000000092a05b211 */ /* 0x084fe400008f0c28 */
[----:B------:R-:W-:-:S03]  /*b3b0*/  @!P2 LEA.HI.X R3, R10, R9, R41, 0x1, P0 ;  /* 0x000000090a03a211 */ /* 0x000fc600000f0c29 */
[----:B------:R2:W-:Y:S04]  /*b3c0*/  @!P3 ST.E.128 [R4.64], R16 ;  /* 0x000000100400b985 */ /* 0x0005e8000c101d06 */
[----:B------:R2:W-:Y:S02]  /*b3d0*/  @!P2 ST.E.128 [R2.64], R12 ;  /* 0x0000000c0200a985 */ /* 0x0005e4000c101d06 */
.L_x_155:
[----:B------:R-:W-:Y:S05]  /*b3e0*/  BSYNC B0 ;  /* 0x0000000000007941 */ /* 0x000fea0003800000 */
.L_x_154:
[----:B------:R-:W-:Y:S05]  /*b3f0*/  BRA.DIV ~URZ, `(.L_x_156) ;  /* 0x00002f127f007947 */ /* 0x000fea000b800000 */
[----:B--2---:R2:W1:Y:S04]  /*b400*/  SHFL.IDX PT, R9, R7, 0x1, 0x181f ;  /* 0x00381f0007097f89 */ /* 0x00446800000e0000 */
[----:B----4-:R2:W4:Y:S02]  /*b410*/  SHFL.IDX PT, R0, R8, 0x1, 0x181f ;  /* 0x00381f0008007f89 */ /* 0x01052400000e0000 */
.L_x_211:
[----:B------:R-:W-:Y:S01]  /*b420*/  IADD3 R2, R6, 0x20, RZ ;  /* 0x0000002006027810 */ /* 0x000fe20007ffe0ff */
[----:B------:R-:W-:Y:S03]  /*b430*/  BSSY B0, `(.L_x_157) ;  /* 0x000000d000007945 */ /* 0x000fe60003800000 */
[----:B------:R-:W-:-:S13]  /*b440*/  ISETP.GE.AND P0, PT, R2, R11, PT ;  /* 0x0000000b0200720c */ /* 0x000fda0003f06270 */
[----:B------:R-:W-:Y:S05]  /*b450*/  @P0 BRA `(.L_x_158) ;  /* 0x000000a000000947 */ /* 0x000fea0003800000 */
[----:B------:R-:W5:Y:S04]  /*b460*/  LDL.64 R12, [R1+0x8] ;  /* 0x00000800010c7983 */ /* 0x000f680000100a00 */
[----:B--2---:R-:W2:Y:S01]  /*b470*/  LDL R10, [R1+0x10] ;  /* 0x00001000010a7983 */ /* 0x004ea20000100800 */
[----:B-----5:R-:W-:Y:S02]  /*b480*/  ISETP.GE.AND P1, PT, R12, c[0x0][0x3c8], PT ;  /* 0x0000f2000c007a0c */ /* 0x020fe40003f26270 */
[----:B--2---:R-:W-:-:S11]  /*b490*/  ISETP.GE.AND P0, PT, R10, c[0x0][0x3c8], PT ;  /* 0x0000f2000a007a0c */ /* 0x004fd60003f06270 */
[-C--:B----4-:R-:W-:Y:S02]  /*b4a0*/  @!P1 LEA R4, P3, R12, R0.reuse, 0x1 ;  /* 0x000000000c049211 */ /* 0x090fe400078608ff */
[----:B------:R-:W-:Y:S02]  /*b4b0*/  @!P0 LEA R2, P2, R10, R0, 0x1 ;  /* 0x000000000a028211 */ /* 0x000fe400078408ff */
[-C--:B-1----:R-:W-:Y:S02]  /*b4c0*/  @!P1 LEA.HI.X R5, R12, R9.reuse, R40, 0x1, P3 ;  /* 0x000000090c059211 */ /* 0x082fe400018f0c28 */
[----:B------:R-:W-:-:S03]  /*b4d0*/  @!P0 LEA.HI.X R3, R10, R9, R41, 0x1, P2 ;  /* 0x000000090a038211 */ /* 0x000fc600010f0c29 */
[----:B------:R1:W-:Y:S04]  /*b4e0*/  @!P1 ST.E.128 [R4.64], R24 ;  /* 0x0000001804009985 */ /* 0x0003e8000c101d06 */
[----:B------:R1:W-:Y:S02]  /*b4f0*/  @!P0 ST.E.128 [R2.64], R20 ;  /* 0x0000001402008985 */ /* 0x0003e4000c101d06 */
.L_x_158:
[----:B------:R-:W-:Y:S05]  /*b500*/  BSYNC B0 ;  /* 0x0000000000007941 */ /* 0x000fea0003800000 */
.L_x_157:
[----:B------:R-:W-:Y:S05]  /*b510*/  BRA.DIV ~URZ, `(.L_x_159) ;  /* 0x00002eb27f007947 */ /* 0x000fea000b800000 */
[----:B-1----:R1:W2:Y:S02]  /*b520*/  SHFL.IDX PT, R9, R7, 0x2, 0x181f ;  /* 0x00581f0007097f89 */ /* 0x0022a400000e0000 */
.L_x_212:
[----:B------:R-:W-:Y:S05]  /*b530*/  BRA.DIV ~URZ, `(.L_x_160) ;  /* 0x00002f027f007947 */ /* 0x000fea000b800000 */
[----:B----4-:R4:W1:Y:S02]  /*b540*/  SHFL.IDX PT, R0, R8, 0x2, 0x181f ;  /* 0x00581f0008007f89 */ /* 0x01086400000e0000 */
.L_x_213:
[----:B------:R-:W-:Y:S01]  /*b550*/  IADD3 R2, R6, 0x40, RZ ;  /* 0x0000004006027810 */ /* 0x000fe20007ffe0ff */
[----:B------:R-:W-:Y:S03]  /*b560*/  BSSY B0, `(.L_x_161) ;  /* 0x000000d000007945 */ /* 0x000fe60003800000 */
[----:B------:R-:W-:-:S13]  /*b570*/  ISETP.GE.AND P0, PT, R2, R11, PT ;  /* 0x0000000b0200720c */ /* 0x000fda0003f06270 */
[----:B------:R-:W-:Y:S05]  /*b580*/  @P0 BRA `(.L_x_162) ;  /* 0x000000a000000947 */ /* 0x000fea0003800000 */
[----:B------:R-:W5:Y:S04]  /*b590*/  LDL.64 R12, [R1+0x8] ;  /* 0x00000800010c7983 */ /* 0x000f680000100a00 */
[----:B---3--:R-:W3:Y:S01]  /*b5a0*/  LDL R10, [R1+0x10] ;  /* 0x00001000010a7983 */ /* 0x008ee20000100800 */
[----:B-----5:R-:W-:Y:S02]  /*b5b0*/  ISETP.GE.AND P1, PT, R12, c[0x0][0x3c8], PT ;  /* 0x0000f2000c007a0c */ /* 0x020fe40003f26270 */
[----:B---3--:R-:W-:-:S11]  /*b5c0*/  ISETP.GE.AND P0, PT, R10, c[0x0][0x3c8], PT ;  /* 0x0000f2000a007a0c */ /* 0x008fd60003f06270 */
[-C--:B-1----:R-:W-:Y:S02]  /*b5d0*/  @!P1 LEA R4, P3, R12, R0.reuse, 0x1 ;  /* 0x000000000c049211 */ /* 0x082fe400078608ff */
[----:B------:R-:W-:Y:S02]  /*b5e0*/  @!P0 LEA R2, P2, R10, R0, 0x1 ;  /* 0x000000000a028211 */ /* 0x000fe400078408ff */
[-C--:B--2---:R-:W-:Y:S02]  /*b5f0*/  @!P1 LEA.HI.X R5, R12, R9.reuse, R40, 0x1, P3 ;  /* 0x000000090c059211 */ /* 0x084fe400018f0c28 */
[----:B------:R-:W-:-:S03]  /*b600*/  @!P0 LEA.HI.X R3, R10, R9, R41, 0x1, P2 ;  /* 0x000000090a038211 */ /* 0x000fc600010f0c29 */
[----:B------:R1:W-:Y:S04]  /*b610*/  @!P1 ST.E.128 [R4.64], R32 ;  /* 0x0000002004009985 */ /* 0x0003e8000c101d06 */
[----:B------:R1:W-:Y:S02]  /*b620*/  @!P0 ST.E.128 [R2.64], R28 ;  /* 0x0000001c02008985 */ /* 0x0003e4000c101d06 */
.L_x_162:
[----:B------:R-:W-:Y:S05]  /*b630*/  BSYNC B0 ;  /* 0x0000000000007941 */ /* 0x000fea0003800000 */
.L_x_161:
[----:B------:R-:W-:Y:S05]  /*b640*/  BRA.DIV ~URZ, `(.L_x_163) ;  /* 0x00002e527f007947 */ /* 0x000fea000b800000 */
[----:B-12---:R-:W1:Y:S04]  /*b650*/  SHFL.IDX PT, R7, R7, 0x3, 0x181f ;  /* 0x00781f0007077f89 */ /* 0x006e6800000e0000 */
[----:B------:R2:W3:Y:S02]  /*b660*/  SHFL.IDX PT, R0, R8, 0x3, 0x181f ;  /* 0x00781f0008007f89 */ /* 0x0004e400000e0000 */
.L_x_214:
[----:B------:R-:W-:-:S04]  /*b670*/  IADD3 R2, R6, 0x60, RZ ;  /* 0x0000006006027810 */ /* 0x000fc80007ffe0ff */
[----:B------:R-:W-:-:S13]  /*b680*/  ISETP.GE.AND P0, PT, R2, R11, PT ;  /* 0x0000000b0200720c */ /* 0x000fda0003f06270 */
[----:B------:R-:W-:Y:S05]  /*b690*/  @P0 BRA `(.L_x_164) ;  /* 0x000019f000000947 */ /* 0x000fea0003800000 */
[----:B--234-:R-:W2:Y:S04]  /*b6a0*/  LDL.64 R8, [R1+0x8] ;  /* 0x0000080001087983 */ /* 0x01cea80000100a00 */
[----:B------:R-:W3:Y:S01]  /*b6b0*/  LDL R4, [R1+0x10] ;  /* 0x0000100001047983 */ /* 0x000ee20000100800 */
[----:B--2---:R-:W-:-:S13]  /*b6c0*/  ISETP.GE.AND P0, PT, R8, c[0x0][0x3c8], PT ;  /* 0x0000f20008007a0c */ /* 0x004fda0003f06270 */
[----:B------:R-:W-:-:S04]  /*b6d0*/  @!P0 LEA R2, P1, R8, R0, 0x1 ;  /* 0x0000000008028211 */ /* 0x000fc800078208ff */
[----:B-1----:R-:W-:-:S05]  /*b6e0*/  @!P0 LEA.HI.X R3, R8, R7, R40, 0x1, P1 ;  /* 0x0000000708038211 */ /* 0x002fca00008f0c28 */
[----:B------:R1:W-:Y:S01]  /*b6f0*/  @!P0 ST.E.128 [R2.64], R36 ;  /* 0x0000002402008985 */ /* 0x0003e2000c101d06 */
[----:B---3--:R-:W-:-:S13]  /*b700*/  ISETP.GE.AND P0, PT, R4, c[0x0][0x3c8], PT ;  /* 0x0000f20004007a0c */ /* 0x008fda0003f06270 */
[----:B------:R-:W-:Y:S05]  /*b710*/  @P0 BRA `(.L_x_164) ;  /* 0x0000197000000947 */ /* 0x000fea0003800000 */
[----:B-1----:R-:W-:-:S04]  /*b720*/  LEA R2, P0, R4, R0, 0x1 ;  /* 0x0000000004027211 */ /* 0x002fc800078008ff */
[----:B------:R-:W-:-:S05]  /*b730*/  LEA.HI.X R3, R4, R7, R41, 0x1, P0 ;  /* 0x0000000704037211 */ /* 0x000fca00000f0c29 */
[----:B------:R1:W-:Y:S01]  /*b740*/  ST.E.128 [R2.64], R44 ;  /* 0x0000002c02007985 */ /* 0x0003e2000c101d06 */
[----:B------:R-:W-:Y:S05]  /*b750*/  BRA `(.L_x_164) ;  /* 0x0000193000007947 */ /* 0x000fea0003800000 */
.L_x_151:
[----:B-1----:R-:W2:Y:S04]  /*b760*/  LDL.LU R4, [R1+0x4c] ;  /* 0x00004c0001047983 */ /* 0x002ea80000300800 */
[----:B------:R-:W3:Y:S01]  /*b770*/  LDL.LU R6, [R1+0x54] ;  /* 0x0000540001067983 */ /* 0x000ee20000300800 */
[----:B------:R-:W-:Y:S02]  /*b780*/  IMAD R10, R10, c[0x0][0x408], RZ ;  /* 0x000102000a0a7a24 */ /* 0x000fe400078e02ff */
[----:B------:R-:W-:-:S04]  /*b790*/  IMAD.WIDE.U32 R2, R0, c[0x0][0x408], RZ ;  /* 0x0001020000027a25 */ /* 0x000fc800078e00ff */
[----:B------:R-:W-:Y:S02]  /*b7a0*/  IMAD R0, R0, c[0x0][0x40c], R10 ;  /* 0x0001030000007a24 */ /* 0x000fe400078e020a */
[----:B------:R-:W-:-:S03]  /*b7b0*/  @P2 IMAD.HI.U32 R5, R9, c[0x0][0x4ec], RZ ;  /* 0x00013b0009052a27 */ /* 0x000fc600078e00ff */
[----:B------:R-:W-:Y:S02]  /*b7c0*/  IADD3 R3, R3, R0, RZ ;  /* 0x0000000003037210 */ /* 0x000fe40007ffe0ff */
[----:B------:R-:W-:-:S05]  /*b7d0*/  SHF.R.S32.HI R0, RZ, 0x1f, R8 ;  /* 0x0000001fff007819 */ /* 0x000fca0000011408 */
[----:B------:R-:W-:Y:S02]  /*b7e0*/  IMAD R0, R0, c[0x0][0x440], RZ ;  /* 0x0001100000007a24 */ /* 0x000fe400078e02ff */
[----:B--2---:R-:W-:-:S04]  /*b7f0*/  IMAD.WIDE.U32 R2, R4, c[0x0][0x438], R2 ;  /* 0x00010e0004027a25 */ /* 0x004fc800078e0002 */
[----:B------:R-:W-:Y:S02]  /*b800*/  IMAD R3, R4, c[0x0][0x43c], R3 ;  /* 0x00010f0004037a24 */ /* 0x000fe400078e0203 */
[C---:B------:R-:W-:Y:S01]  /*b810*/  IMAD R4, R8.reuse, c[0x0][0x444], R0 ;  /* 0x0001110008047a24 */ /* 0x040fe200078e0200 */
[----:B------:R-:W-:Y:S01]  /*b820*/  MOV R0, R9 ;  /* 0x0000000900007202 */ /* 0x000fe20000000f00 */
[----:B------:R-:W-:Y:S01]  /*b830*/  IMAD.WIDE.U32 R2, R8, c[0x0][0x440], R2 ;  /* 0x0001100008027a25 */ /* 0x000fe200078e0002 */
[----:B------:R-:W-:-:S04]  /*b840*/  @P2 SHF.R.U32.HI R0, RZ, c[0x0][0x4f0], R5 ;  /* 0x00013c00ff002a19 */ /* 0x000fc80000011605 */
[----:B------:R-:W-:Y:S02]  /*b850*/  IADD3 R3, R3, R4, RZ ;  /* 0x0000000403037210 */ /* 0x000fe40007ffe0ff */
[----:B------:R-:W-:Y:S02]  /*b860*/  SHF.R.S32.HI R5, RZ, 0x1f, R0 ;  /* 0x0000001fff057819 */ /* 0x000fe40000011400 */
[----:B------:R-:W-:Y:S01]  /*b870*/  IADD3 R4, -R0, RZ, RZ ;  /* 0x000000ff00047210 */ /* 0x000fe20007ffe1ff */
[----:B---3--:R-:W-:-:S04]  /*b880*/  IMAD.WIDE.U32 R2, R6, c[0x0][0x448], R2 ;  /* 0x0001120006027a25 */ /* 0x008fc800078e0002 */
[----:B------:R-:W-:Y:S02]  /*b890*/  IMAD R5, R5, c[0x0][0x430], RZ ;  /* 0x00010c0005057a24 */ /* 0x000fe400078e02ff */
[----:B------:R-:W-:Y:S02]  /*b8a0*/  IMAD R3, R6, c[0x0][0x44c], R3 ;  /* 0x0001130006037a24 */ /* 0x000fe400078e0203 */
[----:B------:R-:W-:Y:S02]  /*b8b0*/  IMAD R4, R4, c[0x0][0x4e8], R9 ;  /* 0x00013a0004047a24 */ /* 0x000fe400078e0209 */
[C---:B------:R-:W-:Y:S02]  /*b8c0*/  IMAD R5, R0.reuse, c[0x0][0x434], R5 ;  /* 0x00010d0000057a24 */ /* 0x040fe400078e0205 */
[----:B------:R-:W-:Y:S01]  /*b8d0*/  IMAD.WIDE.U32 R2, R0, c[0x0][0x430], R2 ;  /* 0x00010c0000027a25 */ /* 0x000fe200078e0002 */
[----:B------:R-:W-:-:S04]  /*b8e0*/  SHF.R.S32.HI R0, RZ, 0x1f, R4 ;  /* 0x0000001fff007819 */ /* 0x000fc80000011404 */
[----:B------:R-:W-:Y:S01]  /*b8f0*/  IADD3 R3, R3, R5, RZ ;  /* 0x0000000503037210 */ /* 0x000fe20007ffe0ff */
[----:B------:R-:W-:-:S04]  /*b900*/  IMAD R0, R0, c[0x0][0x428], RZ ;  /* 0x00010a0000007a24 */ /* 0x000fc800078e02ff */
[----:B------:R-:W-:-:S04]  /*b910*/  IMAD.WIDE.U32 R2, R4, c[0x0][0x428], R2 ;  /* 0x00010a0004027a25 */ /* 0x000fc800078e0002 */
[----:B------:R-:W-:Y:S01]  /*b920*/  IMAD R4, R4, c[0x0][0x42c], R0 ;  /* 0x00010b0004047a24 */ /* 0x000fe200078e0200 */
[----:B------:R-:W-:-:S04]  /*b930*/  LEA R28, P2, R2, c[0x0][0x400], 0x2 ;  /* 0x00010000021c7a11 */ /* 0x000fc800078410ff */
[----:B------:R-:W-:-:S04]  /*b940*/  IADD3 R4, R3, R4, RZ ;  /* 0x0000000403047210 */ /* 0x000fc80007ffe0ff */
[----:B------:R-:W-:Y:S01]  /*b950*/  LEA.HI.X R14, R2, c[0x0][0x404], R4, 0x2, P2 ;  /* 0x00010100020e7a11 */ /* 0x000fe200010f1404 */
[----:B------:R-:W-:Y:S05]  /*b960*/  BRA.DIV ~URZ, `(.L_x_165) ;  /* 0x00002bf27f007947 */ /* 0x000fea000b800000 */
[----:B------:R1:W2:Y:S02]  /*b970*/  SHFL.IDX PT, R4, R14, RZ, 0x1c1f ;  /* 0x001c1fff0e047589 */ /* 0x0002a400000e0000 */
.L_x_215:
[----:B------:R-:W-:Y:S05]  /*b980*/  BRA.DIV ~URZ, `(.L_x_166) ;  /* 0x00002c427f007947 */ /* 0x000fea000b800000 */
[----:B------:R3:W4:Y:S02]  /*b990*/  SHFL.IDX PT, R0, R28, RZ, 0x1c1f ;  /* 0x001c1fff1c007589 */ /* 0x00072400000e0000 */
.L_x_216:
[----:B------:R-:W5:Y:S01]  /*b9a0*/  LDL R5, [R1+0x48] ;  /* 0x0000480001057983 */ /* 0x000f620000100800 */
[----:B------:R-:W-:Y:S01]  /*b9b0*/  BSSY B0, `(.L_x_167) ;  /* 0x0000061000007945 */ /* 0x000fe20003800000 */
[C---:B-----5:R-:W-:Y:S02]  /*b9c0*/  IADD3 R15, R5.reuse, 0x18, RZ ;  /* 0x00000018050f7810 */ /* 0x060fe40007ffe0ff */
[C---:B------:R-:W-:Y:S02]  /*b9d0*/  IADD3 R17, R5.reuse, 0x20, RZ ;  /* 0x0000002005117810 */ /* 0x040fe40007ffe0ff */
[C---:B------:R-:W-:Y:S02]  /*b9e0*/  IADD3 R16, R5.reuse, 0x28, RZ ;  /* 0x0000002805107810 */ /* 0x040fe40007ffe0ff */
[C---:B------:R-:W-:Y:S02]  /*b9f0*/  IADD3 R18, R5.reuse, 0x30, RZ ;  /* 0x0000003005127810 */ /* 0x040fe40007ffe0ff */
[----:B------:R-:W-:-:S02]  /*ba00*/  IADD3 R19, R5, 0x38, RZ ;  /* 0x0000003805137810 */ /* 0x000fc40007ffe0ff */
[C---:B------:R-:W-:Y:S02]  /*ba10*/  IADD3 R20, R5.reuse, 0x40, RZ ;  /* 0x0000004005147810 */ /* 0x040fe40007ffe0ff */
[C---:B------:R-:W-:Y:S02]  /*ba20*/  IADD3 R21, R5.reuse, 0x48, RZ ;  /* 0x0000004805157810 */ /* 0x040fe40007ffe0ff */
[C---:B------:R-:W-:Y:S02]  /*ba30*/  IADD3 R23, R5.reuse, 0x50, RZ ;  /* 0x0000005005177810 */ /* 0x040fe40007ffe0ff */
[C---:B------:R-:W-:Y:S02]  /*ba40*/  IADD3 R22, R5.reuse, 0x58, RZ ;  /* 0x0000005805167810 */ /* 0x040fe40007ffe0ff */
[C---:B------:R-:W-:Y:S02]  /*ba50*/  IADD3 R24, R5.reuse, 0x60, RZ ;  /* 0x0000006005187810 */ /* 0x040fe40007ffe0ff */
[----:B------:R-:W-:-:S02]  /*ba60*/  IADD3 R25, R5, 0x68, RZ ;  /* 0x0000006805197810 */ /* 0x000fc40007ffe0ff */
[C---:B------:R-:W-:Y:S02]  /*ba70*/  IADD3 R26, R5.reuse, 0x70, RZ ;  /* 0x00000070051a7810 */ /* 0x040fe40007ffe0ff */
[C---:B------:R-:W-:Y:S02]  /*ba80*/  IADD3 R27, R5.reuse, 0x78, RZ ;  /* 0x00000078051b7810 */ /* 0x040fe40007ffe0ff */
        /* <DEDUP_REMOVED lines=16> */
[----:B------:R-:W-:Y:S01]  /*bb90*/  SHF.R.S32.HI R29, RZ, 0x1f, R13 ;  /* 0x0000001fff1d7819 */ /* 0x000fe2000001140d */
[----:B------:R-:W-:Y:S05]  /*bba0*/  @P1 BRA `(.L_x_168) ;  /* 0x0000041000001947 */ /* 0x000fea0003800000 */
[----:B------:R-:W-:Y:S02]  /*bbb0*/  ISETP.GE.AND P4, PT, R5, c[0x0][0x3c8], PT ;  /* 0x0000f20005007a0c */ /* 0x000fe40003f86270 */
[----:B------:R-:W-:Y:S02]  /*bbc0*/  ISETP.GE.AND P2, PT, R13, c[0x0][0x3c8], PT ;  /* 0x0000f2000d007a0c */ /* 0x000fe40003f46270 */
[----:B------:R-:W-:Y:S02]  /*bbd0*/  ISETP.GE.AND P5, PT, R12, c[0x0][0x3c8], PT ;  /* 0x0000f2000c007a0c */ /* 0x000fe40003fa6270 */
[----:B------:R-:W-:Y:S02]  /*bbe0*/  ISETP.GE.AND P1, PT, R15, c[0x0][0x3c8], PT ;  /* 0x0000f2000f007a0c */ /* 0x000fe40003f26270 */
[----:B------:R-:W-:-:S05]  /*bbf0*/  ISETP.GE.AND P6, PT, R17, c[0x0][0x3c8], PT ;  /* 0x0000f20011007a0c */ /* 0x000fca0003fc6270 */
[----:B----4-:R-:W-:Y:S02]  /*bc00*/  @!P4 IMAD.MOV.U32 R6, RZ, RZ, R0 ;  /* 0x000000ffff06c224 */ /* 0x010fe400078e0000 */
[----:B--2---:R-:W-:Y:S01]  /*bc10*/  @!P4 IMAD.MOV.U32 R7, RZ, RZ, R4 ;  /* 0x000000ffff07c224 */ /* 0x004fe200078e0004 */
[----:B------:R-:W-:-:S03]  /*bc20*/  @!P2 LEA R2, P3, R13, R0, 0x2 ;  /* 0x000000000d02a211 */ /* 0x000fc600078610ff */
[----:B------:R-:W-:Y:S01]  /*bc30*/  @!P4 IMAD.WIDE R6, R5, 0x4, R6 ;  /* 0x000000040506c825 */ /* 0x000fe200078e0206 */
[----:B------:R-:W-:-:S04]  /*bc40*/  @!P2 LEA.HI.X R3, R13, R4, R29, 0x2, P3 ;  /* 0x000000040d03a211 */ /* 0x000fc800018f141d */
[----:B------:R2:W-:Y:S04]  /*bc50*/  @!P4 ST.E.64 [R6.64], R128 ;  /* 0x000000800600c985 */ /* 0x0005e8000c101b06 */
[----:B------:R4:W-:Y:S01]  /*bc60*/  @!P2 ST.E.64 [R2.64], R48 ;  /* 0x000000300200a985 */ /* 0x0009e2000c101b06 */
[----:B------:R-:W-:Y:S02]  /*bc70*/  ISETP.GE.AND P2, PT, R16, c[0x0][0x3c8], PT ;  /* 0x0000f20010007a0c */ /* 0x000fe40003f46270 */
[CC--:B--2---:R-:W-:Y:S02]  /*bc80*/  @!P5 LEA R6, P4, R12.reuse, R0.reuse, 0x2 ;  /* 0x000000000c06d211 */ /* 0x0c4fe400078810ff */
[----:B----4-:R-:W-:Y:S02]  /*bc90*/  @!P1 LEA R2, P3, R15, R0, 0x2 ;  /* 0x000000000f029211 */ /* 0x010fe400078610ff */
[----:B------:R-:W-:-:S02]  /*bca0*/  @!P5 LEA.HI.X R7, R12, R4, R30, 0x2, P4 ;  /* 0x000000040c07d211 */ /* 0x000fc400020f141e */
[----:B------:R-:W-:-:S03]  /*bcb0*/  @!P1 LEA.HI.X R3, R15, R4, R31, 0x2, P3 ;  /* 0x000000040f039211 */ /* 0x000fc600018f141f */
[----:B------:R2:W-:Y:S01]  /*bcc0*/  @!P5 ST.E.64 [R6.64], R50 ;  /* 0x000000320600d985 */ /* 0x0005e2000c101b06 */
[----:B------:R-:W-:-:S03]  /*bcd0*/  ISETP.GE.AND P5, PT, R18, c[0x0][0x3c8], PT ;  /* 0x0000f20012007a0c */ /* 0x000fc60003fa6270 */
[----:B------:R4:W-:Y:S01]  /*bce0*/  @!P1 ST.E.64 [R2.64], R52 ;  /* 0x0000003402009985 */ /* 0x0009e2000c101b06 */
[----:B------:R-:W-:Y:S02]  /*bcf0*/  ISETP.GE.AND P1, PT, R19, c[0x0][0x3c8], PT ;  /* 0x0000f20013007a0c */ /* 0x000fe40003f26270 */
[CC--:B--2---:R-:W-:Y:S02]  /*bd00*/  @!P6 LEA R6, P4, R17.reuse, R0.reuse, 0x2 ;  /* 0x000000001106e211 */ /* 0x0c4fe400078810ff */
[C---:B----4-:R-:W-:Y:S02]  /*bd10*/  @!P2 LEA R2, P3, R16.reuse, R0, 0x2 ;  /* 0x000000001002a211 */ /* 0x050fe400078610ff */
[-C--:B------:R-:W-:Y:S02]  /*bd20*/  @!P6 LEA.HI.X R7, R17, R4.reuse, R33, 0x2, P4 ;  /* 0x000000041107e211 */ /* 0x080fe400020f1421 */
[----:B------:R-:W-:Y:S02]  /*bd30*/  @!P2 LEA.HI.X R3, R16, R4, R32, 0x2, P3 ;  /* 0x000000041003a211 */ /* 0x000fe400018f1420 */
[----:B------:R-:W-:Y:S01]  /*bd40*/  ISETP.GE.AND P4, PT, R21, c[0x0][0x3c8], PT ;  /* 0x0000f20015007a0c */ /* 0x000fe20003f86270 */
[----:B------:R2:W-:Y:S01]  /*bd50*/  @!P6 ST.E.64 [R6.64], R54 ;  /* 0x000000360600e985 */ /* 0x0005e2000c101b06 */
[----:B------:R-:W-:-:S03]  /*bd60*/  ISETP.GE.AND P6, PT, R20, c[0x0][0x3c8], PT ;  /* 0x0000f20014007a0c */ /* 0x000fc60003fc6270 */
[----:B------:R4:W-:Y:S01]  /*bd70*/  @!P2 ST.E.64 [R2.64], R56 ;  /* 0x000000380200a985 */ /* 0x0009e2000c101b06 */
[CC--:B--2---:R-:W-:Y:S02]  /*bd80*/  @!P5 LEA R6, P3, R18.reuse, R0.reuse, 0x2 ;  /* 0x000000001206d211 */ /* 0x0c4fe400078610ff */
[----:B----4-:R-:W-:Y:S02]  /*bd90*/  @!P1 LEA R2, P2, R19, R0, 0x2 ;  /* 0x0000000013029211 */ /* 0x010fe400078410ff */
[-C--:B------:R-:W-:Y:S02]  /*bda0*/  @!P5 LEA.HI.X R7, R18, R4.reuse, R34, 0x2, P3 ;  /* 0x000000041207d211 */ /* 0x080fe400018f1422 */
[----:B------:R-:W-:Y:S02]  /*bdb0*/  ISETP.GE.AND P3, PT, R23, c[0x0][0x3c8], PT ;  /* 0x0000f20017007a0c */ /* 0x000fe40003f66270 */
[----:B------:R-:W-:Y:S01]  /*bdc0*/  @!P1 LEA.HI.X R3, R19, R4, R35, 0x2, P2 ;  /* 0x0000000413039211 */ /* 0x000fe200010f1423 */
[----:B------:R2:W-:Y:S01]  /*bdd0*/  @!P5 ST.E.64 [R6.64], R58 ;  /* 0x0000003a0600d985 */ /* 0x0005e2000c101b06 */
[----:B------:R-:W-:-:S03]  /*bde0*/  @!P6 LEA R8, P2, R20, R0, 0x2 ;  /* 0x000000001408e211 */ /* 0x000fc600078410ff */
[----:B------:R4:W-:Y:S01]  /*bdf0*/  @!P1 ST.E.64 [R2.64], R70 ;  /* 0x0000004602009985 */ /* 0x0009e2000c101b06 */
[----:B------:R-:W-:Y:S02]  /*be00*/  ISETP.GE.AND P1, PT, R22, c[0x0][0x3c8], PT ;  /* 0x0000f20016007a0c */ /* 0x000fe40003f26270 */
[----:B------:R-:W-:-:S05]  /*be10*/  @!P6 LEA.HI.X R9, R20, R4, R36, 0x2, P2 ;  /* 0x000000041409e211 */ /* 0x000fca00010f1424 */
[----:B------:R-:W-:Y:S01]  /*be20*/  @!P6 ST.E.64 [R8.64], R88 ;  /* 0x000000580800e985 */ /* 0x000fe2000c101b06 */
[----:B------:R-:W-:Y:S02]  /*be30*/  ISETP.GE.AND P6, PT, R24, c[0x0][0x3c8], PT ;  /* 0x0000f20018007a0c */ /* 0x000fe40003fc6270 */
[-C--:B--2---:R-:W-:Y:S02]  /*be40*/  @!P3 LEA R6, P2, R23, R0.reuse, 0x2 ;  /* 0x000000001706b211 */ /* 0x084fe400078410ff */
[----:B----4-:R-:W-:Y:S02]  /*be50*/  @!P4 LEA R2, P5, R21, R0, 0x2 ;  /* 0x000000001502c211 */ /* 0x010fe400078a10ff */
[-C--:B------:R-:W-:Y:S02]  /*be60*/  @!P3 LEA.HI.X R7, R23, R4.reuse, R39, 0x2, P2 ;  /* 0x000000041707b211 */ /* 0x080fe400010f1427 */
[----:B------:R-:W-:Y:S02]  /*be70*/  @!P4 LEA.HI.X R3, R21, R4, R37, 0x2, P5 ;  /* 0x000000041503c211 */ /* 0x000fe400028f1425 */
[----:B------:R-:W-:-:S03]  /*be80*/  ISETP.GE.AND P5, PT, R25, c[0x0][0x3c8], PT ;  /* 0x0000f20019007a0c */ /* 0x000fc60003fa6270 */
[----:B------:R2:W-:Y:S01]  /*be90*/  @!P4 ST.E.64 [R2.64], R72 ;  /* 0x000000480200c985 */ /* 0x0005e2000c101b06 */
[----:B------:R-:W-:-:S03]  /*bea0*/  ISETP.GE.AND P4, PT, R26, c[0x0][0x3c8], PT ;  /* 0x0000f2001a007a0c */ /* 0x000fc60003f86270 */
[----:B------:R4:W-:Y:S01]  /*beb0*/  @!P3 ST.E.64 [R6.64], R76 ;  /* 0x0000004c0600b985 */ /* 0x0009e2000c101b06 */
[----:B------:R-:W-:Y:S02]  /*bec0*/  ISETP.GE.AND P3, PT, R27, c[0x0][0x3c8], PT ;  /* 0x0000f2001b007a0c */ /* 0x000fe40003f66270 */
[----:B--2---:R-:W-:-:S04]  /*bed0*/  @!P1 LEA R2, P2, R22, R0, 0x2 ;  /* 0x0000000016029211 */ /* 0x004fc800078410ff */
[----:B------:R-:W-:Y:S02]  /*bee0*/  @!P1 LEA.HI.X R3, R22, R4, R38, 0x2, P2 ;  /* 0x0000000416039211 */ /* 0x000fe400010f1426 */
[----:B------:R-:W-:-:S03]  /*bef0*/  @!P6 LEA R10, P2, R24, R0, 0x2 ;  /* 0x00000000180ae211 */ /* 0x000fc600078410ff */
[----:B------:R2:W-:Y:S01]  /*bf00*/  @!P1 ST.E.64 [R2.64], R80 ;  /* 0x0000005002009985 */ /* 0x0005e2000c101b06 */
[C---:B------:R-:W-:Y:S02]  /*bf10*/  @!P5 LEA R8, P1, R25.reuse, R0, 0x2 ;  /* 0x000000001908d211 */ /* 0x040fe400078210ff */
[----:B------:R-:W-:Y:S02]  /*bf20*/  @!P6 LEA.HI.X R11, R24, R4, R40, 0x2, P2 ;  /* 0x00000004180be211 */ /* 0x000fe400010f1428 */
[C---:B----4-:R-:W-:Y:S02]  /*bf30*/  @!P4 LEA R6, P2, R26.reuse, R0, 0x2 ;  /* 0x000000001a06c211 */ /* 0x050fe400078410ff */
[-C--:B------:R-:W-:Y:S01]  /*bf40*/  @!P5 LEA.HI.X R9, R25, R4.reuse, R41, 0x2, P1 ;  /* 0x000000041909d211 */ /* 0x080fe200008f1429 */
[----:B------:R4:W-:Y:S01]  /*bf50*/  @!P6 ST.E.64 [R10.64], R96 ;  /* 0x000000600a00e985 */ /* 0x0009e2000c101b06 */
[----:B------:R-:W-:-:S03]  /*bf60*/  @!P4 LEA.HI.X R7, R26, R4, R42, 0x2, P2 ;  /* 0x000000041a07c211 */ /* 0x000fc600010f142a */
[----:B------:R4:W-:Y:S04]  /*bf70*/  @!P5 ST.E.64 [R8.64], R92 ;  /* 0x0000005c0800d985 */ /* 0x0009e8000c101b06 */
[----:B------:R4:W-:Y:S01]  /*bf80*/  @!P4 ST.E.64 [R6.64], R84 ;  /* 0x000000540600c985 */ /* 0x0009e2000c101b06 */
[----:B--2---:R-:W-:-:S04]  /*bf90*/  @!P3 LEA R2, P1, R27, R0, 0x2 ;  /* 0x000000001b02b211 */ /* 0x004fc800078210ff */
[----:B------:R-:W-:-:S05]  /*bfa0*/  @!P3 LEA.HI.X R3, R27, R4, R43, 0x2, P1 ;  /* 0x000000041b03b211 */ /* 0x000fca00008f142b */
[----:B------:R4:W-:Y:S04]  /*bfb0*/  @!P3 ST.E.64 [R2.64], R44 ;  /* 0x0000002c0200b985 */ /* 0x0009e8000c101b06 */
.L_x_168:
[----:B------:R-:W-:Y:S05]  /*bfc0*/  BSYNC B0 ;  /* 0x0000000000007941 */ /* 0x000fea0003800000 */
.L_x_167:
[----:B------:R-:W-:Y:S05]  /*bfd0*/  BRA.DIV ~URZ, `(.L_x_169) ;  /* 0x000026527f007947 */ /* 0x000fea000b800000 */
[----:B--2---:R2:W1:Y:S04]  /*bfe0*/  SHFL.IDX PT, R4, R14, 0x1, 0x1c1f ;  /* 0x003c1f000e047f89 */ /* 0x00446800000e0000 */
[----:B----4-:R2:W4:Y:S02]  /*bff0*/  SHFL.IDX PT, R0, R28, 0x1, 0x1c1f ;  /* 0x003c1f001c007f89 */ /* 0x01052400000e0000 */
.L_x_217:
[----:B------:R-:W-:Y:S05]  /*c000*/  @P0 BRA `(.L_x_164) ;  /* 0x0000108000000947 */ /* 0x000fea0003800000 */
[----:B------:R-:W5:Y:S01]  /*c010*/  LDL R5, [R1+0x48] ;  /* 0x0000480001057983 */ /* 0x000f620000100800 */
[----:B------:R-:W-:Y:S02]  /*c020*/  ISETP.GE.AND P1, PT, R13, c[0x0][0x3c8], PT ;  /* 0x0000f2000d007a0c */ /* 0x000fe40003f26270 */
[----:B------:R-:W-:Y:S02]  /*c030*/  ISETP.GE.AND P0, PT, R12, c[0x0][0x3c8], PT ;  /* 0x0000f2000c007a0c */ /* 0x000fe40003f06270 */
[----:B------:R-:W-:Y:S02]  /*c040*/  ISETP.GE.AND P5, PT, R15, c[0x0][0x3c8], PT ;  /* 0x0000f2000f007a0c */ /* 0x000fe40003fa6270 */
[----:B------:R-:W-:-:S07]  /*c050*/  ISETP.GE.AND P4, PT, R17, c[0x0][0x3c8], PT ;  /* 0x0000f20011007a0c */ /* 0x000fce0003f86270 */
[CC--:B----4-:R-:W-:Y:S02]  /*c060*/  @!P1 LEA R6, P3, R13.reuse, R0.reuse, 0x2 ;  /* 0x000000000d069211 */ /* 0x0d0fe400078610ff */
[----:B------:R-:W-:Y:S02]  /*c070*/  @!P0 LEA R2, P6, R12, R0, 0x2 ;  /* 0x000000000c028211 */ /* 0x000fe400078c10ff */
[-C--:B-1----:R-:W-:Y:S02]  /*c080*/  @!P1 LEA.HI.X R7, R13, R4.reuse, R29, 0x2, P3 ;  /* 0x000000040d079211 */ /* 0x082fe400018f141d */
[----:B------:R-:W-:Y:S02]  /*c090*/  ISETP.GE.AND P3, PT, R16, c[0x0][0x3c8], PT ;  /* 0x0000f20010007a0c */ /* 0x000fe40003f66270 */
[----:B------:R-:W-:Y:S02]  /*c0a0*/  @!P0 LEA.HI.X R3, R12, R4, R30, 0x2, P6 ;  /* 0x000000040c038211 */ /* 0x000fe400030f141e */
[----:B--2---:R-:W-:-:S04]  /*c0b0*/  @!P5 LEA R14, P6, R15, R0, 0x2 ;  /* 0x000000000f0ed211 */ /* 0x004fc800078c10ff */
[----:B------:R-:W-:-:S05]  /*c0c0*/  @!P5 LEA.HI.X R15, R15, R4, R31, 0x2, P6 ;  /* 0x000000040f0fd211 */ /* 0x000fca00030f141f */
[----:B------:R-:W-:-:S04]  /*c0d0*/  @!P3 LEA R10, P6, R16, R0, 0x2 ;  /* 0x00000000100ab211 */ /* 0x000fc800078c10ff */
[----:B------:R-:W-:Y:S02]  /*c0e0*/  @!P3 LEA.HI.X R11, R16, R4, R32, 0x2, P6 ;  /* 0x00000004100bb211 */ /* 0x000fe400030f1420 */
[----:B-----5:R-:W-:-:S13]  /*c0f0*/  ISETP.GE.AND P2, PT, R5, c[0x0][0x3c8], PT ;  /* 0x0000f20005007a0c */ /* 0x020fda0003f46270 */
[----:B------:R-:W-:Y:S02]  /*c100*/  @!P2 IMAD.MOV.U32 R8, RZ, RZ, R0 ;  /* 0x000000ffff08a224 */ /* 0x000fe400078e0000 */
[----:B------:R-:W-:-:S04]  /*c110*/  @!P2 IMAD.MOV.U32 R9, RZ, RZ, R4 ;  /* 0x000000ffff09a224 */ /* 0x000fc800078e0004 */
[----:B------:R-:W-:-:S05]  /*c120*/  @!P2 IMAD.WIDE R8, R5, 0x4, R8 ;  /* 0x000000040508a825 */ /* 0x000fca00078e0208 */
[----:B------:R1:W-:Y:S01]  /*c130*/  @!P2 ST.E.64 [R8.64], R100 ;  /* 0x000000640800a985 */ /* 0x0003e2000c101b06 */
[----:B------:R-:W-:-:S03]  /*c140*/  ISETP.GE.AND P2, PT, R18, c[0x0][0x3c8], PT ;  /* 0x0000f20012007a0c */ /* 0x000fc60003f46270 */
[----:B------:R2:W-:Y:S01]  /*c150*/  @!P1 ST.E.64 [R6.64], R78 ;  /* 0x0000004e06009985 */ /* 0x0005e2000c101b06 */
[----:B------:R-:W-:-:S03]  /*c160*/  ISETP.GE.AND P1, PT, R19, c[0x0][0x3c8], PT ;  /* 0x0000f20013007a0c */ /* 0x000fc60003f26270 */
[----:B------:R4:W-:Y:S01]  /*c170*/  @!P0 ST.E.64 [R2.64], R64 ;  /* 0x0000004002008985 */ /* 0x0009e2000c101b06 */
[----:B------:R-:W-:-:S03]  /*c180*/  @!P4 LEA R12, P0, R17, R0, 0x2 ;  /* 0x00000000110cc211 */ /* 0x000fc600078010ff */
[----:B------:R5:W-:Y:S01]  /*c190*/  @!P5 ST.E.64 [R14.64], R112 ;  /* 0x000000700e00d985 */ /* 0x000be2000c101b06 */
[----:B------:R-:W-:Y:S02]  /*c1a0*/  @!P4 LEA.HI.X R13, R17, R4, R33, 0x2, P0 ;  /* 0x00000004110dc211 */ /* 0x000fe400000f1421 */
[----:B------:R-:W-:Y:S02]  /*c1b0*/  ISETP.GE.AND P0, PT, R20, c[0x0][0x3c8], PT ;  /* 0x0000f20014007a0c */ /* 0x000fe40003f06270 */
[----:B------:R-:W-:Y:S01]  /*c1c0*/  ISETP.GE.AND P5, PT, R21, c[0x0][0x3c8], PT ;  /* 0x0000f20015007a0c */ /* 0x000fe20003fa6270 */
[----:B------:R3:W-:Y:S01]  /*c1d0*/  @!P4 ST.E.64 [R12.64], R108 ;  /* 0x0000006c0c00c985 */ /* 0x0007e2000c101b06 */
        /* <DEDUP_REMOVED lines=8> */
[----:B----4-:R-:W-:Y:S02]  /*c260*/  @!P0 LEA R2, P6, R20, R0, 0x2 ;  /* 0x0000000014028211 */ /* 0x010fe400078c10ff */
[----:B------:R-:W-:Y:S01]  /*c270*/  ISETP.GE.AND P2, PT, R24, c[0x0][0x3c8], PT ;  /* 0x0000f20018007a0c */ /* 0x000fe20003f46270 */
[----:B------:R2:W-:Y:S01]  /*c280*/  @!P1 ST.E.64 [R6.64], R82 ;  /* 0x0000005206009985 */ /* 0x0005e2000c101b06 */
[----:B------:R-:W-:Y:S02]  /*c290*/  @!P0 LEA.HI.X R3, R20, R4, R36, 0x2, P6 ;  /* 0x0000000414038211 */ /* 0x000fe400030f1424 */
[-C--:B-----5:R-:W-:Y:S02]  /*c2a0*/  @!P5 LEA R14, P6, R21, R0.reuse, 0x2 ;  /* 0x00000000150ed211 */ /* 0x0a0fe400078c10ff */
[----:B------:R-:W-:Y:S01]  /*c2b0*/  ISETP.GE.AND P1, PT, R25, c[0x0][0x3c8], PT ;  /* 0x0000f20019007a0c */ /* 0x000fe20003f26270 */
[----:B------:R4:W-:Y:S01]  /*c2c0*/  @!P0 ST.E.64 [R2.64], R60 ;  /* 0x0000003c02008985 */ /* 0x0009e2000c101b06 */
[----:B---3--:R-:W-:-:S02]  /*c2d0*/  @!P4 LEA R12, P0, R23, R0, 0x2 ;  /* 0x00000000170cc211 */ /* 0x008fc400078010ff */
[----:B------:R-:W-:Y:S02]  /*c2e0*/  @!P5 LEA.HI.X R15, R21, R4, R37, 0x2, P6 ;  /* 0x00000004150fd211 */ /* 0x000fe400030f1425 */
[----:B------:R-:W-:Y:S02]  /*c2f0*/  @!P3 LEA R10, P6, R22, R0, 0x2 ;  /* 0x00000000160ab211 */ /* 0x000fe400078c10ff */
[-C--:B------:R-:W-:Y:S01]  /*c300*/  @!P4 LEA.HI.X R13, R23, R4.reuse, R39, 0x2, P0 ;  /* 0x00000004170dc211 */ /* 0x080fe200000f1427 */
[----:B------:R3:W-:Y:S01]  /*c310*/  @!P5 ST.E.64 [R14.64], R102 ;  /* 0x000000660e00d985 */ /* 0x0007e2000c101b06 */
[----:B------:R-:W-:Y:S02]  /*c320*/  ISETP.GE.AND P0, PT, R26, c[0x0][0x3c8], PT ;  /* 0x0000f2001a007a0c */ /* 0x000fe40003f06270 */
[----:B------:R-:W-:Y:S01]  /*c330*/  @!P3 LEA.HI.X R11, R22, R4, R38, 0x2, P6 ;  /* 0x00000004160bb211 */ /* 0x000fe200030f1426 */
[----:B------:R3:W-:Y:S04]  /*c340*/  @!P4 ST.E.64 [R12.64], R98 ;  /* 0x000000620c00c985 */ /* 0x0007e8000c101b06 */
[----:B------:R3:W-:Y:S01]  /*c350*/  @!P3 ST.E.64 [R10.64], R94 ;  /* 0x0000005e0a00b985 */ /* 0x0007e2000c101b06 */
[----:B-1----:R-:W-:-:S04]  /*c360*/  @!P2 LEA R8, P6, R24, R0, 0x2 ;  /* 0x000000001808a211 */ /* 0x002fc800078c10ff */
[----:B------:R-:W-:Y:S02]  /*c370*/  @!P2 LEA.HI.X R9, R24, R4, R40, 0x2, P6 ;  /* 0x000000041809a211 */ /* 0x000fe400030f1428 */
[----:B--2---:R-:W-:-:S03]  /*c380*/  @!P1 LEA R6, P6, R25, R0, 0x2 ;  /* 0x0000000019069211 */ /* 0x004fc600078c10ff */
[----:B------:R3:W-:Y:S01]  /*c390*/  @!P2 ST.E.64 [R8.64], R86 ;  /* 0x000000560800a985 */ /* 0x0007e2000c101b06 */
[----:B------:R-:W-:Y:S02]  /*c3a0*/  @!P1 LEA.HI.X R7, R25, R4, R41, 0x2, P6 ;  /* 0x0000000419079211 */ /* 0x000fe400030f1429 */
[----:B----4-:R-:W-:-:S03]  /*c3b0*/  @!P0 LEA R2, P6, R26, R0, 0x2 ;  /* 0x000000001a028211 */ /* 0x010fc600078c10ff */
[----:B------:R3:W-:Y:S01]  /*c3c0*/  @!P1 ST.E.64 [R6.64], R74 ;  /* 0x0000004a06009985 */ /* 0x0007e2000c101b06 */
[----:B------:R-:W-:-:S05]  /*c3d0*/  @!P0 LEA.HI.X R3, R26, R4, R42, 0x2, P6 ;  /* 0x000000041a038211 */ /* 0x000fca00030f142a */
[----:B------:R3:W-:Y:S01]  /*c3e0*/  @!P0 ST.E.64 [R2.64], R62 ;  /* 0x0000003e02008985 */ /* 0x0007e2000c101b06 */
[----:B------:R-:W-:-:S13]  /*c3f0*/  ISETP.GE.AND P0, PT, R27, c[0x0][0x3c8], PT ;  /* 0x0000f2001b007a0c */ /* 0x000fda0003f06270 */
[----:B------:R-:W-:Y:S05]  /*c400*/  @P0 BRA `(.L_x_164) ;  /* 0x00000c8000000947 */ /* 0x000fea0003800000 */
[----:B---3--:R-:W-:-:S04]  /*c410*/  LEA R2, P0, R27, R0, 0x2 ;  /* 0x000000001b027211 */ /* 0x008fc800078010ff */
[----:B------:R-:W-:-:S05]  /*c420*/  LEA.HI.X R3, R27, R4, R43, 0x2, P0 ;  /* 0x000000041b037211 */ /* 0x000fca00000f142b */
[----:B------:R1:W-:Y:S01]  /*c430*/  ST.E.64 [R2.64], R46 ;  /* 0x0000002e02007985 */ /* 0x0003e2000c101b06 */
[----:B------:R-:W-:Y:S05]  /*c440*/  BRA `(.L_x_164) ;  /* 0x00000c4000007947 */ /* 0x000fea0003800000 */
.L_x_149:
[----:B------:R-:W2:Y:S04]  /*c450*/  LDL.LU R0, [R1+0x50] ;  /* 0x0000500001007983 */ /* 0x000ea80000300800 */
[----:B------:R-:W3:Y:S01]  /*c460*/  LDL R6, [R1+0x20] ;  /* 0x0000200001067983 */ /* 0x000ee20000100800 */
[----:B------:R-:W-:Y:S01]  /*c470*/  ISETP.NE.U32.AND P1, PT, RZ, c[0x0][0x508], PT ;  /* 0x00014200ff007a0c */ /* 0x000fe20003f25070 */
[----:B------:R-:W-:Y:S01]  /*c480*/  IMAD.MOV.U32 R4, RZ, RZ, 0x4 ;  /* 0x00000004ff047424 */ /* 0x000fe200078e00ff */
[----:B------:R-:W-:Y:S01]  /*c490*/  ISETP.NE.U32.AND P2, PT, RZ, c[0x0][0x500], PT ;  /* 0x00014000ff007a0c */ /* 0x000fe20003f45070 */
[----:B------:R-:W-:Y:S01]  /*c4a0*/  IMAD.MOV.U32 R8, RZ, RZ, RZ ;  /* 0x000000ffff087224 */ /* 0x000fe200078e00ff */
[----:B------:R-:W-:Y:S01]  /*c4b0*/  ISETP.NE.AND.EX P1, PT, RZ, c[0x0][0x50c], PT, P1 ;  /* 0x00014300ff007a0c */ /* 0x000fe20003f25310 */
[----:B------:R-:W-:Y:S01]  /*c4c0*/  IMAD.MOV.U32 R19, RZ, RZ, c[0x0][0x388] ;  /* 0x0000e200ff137624 */ /* 0x000fe200078e00ff */
[----:B------:R-:W-:-:S11]  /*c4d0*/  ISETP.NE.AND.EX P2, PT, RZ, c[0x0][0x504], PT, P2 ;  /* 0x00014100ff007a0c */ /* 0x000fd60003f45320 */
[C---:B---3--:R-:W-:Y:S01]  /*c4e0*/  @P1 LEA R2, P0, R6.reuse, c[0x0][0x508], 0x2 ;  /* 0x0001420006021a11 */ /* 0x048fe200078010ff */
[----:B------:R-:W-:-:S03]  /*c4f0*/  IMAD.WIDE R4, R6, R4, c[0x0][0x500] ;  /* 0x0001400006047625 */ /* 0x000fc600078e0204 */
[----:B------:R-:W-:Y:S02]  /*c500*/  @P1 LEA.HI.X R3, R6, c[0x0][0x50c], R7, 0x2, P0 ;  /* 0x0001430006031a11 */ /* 0x000fe400000f1407 */
[----:B------:R1:W5:Y:S04]  /*c510*/  @P2 LDG.E R8, [R4.64] ;  /* 0x0000000604082981 */ /* 0x000368000c1e1900 */
[----:B------:R1:W5:Y:S01]  /*c520*/  @P1 LDG.E R19, [R2.64] ;  /* 0x0000000602131981 */ /* 0x000362000c1e1900 */
[----:B--2---:R-:W-:-:S04]  /*c530*/  ISETP.NE.AND P0, PT, R0, RZ, PT ;  /* 0x000000ff0000720c */ /* 0x004fc80003f05270 */
[----:B------:R-:W-:Y:S01]  /*c540*/  SEL R18, R0, c[0x0][0x3d4], P0 ;  /* 0x0000f50000127a07 */ /* 0x000fe20000000000 */
[----:B------:R-:W-:Y:S05]  /*c550*/  @P1 BRA `(.L_x_170) ;  /* 0x0000004000001947 */ /* 0x000fea0003800000 */
[----:B------:R-:W-:Y:S05]  /*c560*/  @!P2 BRA `(.L_x_170) ;  /* 0x000000300000a947 */ /* 0x000fea0003800000 */
[----:B------:R2:W3:Y:S04]  /*c570*/  LDG.E R0, [R4.64] ;  /* 0x0000000604007981 */ /* 0x0004e8000c1e1900 */
[----:B-12---:R-:W3:Y:S02]  /*c580*/  LDG.E R4, [R4.64+0x4] ;  /* 0x0000040604047981 */ /* 0x006ee4000c1e1900 */
[----:B---3-5:R-:W-:Y:S02]  /*c590*/  IADD3 R19, -R0, R4, RZ ;  /* 0x0000000400137210 */ /* 0x028fe40007ffe1ff */
.L_x_170:
[----:B-1----:R-:W1:Y:S01]  /*c5a0*/  S2R R3, SR_TID.X ;  /* 0x0000000000037919 */ /* 0x002e620000002100 */
[----:B------:R-:W-:Y:S01]  /*c5b0*/  BSSY B0, `(.L_x_171) ;  /* 0x0000038000007945 */ /* 0x000fe20003800000 */
[----:B------:R-:W-:Y:S02]  /*c5c0*/  SEL R14, R6, RZ, !P2 ;  /* 0x000000ff060e7207 */ /* 0x000fe40005000000 */
[----:B------:R-:W-:-:S02]  /*c5d0*/  SEL R20, R7, RZ, !P2 ;  /* 0x000000ff07147207 */ /* 0x000fc40005000000 */
[----:B-----5:R-:W-:Y:S02]  /*c5e0*/  SHF.R.S32.HI R17, RZ, 0x1f, R8 ;  /* 0x0000001fff117819 */ /* 0x020fe40000011408 */
[----:B-1----:R-:W-:-:S13]  /*c5f0*/  ISETP.GT.AND P0, PT, R3, 0x7f, PT ;  /* 0x0000007f0300780c */ /* 0x002fda0003f04270 */
[----:B------:R-:W-:Y:S05]  /*c600*/  @P0 BRA `(.L_x_172) ;  /* 0x0000032000000947 */ /* 0x000fea0003800000 */
[----:B------:R-:W2:Y:S01]  /*c610*/  LDL R2, [R1+0x2c] ;  /* 0x00002c0001027983 */ /* 0x000ea20000100800 */
[----:B------:R-:W-:Y:S01]  /*c620*/  IMAD R0, R19, c[0x0][0x4e8], RZ ;  /* 0x00013a0013007a24 */ /* 0x000fe200078e02ff */
[----:B--2---:R-:W-:-:S04]  /*c630*/  LEA R9, R2, R3, 0x7 ;  /* 0x0000000302097211 */ /* 0x004fc800078e38ff */
[----:B------:R-:W-:-:S13]  /*c640*/  ISETP.GE.AND P0, PT, R9, R0, PT ;  /* 0x000000000900720c */ /* 0x000fda0003f06270 */
[----:B------:R-:W-:Y:S05]  /*c650*/  @P0 BRA `(.L_x_172) ;  /* 0x000002d000000947 */ /* 0x000fea0003800000 */
[----:B------:R-:W2:Y:S04]  /*c660*/  LDL R2, [R1+0x4c] ;  /* 0x00004c0001027983 */ /* 0x000ea80000100800 */
[----:B------:R-:W3:Y:S01]  /*c670*/  LDL.LU R21, [R1+0x54] ;  /* 0x0000540001157983 */ /* 0x000ee20000300800 */
[----:B------:R-:W-:Y:S01]  /*c680*/  IMAD.MOV.U32 R0, RZ, RZ, 0x368 ;  /* 0x00000368ff007424 */ /* 0x000fe200078e00ff */
[----:B------:R-:W-:-:S04]  /*c690*/  ISETP.GT.AND P2, PT, R18, 0x1, PT ;  /* 0x000000011200780c */ /* 0x000fc80003f44270 */
[----:B------:R-:W-:-:S04]  /*c6a0*/  SEL R0, R0, 0x328, P2 ;  /* 0x0000032800007807 */ /* 0x000fc80001000000 */
[----:B------:R1:W4:Y:S08]  /*c6b0*/  LDC.64 R6, c[0x0][R0+0x170] ;  /* 0x00005c0000067b82 */ /* 0x0003300000000a00 */
[----:B------:R1:W2:Y:S08]  /*c6c0*/  LDC.64 R4, c[0x0][R0+0x168] ;  /* 0x00005a0000047b82 */ /* 0x0002b00000000a00 */
[----:B------:R1:W5:Y:S08]  /*c6d0*/  LDC.64 R12, c[0x0][R0+0x178] ;  /* 0x00005e00000c7b82 */ /* 0x0003700000000a00 */
[----:B------:R1:W2:Y:S02]  /*c6e0*/  LDC.64 R10, c[0x0][R0+0x160] ;  /* 0x00005800000a7b82 */ /* 0x0002a40000000a00 */
[----:B-1----:R-:W-:-:S02]  /*c6f0*/  IMAD.MOV.U32 R0, RZ, RZ, c[0x0][0x4e8] ;  /* 0x00013a00ff007624 */ /* 0x002fc400078e00ff */
[----:B----4-:R-:W-:-:S03]  /*c700*/  IMAD R7, R7, R14, RZ ;  /* 0x0000000e07077224 */ /* 0x010fc600078e02ff */
[----:B------:R-:W-:Y:S01]  /*c710*/  ISETP.NE.AND P0, PT, R0, 0x1, PT ;  /* 0x000000010000780c */ /* 0x000fe20003f05270 */
[----:B------:R-:W-:Y:S01]  /*c720*/  IMAD R7, R6, R20, R7 ;  /* 0x0000001406077224 */ /* 0x000fe200078e0207 */
[----:B------:R-:W-:-:S11]  /*c730*/  MOV R0, R9 ;  /* 0x0000000900007202 */ /* 0x000fd60000000f00 */
[----:B------:R-:W-:-:S05]  /*c740*/  @P0 IMAD.HI.U32 R16, R9, c[0x0][0x4ec], RZ ;  /* 0x00013b0009100a27 */ /* 0x000fca00078e00ff */
[----:B------:R-:W-:Y:S01]  /*c750*/  @P0 SHF.R.U32.HI R0, RZ, c[0x0][0x4f0], R16 ;  /* 0x00013c00ff000a19 */ /* 0x000fe20000011610 */
[-C--:B--2---:R-:W-:Y:S02]  /*c760*/  IMAD R15, R5, R2.reuse, RZ ;  /* 0x00000002050f7224 */ /* 0x084fe400078e02ff */
[----:B------:R-:W-:-:S04]  /*c770*/  IMAD.WIDE.U32 R4, R4, R2, RZ ;  /* 0x0000000204047225 */ /* 0x000fc800078e00ff */
[----:B------:R-:W-:Y:S01]  /*c780*/  IMAD.WIDE.U32 R2, R6, R14, RZ ;  /* 0x0000000e06027225 */ /* 0x000fe200078e00ff */
[----:B---3--:R-:W-:-:S03]  /*c790*/  SEL R6, R21, RZ, P2 ;  /* 0x000000ff15067207 */ /* 0x008fc60001000000 */
[----:B------:R-:W-:Y:S01]  /*c7a0*/  IMAD.IADD R15, R5, 0x1, R15 ;  /* 0x00000001050f7824 */ /* 0x000fe200078e020f */
[----:B------:R-:W-:Y:S01]  /*c7b0*/  IADD3 R16, P1, P0, R2, R4, R8 ;  /* 0x0000000402107210 */ /* 0x000fe2000783e008 */
[----:B------:R-:W-:Y:S01]  /*c7c0*/  IMAD.MOV R2, RZ, RZ, -R0 ;  /* 0x000000ffff027224 */ /* 0x000fe200078e0a00 */
[----:B------:R-:W-:Y:S01]  /*c7d0*/  IADD3 R3, R3, R7, RZ ;  /* 0x0000000703037210 */ /* 0x000fe20007ffe0ff */
[-C--:B-----5:R-:W-:Y:S02]  /*c7e0*/  IMAD R7, R13, R6.reuse, RZ ;  /* 0x000000060d077224 */ /* 0x0a0fe400078e02ff */
[----:B------:R-:W-:-:S04]  /*c7f0*/  IMAD.WIDE.U32 R4, R12, R6, RZ ;  /* 0x000000060c047225 */ /* 0x000fc800078e00ff */
[----:B------:R-:W-:Y:S01]  /*c800*/  IMAD R2, R2, c[0x0][0x4e8], R9 ;  /* 0x00013a0002027a24 */ /* 0x000fe200078e0209 */
[----:B------:R-:W-:Y:S02]  /*c810*/  IADD3.X R9, R3, R15, R17, P1, P0 ;  /* 0x0000000f03097210 */ /* 0x000fe40000fe0411 */
[----:B------:R-:W-:Y:S01]  /*c820*/  IADD3 R5, R5, R7, RZ ;  /* 0x0000000705057210 */ /* 0x000fe20007ffe0ff */
[----:B------:R-:W-:Y:S01]  /*c830*/  IMAD.MOV.U32 R7, RZ, RZ, c[0x0][0x4a8] ;  /* 0x00012a00ff077624 */ /* 0x000fe200078e00ff */
[----:B------:R-:W-:Y:S02]  /*c840*/  IADD3 R4, P1, P0, R0, R16, R4 ;  /* 0x0000001000047210 */ /* 0x000fe4000783e004 */
[----:B------:R-:W-:Y:S01]  /*c850*/  SHF.R.S32.HI R3, RZ, 0x1f, R0 ;  /* 0x0000001fff037819 */ /* 0x000fe20000011400 */
[----:B------:R-:W-:Y:S01]  /*c860*/  IMAD R0, R11, R2, RZ ;  /* 0x000000020b007224 */ /* 0x000fe200078e02ff */
[----:B------:R-:W-:Y:S02]  /*c870*/  SHF.R.S32.HI R6, RZ, 0x1f, R2 ;  /* 0x0000001fff067819 */ /* 0x000fe40000011402 */
[----:B------:R-:W-:-:S03]  /*c880*/  IADD3.X R5, R3, R9, R5, P1, P0 ;  /* 0x0000000903057210 */ /* 0x000fc60000fe0405 */
[C---:B------:R-:W-:Y:S02]  /*c890*/  IMAD R0, R10.reuse, R6, R0 ;  /* 0x000000060a007224 */ /* 0x040fe400078e0200 */
[----:B------:R-:W-:Y:S01]  /*c8a0*/  IMAD.WIDE.U32 R2, R10, R2, R4 ;  /* 0x000000020a027225 */ /* 0x000fe200078e0004 */
[----:B------:R-:W-:Y:S02]  /*c8b0*/  MOV R5, c[0x0][0x4ac] ;  /* 0x00012b0000057a02 */ /* 0x000fe40000000f00 */
[----:B------:R-:W-:Y:S01]  /*c8c0*/  SEL R4, R7, c[0x0][0x450], P2 ;  /* 0x0001140007047a07 */ /* 0x000fe20001000000 */
[----:B------:R-:W-:Y:S01]  /*c8d0*/  IMAD.IADD R0, R3, 0x1, R0 ;  /* 0x0000000103007824 */ /* 0x000fe200078e0200 */
[----:B------:R-:W-:Y:S02]  /*c8e0*/  SEL R5, R5, c[0x0][0x454], P2 ;  /* 0x0001150005057a07 */ /* 0x000fe40001000000 */
[----:B------:R-:W-:-:S04]  /*c8f0*/  LEA R4, P0, R2, R4, 0x2 ;  /* 0x0000000402047211 */ /* 0x000fc800078010ff */
[----:B------:R-:W-:Y:S02]  /*c900*/  LEA.HI.X R5, R2, R5, R0, 0x2, P0 ;  /* 0x0000000502057211 */ /* 0x000fe400000f1400 */
[----:B------:R-:W-:-:S05]  /*c910*/  MOV R0, 0xff800000 ;  /* 0xff80000000007802 */ /* 0x000fca0000000f00 */
[----:B------:R1:W-:Y:S02]  /*c920*/  STG.E [R4.64], R0 ;  /* 0x0000000004007986 */ /* 0x0003e4000c101906 */
.L_x_172:
[----:B------:R-:W-:Y:S05]  /*c930*/  BSYNC B0 ;  /* 0x0000000000007941 */ /* 0x000fea0003800000 */
.L_x_171:
[----:B------:R-:W-:-:S13]  /*c940*/  ISETP.GT.AND P0, PT, R18, 0x1, PT ;  /* 0x000000011200780c */ /* 0x000fda0003f04270 */
[----:B------:R-:W-:Y:S05]  /*c950*/  @P0 BRA `(.L_x_164) ;  /* 0x0000073000000947 */ /* 0x000fea0003800000 */
[----:B-1----:R-:W2:Y:S04]  /*c960*/  LDL.LU R0, [R1+0x2c] ;  /* 0x00002c0001007983 */ /* 0x002ea80000300800 */
[----:B------:R-:W3:Y:S01]  /*c970*/  LDL.LU R7, [R1+0x4c] ;  /* 0x00004c0001077983 */ /* 0x000ee20000300800 */
[----:B------:R-:W-:Y:S01]  /*c980*/  MOV R2, c[0x0][0x4e8] ;  /* 0x00013a0000027a02 */ /* 0x000fe20000000f00 */
[----:B------:R-:W-:Y:S02]  /*c990*/  IMAD R5, R20, c[0x0][0x3f0], RZ ;  /* 0x0000fc0014057a24 */ /* 0x000fe400078e02ff */
[----:B------:R-:W1:Y:S01]  /*c9a0*/  S2R R3, SR_TID.X ;  /* 0x0000000000037919 */ /* 0x000e620000002100 */
[----:B------:R-:W-:Y:S02]  /*c9b0*/  ISETP.NE.AND P0, PT, R2, 0x1, PT ;  /* 0x000000010200780c */ /* 0x000fe40003f05270 */
[----:B-1----:R-:W-:-:S02]  /*c9c0*/  SHF.R.S32.HI R4, RZ, 0x1f, R3 ;  /* 0x0000001fff047819 */ /* 0x002fc40000011403 */
[----:B------:R-:W-:Y:S02]  /*c9d0*/  SHF.R.S32.HI R11, RZ, 0x1f, R3 ;  /* 0x0000001fff0b7819 */ /* 0x000fe40000011403 */
[-C--:B------:R-:W-:Y:S02]  /*c9e0*/  LEA.HI R4, R4, R3.reuse, RZ, 0x3 ;  /* 0x0000000304047211 */ /* 0x080fe400078f18ff */
[----:B------:R-:W-:Y:S02]  /*c9f0*/  LEA.HI R11, R11, R3, RZ, 0x3 ;  /* 0x000000030b0b7211 */ /* 0x000fe400078f18ff */
[----:B------:R-:W-:Y:S02]  /*ca00*/  LOP3.LUT R4, R4, 0xfffffff8, RZ, 0xc0, !PT ;  /* 0xfffffff804047812 */ /* 0x000fe400078ec0ff */
[----:B------:R-:W-:-:S03]  /*ca10*/  SHF.R.S32.HI R11, RZ, 0x3, R11 ;  /* 0x00000003ff0b7819 */ /* 0x000fc6000001140b */
[----:B------:R-:W-:Y:S02]  /*ca20*/  IMAD.IADD R4, R3, 0x1, -R4 ;  /* 0x0000000103047824 */ /* 0x000fe400078e0a04 */
[----:B------:R-:W-:-:S03]  /*ca30*/  IMAD.WIDE.U32 R2, R8, c[0x0][0x3a0], RZ ;  /* 0x0000e80008027a25 */ /* 0x000fc600078e00ff */
[----:B------:R-:W-:Y:S02]  /*ca40*/  LEA R4, R4, R11, 0x5 ;  /* 0x0000000b04047211 */ /* 0x000fe400078e28ff */
[----:B--2---:R-:W-:Y:S01]  /*ca50*/  MOV R10, R0 ;  /* 0x00000000000a7202 */ /* 0x004fe20000000f00 */
[----:B------:R-:W-:-:S04]  /*ca60*/  IMAD R0, R17, c[0x0][0x3a0], RZ ;  /* 0x0000e80011007a24 */ /* 0x000fc800078e02ff */
[----:B------:R-:W-:Y:S02]  /*ca70*/  IMAD R8, R8, c[0x0][0x3a4], R0 ;  /* 0x0000e90008087a24 */ /* 0x000fe400078e0200 */
[----:B------:R-:W-:-:S03]  /*ca80*/  IMAD R4, R10, 0x80, R4 ;  /* 0x000000800a047824 */ /* 0x000fc600078e0204 */
[----:B------:R-:W-:Y:S01]  /*ca90*/  IADD3 R3, R3, R8, RZ ;  /* 0x0000000803037210 */ /* 0x000fe20007ffe0ff */
[----:B------:R-:W-:Y:S01]  /*caa0*/  @P0 IMAD.HI.U32 R6, R4, c[0x0][0x4ec], RZ ;  /* 0x00013b0004060a27 */ /* 0x000fe200078e00ff */
[----:B------:R-:W-:-:S03]  /*cab0*/  LEA R8, R10, R11, 0x7 ;  /* 0x0000000b0a087211 */ /* 0x000fc600078e38ff */
[----:B---3--:R-:W-:-:S04]  /*cac0*/  IMAD.WIDE.U32 R2, R7, c[0x0][0x3e8], R2 ;  /* 0x0000fa0007027a25 */ /* 0x008fc800078e0002 */
[----:B------:R-:W-:Y:S01]  /*cad0*/  IMAD.MOV.U32 R0, RZ, RZ, R4 ;  /* 0x000000ffff007224 */ /* 0x000fe200078e0004 */
[----:B------:R-:W-:Y:S01]  /*cae0*/  @P0 SHF.R.U32.HI R0, RZ, c[0x0][0x4f0], R6 ;  /* 0x00013c00ff000a19 */ /* 0x000fe20000011606 */
[----:B------:R-:W-:Y:S02]  /*caf0*/  IMAD R3, R7, c[0x0][0x3ec], R3 ;  /* 0x0000fb0007037a24 */ /* 0x000fe400078e0203 */
[C---:B------:R-:W-:Y:S01]  /*cb00*/  IMAD R7, R14.reuse, c[0x0][0x3f4], R5 ;  /* 0x0000fd000e077a24 */ /* 0x040fe200078e0205 */
[----:B------:R-:W-:Y:S01]  /*cb10*/  SHF.R.S32.HI R6, RZ, 0x1f, R0 ;  /* 0x0000001fff067819 */ /* 0x000fe20000011400 */
[----:B------:R-:W-:Y:S01]  /*cb20*/  IMAD.WIDE.U32 R2, R14, c[0x0][0x3f0], R2 ;  /* 0x0000fc000e027a25 */ /* 0x000fe200078e0002 */
[----:B------:R-:W-:-:S03]  /*cb30*/  IADD3 R5, -R0, RZ, RZ ;  /* 0x000000ff00057210 */ /* 0x000fc60007ffe1ff */
[----:B------:R-:W-:Y:S01]  /*cb40*/  IMAD R6, R6, c[0x0][0x3e0], RZ ;  /* 0x0000f80006067a24 */ /* 0x000fe200078e02ff */
[----:B------:R-:W-:Y:S01]  /*cb50*/  IADD3 R3, R3, R7, RZ ;  /* 0x0000000703037210 */ /* 0x000fe20007ffe0ff */
[----:B------:R-:W-:Y:S02]  /*cb60*/  IMAD R4, R5, c[0x0][0x4e8], R4 ;  /* 0x00013a0005047a24 */ /* 0x000fe400078e0204 */
[C---:B------:R-:W-:Y:S02]  /*cb70*/  IMAD R6, R0.reuse, c[0x0][0x3e4], R6 ;  /* 0x0000f90000067a24 */ /* 0x040fe400078e0206 */
[----:B------:R-:W-:Y:S01]  /*cb80*/  IMAD.WIDE.U32 R2, R0, c[0x0][0x3e0], R2 ;  /* 0x0000f80000027a25 */ /* 0x000fe200078e0002 */
[----:B------:R-:W-:-:S03]  /*cb90*/  SHF.R.S32.HI R0, RZ, 0x1f, R4 ;  /* 0x0000001fff007819 */ /* 0x000fc60000011404 */
[----:B------:R-:W-:Y:S02]  /*cba0*/  IMAD.IADD R3, R3, 0x1, R6 ;  /* 0x0000000103037824 */ /* 0x000fe400078e0206 */
[----:B------:R-:W-:Y:S02]  /*cbb0*/  IMAD R0, R0, c[0x0][0x3d8], RZ ;  /* 0x0000f60000007a24 */ /* 0x000fe400078e02ff */
[----:B------:R-:W-:-:S04]  /*cbc0*/  IMAD.WIDE.U32 R2, R4, c[0x0][0x3d8], R2 ;  /* 0x0000f60004027a25 */ /* 0x000fc800078e0002 */
[----:B------:R-:W-:Y:S01]  /*cbd0*/  IMAD R4, R4, c[0x0][0x3dc], R0 ;  /* 0x0000f70004047a24 */ /* 0x000fe200078e0200 */
[----:B------:R-:W-:-:S04]  /*cbe0*/  LEA R9, P0, R2, c[0x0][0x380], 0x1 ;  /* 0x0000e00002097a11 */ /* 0x000fc800078008ff */
[----:B------:R-:W-:-:S04]  /*cbf0*/  IADD3 R4, R3, R4, RZ ;  /* 0x0000000403047210 */ /* 0x000fc80007ffe0ff */
[----:B------:R-:W-:Y:S01]  /*cc00*/  LEA.HI.X R6, R2, c[0x0][0x384], R4, 0x1, P0 ;  /* 0x0000e10002067a11 */ /* 0x000fe200000f0c04 */
[----:B------:R-:W-:Y:S05]  /*cc10*/  BRA.DIV ~URZ, `(.L_x_173) ;  /* 0x00001ad27f007947 */ /* 0x000fea000b800000 */
[----:B------:R1:W2:Y:S02]  /*cc20*/  SHFL.IDX PT, R10, R6, RZ, 0x181f ;  /* 0x00181fff060a7589 */ /* 0x0002a400000e0000 */
.L_x_218:
[----:B------:R-:W-:Y:S05]  /*cc30*/  BRA.DIV ~URZ, `(.L_x_174) ;  /* 0x00001b227f007947 */ /* 0x000fea000b800000 */
[----:B------:R3:W4:Y:S02]  /*cc40*/  SHFL.IDX PT, R0, R9, RZ, 0x181f ;  /* 0x00181fff09007589 */ /* 0x00072400000e0000 */
.L_x_219:
[----:B------:R-:W-:Y:S01]  /*cc50*/  IMAD R7, R19, c[0x0][0x4e8], RZ ;  /* 0x00013a0013077a24 */ /* 0x000fe200078e02ff */
[----:B------:R-:W-:Y:S04]  /*cc60*/  BSSY B0, `(.L_x_175) ;  /* 0x000000d000007945 */ /* 0x000fe80003800000 */
[----:B------:R-:W-:-:S13]  /*cc70*/  ISETP.GE.AND P0, PT, R8, R7, PT ;  /* 0x000000070800720c */ /* 0x000fda0003f06270 */
[----:B------:R-:W-:Y:S05]  /*cc80*/  @P0 BRA `(.L_x_176) ;  /* 0x000000a000000947 */ /* 0x000fea0003800000 */
[----:B------:R-:W5:Y:S04]  /*cc90*/  LDL.64 R12, [R1+0x8] ;  /* 0x00000800010c7983 */ /* 0x000f680000100a00 */
[----:B---3--:R-:W3:Y:S01]  /*cca0*/  LDL R11, [R1+0x10] ;  /* 0x00001000010b7983 */ /* 0x008ee20000100800 */
[----:B-----5:R-:W-:Y:S02]  /*ccb0*/  ISETP.GE.AND P1, PT, R12, c[0x0][0x3c8], PT ;  /* 0x0000f2000c007a0c */ /* 0x020fe40003f26270 */
[----:B---3--:R-:W-:-:S11]  /*ccc0*/  ISETP.GE.AND P0, PT, R11, c[0x0][0x3c8], PT ;  /* 0x0000f2000b007a0c */ /* 0x008fd60003f06270 */
[CC--:B----4-:R-:W-:Y:S02]  /*ccd0*/  @!P1 LEA R4, P3, R12.reuse, R0.reuse, 0x1 ;  /* 0x000000000c049211 */ /* 0x0d0fe400078608ff */
[C---:B------:R-:W-:Y:S02]  /*cce0*/  @!P0 LEA R2, P2, R11.reuse, R0, 0x1 ;  /* 0x000000000b028211 */ /* 0x040fe400078408ff */
[-C--:B--2---:R-:W-:Y:S02]  /*ccf0*/  @!P1 LEA.HI.X R5, R12, R10.reuse, R40, 0x1, P3 ;  /* 0x0000000a0c059211 */ /* 0x084fe400018f0c28 */
[----:B------:R-:W-:-:S03]  /*cd00*/  @!P0 LEA.HI.X R3, R11, R10, R41, 0x1, P2 ;  /* 0x0000000a0b038211 */ /* 0x000fc600010f0c29 */
[----:B------:R2:W-:Y:S04]  /*cd10*/  @!P1 ST.E.128 [R4.64], RZ ;  /* 0x000000ff04009985 */ /* 0x0005e8000c101d06 */
[----:B------:R2:W-:Y:S02]  /*cd20*/  @!P0 ST.E.128 [R2.64], RZ ;  /* 0x000000ff02008985 */ /* 0x0005e4000c101d06 */
.L_x_176:
[----:B------:R-:W-:Y:S05]  /*cd30*/  BSYNC B0 ;  /* 0x0000000000007941 */ /* 0x000fea0003800000 */
.L_x_175:
[----:B------:R-:W-:Y:S05]  /*cd40*/  BRA.DIV ~URZ, `(.L_x_177) ;  /* 0x00001a727f007947 */ /* 0x000fea000b800000 */
[----:B--2---:R2:W1:Y:S04]  /*cd50*/  SHFL.IDX PT, R10, R6, 0x1, 0x181f ;  /* 0x00381f00060a7f89 */ /* 0x00446800000e0000 */
[----:B----4-:R2:W4:Y:S02]  /*cd60*/  SHFL.IDX PT, R0, R9, 0x1, 0x181f ;  /* 0x00381f0009007f89 */ /* 0x01052400000e0000 */
.L_x_220:
        /* <DEDUP_REMOVED lines=8> */
[CC--:B----4-:R-:W-:Y:S02]  /*cdf0*/  @!P1 LEA R4, P3, R12.reuse, R0.reuse, 0x1 ;  /* 0x000000000c049211 */ /* 0x0d0fe400078608ff */
[C---:B------:R-:W-:Y:S02]  /*ce00*/  @!P0 LEA R2, P2, R11.reuse, R0, 0x1 ;  /* 0x000000000b028211 */ /* 0x040fe400078408ff */
[-C--:B-1----:R-:W-:Y:S02]  /*ce10*/  @!P1 LEA.HI.X R5, R12, R10.reuse, R40, 0x1, P3 ;  /* 0x0000000a0c059211 */ /* 0x082fe400018f0c28 */
[----:B------:R-:W-:-:S03]  /*ce20*/  @!P0 LEA.HI.X R3, R11, R10, R41, 0x1, P2 ;  /* 0x0000000a0b038211 */ /* 0x000fc600010f0c29 */
[----:B------:R1:W-:Y:S04]  /*ce30*/  @!P1 ST.E.128 [R4.64], RZ ;  /* 0x000000ff04009985 */ /* 0x0003e8000c101d06 */
[----:B------:R1:W-:Y:S02]  /*ce40*/  @!P0 ST.E.128 [R2.64], RZ ;  /* 0x000000ff02008985 */ /* 0x0003e4000c101d06 */
.L_x_179:
[----:B------:R-:W-:Y:S05]  /*ce50*/  BSYNC B0 ;  /* 0x0000000000007941 */ /* 0x000fea0003800000 */
.L_x_178:
[----:B------:R-:W-:Y:S05]  /*ce60*/  BRA.DIV ~URZ, `(.L_x_180) ;  /* 0x00001a127f007947 */ /* 0x000fea000b800000 */
[----:B-1----:R1:W2:Y:S02]  /*ce70*/  SHFL.IDX PT, R10, R6, 0x2, 0x181f ;  /* 0x00581f00060a7f89 */ /* 0x0022a400000e0000 */
.L_x_221:
[----:B------:R-:W-:Y:S05]  /*ce80*/  BRA.DIV ~URZ, `(.L_x_181) ;  /* 0x00001a627f007947 */ /* 0x000fea000b800000 */
[----:B----4-:R4:W1:Y:S02]  /*ce90*/  SHFL.IDX PT, R0, R9, 0x2, 0x181f ;  /* 0x00581f0009007f89 */ /* 0x01086400000e0000 */
.L_x_222:
        /* <DEDUP_REMOVED lines=8> */
[CC--:B-1----:R-:W-:Y:S02]  /*cf20*/  @!P1 LEA R4, P3, R12.reuse, R0.reuse, 0x1 ;  /* 0x000000000c049211 */ /* 0x0c2fe400078608ff */
[C---:B------:R-:W-:Y:S02]  /*cf30*/  @!P0 LEA R2, P2, R11.reuse, R0, 0x1 ;  /* 0x000000000b028211 */ /* 0x040fe400078408ff */
[-C--:B--2---:R-:W-:Y:S02]  /*cf40*/  @!P1 LEA.HI.X R5, R12, R10.reuse, R40, 0x1, P3 ;  /* 0x0000000a0c059211 */ /* 0x084fe400018f0c28 */
[----:B------:R-:W-:-:S03]  /*cf50*/  @!P0 LEA.HI.X R3, R11, R10, R41, 0x1, P2 ;  /* 0x0000000a0b038211 */ /* 0x000fc600010f0c29 */
[----:B------:R1:W-:Y:S04]  /*cf60*/  @!P1 ST.E.128 [R4.64], RZ ;  /* 0x000000ff04009985 */ /* 0x0003e8000c101d06 */
[----:B------:R1:W-:Y:S02]  /*cf70*/  @!P0 ST.E.128 [R2.64], RZ ;  /* 0x000000ff02008985 */ /* 0x0003e4000c101d06 */
.L_x_183:
[----:B------:R-:W-:Y:S05]  /*cf80*/  BSYNC B0 ;  /* 0x0000000000007941 */ /* 0x000fea0003800000 */
.L_x_182:
[----:B------:R-:W-:Y:S05]  /*cf90*/  BRA.DIV ~URZ, `(.L_x_184) ;  /* 0x000019b27f007947 */ /* 0x000fea000b800000 */
[----:B-12---:R-:W1:Y:S04]  /*cfa0*/  SHFL.IDX PT, R6, R6, 0x3, 0x181f ;  /* 0x00781f0006067f89 */ /* 0x006e6800000e0000 */
[----:B------:R2:W3:Y:S02]  /*cfb0*/  SHFL.IDX PT, R0, R9, 0x3, 0x181f ;  /* 0x00781f0009007f89 */ /* 0x0004e400000e0000 */
.L_x_223:
[----:B------:R-:W-:-:S04]  /*cfc0*/  IADD3 R2, R8, 0x60, RZ ;  /* 0x0000006008027810 */ /* 0x000fc80007ffe0ff */
[----:B------:R-:W-:-:S13]  /*cfd0*/  ISETP.GE.AND P0, PT, R2, R7, PT ;  /* 0x000000070200720c */ /* 0x000fda0003f06270 */
[----:B------:R-:W-:Y:S05]  /*cfe0*/  @P0 BRA `(.L_x_164) ;  /* 0x000000a000000947 */ /* 0x000fea0003800000 */
[----:B------:R-:W5:Y:S04]  /*cff0*/  LDL.64 R10, [R1+0x8] ;  /* 0x00000800010a7983 */ /* 0x000f680000100a00 */
[----:B--234-:R-:W2:Y:S01]  /*d000*/  LDL R9, [R1+0x10] ;  /* 0x0000100001097983 */ /* 0x01cea20000100800 */
[----:B-----5:R-:W-:Y:S02]  /*d010*/  ISETP.GE.AND P1, PT, R10, c[0x0][0x3c8], PT ;  /* 0x0000f2000a007a0c */ /* 0x020fe40003f26270 */
[----:B--2---:R-:W-:-:S11]  /*d020*/  ISETP.GE.AND P0, PT, R9, c[0x0][0x3c8], PT ;  /* 0x0000f20009007a0c */ /* 0x004fd60003f06270 */
[CC--:B------:R-:W-:Y:S02]  /*d030*/  @!P1 LEA R4, P3, R10.reuse, R0.reuse, 0x1 ;  /* 0x000000000a049211 */ /* 0x0c0fe400078608ff */
[C---:B------:R-:W-:Y:S02]  /*d040*/  @!P0 LEA R2, P2, R9.reuse, R0, 0x1 ;  /* 0x0000000009028211 */ /* 0x040fe400078408ff */
[-C--:B-1----:R-:W-:Y:S02]  /*d050*/  @!P1 LEA.HI.X R5, R10, R6.reuse, R40, 0x1, P3 ;  /* 0x000000060a059211 */ /* 0x082fe400018f0c28 */
[----:B------:R-:W-:-:S03]  /*d060*/  @!P0 LEA.HI.X R3, R9, R6, R41, 0x1, P2 ;  /* 0x0000000609038211 */ /* 0x000fc600010f0c29 */
[----:B------:R1:W-:Y:S04]  /*d070*/  @!P1 ST.E.128 [R4.64], RZ ;  /* 0x000000ff04009985 */ /* 0x0003e8000c101d06 */
[----:B------:R1:W-:Y:S02]  /*d080*/  @!P0 ST.E.128 [R2.64], RZ ;  /* 0x000000ff02008985 */ /* 0x0003e4000c101d06 */
.L_x_164:
[----:B------:R-:W-:Y:S05]  /*d090*/  BSYNC B1 ;  /* 0x0000000000017941 */ /* 0x000fea0003800000 */
.L_x_148:
[----:B-1-34-:R-:W3:Y:S02]  /*d0a0*/  LDL R0, [R1+0x78] ;  /* 0x0000780001007983 */ /* 0x01aee40000100800 */
[----:B---3--:R-:W-:-:S13]  /*d0b0*/  ISETP.NE.AND P0, PT, R0, RZ, PT ;  /* 0x000000ff0000720c */ /* 0x008fda0003f05270 */
[----:B------:R-:W-:Y:S01]  /*d0c0*/  @P0 WARPSYNC 0xffffffff ;  /* 0xffffffff00000948 */ /* 0x000fe20003800000 */
[----:B------:R-:W-:Y:S06]  /*d0d0*/  @P0 BAR.SYNC.DEFER_BLOCKING 0x5, 0x100 ;  /* 0x0144000000000b1d */ /* 0x000fec0000010000 */
[----:B------:R-:W1:Y:S04]  /*d0e0*/  @P0 LDS.128 R4, [0xf100] ;  /* 0x00f10000ff040984 */ /* 0x000e680000000c00 */
[----:B-1----:R1:W-:Y:S04]  /*d0f0*/  @P0 STL.64 [R1+0x28], R4 ;  /* 0x0000280401000387 */ /* 0x0023e80000100a00 */
[----:B------:R1:W-:Y:S04]  /*d100*/  @P0 STL.64 [R1+0x30], R6 ;  /* 0x0000300601000387 */ /* 0x0003e80000100a00 */
[----:B------:R-:W-:Y:S06]  /*d110*/  @P0 BAR.ARV 0x4, 0x100 ;  /* 0x0104000000000b1d */ /* 0x000fec0000002000 */
[----:B------:R-:W-:Y:S05]  /*d120*/  @P0 BRA `(.L_x_185) ;  /* 0x00000b9000000947 */ /* 0x000fea0003800000 */
[----:B------:R-:W3:Y:S01]  /*d130*/  S2R R0, SR_TID.X ;  /* 0x0000000000007919 */ /* 0x000ee20000002100 */
[----:B-1----:R-:W-:Y:S01]  /*d140*/  IMAD.MOV.U32 R7, RZ, RZ, RZ ;  /* 0x000000ffff077224 */ /* 0x002fe200078e00ff */
[----:B---3--:R-:W-:-:S04]  /*d150*/  LOP3.LUT R13, R0, 0x1f, RZ, 0xc0, !PT ;  /* 0x0000001f000d7812 */ /* 0x008fc800078ec0ff */
[----:B------:R-:W-:Y:S01]  /*d160*/  ISETP.NE.AND P5, PT, R13, 0x1f, PT ;  /* 0x0000001f0d00780c */ /* 0x000fe20003fa5270 */
[----:B------:R-:W-:Y:S10]  /*d170*/  BRA.DIV ~URZ, `(.L_x_186) ;  /* 0x000018927f007947 */ /* 0x000ff4000b800000 */
[----:B--2---:R1:W2:Y:S02]  /*d180*/  SHFL.IDX PT, R9, R66, RZ, 0x1f ;  /* 0x00001fff42097589 */ /* 0x0042a400000e0000 */
.L_x_224:
[----:B------:R-:W-:Y:S05]  /*d190*/  BRA.DIV ~URZ, `(.L_x_187) ;  /* 0x000018e27f007947 */ /* 0x000fea000b800000 */
[----:B------:R3:W4:Y:S02]  /*d1a0*/  SHFL.IDX PT, R8, R66, 0x1, 0x1f ;  /* 0x00201f0042087f89 */ /* 0x00072400000e0000 */
.L_x_225:
[----:B------:R-:W5:Y:S01]  /*d1b0*/  LDL R0, [R1+0x34] ;  /* 0x0000340001007983 */ /* 0x000f620000100800 */
[----:B------:R-:W-:Y:S02]  /*d1c0*/  IMAD.MOV.U32 R6, RZ, RZ, RZ ;  /* 0x000000ffff067224 */ /* 0x000fe400078e00ff */
[----:B-----5:R-:W-:-:S05]  /*d1d0*/  IMAD.IADD R0, R0, 0x1, R13 ;  /* 0x0000000100007824 */ /* 0x020fca00078e020d */
[----:B------:R-:W-:-:S13]  /*d1e0*/  ISETP.GE.OR P0, PT, R0, c[0x0][0x53c], !P5 ;  /* 0x00014f0000007a0c */ /* 0x000fda0006f06670 */
[----:B------:R-:W-:Y:S01]  /*d1f0*/  @!P0 IMAD.MOV.U32 R2, RZ, RZ, 0x4 ;  /* 0x00000004ff028424 */ /* 0x000fe200078e00ff */
[----:B------:R-:W-:-:S03]  /*d200*/  @!P0 MOV R3, 0x4 ;  /* 0x0000000400038802 */ /* 0x000fc60000000f00 */
[----:B------:R-:W-:-:S04]  /*d210*/  @!P0 IMAD.WIDE R4, R0, R2, c[0x0][0x580] ;  /* 0x0001600000048625 */ /* 0x000fc800078e0202 */
[----:B------:R-:W-:Y:S01]  /*d220*/  @!P0 IMAD.WIDE R2, R0, R3, c[0x0][0x578] ;  /* 0x00015e0000028625 */ /* 0x000fe200078e0203 */
[----:B------:R-:W5:Y:S04]  /*d230*/  @!P0 LDG.E R6, [R4.64] ;  /* 0x0000000604068981 */ /* 0x000f68000c1e1900 */
[----:B------:R-:W5:Y:S01]  /*d240*/  @!P0 LDG.E R7, [R2.64] ;  /* 0x0000000602078981 */ /* 0x000f62000c1e1900 */
[C---:B------:R-:W-:Y:S02]  /*d250*/  ISETP.GE.U32.AND P4, PT, R13.reuse, 0x10, PT ;  /* 0x000000100d00780c */ /* 0x040fe40003f86070 */
[C---:B------:R-:W-:Y:S02]  /*d260*/  ISETP.GE.U32.AND P3, PT, R13.reuse, 0x8, PT ;  /* 0x000000080d00780c */ /* 0x040fe40003f66070 */
[----:B------:R-:W-:-:S02]  /*d270*/  ISETP.GE.U32.AND P2, PT, R13, 0x4, PT ;  /* 0x000000040d00780c */ /* 0x000fc40003f46070 */
[C---:B------:R-:W-:Y:S02]  /*d280*/  ISETP.GE.U32.AND P1, PT, R13.reuse, 0x2, PT ;  /* 0x000000020d00780c */ /* 0x040fe40003f26070 */
[----:B------:R-:W-:Y:S02]  /*d290*/  ISETP.NE.AND P0, PT, R13, RZ, PT ;  /* 0x000000ff0d00720c */ /* 0x000fe40003f05270 */
[----:B------:R-:W-:Y:S01]  /*d2a0*/  MOV R11, RZ ;  /* 0x000000ff000b7202 */ /* 0x000fe20000000f00 */
[----:B-----5:R-:W-:Y:S01]  /*d2b0*/  IMAD R0, R7, R6, RZ ;  /* 0x0000000607007224 */ /* 0x020fe200078e02ff */
[----:B------:R-:W-:Y:S07]  /*d2c0*/  BRA.DIV ~URZ, `(.L_x_188) ;  /* 0x000018227f007947 */ /* 0x000fee000b800000 */
[----:B------:R1:W3:Y:S02]  /*d2d0*/  SHFL.UP PT, R4, R0, 0x1, RZ ;  /* 0x0420000000047989 */ /* 0x0002e400000e00ff */
.L_x_226:
[----:B---3--:R-:W-:-:S04]  /*d2e0*/  SEL R4, R4, RZ, P0 ;  /* 0x000000ff04047207 */ /* 0x008fc80000000000 */
        /* <DEDUP_REMOVED lines=14> */
[----:B------:R1:W3:Y:S02]  /*d3d0*/  SHFL.IDX PT, R0, R4, 0x1f, 0x1f ;  /* 0x03e01f0004007f89 */ /* 0x0002e400000e0000 */
.L_x_227:
[----:B---3--:R-:W-:Y:S01]  /*d3e0*/  IMAD R0, R0, c[0x0][0x538], RZ ;  /* 0x00014e0000007a24 */ /* 0x008fe200078e02ff */
[----:B------:R-:W-:Y:S04]  /*d3f0*/  BSSY B1, `(.L_x_190) ;  /* 0x0000083000017945 */ /* 0x000fe80003800000 */
[----:B----4-:R-:W-:-:S04]  /*d400*/  IADD3 R8, R0, R8, RZ ;  /* 0x0000000800087210 */ /* 0x010fc80007ffe0ff */
[----:B--2---:R-:W-:-:S13]  /*d410*/  ISETP.GT.AND P6, PT, R8, R9, PT ;  /* 0x000000090800720c */ /* 0x004fda0003fc4270 */
[----:B------:R-:W-:Y:S05]  /*d420*/  @P6 BRA `(.L_x_191) ;  /* 0x0000025000006947 */ /* 0x000fea0003800000 */
.L_x_195:
[----:B------:R-:W2:Y:S02]  /*d430*/  LDL.LU R0, [R1+0x34] ;  /* 0x0000340001007983 */ /* 0x000ea40000300800 */
[----:B--2---:R-:W-:-:S04]  /*d440*/  IADD3 R0, R0, 0x1f, RZ ;  /* 0x0000001f00007810 */ /* 0x004fc80007ffe0ff */
[----:B------:R-:W-:-:S13]  /*d450*/  ISETP.GE.AND P6, PT, R0, c[0x0][0x53c], PT ;  /* 0x00014f0000007a0c */ /* 0x000fda0003fc6270 */
[----:B------:R-:W-:Y:S05]  /*d460*/  @P6 BRA `(.L_x_192) ;  /* 0x0000076000006947 */ /* 0x000fea0003800000 */
[----:B------:R2:W-:Y:S01]  /*d470*/  STL [R1+0x34], R0 ;  /* 0x0000340001007387 */ /* 0x0005e20000100800 */
[----:B------:R-:W-:Y:S01]  /*d480*/  CS2R R6, SRZ ;  /* 0x0000000000067805 */ /* 0x000fe2000001ff00 */
[----:B--2---:R-:W-:-:S04]  /*d490*/  IADD3 R0, R0, R13, RZ ;  /* 0x0000000d00007210 */ /* 0x004fc80007ffe0ff */
[----:B------:R-:W-:-:S13]  /*d4a0*/  ISETP.GE.OR P6, PT, R0, c[0x0][0x53c], !P5 ;  /* 0x00014f0000007a0c */ /* 0x000fda0006fc6670 */
[----:B------:R-:W-:Y:S02]  /*d4b0*/  @!P6 MOV R2, 0x4 ;  /* 0x000000040002e802 */ /* 0x000fe40000000f00 */
[----:B------:R-:W-:-:S03]  /*d4c0*/  @!P6 MOV R3, 0x4 ;  /* 0x000000040003e802 */ /* 0x000fc60000000f00 */
[----:B-1----:R-:W-:-:S04]  /*d4d0*/  @!P6 IMAD.WIDE R4, R0, R2, c[0x0][0x580] ;  /* 0x000160000004e625 */ /* 0x002fc800078e0202 */
[----:B------:R-:W-:Y:S01]  /*d4e0*/  @!P6 IMAD.WIDE R2, R0, R3, c[0x0][0x578] ;  /* 0x00015e000002e625 */ /* 0x000fe200078e0203 */
[----:B------:R-:W2:Y:S04]  /*d4f0*/  @!P6 LDG.E R6, [R4.64] ;  /* 0x000000060406e981 */ /* 0x000ea8000c1e1900 */
[----:B------:R-:W2:Y:S02]  /*d500*/  @!P6 LDG.E R7, [R2.64] ;  /* 0x000000060207e981 */ /* 0x000ea4000c1e1900 */
[----:B--2---:R-:W-:Y:S01]  /*d510*/  IMAD R0, R7, R6, RZ ;  /* 0x0000000607007224 */ /* 0x004fe200078e02ff */
[----:B------:R-:W-:Y:S05]  /*d520*/  BRA.DIV ~URZ, `(.L_x_193) ;  /* 0x000017a27f007947 */ /* 0x000fea000b800000 */
[----:B------:R1:W2:Y:S02]  /*d530*/  SHFL.UP PT, R2, R0, 0x1, RZ ;  /* 0x0420000000027989 */ /* 0x0002a400000e00ff */
.L_x_228:
        /* <DEDUP_REMOVED lines=16> */
.L_x_229:
[----:B--2---:R-:W-:-:S05]  /*d640*/  IMAD R0, R0, c[0x0][0x538], RZ ;  /* 0x00014e0000007a24 */ /* 0x004fca00078e02ff */
[----:B------:R-:W-:-:S04]  /*d650*/  IADD3 R8, R0, R8, RZ ;  /* 0x0000000800087210 */ /* 0x000fc80007ffe0ff */
[----:B------:R-:W-:-:S13]  /*d660*/  ISETP.GT.AND P6, PT, R8, R9, PT ;  /* 0x000000090800720c */ /* 0x000fda0003fc4270 */
[----:B-1----:R-:W-:Y:S05]  /*d670*/  @!P6 BRA `(.L_x_195) ;  /* 0xfffffdb00000e947 */ /* 0x002fea000383ffff */
.L_x_191:
[----:B------:R-:W-:-:S05]  /*d680*/  IADD3 R10, -R0, R8, RZ ;  /* 0x00000008000a7210 */ /* 0x000fca0007ffe1ff */
[----:B------:R-:W-:-:S05]  /*d690*/  IMAD R0, R4, c[0x0][0x538], R10 ;  /* 0x00014e0004007a24 */ /* 0x000fca00078e020a */
[----:B------:R-:W-:Y:S01]  /*d6a0*/  ISETP.GT.AND P0, PT, R0, R9, PT ;  /* 0x000000090000720c */ /* 0x000fe20003f04270 */
[----:B------:R-:W-:-:S12]  /*d6b0*/  BRA.DIV ~URZ, `(.L_x_196) ;  /* 0x000018027f007947 */ /* 0x000fd8000b800000 */
[----:B------:R-:W-:-:S04]  /*d6c0*/  VOTE.ANY R8, PT, !P0 ;  /* 0x0000000000087806 */ /* 0x000fc800040e0100 */
.L_x_230:
[----:B------:R2:W3:Y:S01]  /*d6d0*/  POPC R12, R8 ;  /* 0x00000008000c7309 */ /* 0x0004e20000000000 */
[----:B------:R-:W-:Y:S05]  /*d6e0*/  BRA.DIV ~URZ, `(.L_x_197) ;  /* 0x000018227f007947 */ /* 0x000fea000b800000 */
[----:B---3--:R3:W4:Y:S04]  /*d6f0*/  SHFL.IDX PT, R6, R6, R12, 0x1f ;  /* 0x00001f0c06067589 */ /* 0x00872800000e0000 */
[----:B------:R3:W1:Y:S02]  /*d700*/  SHFL.IDX PT, R7, R7, R12, 0x1f ;  /* 0x00001f0c07077589 */ /* 0x00066400000e0000 */
.L_x_231:
[----:B------:R-:W-:Y:S01]  /*d710*/  ISETP.NE.AND P0, PT, R8, RZ, PT ;  /* 0x000000ff0800720c */ /* 0x000fe20003f05270 */
[----:B------:R-:W-:-:S12]  /*d720*/  BSSY B0, `(.L_x_198) ;  /* 0x0000005000007945 */ /* 0x000fd80003800000 */
[----:B------:R-:W-:Y:S05]  /*d730*/  @!P0 BRA `(.L_x_199) ;  /* 0x0000003000008947 */ /* 0x000fea0003800000 */
[----:B------:R-:W-:Y:S01]  /*d740*/  IADD3 R3, R12, -0x1, RZ ;  /* 0xffffffff0c037810 */ /* 0x000fe20007ffe0ff */
[----:B------:R-:W-:Y:S05]  /*d750*/  BRA.DIV ~URZ, `(.L_x_200) ;  /* 0x000018827f007947 */ /* 0x000fea000b800000 */
[----:B------:R2:W3:Y:S02]  /*d760*/  SHFL.IDX PT, R11, R4, R3, 0x1f ;  /* 0x00001f03040b7589 */ /* 0x0004e400000e0000 */
.L_x_199:
[----:B------:R-:W-:Y:S05]  /*d770*/  BSYNC B0 ;  /* 0x0000000000007941 */ /* 0x000fea0003800000 */
.L_x_198:
[----:B---3--:R-:W-:Y:S01]  /*d780*/  IMAD R5, R11, c[0x0][0x538], R10 ;  /* 0x00014e000b057a24 */ /* 0x008fe200078e020a */
[----:B-12-4-:R-:W-:Y:S02]  /*d790*/  IABS R4, R6 ;  /* 0x0000000600047213 */ /* 0x016fe40000000000 */
[----:B------:R-:W-:Y:S01]  /*d7a0*/  IABS R0, R7 ;  /* 0x0000000700007213 */ /* 0x000fe20000000000 */
[----:B------:R-:W-:Y:S01]  /*d7b0*/  IMAD.IADD R10, R9, 0x1, -R5 ;  /* 0x00000001090a7824 */ /* 0x000fe200078e0a05 */
[----:B------:R1:W-:Y:S01]  /*d7c0*/  STL [R1+0x28], R5 ;  /* 0x0000280501007387 */ /* 0x0003e20000100800 */
[----:B------:R-:W2:Y:S03]  /*d7d0*/  I2F.RP R2, R4 ;  /* 0x0000000400027306 */ /* 0x000ea60000209400 */
[----:B------:R-:W3:Y:S05]  /*d7e0*/  LDL.LU R14, [R1+0x34] ;  /* 0x00003400010e7983 */ /* 0x000eea0000300800 */
[----:B--2---:R-:W2:Y:S02]  /*d7f0*/  MUFU.RCP R2, R2 ;  /* 0x0000000200027308 */ /* 0x004ea40000001000 */
[----:B--2---:R-:W-:-:S06]  /*d800*/  IADD3 R2, R2, 0xffffffe, RZ ;  /* 0x0ffffffe02027810 */ /* 0x004fcc0007ffe0ff */
[----:B------:R-:W2:Y:S01]  /*d810*/  F2I.FTZ.U32.TRUNC.NTZ R3, R2 ;  /* 0x0000000200037305 */ /* 0x000ea2000021f000 */
[----:B-1----:R-:W-:Y:S01]  /*d820*/  IMAD.MOV.U32 R5, RZ, RZ, R0 ;  /* 0x000000ffff057224 */ /* 0x002fe200078e0000 */
[----:B------:R-:W-:Y:S02]  /*d830*/  IABS R0, R6 ;  /* 0x0000000600007213 */ /* 0x000fe40000000000 */
[----:B------:R-:W-:-:S04]  /*d840*/  IABS R9, R10 ;  /* 0x0000000a00097213 */ /* 0x000fc80000000000 */
[----:B------:R-:W1:Y:S01]  /*d850*/  I2F.RP R11, R5 ;  /* 0x00000005000b7306 */ /* 0x000e620000209400 */
[----:B--2---:R-:W-:-:S04]  /*d860*/  IMAD.MOV R2, RZ, RZ, -R3 ;  /* 0x000000ffff027224 */ /* 0x004fc800078e0a03 */
[----:B------:R-:W-:Y:S01]  /*d870*/  IMAD R8, R2, R4, RZ ;  /* 0x0000000402087224 */ /* 0x000fe200078e02ff */
[----:B------:R-:W-:Y:S01]  /*d880*/  MOV R2, RZ ;  /* 0x000000ff00027202 */ /* 0x000fe20000000f00 */
[----:B------:R-:W-:-:S04]  /*d890*/  IMAD.MOV R0, RZ, RZ, -R0 ;  /* 0x000000ffff007224 */ /* 0x000fc800078e0a00 */
[----:B------:R-:W-:-:S04]  /*d8a0*/  IMAD.HI.U32 R8, R3, R8, R2 ;  /* 0x0000000803087227 */ /* 0x000fc800078e0002 */
[----:B------:R-:W-:Y:S02]  /*d8b0*/  IMAD.MOV.U32 R2, RZ, RZ, R9 ;  /* 0x000000ffff027224 */ /* 0x000fe400078e0009 */
[----:B------:R-:W-:Y:S02]  /*d8c0*/  IMAD.MOV.U32 R3, RZ, RZ, R0 ;  /* 0x000000ffff037224 */ /* 0x000fe400078e0000 */
[----:B------:R-:W-:-:S04]  /*d8d0*/  IMAD.HI.U32 R0, R8, R2, RZ ;  /* 0x0000000208007227 */ /* 0x000fc800078e00ff */
[----:B------:R-:W-:Y:S02]  /*d8e0*/  IMAD R2, R0, R3, R2 ;  /* 0x0000000300027224 */ /* 0x000fe400078e0202 */
[----:B-1----:R-:W1:Y:S03]  /*d8f0*/  MUFU.RCP R3, R11 ;  /* 0x0000000b00037308 */ /* 0x002e660000001000 */
[----:B------:R-:W-:Y:S02]  /*d900*/  ISETP.GT.U32.AND P1, PT, R4, R2, PT ;  /* 0x000000020400720c */ /* 0x000fe40003f24070 */
[----:B-1----:R-:W-:-:S11]  /*d910*/  IADD3 R3, R3, 0xffffffe, RZ ;  /* 0x0ffffffe03037810 */ /* 0x002fd60007ffe0ff */
[-C--:B------:R-:W-:Y:S01]  /*d920*/  @!P1 IADD3 R2, R2, -R4.reuse, RZ ;  /* 0x8000000402029210 */ /* 0x080fe20007ffe0ff */
[----:B------:R-:W1:Y:S03]  /*d930*/  F2I.FTZ.U32.TRUNC.NTZ R3, R3 ;  /* 0x0000000300037305 */ /* 0x000e66000021f000 */
[----:B------:R-:W-:Y:S02]  /*d940*/  ISETP.GE.U32.AND P2, PT, R2, R4, PT ;  /* 0x000000040200720c */ /* 0x000fe40003f46070 */
[----:B------:R-:W-:Y:S02]  /*d950*/  LOP3.LUT R2, R10, R6, RZ, 0x3c, !PT ;  /* 0x000000060a027212 */ /* 0x000fe400078e3cff */
[----:B------:R-:W-:Y:S02]  /*d960*/  @!P1 IADD3 R0, R0, 0x1, RZ ;  /* 0x0000000100009810 */ /* 0x000fe40007ffe0ff */
[----:B------:R-:W-:-:S02]  /*d970*/  ISETP.GE.AND P0, PT, R2, RZ, PT ;  /* 0x000000ff0200720c */ /* 0x000fc40003f06270 */
[----:B------:R-:W-:-:S05]  /*d980*/  ISETP.NE.AND P1, PT, R6, RZ, PT ;  /* 0x000000ff0600720c */ /* 0x000fca0003f25270 */
[----:B------:R-:W-:Y:S01]  /*d990*/  @P2 IADD3 R0, R0, 0x1, RZ ;  /* 0x0000000100002810 */ /* 0x000fe20007ffe0ff */
[----:B-1----:R-:W-:-:S04]  /*d9a0*/  IMAD.MOV R2, RZ, RZ, -R3 ;  /* 0x000000ffff027224 */ /* 0x002fc800078e0a03 */
[----:B------:R-:W-:Y:S01]  /*d9b0*/  IMAD.MOV.U32 R4, RZ, RZ, R2 ;  /* 0x000000ffff047224 */ /* 0x000fe200078e0002 */
[----:B------:R-:W-:Y:S01]  /*d9c0*/  IABS R2, R7 ;  /* 0x0000000700027213 */ /* 0x000fe20000000000 */
[----:B------:R-:W-:Y:S01]  /*d9d0*/  @!P0 IMAD.MOV R0, RZ, RZ, -R0 ;  /* 0x000000ffff008224 */ /* 0x000fe200078e0a00 */
[----:B------:R-:W-:Y:S01]  /*d9e0*/  @!P1 LOP3.LUT R0, RZ, R6, RZ, 0x33, !PT ;  /* 0x00000006ff009212 */ /* 0x000fe200078e33ff */
[----:B------:R-:W-:Y:S01]  /*d9f0*/  IMAD R4, R4, R5, RZ ;  /* 0x0000000504047224 */ /* 0x000fe200078e02ff */
[----:B------:R-:W-:Y:S01]  /*da00*/  IADD3 R8, RZ, -R2, RZ ;  /* 0x80000002ff087210 */ /* 0x000fe20007ffe0ff */
[----:B------:R-:W-:Y:S01]  /*da10*/  IMAD.MOV.U32 R2, RZ, RZ, RZ ;  /* 0x000000ffff027224 */ /* 0x000fe200078e00ff */
[----:B------:R-:W-:-:S03]  /*da20*/  IABS R9, R0 ;  /* 0x0000000000097213 */ /* 0x000fc60000000000 */
[----:B------:R-:W-:Y:S01]  /*da30*/  IMAD.HI.U32 R2, R3, R4, R2 ;  /* 0x0000000403027227 */ /* 0x000fe200078e0002 */
[----:B------:R-:W-:-:S03]  /*da40*/  MOV R4, R8 ;  /* 0x0000000800047202 */ /* 0x000fc60000000f00 */
[----:B------:R-:W-:-:S04]  /*da50*/  IMAD.MOV.U32 R3, RZ, RZ, R9 ;  /* 0x000000ffff037224 */ /* 0x000fc800078e0009 */
[----:B------:R-:W-:-:S04]  /*da60*/  IMAD.HI.U32 R2, R2, R3, RZ ;  /* 0x0000000302027227 */ /* 0x000fc800078e00ff */
[----:B------:R-:W-:-:S05]  /*da70*/  IMAD R3, R2, R4, R3 ;  /* 0x0000000402037224 */ /* 0x000fca00078e0203 */
[----:B------:R-:W-:-:S13]  /*da80*/  ISETP.GT.U32.AND P1, PT, R5, R3, PT ;  /* 0x000000030500720c */ /* 0x000fda0003f24070 */
[----:B------:R-:W-:-:S05]  /*da90*/  @!P1 IMAD.IADD R3, R3, 0x1, -R5 ;  /* 0x0000000103039824 */ /* 0x000fca00078e0a05 */
[----:B------:R-:W-:Y:S02]  /*daa0*/  ISETP.GE.U32.AND P2, PT, R3, R5, PT ;  /* 0x000000050300720c */ /* 0x000fe40003f46070 */
[----:B------:R-:W-:Y:S02]  /*dab0*/  LOP3.LUT R3, R0, R7, RZ, 0x3c, !PT ;  /* 0x0000000700037212 */ /* 0x000fe400078e3cff */
[----:B------:R-:W-:Y:S02]  /*dac0*/  @!P1 IADD3 R2, R2, 0x1, RZ ;  /* 0x0000000102029810 */ /* 0x000fe40007ffe0ff */
[----:B------:R-:W-:Y:S02]  /*dad0*/  ISETP.GE.AND P0, PT, R3, RZ, PT ;  /* 0x000000ff0300720c */ /* 0x000fe40003f06270 */
[----:B------:R-:W-:-:S05]  /*dae0*/  ISETP.NE.AND P1, PT, R7, RZ, PT ;  /* 0x000000ff0700720c */ /* 0x000fca0003f25270 */
[----:B------:R-:W-:-:S06]  /*daf0*/  @P2 IADD3 R2, R2, 0x1, RZ ;  /* 0x0000000102022810 */ /* 0x000fcc0007ffe0ff */
[----:B------:R-:W-:Y:S02]  /*db00*/  @!P0 IMAD.MOV R2, RZ, RZ, -R2 ;  /* 0x000000ffff028224 */ /* 0x000fe400078e0a02 */
[----:B------:R-:W-:-:S04]  /*db10*/  @!P1 LOP3.LUT R2, RZ, R7, RZ, 0x33, !PT ;  /* 0x00000007ff029212 */ /* 0x000fc800078e33ff */
[----:B------:R-:W-:Y:S01]  /*db20*/  IADD3 R3, -R2, RZ, RZ ;  /* 0x000000ff02037210 */ /* 0x000fe20007ffe1ff */
[----:B------:R-:W-:Y:S02]  /*db30*/  IMAD R6, R0, R6, RZ ;  /* 0x0000000600067224 */ /* 0x000fe400078e02ff */
[C---:B------:R-:W-:Y:S02]  /*db40*/  IMAD R2, R7.reuse, 0x1000000, R2 ;  /* 0x0100000007027824 */ /* 0x040fe400078e0202 */
[----:B------:R-:W-:Y:S01]  /*db50*/  IMAD R0, R7, R3, R0 ;  /* 0x0000000307007224 */ /* 0x000fe200078e0200 */
[----:B------:R-:W-:-:S03]  /*db60*/  IADD3 R3, R10, -R6, RZ ;  /* 0x800000060a037210 */ /* 0x000fc60007ffe0ff */
[----:B------:R-:W-:-:S05]  /*db70*/  IMAD R0, R0, 0x10000, R2 ;  /* 0x0001000000007824 */ /* 0x000fca00078e0202 */
[----:B------:R1:W-:Y:S01]  /*db80*/  STL [R1+0x30], R0 ;  /* 0x0000300001007387 */ /* 0x0003e20000100800 */
[----:B---3--:R-:W-:-:S05]  /*db90*/  IMAD.IADD R14, R12, 0x1, R14 ;  /* 0x000000010c0e7824 */ /* 0x008fca00078e020e */
[----:B------:R1:W-:Y:S04]  /*dba0*/  STL [R1+0x34], R14 ;  /* 0x0000340e01007387 */ /* 0x0003e80000100800 */
[----:B------:R1:W-:Y:S01]  /*dbb0*/  STL [R1+0x2c], R3 ;  /* 0x00002c0301007387 */ /* 0x0003e20000100800 */
[----:B------:R-:W-:Y:S05]  /*dbc0*/  BRA `(.L_x_201) ;  /* 0x0000005000007947 */ /* 0x000fea0003800000 */
.L_x_192:
[----:B------:R-:W-:Y:S01]  /*dbd0*/  MOV R0, c[0x0][0x53c] ;  /* 0x00014f0000007a02 */ /* 0x000fe20000000f00 */
[----:B------:R2:W-:Y:S04]  /*dbe0*/  STL [R1+0x28], R9 ;  /* 0x0000280901007387 */ /* 0x0005e80000100800 */
[----:B------:R2:W-:Y:S04]  /*dbf0*/  STL [R1+0x2c], RZ ;  /* 0x00002cff01007387 */ /* 0x0005e80000100800 */
[----:B------:R2:W-:Y:S04]  /*dc00*/  STL [R1+0x30], RZ ;  /* 0x000030ff01007387 */ /* 0x0005e80000100800 */
[----:B------:R2:W-:Y:S02]  /*dc10*/  STL [R1+0x34], R0 ;  /* 0x0000340001007387 */ /* 0x0005e40000100800 */
.L_x_201:
[----:B------:R-:W-:Y:S05]  /*dc20*/  BSYNC B1 ;  /* 0x0000000000017941 */ /* 0x000fea0003800000 */
.L_x_190:
[----:B-1----:R-:W3:Y:S04]  /*dc30*/  LDL R4, [R1+0x28] ;  /* 0x0000280001047983 */ /* 0x002ee80000100800 */
[----:B------:R-:W3:Y:S04]  /*dc40*/  LDL R5, [R1+0x2c] ;  /* 0x00002c0001057983 */ /* 0x000ee80000100800 */
[----:B------:R-:W3:Y:S04]  /*dc50*/  LDL R6, [R1+0x30] ;  /* 0x0000300001067983 */ /* 0x000ee80000100800 */
[----:B------:R-:W3:Y:S01]  /*dc60*/  LDL R7, [R1+0x34] ;  /* 0x0000340001077983 */ /* 0x000ee20000100800 */
[----:B------:R-:W-:Y:S03]  /*dc70*/  WARPSYNC 0xffffffff ;  /* 0xffffffff00007948 */ /* 0x000fe60003800000 */
[----:B------:R-:W-:Y:S01]  /*dc80*/  BAR.SYNC.DEFER_BLOCKING 0x4, 0x100 ;  /* 0x0104000000007b1d */ /* 0x000fe20000010000 */
[----:B------:R-:W-:-:S13]  /*dc90*/  ISETP.NE.AND P0, PT, R13, RZ, PT ;  /* 0x000000ff0d00720c */ /* 0x000fda0003f05270 */
[----:B---3--:R1:W-:Y:S04]  /*dca0*/  @!P0 STS.128 [0xf100], R4 ;  /* 0x00f10004ff008388 */ /* 0x0083e80000000c00 */
[----:B------:R-:W-:Y:S06]  /*dcb0*/  BAR.ARV 0x5, 0x100 ;  /* 0x0144000000007b1d */ /* 0x000fec0000002000 */
.L_x_185:
[----:B--2---:R-:W2:Y:S02]  /*dcc0*/  LDL R0, [R1+0x34] ;  /* 0x0000340001007983 */ /* 0x004ea40000100800 */
[----:B--2---:R-:W-:-:S13]  /*dcd0*/  ISETP.GE.AND P0, PT, R0, c[0x0][0x53c], PT ;  /* 0x00014f0000007a0c */ /* 0x004fda0003f06270 */
[----:B-1----:R-:W-:Y:S01]  /*dce0*/  @P0 CALL.REL.NOINC `(.L_x_202) ;  /* 0x0000001000000944 */ /* 0x002fe20003c00000 */
[----:B------:R-:W-:Y:S05]  /*dcf0*/  BRA `(.L_x_203) ;  /* 0xffff36b000007947 */ /* 0x000fea000383ffff */
.L_x_202:
[----:B------:R-:W-:Y:S05]  /*dd00*/  EXIT ;  /* 0x000000000000794d */ /* 0x000fea0003800000 */
.L_x_124:
[----:B------:R-:W-:Y:S01]  /*dd10*/  IMAD.MOV.U32 R0, RZ, RZ, R5 ;  /* 0x000000ffff007224 */ /* 0x000fe200078e0005 */
[----:B------:R-:W-:Y:S02]  /*dd20*/  MOV R2, 0x1 ;  /* 0x0000000100027802 */ /* 0x000fe40000000f00 */
[----:B------:R-:W-:Y:S02]  /*dd30*/  MOV R3, 0xdd50 ;  /* 0x0000dd5000037802 */ /* 0x000fe40000000f00 */
[----:B------:R-:W-:Y:S05]  /*dd40*/  CALL.REL.NOINC `($__internal_4_$__cuda_sm70_shflsync_up_p) ;  /* 0x0000138000007944 */ /* 0x000fea0003c00000 */
[----:B------:R-:W-:Y:S01]  /*dd50*/  MOV R0, R4 ;  /* 0x0000000400007202 */ /* 0x000fe20000000f00 */
[----:B------:R-:W-:Y:S05]  /*dd60*/  BRA `(.L_x_204) ;  /* 0xffff270000007947 */ /* 0x000fea000383ffff */
.L_x_125:
[----:B------:R-:W-:Y:S01]  /*dd70*/  IMAD.MOV.U32 R0, RZ, RZ, R5 ;  /* 0x000000ffff007224 */ /* 0x000fe200078e0005 */
[----:B------:R-:W-:Y:S02]  /*dd80*/  MOV R2, 0x2 ;  /* 0x0000000200027802 */ /* 0x000fe40000000f00 */
[----:B------:R-:W-:Y:S02]  /*dd90*/  MOV R3, 0xddb0 ;  /* 0x0000ddb000037802 */ /* 0x000fe40000000f00 */
[----:B------:R-:W-:Y:S05]  /*dda0*/  CALL.REL.NOINC `($__internal_4_$__cuda_sm70_shflsync_up_p) ;  /* 0x0000132000007944 */ /* 0x000fea0003c00000 */
[----:B------:R-:W-:Y:S01]  /*ddb0*/  SEL R0, R4, RZ, P4 ;  /* 0x000000ff04007207 */ /* 0x000fe20002000000 */
[----:B------:R-:W-:Y:S01]  /*ddc0*/  IMAD.MOV.U32 R2, RZ, RZ, 0x4 ;  /* 0x00000004ff027424 */ /* 0x000fe200078e00ff */
[----:B------:R-:W-:-:S03]  /*ddd0*/  MOV R3, 0xde00 ;  /* 0x0000de0000037802 */ /* 0x000fc60000000f00 */
[----:B------:R-:W-:Y:S02]  /*dde0*/  IMAD.IADD R0, R5, 0x1, R0 ;  /* 0x0000000105007824 */ /* 0x000fe400078e0200 */
        /* <DEDUP_REMOVED lines=14> */
[----:B------:R-:W-:Y:S01]  /*ded0*/  IMAD.IADD R4, R0, 0x1, R4 ;  /* 0x0000000100047824 */ /* 0x000fe200078e0204 */
[----:B------:R-:W-:-:S03]  /*dee0*/  MOV R0, 0x1f ;  /* 0x0000001f00007802 */ /* 0x000fc60000000f00 */
[----:B------:R-:W-:Y:S02]  /*def0*/  IMAD.MOV.U32 R5, RZ, RZ, R4 ;  /* 0x000000ffff057224 */ /* 0x000fe400078e0004 */
[----:B------:R-:W-:Y:S05]  /*df00*/  CALL.REL.NOINC `($__internal_3_$__cuda_sm70_shflsync_idx_p) ;  /* 0x0000117000007944 */ /* 0x000fea0003c00000 */
[----:B------:R-:W-:Y:S05]  /*df10*/  BRA `(.L_x_205) ;  /* 0xffff265000007947 */ /* 0x000fea000383ffff */
.L_x_127:
[----:B------:R-:W-:Y:S02]  /*df20*/  SEL R0, RZ, 0x1, P0 ;  /* 0x00000001ff007807 */ /* 0x000fe40000000000 */
[----:B------:R-:W-:Y:S02]  /*df30*/  MOV R2, 0xdf50 ;  /* 0x0000df5000027802 */ /* 0x000fe40000000f00 */
[----:B------:R-:W-:Y:S05]  /*df40*/  CALL.REL.NOINC `($__internal_5_$__cuda_sm70_votesync_ballot) ;  /* 0x000011f000007944 */ /* 0x000fea0003c00000 */
[----:B------:R-:W-:Y:S01]  /*df50*/  MOV R6, R0 ;  /* 0x0000000000067202 */ /* 0x000fe20000000f00 */
[----:B------:R-:W-:Y:S05]  /*df60*/  BRA `(.L_x_206) ;  /* 0xffff269000007947 */ /* 0x000fea000383ffff */
.L_x_128:
[----:B------:R-:W-:Y:S01]  /*df70*/  IMAD.MOV.U32 R5, RZ, RZ, R8 ;  /* 0x000000ffff057224 */ /* 0x000fe200078e0008 */
[----:B--2---:R-:W-:Y:S01]  /*df80*/  MOV R3, R13 ;  /* 0x0000000d00037202 */ /* 0x004fe20000000f00 */
[----:B------:R-:W-:Y:S01]  /*df90*/  IMAD.MOV.U32 R0, RZ, RZ, 0x1f ;  /* 0x0000001fff007424 */ /* 0x000fe200078e00ff */
[----:B------:R-:W-:Y:S02]  /*dfa0*/  MOV R2, 0xdfc0 ;  /* 0x0000dfc000027802 */ /* 0x000fe40000000f00 */
[----:B-1----:R-:W-:Y:S05]  /*dfb0*/  CALL.REL.NOINC `($__internal_3_$__cuda_sm70_shflsync_idx_p) ;  /* 0x000010c000007944 */ /* 0x002fea0003c00000 */
[----:B------:R-:W-:Y:S01]  /*dfc0*/  IMAD.MOV.U32 R11, RZ, RZ, R0 ;  /* 0x000000ffff0b7224 */ /* 0x000fe200078e0000 */
[----:B------:R-:W-:Y:S01]  /*dfd0*/  MOV R5, R7 ;  /* 0x0000000700057202 */ /* 0x000fe20000000f00 */
[----:B------:R-:W-:Y:S01]  /*dfe0*/  IMAD.MOV.U32 R7, RZ, RZ, RZ ;  /* 0x000000ffff077224 */ /* 0x000fe200078e00ff */
[----:B------:R-:W-:Y:S01]  /*dff0*/  MOV R3, R13 ;  /* 0x0000000d00037202 */ /* 0x000fe20000000f00 */
[----:B------:R-:W-:Y:S01]  /*e000*/  IMAD.MOV.U32 R0, RZ, RZ, 0x1f ;  /* 0x0000001fff007424 */ /* 0x000fe200078e00ff */
[----:B------:R-:W-:-:S02]  /*e010*/  MOV R2, 0xe030 ;  /* 0x0000e03000027802 */ /* 0x000fc40000000f00 */
[----:B------:R-:W-:Y:S05]  /*e020*/  CALL.REL.NOINC `($__internal_3_$__cuda_sm70_shflsync_idx_p) ;  /* 0x0000105000007944 */ /* 0x000fea0003c00000 */
[----:B------:R-:W-:Y:S01]  /*e030*/  MOV R10, R0 ;  /* 0x00000000000a7202 */ /* 0x000fe20000000f00 */
[----:B------:R-:W-:Y:S05]  /*e040*/  BRA `(.L_x_207) ;  /* 0xffff260000007947 */ /* 0x000fea000383ffff */
.L_x_131:
[----:B------:R-:W-:Y:S01]  /*e050*/  IMAD.MOV.U32 R5, RZ, RZ, R4 ;  /* 0x000000ffff057224 */ /* 0x000fe200078e0004 */
[----:B------:R-:W-:-:S02]  /*e060*/  MOV R0, 0x1f ;  /* 0x0000001f00007802 */ /* 0x000fc40000000f00 */
[----:B------:R-:W-:Y:S02]  /*e070*/  MOV R2, 0xe090 ;  /* 0x0000e09000027802 */ /* 0x000fe40000000f00 */
[----:B-1----:R-:W-:Y:S05]  /*e080*/  CALL.REL.NOINC `($__internal_3_$__cuda_sm70_shflsync_idx_p) ;  /* 0x00000ff000007944 */ /* 0x002fea0003c00000 */
[----:B------:R-:W-:Y:S01]  /*e090*/  MOV R7, R0 ;  /* 0x0000000000077202 */ /* 0x000fe20000000f00 */
[----:B------:R-:W-:Y:S05]  /*e0a0*/  BRA `(.L_x_130) ;  /* 0xffff260000007947 */ /* 0x000fea000383ffff */
.L_x_145:
[----:B-12---:R1:W5:Y:S01]  /*e0b0*/  LDL R2, [R1] ;  /* 0x0000000001027983 */ /* 0x0063620000100800 */
[----:B------:R-:W-:Y:S01]  /*e0c0*/  IMAD.MOV.U32 R5, RZ, RZ, 0x2 ;  /* 0x00000002ff057424 */ /* 0x000fe200078e00ff */
[----:B------:R-:W-:Y:S01]  /*e0d0*/  MOV R7, 0x1f ;  /* 0x0000001f00077802 */ /* 0x000fe20000000f00 */
[----:B------:R-:W-:Y:S01]  /*e0e0*/  IMAD.MOV.U32 R6, RZ, RZ, -0x1 ;  /* 0xffffffffff067424 */ /* 0x000fe200078e00ff */
[----:B------:R-:W-:Y:S02]  /*e0f0*/  MOV R4, 0xe110 ;  /* 0x0000e11000047802 */ /* 0x000fe40000000f00 */
[----:B-1---5:R-:W-:Y:S05]  /*e100*/  CALL.REL.NOINC `($__internal_2_$__cuda_sm70_shflsync_bfly_p) ;  /* 0x00000f3000007944 */ /* 0x022fea0003c00000 */
[----:B------:R-:W2:Y:S01]  /*e110*/  LDL.LU R0, [R1] ;  /* 0x0000000001007983 */ /* 0x000ea20000300800 */
[----:B------:R-:W-:Y:S02]  /*e120*/  MOV R5, 0x1 ;  /* 0x0000000100057802 */ /* 0x000fe40000000f00 */
[----:B------:R-:W-:Y:S01]  /*e130*/  MOV R4, 0xe170 ;  /* 0x0000e17000047802 */ /* 0x000fe20000000f00 */
[----:B--2---:R-:W-:-:S05]  /*e140*/  FADD.FTZ R3, R0, R2 ;  /* 0x0000000200037221 */ /* 0x004fca0000010000 */
[----:B------:R-:W-:Y:S02]  /*e150*/  MOV R2, R3 ;  /* 0x0000000300027202 */ /* 0x000fe40000000f00 */
[----:B------:R-:W-:Y:S05]  /*e160*/  CALL.REL.NOINC `($__internal_2_$__cuda_sm70_shflsync_bfly_p) ;  /* 0x00000ed000007944 */ /* 0x000fea0003c00000 */
[----:B------:R-:W-:Y:S02]  /*e170*/  FADD.FTZ R0, R3, R2 ;  /* 0x0000000203007221 */ /* 0x000fe40000010000 */
[----:B------:R1:W5:Y:S01]  /*e180*/  LDL R2, [R1+0x4] ;  /* 0x0000040001027983 */ /* 0x0003620000100800 */
[----:B------:R-:W-:Y:S02]  /*e190*/  MOV R5, 0x2 ;  /* 0x0000000200057802 */ /* 0x000fe40000000f00 */
[----:B------:R-:W-:Y:S02]  /*e1a0*/  MOV R4, 0xe1c0 ;  /* 0x0000e1c000047802 */ /* 0x000fe40000000f00 */
[----:B-1---5:R-:W-:Y:S05]  /*e1b0*/  CALL.REL.NOINC `($__internal_2_$__cuda_sm70_shflsync_bfly_p) ;  /* 0x00000e8000007944 */ /* 0x022fea0003c00000 */
[----:B------:R-:W2:Y:S01]  /*e1c0*/  LDL.LU R3, [R1+0x4] ;  /* 0x0000040001037983 */ /* 0x000ea20000300800 */
[----:B------:R-:W-:Y:S02]  /*e1d0*/  MOV R5, 0x1 ;  /* 0x0000000100057802 */ /* 0x000fe40000000f00 */
[----:B------:R-:W-:Y:S01]  /*e1e0*/  MOV R4, 0xe220 ;  /* 0x0000e22000047802 */ /* 0x000fe20000000f00 */
[----:B--2---:R-:W-:-:S05]  /*e1f0*/  FADD.FTZ R3, R3, R2 ;  /* 0x0000000203037221 */ /* 0x004fca0000010000 */
[----:B------:R-:W-:Y:S02]  /*e200*/  MOV R2, R3 ;  /* 0x0000000300027202 */ /* 0x000fe40000000f00 */
[----:B------:R-:W-:Y:S05]  /*e210*/  CALL.REL.NOINC `($__internal_2_$__cuda_sm70_shflsync_bfly_p) ;  /* 0x00000e2000007944 */ /* 0x000fea0003c00000 */
[----:B------:R-:W-:Y:S01]  /*e220*/  MOV R4, R2 ;  /* 0x0000000200047202 */ /* 0x000fe20000000f00 */
[----:B------:R-:W-:Y:S05]  /*e230*/  BRA `(.L_x_208) ;  /* 0xffffbbf000007947 */ /* 0x000fea000383ffff */
.L_x_152:
[----:B-1234-:R-:W-:Y:S01]  /*e240*/  IMAD.MOV.U32 R5, RZ, RZ, R7 ;  /* 0x000000ffff057224 */ /* 0x01efe200078e0007 */
[----:B------:R-:W-:Y:S01]  /*e250*/  MOV R3, RZ ;  /* 0x000000ff00037202 */ /* 0x000fe20000000f00 */
[----:B------:R-:W-:Y:S01]  /*e260*/  IMAD.MOV.U32 R0, RZ, RZ, 0x181f ;  /* 0x0000181fff007424 */ /* 0x000fe200078e00ff */
[----:B------:R-:W-:Y:S02]  /*e270*/  MOV R2, 0xe290 ;  /* 0x0000e29000027802 */ /* 0x000fe40000000f00 */
[----:B------:R-:W-:Y:S05]  /*e280*/  CALL.REL.NOINC `($__internal_3_$__cuda_sm70_shflsync_idx_p) ;  /* 0x00000df000007944 */ /* 0x000fea0003c00000 */
[----:B------:R-:W-:Y:S01]  /*e290*/  MOV R9, R0 ;  /* 0x0000000000097202 */ /* 0x000fe20000000f00 */
[----:B------:R-:W-:Y:S05]  /*e2a0*/  BRA `(.L_x_209) ;  /* 0xffffd04000007947 */ /* 0x000fea000383ffff */
.L_x_153:
[----:B------:R-:W-:Y:S01]  /*e2b0*/  IMAD.MOV.U32 R5, RZ, RZ, R8 ;  /* 0x000000ffff057224 */ /* 0x000fe200078e0008 */
[----:B------:R-:W-:Y:S01]  /*e2c0*/  MOV R3, RZ ;  /* 0x000000ff00037202 */ /* 0x000fe20000000f00 */
[----:B------:R-:W-:Y:S01]  /*e2d0*/  IMAD.MOV.U32 R0, RZ, RZ, 0x181f ;  /* 0x0000181fff007424 */ /* 0x000fe200078e00ff */
[----:B------:R-:W-:Y:S02]  /*e2e0*/  MOV R2, 0xe300 ;  /* 0x0000e30000027802 */ /* 0x000fe40000000f00 */
[----:B-12---:R-:W-:Y:S05]  /*e2f0*/  CALL.REL.NOINC `($__internal_3_$__cuda_sm70_shflsync_idx_p) ;  /* 0x00000d8000007944 */ /* 0x006fea0003c00000 */
[----:B------:R-:W-:Y:S05]  /*e300*/  BRA `(.L_x_210) ;  /* 0xffffd00000007947 */ /* 0x000fea000383ffff */
.L_x_156:
[----:B--2---:R-:W-:Y:S01]  /*e310*/  IMAD.MOV.U32 R5, RZ, RZ, R7 ;  /* 0x000000ffff057224 */ /* 0x004fe200078e0007 */
[----:B------:R-:W-:Y:S01]  /*e320*/  MOV R3, 0x1 ;  /* 0x0000000100037802 */ /* 0x000fe20000000f00 */
[----:B----4-:R-:W-:Y:S01]  /*e330*/  IMAD.MOV.U32 R0, RZ, RZ, 0x181f ;  /* 0x0000181fff007424 */ /* 0x010fe200078e00ff */
[----:B------:R-:W-:-:S02]  /*e340*/  MOV R2, 0xe360 ;  /* 0x0000e36000027802 */ /* 0x000fc40000000f00 */
[----:B-1-3--:R-:W-:Y:S05]  /*e350*/  CALL.REL.NOINC `($__internal_3_$__cuda_sm70_shflsync_idx_p) ;  /* 0x00000d2000007944 */ /* 0x00afea0003c00000 */
[----:B------:R-:W-:Y:S01]  /*e360*/  IMAD.MOV.U32 R9, RZ, RZ, R0 ;  /* 0x000000ffff097224 */ /* 0x000fe200078e0000 */
[----:B------:R-:W-:Y:S01]  /*e370*/  MOV R3, 0x1 ;  /* 0x0000000100037802 */ /* 0x000fe20000000f00 */
[----:B------:R-:W-:Y:S01]  /*e380*/  IMAD.MOV.U32 R5, RZ, RZ, R8 ;  /* 0x000000ffff057224 */ /* 0x000fe200078e0008 */
[----:B------:R-:W-:-:S02]  /*e390*/  MOV R0, 0x181f ;  /* 0x0000181f00007802 */ /* 0x000fc40000000f00 */
[----:B------:R-:W-:Y:S02]  /*e3a0*/  MOV R2, 0xe3c0 ;  /* 0x0000e3c000027802 */ /* 0x000fe40000000f00 */
[----:B------:R-:W-:Y:S05]  /*e3b0*/  CALL.REL.NOINC `($__internal_3_$__cuda_sm70_shflsync_idx_p) ;  /* 0x00000cc000007944 */ /* 0x000fea0003c00000 */
[----:B------:R-:W-:Y:S05]  /*e3c0*/  BRA `(.L_x_211) ;  /* 0xffffd05000007947 */ /* 0x000fea000383ffff */
.L_x_159:
[----:B-1----:R-:W-:Y:S01]  /*e3d0*/  IMAD.MOV.U32 R5, RZ, RZ, R7 ;  /* 0x000000ffff057224 */ /* 0x002fe200078e0007 */
[----:B------:R-:W-:Y:S01]  /*e3e0*/  MOV R3, 0x2 ;  /* 0x0000000200037802 */ /* 0x000fe20000000f00 */
[----:B----4-:R-:W-:Y:S01]  /*e3f0*/  IMAD.MOV.U32 R0, RZ, RZ, 0x181f ;  /* 0x0000181fff007424 */ /* 0x010fe200078e00ff */
[----:B------:R-:W-:Y:S02]  /*e400*/  MOV R2, 0xe420 ;  /* 0x0000e42000027802 */ /* 0x000fe40000000f00 */
[----:B--23--:R-:W-:Y:S05]  /*e410*/  CALL.REL.NOINC `($__internal_3_$__cuda_sm70_shflsync_idx_p) ;  /* 0x00000c6000007944 */ /* 0x00cfea0003c00000 */
[----:B------:R-:W-:Y:S01]  /*e420*/  MOV R9, R0 ;  /* 0x0000000000097202 */ /* 0x000fe20000000f00 */
[----:B------:R-:W-:Y:S05]  /*e430*/  BRA `(.L_x_212) ;  /* 0xffffd0f000007947 */ /* 0x000fea000383ffff */
.L_x_160:
[----:B------:R-:W-:Y:S01]  /*e440*/  IMAD.MOV.U32 R5, RZ, RZ, R8 ;  /* 0x000000ffff057224 */ /* 0x000fe200078e0008 */
[----:B------:R-:W-:Y:S01]  /*e450*/  MOV R3, 0x2 ;  /* 0x0000000200037802 */ /* 0x000fe20000000f00 */
[----:B----4-:R-:W-:Y:S01]  /*e460*/  IMAD.MOV.U32 R0, RZ, RZ, 0x181f ;  /* 0x0000181fff007424 */ /* 0x010fe200078e00ff */
[----:B------:R-:W-:Y:S02]  /*e470*/  MOV R2, 0xe490 ;  /* 0x0000e49000027802 */ /* 0x000fe40000000f00 */
[----:B-123--:R-:W-:Y:S05]  /*e480*/  CALL.REL.NOINC `($__internal_3_$__cuda_sm70_shflsync_idx_p) ;  /* 0x00000bf000007944 */ /* 0x00efea0003c00000 */
[----:B------:R-:W-:Y:S05]  /*e490*/  BRA `(.L_x_213) ;  /* 0xffffd0b000007947 */ /* 0x000fea000383ffff */
.L_x_163:
[----:B-1----:R-:W-:Y:S01]  /*e4a0*/  IMAD.MOV.U32 R5, RZ, RZ, R7 ;  /* 0x000000ffff057224 */ /* 0x002fe200078e0007 */
[----:B------:R-:W-:Y:S01]  /*e4b0*/  MOV R3, 0x3 ;  /* 0x0000000300037802 */ /* 0x000fe20000000f00 */
[----:B------:R-:W-:Y:S01]  /*e4c0*/  IMAD.MOV.U32 R0, RZ, RZ, 0x181f ;  /* 0x0000181fff007424 */ /* 0x000fe200078e00ff */
[----:B------:R-:W-:-:S02]  /*e4d0*/  MOV R2, 0xe4f0 ;  /* 0x0000e4f000027802 */ /* 0x000fc40000000f00 */
[----:B--234-:R-:W-:Y:S05]  /*e4e0*/  CALL.REL.NOINC `($__internal_3_$__cuda_sm70_shflsync_idx_p) ;  /* 0x00000b9000007944 */ /* 0x01cfea0003c00000 */
[----:B------:R-:W-:Y:S01]  /*e4f0*/  IMAD.MOV.U32 R7, RZ, RZ, R0 ;  /* 0x000000ffff077224 */ /* 0x000fe200078e0000 */
[----:B------:R-:W-:Y:S01]  /*e500*/  MOV R3, 0x3 ;  /* 0x0000000300037802 */ /* 0x000fe20000000f00 */
[----:B------:R-:W-:Y:S01]  /*e510*/  IMAD.MOV.U32 R5, RZ, RZ, R8 ;  /* 0x000000ffff057224 */ /* 0x000fe200078e0008 */
[----:B------:R-:W-:-:S02]  /*e520*/  MOV R0, 0x181f ;  /* 0x0000181f00007802 */ /* 0x000fc40000000f00 */
[----:B------:R-:W-:Y:S02]  /*e530*/  MOV R2, 0xe550 ;  /* 0x0000e55000027802 */ /* 0x000fe40000000f00 */
[----:B------:R-:W-:Y:S05]  /*e540*/  CALL.REL.NOINC `($__internal_3_$__cuda_sm70_shflsync_idx_p) ;  /* 0x00000b3000007944 */ /* 0x000fea0003c00000 */
[----:B------:R-:W-:Y:S05]  /*e550*/  BRA `(.L_x_214) ;  /* 0xffffd11000007947 */ /* 0x000fea000383ffff */
.L_x_165:
[----:B------:R-:W-:Y:S01]  /*e560*/  IMAD.MOV.U32 R5, RZ, RZ, R14 ;  /* 0x000000ffff057224 */ /* 0x000fe200078e000e */
[----:B------:R-:W-:Y:S01]  /*e570*/  MOV R3, RZ ;  /* 0x000000ff00037202 */ /* 0x000fe20000000f00 */
[----:B------:R-:W-:Y:S01]  /*e580*/  IMAD.MOV.U32 R0, RZ, RZ, 0x1c1f ;  /* 0x00001c1fff007424 */ /* 0x000fe200078e00ff */
[----:B------:R-:W-:Y:S02]  /*e590*/  MOV R2, 0xe5b0 ;  /* 0x0000e5b000027802 */ /* 0x000fe40000000f00 */
[----:B------:R-:W-:Y:S05]  /*e5a0*/  CALL.REL.NOINC `($__internal_3_$__cuda_sm70_shflsync_idx_p) ;  /* 0x00000ad000007944 */ /* 0x000fea0003c00000 */
[----:B------:R-:W-:Y:S01]  /*e5b0*/  MOV R4, R0 ;  /* 0x0000000000047202 */ /* 0x000fe20000000f00 */
[----:B------:R-:W-:Y:S05]  /*e5c0*/  BRA `(.L_x_215) ;  /* 0xffffd3b000007947 */ /* 0x000fea000383ffff */
.L_x_166:
[----:B------:R-:W-:Y:S01]  /*e5d0*/  IMAD.MOV.U32 R5, RZ, RZ, R28 ;  /* 0x000000ffff057224 */ /* 0x000fe200078e001c */
[----:B------:R-:W-:Y:S01]  /*e5e0*/  MOV R3, RZ ;  /* 0x000000ff00037202 */ /* 0x000fe20000000f00 */
[----:B------:R-:W-:Y:S01]  /*e5f0*/  IMAD.MOV.U32 R0, RZ, RZ, 0x1c1f ;  /* 0x00001c1fff007424 */ /* 0x000fe200078e00ff */
[----:B------:R-:W-:Y:S02]  /*e600*/  MOV R2, 0xe620 ;  /* 0x0000e62000027802 */ /* 0x000fe40000000f00 */
[----:B-12---:R-:W-:Y:S05]  /*e610*/  CALL.REL.NOINC `($__internal_3_$__cuda_sm70_shflsync_idx_p) ;  /* 0x00000a6000007944 */ /* 0x006fea0003c00000 */
[----:B------:R-:W-:Y:S05]  /*e620*/  BRA `(.L_x_216) ;  /* 0xffffd37000007947 */ /* 0x000fea000383ffff */
.L_x_169:
[----:B------:R-:W-:Y:S01]  /*e630*/  IMAD.MOV.U32 R5, RZ, RZ, R14 ;  /* 0x000000ffff057224 */ /* 0x000fe200078e000e */
[----:B----4-:R-:W-:Y:S01]  /*e640*/  MOV R3, 0x1 ;  /* 0x0000000100037802 */ /* 0x010fe20000000f00 */
[----:B------:R-:W-:Y:S01]  /*e650*/  IMAD.MOV.U32 R0, RZ, RZ, 0x1c1f ;  /* 0x00001c1fff007424 */ /* 0x000fe200078e00ff */
[----:B------:R-:W-:-:S02]  /*e660*/  MOV R2, 0xe680 ;  /* 0x0000e68000027802 */ /* 0x000fc40000000f00 */
[----:B-123--:R-:W-:Y:S05]  /*e670*/  CALL.REL.NOINC `($__internal_3_$__cuda_sm70_shflsync_idx_p) ;  /* 0x00000a0000007944 */ /* 0x00efea0003c00000 */
[----:B------:R-:W-:Y:S01]  /*e680*/  IMAD.MOV.U32 R4, RZ, RZ, R0 ;  /* 0x000000ffff047224 */ /* 0x000fe200078e0000 */
[----:B------:R-:W-:Y:S01]  /*e690*/  MOV R3, 0x1 ;  /* 0x0000000100037802 */ /* 0x000fe20000000f00 */
[----:B------:R-:W-:Y:S01]  /*e6a0*/  IMAD.MOV.U32 R5, RZ, RZ, R28 ;  /* 0x000000ffff057224 */ /* 0x000fe200078e001c */
[----:B------:R-:W-:-:S02]  /*e6b0*/  MOV R0, 0x1c1f ;  /* 0x00001c1f00007802 */ /* 0x000fc40000000f00 */
[----:B------:R-:W-:Y:S02]  /*e6c0*/  MOV R2, 0xe6e0 ;  /* 0x0000e6e000027802 */ /* 0x000fe40000000f00 */
[----:B------:R-:W-:Y:S05]  /*e6d0*/  CALL.REL.NOINC `($__internal_3_$__cuda_sm70_shflsync_idx_p) ;  /* 0x000009a000007944 */ /* 0x000fea0003c00000 */
[----:B------:R-:W-:Y:S05]  /*e6e0*/  BRA `(.L_x_217) ;  /* 0xffffd91000007947 */ /* 0x000fea000383ffff */
.L_x_173:
[----:B------:R-:W-:Y:S01]  /*e6f0*/  IMAD.MOV.U32 R5, RZ, RZ, R6 ;  /* 0x000000ffff057224 */ /* 0x000fe200078e0006 */
[----:B------:R-:W-:Y:S01]  /*e700*/  MOV R3, RZ ;  /* 0x000000ff00037202 */ /* 0x000fe20000000f00 */
[----:B------:R-:W-:Y:S01]  /*e710*/  IMAD.MOV.U32 R0, RZ, RZ, 0x181f ;  /* 0x0000181fff007424 */ /* 0x000fe200078e00ff */
[----:B------:R-:W-:Y:S02]  /*e720*/  MOV R2, 0xe740 ;  /* 0x0000e74000027802 */ /* 0x000fe40000000f00 */
[----:B------:R-:W-:Y:S05]  /*e730*/  CALL.REL.NOINC `($__internal_3_$__cuda_sm70_shflsync_idx_p) ;  /* 0x0000094000007944 */ /* 0x000fea0003c00000 */
[----:B------:R-:W-:Y:S01]  /*e740*/  MOV R10, R0 ;  /* 0x00000000000a7202 */ /* 0x000fe20000000f00 */
[----:B------:R-:W-:Y:S05]  /*e750*/  BRA `(.L_x_218) ;  /* 0xffffe4d000007947 */ /* 0x000fea000383ffff */
.L_x_174:
[----:B------:R-:W-:Y:S01]  /*e760*/  IMAD.MOV.U32 R5, RZ, RZ, R9 ;  /* 0x000000ffff057224 */ /* 0x000fe200078e0009 */
[----:B------:R-:W-:Y:S01]  /*e770*/  MOV R3, RZ ;  /* 0x000000ff00037202 */ /* 0x000fe20000000f00 */
[----:B------:R-:W-:Y:S01]  /*e780*/  IMAD.MOV.U32 R0, RZ, RZ, 0x181f ;  /* 0x0000181fff007424 */ /* 0x000fe200078e00ff */
[----:B------:R-:W-:Y:S02]  /*e790*/  MOV R2, 0xe7b0 ;  /* 0x0000e7b000027802 */ /* 0x000fe40000000f00 */
[----:B-12---:R-:W-:Y:S05]  /*e7a0*/  CALL.REL.NOINC `($__internal_3_$__cuda_sm70_shflsync_idx_p) ;  /* 0x000008d000007944 */ /* 0x006fea0003c00000 */
[----:B------:R-:W-:Y:S05]  /*e7b0*/  BRA `(.L_x_219) ;  /* 0xffffe49000007947 */ /* 0x000fea000383ffff */
.L_x_177:
        /* <DEDUP_REMOVED lines=12> */
.L_x_180:
[----:B-1----:R-:W-:Y:S01]  /*e880*/  IMAD.MOV.U32 R5, RZ, RZ, R6 ;  /* 0x000000ffff057224 */ /* 0x002fe200078e0006 */
[----:B------:R-:W-:Y:S01]  /*e890*/  MOV R3, 0x2 ;  /* 0x0000000200037802 */ /* 0x000fe20000000f00 */
[----:B----4-:R-:W-:Y:S01]  /*e8a0*/  IMAD.MOV.U32 R0, RZ, RZ, 0x181f ;  /* 0x0000181fff007424 */ /* 0x010fe200078e00ff */
[----:B------:R-:W-:Y:S02]  /*e8b0*/  MOV R2, 0xe8d0 ;  /* 0x0000e8d000027802 */ /* 0x000fe40000000f00 */
[----:B--23--:R-:W-:Y:S05]  /*e8c0*/  CALL.REL.NOINC `($__internal_3_$__cuda_sm70_shflsync_idx_p) ;  /* 0x000007b000007944 */ /* 0x00cfea0003c00000 */
[----:B------:R-:W-:Y:S01]  /*e8d0*/  MOV R10, R0 ;  /* 0x00000000000a7202 */ /* 0x000fe20000000f00 */
[----:B------:R-:W-:Y:S05]  /*e8e0*/  BRA `(.L_x_221) ;  /* 0xffffe59000007947 */ /* 0x000fea000383ffff */
.L_x_181:
[----:B------:R-:W-:Y:S01]  /*e8f0*/  IMAD.MOV.U32 R5, RZ, RZ, R9 ;  /* 0x000000ffff057224 */ /* 0x000fe200078e0009 */
[----:B------:R-:W-:Y:S01]  /*e900*/  MOV R3, 0x2 ;  /* 0x0000000200037802 */ /* 0x000fe20000000f00 */
[----:B----4-:R-:W-:Y:S01]  /*e910*/  IMAD.MOV.U32 R0, RZ, RZ, 0x181f ;  /* 0x0000181fff007424 */ /* 0x010fe200078e00ff */
[----:B------:R-:W-:Y:S02]  /*e920*/  MOV R2, 0xe940 ;  /* 0x0000e94000027802 */ /* 0x000fe40000000f00 */
[----:B-123--:R-:W-:Y:S05]  /*e930*/  CALL.REL.NOINC `($__internal_3_$__cuda_sm70_shflsync_idx_p) ;  /* 0x0000074000007944 */ /* 0x00efea0003c00000 */
[----:B------:R-:W-:Y:S05]  /*e940*/  BRA `(.L_x_222) ;  /* 0xffffe55000007947 */ /* 0x000fea000383ffff */
.L_x_184:
        /* <DEDUP_REMOVED lines=12> */
.L_x_186:
[----:B------:R-:W-:Y:S01]  /*ea10*/  IMAD.MOV.U32 R5, RZ, RZ, R66 ;  /* 0x000000ffff057224 */ /* 0x000fe200078e0042 */
[----:B------:R-:W-:Y:S01]  /*ea20*/  MOV R3, RZ ;  /* 0x000000ff00037202 */ /* 0x000fe20000000f00 */
[----:B------:R-:W-:Y:S01]  /*ea30*/  IMAD.MOV.U32 R0, RZ, RZ, 0x1f ;  /* 0x0000001fff007424 */ /* 0x000fe200078e00ff */
[----:B------:R-:W-:Y:S02]  /*ea40*/  MOV R2, 0xea60 ;  /* 0x0000ea6000027802 */ /* 0x000fe40000000f00 */
[----:B--2---:R-:W-:Y:S05]  /*ea50*/  CALL.REL.NOINC `($__internal_3_$__cuda_sm70_shflsync_idx_p) ;  /* 0x0000062000007944 */ /* 0x004fea0003c00000 */
[----:B------:R-:W-:Y:S01]  /*ea60*/  MOV R9, R0 ;  /* 0x0000000000097202 */ /* 0x000fe20000000f00 */
[----:B------:R-:W-:Y:S05]  /*ea70*/  BRA `(.L_x_224) ;  /* 0xffffe71000007947 */ /* 0x000fea000383ffff */
.L_x_187:
[----:B------:R-:W-:Y:S01]  /*ea80*/  IMAD.MOV.U32 R5, RZ, RZ, R66 ;  /* 0x000000ffff057224 */ /* 0x000fe200078e0042 */
[----:B------:R-:W-:Y:S01]  /*ea90*/  MOV R3, 0x1 ;  /* 0x0000000100037802 */ /* 0x000fe20000000f00 */
[----:B------:R-:W-:Y:S01]  /*eaa0*/  IMAD.MOV.U32 R0, RZ, RZ, 0x1f ;  /* 0x0000001fff007424 */ /* 0x000fe200078e00ff */
[----:B------:R-:W-:Y:S02]  /*eab0*/  MOV R2, 0xead0 ;  /* 0x0000ead000027802 */ /* 0x000fe40000000f00 */
[----:B-12---:R-:W-:Y:S05]  /*eac0*/  CALL.REL.NOINC `($__internal_3_$__cuda_sm70_shflsync_idx_p) ;  /* 0x000005b000007944 */ /* 0x006fea0003c00000 */
[----:B------:R-:W-:Y:S01]  /*ead0*/  MOV R8, R0 ;  /* 0x0000000000087202 */ /* 0x000fe20000000f00 */
[----:B------:R-:W-:Y:S05]  /*eae0*/  BRA `(.L_x_225) ;  /* 0xffffe6c000007947 */ /* 0x000fea000383ffff */
.L_x_188:
[----:B------:R-:W-:Y:S02]  /*eaf0*/  MOV R2, 0x1 ;  /* 0x0000000100027802 */ /* 0x000fe40000000f00 */
[----:B------:R-:W-:-:S02]  /*eb00*/  MOV R3, 0xeb20 ;  /* 0x0000eb2000037802 */ /* 0x000fc40000000f00 */
[----:B-1234-:R-:W-:Y:S05]  /*eb10*/  CALL.REL.NOINC `($__internal_4_$__cuda_sm70_shflsync_up_p) ;  /* 0x000005b000007944 */ /* 0x01efea0003c00000 */
[----:B------:R-:W-:Y:S05]  /*eb20*/  BRA `(.L_x_226) ;  /* 0xffffe7b000007947 */ /* 0x000fea000383ffff */
.L_x_189:
[----:B------:R-:W-:Y:S02]  /*eb30*/  MOV R2, 0x2 ;  /* 0x0000000200027802 */ /* 0x000fe40000000f00 */
[----:B------:R-:W-:-:S02]  /*eb40*/  MOV R3, 0xeb60 ;  /* 0x0000eb6000037802 */ /* 0x000fc40000000f00 */
[----:B--2-4-:R-:W-:Y:S05]  /*eb50*/  CALL.REL.NOINC `($__internal_4_$__cuda_sm70_shflsync_up_p) ;  /* 0x0000057000007944 */ /* 0x014fea0003c00000 */
        /* <DEDUP_REMOVED lines=23> */
.L_x_193:
[----:B------:R-:W-:Y:S02]  /*ecd0*/  MOV R2, 0x1 ;  /* 0x0000000100027802 */ /* 0x000fe40000000f00 */
[----:B------:R-:W-:Y:S02]  /*ece0*/  MOV R3, 0xed00 ;  /* 0x0000ed0000037802 */ /* 0x000fe40000000f00 */
[----:B------:R-:W-:Y:S05]  /*ecf0*/  CALL.REL.NOINC `($__internal_4_$__cuda_sm70_shflsync_up_p) ;  /* 0x000003d000007944 */ /* 0x000fea0003c00000 */
[----:B------:R-:W-:Y:S01]  /*ed00*/  MOV R2, R4 ;  /* 0x0000000400027202 */ /* 0x000fe20000000f00 */
[----:B------:R-:W-:Y:S05]  /*ed10*/  BRA `(.L_x_228) ;  /* 0xffffe82000007947 */ /* 0x000fea000383ffff */
.L_x_194:
        /* <DEDUP_REMOVED lines=26> */
.L_x_196:
[----:B------:R-:W-:Y:S02]  /*eec0*/  SEL R0, RZ, 0x1, P0 ;  /* 0x00000001ff007807 */ /* 0x000fe40000000000 */
[----:B------:R-:W-:Y:S02]  /*eed0*/  MOV R2, 0xeef0 ;  /* 0x0000eef000027802 */ /* 0x000fe40000000f00 */
[----:B-1----:R-:W-:Y:S05]  /*eee0*/  CALL.REL.NOINC `($__internal_5_$__cuda_sm70_votesync_ballot) ;  /* 0x0000025000007944 */ /* 0x002fea0003c00000 */
[----:B------:R-:W-:Y:S01]  /*eef0*/  MOV R8, R0 ;  /* 0x0000000000087202 */ /* 0x000fe20000000f00 */
[----:B------:R-:W-:Y:S05]  /*ef00*/  BRA `(.L_x_230) ;  /* 0xffffe7c000007947 */ /* 0x000fea000383ffff */
.L_x_197:
[----:B------:R-:W-:Y:S01]  /*ef10*/  IMAD.MOV.U32 R5, RZ, RZ, R6 ;  /* 0x000000ffff057224 */ /* 0x000fe200078e0006 */
[----:B---3--:R-:W-:Y:S01]  /*ef20*/  MOV R3, R12 ;  /* 0x0000000c00037202 */ /* 0x008fe20000000f00 */
[----:B------:R-:W-:Y:S01]  /*ef30*/  IMAD.MOV.U32 R0, RZ, RZ, 0x1f ;  /* 0x0000001fff007424 */ /* 0x000fe200078e00ff */
[----:B------:R-:W-:Y:S02]  /*ef40*/  MOV R2, 0xef60 ;  /* 0x0000ef6000027802 */ /* 0x000fe40000000f00 */
[----:B-12---:R-:W-:Y:S05]  /*ef50*/  CALL.REL.NOINC `($__internal_3_$__cuda_sm70_shflsync_idx_p) ;  /* 0x0000012000007944 */ /* 0x006fea0003c00000 */
[----:B------:R-:W-:Y:S01]  /*ef60*/  IMAD.MOV.U32 R6, RZ, RZ, R0 ;  /* 0x000000ffff067224 */ /* 0x000fe200078e0000 */
[----:B------:R-:W-:Y:S01]  /*ef70*/  MOV R3, R12 ;  /* 0x0000000c00037202 */ /* 0x000fe20000000f00 */
[----:B------:R-:W-:Y:S01]  /*ef80*/  IMAD.MOV.U32 R5, RZ, RZ, R7 ;  /* 0x000000ffff057224 */ /* 0x000fe200078e0007 */
[----:B------:R-:W-:Y:S02]  /*ef90*/  MOV R0, 0x1f ;  /* 0x0000001f00007802 */ /* 0x000fe40000000f00 */
[----:B------:R-:W-:-:S02]  /*efa0*/  MOV R2, 0xefc0 ;  /* 0x0000efc000027802 */ /* 0x000fc40000000f00 */
[----:B------:R-:W-:Y:S05]  /*efb0*/  CALL.REL.NOINC `($__internal_3_$__cuda_sm70_shflsync_idx_p) ;  /* 0x000000c000007944 */ /* 0x000fea0003c00000 */
[----:B------:R-:W-:Y:S01]  /*efc0*/  MOV R7, R0 ;  /* 0x0000000000077202 */ /* 0x000fe20000000f00 */
[----:B------:R-:W-:Y:S05]  /*efd0*/  BRA `(.L_x_231) ;  /* 0xffffe73000007947 */ /* 0x000fea000383ffff */
.L_x_200:
[----:B------:R-:W-:Y:S01]  /*efe0*/  IMAD.MOV.U32 R5, RZ, RZ, R4 ;  /* 0x000000ffff057224 */ /* 0x000fe200078e0004 */
[----:B------:R-:W-:-:S02]  /*eff0*/  MOV R0, 0x1f ;  /* 0x0000001f00007802 */ /* 0x000fc40000000f00 */
[----:B------:R-:W-:Y:S02]  /*f000*/  MOV R2, 0xf020 ;  /* 0x0000f02000027802 */ /* 0x000fe40000000f00 */
[----:B-1234-:R-:W-:Y:S05]  /*f010*/  CALL.REL.NOINC `($__internal_3_$__cuda_sm70_shflsync_idx_p) ;  /* 0x0000006000007944 */ /* 0x01efea0003c00000 */
[----:B------:R-:W-:Y:S01]  /*f020*/  MOV R11, R0 ;  /* 0x00000000000b7202 */ /* 0x000fe20000000f00 */
[----:B------:R-:W-:Y:S05]  /*f030*/  BRA `(.L_x_199) ;  /* 0xffffe73000007947 */ /* 0x000fea000383ffff */
        .weak           $__internal_2_$__cuda_sm70_shflsync_bfly_p
        .type           $__internal_2_$__cuda_sm70_shflsync_bfly_p,@function
        .size           $__internal_2_$__cuda_sm70_shflsync_bfly_p,($__internal_3_$__cuda_sm70_shflsync_idx_p - $__internal_2_$__cuda_sm70_shflsync_bfly_p)
$__internal_2_$__cuda_sm70_shflsync_bfly_p:
[----:B------:R-:W-:Y:S04]  /*f040*/  WARPSYNC R6 ;  /* 0x0000000600007348 */ /* 0x000fe80003800000 */
[----:B------:R1:W2:Y:S02]  /*f050*/  SHFL.BFLY PT, R2, R2, R5, R7 ;  /* 0x0c00000502027389 */ /* 0x0002a400000e0007 */
[----:B-1----:R-:W-:-:S04]  /*f060*/  MOV R5, 0x0 ;  /* 0x0000000000057802 */ /* 0x002fc80000000f00 */
[----:B--2---:R-:W-:Y:S05]  /*f070*/  RET.REL.NODEC R4 `(_ZN7cutlass13device_kernelIN5flash19enable_sm80_to_sm89INS1_16FlashAttnFwdSm80INS1_25CollectiveMainloopFwdSm80ILi8ELi1ELb1EN4cute5tupleIJNS5_1CILi128EEENS7_ILi112EEES8_EEELi128ENS_6half_tEfNS_4arch4Sm80ELb0ELb0ELb1ELb1ELb0ELb0ELb1ELb1EEENS1_21CollectiveEpilogueFwdINS6_IJS8_S8_S9_EEENS6_IJNS7_ILi1EEESH_SH_EEESB_SD_Li256ELb1ELb1ELb1ELb0EEENS1_36VarlenDynamicPersistentTileSchedulerILi128ELi112ELi256ELi256ELb1ELb1ELb0ELb0ELb1ELb1EEEEEEEEEvNT_6ParamsE) ;  /* 0xffff0f8004007950 */ /* 0x004fea0003c3ffff */
        .weak           $__internal_3_$__cuda_sm70_shflsync_idx_p
        .type           $__internal_3_$__cuda_sm70_shflsync_idx_p,@function
        .size           $__internal_3_$__cuda_sm70_shflsync_idx_p,($__internal_4_$__cuda_sm70_shflsync_up_p - $__internal_3_$__cuda_sm70_shflsync_idx_p)
$__internal_3_$__cuda_sm70_shflsync_idx_p:
[----:B------:R-:W-:-:S04]  /*f080*/  MOV R67, 0xffffffff ;  /* 0xffffffff00437802 */ /* 0x000fc80000000f00 */
[----:B------:R-:W-:Y:S04]  /*f090*/  WARPSYNC R67 ;  /* 0x0000004300007348 */ /* 0x000fe80003800000 */
[----:B------:R1:W2:Y:S02]  /*f0a0*/  SHFL.IDX PT, R0, R5, R3, R0 ;  /* 0x0000000305007389 */ /* 0x0002a400000e0000 */
[----:B-1----:R-:W-:-:S04]  /*f0b0*/  MOV R3, 0x0 ;  /* 0x0000000000037802 */ /* 0x002fc80000000f00 */
[----:B--2---:R-:W-:Y:S05]  /*f0c0*/  RET.REL.NODEC R2 `(_ZN7cutlass13device_kernelIN5flash19enable_sm80_to_sm89INS1_16FlashAttnFwdSm80INS1_25CollectiveMainloopFwdSm80ILi8ELi1ELb1EN4cute5tupleIJNS5_1CILi128EEENS7_ILi112EEES8_EEELi128ENS_6half_tEfNS_4arch4Sm80ELb0ELb0ELb1ELb1ELb0ELb0ELb1ELb1EEENS1_21CollectiveEpilogueFwdINS6_IJS8_S8_S9_EEENS6_IJNS7_ILi1EEESH_SH_EEESB_SD_Li256ELb1ELb1ELb1ELb0EEENS1_36VarlenDynamicPersistentTileSchedulerILi128ELi112ELi256ELi256ELb1ELb1ELb0ELb0ELb1ELb1EEEEEEEEEvNT_6ParamsE) ;  /* 0xffff0f3002007950 */ /* 0x004fea0003c3ffff */
        .weak           $__internal_4_$__cuda_sm70_shflsync_up_p
        .type           $__internal_4_$__cuda_sm70_shflsync_up_p,@function
        .size           $__internal_4_$__cuda_sm70_shflsync_up_p,($__internal_5_$__cuda_sm70_votesync_ballot - $__internal_4_$__cuda_sm70_shflsync_up_p)
$__internal_4_$__cuda_sm70_shflsync_up_p:
[----:B------:R-:W-:Y:S02]  /*f0d0*/  IMAD.MOV.U32 R4, RZ, RZ, RZ ;  /* 0x000000ffff047224 */ /* 0x000fe400078e00ff */
[----:B------:R-:W-:-:S04]  /*f0e0*/  IMAD.MOV.U32 R10, RZ, RZ, -0x1 ;  /* 0xffffffffff0a7424 */ /* 0x000fc800078e00ff */
[----:B------:R-:W-:Y:S04]  /*f0f0*/  WARPSYNC R10 ;  /* 0x0000000a00007348 */ /* 0x000fe80003800000 */
[----:B------:R1:W2:Y:S02]  /*f100*/  SHFL.UP PT, R4, R0, R2, R4 ;  /* 0x0400000200047389 */ /* 0x0002a400000e0004 */
[----:B-1----:R-:W-:Y:S02]  /*f110*/  MOV R2, R3 ;  /* 0x0000000300027202 */ /* 0x002fe40000000f00 */
[----:B------:R-:W-:-:S04]  /*f120*/  MOV R3, 0x0 ;  /* 0x0000000000037802 */ /* 0x000fc80000000f00 */
[----:B--2---:R-:W-:Y:S05]  /*f130*/  RET.REL.NODEC R2 `(_ZN7cutlass13device_kernelIN5flash19enable_sm80_to_sm89INS1_16FlashAttnFwdSm80INS1_25CollectiveMainloopFwdSm80ILi8ELi1ELb1EN4cute5tupleIJNS5_1CILi128EEENS7_ILi112EEES8_EEELi128ENS_6half_tEfNS_4arch4Sm80ELb0ELb0ELb1ELb1ELb0ELb0ELb1ELb1EEENS1_21CollectiveEpilogueFwdINS6_IJS8_S8_S9_EEENS6_IJNS7_ILi1EEESH_SH_EEESB_SD_Li256ELb1ELb1ELb1ELb0EEENS1_36VarlenDynamicPersistentTileSchedulerILi128ELi112ELi256ELi256ELb1ELb1ELb0ELb0ELb1ELb1EEEEEEEEEvNT_6ParamsE) ;  /* 0xffff0ec002007950 */ /* 0x004fea0003c3ffff */
        .weak           $__internal_5_$__cuda_sm70_votesync_ballot
        .type           $__internal_5_$__cuda_sm70_votesync_ballot,@function
        .size           $__internal_5_$__cuda_sm70_votesync_ballot,(.L_x_2678 - $__internal_5_$__cuda_sm70_votesync_ballot)
$__internal_5_$__cuda_sm70_votesync_ballot:
[----:B------:R-:W-:Y:S01]  /*f140*/  ISETP.NE.U32.AND P0, PT, R0, 0x1, PT ;  /* 0x000000010000780c */ /* 0x000fe20003f05070 */
[----:B------:R-:W-:-:S04]  /*f150*/  IMAD.MOV.U32 R3, RZ, RZ, -0x1 ;  /* 0xffffffffff037424 */ /* 0x000fc800078e00ff */
[----:B------:R-:W-:Y:S08]  /*f160*/  WARPSYNC R3 ;  /* 0x0000000300007348 */ /* 0x000ff00003800000 */
[----:B------:R-:W-:-:S04]  /*f170*/  VOTE.ANY R0, PT, !P0 ;  /* 0x0000000000007806 */ /* 0x000fc800040e0100 */
[----:B------:R-:W-:Y:S01]  /*f180*/  LOP3.LUT R0, R0, R3, RZ, 0xc0, !PT ;  /* 0x0000000300007212 */ /* 0x000fe200078ec0ff */
[----:B------:R-:W-:-:S04]  /*f190*/  IMAD.MOV.U32 R3, RZ, RZ, 0x0 ;  /* 0x00000000ff037424 */ /* 0x000fc800078e00ff */
[----:B------:R-:W-:Y:S05]  /*f1a0*/  RET.REL.NODEC R2 `(_ZN7cutlass13device_kernelIN5flash19enable_sm80_to_sm89INS1_16FlashAttnFwdSm80INS1_25CollectiveMainloopFwdSm80ILi8ELi1ELb1EN4cute5tupleIJNS5_1CILi128EEENS7_ILi112EEES8_EEELi128ENS_6half_tEfNS_4arch4Sm80ELb0ELb0ELb1ELb1ELb0ELb0ELb1ELb1EEENS1_21CollectiveEpilogueFwdINS6_IJS8_S8_S9_EEENS6_IJNS7_ILi1EEESH_SH_EEESB_SD_Li256ELb1ELb1ELb1ELb0EEENS1_36VarlenDynamicPersistentTileSchedulerILi128ELi112ELi256ELi256ELb1ELb1ELb0ELb0ELb1ELb1EEEEEEEEEvNT_6ParamsE) ;  /* 0xffff0e5002007950 */ /* 0x000fea0003c3ffff */
.L_x_232:
        /* <DEDUP_REMOVED lines=13> */
.L_x_2678:


//--------------------- .text._ZN7cutlass13device_kernelIN5flash19enable_sm80_to_sm89INS1_16FlashAttnFwdSm80INS1_25CollectiveMainloopFwdSm80ILi8ELi1ELb1EN4cute5tupleIJNS5_1CILi128EEENS7_ILi112EEES8_EEELi128ENS_6half_tEfNS_4arch4Sm80ELb0ELb0ELb1ELb1ELb0ELb1ELb1ELb1EEENS1_21CollectiveEpilogueFwdINS6_IJS8_S8_S9_EEENS6_IJNS7_ILi1EEESH_SH_EEESB_SD_Li256ELb1ELb1ELb1ELb0EEENS1_36VarlenDynamicPersistentTileSchedulerILi128ELi112ELi256ELi256ELb1ELb1ELb0ELb0ELb1ELb1EEEEEEEEEvNT_6ParamsE --------------------------
	.section	.text._ZN7cutlass13device_kernelIN5flash19enable_sm80_to_sm89INS1_16FlashAttnFwdSm80INS1_25CollectiveMainloopFwdSm80ILi8ELi1ELb1EN4cute5tupleIJNS5_1CILi128EEENS7_ILi112EEES8_EEELi128ENS_6half_tEfNS_4arch4Sm80ELb0ELb0ELb1ELb1ELb0ELb1ELb1ELb1EEENS1_21CollectiveEpilogueFwdINS6_IJS8_S8_S9_EEENS6_IJNS7_ILi1EEESH_SH_EEESB_SD_Li256ELb1ELb1ELb1ELb0EEENS1_36VarlenDynamicPersistentTileSchedulerILi128ELi112ELi256ELi256ELb1ELb1ELb0ELb0ELb1ELb1EEEEEEEEEvNT_6ParamsE,"ax",@progbits
	.sectioninfo	@"SHI_REGISTERS=255"
	.align	128
.text._ZN7cutlass13device_kernelIN5flash19enable_sm80_to_sm89INS1_16FlashAttnFwdSm80INS1_25CollectiveMainloopFwdSm80ILi8ELi1ELb1EN4cute5tupleIJNS5_1CILi128EEENS7_ILi112EEES8_EEELi128ENS_6half_tEfNS_4arch4Sm80ELb0ELb0ELb1ELb1ELb0ELb1ELb1ELb1EEENS1_21CollectiveEpilogueFwdINS6_IJS8_S8_S9_EEENS6_IJNS7_ILi1EEESH_SH_EEESB_SD_Li256ELb1ELb1ELb1ELb0EEENS1_36VarlenDynamicPersistentTileSchedulerILi128ELi112ELi256ELi256ELb1ELb1ELb0ELb0ELb1ELb1EEEEEEEEEvNT_6ParamsE:
        .type           _ZN7cutlass13device_kernelIN5flash19enable_sm80_to_sm89INS1_16FlashAttnFwdSm80INS1_25CollectiveMainloopFwdSm80ILi8ELi1ELb1EN4cute5tupleIJNS5_1CILi128EEENS7_ILi112EEES8_EEELi128ENS_6half_tEfNS_4arch4Sm80ELb0ELb0ELb1ELb1ELb0ELb1ELb1ELb1EEENS1_21CollectiveEpilogueFwdINS6_IJS8_S8_S9_EEENS6_IJNS7_ILi1EEESH_SH_EEESB_SD_Li256ELb1ELb1ELb1ELb0EEENS1_36VarlenDynamicPersistentTileSchedulerILi128ELi112ELi256ELi256ELb1ELb1ELb0ELb0ELb1ELb1EEEEEEEEEvNT_6ParamsE,@function
        .size           _ZN7cutlass13device_kernelIN5flash19enable_sm80_to_sm89INS1_16FlashAttnFwdSm80INS1_25CollectiveMainloopFwdSm80ILi8ELi1ELb1EN4cute5tupleIJNS5_1CILi128EEENS7_ILi112EEES8_EEELi128ENS_6half_tEfNS_4arch4Sm80ELb0ELb0ELb1ELb1ELb0ELb1ELb1ELb1EEENS1_21CollectiveEpilogueFwdINS6_IJS8_S8_S9_EEENS6_IJNS7_ILi1EEESH_SH_EEESB_SD_Li256ELb1ELb1ELb1ELb0EEENS1_36VarlenDynamicPersistentTileSchedulerILi128ELi112ELi256ELi256ELb1ELb1ELb0ELb0ELb1ELb1EEEEEEEEEvNT_6ParamsE,(.L_x_2683 - _ZN7cutlass13device_kernelIN5flash19enable_sm80_to_sm89INS1_16FlashAttnFwdSm80INS1_25CollectiveMainloopFwdSm80ILi8ELi1ELb1EN4cute5tupleIJNS5_1CILi128EEENS7_ILi112EEES8_EEELi128ENS_6half_tEfNS_4arch4Sm80ELb0ELb0ELb1ELb1ELb0ELb1ELb1ELb1EEENS1_21CollectiveEpilogueFwdINS6_IJS8_S8_S9_EEENS6_IJNS7_ILi1EEESH_SH_EEESB_SD_Li256ELb1ELb1ELb1ELb0EEENS1_36VarlenDynamicPersistentTileSchedulerILi128ELi112ELi256ELi256ELb1ELb1ELb0ELb0ELb1ELb1EEEEEEEEEvNT_6ParamsE)
        .other          _ZN7cutlass13device_kernelIN5flash19enable_sm80_to_sm89INS1_16FlashAttnFwdSm80INS1_25CollectiveMainloopFwdSm80ILi8ELi1ELb1EN4cute5tupleIJNS5_1CILi128EEENS7_ILi112EEES8_EEELi128ENS_6half_tEfNS_4arch4Sm80ELb0ELb0ELb1ELb1ELb0ELb1ELb1ELb1EEENS1_21CollectiveEpilogueFwdINS6_IJS8_S8_S9_EEENS6_IJNS7_ILi1EEESH_SH_EEESB_SD_Li256ELb1ELb1ELb1ELb0EEENS1_36VarlenDynamicPersistentTileSchedulerILi128ELi112ELi256ELi256ELb1ELb1ELb0ELb0ELb1ELb1EEEEEEEEEvNT_6ParamsE,@"STO_CUDA_ENTRY STV_DEFAULT"
_ZN7cutlass13device_kernelIN5flash19enable_sm80_to_sm89INS1_16FlashAttnFwdSm80INS1_25CollectiveMainloopFwdSm80ILi8ELi1ELb1EN4cute5tupleIJNS5_1CILi128EEENS7_ILi112EEES8_EEELi128ENS_6half_tEfNS_4arch4Sm80ELb0ELb0ELb1ELb1ELb0ELb1ELb1ELb1EEENS1_21CollectiveEpilogueFwdINS6_IJS8_S8_S9_EEENS6_IJNS7_ILi1EEESH_SH_EEESB_SD_Li256ELb1ELb1ELb1ELb0EEENS1_36VarlenDynamicPersistentTileSchedulerILi128ELi112ELi256ELi256ELb1ELb1ELb0ELb0ELb1ELb1EEEEEEEEEvNT_6ParamsE:
        /* <DEDUP_REMOVED lines=15> */
[----:B------:R-:W-:-:S02]  /*00f0*/  IMAD.MOV.U32 R8, RZ, RZ, RZ ;  /* 0x000000ffff087224 */ /* 0x000fc400078e00ff */
[----:B-1----:R-:W-:Y:S01]  /*0100*/  IMAD.MOV.U32 R7, RZ, RZ, RZ ;  /* 0x000000ffff077224 */ /* 0x002fe200078e00ff */
        /* <DEDUP_REMOVED lines=13> */
[----:B------:R-:W-:Y:S02]  /*01e0*/  ISETP.GE.U32.AND P1, PT, R15, 0x10, PT ;  /* 0x000000100f00780c */ /* 0x000fe40003f26070 */
[----:B------:R-:W-:Y:S01]  /*01f0*/  MOV R10, RZ ;  /* 0x000000ff000a7202 */ /* 0x000fe20000000f00 */
[----:B--2---:R-:W-:-:S05]  /*0200*/  IMAD R4, R8, R7, RZ ;  /* 0x0000000708047224 */ /* 0x004fca00078e02ff */
[----:B------:R-:W2:Y:S02]  /*0210*/  SHFL.UP PT, R0, R4, 0x1, RZ ;  /* 0x0420000004007989 */ /* 0x000ea400000e00ff */
[----:B--2---:R-:W-:-:S05]  /*0220*/  SEL R0, R0, RZ, P5 ;  /* 0x000000ff00007207 */ /* 0x004fca0002800000 */
[----:B------:R-:W-:-:S05]  /*0230*/  IMAD.IADD R4, R4, 0x1, R0 ;  /* 0x0000000104047824 */ /* 0x000fca00078e0200 */
[----:B------:R-:W2:Y:S02]  /*0240*/  SHFL.UP PT, R0, R4, 0x2, RZ ;  /* 0x0440000004007989 */ /* 0x000ea400000e00ff */
[----:B--2---:R-:W-:-:S04]  /*0250*/  SEL R0, R0, RZ, P4 ;  /* 0x000000ff00007207 */ /* 0x004fc80002000000 */
[----:B------:R-:W-:-:S05]  /*0260*/  IADD3 R4, R4, R0, RZ ;  /* 0x0000000004047210 */ /* 0x000fca0007ffe0ff */
        /* <DEDUP_REMOVED lines=16> */
.L_x_238:
        /* <DEDUP_REMOVED lines=17> */
.L_x_396:
        /* <DEDUP_REMOVED lines=16> */
.L_x_397:
[----:B--2---:R-:W-:-:S05]  /*0580*/  IMAD R0, R0, c[0x0][0x538], RZ ;  /* 0x00014e0000007a24 */ /* 0x004fca00078e02ff */
[----:B------:R-:W-:-:S04]  /*0590*/  IADD3 R6, R0, R6, RZ ;  /* 0x0000000600067210 */ /* 0x000fc80007ffe0ff */
[----:B------:R-:W-:-:S13]  /*05a0*/  ISETP.GT.AND P0, PT, R6, UR4, PT ;  /* 0x0000000406007c0c */ /* 0x000fda000bf04270 */
[----:B-1----:R-:W-:Y:S05]  /*05b0*/  @!P0 BRA `(.L_x_238) ;  /* 0xfffffdb000008947 */ /* 0x002fea000383ffff */
.L_x_234:
[----:B------:R-:W-:-:S05]  /*05c0*/  IADD3 R13, -R0, R6, RZ ;  /* 0x00000006000d7210 */ /* 0x000fca0007ffe1ff */
[----:B------:R-:W-:-:S05]  /*05d0*/  IMAD R0, R4, c[0x0][0x538], R13 ;  /* 0x00014e0004007a24 */ /* 0x000fca00078e020d */
[----:B------:R-:W-:Y:S01]  /*05e0*/  ISETP.GT.AND P0, PT, R0, UR4, PT ;  /* 0x0000000400007c0c */ /* 0x000fe2000bf04270 */
[----:B------:R-:W-:-:S12]  /*05f0*/  BRA.DIV ~URZ, `(.L_x_239) ;  /* 0x000183b27f007947 */ /* 0x000fd8000b800000 */
[----:B------:R-:W-:-:S04]  /*0600*/  VOTE.ANY R5, PT, !P0 ;  /* 0x0000000000057806 */ /* 0x000fc800040e0100 */
.L_x_398:
[----:B------:R1:W2:Y:S01]  /*0610*/  POPC R14, R5 ;  /* 0x00000005000e7309 */ /* 0x0002a20000000000 */
[----:B------:R-:W-:Y:S05]  /*0620*/  BRA.DIV ~URZ, `(.L_x_240) ;  /* 0x000183d27f007947 */ /* 0x000fea000b800000 */
[----:B--2---:R2:W3:Y:S01]  /*0630*/  SHFL.IDX PT, R12, R8, R14, 0x1f ;  /* 0x00001f0e080c7589 */ /* 0x0044e200000e0000 */
[----:B------:R-:W-:-:S03]  /*0640*/  MOV R6, RZ ;  /* 0x000000ff00067202 */ /* 0x000fc60000000f00 */
[----:B------:R2:W4:Y:S04]  /*0650*/  SHFL.IDX PT, R11, R7, R14, 0x1f ;  /* 0x00001f0e070b7589 */ /* 0x00052800000e0000 */
.L_x_399:
[----:B------:R-:W-:Y:S01]  /*0660*/  ISETP.NE.AND P0, PT, R5, RZ, PT ;  /* 0x000000ff0500720c */ /* 0x000fe20003f05270 */
[----:B------:R-:W-:-:S12]  /*0670*/  BSSY B0, `(.L_x_241) ;  /* 0x0000005000007945 */ /* 0x000fd80003800000 */
[----:B------:R-:W-:Y:S05]  /*0680*/  @!P0 BRA `(.L_x_242) ;  /* 0x0000003000008947 */ /* 0x000fea0003800000 */
[----:B------:R-:W-:Y:S01]  /*0690*/  IADD3 R3, R14, -0x1, RZ ;  /* 0xffffffff0e037810 */ /* 0x000fe20007ffe0ff */
[----:B------:R-:W-:Y:S05]  /*06a0*/  BRA.DIV ~URZ, `(.L_x_243) ;  /* 0x000184327f007947 */ /* 0x000fea000b800000 */
[----:B------:R1:W2:Y:S02]  /*06b0*/  SHFL.IDX PT, R6, R4, R3, 0x1f ;  /* 0x00001f0304067589 */ /* 0x0002a400000e0000 */
.L_x_242:
[----:B------:R-:W-:Y:S05]  /*06c0*/  BSYNC B0 ;  /* 0x0000000000007941 */ /* 0x000fea0003800000 */
.L_x_241:
[----:B---3--:R-:W-:Y:S01]  /*06d0*/  IABS R0, R12 ;  /* 0x0000000c00007213 */ /* 0x008fe20000000000 */
[----:B-12---:R-:W-:-:S04]  /*06e0*/  IMAD R4, R6, c[0x0][0x538], R13 ;  /* 0x00014e0006047a24 */ /* 0x006fc800078e020d */
[----:B------:R-:W-:Y:S01]  /*06f0*/  IMAD.MOV.U32 R5, RZ, RZ, R0 ;  /* 0x000000ffff057224 */ /* 0x000fe200078e0000 */
[----:B----4-:R-:W-:Y:S01]  /*0700*/  IABS R0, R11 ;  /* 0x0000000b00007213 */ /* 0x010fe20000000000 */
[----:B------:R1:W-:Y:S01]  /*0710*/  STL [R1+0x38], R4 ;  /* 0x0000380401007387 */ /* 0x0003e20000100800 */
[----:B------:R-:W-:Y:S01]  /*0720*/  IADD3 R9, -R4, UR4, RZ ;  /* 0x0000000404097c10 */ /* 0x000fe2000fffe1ff */
[----:B------:R-:W2:Y:S02]  /*0730*/  I2F.RP R2, R5 ;  /* 0x0000000500027306 */ /* 0x000ea40000209400 */
[----:B------:R-:W-:Y:S01]  /*0740*/  IMAD.MOV.U32 R7, RZ, RZ, R0 ;  /* 0x000000ffff077224 */ /* 0x000fe200078e0000 */
[----:B------:R-:W-:Y:S02]  /*0750*/  IABS R6, R9 ;  /* 0x0000000900067213 */ /* 0x000fe40000000000 */
[----:B------:R-:W-:-:S03]  /*0760*/  IABS R0, R12 ;  /* 0x0000000c00007213 */ /* 0x000fc60000000000 */
[----:B------:R-:W-:Y:S01]  /*0770*/  I2F.RP R8, R7 ;  /* 0x0000000700087306 */ /* 0x000fe20000209400 */
[----:B------:R-:W-:-:S07]  /*0780*/  IADD3 R0, RZ, -R0, RZ ;  /* 0x80000000ff007210 */ /* 0x000fce0007ffe0ff */
[----:B--2---:R-:W2:Y:S02]  /*0790*/  MUFU.RCP R2, R2 ;  /* 0x0000000200027308 */ /* 0x004ea40000001000 */
[----:B--2---:R-:W-:-:S06]  /*07a0*/  IADD3 R2, R2, 0xffffffe, RZ ;  /* 0x0ffffffe02027810 */ /* 0x004fcc0007ffe0ff */
[----:B------:R-:W2:Y:S02]  /*07b0*/  F2I.FTZ.U32.TRUNC.NTZ R3, R2 ;  /* 0x0000000200037305 */ /* 0x000ea4000021f000 */
[----:B--2---:R-:W-:-:S04]  /*07c0*/  IMAD.MOV R2, RZ, RZ, -R3 ;  /* 0x000000ffff027224 */ /* 0x004fc800078e0a03 */
[----:B-1----:R-:W-:Y:S02]  /*07d0*/  IMAD R4, R2, R5, RZ ;  /* 0x0000000502047224 */ /* 0x002fe400078e02ff */
        /* <DEDUP_REMOVED lines=52> */
.L_x_235:
[----:B------:R-:W-:Y:S01]  /*0b20*/  MOV R0, UR4 ;  /* 0x0000000400007c02 */ /* 0x000fe20008000f00 */
[----:B------:R-:W-:Y:S04]  /*0b30*/  STL [R1+0x3c], RZ ;  /* 0x00003cff01007387 */ /* 0x000fe80000100800 */
[----:B------:R-:W-:Y:S04]  /*0b40*/  STL [R1+0x40], RZ ;  /* 0x000040ff01007387 */ /* 0x000fe80000100800 */
[----:B------:R1:W-:Y:S02]  /*0b50*/  STL [R1+0x38], R0 ;  /* 0x0000380001007387 */ /* 0x0003e40000100800 */
[----:B-1----:R-:W-:-:S05]  /*0b60*/  MOV R0, c[0x0][0x53c] ;  /* 0x00014f0000007a02 */ /* 0x002fca0000000f00 */
[----:B------:R1:W-:Y:S02]  /*0b70*/  STL [R1+0x44], R0 ;  /* 0x0000440001007387 */ /* 0x0003e40000100800 */
.L_x_244:
        /* <DEDUP_REMOVED lines=8> */
.L_x_233:
[----:B------:R-:W2:Y:S02]  /*0c00*/  LDL R0, [R1+0x44] ;  /* 0x0000440001007983 */ /* 0x000ea40000100800 */
[----:B--2---:R-:W-:-:S13]  /*0c10*/  ISETP.GE.AND P0, PT, R0, c[0x0][0x53c], PT ;  /* 0x00014f0000007a0c */ /* 0x004fda0003f06270 */
[----:B------:R-:W-:Y:S05]  /*0c20*/  @P0 EXIT ;  /* 0x000000000000094d */ /* 0x000fea0003800000 */
[----:B------:R-:W2:Y:S02]  /*0c30*/  S2R R15, SR_TID.X ;  /* 0x00000000000f7919 */ /* 0x000ea40000002100 */
[----:B--2---:R-:W-:-:S04]  /*0c40*/  SHF.R.S32.HI R13, RZ, 0x1f, R15 ;  /* 0x0000001fff0d7819 */ /* 0x004fc8000001140f */
[CC--:B------:R-:W-:Y:S02]  /*0c50*/  LEA.HI R3, R13.reuse, R15.reuse, RZ, 0x4 ;  /* 0x0000000f0d037211 */ /* 0x0c0fe400078f20ff */
[CC--:B------:R-:W-:Y:S02]  /*0c60*/  LEA.HI R14, R13.reuse, R15.reuse, RZ, 0x3 ;  /* 0x0000000f0d0e7211 */ /* 0x0c0fe400078f18ff */
[----:B-1----:R-:W-:Y:S02]  /*0c70*/  SHF.R.S32.HI R4, RZ, 0x4, R3 ;  /* 0x00000004ff047819 */ /* 0x002fe40000011403 */
[----:B------:R-:W-:Y:S02]  /*0c80*/  LEA.HI R8, R13, R15, RZ, 0x2 ;  /* 0x0000000f0d087211 */ /* 0x000fe400078f10ff */
[----:B------:R-:W-:Y:S02]  /*0c90*/  LEA.HI R0, R3, R4, RZ, 0x1 ;  /* 0x0000000403007211 */ /* 0x000fe400078f08ff */
[----:B------:R-:W-:-:S02]  /*0ca0*/  SHF.R.S32.HI R229, RZ, 0x3, R14 ;  /* 0x00000003ffe57819 */ /* 0x000fc4000001140e */
[----:B------:R-:W-:Y:S02]  /*0cb0*/  LOP3.LUT R0, R0, 0xfffffffe, RZ, 0xc0, !PT ;  /* 0xfffffffe00007812 */ /* 0x000fe400078ec0ff */
[----:B------:R-:W-:Y:S02]  /*0cc0*/  LOP3.LUT R5, R14, 0xfffffff8, RZ, 0xc0, !PT ;  /* 0xfffffff80e057812 */ /* 0x000fe400078ec0ff */
[----:B------:R-:W-:Y:S01]  /*0cd0*/  SHF.R.S32.HI R6, RZ, 0x2, R8 ;  /* 0x00000002ff067819 */ /* 0x000fe20000011408 */
[----:B------:R-:W-:Y:S01]  /*0ce0*/  IMAD.IADD R12, R4, 0x1, -R0 ;  /* 0x00000001040c7824 */ /* 0x000fe200078e0a00 */
[----:B------:R-:W-:Y:S01]  /*0cf0*/  SHF.R.S32.HI R2, RZ, 0x1f, R8 ;  /* 0x0000001fff027819 */ /* 0x000fe20000011408 */
[----:B------:R-:W-:Y:S01]  /*0d00*/  IMAD.SHL.U32 R4, R229, 0x40, RZ ;  /* 0x00000040e5047824 */ /* 0x000fe200078e00ff */
[----:B------:R-:W-:Y:S01]  /*0d10*/  LOP3.LUT R0, R3, 0xfffffff0, RZ, 0xc0, !PT ;  /* 0xfffffff003007812 */ /* 0x000fe200078ec0ff */
[----:B------:R-:W-:Y:S01]  /*0d20*/  IMAD.IADD R16, R15, 0x1, -R5 ;  /* 0x000000010f107824 */ /* 0x000fe200078e0a05 */
[----:B------:R-:W-:-:S02]  /*0d30*/  LEA.HI R2, R2, R6, RZ, 0x3 ;  /* 0x0000000602027211 */ /* 0x000fc400078f18ff */
[----:B------:R-:W-:Y:S01]  /*0d40*/  LOP3.LUT R3, R4, 0x1c0, RZ, 0xc0, !PT ;  /* 0x000001c004037812 */ /* 0x000fe200078ec0ff */
[----:B------:R-:W-:Y:S01]  /*0d50*/  IMAD.SHL.U32 R209, R16, 0x8, RZ ;  /* 0x0000000810d17824 */ /* 0x000fe200078e00ff */
[----:B------:R-:W-:Y:S01]  /*0d60*/  LOP3.LUT R2, R2, 0xfffffff8, RZ, 0xc0, !PT ;  /* 0xfffffff802027812 */ /* 0x000fe200078ec0ff */
[----:B------:R-:W-:Y:S01]  /*0d70*/  IMAD.IADD R0, R15, 0x1, -R0 ;  /* 0x000000010f007824 */ /* 0x000fe200078e0a00 */
[----:B------:R-:W-:Y:S02]  /*0d80*/  SHF.R.U32.HI R5, RZ, 0x3, R3 ;  /* 0x00000003ff057819 */ /* 0x000fe40000011603 */
[----:B------:R-:W-:Y:S01]  /*0d90*/  LOP3.LUT R3, R3, 0x38, R209, 0xf8, !PT ;  /* 0x0000003803037812 */ /* 0x000fe200078ef8d1 */
[----:B------:R-:W-:Y:S01]  /*0da0*/  IMAD.IADD R2, R6, 0x1, -R2 ;  /* 0x0000000106027824 */ /* 0x000fe200078e0a02 */
[----:B------:R-:W-:Y:S02]  /*0db0*/  LEA.HI R6, R13, R15, RZ, 0x5 ;  /* 0x0000000f0d067211 */ /* 0x000fe400078f28ff */
[----:B------:R-:W-:-:S02]  /*0dc0*/  LOP3.LUT R4, R8, 0xfffffffc, RZ, 0xc0, !PT ;  /* 0xfffffffc08047812 */ /* 0x000fc400078ec0ff */
[----:B------:R-:W-:Y:S02]  /*0dd0*/  SHF.R.S32.HI R7, RZ, 0x1f, R0 ;  /* 0x0000001fff077819 */ /* 0x000fe40000011400 */
[----:B------:R-:W-:Y:S02]  /*0de0*/  LOP3.LUT R9, R3, R5, RZ, 0x3c, !PT ;  /* 0x0000000503097212 */ /* 0x000fe400078e3cff */
[----:B------:R-:W-:Y:S01]  /*0df0*/  SHF.R.S32.HI R3, RZ, 0x5, R6 ;  /* 0x00000005ff037819 */ /* 0x000fe20000011406 */
[----:B------:R-:W-:Y:S01]  /*0e00*/  IMAD.IADD R6, R15, 0x1, -R4 ;  /* 0x000000010f067824 */ /* 0x000fe200078e0a04 */
[----:B------:R-:W-:Y:S01]  /*0e10*/  LEA.HI R10, R7, R0, RZ, 0x3 ;  /* 0x00000000070a7211 */ /* 0x000fe200078f18ff */
[C---:B------:R-:W-:Y:S01]  /*0e20*/  IMAD.SHL.U32 R4, R2.reuse, 0x40, RZ ;  /* 0x0000004002047824 */ /* 0x040fe200078e00ff */
[----:B------:R-:W-:Y:S01]  /*0e30*/  R2P PR, R2, 0x6 ;  /* 0x0000000602007804 */ /* 0x000fe20000000000 */
[----:B------:R-:W-:Y:S01]  /*0e40*/  IMAD.SHL.U32 R11, R3, 0x400, RZ ;  /* 0x00000400030b7824 */ /* 0x000fe200078e00ff */
[----:B------:R-:W-:-:S02]  /*0e50*/  LOP3.LUT R5, R10, 0xfffffff8, RZ, 0xc0, !PT ;  /* 0xfffffff80a057812 */ /* 0x000fc400078ec0ff */
[----:B------:R-:W-:Y:S02]  /*0e60*/  LOP3.LUT R4, R4, 0x1c0, RZ, 0xc0, !PT ;  /* 0x000001c004047812 */ /* 0x000fe400078ec0ff */
[----:B------:R-:W-:Y:S01]  /*0e70*/  LOP3.LUT R3, R2, 0x1, RZ, 0xc0, !PT ;  /* 0x0000000102037812 */ /* 0x000fe200078ec0ff */
[----:B------:R-:W-:Y:S01]  /*0e80*/  IMAD.IADD R7, R0, 0x1, -R5 ;  /* 0x0000000100077824 */ /* 0x000fe200078e0a05 */
[----:B------:R-:W-:Y:S01]  /*0e90*/  LEA.HI R0, R4, R4, RZ, 0x1d ;  /* 0x0000000404007211 */ /* 0x000fe200078fe8ff */
[----:B------:R-:W-:Y:S01]  /*0ea0*/  IMAD R2, R6, 0x2, R11 ;  /* 0x0000000206027824 */ /* 0x000fe200078e020b */
[----:B------:R-:W-:Y:S01]  /*0eb0*/  ISETP.NE.U32.AND P0, PT, R3, 0x1, PT ;  /* 0x000000010300780c */ /* 0x000fe20003f05070 */
[----:B------:R-:W-:Y:S01]  /*0ec0*/  IMAD.SHL.U32 R3, R16, 0x40, RZ ;  /* 0x0000004010037824 */ /* 0x000fe200078e00ff */
[----:B------:R-:W-:Y:S01]  /*0ed0*/  LEA.HI R4, R13, R15, RZ, 0x6 ;  /* 0x0000000f0d047211 */ /* 0x000fe200078f30ff */
[----:B------:R-:W-:Y:S01]  /*0ee0*/  IMAD.IADD R8, R2, 0x1, R0 ;  /* 0x0000000102087824 */ /* 0x000fe200078e0200 */
[C---:B------:R-:W-:Y:S01]  /*0ef0*/  LOP3.LUT P4, RZ, R7.reuse, 0x2, RZ, 0xc0, !PT ;  /* 0x0000000207ff7812 */ /* 0x040fe2000788c0ff */
[----:B------:R-:W-:Y:S01]  /*0f00*/  IMAD.SHL.U32 R0, R7, 0x40, RZ ;  /* 0x0000004007007824 */ /* 0x000fe200078e00ff */
[----:B------:R-:W-:Y:S01]  /*0f10*/  LOP3.LUT R2, R3, 0x1c0, RZ, 0xc0, !PT ;  /* 0x000001c003027812 */ /* 0x000fe200078ec0ff */
[----:B------:R-:W-:Y:S01]  /*0f20*/  IMAD.SHL.U32 R3, R4, 0x8, RZ ;  /* 0x0000000804037824 */ /* 0x000fe200078e00ff */
[----:B------:R-:W-:Y:S01]  /*0f30*/  LOP3.LUT P3, RZ, R7, 0x4, RZ, 0xc0, !PT ;  /* 0x0000000407ff7812 */ /* 0x000fe2000786c0ff */
[----:B------:R-:W-:Y:S01]  /*0f40*/  IMAD.SHL.U32 R4, R12, 0x8, RZ ;  /* 0x000000080c047824 */ /* 0x000fe200078e00ff */
[----:B------:R-:W-:Y:S01]  /*0f50*/  LOP3.LUT R0, R0, 0x1c0, RZ, 0xc0, !PT ;  /* 0x000001c000007812 */ /* 0x000fe200078ec0ff */
[----:B------:R-:W-:Y:S01]  /*0f60*/  IMAD.MOV.U32 R7, RZ, RZ, 0x40 ;  /* 0x00000040ff077424 */ /* 0x000fe200078e00ff */
[----:B------:R-:W-:-:S02]  /*0f70*/  LOP3.LUT R6, R2, 0x8, R14, 0xf8, !PT ;  /* 0x0000000802067812 */ /* 0x000fc400078ef80e */
[----:B------:R-:W-:Y:S02]  /*0f80*/  SHF.R.U32.HI R5, RZ, 0x3, R2 ;  /* 0x00000003ff057819 */ /* 0x000fe40000011602 */
[----:B------:R-:W-:Y:S02]  /*0f90*/  LOP3.LUT R2, R0, 0x8, R4, 0xf8, !PT ;  /* 0x0000000800027812 */ /* 0x000fe400078ef804 */
[----:B------:R-:W-:Y:S02]  /*0fa0*/  SHF.R.U32.HI R0, RZ, 0x3, R0 ;  /* 0x00000003ff007819 */ /* 0x000fe40000011600 */
[----:B------:R-:W-:Y:S01]  /*0fb0*/  LOP3.LUT R6, R6, R5, RZ, 0x3c, !PT ;  /* 0x0000000506067212 */ /* 0x000fe200078e3cff */
[----:B------:R-:W-:Y:S01]  /*0fc0*/  IMAD.SHL.U32 R5, R8, 0x2, RZ ;  /* 0x0000000208057824 */ /* 0x000fe200078e00ff */
[----:B------:R-:W-:Y:S01]  /*0fd0*/  LOP3.LUT R0, R2, R0, RZ, 0x3c, !PT ;  /* 0x0000000002007212 */ /* 0x000fe200078e3cff */
[----:B------:R-:W-:Y:S01]  /*0fe0*/  IMAD.SHL.U32 R2, R10, 0x40, RZ ;  /* 0x000000400a027824 */ /* 0x000fe200078e00ff */
[----:B------:R-:W-:Y:S01]  /*0ff0*/  LOP3.LUT R3, R3, 0xfffffe00, RZ, 0xc0, !PT ;  /* 0xfffffe0003037812 */ /* 0x000fe200078ec0ff */
[----:B------:R-:W-:Y:S01]  /*1000*/  IMAD.MOV.U32 R8, RZ, RZ, 0x20 ;  /* 0x00000020ff087424 */ /* 0x000fe200078e00ff */
[----:B------:R-:W-:-:S02]  /*1010*/  IADD3 R4, R5, 0x80, RZ ;  /* 0x0000008005047810 */ /* 0x000fc40007ffe0ff */
[----:B------:R-:W-:Y:S02]  /*1020*/  IADD3 R15, R5, 0x70, RZ ;  /* 0x00000070050f7810 */ /* 0x000fe40007ffe0ff */
[----:B------:R-:W-:Y:S01]  /*1030*/  LOP3.LUT R2, R0, 0xfffffe00, R2, 0xf8, !PT ;  /* 0xfffffe0000027812 */ /* 0x000fe200078ef802 */
[----:B------:R-:W-:Y:S01]  /*1040*/  IMAD.SHL.U32 R0, R16, 0x4, RZ ;  /* 0x0000000410007824 */ /* 0x000fe200078e00ff */
[----:B------:R-:W-:Y:S02]  /*1050*/  @P0 IADD3 R15, R4, 0x10, RZ ;  /* 0x00000010040f0810 */ /* 0x000fe40007ffe0ff */
[----:B------:R-:W-:Y:S02]  /*1060*/  IADD3 R4, R229, 0x20, RZ ;  /* 0x00000020e5047810 */ /* 0x000fe40007ffe0ff */
[----:B------:R-:W-:Y:S01]  /*1070*/  LOP3.LUT R9, R9, R3, RZ, 0xfc, !PT ;  /* 0x0000000309097212 */ /* 0x000fe200078efcff */
[----:B------:R-:W-:Y:S01]  /*1080*/  IMAD R3, R12, 0x200, R6 ;  /* 0x000002000c037824 */ /* 0x000fe200078e0206 */
[----:B------:R-:W-:Y:S01]  /*1090*/  IADD3 R4, R229, 0x60, RZ ;  /* 0x00000060e5047810 */ /* 0x000fe20007ffe0ff */
[----:B------:R-:W-:Y:S01]  /*10a0*/  STL [R1+0x4c], R15 ;  /* 0x00004c0f01007387 */ /* 0x000fe20000100800 */
[----:B------:R-:W-:Y:S01]  /*10b0*/  SEL R4, R7, 0xffffffc0, !P2 ;  /* 0xffffffc007047807 */ /* 0x000fe20005000000 */
[----:B------:R-:W-:Y:S01]  /*10c0*/  IMAD.SHL.U32 R210, R9, 0x2, RZ ;  /* 0x0000000209d27824 */ /* 0x000fe200078e00ff */
[----:B------:R-:W-:-:S02]  /*10d0*/  IADD3 R6, R229, 0x40, RZ ;  /* 0x00000040e5067810 */ /* 0x000fc40007ffe0ff */
[----:B------:R-:W-:Y:S02]  /*10e0*/  SEL R6, R8, 0xffffffe0, !P1 ;  /* 0xffffffe008067807 */ /* 0x000fe40004800000 */
[----:B------:R-:W-:Y:S02]  /*10f0*/  IADD3 R68, R0, 0x20, RZ ;  /* 0x0000002000447810 */ /* 0x000fe40007ffe0ff */
[----:B------:R-:W-:Y:S01]  /*1100*/  SEL R0, R7, 0xffffffc0, !P3 ;  /* 0xffffffc007007807 */ /* 0x000fe20005800000 */
[C---:B------:R-:W-:Y:S01]  /*1110*/  IMAD.IADD R7, R5.reuse, 0x1, R4 ;  /* 0x0000000105077824 */ /* 0x040fe200078e0204 */
[C---:B------:R-:W-:Y:S01]  /*1120*/  LEA R202, R2.reuse, 0x100, 0x1 ;  /* 0x0000010002ca7811 */ /* 0x040fe200078e08ff */
[----:B------:R-:W-:Y:S01]  /*1130*/  IMAD.IADD R10, R5, 0x1, R6 ;  /* 0x00000001050a7824 */ /* 0x000fe200078e0206 */
[----:B------:R-:W-:Y:S01]  /*1140*/  LEA R201, R3, 0x8100, 0x1 ;  /* 0x0000810003c97811 */ /* 0x000fe200078e08ff */
[----:B------:R-:W-:Y:S01]  /*1150*/  IMAD.IADD R5, R2, 0x1, R11 ;  /* 0x0000000102057824 */ /* 0x000fe200078e020b */
[----:B------:R1:W-:Y:S01]  /*1160*/  STL [R1+0x64], R7 ;  /* 0x0000640701007387 */ /* 0x0003e20000100800 */
[--C-:B------:R-:W-:Y:S01]  /*1170*/  IMAD.IADD R2, R6, 0x1, R15.reuse ;  /* 0x0000000106027824 */ /* 0x100fe200078e020f */
[----:B------:R-:W-:Y:S01]  /*1180*/  SEL R3, R8, 0xffffffe0, !P4 ;  /* 0xffffffe008037807 */ /* 0x000fe20006000000 */
[----:B------:R-:W-:Y:S01]  /*1190*/  IMAD.IADD R6, R4, 0x1, R15 ;  /* 0x0000000104067824 */ /* 0x000fe200078e020f */
[----:B------:R-:W-:Y:S01]  /*11a0*/  STL [R1+0x54], R10 ;  /* 0x0000540a01007387 */ /* 0x000fe20000100800 */
[----:B------:R-:W-:Y:S01]  /*11b0*/  IADD3 R228, -R229, 0x70, RZ ;  /* 0x00000070e5e47810 */ /* 0x000fe20007ffe1ff */
[--C-:B------:R-:W-:Y:S01]  /*11c0*/  IMAD.IADD R205, R0, 0x1, R202.reuse ;  /* 0x0000000100cd7824 */ /* 0x100fe200078e02ca */
[----:B------:R-:W-:Y:S01]  /*11d0*/  IADD3 R209, R209, 0x40, RZ ;  /* 0x00000040d1d17810 */ /* 0x000fe20007ffe0ff */
[----:B------:R-:W-:Y:S01]  /*11e0*/  IMAD.IADD R203, R3, 0x1, R202 ;  /* 0x0000000103cb7824 */ /* 0x000fe200078e02ca */
[----:B------:R-:W-:-:S03]  /*11f0*/  LEA R207, R5, 0x100, 0x1 ;  /* 0x0000010005cf7811 */ /* 0x000fc600078e08ff */
[----:B------:R-:W-:Y:S02]  /*1200*/  IMAD.IADD R204, R0, 0x1, R203 ;  /* 0x0000000100cc7824 */ /* 0x000fe400078e02cb */
[----:B-1----:R-:W-:-:S05]  /*1210*/  IMAD.IADD R7, R4, 0x1, R10 ;  /* 0x0000000104077824 */ /* 0x002fca00078e020a */
[----:B------:R-:W-:Y:S04]  /*1220*/  STL [R1+0x60], R7 ;  /* 0x0000600701007387 */ /* 0x000fe80000100800 */
[----:B------:R-:W-:Y:S04]  /*1230*/  STL [R1+0x5c], R6 ;  /* 0x00005c0601007387 */ /* 0x000fe80000100800 */
[----:B------:R1:W-:Y:S02]  /*1240*/  STL [R1+0x50], R2 ;  /* 0x0000500201007387 */ /* 0x0003e40000100800 */
[----:B-1----:R-:W-:-:S05]  /*1250*/  IMAD.IADD R2, R2, 0x1, R4 ;  /* 0x0000000102027824 */ /* 0x002fca00078e0204 */
[----:B------:R1:W-:Y:S02]  /*1260*/  STL [R1+0x58], R2 ;  /* 0x0000580201007387 */ /* 0x0003e40000100800 */
.L_x_395:
[----:B------:R-:W2:Y:S01]  /*1270*/  LDL R0, [R1+0x44] ;  /* 0x0000440001007983 */ /* 0x000ea20000100800 */
[----:B------:R-:W-:Y:S01]  /*1280*/  IMAD.MOV.U32 R12, RZ, RZ, 0x4 ;  /* 0x00000004ff0c7424 */ /* 0x000fe200078e00ff */
[----:B------:R-:W-:Y:S02]  /*1290*/  ISETP.NE.U32.AND P4, PT, RZ, c[0x0][0x360], PT ;  /* 0x0000d800ff007a0c */ /* 0x000fe40003f85070 */
[----:B------:R-:W-:Y:S01]  /*12a0*/  ISETP.NE.U32.AND P0, PT, RZ, c[0x0][0x370], PT ;  /* 0x0000dc00ff007a0c */ /* 0x000fe20003f05070 */
[----:B------:R-:W3:Y:S01]  /*12b0*/  LDL R13, [R1+0x40] ;  /* 0x00004000010d7983 */ /* 0x000ee20000100800 */
[----:B------:R-:W-:Y:S01]  /*12c0*/  ISETP.NE.AND.EX P4, PT, RZ, c[0x0][0x364], PT, P4 ;  /* 0x0000d900ff007a0c */ /* 0x000fe20003f85340 */
[----:B-12---:R-:W-:-:S05]  /*12d0*/  IMAD.WIDE R2, R0, R12, c[0x0][0x588] ;  /* 0x0001620000027625 */ /* 0x006fca00078e020c */
[----:B------:R-:W2:Y:S01]  /*12e0*/  LDG.E R34, [R2.64] ;  /* 0x0000000a02227981 */ /* 0x000ea2000c1e1900 */
[----:B------:R-:W-:Y:S01]  /*12f0*/  ISETP.NE.AND.EX P2, PT, RZ, c[0x0][0x374], PT, P0 ;  /* 0x0000dd00ff007a0c */ /* 0x000fe20003f45300 */
[----:B------:R-:W-:Y:S01]  /*1300*/  IMAD.MOV.U32 R172, RZ, RZ, RZ ;  /* 0x000000ffffac7224 */ /* 0x000fe200078e00ff */
[----:B------:R-:W-:Y:S02]  /*1310*/  ISETP.NE.U32.AND P3, PT, RZ, c[0x0][0x348], PT ;  /* 0x0000d200ff007a0c */ /* 0x000fe40003f65070 */
[----:B------:R-:W-:Y:S02]  /*1320*/  ISETP.NE.U32.AND P5, PT, RZ, c[0x0][0x358], PT ;  /* 0x0000d600ff007a0c */ /* 0x000fe40003fa5070 */
[----:B------:R-:W-:Y:S02]  /*1330*/  ISETP.NE.AND.EX P3, PT, RZ, c[0x0][0x34c], PT, P3 ;  /* 0x0000d300ff007a0c */ /* 0x000fe40003f65330 */
[----:B------:R-:W-:Y:S01]  /*1340*/  ISETP.NE.AND.EX P5, PT, RZ, c[0x0][0x35c], PT, P5 ;  /* 0x0000d700ff007a0c */ /* 0x000fe20003fa5350 */
[----:B------:R-:W-:-:S02]  /*1350*/  IMAD.MOV.U32 R166, RZ, RZ, RZ ;  /* 0x000000ffffa67224 */ /* 0x000fc400078e00ff */
[----:B------:R-:W-:Y:S02]  /*1360*/  IMAD.MOV.U32 R171, RZ, RZ, RZ ;  /* 0x000000ffffab7224 */ /* 0x000fe400078e00ff */
[----:B------:R-:W-:Y:S01]  /*1370*/  IMAD.MOV.U32 R11, RZ, RZ, RZ ;  /* 0x000000ffff0b7224 */ /* 0x000fe200078e00ff */
[----:B--2---:R-:W-:Y:S02]  /*1380*/  SHF.R.S32.HI R146, RZ, 0x1f, R34 ;  /* 0x0000001fff927819 */ /* 0x004fe40000011422 */
[C---:B------:R-:W-:Y:S02]  /*1390*/  @P4 LEA R2, P0, R34.reuse, c[0x0][0x360], 0x2 ;  /* 0x0000d80022024a11 */ /* 0x040fe400078010ff */
[C---:B------:R-:W-:Y:S02]  /*13a0*/  @P2 LEA R4, P1, R34.reuse, c[0x0][0x370], 0x2 ;  /* 0x0000dc0022042a11 */ /* 0x040fe400078210ff */
[----:B------:R-:W-:Y:S02]  /*13b0*/  @P4 LEA.HI.X R3, R34, c[0x0][0x364], R146, 0x2, P0 ;  /* 0x0000d90022034a11 */ /* 0x000fe400000f1492 */
[----:B------:R-:W-:-:S02]  /*13c0*/  ISETP.NE.U32.AND P0, PT, RZ, c[0x0][0x350], PT ;  /* 0x0000d400ff007a0c */ /* 0x000fc40003f05070 */
[----:B------:R-:W-:Y:S01]  /*13d0*/  @P2 LEA.HI.X R5, R34, c[0x0][0x374], R146, 0x2, P1 ;  /* 0x0000dd0022052a11 */ /* 0x000fe200008f1492 */
[----:B------:R1:W5:Y:S01]  /*13e0*/  @P4 LDG.E R174, [R2.64] ;  /* 0x0000000a02ae4981 */ /* 0x000362000c1e1900 */
[----:B------:R-:W-:-:S03]  /*13f0*/  ISETP.NE.AND.EX P6, PT, RZ, c[0x0][0x354], PT, P0 ;  /* 0x0000d500ff007a0c */ /* 0x000fc60003fc5300 */
[----:B------:R2:W5:Y:S01]  /*1400*/  @P2 LDG.E R172, [R4.64] ;  /* 0x0000000a04ac2981 */ /* 0x000562000c1e1900 */
[----:B------:R-:W-:-:S04]  /*1410*/  LEA R6, P2, R34, c[0x0][0x348], 0x2 ;  /* 0x0000d20022067a11 */ /* 0x000fc800078410ff */
[----:B------:R-:W-:-:S05]  /*1420*/  LEA.HI.X R7, R34, c[0x0][0x34c], R146, 0x2, P2 ;  /* 0x0000d30022077a11 */ /* 0x000fca00010f1492 */
[----:B------:R4:W5:Y:S01]  /*1430*/  @P3 LDG.E R166, [R6.64] ;  /* 0x0000000a06a63981 */ /* 0x000962000c1e1900 */
[C---:B-1----:R-:W-:Y:S02]  /*1440*/  LEA R2, P0, R34.reuse, c[0x0][0x358], 0x2 ;  /* 0x0000d60022027a11 */ /* 0x042fe400078010ff */
[C---:B--2---:R-:W-:Y:S02]  /*1450*/  LEA R4, P1, R34.reuse, c[0x0][0x350], 0x2 ;  /* 0x0000d40022047a11 */ /* 0x044fe400078210ff */
[C-C-:B------:R-:W-:Y:S02]  /*1460*/  LEA.HI.X R3, R34.reuse, c[0x0][0x35c], R146.reuse, 0x2, P0 ;  /* 0x0000d70022037a11 */ /* 0x140fe400000f1492 */
[----:B------:R-:W-:-:S03]  /*1470*/  LEA.HI.X R5, R34, c[0x0][0x354], R146, 0x2, P1 ;  /* 0x0000d50022057a11 */ /* 0x000fc600008f1492 */
[----:B------:R4:W5:Y:S04]  /*1480*/  @P5 LDG.E R11, [R2.64] ;  /* 0x0000000a020b5981 */ /* 0x000968000c1e1900 */
[----:B------:R4:W5:Y:S01]  /*1490*/  @P6 LDG.E R171, [R4.64] ;  /* 0x0000000a04ab6981 */ /* 0x000962000c1e1900 */
[----:B---3--:R-:W-:-:S03]  /*14a0*/  LOP3.LUT R31, R13, 0xffff, RZ, 0xc0, !PT ;  /* 0x0000ffff0d1f7812 */ /* 0x008fc600078ec0ff */
[----:B------:R4:W-:Y:S04]  /*14b0*/  STL [R1+0x18], R34 ;  /* 0x0000182201007387 */ /* 0x0009e80000100800 */
[----:B------:R4:W-:Y:S01]  /*14c0*/  STL [R1+0x2c], R31 ;  /* 0x00002c1f01007387 */ /* 0x0009e20000100800 */
[----:B------:R-:W-:Y:S01]  /*14d0*/  YIELD ;  /* 0x0000000000007946 */ /* 0x000fe20003800000 */
[----:B------:R-:W-:Y:S05]  /*14e0*/  @P4 BRA `(.L_x_245) ;  /* 0x0000005000004947 */ /* 0x000fea0003800000 */
[----:B-----5:R-:W-:Y:S01]  /*14f0*/  MOV R174, c[0x0][0x168] ;  /* 0x00005a0000ae7a02 */ /* 0x020fe20000000f00 */
[----:B------:R-:W-:Y:S05]  /*1500*/  @!P3 BRA `(.L_x_245) ;  /* 0x000000300000b947 */ /* 0x000fea0003800000 */
[----:B------:R-:W2:Y:S04]  /*1510*/  LDG.E R8, [R6.64] ;  /* 0x0000000a06087981 */ /* 0x000ea8000c1e1900 */
[----:B------:R-:W2:Y:S02]  /*1520*/  LDG.E R0, [R6.64+0x4] ;  /* 0x0000040a06007981 */ /* 0x000ea4000c1e1900 */
[----:B--2---:R-:W-:-:S02]  /*1530*/  IADD3 R174, -R8, R0, RZ ;  /* 0x0000000008ae7210 */ /* 0x004fc40007ffe1ff */
.L_x_245:
[----:B------:R-:W-:-:S04]  /*1540*/  ISETP.NE.U32.AND P0, PT, RZ, c[0x0][0x368], PT ;  /* 0x0000da00ff007a0c */ /* 0x000fc80003f05070 */
[----:B------:R-:W-:-:S13]  /*1550*/  ISETP.NE.AND.EX P0, PT, RZ, c[0x0][0x36c], PT, P0 ;  /* 0x0000db00ff007a0c */ /* 0x000fda0003f05300 */
[----:B------:R-:W-:Y:S05]  /*1560*/  @!P0 BRA `(.L_x_246) ;  /* 0x0000004000008947 */ /* 0x000fea0003800000 */
[----:B----4-:R-:W-:-:S04]  /*1570*/  LEA R4, P0, R34, c[0x0][0x368], 0x2 ;  /* 0x0000da0022047a11 */ /* 0x010fc800078010ff */
[----:B------:R-:W-:-:S05]  /*1580*/  LEA.HI.X R5, R34, c[0x0][0x36c], R146, 0x2, P0 ;  /* 0x0000db0022057a11 */ /* 0x000fca00000f1492 */
[----:B------:R1:W5:Y:S01]  /*1590*/  LDG.E R10, [R4.64] ;  /* 0x0000000a040a7981 */ /* 0x000362000c1e1900 */
[----:B------:R-:W-:Y:S05]  /*15a0*/  BRA `(.L_x_247) ;  /* 0x0000005000007947 */ /* 0x000fea0003800000 */
.L_x_246:
[----:B------:R-:W-:Y:S01]  /*15b0*/  MOV R10, c[0x0][0x1d0] ;  /* 0x00007400000a7a02 */ /* 0x000fe20000000f00 */
[----:B------:R-:W-:Y:S05]  /*15c0*/  @!P6 BRA `(.L_x_247) ;  /* 0x000000300000e947 */ /* 0x000fea0003800000 */
[----:B----4-:R-:W2:Y:S04]  /*15d0*/  LDG.E R6, [R4.64] ;  /* 0x0000000a04067981 */ /* 0x010ea8000c1e1900 */
[----:B------:R-:W2:Y:S02]  /*15e0*/  LDG.E R0, [R4.64+0x4] ;  /* 0x0000040a04007981 */ /* 0x000ea4000c1e1900 */
[----:B--2---:R-:W-:Y:S02]  /*15f0*/  IADD3 R10, -R6, R0, RZ ;  /* 0x00000000060a7210 */ /* 0x004fe40007ffe1ff */
.L_x_247:
[----:B-1--4-:R1:W2:Y:S04]  /*1600*/  @P5 LDG.E R5, [R2.64] ;  /* 0x0000000a02055981 */ /* 0x0122a8000c1e1900 */
[----:B------:R1:W2:Y:S01]  /*1610*/  @P5 LDG.E R4, [R2.64+0x4] ;  /* 0x0000040a02045981 */ /* 0x0002a2000c1e1900 */
[----:B------:R-:W-:Y:S01]  /*1620*/  ISETP.NE.U32.AND P0, PT, RZ, c[0x0][0x378], PT ;  /* 0x0000de00ff007a0c */ /* 0x000fe20003f05070 */
[----:B-----5:R-:W-:-:S03]  /*1630*/  IMAD.MOV.U32 R145, RZ, RZ, R10 ;  /* 0x000000ffff917224 */ /* 0x020fc600078e000a */
[----:B------:R-:W-:Y:S01]  /*1640*/  ISETP.NE.AND.EX P1, PT, RZ, c[0x0][0x37c], PT, P0 ;  /* 0x0000df00ff007a0c */ /* 0x000fe20003f25300 */
[----:B------:R-:W-:-:S12]  /*1650*/  IMAD.MOV.U32 R0, RZ, RZ, c[0x0][0x228] ;  /* 0x00008a00ff007624 */ /* 0x000fd800078e00ff */
[----:B-1----:R-:W-:-:S04]  /*1660*/  @P1 LEA R2, P0, R34, c[0x0][0x378], 0x2 ;  /* 0x0000de0022021a11 */ /* 0x002fc800078010ff */
[----:B------:R-:W-:-:S05]  /*1670*/  @P1 LEA.HI.X R3, R34, c[0x0][0x37c], R146, 0x2, P0 ;  /* 0x0000df0022031a11 */ /* 0x000fca00000f1492 */
[----:B------:R1:W5:Y:S01]  /*1680*/  @P1 LDG.E R145, [R2.64] ;  /* 0x0000000a02911981 */ /* 0x000362000c1e1900 */
[----:B------:R-:W-:Y:S01]  /*1690*/  IMAD.IADD R9, R10, 0x1, -R172 ;  /* 0x000000010a097824 */ /* 0x000fe200078e0aac */
[----:B------:R-:W-:Y:S01]  /*16a0*/  BSSY B0, `(.L_x_248) ;  /* 0x0000032000007945 */ /* 0x000fe20003800000 */
[----:B-1----:R-:W-:-:S04]  /*16b0*/  LOP3.LUT R2, R13, 0xff000000, RZ, 0xc0, !PT ;  /* 0xff0000000d027812 */ /* 0x002fc800078ec0ff */
[----:B------:R-:W-:Y:S01]  /*16c0*/  SHF.R.U32.HI R2, RZ, 0x8, R2 ;  /* 0x00000008ff027819 */ /* 0x000fe20000011602 */
[----:B--2---:R-:W-:Y:S01]  /*16d0*/  @P5 IMAD.IADD R0, R4, 0x1, -R5 ;  /* 0x0000000104005824 */ /* 0x004fe200078e0a05 */
[----:B------:R-:W-:-:S03]  /*16e0*/  LOP3.LUT R4, R13, 0xff0000, RZ, 0xc0, !PT ;  /* 0x00ff00000d047812 */ /* 0x000fc600078ec0ff */
[----:B------:R-:W-:Y:S01]  /*16f0*/  IMAD.IADD R173, R9, 0x1, R0 ;  /* 0x0000000109ad7824 */ /* 0x000fe200078e0200 */
[----:B------:R-:W-:Y:S01]  /*1700*/  LEA.HI R4, R4, R2, RZ, 0x10 ;  /* 0x0000000204047211 */ /* 0x000fe200078f80ff */
[----:B------:R-:W-:-:S03]  /*1710*/  IMAD.MOV.U32 R2, RZ, RZ, RZ ;  /* 0x000000ffff027224 */ /* 0x000fc600078e00ff */
[----:B------:R-:W-:Y:S02]  /*1720*/  SHF.R.U32.HI R5, RZ, 0x10, R4 ;  /* 0x00000010ff057819 */ /* 0x000fe40000011604 */
[----:B------:R-:W-:Y:S02]  /*1730*/  LOP3.LUT R13, R4, 0xff, RZ, 0xc0, !PT ;  /* 0x000000ff040d7812 */ /* 0x000fe400078ec0ff */
[C---:B------:R-:W-:Y:S01]  /*1740*/  IADD3 R3, R173.reuse, 0x6f, RZ ;  /* 0x0000006fad037810 */ /* 0x040fe20007ffe0ff */
[----:B------:R1:W-:Y:S01]  /*1750*/  STL [R1+0x40], R5 ;  /* 0x0000400501007387 */ /* 0x0003e20000100800 */
[----:B------:R-:W-:Y:S02]  /*1760*/  ISETP.GE.AND P0, PT, R173, 0x1, PT ;  /* 0x00000001ad00780c */ /* 0x000fe40003f06270 */
[----:B------:R-:W-:Y:S01]  /*1770*/  ISETP.NE.AND P1, PT, R5, RZ, PT ;  /* 0x000000ff0500720c */ /* 0x000fe20003f25270 */
[----:B------:R1:W-:Y:S01]  /*1780*/  STL [R1+0x48], R13 ;  /* 0x0000480d01007387 */ /* 0x0003e20000100800 */
[----:B------:R-:W-:-:S02]  /*1790*/  IMAD.HI R2, R3, -0x6db6db6d, R2 ;  /* 0x9249249303027827 */ /* 0x000fc400078e0202 */
[----:B------:R-:W-:-:S03]  /*17a0*/  SEL R144, R5, c[0x0][0x338], P1 ;  /* 0x0000ce0005907a07 */ /* 0x000fc60000800000 */
[----:B------:R-:W-:-:S04]  /*17b0*/  SHF.R.U32.HI R3, RZ, 0x1f, R2 ;  /* 0x0000001fff037819 */ /* 0x000fc80000011602 */
[----:B------:R-:W-:Y:S01]  /*17c0*/  LEA.HI.SX32 R159, R2, R3, 0x1a ;  /* 0x00000003029f7211 */ /* 0x000fe200078fd2ff */
[----:B------:R-:W-:Y:S01]  /*17d0*/  IMAD.MOV.U32 R2, RZ, RZ, RZ ;  /* 0x000000ffff027224 */ /* 0x000fe200078e00ff */
[----:B------:R-:W-:Y:S05]  /*17e0*/  @!P0 BRA `(.L_x_249) ;  /* 0x000001d000008947 */ /* 0x000fea0003800000 */
[----:B------:R-:W-:Y:S02]  /*17f0*/  IABS R2, R144 ;  /* 0x0000009000027213 */ /* 0x000fe40000000000 */
[----:B-1----:R-:W-:-:S03]  /*1800*/  IADD3 R5, R159, -0x1, R144 ;  /* 0xffffffff9f057810 */ /* 0x002fc60007ffe090 */
[----:B------:R-:W-:Y:S01]  /*1810*/  IMAD.MOV.U32 R4, RZ, RZ, R2 ;  /* 0x000000ffff047224 */ /* 0x000fe200078e0002 */
[----:B------:R-:W-:-:S03]  /*1820*/  IABS R8, R5 ;  /* 0x0000000500087213 */ /* 0x000fc60000000000 */
[----:B------:R-:W1:Y:S08]  /*1830*/  I2F.RP R2, R4 ;  /* 0x0000000400027306 */ /* 0x000e700000209400 */
[----:B-1----:R-:W1:Y:S02]  /*1840*/  MUFU.RCP R2, R2 ;  /* 0x0000000200027308 */ /* 0x002e640000001000 */
[----:B-1----:R-:W-:-:S06]  /*1850*/  IADD3 R2, R2, 0xffffffe, RZ ;  /* 0x0ffffffe02027810 */ /* 0x002fcc0007ffe0ff */
[----:B------:R-:W1:Y:S02]  /*1860*/  F2I.FTZ.U32.TRUNC.NTZ R3, R2 ;  /* 0x0000000200037305 */ /* 0x000e64000021f000 */
[----:B-1----:R-:W-:-:S04]  /*1870*/  IMAD.MOV R2, RZ, RZ, -R3 ;  /* 0x000000ffff027224 */ /* 0x002fc800078e0a03 */
[----:B------:R-:W-:Y:S01]  /*1880*/  IMAD.MOV.U32 R6, RZ, RZ, R2 ;  /* 0x000000ffff067224 */ /* 0x000fe200078e0002 */
[----:B------:R-:W-:-:S03]  /*1890*/  IABS R2, R144 ;  /* 0x0000009000027213 */ /* 0x000fc60000000000 */
[----:B------:R-:W-:Y:S02]  /*18a0*/  IMAD R6, R6, R4, RZ ;  /* 0x0000000406067224 */ /* 0x000fe400078e02ff */
[----:B------:R-:W-:Y:S02]  /*18b0*/  IMAD.MOV R7, RZ, RZ, -R2 ;  /* 0x000000ffff077224 */ /* 0x000fe400078e0a02 */
[----:B------:R-:W-:-:S04]  /*18c0*/  IMAD.MOV.U32 R2, RZ, RZ, RZ ;  /* 0x000000ffff027224 */ /* 0x000fc800078e00ff */
        /* <DEDUP_REMOVED lines=15> */
.L_x_249:
[----:B------:R-:W-:Y:S05]  /*19c0*/  BSYNC B0 ;  /* 0x0000000000007941 */ /* 0x000fea0003800000 */
.L_x_248:
[----:B------:R-:W-:Y:S01]  /*19d0*/  IMAD R3, R13, R2, RZ ;  /* 0x000000020d037224 */ /* 0x000fe200078e02ff */
[----:B------:R-:W2:Y:S01]  /*19e0*/  S2R R6, SR_TID.X ;  /* 0x0000000000067919 */ /* 0x000ea20000002100 */
[----:B------:R-:W-:Y:S02]  /*19f0*/  IADD3 R30, R229, 0x20, RZ ;  /* 0x00000020e51e7810 */ /* 0x000fe40007ffe0ff */
[----:B------:R-:W-:Y:S01]  /*1a00*/  IMAD.IADD R2, R3, 0x1, R2 ;  /* 0x0000000103027824 */ /* 0x000fe200078e0202 */
[----:B------:R-:W-:Y:S01]  /*1a10*/  IADD3 R29, R229, 0x40, RZ ;  /* 0x00000040e51d7810 */ /* 0x000fe20007ffe0ff */
[----:B------:R-:W-:Y:S01]  /*1a20*/  IMAD R3, R3, 0x70, -R9 ;  /* 0x0000007003037824 */ /* 0x000fe200078e0a09 */
[----:B------:R-:W-:Y:S01]  /*1a30*/  IADD3 R28, R229, 0x60, RZ ;  /* 0x00000060e51c7810 */ /* 0x000fe20007ffe0ff */
[----:B------:R-:W-:Y:S01]  /*1a40*/  IMAD.SHL.U32 R7, R30, 0x40, RZ ;  /* 0x000000401e077824 */ /* 0x000fe200078e00ff */
[----:B------:R-:W-:-:S02]  /*1a50*/  IMNMX R2, R159, R2, PT ;  /* 0x000000029f027217 */ /* 0x000fc40003800200 */
[----:B------:R-:W-:Y:S01]  /*1a60*/  IMNMX R3, RZ, R3, !PT ;  /* 0x00000003ff037217 */ /* 0x000fe20007800200 */
[----:B------:R-:W-:Y:S01]  /*1a70*/  IMAD.SHL.U32 R8, R28, 0x40, RZ ;  /* 0x000000401c087824 */ /* 0x000fe200078e00ff */
[----:B------:R-:W-:Y:S01]  /*1a80*/  LOP3.LUT R157, R7, 0x1c0, RZ, 0xc0, !PT ;  /* 0x000001c0079d7812 */ /* 0x000fe200078ec0ff */
[----:B------:R-:W-:-:S03]  /*1a90*/  IMAD R2, R2, 0x70, -R9 ;  /* 0x0000007002027824 */ /* 0x000fc600078e0a09 */
[----:B------:R-:W-:Y:S02]  /*1aa0*/  LOP3.LUT R156, R8, 0x1c0, RZ, 0xc0, !PT ;  /* 0x000001c0089c7812 */ /* 0x000fe400078ec0ff */
[----:B------:R-:W-:Y:S02]  /*1ab0*/  IMNMX R2, R2, R0, PT ;  /* 0x0000000002027217 */ /* 0x000fe40003800200 */
[----:B------:R-:W-:Y:S02]  /*1ac0*/  SHF.R.U32.HI R215, RZ, 0x3, R157 ;  /* 0x00000003ffd77819 */ /* 0x000fe4000001169d */
[----:B------:R-:W-:Y:S02]  /*1ad0*/  ISETP.GT.AND P0, PT, R2, R3, PT ;  /* 0x000000030200720c */ /* 0x000fe40003f04270 */
[----:B------:R-:W-:Y:S02]  /*1ae0*/  SHF.R.U32.HI R3, RZ, 0x4, R3 ;  /* 0x00000004ff037819 */ /* 0x000fe40000011603 */
[----:B--2---:R-:W-:-:S02]  /*1af0*/  SHF.R.S32.HI R18, RZ, 0x1f, R6 ;  /* 0x0000001fff127819 */ /* 0x004fc40000011406 */
[----:B------:R-:W-:Y:S01]  /*1b00*/  SHF.R.S32.HI R217, RZ, 0x1f, R6 ;  /* 0x0000001fffd97819 */ /* 0x000fe20000011406 */
[----:B-1----:R-:W-:Y:S01]  /*1b10*/  IMAD.WIDE.U32 R4, R3, 0x24924925, RZ ;  /* 0x2492492503047825 */ /* 0x002fe200078e00ff */
[----:B------:R-:W-:-:S03]  /*1b20*/  LEA.HI R18, R18, R6, RZ, 0x3 ;  /* 0x0000000612127211 */ /* 0x000fc600078f18ff */
[----:B------:R-:W-:Y:S01]  /*1b30*/  IMAD.MOV.U32 R140, RZ, RZ, R5 ;  /* 0x000000ffff8c7224 */ /* 0x000fe200078e0005 */
[----:B------:R-:W-:Y:S02]  /*1b40*/  LOP3.LUT R18, R18, 0xfffffff8, RZ, 0xc0, !PT ;  /* 0xfffffff812127812 */ /* 0x000fe400078ec0ff */
[----:B------:R-:W-:Y:S01]  /*1b50*/  @P0 IADD3 R3, R2, 0x6f, RZ ;  /* 0x0000006f02030810 */ /* 0x000fe20007ffe0ff */
[----:B------:R-:W-:Y:S01]  /*1b60*/  @P0 IMAD.MOV.U32 R2, RZ, RZ, RZ ;  /* 0x000000ffff020224 */ /* 0x000fe200078e00ff */
[----:B------:R-:W-:Y:S01]  /*1b70*/  SHF.R.S32.HI R5, RZ, 0x1f, R30 ;  /* 0x0000001fff057819 */ /* 0x000fe2000001141e */
[----:B------:R-:W-:Y:S02]  /*1b80*/  IMAD.MOV.U32 R4, RZ, RZ, R140 ;  /* 0x000000ffff047224 */ /* 0x000fe400078e008c */
[----:B------:R-:W-:Y:S01]  /*1b90*/  @P0 IMAD.HI R2, R3, -0x6db6db6d, R2 ;  /* 0x9249249303020827 */ /* 0x000fe200078e0202 */
[----:B------:R-:W-:-:S03]  /*1ba0*/  LEA.HI R5, R5, R30, RZ, 0x3 ;  /* 0x0000001e05057211 */ /* 0x000fc600078f18ff */
[----:B------:R-:W-:Y:S01]  /*1bb0*/  IMAD.IADD R18, R6, 0x1, -R18 ;  /* 0x0000000106127824 */ /* 0x000fe200078e0a12 */
[----:B------:R-:W-:-:S03]  /*1bc0*/  @P0 SHF.R.U32.HI R3, RZ, 0x1f, R2 ;  /* 0x0000001fff030819 */ /* 0x000fc60000011602 */
[----:B------:R-:W-:Y:S01]  /*1bd0*/  IMAD.SHL.U32 R36, R18, 0x8, RZ ;  /* 0x0000000812247824 */ /* 0x000fe200078e00ff */
[----:B------:R-:W-:Y:S01]  /*1be0*/  @P0 LEA.HI.SX32 R4, R2, R3, 0x1a ;  /* 0x0000000302040211 */ /* 0x000fe200078fd2ff */
[----:B------:R-:W-:Y:S01]  /*1bf0*/  IMAD.SHL.U32 R3, R229, 0x40, RZ ;  /* 0x00000040e5037824 */ /* 0x000fe200078e00ff */
[----:B------:R-:W-:Y:S01]  /*1c00*/  LEA.HI R2, R217, R6, RZ, 0x6 ;  /* 0x00000006d9027211 */ /* 0x000fe200078f30ff */
[----:B------:R-:W-:Y:S01]  /*1c10*/  IMAD.SHL.U32 R6, R29, 0x40, RZ ;  /* 0x000000401d067824 */ /* 0x000fe200078e00ff */
[----:B------:R-:W-:Y:S02]  /*1c20*/  ISETP.GT.AND P0, PT, R4, R140, PT ;  /* 0x0000008c0400720c */ /* 0x000fe40003f04270 */
[----:B------:R-:W-:Y:S01]  /*1c30*/  LOP3.LUT R158, R3, 0x1c0, RZ, 0xc0, !PT ;  /* 0x000001c0039e7812 */ /* 0x000fe200078ec0ff */
[----:B------:R-:W-:Y:S01]  /*1c40*/  IMAD.SHL.U32 R2, R2, 0x8, RZ ;  /* 0x0000000802027824 */ /* 0x000fe200078e00ff */
[----:B------:R-:W-:Y:S02]  /*1c50*/  LOP3.LUT R147, R6, 0x1c0, RZ, 0xc0, !PT ;  /* 0x000001c006937812 */ /* 0x000fe400078ec0ff */
[----:B------:R-:W-:-:S02]  /*1c60*/  SHF.R.U32.HI R193, RZ, 0x3, R158 ;  /* 0x00000003ffc17819 */ /* 0x000fc4000001169e */
[----:B------:R-:W-:Y:S02]  /*1c70*/  LOP3.LUT R3, R158, 0x38, R36, 0xf8, !PT ;  /* 0x000000389e037812 */ /* 0x000fe400078ef824 */
[----:B------:R-:W-:Y:S02]  /*1c80*/  LOP3.LUT R169, R2, 0xfffffe00, RZ, 0xc0, !PT ;  /* 0xfffffe0002a97812 */ /* 0x000fe400078ec0ff */
[----:B------:R-:W-:Y:S01]  /*1c90*/  LOP3.LUT R2, R3, R193, RZ, 0x3c, !PT ;  /* 0x000000c103027212 */ /* 0x000fe200078e3cff */
[----:B------:R-:W-:-:S04]  /*1ca0*/  IMAD.SHL.U32 R3, R5, 0x40, RZ ;  /* 0x0000004005037824 */ /* 0x000fc800078e00ff */
[----:B------:R-:W-:Y:S01]  /*1cb0*/  IMAD.IADD R2, R169, 0x1, R2 ;  /* 0x00000001a9027824 */ /* 0x000fe200078e0202 */
[----:B------:R-:W-:-:S03]  /*1cc0*/  LOP3.LUT R170, R3, 0xfffffe00, RZ, 0xc0, !PT ;  /* 0xfffffe0003aa7812 */ /* 0x000fc600078ec0ff */
[----:B------:R-:W-:Y:S01]  /*1cd0*/  IMAD.SHL.U32 R208, R2, 0x2, RZ ;  /* 0x0000000202d07824 */ /* 0x000fe200078e00ff */
[----:B------:R-:W-:Y:S05]  /*1ce0*/  @!P0 BRA `(.L_x_250) ;  /* 0x00006de000008947 */ /* 0x000fea0003800000 */
[----:B------:R-:W-:-:S04]  /*1cf0*/  ISETP.NE.U32.AND P0, PT, RZ, c[0x0][0x340], PT ;  /* 0x0000d000ff007a0c */ /* 0x000fc80003f05070 */
[----:B------:R-:W-:-:S13]  /*1d00*/  ISETP.NE.AND.EX P3, PT, RZ, c[0x0][0x344], PT, P0 ;  /* 0x0000d100ff007a0c */ /* 0x000fda0003f65300 */
[----:B------:R-:W-:-:S05]  /*1d10*/  @P3 IMAD.WIDE R2, R34, R12, c[0x0][0x340] ;  /* 0x0000d00022023625 */ /* 0x000fca00078e020c */
[----:B------:R1:W2:Y:S01]  /*1d20*/  @P3 LDG.E R20, [R2.64] ;  /* 0x0000000a02143981 */ /* 0x0002a2000c1e1900 */
[----:B------:R-:W-:Y:S01]  /*1d30*/  SHF.R.S32.HI R25, RZ, 0x1f, R229 ;  /* 0x0000001fff197819 */ /* 0x000fe200000114e5 */
[----:B------:R-:W-:Y:S01]  /*1d40*/  IMAD.MOV.U32 R148, RZ, RZ, 0x70 ;  /* 0x00000070ff947424 */ /* 0x000fe200078e00ff */
[----:B------:R-:W-:Y:S01]  /*1d50*/  IADD3 R123, P0, R229, R11, RZ ;  /* 0x0000000be57b7210 */ /* 0x000fe20007f1e0ff */
[----:B------:R-:W-:Y:S01]  /*1d60*/  IMAD.MOV.U32 R180, RZ, RZ, c[0x0][0x238] ;  /* 0x00008e00ffb47624 */ /* 0x000fe200078e00ff */
[----:B------:R-:W-:Y:S01]  /*1d70*/  SHF.R.S32.HI R37, RZ, 0x1f, R36 ;  /* 0x0000001fff257819 */ /* 0x000fe20000011424 */
[C---:B------:R-:W-:Y:S01]  /*1d80*/  IMAD R187, R148.reuse, c[0x0][0x23c], RZ ;  /* 0x00008f0094bb7a24 */ /* 0x040fe200078e02ff */
[----:B------:R-:W-:Y:S01]  /*1d90*/  LEA.HI.X.SX32 R141, R11, R25, 0x1, P0 ;  /* 0x000000190b8d7211 */ /* 0x000fe200000f0eff */
[----:B------:R-:W-:Y:S01]  /*1da0*/  IMAD.WIDE.U32 R154, R148, c[0x0][0x238], RZ ;  /* 0x00008e00949a7a25 */ /* 0x000fe200078e00ff */
[----:B------:R-:W-:Y:S01]  /*1db0*/  IADD3 R41, R4, -0x1, RZ ;  /* 0xffffffff04297810 */ /* 0x000fe20007ffe0ff */
[----:B------:R-:W-:Y:S01]  /*1dc0*/  ULDC UR4, c[0x0][0x23c] ;  /* 0x00008f0000047ab9 */ /* 0x000fe20000000800 */
[----:B------:R-:W-:Y:S01]  /*1dd0*/  SEL R23, R146, RZ, !P5 ;  /* 0x000000ff92177207 */ /* 0x000fe20006800000 */
[----:B------:R-:W-:Y:S01]  /*1de0*/  IMAD R5, R141, c[0x0][0x238], RZ ;  /* 0x00008e008d057a24 */ /* 0x000fe200078e02ff */
[----:B------:R-:W-:Y:S01]  /*1df0*/  SEL R22, R34, RZ, !P5 ;  /* 0x000000ff22167207 */ /* 0x000fe20006800000 */
[----:B------:R-:W-:Y:S01]  /*1e00*/  IMAD.MOV.U32 R181, RZ, RZ, 0x5 ;  /* 0x00000005ffb57424 */ /* 0x000fe200078e00ff */
[----:B------:R-:W-:Y:S01]  /*1e10*/  IADD3 R187, R155, R187, RZ ;  /* 0x000000bb9bbb7210 */ /* 0x000fe20007ffe0ff */
[----:B------:R-:W-:Y:S01]  /*1e20*/  IMAD R5, R123, c[0x0][0x23c], R5 ;  /* 0x00008f007b057a24 */ /* 0x000fe200078e0205 */
[----:B------:R-:W-:Y:S01]  /*1e30*/  ISETP.GE.AND P5, PT, R36, c[0x0][0x1d4], PT ;  /* 0x0000750024007a0c */ /* 0x000fe20003fa6270 */
[----:B------:R-:W-:Y:S01]  /*1e40*/  IMAD R4, R23, c[0x0][0x248], RZ ;  /* 0x0000920017047a24 */ /* 0x000fe200078e02ff */
[C---:B------:R-:W-:Y:S01]  /*1e50*/  SHF.L.U64.HI R188, R180.reuse, R181, c[0x0][0x23c] ;  /* 0x00008f00b4bc7619 */ /* 0x040fe200000102b5 */
[----:B------:R-:W-:Y:S01]  /*1e60*/  IMAD.SHL.U32 R214, R180, 0x20, RZ ;  /* 0x00000020b4d67824 */ /* 0x000fe200078e00ff */
[----:B------:R-:W-:Y:S01]  /*1e70*/  ISETP.GE.AND P4, PT, R209, c[0x0][0x1d4], PT ;  /* 0x00007500d1007a0c */ /* 0x000fe20003f86270 */
[----:B------:R-:W-:Y:S01]  /*1e80*/  IMAD R4, R22, c[0x0][0x24c], R4 ;  /* 0x0000930016047a24 */ /* 0x000fe200078e0204 */
[----:B------:R-:W-:Y:S01]  /*1e90*/  IADD3 R21, R10, R171, RZ ;  /* 0x000000ab0a157210 */ /* 0x000fe20007ffe0ff */
[----:B------:R-:W-:Y:S01]  /*1ea0*/  IMAD.WIDE.U32 R14, R180, 0x40, RZ ;  /* 0x00000040b40e7825 */ /* 0x000fe200078e00ff */
[----:B------:R-:W-:Y:S01]  /*1eb0*/  USHF.L.U32 UR5, UR4, 0x6, URZ ;  /* 0x0000000604057899 */ /* 0x000fe2000800063f */
[----:B------:R-:W-:Y:S01]  /*1ec0*/  LOP3.LUT R230, R230, 0xfffffffd, RZ, 0xc0, !PT ;  /* 0xfffffffde6e67812 */ /* 0x000fe200078ec0ff */
[----:B------:R-:W-:Y:S01]  /*1ed0*/  UIMAD UR4, UR4, 0x60, URZ ;  /* 0x00000060040478a4 */ /* 0x000fe2000f8e023f */
[----:B-1----:R-:W-:Y:S01]  /*1ee0*/  IMAD.WIDE.U32 R2, R123, c[0x0][0x238], R36 ;  /* 0x00008e007b027a25 */ /* 0x002fe200078e0024 */
[----:B------:R-:W-:-:S02]  /*1ef0*/  SHF.R.S32.HI R24, RZ, 0x1f, R21 ;  /* 0x0000001fff187819 */ /* 0x000fc40000011415 */
[----:B------:R-:W-:Y:S01]  /*1f00*/  @P5 LOP3.LUT R230, R230, 0x2, RZ, 0xfc, !PT ;  /* 0x00000002e6e65812 */ /* 0x000fe200078efcff */
[----:B------:R-:W-:Y:S01]  /*1f10*/  IMAD.IADD R3, R3, 0x1, R5 ;  /* 0x0000000103037824 */ /* 0x000fe200078e0205 */
[----:B------:R-:W-:Y:S01]  /*1f20*/  MOV R163, c[0x0][0x290] ;  /* 0x0000a40000a37a02 */ /* 0x000fe20000000f00 */
[----:B------:R-:W-:Y:S01]  /*1f30*/  IMAD R5, R41, -0x70, R0 ;  /* 0xffffff9029057824 */ /* 0x000fe200078e0200 */
[----:B------:R-:W-:Y:S01]  /*1f40*/  LOP3.LUT R230, R230, 0xfffffffe, RZ, 0xc0, !PT ;  /* 0xfffffffee6e67812 */ /* 0x000fe200078ec0ff */
[----:B------:R-:W-:Y:S01]  /*1f50*/  IMAD.WIDE.U32 R2, R31, c[0x0][0x240], R2 ;  /* 0x000090001f027a25 */ /* 0x000fe200078e0002 */
[----:B------:R-:W-:Y:S02]  /*1f60*/  SHF.R.U32.HI R27, RZ, 0x3, R156 ;  /* 0x00000003ff1b7819 */ /* 0x000fe4000001169c */
[----:B------:R-:W-:Y:S01]  /*1f70*/  IMNMX R5, R5, 0x70, PT ;  /* 0x0000007005057817 */ /* 0x000fe20003800200 */
[----:B------:R-:W-:Y:S01]  /*1f80*/  IMAD R3, R31, c[0x0][0x244], R3 ;  /* 0x000091001f037a24 */ /* 0x000fe200078e0203 */
[----:B------:R-:W-:Y:S01]  /*1f90*/  @P4 LOP3.LUT R230, R230, 0x1, RZ, 0xfc, !PT ;  /* 0x00000001e6e64812 */ /* 0x000fe200078efcff */
[----:B------:R-:W-:Y:S01]  /*1fa0*/  IMAD.SHL.U32 R32, R18, 0x4, RZ ;  /* 0x0000000412207824 */ /* 0x000fe200078e00ff */
[----:B------:R-:W-:Y:S01]  /*1fb0*/  SHF.R.U32.HI R26, RZ, 0x3, R147 ;  /* 0x00000003ff1a7819 */ /* 0x000fe20000011693 */
[----:B------:R-:W-:Y:S01]  /*1fc0*/  IMAD.IADD R8, R5, 0x1, -R229 ;  /* 0x0000000105087824 */ /* 0x000fe200078e0ae5 */
[----:B------:R-:W-:Y:S01]  /*1fd0*/  SHF.L.U64.HI R168, R163, R181, c[0x0][0x294] ;  /* 0x0000a500a3a87619 */ /* 0x000fe200000102b5 */
[----:B------:R-:W-:Y:S01]  /*1fe0*/  IMAD.WIDE.U32 R126, R22, c[0x0][0x248], R2 ;  /* 0x00009200167e7a25 */ /* 0x000fe200078e0002 */
[----:B------:R-:W-:-:S02]  /*1ff0*/  SHF.R.S32.HI R3, RZ, 0x1f, R41 ;  /* 0x0000001fff037819 */ /* 0x000fc40000011429 */
[C---:B------:R-:W-:Y:S01]  /*2000*/  ISETP.GE.AND P0, PT, R8.reuse, 0x1, PT ;  /* 0x000000010800780c */ /* 0x040fe20003f06270 */
[----:B------:R-:W-:Y:S01]  /*2010*/  IMAD R2, R187, R41, RZ ;  /* 0x00000029bb027224 */ /* 0x000fe200078e02ff */
[----:B------:R-:W-:Y:S01]  /*2020*/  MOV R124, R126 ;  /* 0x0000007e007c7202 */ /* 0x000fe20000000f00 */
[----:B------:R-:W-:Y:S01]  /*2030*/  IMAD.IADD R125, R127, 0x1, R4 ;  /* 0x000000017f7d7824 */ /* 0x000fe200078e0204 */
[----:B------:R-:W-:Y:S01]  /*2040*/  ISETP.GE.AND P2, PT, R8, 0x21, PT ;  /* 0x000000210800780c */ /* 0x000fe20003f46270 */
[-C--:B------:R-:W-:Y:S01]  /*2050*/  IMAD R4, R3, R154.reuse, R2 ;  /* 0x0000009a03047224 */ /* 0x080fe200078e0202 */
[----:B------:R-:W-:Y:S01]  /*2060*/  SHF.R.S32.HI R33, RZ, 0x1f, R32 ;  /* 0x0000001fff217819 */ /* 0x000fe20000011420 */
[----:B------:R-:W-:-:S04]  /*2070*/  IMAD.WIDE.U32 R2, R41, R154, R124 ;  /* 0x0000009a29027225 */ /* 0x000fc800078e007c */
[----:B------:R-:W-:Y:S01]  /*2080*/  IMAD.WIDE.U32 R10, R21, c[0x0][0x1e0], RZ ;  /* 0x00007800150a7a25 */ /* 0x000fe200078e00ff */
[----:B------:R-:W-:Y:S02]  /*2090*/  IADD3 R3, R3, R4, RZ ;  /* 0x0000000403037210 */ /* 0x000fe40007ffe0ff */
[----:B------:R-:W-:Y:S01]  /*20a0*/  @P0 LEA R4, P1, R2, c[0x0][0x220], 0x1 ;  /* 0x0000880002040a11 */ /* 0x000fe200078208ff */
[----:B------:R-:W-:-:S03]  /*20b0*/  IMAD.WIDE.U32 R212, R229, c[0x0][0x1e0], RZ ;  /* 0x00007800e5d47a25 */ /* 0x000fc600078e00ff */
[----:B------:R-:W-:Y:S01]  /*20c0*/  @P0 LEA.HI.X R5, R2, c[0x0][0x224], R3, 0x1, P1 ;  /* 0x0000890002050a11 */ /* 0x000fe200008f0c03 */
[----:B------:R-:W-:Y:S01]  /*20d0*/  IMAD.WIDE.U32 R164, R180, 0x60, RZ ;  /* 0x00000060b4a47825 */ /* 0x000fe200078e00ff */
[----:B------:R-:W-:-:S03]  /*20e0*/  @P2 IADD3 R7, P1, R214, R2, RZ ;  /* 0x00000002d6072210 */ /* 0x000fc60007f3e0ff */
[----:B------:R-:W-:Y:S01]  /*20f0*/  @!PT LDS RZ, [RZ] ;  /* 0x00000000fffff984 */ /* 0x000fe20000000800 */
[----:B------:R-:W-:Y:S01]  /*2100*/  @!PT LDS RZ, [RZ] ;  /* 0x00000000fffff984 */ /* 0x000fe20000000800 */
[----:B------:R-:W-:Y:S01]  /*2110*/  @!PT LDS RZ, [RZ] ;  /* 0x00000000fffff984 */ /* 0x000fe20000000800 */
[----:B------:R1:W-:Y:S01]  /*2120*/  @P0 LDGSTS.E.BYPASS.LTC128B.128 [R208+0x8100], [R4.64], !P5 ;  /* 0x0810000004d00fae */ /* 0x0003e2000e901d4a */
[----:B------:R-:W-:Y:S01]  /*2130*/  IMAD.MOV.U32 R162, RZ, RZ, c[0x0][0x280] ;  /* 0x0000a000ffa27624 */ /* 0x000fe200078e00ff */
[----:B------:R-:W-:Y:S01]  /*2140*/  IADD3 R186, R165, UR4, RZ ;  /* 0x00000004a5ba7c10 */ /* 0x000fe2000fffe0ff */
[----:B------:R-:W-:Y:S01]  /*2150*/  @P2 IMAD.X R9, R3, 0x1, R188, P1 ;  /* 0x0000000103092824 */ /* 0x000fe200008e06bc */
[C---:B------:R-:W-:Y:S01]  /*2160*/  @P2 LEA R6, P1, R7.reuse, c[0x0][0x220], 0x1 ;  /* 0x0000880007062a11 */ /* 0x040fe200078208ff */
[----:B------:R1:W-:Y:S01]  /*2170*/  @P0 LDGSTS.E.BYPASS.LTC128B.128 [R208+0xb900], [R4.64+0x80], !P4 ;  /* 0x0b90008004d00fae */ /* 0x0003e2000e101d4a */
[----:B------:R-:W-:Y:S01]  /*2180*/  ISETP.GT.AND P0, PT, R8, 0x60, PT ;  /* 0x000000600800780c */ /* 0x000fe20003f04270 */
[----:B------:R-:W-:Y:S01]  /*2190*/  IMAD.MOV.U32 R216, RZ, RZ, c[0x0][0x27c] ;  /* 0x00009f00ffd87624 */ /* 0x000fe200078e00ff */
[----:B------:R-:W-:Y:S01]  /*21a0*/  @P2 LEA.HI.X R7, R7, c[0x0][0x224], R9, 0x1, P1 ;  /* 0x0000890007072a11 */ /* 0x000fe200008f0c09 */
[----:B------:R-:W-:Y:S01]  /*21b0*/  IMAD R9, R24, c[0x0][0x1e0], RZ ;  /* 0x0000780018097a24 */ /* 0x000fe200078e02ff */
[----:B------:R-:W-:Y:S01]  /*21c0*/  ISETP.GE.AND P1, PT, R8, 0x41, PT ;  /* 0x000000410800780c */ /* 0x000fe20003f26270 */
[----:B------:R-:W-:Y:S01]  /*21d0*/  IMAD R8, R25, c[0x0][0x290], RZ ;  /* 0x0000a40019087a24 */ /* 0x000fe200078e02ff */
[C---:B------:R-:W-:Y:S01]  /*21e0*/  SHF.L.U64.HI R167, R162.reuse, R181, c[0x0][0x284] ;  /* 0x0000a100a2a77619 */ /* 0x040fe200000102b5 */
[----:B------:R3:W-:Y:S01]  /*21f0*/  @P2 LDGSTS.E.BYPASS.LTC128B.128 [R210+0x9100], [R6.64], !P5 ;  /* 0x0910000006d22fae */ /* 0x0007e2000e901d4a */
[----:B------:R-:W-:Y:S01]  /*2200*/  IMAD R9, R21, c[0x0][0x1e4], R9 ;  /* 0x0000790015097a24 */ /* 0x000fe200078e0209 */
[----:B------:R-:W-:Y:S01]  /*2210*/  SHF.L.U32 R191, R162, 0x5, RZ ;  /* 0x00000005a2bf7819 */ /* 0x000fe200000006ff */
[----:B------:R-:W-:Y:S01]  /*2220*/  IMAD R12, R229, c[0x0][0x294], R8 ;  /* 0x0000a500e50c7a24 */ /* 0x000fe200078e0208 */
[----:B------:R3:W-:Y:S01]  /*2230*/  @P2 LDGSTS.E.BYPASS.LTC128B.128 [R210+0xc900], [R6.64+0x80], !P4 ;  /* 0x0c90008006d22fae */ /* 0x0007e2000e101d4a */
[----:B------:R-:W-:-:S02]  /*2240*/  IMAD.SHL.U32 R192, R163, 0x20, RZ ;  /* 0x00000020a3c07824 */ /* 0x000fc400078e00ff */
[----:B-1----:R-:W-:-:S04]  /*2250*/  IMAD R4, R25, c[0x0][0x280], RZ ;  /* 0x0000a00019047a24 */ /* 0x002fc800078e02ff */
[C---:B------:R-:W-:Y:S02]  /*2260*/  IMAD R13, R229.reuse, c[0x0][0x284], R4 ;  /* 0x0000a100e50d7a24 */ /* 0x040fe400078e0204 */
[----:B------:R-:W-:-:S04]  /*2270*/  IMAD.WIDE.U32 R4, R229, c[0x0][0x280], R36 ;  /* 0x0000a000e5047a25 */ /* 0x000fc800078e0024 */
[----:B------:R-:W-:Y:S01]  /*2280*/  IMAD.IADD R17, R13, 0x1, R5 ;  /* 0x000000010d117824 */ /* 0x000fe200078e0205 */
[----:B------:R-:W-:Y:S01]  /*2290*/  MOV R16, R4 ;  /* 0x0000000400107202 */ /* 0x000fe20000000f00 */
[----:B------:R-:W-:Y:S01]  /*22a0*/  IMAD.IADD R5, R11, 0x1, R9 ;  /* 0x000000010b057824 */ /* 0x000fe200078e0209 */
[----:B---3--:R-:W-:Y:S01]  /*22b0*/  @P1 IADD3 R6, P2, R2, R14, RZ ;  /* 0x0000000e02061210 */ /* 0x008fe20007f5e0ff */
[----:B------:R-:W-:Y:S01]  /*22c0*/  IMAD.WIDE.U32 R8, R229, c[0x0][0x280], R32 ;  /* 0x0000a000e5087a25 */ /* 0x000fe200078e0020 */
[----:B------:R-:W-:Y:S02]  /*22d0*/  MOV R4, R10 ;  /* 0x0000000a00047202 */ /* 0x000fe40000000f00 */
[----:B------:R-:W-:Y:S01]  /*22e0*/  @P1 IADD3.X R7, R3, UR5, R15, P2, !PT ;  /* 0x0000000503071c10 */ /* 0x000fe200097fe40f */
[----:B------:R-:W-:Y:S01]  /*22f0*/  IMAD.WIDE.U32 R10, R229, c[0x0][0x290], R32 ;  /* 0x0000a400e50a7a25 */ /* 0x000fe200078e0020 */
[----:B------:R-:W-:Y:S02]  /*2300*/  @P1 LEA R14, P2, R6, c[0x0][0x220], 0x1 ;  /* 0x00008800060e1a11 */ /* 0x000fe400078408ff */
[----:B------:R-:W-:Y:S01]  /*2310*/  IADD3 R9, R9, R13, RZ ;  /* 0x0000000d09097210 */ /* 0x000fe20007ffe0ff */
[----:B------:R-:W-:Y:S01]  /*2320*/  @P0 IMAD.WIDE.U32 R2, R180, 0x60, R2 ;  /* 0x00000060b4020825 */ /* 0x000fe200078e0002 */
[----:B------:R-:W-:-:S03]  /*2330*/  @P1 LEA.HI.X R15, R6, c[0x0][0x224], R7, 0x1, P2 ;  /* 0x00008900060f1a11 */ /* 0x000fc600010f0c07 */
[----:B------:R-:W-:Y:S01]  /*2340*/  IMAD.WIDE.U32 R6, R229, c[0x0][0x290], R36 ;  /* 0x0000a400e5067a25 */ /* 0x000fe200078e0024 */
[----:B------:R-:W-:Y:S01]  /*2350*/  @P0 IADD3 R3, R3, UR4, RZ ;  /* 0x0000000403030c10 */ /* 0x000fe2000fffe0ff */
[----:B------:R1:W-:Y:S02]  /*2360*/  @P1 LDGSTS.E.BYPASS.LTC128B.128 [R210+0xa100], [R14.64], !P5 ;  /* 0x0a1000000ed21fae */ /* 0x0003e4000e901d4a */
[----:B------:R-:W-:Y:S01]  /*2370*/  IMAD.WIDE.U32 R18, R31, c[0x0][0x1e8], R4 ;  /* 0x00007a001f127a25 */ /* 0x000fe200078e0004 */
[----:B------:R-:W-:Y:S01]  /*2380*/  MOV R4, R6 ;  /* 0x0000000600047202 */ /* 0x000fe20000000f00 */
[----:B------:R1:W-:Y:S02]  /*2390*/  @P1 LDGSTS.E.BYPASS.LTC128B.128 [R210+0xd900], [R14.64+0x80], !P4 ;  /* 0x0d9000800ed21fae */ /* 0x0003e4000e101d4a */
[----:B------:R-:W-:Y:S02]  /*23a0*/  IMAD.IADD R5, R12, 0x1, R7 ;  /* 0x000000010c057824 */ /* 0x000fe400078e0207 */
[----:B------:R-:W-:Y:S01]  /*23b0*/  IMAD.IADD R7, R11, 0x1, R12 ;  /* 0x000000010b077824 */ /* 0x000fe200078e020c */
[C---:B------:R-:W-:Y:S01]  /*23c0*/  @P0 LEA R12, P2, R2.reuse, c[0x0][0x220], 0x1 ;  /* 0x00008800020c0a11 */ /* 0x040fe200078408ff */
[----:B------:R-:W-:Y:S01]  /*23d0*/  IMAD.MOV.U32 R6, RZ, RZ, R10 ;  /* 0x000000ffff067224 */ /* 0x000fe200078e000a */
[----:B------:R-:W-:Y:S01]  /*23e0*/  MOV R10, R18 ;  /* 0x00000012000a7202 */ /* 0x000fe20000000f00 */
[----:B------:R-:W-:Y:S01]  /*23f0*/  IMAD R11, R31, c[0x0][0x1ec], R19 ;  /* 0x00007b001f0b7a24 */ /* 0x000fe200078e0213 */
[----:B------:R-:W-:Y:S01]  /*2400*/  @P0 LEA.HI.X R13, R2, c[0x0][0x224], R3, 0x1, P2 ;  /* 0x00008900020d0a11 */ /* 0x000fe200010f0c03 */
[----:B-----5:R-:W-:Y:S01]  /*2410*/  IMAD.WIDE.U32 R108, R145, c[0x0][0x280], R16 ;  /* 0x0000a000916c7a25 */ /* 0x020fe200078e0010 */
[----:B------:R-:W-:-:S02]  /*2420*/  SHF.R.S32.HI R2, RZ, 0x1f, R145 ;  /* 0x0000001fff027819 */ /* 0x000fc40000011491 */
[----:B------:R-:W-:Y:S01]  /*2430*/  SHF.R.S32.HI R3, RZ, 0x1f, R29 ;  /* 0x0000001fff037819 */ /* 0x000fe2000001141d */
[----:B------:R3:W-:Y:S01]  /*2440*/  @P0 LDGSTS.E.BYPASS.LTC128B.128 [R210+0xb100], [R12.64], !P5 ;  /* 0x0b1000000cd20fae */ /* 0x0007e2000e901d4a */
[----:B------:R-:W-:Y:S02]  /*2450*/  IMAD.WIDE.U32 R106, R145, c[0x0][0x290], R4 ;  /* 0x0000a400916a7a25 */ /* 0x000fe400078e0004 */
[----:B------:R-:W-:Y:S01]  /*2460*/  LEA.HI R3, R3, R29, RZ, 0x3 ;  /* 0x0000001d03037211 */ /* 0x000fe200078f18ff */
[----:B------:R3:W-:Y:S01]  /*2470*/  @P0 LDGSTS.E.BYPASS.LTC128B.128 [R210+0xe900], [R12.64+0x80], !P4 ;  /* 0x0e9000800cd20fae */ /* 0x0007e2000e101d4a */
[----:B------:R-:W-:Y:S02]  /*2480*/  IMAD R18, R2, c[0x0][0x290], RZ ;  /* 0x0000a40002127a24 */ /* 0x000fe400078e02ff */
[----:B------:R-:W-:Y:S01]  /*2490*/  IMAD.WIDE.U32 R102, R145, c[0x0][0x290], R6 ;  /* 0x0000a40091667a25 */ /* 0x000fe200078e0006 */
[----:B------:R-:W0:Y:S01]  /*24a0*/  LDGDEPBAR ;  /* 0x00000000000079af */ /* 0x000e220000000000 */
[----:B------:R-:W-:Y:S02]  /*24b0*/  WARPSYNC 0xffffffff ;  /* 0xffffffff00007948 */ /* 0x000fe40003800000 */
[----:B------:R-:W-:-:S02]  /*24c0*/  IMAD.SHL.U32 R19, R3, 0x40, RZ ;  /* 0x0000004003137824 */ /* 0x000fc400078e00ff */
[C---:B------:R-:W-:Y:S01]  /*24d0*/  IMAD R3, R145.reuse, c[0x0][0x294], R18 ;  /* 0x0000a50091037a24 */ /* 0x040fe200078e0212 */
[----:B-1----:R-:W-:Y:S01]  /*24e0*/  SHF.R.S32.HI R15, RZ, 0x1f, R28 ;  /* 0x0000001fff0f7819 */ /* 0x002fe2000001141c */
[----:B------:R-:W-:Y:S01]  /*24f0*/  IMAD.WIDE.U32 R104, R145, c[0x0][0x280], R8 ;  /* 0x0000a00091687a25 */ /* 0x000fe200078e0008 */
[----:B------:R-:W-:Y:S02]  /*2500*/  LOP3.LUT R19, R19, 0xfffffe00, RZ, 0xc0, !PT ;  /* 0xfffffe0013137812 */ /* 0x000fe400078ec0ff */
[----:B------:R-:W-:Y:S02]  /*2510*/  LEA.HI R15, R15, R28, RZ, 0x3 ;  /* 0x0000001c0f0f7211 */ /* 0x000fe400078f18ff */
[----:B------:R-:W-:Y:S02]  /*2520*/  IADD3 R119, R3, R107, RZ ;  /* 0x0000006b03777210 */ /* 0x000fe40007ffe0ff */
[----:B------:R-:W-:Y:S02]  /*2530*/  SHF.L.U32 R15, R15, 0x6, RZ ;  /* 0x000000060f0f7819 */ /* 0x000fe400000006ff */
[----:B------:R-:W-:-:S02]  /*2540*/  IADD3 R116, R103, R3, RZ ;  /* 0x0000000367747210 */ /* 0x000fc40007ffe0ff */
[----:B------:R-:W-:Y:S01]  /*2550*/  LOP3.LUT R15, R15, 0xfffffe00, RZ, 0xc0, !PT ;  /* 0xfffffe000f0f7812 */ /* 0x000fe200078ec0ff */
[----:B---3--:R-:W-:Y:S01]  /*2560*/  IMAD R13, R2, c[0x0][0x280], RZ ;  /* 0x0000a000020d7a24 */ /* 0x008fe200078e02ff */
[----:B------:R-:W-:Y:S01]  /*2570*/  SHF.L.U32 R12, R216, 0x1, RZ ;  /* 0x00000001d80c7819 */ /* 0x000fe200000006ff */
[----:B------:R-:W-:Y:S02]  /*2580*/  IMAD R2, R25, c[0x0][0x1e0], RZ ;  /* 0x0000780019027a24 */ /* 0x000fe400078e02ff */
[----:B------:R-:W-:Y:S02]  /*2590*/  IMAD R13, R145, c[0x0][0x284], R13 ;  /* 0x0000a100910d7a24 */ /* 0x000fe400078e020d */
[----:B------:R-:W-:Y:S02]  /*25a0*/  IMAD R14, R229, c[0x0][0x1e4], R2 ;  /* 0x00007900e50e7a24 */ /* 0x000fe400078e0202 */
[----:B------:R-:W-:Y:S01]  /*25b0*/  IMAD.IADD R117, R105, 0x1, R13 ;  /* 0x0000000169757824 */ /* 0x000fe200078e020d */
[----:B------:R-:W-:Y:S01]  /*25c0*/  IADD3 R120, R13, R109, RZ ;  /* 0x0000006d0d787210 */ /* 0x000fe20007ffe0ff */
[----:B------:R-:W-:Y:S01]  /*25d0*/  IMAD.IADD R139, R213, 0x1, R14 ;  /* 0x00000001d58b7824 */ /* 0x000fe200078e020e */
[----:B--2---:R-:W-:Y:S01]  /*25e0*/  @P3 SHF.R.S32.HI R2, RZ, 0x1f, R20 ;  /* 0x0000001fff023819 */ /* 0x004fe20000011414 */
[----:B------:R-:W-:Y:S01]  /*25f0*/  @!P3 IMAD.MOV.U32 R2, RZ, RZ, R146 ;  /* 0x000000ffff02b224 */ /* 0x000fe200078e0092 */
[----:B------:R-:W-:-:S04]  /*2600*/  @!P3 MOV R20, R34 ;  /* 0x000000220014b202 */ /* 0x000fc80000000f00 */
[----:B------:R-:W-:Y:S02]  /*2610*/  SEL R14, R2, RZ, !P6 ;  /* 0x000000ff020e7207 */ /* 0x000fe40007000000 */
[----:B------:R-:W-:-:S03]  /*2620*/  SEL R18, R20, RZ, !P6 ;  /* 0x000000ff14127207 */ /* 0x000fc60007000000 */
[----:B------:R-:W-:Y:S02]  /*2630*/  IMAD R2, R14, c[0x0][0x1f0], RZ ;  /* 0x00007c000e027a24 */ /* 0x000fe400078e02ff */
[----:B------:R-:W-:-:S04]  /*2640*/  IMAD.WIDE.U32 R94, R18, c[0x0][0x1f0], R10 ;  /* 0x00007c00125e7a25 */ /* 0x000fc800078e000a */
[----:B------:R-:W-:Y:S01]  /*2650*/  IMAD R2, R18, c[0x0][0x1f4], R2 ;  /* 0x00007d0012027a24 */ /* 0x000fe200078e0202 */
[----:B------:R-:W-:-:S03]  /*2660*/  IADD3 R118, P1, P0, R94, R212, R36 ;  /* 0x000000d45e767210 */ /* 0x000fc6000783e024 */
[----:B------:R-:W-:-:S05]  /*2670*/  IMAD.IADD R96, R95, 0x1, R2 ;  /* 0x000000015f607824 */ /* 0x000fca00078e0202 */
[----:B------:R-:W-:Y:S02]  /*2680*/  IADD3.X R115, R96, R139, R37, P1, P0 ;  /* 0x0000008b60737210 */ /* 0x000fe40000fe0425 */
[----:B------:R-:W-:Y:S01]  /*2690*/  ISETP.GE.AND P0, PT, R36, c[0x0][0x27c], PT ;  /* 0x00009f0024007a0c */ /* 0x000fe20003f06270 */
[C-C-:B------:R-:W-:Y:S01]  /*26a0*/  IMAD.WIDE.U32 R2, R31.reuse, c[0x0][0x260], R36.reuse ;  /* 0x000098001f027a25 */ /* 0x140fe200078e0024 */
[----:B------:R-:W-:Y:S01]  /*26b0*/  ISETP.GE.AND P2, PT, R216, 0x1, PT ;  /* 0x00000001d800780c */ /* 0x000fe20003f46270 */
[----:B------:R-:W-:Y:S01]  /*26c0*/  BAR.SYNC.DEFER_BLOCKING 0x0 ;  /* 0x0000000000007b1d */ /* 0x000fe20000010000 */
[----:B------:R-:W-:Y:S01]  /*26d0*/  SEL R6, RZ, c[0x0][0x27c], !P0 ;  /* 0x00009f00ff067a07 */ /* 0x000fe20004000000 */
[----:B------:R-:W-:Y:S01]  /*26e0*/  IMAD.WIDE.U32 R4, R31, c[0x0][0x210], R36 ;  /* 0x000084001f047a25 */ /* 0x000fe200078e0024 */
[----:B------:R-:W-:Y:S02]  /*26f0*/  LOP3.LUT R230, R230, 0xfffffff7, RZ, 0xc0, !PT ;  /* 0xfffffff7e6e67812 */ /* 0x000fe400078ec0ff */
[----:B------:R-:W-:Y:S01]  /*2700*/  IADD3 R143, P1, R229, R21, RZ ;  /* 0x00000015e58f7210 */ /* 0x000fe20007f3e0ff */
[----:B------:R-:W-:Y:S01]  /*2710*/  IMAD.IADD R6, R36, 0x1, R6 ;  /* 0x0000000124067824 */ /* 0x000fe200078e0206 */
[----:B------:R-:W-:Y:S01]  /*2720*/  ULDC.U8 UR6, c[0x0][0x298] ;  /* 0x0000a60000067ab9 */ /* 0x000fe20000000000 */
[C---:B------:R-:W-:Y:S01]  /*2730*/  IMAD R3, R31.reuse, c[0x0][0x264], R3 ;  /* 0x000099001f037a24 */ /* 0x040fe200078e0203 */
[----:B------:R-:W-:Y:S01]  /*2740*/  ULDC UR8, c[0x0][0x1e4] ;  /* 0x0000790000087ab9 */ /* 0x000fe20000000800 */
[----:B------:R-:W-:Y:S01]  /*2750*/  @P0 IADD3 R12, -R12, c[0x0][0x1d4], RZ ;  /* 0x000075000c0c0a10 */ /* 0x000fe20007ffe1ff */
[----:B------:R-:W-:Y:S01]  /*2760*/  IMAD R5, R31, c[0x0][0x214], R5 ;  /* 0x000085001f057a24 */ /* 0x000fe200078e0205 */
[----:B------:R-:W-:Y:S01]  /*2770*/  ISETP.NE.AND P0, PT, RZ, UR6, PT ;  /* 0x00000006ff007c0c */ /* 0x000fe2000bf05270 */
[----:B------:R-:W-:Y:S01]  /*2780*/  IMAD.WIDE.U32 R100, R22, c[0x0][0x268], R2 ;  /* 0x00009a0016647a25 */ /* 0x000fe200078e0002 */
[----:B------:R-:W-:Y:S01]  /*2790*/  SHF.R.S32.HI R7, RZ, 0x1f, R12 ;  /* 0x0000001fff077819 */ /* 0x000fe2000001140c */
[----:B------:R-:W-:Y:S01]  /*27a0*/  UMOV UR7, 0x60 ;  /* 0x0000006000077882 */ /* 0x000fe20000000000 */
[----:B------:R-:W-:Y:S01]  /*27b0*/  @P2 LOP3.LUT R230, R230, 0x8, RZ, 0xfc, !PT ;  /* 0x00000008e6e62812 */ /* 0x000fe200078efcff */
[----:B------:R-:W-:Y:S01]  /*27c0*/  IMAD.WIDE.U32 R98, R18, c[0x0][0x218], R4 ;  /* 0x0000860012627a25 */ /* 0x000fe200078e0004 */
[----:B------:R-:W-:Y:S01]  /*27d0*/  LEA.HI R9, R7, R12, RZ, 0x4 ;  /* 0x0000000c07097211 */ /* 0x000fe200078f20ff */
[----:B------:R-:W-:Y:S01]  /*27e0*/  ULDC UR5, c[0x0][0x284] ;  /* 0x0000a10000057ab9 */ /* 0x000fe20000000800 */
[----:B------:R-:W-:Y:S01]  /*27f0*/  SHF.R.S32.HI R7, RZ, 0x1f, R6 ;  /* 0x0000001fff077819 */ /* 0x000fe20000011406 */
[----:B------:R-:W-:Y:S01]  /*2800*/  IMAD R8, R23, c[0x0][0x268], RZ ;  /* 0x00009a0017087a24 */ /* 0x000fe200078e02ff */
[----:B------:R-:W-:Y:S01]  /*2810*/  SHF.R.S32.HI R3, RZ, 0x4, R9 ;  /* 0x00000004ff037819 */ /* 0x000fe20000011409 */
[----:B------:R-:W-:Y:S01]  /*2820*/  IMAD R10, R14, c[0x0][0x218], RZ ;  /* 0x000086000e0a7a24 */ /* 0x000fe200078e02ff */
[CC--:B------:R-:W-:Y:S01]  /*2830*/  LEA.HI R2, R7.reuse, R6.reuse, RZ, 0x3 ;  /* 0x0000000607027211 */ /* 0x0c0fe200078f18ff */
[----:B------:R-:W-:Y:S01]  /*2840*/  IMAD R16, R22, c[0x0][0x26c], R8 ;  /* 0x00009b0016107a24 */ /* 0x000fe200078e0208 */
[----:B------:R-:W-:Y:S01]  /*2850*/  LEA.HI R6, R7, R6, RZ, 0x6 ;  /* 0x0000000607067211 */ /* 0x000fe200078f30ff */
[----:B------:R-:W-:Y:S01]  /*2860*/  IMAD R17, R18, c[0x0][0x21c], R10 ;  /* 0x0000870012117a24 */ /* 0x000fe200078e020a */
[----:B------:R-:W-:Y:S01]  /*2870*/  LOP3.LUT R5, R158, 0x38, R2, 0xf8, !PT ;  /* 0x000000389e057812 */ /* 0x000fe200078ef802 */
[----:B------:R-:W-:Y:S01]  /*2880*/  ULDC UR4, c[0x0][0x294] ;  /* 0x0000a50000047ab9 */ /* 0x000fe20000000800 */
[----:B------:R-:W-:Y:S01]  /*2890*/  LEA.HI.SX32 R3, R2, R3, 0x1d ;  /* 0x0000000302037211 */ /* 0x000fe200078feaff */
[----:B------:R-:W-:Y:S01]  /*28a0*/  IMAD.MOV.U32 R179, RZ, RZ, 0x6 ;  /* 0x00000006ffb37424 */ /* 0x000fe200078e00ff */
[----:B------:R-:W-:Y:S01]  /*28b0*/  SHF.R.S32.HI R4, RZ, 0x6, R6 ;  /* 0x00000006ff047819 */ /* 0x000fe20000011406 */
[----:B------:R-:W-:Y:S01]  /*28c0*/  UIMAD UR8, UR8, 0x60, URZ ;  /* 0x00000060080878a4 */ /* 0x000fe2000f8e023f */
[----:B------:R-:W-:Y:S01]  /*28d0*/  LOP3.LUT R6, R157, 0x38, R2, 0xf8, !PT ;  /* 0x000000389d067812 */ /* 0x000fe200078ef802 */
[----:B------:R-:W-:Y:S01]  /*28e0*/  IMAD.SHL.U32 R93, R3, 0x8, RZ ;  /* 0x00000008035d7824 */ /* 0x000fe200078e00ff */
[----:B------:R-:W-:Y:S01]  /*28f0*/  LOP3.LUT R11, R5, R193, RZ, 0x3c, !PT ;  /* 0x000000c1050b7212 */ /* 0x000fe200078e3cff */
[C---:B------:R-:W-:Y:S01]  /*2900*/  IMAD R7, R4.reuse, 0x1c00, R170 ;  /* 0x00001c0004077824 */ /* 0x040fe200078e02aa */
[----:B------:R-:W-:Y:S01]  /*2910*/  SHF.R.S32.HI R5, RZ, 0x1f, R3 ;  /* 0x0000001fff057819 */ /* 0x000fe20000011403 */
[C---:B------:R-:W-:Y:S01]  /*2920*/  IMAD R8, R4.reuse, 0x1c00, R169 ;  /* 0x00001c0004087824 */ /* 0x040fe200078e02a9 */
[--C-:B------:R-:W-:Y:S01]  /*2930*/  LOP3.LUT R9, R147, 0x38, R2.reuse, 0xf8, !PT ;  /* 0x0000003893097812 */ /* 0x100fe200078ef802 */
[----:B------:R-:W-:Y:S01]  /*2940*/  IMAD R10, R4, 0x1c00, R19 ;  /* 0x00001c00040a7824 */ /* 0x000fe200078e0213 */
[----:B------:R-:W-:Y:S01]  /*2950*/  LOP3.LUT R6, R6, R215, RZ, 0x3c, !PT ;  /* 0x000000d706067212 */ /* 0x000fe200078e3cff */
[----:B------:R-:W-:Y:S01]  /*2960*/  IMAD.IADD R14, R8, 0x1, R11 ;  /* 0x00000001080e7824 */ /* 0x000fe200078e020b */
[----:B------:R-:W-:Y:S01]  /*2970*/  LEA.HI R5, R5, R3, RZ, 0x3 ;  /* 0x0000000305057211 */ /* 0x000fe200078f18ff */
[----:B------:R-:W-:Y:S01]  /*2980*/  UIMAD UR5, UR7, UR5, URZ ;  /* 0x00000005070572a4 */ /* 0x000fe2000f8e023f */
[----:B------:R-:W-:Y:S01]  /*2990*/  LOP3.LUT R9, R9, R26, RZ, 0x3c, !PT ;  /* 0x0000001a09097212 */ /* 0x000fe200078e3cff */
[----:B------:R-:W-:Y:S01]  /*29a0*/  UIMAD UR4, UR7, UR4, URZ ;  /* 0x00000004070472a4 */ /* 0x000fe2000f8e023f */
[----:B------:R-:W-:Y:S01]  /*29b0*/  IADD3 R13, R7, R6, RZ ;  /* 0x00000006070d7210 */ /* 0x000fe20007ffe0ff */
[----:B------:R-:W-:Y:S01]  /*29c0*/  IMAD R176, R148, c[0x0][0x1e4], RZ ;  /* 0x0000790094b07a24 */ /* 0x000fe200078e02ff */
[----:B------:R-:W-:Y:S01]  /*29d0*/  LOP3.LUT R6, R156, 0x38, R2, 0xf8, !PT ;  /* 0x000000389c067812 */ /* 0x000fe200078ef802 */
[----:B------:R-:W-:Y:S01]  /*29e0*/  IMAD.IADD R12, R10, 0x1, R9 ;  /* 0x000000010a0c7824 */ /* 0x000fe200078e0209 */
[----:B------:R-:W-:Y:S01]  /*29f0*/  SHF.R.S32.HI R3, RZ, 0x3, R5 ;  /* 0x00000003ff037819 */ /* 0x000fe20000011405 */
[----:B------:R-:W-:Y:S01]  /*2a00*/  IMAD R9, R4, 0x1c00, R15 ;  /* 0x00001c0004097824 */ /* 0x000fe200078e020f */
[----:B------:R-:W-:Y:S01]  /*2a10*/  LOP3.LUT R5, R147, 0x38, R93, 0xf8, !PT ;  /* 0x0000003893057812 */ /* 0x000fe200078ef85d */
[----:B------:R-:W-:Y:S01]  /*2a20*/  IMAD R177, R148, c[0x0][0x284], RZ ;  /* 0x0000a10094b17a24 */ /* 0x000fe200078e02ff */
[-C--:B------:R-:W-:Y:S01]  /*2a30*/  LOP3.LUT R8, R6, R27.reuse, RZ, 0x3c, !PT ;  /* 0x0000001b06087212 */ /* 0x080fe200078e3cff */
[C---:B------:R-:W-:Y:S01]  /*2a40*/  IMAD R6, R3.reuse, 0x1c00, R19 ;  /* 0x00001c0003067824 */ /* 0x040fe200078e0213 */
[----:B------:R-:W-:Y:S01]  /*2a50*/  LOP3.LUT R4, R156, 0x38, R93, 0xf8, !PT ;  /* 0x000000389c047812 */ /* 0x000fe200078ef85d */
[----:B------:R-:W-:Y:S01]  /*2a60*/  IMAD R7, R3, 0x1c00, R15 ;  /* 0x00001c0003077824 */ /* 0x000fe200078e020f */
[----:B------:R-:W-:Y:S01]  /*2a70*/  LOP3.LUT R5, R5, R26, RZ, 0x3c, !PT ;  /* 0x0000001a05057212 */ /* 0x000fe200078e3cff */
[----:B------:R-:W-:Y:S01]  /*2a80*/  IMAD.IADD R11, R9, 0x1, R8 ;  /* 0x00000001090b7824 */ /* 0x000fe200078e0208 */
[----:B------:R-:W-:Y:S01]  /*2a90*/  LOP3.LUT R4, R4, R27, RZ, 0x3c, !PT ;  /* 0x0000001b04047212 */ /* 0x000fe200078e3cff */
[----:B------:R-:W-:Y:S01]  /*2aa0*/  IMAD R178, R148, c[0x0][0x294], RZ ;  /* 0x0000a50094b27a24 */ /* 0x000fe200078e02ff */
[----:B------:R-:W-:Y:S01]  /*2ab0*/  IADD3 R10, R6, R5, RZ ;  /* 0x00000005060a7210 */ /* 0x000fe20007ffe0ff */
[----:B------:R-:W-:Y:S01]  /*2ac0*/  IMAD.WIDE.U32 R152, R148, c[0x0][0x1e0], RZ ;  /* 0x0000780094987a25 */ /* 0x000fe200078e00ff */
[----:B------:R-:W-:-:S02]  /*2ad0*/  LOP3.LUT R6, R158, 0x38, R93, 0xf8, !PT ;  /* 0x000000389e067812 */ /* 0x000fc400078ef85d */
[----:B------:R-:W-:Y:S01]  /*2ae0*/  LOP3.LUT R5, R157, 0x38, R93, 0xf8, !PT ;  /* 0x000000389d057812 */ /* 0x000fe200078ef85d */
[----:B------:R-:W-:Y:S01]  /*2af0*/  IMAD.IADD R9, R7, 0x1, R4 ;  /* 0x0000000107097824 */ /* 0x000fe200078e0204 */
[----:B------:R-:W-:Y:S01]  /*2b00*/  LOP3.LUT R6, R6, R193, RZ, 0x3c, !PT ;  /* 0x000000c106067212 */ /* 0x000fe200078e3cff */
[C---:B------:R-:W-:Y:S01]  /*2b10*/  IMAD R7, R3.reuse, 0x1c00, R169 ;  /* 0x00001c0003077824 */ /* 0x040fe200078e02a9 */
[----:B------:R-:W-:Y:S01]  /*2b20*/  MOV R15, c[0x0][0x1e0] ;  /* 0x00007800000f7a02 */ /* 0x000fe20000000f00 */
[----:B------:R-:W-:Y:S01]  /*2b30*/  IMAD R4, R3, 0x1c00, R170 ;  /* 0x00001c0003047824 */ /* 0x000fe200078e02aa */
[----:B------:R-:W-:Y:S01]  /*2b40*/  LOP3.LUT R3, R5, R215, RZ, 0x3c, !PT ;  /* 0x000000d705037212 */ /* 0x000fe200078e3cff */
[----:B------:R-:W-:Y:S01]  /*2b50*/  IMAD.IADD R8, R7, 0x1, R6 ;  /* 0x0000000107087824 */ /* 0x000fe200078e0206 */
[----:B------:R-:W-:Y:S01]  /*2b60*/  SHF.R.S32.HI R5, RZ, 0x1f, R29 ;  /* 0x0000001fff057819 */ /* 0x000fe2000001141d */
[----:B------:R-:W-:Y:S01]  /*2b70*/  IMAD.WIDE.U32 R150, R148, c[0x0][0x280], RZ ;  /* 0x0000a00094967a25 */ /* 0x000fe200078e00ff */
[----:B------:R-:W-:-:S02]  /*2b80*/  SHF.R.S32.HI R6, RZ, 0x1f, R28 ;  /* 0x0000001fff067819 */ /* 0x000fc4000001141c */
[----:B------:R-:W-:Y:S01]  /*2b90*/  LOP3.LUT R230, R230, 0xfffffffb, RZ, 0xc0, !PT ;  /* 0xfffffffbe6e67812 */ /* 0x000fe200078ec0ff */
[----:B------:R-:W-:Y:S01]  /*2ba0*/  IMAD.IADD R7, R4, 0x1, R3 ;  /* 0x0000000104077824 */ /* 0x000fe200078e0203 */
[----:B------:R-:W-:Y:S01]  /*2bb0*/  SHF.R.S32.HI R3, RZ, 0x1f, R30 ;  /* 0x0000001fff037819 */ /* 0x000fe2000001141e */
[----:B------:R-:W-:Y:S01]  /*2bc0*/  IMAD.WIDE.U32 R194, R28, c[0x0][0x1e0], RZ ;  /* 0x000078001cc27a25 */ /* 0x000fe200078e00ff */
[----:B------:R-:W-:Y:S02]  /*2bd0*/  LOP3.LUT R112, R2, 0xfffffff8, RZ, 0xc0, !PT ;  /* 0xfffffff802707812 */ /* 0x000fe400078ec0ff */
[----:B------:R-:W-:Y:S01]  /*2be0*/  SHF.L.U32 R189, R162, 0x6, RZ ;  /* 0x00000006a2bd7819 */ /* 0x000fe200000006ff */
[----:B------:R-:W-:Y:S01]  /*2bf0*/  IMAD R4, R3, c[0x0][0x1e0], RZ ;  /* 0x0000780003047a24 */ /* 0x000fe200078e02ff */
[----:B------:R-:W-:Y:S01]  /*2c00*/  ISETP.GE.AND P6, PT, R36, c[0x0][0x1d4], PT ;  /* 0x0000750024007a0c */ /* 0x000fe20003fc6270 */
[----:B------:R-:W-:Y:S01]  /*2c10*/  IMAD R3, R5, c[0x0][0x1e0], RZ ;  /* 0x0000780005037a24 */ /* 0x000fe200078e02ff */
[----:B------:R-:W-:Y:S01]  /*2c20*/  SHF.L.U64.HI R181, R15, R181, c[0x0][0x1e4] ;  /* 0x000079000fb57619 */ /* 0x000fe200000102b5 */
[----:B------:R-:W-:Y:S01]  /*2c30*/  IMAD R5, R6, c[0x0][0x1e0], RZ ;  /* 0x0000780006057a24 */ /* 0x000fe200078e02ff */
[----:B------:R-:W-:Y:S01]  /*2c40*/  @P0 LOP3.LUT R230, R230, 0x4, RZ, 0xfc, !PT ;  /* 0x00000004e6e60812 */ /* 0x000fe200078efcff */
[----:B------:R-:W-:Y:S01]  /*2c50*/  IMAD R6, R30, c[0x0][0x1e4], R4 ;  /* 0x000079001e067a24 */ /* 0x000fe200078e0204 */
[----:B------:R-:W-:Y:S01]  /*2c60*/  IADD3 R177, R151, R177, RZ ;  /* 0x000000b197b17210 */ /* 0x000fe20007ffe0ff */
[C---:B------:R-:W-:Y:S01]  /*2c70*/  IMAD.WIDE.U32 R184, R162.reuse, 0x60, RZ ;  /* 0x00000060a2b87825 */ /* 0x040fe200078e00ff */
[----:B------:R-:W-:-:S02]  /*2c80*/  SHF.L.U64.HI R162, R162, R179, c[0x0][0x284] ;  /* 0x0000a100a2a27619 */ /* 0x000fc400000102b3 */
[----:B------:R-:W-:Y:S01]  /*2c90*/  SHF.L.U32 R200, R15, 0x5, RZ ;  /* 0x000000050fc87819 */ /* 0x000fe200000006ff */
[----:B------:R-:W-:Y:S01]  /*2ca0*/  IMAD.WIDE.U32 R182, R163, 0x60, RZ ;  /* 0x00000060a3b67825 */ /* 0x000fe200078e00ff */
[----:B------:R-:W-:Y:S02]  /*2cb0*/  IADD3 R121, R185, UR5, RZ ;  /* 0x00000005b9797c10 */ /* 0x000fe4000fffe0ff */
[----:B------:R-:W-:Y:S01]  /*2cc0*/  SHF.R.S32.HI R114, RZ, 0x1f, R112 ;  /* 0x0000001fff727819 */ /* 0x000fe20000011470 */
[----:B------:R-:W-:Y:S01]  /*2cd0*/  IMAD.WIDE.U32 R160, R15, 0x60, RZ ;  /* 0x000000600fa07825 */ /* 0x000fe200078e00ff */
[----:B------:R-:W-:Y:S02]  /*2ce0*/  IADD3 R122, R183, UR4, RZ ;  /* 0x00000004b77a7c10 */ /* 0x000fe4000fffe0ff */
[----:B------:R-:W-:Y:S01]  /*2cf0*/  SHF.R.S32.HI R113, RZ, 0x1f, R93 ;  /* 0x0000001fff717819 */ /* 0x000fe2000001145d */
[----:B------:R-:W-:Y:S01]  /*2d00*/  IMAD R4, R28, c[0x0][0x1e4], R5 ;  /* 0x000079001c047a24 */ /* 0x000fe200078e0205 */
[----:B------:R-:W-:Y:S01]  /*2d10*/  IADD3 R175, R161, UR8, RZ ;  /* 0x00000008a1af7c10 */ /* 0x000fe2000fffe0ff */
[----:B------:R-:W-:Y:S01]  /*2d20*/  IMAD.WIDE.U32 R148, R148, c[0x0][0x290], RZ ;  /* 0x0000a40094947a25 */ /* 0x000fe200078e00ff */
[----:B------:R-:W-:-:S02]  /*2d30*/  SHF.L.U32 R135, R14, 0x1, RZ ;  /* 0x000000010e877819 */ /* 0x000fc400000006ff */
[----:B------:R-:W-:Y:S01]  /*2d40*/  IADD3 R136, R195, R4, RZ ;  /* 0x00000004c3887210 */ /* 0x000fe20007ffe0ff */
[----:B------:R-:W-:Y:S01]  /*2d50*/  IMAD.WIDE.U32 R198, R30, c[0x0][0x1e0], RZ ;  /* 0x000078001ec67a25 */ /* 0x000fe200078e00ff */
[----:B------:R-:W-:Y:S02]  /*2d60*/  SHF.L.U32 R132, R11, 0x1, RZ ;  /* 0x000000010b847819 */ /* 0x000fe400000006ff */
[----:B------:R-:W-:Y:S01]  /*2d70*/  SHF.L.U32 R129, R8, 0x1, RZ ;  /* 0x0000000108817819 */ /* 0x000fe200000006ff */
[----:B------:R-:W-:-:S04]  /*2d80*/  IMAD.WIDE.U32 R196, R29, c[0x0][0x1e0], RZ ;  /* 0x000078001dc47a25 */ /* 0x000fc800078e00ff */
[----:B------:R-:W-:Y:S02]  /*2d90*/  IMAD R3, R29, c[0x0][0x1e4], R3 ;  /* 0x000079001d037a24 */ /* 0x000fe400078e0203 */
[C---:B------:R-:W-:Y:S01]  /*2da0*/  IMAD.SHL.U32 R211, R180.reuse, 0x40, RZ ;  /* 0x00000040b4d37824 */ /* 0x040fe200078e00ff */
[-C--:B------:R-:W-:Y:S01]  /*2db0*/  SHF.L.U64.HI R180, R180, R179.reuse, c[0x0][0x23c] ;  /* 0x00008f00b4b47619 */ /* 0x080fe200000102b3 */
[C---:B------:R-:W-:Y:S01]  /*2dc0*/  IMAD.SHL.U32 R190, R163.reuse, 0x40, RZ ;  /* 0x00000040a3be7824 */ /* 0x040fe200078e00ff */
[-C--:B------:R-:W-:Y:S01]  /*2dd0*/  SHF.L.U64.HI R163, R163, R179.reuse, c[0x0][0x294] ;  /* 0x0000a500a3a37619 */ /* 0x080fe200000102b3 */
[----:B------:R-:W-:Y:S01]  /*2de0*/  IMAD.X R142, R25, 0x1, R24, P1 ;  /* 0x00000001198e7824 */ /* 0x000fe200008e0618 */
[----:B------:R-:W-:Y:S01]  /*2df0*/  SHF.L.U64.HI R179, R15, R179, c[0x0][0x1e4] ;  /* 0x000079000fb37619 */ /* 0x000fe200000102b3 */
[----:B------:R-:W-:Y:S02]  /*2e00*/  IMAD.IADD R176, R153, 0x1, R176 ;  /* 0x0000000199b07824 */ /* 0x000fe400078e02b0 */
[----:B------:R-:W-:-:S02]  /*2e10*/  IMAD.IADD R178, R149, 0x1, R178 ;  /* 0x0000000195b27824 */ /* 0x000fc400078e02b2 */
[----:B------:R-:W-:Y:S02]  /*2e20*/  IMAD.SHL.U32 R206, R15, 0x40, RZ ;  /* 0x000000400fce7824 */ /* 0x000fe400078e00ff */
[----:B------:R-:W-:Y:S02]  /*2e30*/  IMAD.IADD R138, R199, 0x1, R6 ;  /* 0x00000001c78a7824 */ /* 0x000fe400078e0206 */
[----:B------:R-:W-:Y:S02]  /*2e40*/  IMAD.IADD R137, R197, 0x1, R3 ;  /* 0x00000001c5897824 */ /* 0x000fe400078e0203 */
[----:B------:R-:W-:Y:S02]  /*2e50*/  IMAD.IADD R111, R101, 0x1, R16 ;  /* 0x00000001656f7824 */ /* 0x000fe400078e0210 */
[----:B------:R-:W-:Y:S02]  /*2e60*/  IMAD.IADD R110, R99, 0x1, R17 ;  /* 0x00000001636e7824 */ /* 0x000fe400078e0211 */
[----:B------:R-:W-:-:S02]  /*2e70*/  IMAD.SHL.U32 R134, R13, 0x2, RZ ;  /* 0x000000020d867824 */ /* 0x000fc400078e00ff */
[----:B------:R-:W-:Y:S02]  /*2e80*/  IMAD.SHL.U32 R133, R12, 0x2, RZ ;  /* 0x000000020c857824 */ /* 0x000fe400078e00ff */
[----:B------:R-:W-:Y:S02]  /*2e90*/  IMAD.SHL.U32 R131, R10, 0x2, RZ ;  /* 0x000000020a837824 */ /* 0x000fe400078e00ff */
[----:B------:R-:W-:Y:S02]  /*2ea0*/  IMAD.SHL.U32 R130, R9, 0x2, RZ ;  /* 0x0000000209827824 */ /* 0x000fe400078e00ff */
[----:B------:R-:W-:Y:S02]  /*2eb0*/  IMAD.SHL.U32 R128, R7, 0x2, RZ ;  /* 0x0000000207807824 */ /* 0x000fe400078e00ff */
.L_x_299:
[----:B------:R-:W-:Y:S01]  /*2ec0*/  SHF.R.S32.HI R97, RZ, 0x1f, R41 ;  /* 0x0000001fff617819 */ /* 0x000fe20000011429 */
[-C--:B-1----:R-:W-:Y:S01]  /*2ed0*/  IMAD R2, R176, R41.reuse, RZ ;  /* 0x00000029b0027224 */ /* 0x082fe200078e02ff */
[----:B------:R-:W-:Y:S01]  /*2ee0*/  ISETP.GE.AND P2, PT, R216, 0x1, PT ;  /* 0x00000001d800780c */ /* 0x000fe20003f46270 */
[----:B------:R-:W-:Y:S04]  /*2ef0*/  DEPBAR.LE SB0, 0x0 ;  /* 0x000080000000791a */ /* 0x000fe80000000000 */
[C---:B------:R-:W-:Y:S01]  /*2f00*/  IADD3 R218, R229.reuse, 0x60, RZ ;  /* 0x00000060e5da7810 */ /* 0x040fe20007ffe0ff */
[----:B------:R-:W-:Y:S01]  /*2f10*/  IMAD.WIDE.U32 R80, R152, R41, RZ ;  /* 0x0000002998507225 */ /* 0x000fe200078e00ff */
[C---:B------:R-:W-:Y:S01]  /*2f20*/  IADD3 R219, R229.reuse, 0x40, RZ ;  /* 0x00000040e5db7810 */ /* 0x040fe20007ffe0ff */
[----:B------:R-:W-:Y:S01]  /*2f30*/  WARPSYNC 0xffffffff ;  /* 0xffffffff00007948 */ /* 0x000fe20003800000 */
[----:B------:R-:W-:Y:S01]  /*2f40*/  IADD3 R220, R229, 0x20, RZ ;  /* 0x00000020e5dc7810 */ /* 0x000fe20007ffe0ff */
[----:B------:R-:W-:Y:S01]  /*2f50*/  IMAD R2, R97, R152, R2 ;  /* 0x0000009861027224 */ /* 0x000fe200078e0202 */
[----:B------:R-:W-:Y:S01]  /*2f60*/  BAR.SYNC.DEFER_BLOCKING 0x0 ;  /* 0x0000000000007b1d */ /* 0x000fe20000010000 */
[C---:B------:R-:W-:Y:S02]  /*2f70*/  IADD3 R3, P1, P0, R118.reuse, R80, R200 ;  /* 0x0000005076037210 */ /* 0x040fe4000783e0c8 */
[----:B------:R-:W-:Y:S05]  /*2f80*/  IMAD.IADD R86, R81, 0x1, R2 ;  /* 0x0000000151567824 */ /* 0x000fea00078e0202 */
[----:B------:R-:W-:Y:S02]  /*2f90*/  IADD3.X R5, R115, R86, R181, P1, P0 ;  /* 0x0000005673057210 */ /* 0x000fe40000fe04b5 */
[-C--:B------:R-:W-:Y:S04]  /*2fa0*/  IADD3 R2, P0, R118, R80.reuse, RZ ;  /* 0x0000005076027210 */ /* 0x080fe80007f1e0ff */
[----:B------:R-:W-:Y:S01]  /*2fb0*/  LEA R66, P1, R2, c[0x0][0x1c8], 0x1 ;  /* 0x0000720002427a11 */ /* 0x000fe200078208ff */
[----:B------:R-:W-:Y:S01]  /*2fc0*/  IMAD.X R4, R86, 0x1, R115, P0 ;  /* 0x0000000156047824 */ /* 0x000fe200000e0673 */
[C---:B------:R-:W-:Y:S04]  /*2fd0*/  LEA R72, P0, R3.reuse, c[0x0][0x1c8], 0x1 ;  /* 0x0000720003487a11 */ /* 0x040fe800078008ff */
[----:B------:R-:W-:Y:S02]  /*2fe0*/  LEA.HI.X R67, R2, c[0x0][0x1cc], R4, 0x1, P1 ;  /* 0x0000730002437a11 */ /* 0x000fe400008f0c04 */
[----:B------:R-:W-:Y:S02]  /*2ff0*/  LEA.HI.X R73, R3, c[0x0][0x1cc], R5, 0x1, P0 ;  /* 0x0000730003497a11 */ /* 0x000fe400000f0c05 */
[C---:B------:R-:W-:Y:S04]  /*3000*/  IADD3 R2, P1, P0, R118.reuse, R80, R206 ;  /* 0x0000005076027210 */ /* 0x040fe8000783e0ce */
[C---:B------:R-:W-:Y:S01]  /*3010*/  IADD3.X R4, R115.reuse, R86, R179, P1, P0 ;  /* 0x0000005673047210 */ /* 0x040fe20000fe04b3 */
[----:B------:R-:W-:Y:S01]  /*3020*/  BSSY B2, `(.L_x_251) ;  /* 0x00004e2000027945 */ /* 0x000fe20003800000 */
[----:B------:R-:W-:Y:S04]  /*3030*/  IADD3 R3, P1, P0, R118, R80, R160 ;  /* 0x0000005076037210 */ /* 0x000fe8000783e0a0 */
[----:B------:R-:W-:Y:S02]  /*3040*/  IADD3.X R5, R115, R86, R175, P1, P0 ;  /* 0x0000005673057210 */ /* 0x000fe40000fe04af */
[C---:B------:R-:W-:Y:S02]  /*3050*/  LEA R76, P1, R2.reuse, c[0x0][0x1c8], 0x1 ;  /* 0x00007200024c7a11 */ /* 0x040fe400078208ff */
[C---:B------:R-:W-:Y:S02]  /*3060*/  LEA R82, P0, R3.reuse, c[0x0][0x1c8], 0x1 ;  /* 0x0000720003527a11 */ /* 0x040fe400078008ff */
[----:B------:R-:W-:Y:S02]  /*3070*/  LEA.HI.X R77, R2, c[0x0][0x1cc], R4, 0x1, P1 ;  /* 0x00007300024d7a11 */ /* 0x000fe400008f0c04 */
[----:B------:R-:W-:Y:S01]  /*3080*/  LEA.HI.X R83, R3, c[0x0][0x1cc], R5, 0x1, P0 ;  /* 0x0000730003537a11 */ /* 0x000fe200000f0c05 */
[----:B------:R-:W-:-:S05]  /*3090*/  @!P2 BRA `(.L_x_252) ;  /* 0x00004ae00000a947 */ /* 0x000fca0003800000 */
[-C--:B------:R-:W-:Y:S01]  /*30a0*/  IMAD R4, R177, R41.reuse, RZ ;  /* 0x00000029b1047224 */ /* 0x080fe200078e02ff */
[----:B------:R-:W-:Y:S01]  /*30b0*/  LOP3.LUT P2, RZ, R230, 0x4, RZ, 0xc0, !PT ;  /* 0x00000004e6ff7812 */ /* 0x000fe2000784c0ff */
[-C--:B------:R-:W-:Y:S02]  /*30c0*/  IMAD R3, R178, R41.reuse, RZ ;  /* 0x00000029b2037224 */ /* 0x080fe400078e02ff */
[----:B------:R-:W-:Y:S02]  /*30d0*/  IMAD R2, R41, -0x70, R0 ;  /* 0xffffff9029027824 */ /* 0x000fe400078e0200 */
[-C--:B------:R-:W-:Y:S03]  /*30e0*/  IMAD.WIDE.U32 R34, R150, R41.reuse, RZ ;  /* 0x0000002996227225 */ /* 0x080fe600078e00ff */
[----:B------:R-:W-:Y:S01]  /*30f0*/  IMNMX R79, R2, 0x70, PT ;  /* 0x00000070024f7817 */ /* 0x000fe20003800200 */
[----:B------:R-:W-:Y:S04]  /*3100*/  IMAD.WIDE.U32 R70, R148, R41, RZ ;  /* 0x0000002994467225 */ /* 0x000fe800078e00ff */
[C---:B------:R-:W-:Y:S02]  /*3110*/  IMAD R4, R97.reuse, R150, R4 ;  /* 0x0000009661047224 */ /* 0x040fe400078e0204 */
[----:B------:R-:W-:Y:S03]  /*3120*/  IMAD R3, R97, R148, R3 ;  /* 0x0000009461037224 */ /* 0x000fe600078e0203 */
[----:B------:R-:W-:Y:S02]  /*3130*/  IADD3 R42, R35, R4, RZ ;  /* 0x00000004232a7210 */ /* 0x000fe40007ffe0ff */
[----:B------:R-:W-:Y:S01]  /*3140*/  IADD3 R44, R71, R3, RZ ;  /* 0x00000003472c7210 */ /* 0x000fe20007ffe0ff */
[----:B------:R-:W-:-:S05]  /*3150*/  @!P2 BRA `(.L_x_253) ;  /* 0x000026500000a947 */ /* 0x000fca0003800000 */
[----:B------:R-:W-:Y:S01]  /*3160*/  ISETP.GE.AND P5, PT, R229, R79, PT ;  /* 0x0000004fe500720c */ /* 0x000fe20003fa6270 */
[----:B------:R-:W-:Y:S01]  /*3170*/  BSSY B0, `(.L_x_254) ;  /* 0x000001b000007945 */ /* 0x000fe20003800000 */
[----:B------:R-:W-:Y:S01]  /*3180*/  CS2R R50, SRZ ;  /* 0x0000000000327805 */ /* 0x000fe2000001ff00 */
[----:B------:R-:W-:Y:S01]  /*3190*/  CS2R R46, SRZ ;  /* 0x00000000002e7805 */ /* 0x000fe2000001ff00 */
[----:B------:R-:W-:Y:S01]  /*31a0*/  CS2R R38, SRZ ;  /* 0x0000000000267805 */ /* 0x000fe2000001ff00 */
[----:B------:R-:W-:Y:S01]  /*31b0*/  CS2R R12, SRZ ;  /* 0x00000000000c7805 */ /* 0x000fe2000001ff00 */
[----:B------:R-:W-:Y:S07]  /*31c0*/  CS2R R2, SRZ ;  /* 0x0000000000027805 */ /* 0x000fee000001ff00 */
[----:B------:R-:W-:-:S05]  /*31d0*/  @P5 BRA `(.L_x_255) ;  /* 0x0000014000005947 */ /* 0x000fca0003800000 */
[----:B------:R-:W-:Y:S01]  /*31e0*/  IADD3 R2, P0, R104, R34, RZ ;  /* 0x0000002268027210 */ /* 0x000fe20007f1e0ff */
[----:B------:R-:W-:Y:S01]  /*31f0*/  CS2R R38, SRZ ;  /* 0x0000000000267805 */ /* 0x000fe2000001ff00 */
[----:B------:R-:W-:Y:S01]  /*3200*/  CS2R R46, SRZ ;  /* 0x00000000002e7805 */ /* 0x000fe2000001ff00 */
[----:B------:R-:W-:Y:S02]  /*3210*/  CS2R R12, SRZ ;  /* 0x00000000000c7805 */ /* 0x000fe4000001ff00 */
[----:B------:R-:W-:Y:S01]  /*3220*/  IMAD.X R4, R42, 0x1, R117, P0 ;  /* 0x000000012a047824 */ /* 0x000fe200000e0675 */
[----:B------:R-:W-:Y:S05]  /*3230*/  IADD3 R3, P0, R102, R70, RZ ;  /* 0x0000004666037210 */ /* 0x000fea0007f1e0ff */
[----:B------:R-:W-:Y:S01]  /*3240*/  IMAD.X R5, R44, 0x1, R116, P0 ;  /* 0x000000012c057824 */ /* 0x000fe200000e0674 */
[C---:B------:R-:W-:Y:S04]  /*3250*/  LEA R6, P0, R2.reuse, c[0x0][0x270], 0x1 ;  /* 0x00009c0002067a11 */ /* 0x040fe800078008ff */
[----:B------:R-:W-:Y:S02]  /*3260*/  LEA.HI.X R7, R2, c[0x0][0x274], R4, 0x1, P0 ;  /* 0x00009d0002077a11 */ /* 0x000fe400000f0c04 */
[C---:B------:R-:W-:Y:S04]  /*3270*/  LEA R4, P0, R3.reuse, c[0x0][0x288], 0x1 ;  /* 0x0000a20003047a11 */ /* 0x040fe800078008ff */
[----:B------:R-:W-:Y:S02]  /*3280*/  LEA.HI.X R5, R3, c[0x0][0x28c], R5, 0x1, P0 ;  /* 0x0000a30003057a11 */ /* 0x000fe400000f0c05 */
[----:B------:R-:W-:Y:S01]  /*3290*/  ISETP.GE.AND P0, PT, R32, c[0x0][0x27c], PT ;  /* 0x00009f0020007a0c */ /* 0x000fe20003f06270 */
[----:B------:R-:W-:Y:S11]  /*32a0*/  CS2R R2, SRZ ;  /* 0x0000000000027805 */ /* 0x000ff6000001ff00 */
[----:B------:R-:W-:Y:S01]  /*32b0*/  @!UPT UIADD3 URZ, URZ, URZ, URZ ;  /* 0x0000003f3f3ff290 */ /* 0x000fe2000fffe03f */
[----:B------:R1:W5:Y:S04]  /*32c0*/  @!P0 LDG.E.64 R38, [R6.64] ;  /* 0x0000000a06268981 */ /* 0x000368000c1e1b00 */
[----:B------:R1:W5:Y:S01]  /*32d0*/  @!P0 LDG.E.64 R2, [R4.64] ;  /* 0x0000000a04028981 */ /* 0x000362000c1e1b00 */
[----:B------:R-:W-:Y:S11]  /*32e0*/  ISETP.GE.AND P0, PT, R68, c[0x0][0x27c], PT ;  /* 0x00009f0044007a0c */ /* 0x000ff60003f06270 */
[----:B------:R-:W-:Y:S02]  /*32f0*/  @!UPT UIADD3 URZ, URZ, URZ, URZ ;  /* 0x0000003f3f3ff290 */ /* 0x000fe4000fffe03f */
[----:B------:R1:W5:Y:S04]  /*3300*/  @!P0 LDG.E.64 R46, [R6.64+0x40] ;  /* 0x0000400a062e8981 */ /* 0x000368000c1e1b00 */
[----:B------:R1:W5:Y:S02]  /*3310*/  @!P0 LDG.E.64 R12, [R4.64+0x40] ;  /* 0x0000400a040c8981 */ /* 0x000364000c1e1b00 */
.L_x_255:
[----:B------:R-:W-:Y:S05]  /*3320*/  BSYNC B0 ;  /* 0x0000000000007941 */ /* 0x000fea0003800000 */
.L_x_254:
[----:B------:R-:W-:Y:S01]  /*3330*/  ISETP.GE.AND P4, PT, R220, R79, PT ;  /* 0x0000004fdc00720c */ /* 0x000fe20003f86270 */
[----:B-1---5:R-:W-:Y:S01]  /*3340*/  IMAD.MOV.U32 R4, RZ, RZ, R46 ;  /* 0x000000ffff047224 */ /* 0x022fe200078e002e */
[----:B------:R-:W-:Y:S01]  /*3350*/  BSSY B0, `(.L_x_256) ;  /* 0x0000026000007945 */ /* 0x000fe20003800000 */
[----:B------:R-:W-:Y:S01]  /*3360*/  IMAD.MOV.U32 R7, RZ, RZ, R47 ;  /* 0x000000ffff077224 */ /* 0x000fe200078e002f */
[----:B------:R-:W-:Y:S01]  /*3370*/  CS2R R48, SRZ ;  /* 0x0000000000307805 */ /* 0x000fe2000001ff00 */
[----:B------:R-:W-:Y:S01]  /*3380*/  IMAD.MOV.U32 R6, RZ, RZ, R38 ;  /* 0x000000ffff067224 */ /* 0x000fe200078e0026 */
[----:B------:R-:W-:Y:S01]  /*3390*/  CS2R R16, SRZ ;  /* 0x0000000000107805 */ /* 0x000fe2000001ff00 */
[----:B------:R-:W-:Y:S01]  /*33a0*/  IMAD.MOV.U32 R5, RZ, RZ, R39 ;  /* 0x000000ffff057224 */ /* 0x000fe200078e0027 */
[----:B------:R-:W-:Y:S01]  /*33b0*/  PRMT R45, R4, 0x5410, R7 ;  /* 0x00005410042d7816 */ /* 0x000fe20000000007 */
[----:B------:R-:W-:Y:S01]  /*33c0*/  CS2R R14, SRZ ;  /* 0x00000000000e7805 */ /* 0x000fe2000001ff00 */
[----:B------:R-:W-:Y:S02]  /*33d0*/  MOV R4, R12 ;  /* 0x0000000c00047202 */ /* 0x000fe40000000f00 */
[----:B------:R-:W-:Y:S01]  /*33e0*/  PRMT R40, R6, 0x7610, R40 ;  /* 0x0000761006287816 */ /* 0x000fe20000000028 */
[----:B------:R-:W-:Y:S01]  /*33f0*/  IMAD.MOV.U32 R6, RZ, RZ, R13 ;  /* 0x000000ffff067224 */ /* 0x000fe200078e000d */
[----:B------:R-:W-:Y:S01]  /*3400*/  PRMT R43, R5, 0x7610, R43 ;  /* 0x00007610052b7816 */ /* 0x000fe2000000002b */
[----:B------:R-:W-:Y:S01]  /*3410*/  IMAD.MOV.U32 R5, RZ, RZ, R2 ;  /* 0x000000ffff057224 */ /* 0x000fe200078e0002 */
[----:B------:R-:W-:Y:S02]  /*3420*/  PRMT R19, R4, 0x7610, R19 ;  /* 0x0000761004137816 */ /* 0x000fe40000000013 */
[----:B------:R-:W-:Y:S02]  /*3430*/  MOV R4, R3 ;  /* 0x0000000300047202 */ /* 0x000fe40000000f00 */
[----:B------:R-:W-:Y:S02]  /*3440*/  PRMT R19, R19, 0x5410, R6 ;  /* 0x0000541013137816 */ /* 0x000fe40000000006 */
[----:B------:R-:W-:Y:S01]  /*3450*/  PRMT R18, R5, 0x5410, R4 ;  /* 0x0000541005127816 */ /* 0x000fe20000000004 */
[----:B------:R-:W-:-:S05]  /*3460*/  @P4 BRA `(.L_x_257) ;  /* 0x0000014000004947 */ /* 0x000fca0003800000 */
[----:B------:R-:W-:Y:S01]  /*3470*/  IADD3 R4, P1, P0, R104, R34, R191 ;  /* 0x0000002268047210 */ /* 0x000fe2000783e0bf */
[----:B------:R-:W-:Y:S01]  /*3480*/  CS2R R48, SRZ ;  /* 0x0000000000307805 */ /* 0x000fe2000001ff00 */
[----:B------:R-:W-:Y:S01]  /*3490*/  CS2R R14, SRZ ;  /* 0x00000000000e7805 */ /* 0x000fe2000001ff00 */
[----:B------:R-:W-:Y:S01]  /*34a0*/  CS2R R50, SRZ ;  /* 0x0000000000327805 */ /* 0x000fe2000001ff00 */
[----:B------:R-:W-:Y:S01]  /*34b0*/  IADD3.X R7, R117, R42, R167, P1, P0 ;  /* 0x0000002a75077210 */ /* 0x000fe20000fe04a7 */
[----:B------:R-:W-:Y:S01]  /*34c0*/  CS2R R16, SRZ ;  /* 0x0000000000107805 */ /* 0x000fe2000001ff00 */
[----:B------:R-:W-:Y:S04]  /*34d0*/  IADD3 R5, P1, P0, R102, R70, R192 ;  /* 0x0000004666057210 */ /* 0x000fe8000783e0c0 */
[----:B------:R-:W-:Y:S02]  /*34e0*/  IADD3.X R8, R116, R44, R168, P1, P0 ;  /* 0x0000002c74087210 */ /* 0x000fe40000fe04a8 */
[C---:B------:R-:W-:Y:S04]  /*34f0*/  LEA R6, P0, R4.reuse, c[0x0][0x270], 0x1 ;  /* 0x00009c0004067a11 */ /* 0x040fe800078008ff */
[----:B------:R-:W-:Y:S02]  /*3500*/  LEA.HI.X R7, R4, c[0x0][0x274], R7, 0x1, P0 ;  /* 0x00009d0004077a11 */ /* 0x000fe400000f0c07 */
[C---:B------:R-:W-:Y:S04]  /*3510*/  LEA R4, P0, R5.reuse, c[0x0][0x288], 0x1 ;  /* 0x0000a20005047a11 */ /* 0x040fe800078008ff */
[----:B------:R-:W-:Y:S02]  /*3520*/  LEA.HI.X R5, R5, c[0x0][0x28c], R8, 0x1, P0 ;  /* 0x0000a30005057a11 */ /* 0x000fe400000f0c08 */
[----:B------:R-:W-:Y:S11]  /*3530*/  ISETP.GE.AND P0, PT, R32, c[0x0][0x27c], PT ;  /* 0x00009f0020007a0c */ /* 0x000ff60003f06270 */
[----:B------:R-:W-:Y:S02]  /*3540*/  @!UPT UIADD3 URZ, URZ, URZ, URZ ;  /* 0x0000003f3f3ff290 */ /* 0x000fe4000fffe03f */
[----:B------:R1:W5:Y:S04]  /*3550*/  @!P0 LDG.E.64 R48, [R6.64] ;  /* 0x0000000a06308981 */ /* 0x000368000c1e1b00 */
[----:B------:R1:W5:Y:S01]  /*3560*/  @!P0 LDG.E.64 R14, [R4.64] ;  /* 0x0000000a040e8981 */ /* 0x000362000c1e1b00 */
[----:B------:R-:W-:Y:S11]  /*3570*/  ISETP.GE.AND P0, PT, R68, c[0x0][0x27c], PT ;  /* 0x00009f0044007a0c */ /* 0x000ff60003f06270 */
[----:B------:R-:W-:Y:S02]  /*3580*/  @!UPT UIADD3 URZ, URZ, URZ, URZ ;  /* 0x0000003f3f3ff290 */ /* 0x000fe4000fffe03f */
[----:B------:R1:W5:Y:S04]  /*3590*/  @!P0 LDG.E.64 R50, [R6.64+0x40] ;  /* 0x0000400a06328981 */ /* 0x000368000c1e1b00 */
[----:B------:R1:W5:Y:S02]  /*35a0*/  @!P0 LDG.E.64 R16, [R4.64+0x40] ;  /* 0x0000400a04108981 */ /* 0x000364000c1e1b00 */
.L_x_257:
[----:B------:R-:W-:Y:S05]  /*35b0*/  BSYNC B0 ;  /* 0x0000000000007941 */ /* 0x000fea0003800000 */
.L_x_256:
[----:B------:R-:W-:Y:S01]  /*35c0*/  ISETP.GE.AND P3, PT, R219, R79, PT ;  /* 0x0000004fdb00720c */ /* 0x000fe20003f66270 */
[----:B-1---5:R-:W-:Y:S01]  /*35d0*/  IMAD.MOV.U32 R7, RZ, RZ, R50 ;  /* 0x000000ffff077224 */ /* 0x022fe200078e0032 */
[----:B------:R-:W-:Y:S01]  /*35e0*/  MOV R5, R48 ;  /* 0x0000003000057202 */ /* 0x000fe20000000f00 */
[----:B------:R-:W-:Y:S01]  /*35f0*/  IMAD.MOV.U32 R6, RZ, RZ, R51 ;  /* 0x000000ffff067224 */ /* 0x000fe200078e0033 */
[----:B------:R-:W-:Y:S01]  /*3600*/  BSSY B0, `(.L_x_258) ;  /* 0x0000024000007945 */ /* 0x000fe20003800000 */
[----:B------:R-:W-:Y:S01]  /*3610*/  IMAD.MOV.U32 R4, RZ, RZ, R49 ;  /* 0x000000ffff047224 */ /* 0x000fe200078e0031 */
[----:B------:R-:W-:Y:S01]  /*3620*/  CS2R R58, SRZ ;  /* 0x00000000003a7805 */ /* 0x000fe2000001ff00 */
[----:B------:R-:W-:Y:S01]  /*3630*/  CS2R R54, SRZ ;  /* 0x0000000000367805 */ /* 0x000fe2000001ff00 */
[----:B------:R-:W-:Y:S01]  /*3640*/  PRMT R61, R7, 0x5410, R6 ;  /* 0x00005410073d7816 */ /* 0x000fe20000000006 */
[----:B------:R-:W-:Y:S01]  /*3650*/  IMAD.MOV.U32 R7, RZ, RZ, R16 ;  /* 0x000000ffff077224 */ /* 0x000fe200078e0010 */
[----:B------:R-:W-:Y:S01]  /*3660*/  PRMT R60, R5, 0x5410, R4 ;  /* 0x00005410053c7816 */ /* 0x000fe20000000004 */
[----:B------:R-:W-:Y:S01]  /*3670*/  IMAD.MOV.U32 R5, RZ, RZ, R14 ;  /* 0x000000ffff057224 */ /* 0x000fe200078e000e */
[----:B------:R-:W-:Y:S01]  /*3680*/  MOV R6, R17 ;  /* 0x0000001100067202 */ /* 0x000fe20000000f00 */
[----:B------:R-:W-:Y:S01]  /*3690*/  CS2R R52, SRZ ;  /* 0x0000000000347805 */ /* 0x000fe2000001ff00 */
[----:B------:R-:W-:Y:S01]  /*36a0*/  MOV R4, R15 ;  /* 0x0000000f00047202 */ /* 0x000fe20000000f00 */
[----:B------:R-:W-:Y:S01]  /*36b0*/  CS2R R22, SRZ ;  /* 0x0000000000167805 */ /* 0x000fe2000001ff00 */
[----:B------:R-:W-:Y:S01]  /*36c0*/  PRMT R29, R7, 0x5410, R6 ;  /* 0x00005410071d7816 */ /* 0x000fe20000000006 */
[----:B------:R-:W-:Y:S01]  /*36d0*/  CS2R R20, SRZ ;  /* 0x0000000000147805 */ /* 0x000fe2000001ff00 */
        /* <DEDUP_REMOVED lines=22> */
.L_x_259:
[----:B------:R-:W-:Y:S05]  /*3840*/  BSYNC B0 ;  /* 0x0000000000007941 */ /* 0x000fea0003800000 */
.L_x_258:
        /* <DEDUP_REMOVED lines=38> */
.L_x_261:
[----:B------:R-:W-:Y:S05]  /*3ab0*/  BSYNC B0 ;  /* 0x0000000000007941 */ /* 0x000fea0003800000 */
.L_x_260:
[----:B-1---5:R-:W-:Y:S01]  /*3ac0*/  MOV R5, R56 ;  /* 0x0000003800057202 */ /* 0x022fe20000000f00 */
[----:B------:R-:W-:Y:S01]  /*3ad0*/  IMAD.MOV.U32 R7, RZ, RZ, R58 ;  /* 0x000000ffff077224 */ /* 0x000fe200078e003a */
[----:B------:R-:W-:Y:S01]  /*3ae0*/  BSSY B1, `(.L_x_262) ;  /* 0x000007a000017945 */ /* 0x000fe20003800000 */
[----:B------:R-:W-:Y:S02]  /*3af0*/  IMAD.MOV.U32 R6, RZ, RZ, R59 ;  /* 0x000000ffff067224 */ /* 0x000fe400078e003b */
[----:B------:R-:W-:Y:S03]  /*3b00*/  IMAD.MOV.U32 R4, RZ, RZ, R57 ;  /* 0x000000ffff047224 */ /* 0x000fe600078e0039 */
[----:B------:R-:W-:Y:S01]  /*3b10*/  PRMT R65, R7, 0x5410, R6 ;  /* 0x0000541007417816 */ /* 0x000fe20000000006 */
[----:B------:R-:W-:Y:S01]  /*3b20*/  IMAD.MOV.U32 R7, RZ, RZ, R26 ;  /* 0x000000ffff077224 */ /* 0x000fe200078e001a */
[----:B------:R-:W-:Y:S01]  /*3b30*/  PRMT R64, R5, 0x5410, R4 ;  /* 0x0000541005407816 */ /* 0x000fe20000000004 */
[----:B------:R-:W-:Y:S01]  /*3b40*/  IMAD.MOV.U32 R5, RZ, RZ, R24 ;  /* 0x000000ffff057224 */ /* 0x000fe200078e0018 */
[----:B------:R-:W-:Y:S02]  /*3b50*/  MOV R6, R27 ;  /* 0x0000001b00067202 */ /* 0x000fe40000000f00 */
[----:B------:R-:W-:Y:S02]  /*3b60*/  MOV R4, R25 ;  /* 0x0000001900047202 */ /* 0x000fe40000000f00 */
[----:B------:R-:W-:Y:S02]  /*3b70*/  PRMT R35, R7, 0x5410, R6 ;  /* 0x0000541007237816 */ /* 0x000fe40000000006 */
[----:B------:R-:W-:Y:S01]  /*3b80*/  PRMT R34, R5, 0x5410, R4 ;  /* 0x0000541005227816 */ /* 0x000fe20000000004 */
[----:B------:R-:W-:-:S05]  /*3b90*/  @P5 BRA `(.L_x_263) ;  /* 0x000006e000005947 */ /* 0x000fca0003800000 */
[----:B------:R-:W-:Y:S01]  /*3ba0*/  BSSY B0, `(.L_x_264) ;  /* 0x0000036000007945 */ /* 0x000fe20003800000 */
[----:B------:R-:W-:-:S05]  /*3bb0*/  @P6 BRA `(.L_x_265) ;  /* 0x0000034000006947 */ /* 0x000fca0003800000 */
[----:B------:R-:W-:Y:S01]  /*3bc0*/  ISETP.GE.AND P0, PT, R32, c[0x0][0x27c], PT ;  /* 0x00009f0020007a0c */ /* 0x000fe20003f06270 */
[----:B------:R-:W1:Y:S11]  /*3bd0*/  LDS.128 R8, [R208+0x8100] ;  /* 0x00810000d0087984 */ /* 0x000e760000000c00 */
[----:B------:R-:W-:Y:S01]  /*3be0*/  @!UPT UIADD3 URZ, URZ, URZ, URZ ;  /* 0x0000003f3f3ff290 */ /* 0x000fe2000fffe03f */
[----:B------:R-:W-:Y:S01]  /*3bf0*/  @!P0 SHF.R.U64 R6, R2, 0x10, R3 ;  /* 0x0000001002068819 */ /* 0x000fe20000001203 */
[----:B------:R-:W-:Y:S01]  /*3c00*/  @!P0 HADD2.F32 R2, -RZ, R18.H0_H0 ;  /* 0x20000012ff028230 */ /* 0x000fe20000004100 */
[----:B------:R-:W-:Y:S02]  /*3c10*/  @!P0 SHF.R.U64 R42, R38, 0x10, R39 ;  /* 0x00000010262a8819 */ /* 0x000fe40000001227 */
[----:B------:R-:W-:Y:S02]  /*3c20*/  @!P0 SHF.R.U32.HI R7, RZ, 0x10, R3 ;  /* 0x00000010ff078819 */ /* 0x000fe40000011603 */
[----:B------:R-:W-:Y:S01]  /*3c30*/  @!P0 SHF.R.U32.HI R44, RZ, 0x10, R39 ;  /* 0x00000010ff2c8819 */ /* 0x000fe20000011627 */
[----:B------:R-:W-:Y:S02]  /*3c40*/  @!P0 HADD2.F32 R39, -RZ, R40.H0_H0 ;  /* 0x20000028ff278230 */ /* 0x000fe40000004100 */
[----:B------:R-:W-:Y:S02]  /*3c50*/  @!P0 HADD2.F32 R42, -RZ, R42.H0_H0 ;  /* 0x2000002aff2a8230 */ /* 0x000fe40000004100 */
[----:B------:R-:W-:Y:S01]  /*3c60*/  @!P0 HADD2.F32 R44, -RZ, R44.H0_H0 ;  /* 0x2000002cff2c8230 */ /* 0x000fe20000004100 */
[----:B-1----:R-:W-:Y:S02]  /*3c70*/  @!P0 MOV R5, R8 ;  /* 0x0000000800058202 */ /* 0x002fe40000000f00 */
[----:B------:R-:W-:Y:S03]  /*3c80*/  @!P0 MOV R4, R9 ;  /* 0x0000000900048202 */ /* 0x000fe60000000f00 */
[--C-:B------:R-:W-:Y:S02]  /*3c90*/  @!P0 HADD2.F32 R38, -RZ, R5.reuse.H1_H1 ;  /* 0x30000005ff268230 */ /* 0x100fe40000004100 */
[----:B------:R-:W-:Y:S02]  /*3ca0*/  @!P0 HADD2.F32 R3, -RZ, R5.H0_H0 ;  /* 0x20000005ff038230 */ /* 0x000fe40000004100 */
[----:B------:R-:W-:Y:S01]  /*3cb0*/  @!P0 HADD2.F32 R5, -RZ, R6.H0_H0 ;  /* 0x20000006ff058230 */ /* 0x000fe20000004100 */
[-C--:B------:R-:W-:Y:S01]  /*3cc0*/  @!P0 FMUL.FTZ R69, R38, R2.reuse ;  /* 0x0000000226458220 */ /* 0x080fe20000410000 */
[--C-:B------:R-:W-:Y:S01]  /*3cd0*/  @!P0 HADD2.F32 R40, -RZ, R4.reuse.H1_H1 ;  /* 0x30000004ff288230 */ /* 0x100fe20000004100 */
[C---:B------:R-:W-:Y:S01]  /*3ce0*/  @!P0 FMUL.FTZ R2, R3.reuse, R2 ;  /* 0x0000000203028220 */ /* 0x040fe20000410000 */
[----:B------:R-:W-:Y:S01]  /*3cf0*/  @!P0 HADD2.F32 R4, -RZ, R4.H0_H0 ;  /* 0x20000004ff048230 */ /* 0x000fe20000004100 */
[----:B------:R-:W-:Y:S01]  /*3d00*/  @!P0 FFMA.FTZ R74, R3, R39, -R69 ;  /* 0x00000027034a8223 */ /* 0x000fe20000010845 */
[----:B------:R-:W-:Y:S01]  /*3d10*/  @!P0 MOV R6, R10 ;  /* 0x0000000a00068202 */ /* 0x000fe20000000f00 */
[-C--:B------:R-:W-:Y:S02]  /*3d20*/  @!P0 FMUL.FTZ R69, R40, R5.reuse ;  /* 0x0000000528458220 */ /* 0x080fe40000410000 */
[----:B------:R-:W-:Y:S01]  /*3d30*/  @!P0 FMUL.FTZ R3, R4, R5 ;  /* 0x0000000504038220 */ /* 0x000fe20000410000 */
[----:B------:R-:W-:Y:S01]  /*3d40*/  @!P0 MOV R5, R11 ;  /* 0x0000000b00058202 */ /* 0x000fe20000000f00 */
[----:B------:R-:W-:Y:S01]  /*3d50*/  @!P0 FFMA.FTZ R2, R38, R39, R2 ;  /* 0x0000002726028223 */ /* 0x000fe20000010002 */
[----:B------:R-:W-:Y:S01]  /*3d60*/  @!P0 HADD2.F32 R38, -RZ, R6.H1_H1 ;  /* 0x30000006ff268230 */ /* 0x000fe20000004100 */
[-C--:B------:R-:W-:Y:S01]  /*3d70*/  @!P0 FFMA.FTZ R71, R4, R42.reuse, -R69 ;  /* 0x0000002a04478223 */ /* 0x080fe20000010845 */
[----:B------:R-:W-:Y:S01]  /*3d80*/  @!P0 HADD2.F32 R4, -RZ, R18.H1_H1 ;  /* 0x30000012ff048230 */ /* 0x000fe20000004100 */
[----:B------:R-:W-:Y:S01]  /*3d90*/  @!P0 FFMA.FTZ R3, R40, R42, R3 ;  /* 0x0000002a28038223 */ /* 0x000fe20000010003 */
[----:B------:R-:W-:Y:S02]  /*3da0*/  @!P0 HADD2.F32 R18, -RZ, R7.H0_H0 ;  /* 0x20000007ff128230 */ /* 0x000fe40000004100 */
[----:B------:R-:W-:Y:S02]  /*3db0*/  @!P0 HADD2.F32 R7, -RZ, R6.H0_H0 ;  /* 0x20000006ff078230 */ /* 0x000fe40000004100 */
[----:B------:R-:W-:Y:S02]  /*3dc0*/  @!P0 HADD2.F32 R6, -RZ, R5.H0_H0 ;  /* 0x20000005ff068230 */ /* 0x000fe40000004100 */
[----:B------:R-:W-:Y:S02]  /*3dd0*/  @!P0 HADD2.F32 R39, -RZ, R43.H0_H0 ;  /* 0x2000002bff278230 */ /* 0x000fe40000004100 */
[----:B------:R-:W-:Y:S01]  /*3de0*/  @!P0 HADD2.F32 R43, -RZ, R5.H1_H1 ;  /* 0x30000005ff2b8230 */ /* 0x000fe20000004100 */
[-C--:B------:R-:W-:Y:S02]  /*3df0*/  @!P0 FMUL.FTZ R5, R38, R4.reuse ;  /* 0x0000000426058220 */ /* 0x080fe40000410000 */
[C---:B------:R-:W-:Y:S02]  /*3e00*/  @!P0 FMUL.FTZ R4, R7.reuse, R4 ;  /* 0x0000000407048220 */ /* 0x040fe40000410000 */
[----:B------:R-:W-:Y:S01]  /*3e10*/  @!P0 FFMA.FTZ R70, R7, R39, -R5 ;  /* 0x0000002707468223 */ /* 0x000fe20000010805 */
[----:B------:R-:W-:Y:S01]  /*3e20*/  @!P0 F2FP.PACK_AB R7, R2, R74 ;  /* 0x0000004a0207823e */ /* 0x000fe200000000ff */
[-C--:B------:R-:W-:Y:S02]  /*3e30*/  @!P0 FMUL.FTZ R5, R6, R18.reuse ;  /* 0x0000001206058220 */ /* 0x080fe40000410000 */
[----:B------:R-:W-:Y:S01]  /*3e40*/  @!P0 FMUL.FTZ R69, R43, R18 ;  /* 0x000000122b458220 */ /* 0x000fe20000410000 */
[----:B------:R-:W-:Y:S01]  /*3e50*/  @!P0 MOV R8, R7 ;  /* 0x0000000700088202 */ /* 0x000fe20000000f00 */
[----:B------:R-:W-:Y:S02]  /*3e60*/  @!P0 FFMA.FTZ R4, R38, R39, R4 ;  /* 0x0000002726048223 */ /* 0x000fe40000010004 */
[-C--:B------:R-:W-:Y:S01]  /*3e70*/  @!P0 FFMA.FTZ R69, R6, R44.reuse, -R69 ;  /* 0x0000002c06458223 */ /* 0x080fe20000010845 */
[----:B------:R-:W-:Y:S01]  /*3e80*/  @!P0 F2FP.PACK_AB R6, R3, R71 ;  /* 0x000000470306823e */ /* 0x000fe200000000ff */
[----:B------:R-:W-:Y:S01]  /*3e90*/  @!P0 FFMA.FTZ R5, R43, R44, R5 ;  /* 0x0000002c2b058223 */ /* 0x000fe20000010005 */
[----:B------:R-:W-:Y:S02]  /*3ea0*/  @!P0 F2FP.PACK_AB R3, R4, R70 ;  /* 0x000000460403823e */ /* 0x000fe400000000ff */
[----:B------:R-:W-:Y:S02]  /*3eb0*/  @!P0 MOV R9, R6 ;  /* 0x0000000600098202 */ /* 0x000fe40000000f00 */
[----:B------:R-:W-:Y:S02]  /*3ec0*/  @!P0 F2FP.PACK_AB R2, R5, R69 ;  /* 0x000000450502823e */ /* 0x000fe400000000ff */
[----:B------:R-:W-:Y:S02]  /*3ed0*/  @!P0 MOV R10, R3 ;  /* 0x00000003000a8202 */ /* 0x000fe40000000f00 */
[----:B------:R-:W-:Y:S05]  /*3ee0*/  @!P0 MOV R11, R2 ;  /* 0x00000002000b8202 */ /* 0x000fea0000000f00 */
[----:B------:R1:W-:Y:S02]  /*3ef0*/  STG.E.128 [R66.64], R8 ;  /* 0x0000000842007986 */ /* 0x0003e4000c101d0a */
.L_x_265:
[----:B------:R-:W-:Y:S05]  /*3f00*/  BSYNC B0 ;  /* 0x0000000000007941 */ /* 0x000fea0003800000 */
.L_x_264:
[----:B------:R-:W-:Y:S11]  /*3f10*/  ISETP.GE.AND P0, PT, R209, c[0x0][0x1d4], PT ;  /* 0x00007500d1007a0c */ /* 0x000ff60003f06270 */
[----:B------:R-:W-:Y:S02]  /*3f20*/  @!UPT UIADD3 URZ, URZ, URZ, URZ ;  /* 0x0000003f3f3ff290 */ /* 0x000fe4000fffe03f */
[----:B------:R-:W-:-:S05]  /*3f30*/  @P0 BRA `(.L_x_263) ;  /* 0x0000034000000947 */ /* 0x000fca0003800000 */
[----:B------:R-:W-:Y:S01]  /*3f40*/  ISETP.GE.AND P0, PT, R68, c[0x0][0x27c], PT ;  /* 0x00009f0044007a0c */ /* 0x000fe20003f06270 */
[----:B-1----:R-:W1:Y:S11]  /*3f50*/  LDS.128 R8, [R208+0xb900] ;  /* 0x00b90000d0087984 */ /* 0x002e760000000c00 */
[----:B------:R-:W-:Y:S01]  /*3f60*/  @!UPT UIADD3 URZ, URZ, URZ, URZ ;  /* 0x0000003f3f3ff290 */ /* 0x000fe2000fffe03f */
[----:B------:R-:W-:Y:S01]  /*3f70*/  @!P0 HADD2.F32 R2, -RZ, R19.H0_H0 ;  /* 0x20000013ff028230 */ /* 0x000fe20000004100 */
[----:B------:R-:W-:Y:S01]  /*3f80*/  @!P0 SHF.R.U64 R5, R12, 0x10, R13 ;  /* 0x000000100c058819 */ /* 0x000fe2000000120d */
[----:B------:R-:W-:Y:S01]  /*3f90*/  @!P0 HADD2.F32 R12, -RZ, R45.H0_H0 ;  /* 0x2000002dff0c8230 */ /* 0x000fe20000004100 */
[----:B------:R-:W-:Y:S02]  /*3fa0*/  @!P0 SHF.R.U64 R18, R46, 0x10, R47 ;  /* 0x000000102e128819 */ /* 0x000fe4000000122f */
[----:B------:R-:W-:Y:S01]  /*3fb0*/  @!P0 SHF.R.U32.HI R7, RZ, 0x10, R13 ;  /* 0x00000010ff078819 */ /* 0x000fe2000001160d */
[----:B------:R-:W-:Y:S01]  /*3fc0*/  @!P0 HADD2.F32 R5, -RZ, R5.H0_H0 ;  /* 0x20000005ff058230 */ /* 0x000fe20000004100 */
[----:B------:R-:W-:Y:S01]  /*3fd0*/  @!P0 SHF.R.U32.HI R40, RZ, 0x10, R47 ;  /* 0x00000010ff288819 */ /* 0x000fe2000001162f */
[----:B------:R-:W-:Y:S04]  /*3fe0*/  @!P0 HADD2.F32 R18, -RZ, R18.H0_H0 ;  /* 0x20000012ff128230 */ /* 0x000fe80000004100 */
[----:B------:R-:W-:Y:S01]  /*3ff0*/  @!P0 HADD2.F32 R40, -RZ, R40.H0_H0 ;  /* 0x20000028ff288230 */ /* 0x000fe20000004100 */
[----:B-1----:R-:W-:Y:S02]  /*4000*/  @!P0 MOV R3, R8 ;  /* 0x0000000800038202 */ /* 0x002fe40000000f00 */
[----:B------:R-:W-:Y:S03]  /*4010*/  @!P0 MOV R4, R9 ;  /* 0x0000000900048202 */ /* 0x000fe60000000f00 */
[--C-:B------:R-:W-:Y:S02]  /*4020*/  @!P0 HADD2.F32 R6, -RZ, R3.reuse.H1_H1 ;  /* 0x30000003ff068230 */ /* 0x100fe40000004100 */
[----:B------:R-:W-:Y:S02]  /*4030*/  @!P0 HADD2.F32 R3, -RZ, R3.H0_H0 ;  /* 0x20000003ff038230 */ /* 0x000fe40000004100 */
[--C-:B------:R-:W-:Y:S01]  /*4040*/  @!P0 HADD2.F32 R13, -RZ, R4.reuse.H1_H1 ;  /* 0x30000004ff0d8230 */ /* 0x100fe20000004100 */
[CC--:B------:R-:W-:Y:S01]  /*4050*/  @!P0 FMUL.FTZ R38, R6.reuse, R2.reuse ;  /* 0x0000000206268220 */ /* 0x0c0fe20000410000 */
[----:B------:R-:W-:Y:S01]  /*4060*/  @!P0 HADD2.F32 R4, -RZ, R4.H0_H0 ;  /* 0x20000004ff048230 */ /* 0x000fe20000004100 */
[C---:B------:R-:W-:Y:S02]  /*4070*/  @!P0 FMUL.FTZ R2, R3.reuse, R2 ;  /* 0x0000000203028220 */ /* 0x040fe40000410000 */
[-C--:B------:R-:W-:Y:S02]  /*4080*/  @!P0 FFMA.FTZ R46, R3, R12.reuse, -R38 ;  /* 0x0000000c032e8223 */ /* 0x080fe40000010826 */
[----:B------:R-:W-:Y:S01]  /*4090*/  @!P0 FFMA.FTZ R2, R6, R12, R2 ;  /* 0x0000000c06028223 */ /* 0x000fe20000010002 */
[----:B------:R-:W-:Y:S01]  /*40a0*/  @!P0 MOV R6, R10 ;  /* 0x0000000a00068202 */ /* 0x000fe20000000f00 */
[CC--:B------:R-:W-:Y:S01]  /*40b0*/  @!P0 FMUL.FTZ R38, R13.reuse, R5.reuse ;  /* 0x000000050d268220 */ /* 0x0c0fe20000410000 */
[----:B------:R-:W-:Y:S01]  /*40c0*/  @!P0 HADD2.F32 R12, -RZ, R7.H0_H0 ;  /* 0x20000007ff0c8230 */ /* 0x000fe20000004100 */
[C---:B------:R-:W-:Y:S01]  /*40d0*/  @!P0 FMUL.FTZ R3, R4.reuse, R5 ;  /* 0x0000000504038220 */ /* 0x040fe20000410000 */
[----:B------:R-:W-:Y:S01]  /*40e0*/  @!P0 MOV R5, R11 ;  /* 0x0000000b00058202 */ /* 0x000fe20000000f00 */
[-C--:B------:R-:W-:Y:S01]  /*40f0*/  @!P0 FFMA.FTZ R44, R4, R18.reuse, -R38 ;  /* 0x00000012042c8223 */ /* 0x080fe20000010826 */
[----:B------:R-:W-:Y:S01]  /*4100*/  @!P0 HADD2.F32 R4, -RZ, R19.H1_H1 ;  /* 0x30000013ff048230 */ /* 0x000fe20000004100 */
[----:B------:R-:W-:Y:S01]  /*4110*/  @!P0 FFMA.FTZ R3, R13, R18, R3 ;  /* 0x000000120d038223 */ /* 0x000fe20000010003 */
[--C-:B------:R-:W-:Y:S02]  /*4120*/  @!P0 HADD2.F32 R19, -RZ, R6.reuse.H1_H1 ;  /* 0x30000006ff138230 */ /* 0x100fe40000004100 */
[----:B------:R-:W-:Y:S02]  /*4130*/  @!P0 HADD2.F32 R7, -RZ, R6.H0_H0 ;  /* 0x20000006ff078230 */ /* 0x000fe40000004100 */
[----:B------:R-:W-:Y:S02]  /*4140*/  @!P0 HADD2.F32 R6, -RZ, R5.H0_H0 ;  /* 0x20000005ff068230 */ /* 0x000fe40000004100 */
[----:B------:R-:W-:Y:S02]  /*4150*/  @!P0 HADD2.F32 R38, -RZ, R45.H1_H1 ;  /* 0x3000002dff268230 */ /* 0x000fe40000004100 */
[----:B------:R-:W-:Y:S01]  /*4160*/  @!P0 HADD2.F32 R39, -RZ, R5.H1_H1 ;  /* 0x30000005ff278230 */ /* 0x000fe20000004100 */
[-C--:B------:R-:W-:Y:S02]  /*4170*/  @!P0 FMUL.FTZ R5, R19, R4.reuse ;  /* 0x0000000413058220 */ /* 0x080fe40000410000 */
[C---:B------:R-:W-:Y:S02]  /*4180*/  @!P0 FMUL.FTZ R4, R7.reuse, R4 ;  /* 0x0000000407048220 */ /* 0x040fe40000410000 */
[----:B------:R-:W-:Y:S01]  /*4190*/  @!P0 FFMA.FTZ R43, R7, R38, -R5 ;  /* 0x00000026072b8223 */ /* 0x000fe20000010805 */
[----:B------:R-:W-:Y:S01]  /*41a0*/  @!P0 F2FP.PACK_AB R7, R2, R46 ;  /* 0x0000002e0207823e */ /* 0x000fe200000000ff */
[CC--:B------:R-:W-:Y:S02]  /*41b0*/  @!P0 FMUL.FTZ R5, R6.reuse, R12.reuse ;  /* 0x0000000c06058220 */ /* 0x0c0fe40000410000 */
[----:B------:R-:W-:Y:S01]  /*41c0*/  @!P0 FMUL.FTZ R42, R39, R12 ;  /* 0x0000000c272a8220 */ /* 0x000fe20000410000 */
[----:B------:R-:W-:Y:S01]  /*41d0*/  @!P0 MOV R8, R7 ;  /* 0x0000000700088202 */ /* 0x000fe20000000f00 */
[----:B------:R-:W-:Y:S02]  /*41e0*/  @!P0 FFMA.FTZ R4, R19, R38, R4 ;  /* 0x0000002613048223 */ /* 0x000fe40000010004 */
[----:B------:R-:W-:Y:S01]  /*41f0*/  @!P0 FFMA.FTZ R42, R6, R40, -R42 ;  /* 0x00000028062a8223 */ /* 0x000fe2000001082a */
[----:B------:R-:W-:Y:S01]  /*4200*/  @!P0 F2FP.PACK_AB R6, R3, R44 ;  /* 0x0000002c0306823e */ /* 0x000fe200000000ff */
[----:B------:R-:W-:Y:S01]  /*4210*/  @!P0 FFMA.FTZ R5, R39, R40, R5 ;  /* 0x0000002827058223 */ /* 0x000fe20000010005 */
[----:B------:R-:W-:Y:S02]  /*4220*/  @!P0 F2FP.PACK_AB R3, R4, R43 ;  /* 0x0000002b0403823e */ /* 0x000fe400000000ff */
[----:B------:R-:W-:Y:S02]  /*4230*/  @!P0 MOV R9, R6 ;  /* 0x0000000600098202 */ /* 0x000fe40000000f00 */
[----:B------:R-:W-:Y:S02]  /*4240*/  @!P0 F2FP.PACK_AB R2, R5, R42 ;  /* 0x0000002a0502823e */ /* 0x000fe400000000ff */
[----:B------:R-:W-:Y:S02]  /*4250*/  @!P0 MOV R10, R3 ;  /* 0x00000003000a8202 */ /* 0x000fe40000000f00 */
[----:B------:R-:W-:Y:S05]  /*4260*/  @!P0 MOV R11, R2 ;  /* 0x00000002000b8202 */ /* 0x000fea0000000f00 */
[----:B------:R1:W-:Y:S02]  /*4270*/  STG.E.128 [R66.64+0x80], R8 ;  /* 0x0000800842007986 */ /* 0x0003e4000c101d0a */
.L_x_263:
[----:B------:R-:W-:Y:S05]  /*4280*/  BSYNC B1 ;  /* 0x0000000000017941 */ /* 0x000fea0003800000 */
.L_x_262:
[----:B------:R-:W-:Y:S01]  /*4290*/  BSSY B1, `(.L_x_266) ;  /* 0x0000070000017945 */ /* 0x000fe20003800000 */
[----:B------:R-:W-:-:S05]  /*42a0*/  @P4 BRA `(.L_x_267) ;  /* 0x000006e000004947 */ /* 0x000fca0003800000 */
[----:B------:R-:W-:Y:S01]  /*42b0*/  BSSY B0, `(.L_x_268) ;  /* 0x0000036000007945 */ /* 0x000fe20003800000 */
[----:B------:R-:W-:-:S05]  /*42c0*/  @P6 BRA `(.L_x_269) ;  /* 0x0000034000006947 */ /* 0x000fca0003800000 */
[----:B------:R-:W-:Y:S01]  /*42d0*/  ISETP.GE.AND P0, PT, R32, c[0x0][0x27c], PT ;  /* 0x00009f0020007a0c */ /* 0x000fe20003f06270 */
[----:B-1----:R-:W1:Y:S11]  /*42e0*/  LDS.128 R8, [R208+0x9100] ;  /* 0x00910000d0087984 */ /* 0x002e760000000c00 */
[----:B------:R-:W-:Y:S01]  /*42f0*/  @!UPT UIADD3 URZ, URZ, URZ, URZ ;  /* 0x0000003f3f3ff290 */ /* 0x000fe2000fffe03f */
[----:B------:R-:W-:Y:S01]  /*4300*/  @!P0 HADD2.F32 R2, -RZ, R28.H0_H0 ;  /* 0x2000001cff028230 */ /* 0x000fe20000004100 */
[----:B------:R-:W-:Y:S01]  /*4310*/  @!P0 SHF.R.U64 R5, R14, 0x10, R15 ;  /* 0x000000100e058819 */ /* 0x000fe2000000120f */
[--C-:B------:R-:W-:Y:S01]  /*4320*/  @!P0 HADD2.F32 R12, -RZ, R60.reuse.H0_H0 ;  /* 0x2000003cff0c8230 */ /* 0x100fe20000004100 */
[----:B------:R-:W-:Y:S01]  /*4330*/  @!P0 SHF.R.U64 R14, R48, 0x10, R49 ;  /* 0x00000010300e8819 */ /* 0x000fe20000001231 */
[----:B------:R-:W-:Y:S01]  /*4340*/  @!P0 HADD2.F32 R18, -RZ, R60.H1_H1 ;  /* 0x3000003cff128230 */ /* 0x000fe20000004100 */
[----:B------:R-:W-:Y:S01]  /*4350*/  @!P0 SHF.R.U32.HI R7, RZ, 0x10, R15 ;  /* 0x00000010ff078819 */ /* 0x000fe2000001160f */
[----:B------:R-:W-:Y:S01]  /*4360*/  @!P0 HADD2.F32 R5, -RZ, R5.H0_H0 ;  /* 0x20000005ff058230 */ /* 0x000fe20000004100 */
[----:B------:R-:W-:Y:S01]  /*4370*/  @!P0 SHF.R.U32.HI R38, RZ, 0x10, R49 ;  /* 0x00000010ff268819 */ /* 0x000fe20000011631 */
        /* <DEDUP_REMOVED lines=21> */
[--C-:B------:R-:W-:Y:S02]  /*44d0*/  @!P0 HADD2.F32 R6, -RZ, R5.reuse.H0_H0 ;  /* 0x20000005ff068230 */ /* 0x100fe40000004100 */
[----:B------:R-:W-:Y:S01]  /*44e0*/  @!P0 HADD2.F32 R19, -RZ, R5.H1_H1 ;  /* 0x30000005ff138230 */ /* 0x000fe20000004100 */
[-C--:B------:R-:W-:Y:S01]  /*44f0*/  @!P0 FMUL.FTZ R5, R15, R4.reuse ;  /* 0x000000040f058220 */ /* 0x080fe20000410000 */
[----:B------:R-:W-:Y:S01]  /*4500*/  @!P0 HADD2.F32 R28, -RZ, R38.H0_H0 ;  /* 0x20000026ff1c8230 */ /* 0x000fe20000004100 */
        /* <DEDUP_REMOVED lines=16> */
.L_x_269:
[----:B------:R-:W-:Y:S05]  /*4610*/  BSYNC B0 ;  /* 0x0000000000007941 */ /* 0x000fea0003800000 */
.L_x_268:
        /* <DEDUP_REMOVED lines=55> */
.L_x_267:
[----:B------:R-:W-:Y:S05]  /*4990*/  BSYNC B1 ;  /* 0x0000000000017941 */ /* 0x000fea0003800000 */
.L_x_266:
        /* <DEDUP_REMOVED lines=56> */
.L_x_273:
[----:B------:R-:W-:Y:S05]  /*4d20*/  BSYNC B0 ;  /* 0x0000000000007941 */ /* 0x000fea0003800000 */
.L_x_272:
        /* <DEDUP_REMOVED lines=55> */
.L_x_271:
[----:B------:R-:W-:Y:S05]  /*50a0*/  BSYNC B1 ;  /* 0x0000000000017941 */ /* 0x000fea0003800000 */
.L_x_270:
        /* <DEDUP_REMOVED lines=55> */
.L_x_276:
[----:B------:R-:W-:Y:S05]  /*5420*/  BSYNC B0 ;  /* 0x0000000000007941 */ /* 0x000fea0003800000 */
.L_x_275:
        /* <DEDUP_REMOVED lines=54> */
[----:B------:R1:W-:Y:S01]  /*5790*/  STG.E.128 [R82.64+0x80], R8 ;  /* 0x0000800852007986 */ /* 0x0003e2000c101d0a */
[----:B------:R-:W-:-:S05]  /*57a0*/  BRA `(.L_x_274) ;  /* 0x0000269000007947 */ /* 0x000fca0003800000 */
.L_x_253:
[-C--:B------:R-:W-:Y:S01]  /*57b0*/  ISETP.GE.AND P0, PT, R220, R79.reuse, PT ;  /* 0x0000004fdc00720c */ /* 0x080fe20003f06270 */
[----:B------:R-:W-:Y:S01]  /*57c0*/  CS2R R22, SRZ ;  /* 0x0000000000167805 */ /* 0x000fe2000001ff00 */
[----:B------:R-:W-:Y:S01]  /*57d0*/  CS2R R20, SRZ ;  /* 0x0000000000147805 */ /* 0x000fe2000001ff00 */
[----:B------:R-:W-:Y:S01]  /*57e0*/  CS2R R66, SRZ ;  /* 0x0000000000427805 */ /* 0x000fe2000001ff00 */
[----:B------:R-:W-:Y:S01]  /*57f0*/  ISETP.GE.OR P4, PT, R36, c[0x0][0x27c], P0 ;  /* 0x00009f0024007a0c */ /* 0x000fe20000786670 */
        /* <DEDUP_REMOVED lines=10> */
[----:B------:R-:W-:Y:S02]  /*58a0*/  BSSY B0, `(.L_x_277) ;  /* 0x00000d1000007945 */ /* 0x000fe40003800000 */
[----:B------:R-:W-:Y:S04]  /*58b0*/  @!P4 IADD3 R2, P1, P0, R108, R34, R191 ;  /* 0x000000226c02c210 */ /* 0x000fe8000783e0bf */
[----:B------:R-:W-:Y:S02]  /*58c0*/  @!P4 IADD3.X R4, R120, R42, R167, P1, P0 ;  /* 0x0000002a7804c210 */ /* 0x000fe40000fe04a7 */
[----:B------:R-:W-:Y:S04]  /*58d0*/  @!P4 IADD3 R3, P1, P0, R106, R70, R192 ;  /* 0x000000466a03c210 */ /* 0x000fe8000783e0c0 */
[----:B------:R-:W-:Y:S02]  /*58e0*/  @!P4 IADD3.X R8, R119, R44, R168, P1, P0 ;  /* 0x0000002c7708c210 */ /* 0x000fe40000fe04a8 */
[----:B------:R-:W-:Y:S04]  /*58f0*/  ISETP.GE.AND P0, PT, R219, R79, PT ;  /* 0x0000004fdb00720c */ /* 0x000fe80003f06270 */
[----:B------:R-:W-:Y:S11]  /*5900*/  ISETP.GE.OR P3, PT, R36, c[0x0][0x27c], P0 ;  /* 0x00009f0024007a0c */ /* 0x000ff60000766670 */
[----:B------:R-:W-:Y:S02]  /*5910*/  @!UPT UIADD3 URZ, URZ, URZ, URZ ;  /* 0x0000003f3f3ff290 */ /* 0x000fe4000fffe03f */
[----:B------:R-:W-:Y:S04]  /*5920*/  @!P3 IADD3 R5, P1, P0, R108, R189, R34 ;  /* 0x000000bd6c05b210 */ /* 0x000fe8000783e022 */
[----:B------:R-:W-:Y:S02]  /*5930*/  @!P3 IADD3.X R10, R120, R162, R42, P1, P0 ;  /* 0x000000a2780ab210 */ /* 0x000fe40000fe042a */
[----:B------:R-:W-:Y:S04]  /*5940*/  @!P3 IADD3 R9, P1, P0, R106, R190, R70 ;  /* 0x000000be6a09b210 */ /* 0x000fe8000783e046 */
[C---:B------:R-:W-:Y:S02]  /*5950*/  @!P3 IADD3.X R12, R119.reuse, R163, R44, P1, P0 ;  /* 0x000000a3770cb210 */ /* 0x040fe40000fe042c */
[----:B------:R-:W-:Y:S04]  /*5960*/  ISETP.GE.AND P0, PT, R218, R79, PT ;  /* 0x0000004fda00720c */ /* 0x000fe80003f06270 */
[----:B------:R-:W-:Y:S11]  /*5970*/  ISETP.GE.OR P2, PT, R36, c[0x0][0x27c], P0 ;  /* 0x00009f0024007a0c */ /* 0x000ff60000746670 */
[----:B------:R-:W-:Y:S02]  /*5980*/  @!UPT UIADD3 URZ, URZ, URZ, URZ ;  /* 0x0000003f3f3ff290 */ /* 0x000fe4000fffe03f */
[----:B------:R-:W-:Y:S04]  /*5990*/  @!P2 IADD3 R11, P1, P0, R108, R184, R34 ;  /* 0x000000b86c0ba210 */ /* 0x000fe8000783e022 */
[----:B------:R-:W-:Y:S02]  /*59a0*/  @!P2 IADD3.X R14, R120, R121, R42, P1, P0 ;  /* 0x00000079780ea210 */ /* 0x000fe40000fe042a */
[----:B------:R-:W-:Y:S04]  /*59b0*/  @!P2 IADD3 R13, P1, P0, R106, R182, R70 ;  /* 0x000000b66a0da210 */ /* 0x000fe8000783e046 */
[----:B------:R-:W-:Y:S02]  /*59c0*/  @!P2 IADD3.X R15, R119, R122, R44, P1, P0 ;  /* 0x0000007a770fa210 */ /* 0x000fe40000fe042c */
[C---:B------:R-:W-:Y:S04]  /*59d0*/  @!P4 LEA R6, P0, R2.reuse, c[0x0][0x270], 0x1 ;  /* 0x00009c000206ca11 */ /* 0x040fe800078008ff */
[----:B------:R-:W-:Y:S02]  /*59e0*/  @!P4 LEA.HI.X R7, R2, c[0x0][0x274], R4, 0x1, P0 ;  /* 0x00009d000207ca11 */ /* 0x000fe400000f0c04 */
[C---:B------:R-:W-:Y:S03]  /*59f0*/  @!P4 LEA R2, P0, R3.reuse, c[0x0][0x288], 0x1 ;  /* 0x0000a2000302ca11 */ /* 0x040fe600078008ff */
[----:B------:R1:W2:Y:S01]  /*5a00*/  @!P4 LDG.E.128 R60, [R6.64] ;  /* 0x0000000a063cc981 */ /* 0x0002a2000c1e1d00 */
[----:B------:R-:W-:Y:S02]  /*5a10*/  @!P4 LEA.HI.X R3, R3, c[0x0][0x28c], R8, 0x1, P0 ;  /* 0x0000a3000303ca11 */ /* 0x000fe400000f0c08 */
[C---:B------:R-:W-:Y:S04]  /*5a20*/  @!P3 LEA R4, P0, R5.reuse, c[0x0][0x270], 0x1 ;  /* 0x00009c000504ba11 */ /* 0x040fe800078008ff */
[----:B------:R-:W-:Y:S01]  /*5a30*/  @!P3 LEA.HI.X R5, R5, c[0x0][0x274], R10, 0x1, P0 ;  /* 0x00009d000505ba11 */ /* 0x000fe200000f0c0a */
[----:B------:R3:W4:Y:S01]  /*5a40*/  @!P4 LDG.E.128 R20, [R2.64] ;  /* 0x0000000a0214c981 */ /* 0x000722000c1e1d00 */
[C---:B------:R-:W-:Y:S04]  /*5a50*/  @!P3 LEA R8, P0, R9.reuse, c[0x0][0x288], 0x1 ;  /* 0x0000a2000908ba11 */ /* 0x040fe800078008ff */
[----:B------:R-:W-:Y:S02]  /*5a60*/  @!P3 LEA.HI.X R9, R9, c[0x0][0x28c], R12, 0x1, P0 ;  /* 0x0000a3000909ba11 */ /* 0x000fe400000f0c0c */
[C---:B------:R-:W-:Y:S01]  /*5a70*/  @!P2 LEA R10, P0, R11.reuse, c[0x0][0x270], 0x1 ;  /* 0x00009c000b0aaa11 */ /* 0x040fe200078008ff */
[----:B------:R3:W4:Y:S03]  /*5a80*/  @!P3 LDG.E.128 R64, [R4.64] ;  /* 0x0000000a0440b981 */ /* 0x000726000c1e1d00 */
[----:B------:R-:W-:Y:S02]  /*5a90*/  @!P2 LEA.HI.X R11, R11, c[0x0][0x274], R14, 0x1, P0 ;  /* 0x00009d000b0baa11 */ /* 0x000fe400000f0c0e */
[C---:B------:R-:W-:Y:S03]  /*5aa0*/  @!P2 LEA R12, P0, R13.reuse, c[0x0][0x288], 0x1 ;  /* 0x0000a2000d0caa11 */ /* 0x040fe600078008ff */
[----:B------:R2:W4:Y:S01]  /*5ab0*/  @!P3 LDG.E.128 R24, [R8.64] ;  /* 0x0000000a0818b981 */ /* 0x000522000c1e1d00 */
[----:B------:R-:W-:Y:S01]  /*5ac0*/  @!P2 LEA.HI.X R13, R13, c[0x0][0x28c], R15, 0x1, P0 ;  /* 0x0000a3000d0daa11 */ /* 0x000fe200000f0c0f */
[----:B-1----:R-:W-:Y:S01]  /*5ad0*/  CS2R R6, SRZ ;  /* 0x0000000000067805 */ /* 0x002fe2000001ff00 */
[-C--:B------:R-:W-:Y:S04]  /*5ae0*/  ISETP.GE.AND P0, PT, R229, R79.reuse, PT ;  /* 0x0000004fe500720c */ /* 0x080fe80003f06270 */
[----:B------:R-:W-:Y:S01]  /*5af0*/  ISETP.GE.OR P0, PT, R36, c[0x0][0x27c], P0 ;  /* 0x00009f0024007a0c */ /* 0x000fe20000706670 */
[----:B------:R-:W4:Y:S08]  /*5b00*/  @!P2 LDG.E.128 R72, [R10.64] ;  /* 0x0000000a0a48a981 */ /* 0x000f30000c1e1d00 */
[----:B------:R-:W4:Y:S04]  /*5b10*/  @!P2 LDG.E.128 R28, [R12.64] ;  /* 0x0000000a0c1ca981 */ /* 0x000f28000c1e1d00 */
[----:B---3--:R-:W-:Y:S05]  /*5b20*/  @!P0 IADD3 R2, P1, R108, R34, RZ ;  /* 0x000000226c028210 */ /* 0x008fea0007f3e0ff */
[----:B------:R-:W-:Y:S01]  /*5b30*/  @!P0 IMAD.X R3, R42, 0x1, R120, P1 ;  /* 0x000000012a038824 */ /* 0x000fe200008e0678 */
[C---:B------:R-:W-:Y:S04]  /*5b40*/  @!P0 LEA R14, P1, R2.reuse, c[0x0][0x270], 0x1 ;  /* 0x00009c00020e8a11 */ /* 0x040fe800078208ff */
[----:B------:R-:W-:Y:S02]  /*5b50*/  @!P0 LEA.HI.X R15, R2, c[0x0][0x274], R3, 0x1, P1 ;  /* 0x00009d00020f8a11 */ /* 0x000fe400008f0c03 */
[----:B------:R-:W-:Y:S05]  /*5b60*/  @!P0 IADD3 R3, P1, R106, R70, RZ ;  /* 0x000000466a038210 */ /* 0x000fea0007f3e0ff */
[----:B------:R-:W-:Y:S01]  /*5b70*/  @!P0 IMAD.X R4, R44, 0x1, R119, P1 ;  /* 0x000000012c048824 */ /* 0x000fe200008e0677 */
[C---:B------:R-:W-:Y:S01]  /*5b80*/  @!P0 LEA R2, P1, R3.reuse, c[0x0][0x288], 0x1 ;  /* 0x0000a20003028a11 */ /* 0x040fe200078208ff */
[----:B------:R-:W-:Y:S03]  /*5b90*/  CS2R R44, SRZ ;  /* 0x00000000002c7805 */ /* 0x000fe6000001ff00 */
[----:B------:R-:W-:Y:S02]  /*5ba0*/  @!P0 LEA.HI.X R3, R3, c[0x0][0x28c], R4, 0x1, P1 ;  /* 0x0000a30003038a11 */ /* 0x000fe400008f0c04 */
[----:B------:R-:W-:Y:S01]  /*5bb0*/  CS2R R4, SRZ ;  /* 0x0000000000047805 */ /* 0x000fe2000001ff00 */
[----:B------:R1:W5:Y:S01]  /*5bc0*/  @!P0 LDG.E.128 R44, [R14.64] ;  /* 0x0000000a0e2c8981 */ /* 0x000362000c1e1d00 */
[----:B------:R-:W-:Y:S07]  /*5bd0*/  ISETP.GE.OR P1, PT, R229, R79, P6 ;  /* 0x0000004fe500720c */ /* 0x000fee0003726670 */
[----:B------:R3:W5:Y:S01]  /*5be0*/  @!P0 LDG.E.128 R4, [R2.64] ;  /* 0x0000000a02048981 */ /* 0x000762000c1e1d00 */
[----:B------:R-:W-:Y:S01]  /*5bf0*/  ISETP.GE.AND P0, PT, R36, c[0x0][0x27c], PT ;  /* 0x00009f0024007a0c */ /* 0x000fe20003f06270 */
[----:B--2---:R-:W-:Y:S02]  /*5c00*/  IMAD.MOV.U32 R9, RZ, RZ, R62 ;  /* 0x000000ffff097224 */ /* 0x004fe400078e003e */
[----:B------:R-:W-:Y:S02]  /*5c10*/  IMAD.MOV.U32 R8, RZ, RZ, R63 ;  /* 0x000000ffff087224 */ /* 0x000fe400078e003f */
[----:B---3--:R-:W-:Y:S02]  /*5c20*/  IMAD.MOV.U32 R3, RZ, RZ, R60 ;  /* 0x000000ffff037224 */ /* 0x008fe400078e003c */
[----:B------:R-:W-:Y:S01]  /*5c30*/  IMAD.MOV.U32 R2, RZ, RZ, R61 ;  /* 0x000000ffff027224 */ /* 0x000fe200078e003d */
[----:B------:R-:W-:Y:S01]  /*5c40*/  PRMT R70, R8, 0x5410, R9 ;  /* 0x0000541008467816 */ /* 0x000fe20000000009 */
[----:B----4-:R-:W-:Y:S02]  /*5c50*/  IMAD.MOV.U32 R9, RZ, RZ, R22 ;  /* 0x000000ffff097224 */ /* 0x010fe400078e0016 */
[----:B------:R-:W-:Y:S01]  /*5c60*/  IMAD.MOV.U32 R8, RZ, RZ, R23 ;  /* 0x000000ffff087224 */ /* 0x000fe200078e0017 */
[----:B------:R-:W-:Y:S01]  /*5c70*/  PRMT R69, R3, 0x5410, R2 ;  /* 0x0000541003457816 */ /* 0x000fe20000000002 */
[----:B------:R-:W-:Y:S02]  /*5c80*/  IMAD.MOV.U32 R3, RZ, RZ, R20 ;  /* 0x000000ffff037224 */ /* 0x000fe400078e0014 */
[----:B------:R-:W-:Y:S01]  /*5c90*/  IMAD.MOV.U32 R2, RZ, RZ, R21 ;  /* 0x000000ffff027224 */ /* 0x000fe200078e0015 */
[----:B------:R-:W-:Y:S01]  /*5ca0*/  PRMT R34, R8, 0x5410, R9 ;  /* 0x0000541008227816 */ /* 0x000fe20000000009 */
[----:B------:R-:W-:Y:S02]  /*5cb0*/  IMAD.MOV.U32 R9, RZ, RZ, R66 ;  /* 0x000000ffff097224 */ /* 0x000fe400078e0042 */
[----:B------:R-:W-:Y:S01]  /*5cc0*/  IMAD.MOV.U32 R8, RZ, RZ, R67 ;  /* 0x000000ffff087224 */ /* 0x000fe200078e0043 */
[----:B-1----:R-:W-:Y:S01]  /*5cd0*/  PRMT R15, R3, 0x5410, R2 ;  /* 0x00005410030f7816 */ /* 0x002fe20000000002 */
[----:B------:R-:W-:Y:S02]  /*5ce0*/  IMAD.MOV.U32 R3, RZ, RZ, R64 ;  /* 0x000000ffff037224 */ /* 0x000fe400078e0040 */
[----:B------:R-:W-:Y:S01]  /*5cf0*/  IMAD.MOV.U32 R2, RZ, RZ, R65 ;  /* 0x000000ffff027224 */ /* 0x000fe200078e0041 */
[----:B------:R-:W-:Y:S01]  /*5d00*/  PRMT R76, R8, 0x5410, R9 ;  /* 0x00005410084c7816 */ /* 0x000fe20000000009 */
        /* <DEDUP_REMOVED lines=17> */
[----:B------:R-:W-:Y:S04]  /*5e20*/  PRMT R40, R8, 0x5410, R9 ;  /* 0x0000541008287816 */ /* 0x000fe80000000009 */
[----:B------:R-:W-:Y:S01]  /*5e30*/  PRMT R39, R2, 0x5410, R3 ;  /* 0x0000541002277816 */ /* 0x000fe20000000003 */
[----:B------:R-:W-:-:S05]  /*5e40*/  @P1 BRA `(.L_x_278) ;  /* 0x0000076000001947 */ /* 0x000fca0003800000 */
[----:B-----5:R-:W-:Y:S01]  /*5e50*/  IMAD.MOV.U32 R13, RZ, RZ, R7 ;  /* 0x000000ffff0d7224 */ /* 0x020fe200078e0007 */
[----:B------:R-:W-:Y:S01]  /*5e60*/  IADD3 R2, P1, R212, R80, RZ ;  /* 0x00000050d4027210 */ /* 0x000fe20007f3e0ff */
[----:B------:R-:W-:Y:S01]  /*5e70*/  LDS.128 R56, [R129+0x8100] ;  /* 0x0081000081387984 */ /* 0x000fe20000000c00 */
[----:B------:R-:W-:Y:S01]  /*5e80*/  @!P0 SHF.R.U32.HI R11, RZ, 0x10, R5 ;  /* 0x00000010ff0b8819 */ /* 0x000fe20000011605 */
[----:B------:R-:W-:Y:S01]  /*5e90*/  IMAD.MOV.U32 R54, RZ, RZ, R47 ;  /* 0x000000ffff367224 */ /* 0x000fe200078e002f */
[----:B------:R-:W-:Y:S02]  /*5ea0*/  IADD3.X R3, R86, R139, RZ, P1, !PT ;  /* 0x0000008b56037210 */ /* 0x000fe40000ffe4ff */
[-C--:B------:R-:W-:Y:S02]  /*5eb0*/  IADD3 R8, P2, P1, R94, R2.reuse, R112 ;  /* 0x000000025e087210 */ /* 0x080fe4000795e070 */
[----:B------:R-:W-:Y:S01]  /*5ec0*/  @!P0 SHF.R.U64 R10, R4, 0x10, R5 ;  /* 0x00000010040a8819 */ /* 0x000fe20000001205 */
[----:B------:R-:W1:Y:S01]  /*5ed0*/  LDS.128 R16, [R135+0x8100] ;  /* 0x0081000087107984 */ /* 0x000e620000000c00 */
[----:B------:R-:W-:Y:S02]  /*5ee0*/  IADD3.X R9, R96, R3, R114, P2, P1 ;  /* 0x0000000360097210 */ /* 0x000fe400017e2472 */
[----:B------:R-:W-:Y:S02]  /*5ef0*/  ISETP.GE.AND P1, PT, R93, c[0x0][0x1d4], PT ;  /* 0x000075005d007a0c */ /* 0x000fe40003f26270 */
[----:B------:R-:W-:Y:S02]  /*5f00*/  MOV R49, R45 ;  /* 0x0000002d00317202 */ /* 0x000fe40000000f00 */
[----:B------:R-:W-:Y:S02]  /*5f10*/  @!P0 SHF.R.U32.HI R14, RZ, 0x10, R7 ;  /* 0x00000010ff0e8819 */ /* 0x000fe40000011607 */
[----:B------:R-:W-:Y:S02]  /*5f20*/  @!P0 SHF.R.U64 R51, R44, 0x10, R45 ;  /* 0x000000102c338819 */ /* 0x000fe4000000122d */
[----:B------:R-:W-:Y:S01]  /*5f30*/  @!P0 SHF.R.U64 R12, R6, 0x10, R7 ;  /* 0x00000010060c8819 */ /* 0x000fe20000001207 */
[----:B------:R-:W-:Y:S01]  /*5f40*/  @!P0 HADD2.F32 R6, -RZ, R6.H0_H0 ;  /* 0x20000006ff068230 */ /* 0x000fe20000004100 */
[----:B------:R-:W-:Y:S01]  /*5f50*/  @!P0 SHF.R.U32.HI R50, RZ, 0x10, R45 ;  /* 0x00000010ff328819 */ /* 0x000fe2000001162d */
[----:B------:R-:W-:Y:S01]  /*5f60*/  @!P0 HADD2.F32 R45, -RZ, R49.H0_H0 ;  /* 0x20000031ff2d8230 */ /* 0x000fe20000004100 */
[----:B------:R-:W-:Y:S02]  /*5f70*/  @!P0 SHF.R.U32.HI R55, RZ, 0x10, R47 ;  /* 0x00000010ff378819 */ /* 0x000fe4000001162f */
[----:B------:R-:W-:Y:S02]  /*5f80*/  @!P1 IADD3 R2, P3, P2, R94, R2, R93 ;  /* 0x000000025e029210 */ /* 0x000fe40007a7e05d */
[----:B------:R-:W-:Y:S02]  /*5f90*/  @!P0 SHF.R.U64 R52, R46, 0x10, R47 ;  /* 0x000000102e348819 */ /* 0x000fe4000000122f */
[----:B------:R-:W-:Y:S02]  /*5fa0*/  @!P1 IADD3.X R3, R96, R3, R113, P3, P2 ;  /* 0x0000000360039210 */ /* 0x000fe40001fe4471 */
[C---:B------:R-:W-:Y:S02]  /*5fb0*/  LEA R84, P2, R8.reuse, c[0x0][0x1c8], 0x1 ;  /* 0x0000720008547a11 */ /* 0x040fe400078408ff */
[----:B------:R-:W-:Y:S02]  /*5fc0*/  MOV R53, R46 ;  /* 0x0000002e00357202 */ /* 0x000fe40000000f00 */
[----:B------:R-:W-:Y:S02]  /*5fd0*/  LEA.HI.X R85, R8, c[0x0][0x1cc], R9, 0x1, P2 ;  /* 0x0000730008557a11 */ /* 0x000fe400010f0c09 */
[C---:B------:R-:W-:Y:S01]  /*5fe0*/  @!P1 LEA R82, P2, R2.reuse, c[0x0][0x1c8], 0x1 ;  /* 0x0000720002529a11 */ /* 0x040fe200078408ff */
[----:B------:R-:W-:Y:S02]  /*5ff0*/  @!P0 HADD2.F32 R49, -RZ, R53.H0_H0 ;  /* 0x20000035ff318230 */ /* 0x000fe40000004100 */
[----:B------:R-:W-:Y:S01]  /*6000*/  @!P0 HADD2.F32 R53, -RZ, R55.H0_H0 ;  /* 0x20000037ff358230 */ /* 0x000fe20000004100 */
[----:B------:R-:W-:Y:S01]  /*6010*/  @!P1 LEA.HI.X R83, R2, c[0x0][0x1cc], R3, 0x1, P2 ;  /* 0x0000730002539a11 */ /* 0x000fe200010f0c03 */
[----:B------:R-:W-:Y:S01]  /*6020*/  IMAD.MOV.U32 R2, RZ, RZ, R4 ;  /* 0x000000ffff027224 */ /* 0x000fe200078e0004 */
[----:B------:R-:W-:Y:S01]  /*6030*/  MOV R3, R5 ;  /* 0x0000000500037202 */ /* 0x000fe20000000f00 */
[----:B------:R-:W-:Y:S03]  /*6040*/  IMAD.MOV.U32 R5, RZ, RZ, R44 ;  /* 0x000000ffff057224 */ /* 0x000fe600078e002c */
[----:B------:R-:W-:Y:S01]  /*6050*/  @!P0 HADD2.F32 R2, -RZ, R2.H0_H0 ;  /* 0x20000002ff028230 */ /* 0x000fe20000004100 */
[----:B-1----:R-:W-:Y:S01]  /*6060*/  @!P0 IMAD.MOV.U32 R9, RZ, RZ, R16 ;  /* 0x000000ffff098224 */ /* 0x002fe200078e0010 */
[----:B------:R-:W-:Y:S01]  /*6070*/  @!P0 MOV R48, R56 ;  /* 0x0000003800308202 */ /* 0x000fe20000000f00 */
[----:B------:R-:W-:Y:S01]  /*6080*/  @!P0 HADD2.F32 R3, -RZ, R3.H0_H0 ;  /* 0x20000003ff038230 */ /* 0x000fe20000004100 */
[----:B------:R-:W-:Y:S01]  /*6090*/  @!P0 MOV R43, R57 ;  /* 0x00000039002b8202 */ /* 0x000fe20000000f00 */
[----:B------:R-:W-:Y:S01]  /*60a0*/  @!P0 HADD2.F32 R42, -RZ, R5.H0_H0 ;  /* 0x20000005ff2a8230 */ /* 0x000fe20000004100 */
[----:B------:R-:W-:Y:S01]  /*60b0*/  @!P0 MOV R8, R17 ;  /* 0x0000001100088202 */ /* 0x000fe20000000f00 */
[----:B------:R-:W-:Y:S02]  /*60c0*/  @!P0 HADD2.F32 R7, -RZ, R48.H0_H0 ;  /* 0x20000030ff078230 */ /* 0x000fe40000004100 */
[----:B------:R-:W-:Y:S02]  /*60d0*/  @!P0 HADD2.F32 R44, -RZ, R43.H0_H0 ;  /* 0x2000002bff2c8230 */ /* 0x000fe40000004100 */
[--C-:B------:R-:W-:Y:S01]  /*60e0*/  @!P0 HADD2.F32 R4, -RZ, R9.reuse.H0_H0 ;  /* 0x20000009ff048230 */ /* 0x100fe20000004100 */
[-C--:B------:R-:W-:Y:S01]  /*60f0*/  @!P0 FMUL.FTZ R47, R7, R2.reuse ;  /* 0x00000002072f8220 */ /* 0x080fe20000410000 */
[--C-:B------:R-:W-:Y:S01]  /*6100*/  @!P0 HADD2.F32 R5, -RZ, R8.reuse.H0_H0 ;  /* 0x20000008ff058230 */ /* 0x100fe20000004100 */
[-C--:B------:R-:W-:Y:S01]  /*6110*/  @!P0 FMUL.FTZ R46, R44, R3.reuse ;  /* 0x000000032c2e8220 */ /* 0x080fe20000410000 */
[----:B------:R-:W-:Y:S01]  /*6120*/  @!P0 HADD2.F32 R8, -RZ, R8.H1_H1 ;  /* 0x30000008ff088230 */ /* 0x000fe20000004100 */
[C---:B------:R-:W-:Y:S01]  /*6130*/  @!P0 FMUL.FTZ R2, R4.reuse, R2 ;  /* 0x0000000204028220 */ /* 0x040fe20000410000 */
[----:B------:R-:W-:Y:S01]  /*6140*/  @!P0 HADD2.F32 R9, -RZ, R9.H1_H1 ;  /* 0x30000009ff098230 */ /* 0x000fe20000004100 */
[-C--:B------:R-:W-:Y:S01]  /*6150*/  @!P0 FFMA.FTZ R92, R4, R42.reuse, -R47 ;  /* 0x0000002a045c8223 */ /* 0x080fe2000001082f */
[----:B------:R-:W-:Y:S01]  /*6160*/  @!P0 HADD2.F32 R47, -RZ, R50.H0_H0 ;  /* 0x20000032ff2f8230 */ /* 0x000fe20000004100 */
[C---:B------:R-:W-:Y:S01]  /*6170*/  @!P0 FMUL.FTZ R4, R5.reuse, R3 ;  /* 0x0000000305048220 */ /* 0x040fe20000410000 */
[----:B------:R-:W-:Y:S01]  /*6180*/  @!P0 HADD2.F32 R3, -RZ, R11.H0_H0 ;  /* 0x2000000bff038230 */ /* 0x000fe20000004100 */
[----:B------:R-:W-:Y:S01]  /*6190*/  @!P0 FFMA.FTZ R91, R5, R45, -R46 ;  /* 0x0000002d055b8223 */ /* 0x000fe2000001082e */
[----:B------:R-:W-:Y:S01]  /*61a0*/  @!P0 HADD2.F32 R46, -RZ, R43.H1_H1 ;  /* 0x3000002bff2e8230 */ /* 0x000fe20000004100 */
[----:B------:R-:W-:Y:S01]  /*61b0*/  @!P0 FFMA.FTZ R2, R7, R42, R2 ;  /* 0x0000002a07028223 */ /* 0x000fe20000010002 */
[----:B------:R-:W-:Y:S01]  /*61c0*/  @!P0 HADD2.F32 R7, -RZ, R10.H0_H0 ;  /* 0x2000000aff078230 */ /* 0x000fe20000004100 */
[-C--:B------:R-:W-:Y:S01]  /*61d0*/  @!P0 FMUL.FTZ R5, R8, R3.reuse ;  /* 0x0000000308058220 */ /* 0x080fe20000410000 */
[----:B------:R-:W-:Y:S01]  /*61e0*/  @!P0 HADD2.F32 R42, -RZ, R48.H1_H1 ;  /* 0x30000030ff2a8230 */ /* 0x000fe20000004100 */
[----:B------:R-:W-:Y:S01]  /*61f0*/  @!P0 FMUL.FTZ R10, R46, R3 ;  /* 0x000000032e0a8220 */ /* 0x000fe20000410000 */
[----:B------:R-:W-:Y:S01]  /*6200*/  @!P0 HADD2.F32 R43, -RZ, R51.H0_H0 ;  /* 0x20000033ff2b8230 */ /* 0x000fe20000004100 */
[C---:B------:R-:W-:Y:S01]  /*6210*/  @!P0 FMUL.FTZ R3, R9.reuse, R7 ;  /* 0x0000000709038220 */ /* 0x040fe20000410000 */
[----:B------:R-:W-:Y:S01]  /*6220*/  @!P0 HADD2.F32 R51, -RZ, R52.H0_H0 ;  /* 0x20000034ff338230 */ /* 0x000fe20000004100 */
[----:B------:R-:W-:Y:S01]  /*6230*/  @!P0 FFMA.FTZ R90, R8, R47, -R10 ;  /* 0x0000002f085a8223 */ /* 0x000fe2000001080a */
[----:B------:R-:W-:Y:S01]  /*6240*/  @!P0 MOV R8, R18 ;  /* 0x0000001200088202 */ /* 0x000fe20000000f00 */
[----:B------:R-:W-:Y:S02]  /*6250*/  @!P0 IMAD.MOV.U32 R10, RZ, RZ, R58 ;  /* 0x000000ffff0a8224 */ /* 0x000fe400078e003a */
[C---:B------:R-:W-:Y:S01]  /*6260*/  @!P0 FMUL.FTZ R11, R42.reuse, R7 ;  /* 0x000000072a0b8220 */ /* 0x040fe20000410000 */
[----:B------:R-:W-:Y:S01]  /*6270*/  @!P0 HADD2.F32 R7, -RZ, R12.H0_H0 ;  /* 0x2000000cff078230 */ /* 0x000fe20000004100 */
[-C--:B------:R-:W-:Y:S01]  /*6280*/  @!P0 FFMA.FTZ R3, R42, R43.reuse, R3 ;  /* 0x0000002b2a038223 */ /* 0x080fe20000010003 */
[--C-:B------:R-:W-:Y:S01]  /*6290*/  @!P0 HADD2.F32 R50, -RZ, R10.reuse.H1_H1 ;  /* 0x3000000aff328230 */ /* 0x100fe20000004100 */
[----:B------:R-:W-:Y:S01]  /*62a0*/  @!P0 FFMA.FTZ R89, R9, R43, -R11 ;  /* 0x0000002b09598223 */ /* 0x000fe2000001080b */
[----:B------:R-:W-:Y:S01]  /*62b0*/  @!P0 HADD2.F32 R48, -RZ, R10.H0_H0 ;  /* 0x2000000aff308230 */ /* 0x000fe20000004100 */
[----:B------:R-:W-:Y:S01]  /*62c0*/  @!P0 FFMA.FTZ R4, R44, R45, R4 ;  /* 0x0000002d2c048223 */ /* 0x000fe20000010004 */
[--C-:B------:R-:W-:Y:S01]  /*62d0*/  @!P0 HADD2.F32 R9, -RZ, R8.reuse.H1_H1 ;  /* 0x30000008ff098230 */ /* 0x100fe20000004100 */
[----:B------:R-:W-:Y:S01]  /*62e0*/  @!P0 FMUL.FTZ R10, R50, R7 ;  /* 0x00000007320a8220 */ /* 0x000fe20000410000 */
[----:B------:R-:W-:Y:S01]  /*62f0*/  @!P0 MOV R11, R59 ;  /* 0x0000003b000b8202 */ /* 0x000fe20000000f00 */
[-C--:B------:R-:W-:Y:S01]  /*6300*/  @!P0 FMUL.FTZ R12, R48, R6.reuse ;  /* 0x00000006300c8220 */ /* 0x080fe20000410000 */
[----:B------:R-:W-:Y:S01]  /*6310*/  @!P0 HADD2.F32 R8, -RZ, R8.H0_H0 ;  /* 0x20000008ff088230 */ /* 0x000fe20000004100 */
[C---:B------:R-:W-:Y:S02]  /*6320*/  @!P0 FMUL.FTZ R7, R9.reuse, R7 ;  /* 0x0000000709078220 */ /* 0x040fe40000410000 */
[----:B------:R-:W-:Y:S01]  /*6330*/  @!P0 FFMA.FTZ R88, R9, R51, -R10 ;  /* 0x0000003309588223 */ /* 0x000fe2000001080a */
[----:B------:R-:W-:Y:S01]  /*6340*/  @!P0 HADD2.F32 R10, -RZ, R14.H0_H0 ;  /* 0x2000000eff0a8230 */ /* 0x000fe20000004100 */
[----:B------:R-:W-:Y:S01]  /*6350*/  @!P0 IMAD.MOV.U32 R9, RZ, RZ, R19 ;  /* 0x000000ffff098224 */ /* 0x000fe200078e0013 */
[----:B------:R-:W-:Y:S01]  /*6360*/  @!P0 HADD2.F32 R52, -RZ, R11.H1_H1 ;  /* 0x3000000bff348230 */ /* 0x000fe20000004100 */
[C---:B------:R-:W-:Y:S01]  /*6370*/  @!P0 FMUL.FTZ R6, R8.reuse, R6 ;  /* 0x0000000608068220 */ /* 0x040fe20000410000 */
[----:B------:R-:W-:Y:S01]  /*6380*/  @!P0 HADD2.F32 R14, -RZ, R54.H0_H0 ;  /* 0x20000036ff0e8230 */ /* 0x000fe20000004100 */
[----:B------:R-:W-:Y:S01]  /*6390*/  @!P0 FFMA.FTZ R87, R8, R49, -R12 ;  /* 0x0000003108578223 */ /* 0x000fe2000001080c */
[----:B------:R-:W-:Y:S01]  /*63a0*/  @!P0 HADD2.F32 R8, -RZ, R13.H0_H0 ;  /* 0x2000000dff088230 */ /* 0x000fe20000004100 */
[----:B------:R-:W-:Y:S01]  /*63b0*/  @!P0 FMUL.FTZ R54, R52, R10 ;  /* 0x0000000a34368220 */ /* 0x000fe20000410000 */
[----:B------:R-:W-:Y:S01]  /*63c0*/  @!P0 HADD2.F32 R13, -RZ, R11.H0_H0 ;  /* 0x2000000bff0d8230 */ /* 0x000fe20000004100 */
[----:B------:R-:W-:Y:S01]  /*63d0*/  @!P0 FFMA.FTZ R5, R46, R47, R5 ;  /* 0x0000002f2e058223 */ /* 0x000fe20000010005 */
[--C-:B------:R-:W-:Y:S01]  /*63e0*/  @!P0 HADD2.F32 R12, -RZ, R9.reuse.H0_H0 ;  /* 0x20000009ff0c8230 */ /* 0x100fe20000004100 */
[----:B------:R-:W-:Y:S01]  /*63f0*/  @!P0 FFMA.FTZ R6, R48, R49, R6 ;  /* 0x0000003130068223 */ /* 0x000fe20000010006 */
[----:B------:R-:W-:Y:S01]  /*6400*/  @!P0 HADD2.F32 R11, -RZ, R9.H1_H1 ;  /* 0x30000009ff0b8230 */ /* 0x000fe20000004100 */
[----:B------:R-:W-:Y:S01]  /*6410*/  @!P0 FMUL.FTZ R9, R13, R8 ;  /* 0x000000080d098220 */ /* 0x000fe20000410000 */
[----:B------:R-:W-:Y:S01]  /*6420*/  @!P0 F2FP.PACK_AB R4, R5, R4 ;  /* 0x000000040504823e */ /* 0x000fe200000000ff */
[C---:B------:R-:W-:Y:S02]  /*6430*/  @!P0 FMUL.FTZ R8, R12.reuse, R8 ;  /* 0x000000080c088220 */ /* 0x040fe40000410000 */
[----:B------:R-:W-:Y:S01]  /*6440*/  @!P0 FFMA.FTZ R55, R12, R14, -R9 ;  /* 0x0000000e0c378223 */ /* 0x000fe20000010809 */
[----:B------:R-:W-:Y:S01]  /*6450*/  @!P0 F2FP.PACK_AB R12, R88, R87 ;  /* 0x00000057580c823e */ /* 0x000fe200000000ff */
[C---:B------:R-:W-:Y:S02]  /*6460*/  @!P0 FFMA.FTZ R54, R11.reuse, R53, -R54 ;  /* 0x000000350b368223 */ /* 0x040fe40000010836 */
[----:B------:R-:W-:Y:S01]  /*6470*/  @!P0 FMUL.FTZ R9, R11, R10 ;  /* 0x0000000a0b098220 */ /* 0x000fe20000410000 */
[----:B------:R-:W-:Y:S01]  /*6480*/  @!P0 F2FP.PACK_AB R11, R90, R91 ;  /* 0x0000005b5a0b823e */ /* 0x000fe200000000ff */
[----:B------:R-:W-:Y:S01]  /*6490*/  @!P0 FFMA.FTZ R7, R50, R51, R7 ;  /* 0x0000003332078223 */ /* 0x000fe20000010007 */
[----:B------:R-:W-:Y:S01]  /*64a0*/  @!P0 F2FP.PACK_AB R10, R89, R92 ;  /* 0x0000005c590a823e */ /* 0x000fe200000000ff */
[----:B------:R-:W-:Y:S01]  /*64b0*/  @!P0 IMAD.MOV.U32 R18, RZ, RZ, R12 ;  /* 0x000000ffff128224 */ /* 0x000fe200078e000c */
[----:B------:R-:W-:Y:S01]  /*64c0*/  @!P0 F2FP.PACK_AB R42, R54, R55 ;  /* 0x00000037362a823e */ /* 0x000fe200000000ff */
[----:B------:R-:W-:Y:S01]  /*64d0*/  @!P0 FFMA.FTZ R8, R13, R14, R8 ;  /* 0x0000000e0d088223 */ /* 0x000fe20000010008 */
[----:B------:R-:W-:Y:S01]  /*64e0*/  @!P0 MOV R16, R10 ;  /* 0x0000000a00108202 */ /* 0x000fe20000000f00 */
[----:B------:R-:W-:Y:S01]  /*64f0*/  @!P0 FFMA.FTZ R9, R52, R53, R9 ;  /* 0x0000003534098223 */ /* 0x000fe20000010009 */
[----:B------:R-:W-:Y:S01]  /*6500*/  @!P0 MOV R17, R11 ;  /* 0x0000000b00118202 */ /* 0x000fe20000000f00 */
[----:B------:R-:W-:Y:S01]  /*6510*/  @!P0 IMAD.MOV.U32 R57, RZ, RZ, R4 ;  /* 0x000000ffff398224 */ /* 0x000fe200078e0004 */
[----:B------:R-:W-:Y:S02]  /*6520*/  @!P0 MOV R19, R42 ;  /* 0x0000002a00138202 */ /* 0x000fe40000000f00 */
[----:B------:R-:W-:Y:S02]  /*6530*/  @!P0 F2FP.PACK_AB R10, R3, R2 ;  /* 0x00000002030a823e */ /* 0x000fe400000000ff */
[----:B------:R-:W-:Y:S01]  /*6540*/  @!P0 F2FP.PACK_AB R3, R7, R6 ;  /* 0x000000060703823e */ /* 0x000fe200000000ff */
[----:B------:R1:W-:Y:S01]  /*6550*/  STG.E.128 [R84.64], R16 ;  /* 0x0000001054007986 */ /* 0x0003e2000c101d0a */
[----:B------:R-:W-:Y:S02]  /*6560*/  @!P0 F2FP.PACK_AB R2, R9, R8 ;  /* 0x000000080902823e */ /* 0x000fe400000000ff */
[----:B------:R-:W-:Y:S02]  /*6570*/  @!P0 MOV R56, R10 ;  /* 0x0000000a00388202 */ /* 0x000fe40000000f00 */
[----:B------:R-:W-:Y:S02]  /*6580*/  @!P0 MOV R58, R3 ;  /* 0x00000003003a8202 */ /* 0x000fe40000000f00 */
[----:B------:R-:W-:Y:S05]  /*6590*/  @!P0 MOV R59, R2 ;  /* 0x00000002003b8202 */ /* 0x000fea0000000f00 */
[----:B------:R1:W-:Y:S02]  /*65a0*/  @!P1 STG.E.128 [R82.64], R56 ;  /* 0x0000003852009986 */ /* 0x0003e4000c101d0a */
.L_x_278:
[----:B------:R-:W-:Y:S05]  /*65b0*/  BSYNC B0 ;  /* 0x0000000000007941 */ /* 0x000fea0003800000 */
.L_x_277:
[----:B------:R-:W-:Y:S01]  /*65c0*/  ISETP.GE.OR P1, PT, R220, R79, P6 ;  /* 0x0000004fdc00720c */ /* 0x000fe20003726670 */
[----:B------:R-:W-:Y:S01]  /*65d0*/  @!UPT UIADD3 URZ, URZ, URZ, URZ ;  /* 0x0000003f3f3ff290 */ /* 0x000fe2000fffe03f */
[----:B------:R-:W-:Y:S11]  /*65e0*/  BSSY B0, `(.L_x_279) ;  /* 0x0000071000007945 */ /* 0x000ff60003800000 */
[----:B------:R-:W-:-:S05]  /*65f0*/  @P1 BRA `(.L_x_280) ;  /* 0x000006f000001947 */ /* 0x000fca0003800000 */
[----:B------:R-:W-:Y:S01]  /*6600*/  IADD3 R2, P1, R198, R80, RZ ;  /* 0x00000050c6027210 */ /* 0x000fe20007f3e0ff */
[----:B------:R-:W-:Y:S01]  /*6610*/  LDS.128 R48, [R128+0x8100] ;  /* 0x0081000080307984 */ /* 0x000fe20000000c00 */
[--C-:B------:R-:W-:Y:S01]  /*6620*/  @!P0 SHF.R.U32.HI R10, RZ, 0x10, R23.reuse ;  /* 0x00000010ff0a8819 */ /* 0x100fe20000011617 */
[----:B------:R-:W-:Y:S01]  /*6630*/  @!P0 HADD2.F32 R13, -RZ, R69.H0_H0 ;  /* 0x20000045ff0d8230 */ /* 0x000fe20000004100 */
[----:B------:R-:W-:Y:S01]  /*6640*/  IADD3.X R3, R86, R138, RZ, P1, !PT ;  /* 0x0000008a56037210 */ /* 0x000fe20000ffe4ff */
[----:B-----5:R-:W-:Y:S01]  /*6650*/  @!P0 HADD2.F32 R45, -RZ, R70.H0_H0 ;  /* 0x20000046ff2d8230 */ /* 0x020fe20000004100 */
[-C--:B------:R-:W-:Y:S02]  /*6660*/  IADD3 R4, P2, P1, R94, R2.reuse, R112 ;  /* 0x000000025e047210 */ /* 0x080fe4000795e070 */
[----:B------:R-:W-:Y:S01]  /*6670*/  @!P0 SHF.R.U64 R11, R22, 0x10, R23 ;  /* 0x00000010160b8819 */ /* 0x000fe20000001217 */
[----:B-1----:R-:W1:Y:S01]  /*6680*/  LDS.128 R16, [R134+0x8100] ;  /* 0x0081000086107984 */ /* 0x002e620000000c00 */
[-C--:B------:R-:W-:Y:S02]  /*6690*/  IADD3.X R5, R96, R3.reuse, R114, P2, P1 ;  /* 0x0000000360057210 */ /* 0x080fe400017e2472 */
[----:B------:R-:W-:Y:S02]  /*66a0*/  ISETP.GE.AND P1, PT, R93, c[0x0][0x1d4], PT ;  /* 0x000075005d007a0c */ /* 0x000fe40003f26270 */
[----:B------:R-:W-:Y:S02]  /*66b0*/  @!P0 SHF.R.U32.HI R42, RZ, 0x10, R61 ;  /* 0x00000010ff2a8819 */ /* 0x000fe4000001163d */
[--C-:B------:R-:W-:Y:S02]  /*66c0*/  @!P0 SHF.R.U32.HI R47, RZ, 0x10, R63.reuse ;  /* 0x00000010ff2f8819 */ /* 0x100fe4000001163f */
[----:B------:R-:W-:Y:S02]  /*66d0*/  @!P0 SHF.R.U64 R52, R62, 0x10, R63 ;  /* 0x000000103e348819 */ /* 0x000fe4000000123f */
[----:B------:R-:W-:Y:S01]  /*66e0*/  @!P0 SHF.R.U64 R43, R60, 0x10, R61 ;  /* 0x000000103c2b8819 */ /* 0x000fe2000000123d */
[----:B------:R-:W-:Y:S01]  /*66f0*/  @!P0 HADD2.F32 R47, -RZ, R47.H0_H0 ;  /* 0x2000002fff2f8230 */ /* 0x000fe20000004100 */
[--C-:B------:R-:W-:Y:S02]  /*6700*/  @!P0 SHF.R.U32.HI R9, RZ, 0x10, R21.reuse ;  /* 0x00000010ff098819 */ /* 0x100fe40000011615 */
[----:B------:R-:W-:Y:S01]  /*6710*/  @!P0 SHF.R.U64 R6, R20, 0x10, R21 ;  /* 0x0000001014068819 */ /* 0x000fe20000001215 */
[----:B------:R-:W-:Y:S01]  /*6720*/  @!P0 HADD2.F32 R20, -RZ, R69.H1_H1 ;  /* 0x30000045ff148230 */ /* 0x000fe20000004100 */
[----:B------:R-:W-:Y:S03]  /*6730*/  @!P1 IADD3 R2, P3, P2, R94, R2, R93 ;  /* 0x000000025e029210 */ /* 0x000fe60007a7e05d */
[----:B------:R-:W-:Y:S01]  /*6740*/  @!P0 HADD2.F32 R6, -RZ, R6.H0_H0 ;  /* 0x20000006ff068230 */ /* 0x000fe20000004100 */
[----:B------:R-:W-:Y:S02]  /*6750*/  @!P1 IADD3.X R3, R96, R3, R113, P3, P2 ;  /* 0x0000000360039210 */ /* 0x000fe40001fe4471 */
[C---:B------:R-:W-:Y:S04]  /*6760*/  LEA R56, P2, R4.reuse, c[0x0][0x1c8], 0x1 ;  /* 0x0000720004387a11 */ /* 0x040fe800078408ff */
[----:B------:R-:W-:Y:S02]  /*6770*/  LEA.HI.X R57, R4, c[0x0][0x1cc], R5, 0x1, P2 ;  /* 0x0000730004397a11 */ /* 0x000fe400010f0c05 */
[C---:B------:R-:W-:Y:S04]  /*6780*/  @!P1 LEA R54, P2, R2.reuse, c[0x0][0x1c8], 0x1 ;  /* 0x0000720002369a11 */ /* 0x040fe800078408ff */
[----:B------:R-:W-:Y:S01]  /*6790*/  @!P1 LEA.HI.X R55, R2, c[0x0][0x1cc], R3, 0x1, P2 ;  /* 0x0000730002379a11 */ /* 0x000fe200010f0c03 */
[--C-:B------:R-:W-:Y:S02]  /*67a0*/  @!P0 HADD2.F32 R2, -RZ, R15.reuse.H0_H0 ;  /* 0x2000000fff028230 */ /* 0x100fe40000004100 */
[----:B------:R-:W-:Y:S01]  /*67b0*/  @!P0 HADD2.F32 R3, -RZ, R15.H1_H1 ;  /* 0x3000000fff038230 */ /* 0x000fe20000004100 */
[----:B-1----:R-:W-:Y:S01]  /*67c0*/  @!P0 IMAD.MOV.U32 R8, RZ, RZ, R16 ;  /* 0x000000ffff088224 */ /* 0x002fe200078e0010 */
[----:B------:R-:W-:Y:S02]  /*67d0*/  @!P0 MOV R23, R48 ;  /* 0x0000003000178202 */ /* 0x000fe40000000f00 */
[----:B------:R-:W-:Y:S02]  /*67e0*/  @!P0 MOV R14, R49 ;  /* 0x00000031000e8202 */ /* 0x000fe40000000f00 */
[----:B------:R-:W-:Y:S01]  /*67f0*/  @!P0 MOV R7, R17 ;  /* 0x0000001100078202 */ /* 0x000fe20000000f00 */
[----:B------:R-:W-:Y:S02]  /*6800*/  @!P0 HADD2.F32 R12, -RZ, R23.H0_H0 ;  /* 0x20000017ff0c8230 */ /* 0x000fe40000004100 */
[----:B------:R-:W-:Y:S02]  /*6810*/  @!P0 HADD2.F32 R15, -RZ, R14.H0_H0 ;  /* 0x2000000eff0f8230 */ /* 0x000fe40000004100 */
[--C-:B------:R-:W-:Y:S01]  /*6820*/  @!P0 HADD2.F32 R4, -RZ, R8.reuse.H0_H0 ;  /* 0x20000008ff048230 */ /* 0x100fe20000004100 */
[-C--:B------:R-:W-:Y:S01]  /*6830*/  @!P0 FMUL.FTZ R22, R12, R2.reuse ;  /* 0x000000020c168220 */ /* 0x080fe20000410000 */
[--C-:B------:R-:W-:Y:S01]  /*6840*/  @!P0 HADD2.F32 R5, -RZ, R7.reuse.H0_H0 ;  /* 0x20000007ff058230 */ /* 0x100fe20000004100 */
[----:B------:R-:W-:Y:S01]  /*6850*/  @!P0 FMUL.FTZ R21, R15, R3 ;  /* 0x000000030f158220 */ /* 0x000fe20000410000 */
[----:B------:R-:W-:Y:S01]  /*6860*/  @!P0 HADD2.F32 R7, -RZ, R7.H1_H1 ;  /* 0x30000007ff078230 */ /* 0x000fe20000004100 */
[C---:B------:R-:W-:Y:S01]  /*6870*/  @!P0 FMUL.FTZ R2, R4.reuse, R2 ;  /* 0x0000000204028220 */ /* 0x040fe20000410000 */
[----:B------:R-:W-:Y:S01]  /*6880*/  @!P0 HADD2.F32 R8, -RZ, R8.H1_H1 ;  /* 0x30000008ff088230 */ /* 0x000fe20000004100 */
[----:B------:R-:W-:Y:S01]  /*6890*/  @!P0 FFMA.FTZ R63, R4, R13, -R22 ;  /* 0x0000000d043f8223 */ /* 0x000fe20000010816 */
[----:B------:R-:W-:Y:S01]  /*68a0*/  @!P0 HADD2.F32 R22, -RZ, R42.H0_H0 ;  /* 0x2000002aff168230 */ /* 0x000fe20000004100 */
[C---:B------:R-:W-:Y:S01]  /*68b0*/  @!P0 FMUL.FTZ R4, R5.reuse, R3 ;  /* 0x0000000305048220 */ /* 0x040fe20000410000 */
[----:B------:R-:W-:Y:S01]  /*68c0*/  @!P0 HADD2.F32 R3, -RZ, R9.H0_H0 ;  /* 0x20000009ff038230 */ /* 0x000fe20000004100 */
[----:B------:R-:W-:Y:S01]  /*68d0*/  @!P0 FFMA.FTZ R62, R5, R20, -R21 ;  /* 0x00000014053e8223 */ /* 0x000fe20000010815 */
[----:B------:R-:W-:Y:S01]  /*68e0*/  @!P0 HADD2.F32 R21, -RZ, R14.H1_H1 ;  /* 0x3000000eff158230 */ /* 0x000fe20000004100 */
[----:B------:R-:W-:Y:S01]  /*68f0*/  @!P0 FFMA.FTZ R2, R12, R13, R2 ;  /* 0x0000000d0c028223 */ /* 0x000fe20000010002 */
[----:B------:R-:W-:Y:S01]  /*6900*/  @!P0 HADD2.F32 R13, -RZ, R23.H1_H1 ;  /* 0x30000017ff0d8230 */ /* 0x000fe20000004100 */
[----:B------:R-:W-:Y:S01]  /*6910*/  @!P0 IMAD.MOV.U32 R12, RZ, RZ, R51 ;  /* 0x000000ffff0c8224 */ /* 0x000fe200078e0033 */
[----:B------:R-:W-:Y:S01]  /*6920*/  @!P0 HADD2.F32 R14, -RZ, R43.H0_H0 ;  /* 0x2000002bff0e8230 */ /* 0x000fe20000004100 */
[-C--:B------:R-:W-:Y:S01]  /*6930*/  @!P0 FMUL.FTZ R9, R21, R3.reuse ;  /* 0x0000000315098220 */ /* 0x080fe20000410000 */
[----:B------:R-:W-:Y:S01]  /*6940*/  @!P0 HADD2.F32 R43, -RZ, R52.H0_H0 ;  /* 0x20000034ff2b8230 */ /* 0x000fe20000004100 */
[C---:B------:R-:W-:Y:S01]  /*6950*/  @!P0 FMUL.FTZ R5, R7.reuse, R3 ;  /* 0x0000000307058220 */ /* 0x040fe20000410000 */
[----:B------:R-:W-:Y:S01]  /*6960*/  @!P0 HADD2.F32 R44, -RZ, R12.H0_H0 ;  /* 0x2000000cff2c8230 */ /* 0x000fe20000004100 */
[----:B------:R-:W-:Y:S01]  /*6970*/  @!P0 FFMA.FTZ R61, R7, R22, -R9 ;  /* 0x00000016073d8223 */ /* 0x000fe20000010809 */
[----:B------:R-:W-:Y:S01]  /*6980*/  @!P0 MOV R7, R19 ;  /* 0x0000001300078202 */ /* 0x000fe20000000f00 */
[CC--:B------:R-:W-:Y:S01]  /*6990*/  @!P0 FMUL.FTZ R23, R13.reuse, R6.reuse ;  /* 0x000000060d178220 */ /* 0x0c0fe20000410000 */
[----:B------:R-:W-:Y:S01]  /*69a0*/  @!P0 HADD2.F32 R9, -RZ, R10.H0_H0 ;  /* 0x2000000aff098230 */ /* 0x000fe20000004100 */
[C---:B------:R-:W-:Y:S01]  /*69b0*/  @!P0 FMUL.FTZ R3, R8.reuse, R6 ;  /* 0x0000000608038220 */ /* 0x040fe20000410000 */
[----:B------:R-:W-:Y:S01]  /*69c0*/  @!P0 HADD2.F32 R6, -RZ, R34.H0_H0 ;  /* 0x20000022ff068230 */ /* 0x000fe20000004100 */
[-C--:B------:R-:W-:Y:S01]  /*69d0*/  @!P0 FFMA.FTZ R60, R8, R14.reuse, -R23 ;  /* 0x0000000e083c8223 */ /* 0x080fe20000010817 */
[--C-:B------:R-:W-:Y:S01]  /*69e0*/  @!P0 HADD2.F32 R10, -RZ, R7.reuse.H0_H0 ;  /* 0x20000007ff0a8230 */ /* 0x100fe20000004100 */
[----:B------:R-:W-:Y:S01]  /*69f0*/  @!P0 FFMA.FTZ R3, R13, R14, R3 ;  /* 0x0000000e0d038223 */ /* 0x000fe20000010003 */
[----:B------:R-:W-:Y:S01]  /*6a00*/  @!P0 HADD2.F32 R46, -RZ, R12.H1_H1 ;  /* 0x3000000cff2e8230 */ /* 0x000fe20000004100 */
[-C--:B------:R-:W-:Y:S01]  /*6a10*/  @!P0 FMUL.FTZ R12, R44, R6.reuse ;  /* 0x000000062c0c8220 */ /* 0x080fe20000410000 */
[----:B------:R-:W-:Y:S01]  /*6a20*/  @!P0 HADD2.F32 R7, -RZ, R7.H1_H1 ;  /* 0x30000007ff078230 */ /* 0x000fe20000004100 */
[----:B------:R-:W-:Y:S02]  /*6a30*/  @!P0 FMUL.FTZ R8, R10, R6 ;  /* 0x000000060a088220 */ /* 0x000fe40000410000 */
[----:B------:R-:W-:Y:S02]  /*6a40*/  @!P0 FMUL.FTZ R6, R46, R9 ;  /* 0x000000092e068220 */ /* 0x000fe40000410000 */
[----:B------:R-:W-:Y:S01]  /*6a50*/  @!P0 FFMA.FTZ R59, R10, R45, -R12 ;  /* 0x0000002d0a3b8223 */ /* 0x000fe2000001080c */
[----:B------:R-:W-:Y:S01]  /*6a60*/  @!P0 MOV R12, R50 ;  /* 0x00000032000c8202 */ /* 0x000fe20000000f00 */
[C---:B------:R-:W-:Y:S01]  /*6a70*/  @!P0 FMUL.FTZ R9, R7.reuse, R9 ;  /* 0x0000000907098220 */ /* 0x040fe20000410000 */
[----:B------:R-:W-:Y:S01]  /*6a80*/  @!P0 HADD2.F32 R10, -RZ, R11.H0_H0 ;  /* 0x2000000bff0a8230 */ /* 0x000fe20000004100 */
[----:B------:R-:W-:Y:S01]  /*6a90*/  @!P0 FFMA.FTZ R58, R7, R47, -R6 ;  /* 0x0000002f073a8223 */ /* 0x000fe20000010806 */
[----:B------:R-:W-:Y:S01]  /*6aa0*/  @!P0 HADD2.F32 R6, -RZ, R34.H1_H1 ;  /* 0x30000022ff068230 */ /* 0x000fe20000004100 */
[----:B------:R-:W-:Y:S01]  /*6ab0*/  @!P0 IMAD.MOV.U32 R7, RZ, RZ, R18 ;  /* 0x000000ffff078224 */ /* 0x000fe200078e0012 */
[--C-:B------:R-:W-:Y:S01]  /*6ac0*/  @!P0 HADD2.F32 R23, -RZ, R12.reuse.H0_H0 ;  /* 0x2000000cff178230 */ /* 0x100fe20000004100 */
[----:B------:R-:W-:Y:S01]  /*6ad0*/  @!P0 FFMA.FTZ R4, R15, R20, R4 ;  /* 0x000000140f048223 */ /* 0x000fe20000010004 */
[----:B------:R-:W-:Y:S01]  /*6ae0*/  @!P0 F2FP.PACK_AB R13, R58, R59 ;  /* 0x0000003b3a0d823e */ /* 0x000fe200000000ff */
[----:B------:R-:W-:Y:S01]  /*6af0*/  @!P0 HADD2.F32 R42, -RZ, R12.H1_H1 ;  /* 0x3000000cff2a8230 */ /* 0x000fe20000004100 */
[----:B------:R-:W-:Y:S01]  /*6b00*/  @!P0 FFMA.FTZ R5, R21, R22, R5 ;  /* 0x0000001615058223 */ /* 0x000fe20000010005 */
[--C-:B------:R-:W-:Y:S01]  /*6b10*/  @!P0 HADD2.F32 R12, -RZ, R7.reuse.H0_H0 ;  /* 0x20000007ff0c8230 */ /* 0x100fe20000004100 */
[----:B------:R-:W-:Y:S01]  /*6b20*/  @!P0 MOV R19, R13 ;  /* 0x0000000d00138202 */ /* 0x000fe20000000f00 */
[----:B------:R-:W-:Y:S01]  /*6b30*/  @!P0 HADD2.F32 R11, -RZ, R7.H1_H1 ;  /* 0x30000007ff0b8230 */ /* 0x000fe20000004100 */
[----:B------:R-:W-:Y:S01]  /*6b40*/  @!P0 FMUL.FTZ R52, R42, R10 ;  /* 0x0000000a2a348220 */ /* 0x000fe20000410000 */
[----:B------:R-:W-:Y:S01]  /*6b50*/  @!P0 F2FP.PACK_AB R4, R5, R4 ;  /* 0x000000040504823e */ /* 0x000fe200000000ff */
[----:B------:R-:W-:Y:S01]  /*6b60*/  @!P0 HADD2.F32 R34, -RZ, R70.H1_H1 ;  /* 0x30000046ff228230 */ /* 0x000fe20000004100 */
[-C--:B------:R-:W-:Y:S02]  /*6b70*/  @!P0 FMUL.FTZ R7, R23, R6.reuse ;  /* 0x0000000617078220 */ /* 0x080fe40000410000 */
[C---:B------:R-:W-:Y:S02]  /*6b80*/  @!P0 FMUL.FTZ R6, R12.reuse, R6 ;  /* 0x000000060c068220 */ /* 0x040fe40000410000 */
[----:B------:R-:W-:Y:S02]  /*6b90*/  @!P0 FFMA.FTZ R53, R12, R34, -R7 ;  /* 0x000000220c358223 */ /* 0x000fe40000010807 */
[C---:B------:R-:W-:Y:S02]  /*6ba0*/  @!P0 FFMA.FTZ R12, R11.reuse, R43, -R52 ;  /* 0x0000002b0b0c8223 */ /* 0x040fe40000010834 */
[----:B------:R-:W-:Y:S01]  /*6bb0*/  @!P0 FMUL.FTZ R7, R11, R10 ;  /* 0x0000000a0b078220 */ /* 0x000fe20000410000 */
[----:B------:R-:W-:Y:S01]  /*6bc0*/  @!P0 F2FP.PACK_AB R11, R61, R62 ;  /* 0x0000003e3d0b823e */ /* 0x000fe200000000ff */
[----:B------:R-:W-:Y:S01]  /*6bd0*/  @!P0 FFMA.FTZ R6, R23, R34, R6 ;  /* 0x0000002217068223 */ /* 0x000fe20000010006 */
[----:B------:R-:W-:Y:S01]  /*6be0*/  @!P0 F2FP.PACK_AB R12, R12, R53 ;  /* 0x000000350c0c823e */ /* 0x000fe200000000ff */
[----:B------:R-:W-:Y:S01]  /*6bf0*/  @!P0 FFMA.FTZ R7, R42, R43, R7 ;  /* 0x0000002b2a078223 */ /* 0x000fe20000010007 */
[----:B------:R-:W-:Y:S01]  /*6c00*/  @!P0 F2FP.PACK_AB R10, R60, R63 ;  /* 0x0000003f3c0a823e */ /* 0x000fe200000000ff */
[----:B------:R-:W-:Y:S01]  /*6c10*/  @!P0 FFMA.FTZ R8, R44, R45, R8 ;  /* 0x0000002d2c088223 */ /* 0x000fe20000010008 */
[----:B------:R-:W-:Y:S01]  /*6c20*/  @!P0 MOV R17, R11 ;  /* 0x0000000b00118202 */ /* 0x000fe20000000f00 */
[----:B------:R-:W-:Y:S01]  /*6c30*/  @!P0 FFMA.FTZ R9, R46, R47, R9 ;  /* 0x0000002f2e098223 */ /* 0x000fe20000010009 */
[----:B------:R-:W-:Y:S01]  /*6c40*/  @!P0 MOV R16, R10 ;  /* 0x0000000a00108202 */ /* 0x000fe20000000f00 */
[----:B------:R-:W-:Y:S01]  /*6c50*/  @!P0 IMAD.MOV.U32 R18, RZ, RZ, R12 ;  /* 0x000000ffff128224 */ /* 0x000fe200078e000c */
[----:B------:R-:W-:Y:S01]  /*6c60*/  @!P0 F2FP.PACK_AB R10, R3, R2 ;  /* 0x00000002030a823e */ /* 0x000fe200000000ff */
[----:B------:R-:W-:Y:S01]  /*6c70*/  @!P0 IMAD.MOV.U32 R49, RZ, RZ, R4 ;  /* 0x000000ffff318224 */ /* 0x000fe200078e0004 */
[----:B------:R-:W-:Y:S02]  /*6c80*/  @!P0 F2FP.PACK_AB R3, R7, R6 ;  /* 0x000000060703823e */ /* 0x000fe400000000ff */
[----:B------:R1:W-:Y:S01]  /*6c90*/  STG.E.128 [R56.64], R16 ;  /* 0x0000001038007986 */ /* 0x0003e2000c101d0a */
[----:B------:R-:W-:Y:S02]  /*6ca0*/  @!P0 F2FP.PACK_AB R2, R9, R8 ;  /* 0x000000080902823e */ /* 0x000fe400000000ff */
[----:B------:R-:W-:Y:S02]  /*6cb0*/  @!P0 MOV R48, R10 ;  /* 0x0000000a00308202 */ /* 0x000fe40000000f00 */
[----:B------:R-:W-:Y:S02]  /*6cc0*/  @!P0 MOV R50, R3 ;  /* 0x0000000300328202 */ /* 0x000fe40000000f00 */
[----:B------:R-:W-:Y:S05]  /*6cd0*/  @!P0 MOV R51, R2 ;  /* 0x0000000200338202 */ /* 0x000fea0000000f00 */
[----:B------:R1:W-:Y:S02]  /*6ce0*/  @!P1 STG.E.128 [R54.64], R48 ;  /* 0x0000003036009986 */ /* 0x0003e4000c101d0a */
.L_x_280:
[----:B------:R-:W-:Y:S05]  /*6cf0*/  BSYNC B0 ;  /* 0x0000000000007941 */ /* 0x000fea0003800000 */
.L_x_279:
[----:B------:R-:W-:Y:S01]  /*6d00*/  ISETP.GE.OR P1, PT, R219, R79, P6 ;  /* 0x0000004fdb00720c */ /* 0x000fe20003726670 */
[----:B------:R-:W-:Y:S01]  /*6d10*/  @!UPT UIADD3 URZ, URZ, URZ, URZ ;  /* 0x0000003f3f3ff290 */ /* 0x000fe2000fffe03f */
[----:B------:R-:W-:Y:S11]  /*6d20*/  BSSY B0, `(.L_x_281) ;  /* 0x0000071000007945 */ /* 0x000ff60003800000 */
[----:B------:R-:W-:-:S05]  /*6d30*/  @P1 BRA `(.L_x_282) ;  /* 0x000006f000001947 */ /* 0x000fca0003800000 */
[----:B------:R-:W-:Y:S01]  /*6d40*/  IADD3 R2, P1, R196, R80, RZ ;  /* 0x00000050c4027210 */ /* 0x000fe20007f3e0ff */
[----:B-----5:R-:W-:Y:S01]  /*6d50*/  LDS.128 R44, [R131+0x8100] ;  /* 0x00810000832c7984 */ /* 0x020fe20000000c00 */
[----:B------:R-:W-:Y:S01]  /*6d60*/  @!P0 SHF.R.U32.HI R6, RZ, 0x10, R25 ;  /* 0x00000010ff068819 */ /* 0x000fe20000011619 */
[--C-:B------:R-:W-:Y:S01]  /*6d70*/  @!P0 HADD2.F32 R13, -RZ, R71.reuse.H0_H0 ;  /* 0x20000047ff0d8230 */ /* 0x100fe20000004100 */
[----:B------:R-:W-:Y:S01]  /*6d80*/  IADD3.X R3, R86, R137, RZ, P1, !PT ;  /* 0x0000008956037210 */ /* 0x000fe20000ffe4ff */
[----:B------:R-:W-:Y:S01]  /*6d90*/  @!P0 HADD2.F32 R20, -RZ, R71.H1_H1 ;  /* 0x30000047ff148230 */ /* 0x000fe20000004100 */
[-C--:B------:R-:W-:Y:S01]  /*6da0*/  IADD3 R4, P2, P1, R94, R2.reuse, R112 ;  /* 0x000000025e047210 */ /* 0x080fe2000795e070 */
[----:B------:R-:W-:Y:S01]  /*6db0*/  @!P0 HADD2.F32 R34, -RZ, R76.H0_H0 ;  /* 0x2000004cff228230 */ /* 0x000fe20000004100 */
[--C-:B------:R-:W-:Y:S01]  /*6dc0*/  @!P0 SHF.R.U32.HI R10, RZ, 0x10, R27.reuse ;  /* 0x00000010ff0a8819 */ /* 0x100fe2000001161b */
[----:B-1----:R-:W1:Y:S01]  /*6dd0*/  LDS.128 R16, [R133+0x8100] ;  /* 0x0081000085107984 */ /* 0x002e620000000c00 */
[-C--:B------:R-:W-:Y:S02]  /*6de0*/  IADD3.X R5, R96, R3.reuse, R114, P2, P1 ;  /* 0x0000000360057210 */ /* 0x080fe400017e2472 */
[----:B------:R-:W-:Y:S02]  /*6df0*/  ISETP.GE.AND P1, PT, R93, c[0x0][0x1d4], PT ;  /* 0x000075005d007a0c */ /* 0x000fe40003f26270 */
[----:B------:R-:W-:Y:S02]  /*6e00*/  @!P0 SHF.R.U64 R11, R26, 0x10, R27 ;  /* 0x000000101a0b8819 */ /* 0x000fe4000000121b */
[----:B------:R-:W-:Y:S02]  /*6e10*/  @!P0 SHF.R.U32.HI R22, RZ, 0x10, R65 ;  /* 0x00000010ff168819 */ /* 0x000fe40000011641 */
[----:B------:R-:W-:Y:S02]  /*6e20*/  @!P0 SHF.R.U64 R9, R24, 0x10, R25 ;  /* 0x0000001018098819 */ /* 0x000fe40000001219 */
[----:B------:R-:W-:Y:S01]  /*6e30*/  @!P0 SHF.R.U64 R24, R64, 0x10, R65 ;  /* 0x0000001040188819 */ /* 0x000fe20000001241 */
[----:B------:R-:W-:Y:S01]  /*6e40*/  @!P0 HADD2.F32 R22, -RZ, R22.H0_H0 ;  /* 0x20000016ff168230 */ /* 0x000fe20000004100 */
[--C-:B------:R-:W-:Y:S02]  /*6e50*/  @!P0 SHF.R.U32.HI R25, RZ, 0x10, R67.reuse ;  /* 0x00000010ff198819 */ /* 0x100fe40000011643 */
[----:B------:R-:W-:Y:S02]  /*6e60*/  @!P0 SHF.R.U64 R26, R66, 0x10, R67 ;  /* 0x00000010421a8819 */ /* 0x000fe40000001243 */
[----:B------:R-:W-:Y:S01]  /*6e70*/  @!P1 IADD3 R2, P3, P2, R94, R2, R93 ;  /* 0x000000025e029210 */ /* 0x000fe20007a7e05d */
[----:B------:R-:W-:Y:S02]  /*6e80*/  @!P0 HADD2.F32 R42, -RZ, R25.H0_H0 ;  /* 0x20000019ff2a8230 */ /* 0x000fe40000004100 */
        /* <DEDUP_REMOVED lines=21> */
[----:B------:R-:W-:Y:S02]  /*6fe0*/  @!P0 FFMA.FTZ R57, R4, R13, -R27 ;  /* 0x0000000d04398223 */ /* 0x000fe4000001081b */
[C---:B------:R-:W-:Y:S01]  /*6ff0*/  @!P0 FMUL.FTZ R4, R5.reuse, R3 ;  /* 0x0000000305048220 */ /* 0x040fe20000410000 */
[----:B------:R-:W-:Y:S01]  /*7000*/  @!P0 HADD2.F32 R3, -RZ, R6.H0_H0 ;  /* 0x20000006ff038230 */ /* 0x000fe20000004100 */
[----:B------:R-:W-:Y:S01]  /*7010*/  @!P0 FFMA.FTZ R56, R5, R20, -R21 ;  /* 0x0000001405388223 */ /* 0x000fe20000010815 */
[----:B------:R-:W-:Y:S01]  /*7020*/  @!P0 HADD2.F32 R21, -RZ, R14.H1_H1 ;  /* 0x3000000eff158230 */ /* 0x000fe20000004100 */
[----:B------:R-:W-:Y:S01]  /*7030*/  @!P0 FFMA.FTZ R2, R12, R13, R2 ;  /* 0x0000000d0c028223 */ /* 0x000fe20000010002 */
[----:B------:R-:W-:Y:S01]  /*7040*/  @!P0 HADD2.F32 R6, -RZ, R9.H0_H0 ;  /* 0x20000009ff068230 */ /* 0x000fe20000004100 */
[----:B------:R-:W-:Y:S01]  /*7050*/  @!P0 IMAD.MOV.U32 R12, RZ, RZ, R47 ;  /* 0x000000ffff0c8224 */ /* 0x000fe200078e002f */
[----:B------:R-:W-:Y:S01]  /*7060*/  @!P0 HADD2.F32 R13, -RZ, R23.H1_H1 ;  /* 0x30000017ff0d8230 */ /* 0x000fe20000004100 */
        /* <DEDUP_REMOVED lines=16> */
[C---:B------:R-:W-:Y:S01]  /*7170*/  @!P0 FMUL.FTZ R8, R10.reuse, R6 ;  /* 0x000000060a088220 */ /* 0x040fe20000410000 */
[----:B------:R-:W-:Y:S01]  /*7180*/  @!P0 HADD2.F32 R24, -RZ, R76.H1_H1 ;  /* 0x3000004cff188230 */ /* 0x000fe20000004100 */
[-C--:B------:R-:W-:Y:S02]  /*7190*/  @!P0 FMUL.FTZ R6, R35, R9.reuse ;  /* 0x0000000923068220 */ /* 0x080fe40000410000 */
        /* <DEDUP_REMOVED lines=41> */
.L_x_282:
[----:B------:R-:W-:Y:S05]  /*7430*/  BSYNC B0 ;  /* 0x0000000000007941 */ /* 0x000fea0003800000 */
.L_x_281:
[----:B-1----:R-:W-:Y:S05]  /*7440*/  IADD3 R54, P1, R194, R80, RZ ;  /* 0x00000050c2367210 */ /* 0x002fea0007f3e0ff */
[----:B------:R-:W-:Y:S01]  /*7450*/  IMAD.X R56, R86, 0x1, R136, P1 ;  /* 0x0000000156387824 */ /* 0x000fe200008e0688 */
[----:B------:R-:W-:Y:S11]  /*7460*/  ISETP.GE.OR P1, PT, R218, R79, P6 ;  /* 0x0000004fda00720c */ /* 0x000ff60003726670 */
[----:B------:R-:W-:Y:S02]  /*7470*/  @!UPT UIADD3 URZ, URZ, URZ, URZ ;  /* 0x0000003f3f3ff290 */ /* 0x000fe4000fffe03f */
[----:B------:R-:W-:-:S05]  /*7480*/  @P1 BRA `(.L_x_274) ;  /* 0x000009b000001947 */ /* 0x000fca0003800000 */
[----:B-----5:R-:W-:Y:S01]  /*7490*/  IADD3 R4, P2, P1, R94, R54, R112 ;  /* 0x000000365e047210 */ /* 0x020fe2000795e070 */
[----:B------:R-:W1:Y:S01]  /*74a0*/  LDS.128 R44, [R130+0x8100] ;  /* 0x00810000822c7984 */ /* 0x000e620000000c00 */
[----:B------:R-:W-:Y:S01]  /*74b0*/  @!P0 SHF.R.U64 R5, R28, 0x10, R29 ;  /* 0x000000101c058819 */ /* 0x000fe2000000121d */
[----:B------:R-:W-:Y:S01]  /*74c0*/  @!P0 HADD2.F32 R2, -RZ, R39.H0_H0 ;  /* 0x20000027ff028230 */ /* 0x000fe20000004100 */
[----:B------:R-:W-:Y:S01]  /*74d0*/  IADD3.X R6, R96, R56, R114, P2, P1 ;  /* 0x0000003860067210 */ /* 0x000fe200017e2472 */
[----:B------:R-:W-:Y:S01]  /*74e0*/  @!P0 HADD2.F32 R24, -RZ, R77.H0_H0 ;  /* 0x2000004dff188230 */ /* 0x000fe20000004100 */
[----:B------:R-:W-:Y:S01]  /*74f0*/  LEA R52, P1, R4, c[0x0][0x1c8], 0x1 ;  /* 0x0000720004347a11 */ /* 0x000fe200078208ff */
[----:B------:R-:W-:Y:S01]  /*7500*/  @!P0 HADD2.F32 R5, -RZ, R5.H0_H0 ;  /* 0x20000005ff058230 */ /* 0x000fe20000004100 */
[----:B------:R-:W-:Y:S01]  /*7510*/  @!P0 SHF.R.U64 R9, R72, 0x10, R73 ;  /* 0x0000001048098819 */ /* 0x000fe20000001249 */
[----:B------:R-:W2:Y:S01]  /*7520*/  LDS.128 R12, [R132+0x8100] ;  /* 0x00810000840c7984 */ /* 0x000ea20000000c00 */
[----:B------:R-:W-:Y:S01]  /*7530*/  LEA.HI.X R53, R4, c[0x0][0x1cc], R6, 0x1, P1 ;  /* 0x0000730004357a11 */ /* 0x000fe200008f0c06 */
[----:B------:R-:W-:Y:S01]  /*7540*/  @!P0 HADD2.F32 R20, -RZ, R77.H1_H1 ;  /* 0x3000004dff148230 */ /* 0x000fe20000004100 */
[----:B------:R-:W-:Y:S01]  /*7550*/  @!P0 SHF.R.U32.HI R27, RZ, 0x10, R75 ;  /* 0x00000010ff1b8819 */ /* 0x000fe2000001164b */
[----:B------:R-:W-:Y:S01]  /*7560*/  @!P0 HADD2.F32 R22, -RZ, R9.H0_H0 ;  /* 0x20000009ff168230 */ /* 0x000fe20000004100 */
[----:B------:R-:W-:Y:S01]  /*7570*/  @!P0 SHF.R.U32.HI R10, RZ, 0x10, R29 ;  /* 0x00000010ff0a8819 */ /* 0x000fe2000001161d */
[--C-:B------:R-:W-:Y:S01]  /*7580*/  @!P0 HADD2.F32 R34, -RZ, R78.reuse.H0_H0 ;  /* 0x2000004eff228230 */ /* 0x100fe20000004100 */
[----:B------:R-:W-:Y:S01]  /*7590*/  @!P0 SHF.R.U64 R16, R30, 0x10, R31 ;  /* 0x000000101e108819 */ /* 0x000fe2000000121f */
[----:B------:R-:W-:Y:S01]  /*75a0*/  @!P0 HADD2.F32 R38, -RZ, R27.H0_H0 ;  /* 0x2000001bff268230 */ /* 0x000fe20000004100 */
[----:B------:R-:W-:Y:S01]  /*75b0*/  @!P0 SHF.R.U32.HI R17, RZ, 0x10, R73 ;  /* 0x00000010ff118819 */ /* 0x000fe20000011649 */
[----:B------:R-:W-:Y:S01]  /*75c0*/  @!P0 HADD2.F32 R28, -RZ, R78.H1_H1 ;  /* 0x3000004eff1c8230 */ /* 0x000fe20000004100 */
[----:B------:R-:W-:Y:S01]  /*75d0*/  @!P0 SHF.R.U64 R30, R74, 0x10, R75 ;  /* 0x000000104a1e8819 */ /* 0x000fe2000000124b */
[----:B------:R-:W-:Y:S01]  /*75e0*/  @!P0 HADD2.F32 R11, -RZ, R40.H0_H0 ;  /* 0x20000028ff0b8230 */ /* 0x000fe20000004100 */
[----:B------:R-:W-:Y:S01]  /*75f0*/  @!P0 SHF.R.U32.HI R18, RZ, 0x10, R31 ;  /* 0x00000010ff128819 */ /* 0x000fe2000001161f */
[----:B------:R-:W-:Y:S01]  /*7600*/  @!P0 HADD2.F32 R26, -RZ, R17.H0_H0 ;  /* 0x20000011ff1a8230 */ /* 0x000fe20000004100 */
[----:B------:R-:W-:Y:S01]  /*7610*/  ISETP.GE.AND P1, PT, R93, c[0x0][0x1d4], PT ;  /* 0x000075005d007a0c */ /* 0x000fe20003f26270 */
[----:B------:R-:W-:Y:S02]  /*7620*/  @!P0 HADD2.F32 R30, -RZ, R30.H0_H0 ;  /* 0x2000001eff1e8230 */ /* 0x000fe40000004100 */
[----:B------:R-:W-:Y:S01]  /*7630*/  @!P0 HADD2.F32 R18, -RZ, R18.H0_H0 ;  /* 0x20000012ff128230 */ /* 0x000fe20000004100 */
[----:B-1----:R-:W-:Y:S01]  /*7640*/  @!P0 IMAD.MOV.U32 R29, RZ, RZ, R46 ;  /* 0x000000ffff1d8224 */ /* 0x002fe200078e002e */
[----:B------:R-:W-:Y:S02]  /*7650*/  @!P0 MOV R25, R45 ;  /* 0x0000002d00198202 */ /* 0x000fe40000000f00 */
[----:B------:R-:W-:Y:S02]  /*7660*/  @!P0 MOV R6, R44 ;  /* 0x0000002c00068202 */ /* 0x000fe40000000f00 */
[----:B------:R-:W-:Y:S01]  /*7670*/  @!P0 MOV R27, R47 ;  /* 0x0000002f001b8202 */ /* 0x000fe20000000f00 */
[----:B------:R-:W-:Y:S01]  /*7680*/  @!P0 HADD2.F32 R23, -RZ, R25.H0_H0 ;  /* 0x20000019ff178230 */ /* 0x000fe20000004100 */
[----:B--2---:R-:W-:Y:S01]  /*7690*/  @!P0 MOV R8, R13 ;  /* 0x0000000d00088202 */ /* 0x004fe20000000f00 */
[--C-:B------:R-:W-:Y:S03]  /*76a0*/  @!P0 HADD2.F32 R19, -RZ, R6.reuse.H0_H0 ;  /* 0x20000006ff138230 */ /* 0x100fe60000004100 */
[-C--:B------:R-:W-:Y:S01]  /*76b0*/  @!P0 FMUL.FTZ R7, R23, R2.reuse ;  /* 0x0000000217078220 */ /* 0x080fe20000410000 */
[----:B------:R-:W-:Y:S02]  /*76c0*/  @!P0 HADD2.F32 R21, -RZ, R6.H1_H1 ;  /* 0x30000006ff158230 */ /* 0x000fe40000004100 */
[--C-:B------:R-:W-:Y:S02]  /*76d0*/  @!P0 HADD2.F32 R3, -RZ, R8.reuse.H0_H0 ;  /* 0x20000008ff038230 */ /* 0x100fe40000004100 */
[----:B------:R-:W-:Y:S01]  /*76e0*/  @!P0 HADD2.F32 R8, -RZ, R8.H1_H1 ;  /* 0x30000008ff088230 */ /* 0x000fe20000004100 */
[-C--:B------:R-:W-:Y:S01]  /*76f0*/  @!P0 FMUL.FTZ R9, R21, R5.reuse ;  /* 0x0000000515098220 */ /* 0x080fe20000410000 */
[----:B------:R-:W-:Y:S01]  /*7700*/  @!P0 HADD2.F32 R31, -RZ, R27.H0_H0 ;  /* 0x2000001bff1f8230 */ /* 0x000fe20000004100 */
[C---:B------:R-:W-:Y:S01]  /*7710*/  @!P0 FMUL.FTZ R4, R3.reuse, R2 ;  /* 0x0000000203048220 */ /* 0x040fe20000410000 */
[----:B------:R-:W-:Y:S01]  /*7720*/  @!P0 HADD2.F32 R2, -RZ, R39.H1_H1 ;  /* 0x30000027ff028230 */ /* 0x000fe20000004100 */
[----:B------:R-:W-:Y:S01]  /*7730*/  @!P0 FFMA.FTZ R57, R3, R24, -R7 ;  /* 0x0000001803398223 */ /* 0x000fe20000010807 */
[----:B------:R-:W-:Y:S01]  /*7740*/  @!P0 MOV R3, R12 ;  /* 0x0000000c00038202 */ /* 0x000fe20000000f00 */
[----:B------:R-:W-:Y:S02]  /*7750*/  @!P0 HADD2.F32 R35, -RZ, R27.H1_H1 ;  /* 0x3000001bff238230 */ /* 0x000fe40000004100 */
[----:B------:R-:W-:Y:S02]  /*7760*/  @!P0 HADD2.F32 R27, -RZ, R29.H0_H0 ;  /* 0x2000001dff1b8230 */ /* 0x000fe40000004100 */
[--C-:B------:R-:W-:Y:S01]  /*7770*/  @!P0 HADD2.F32 R7, -RZ, R3.reuse.H0_H0 ;  /* 0x20000003ff078230 */ /* 0x100fe20000004100 */
[----:B------:R-:W-:Y:S01]  /*7780*/  @!P0 FMUL.FTZ R39, R35, R18 ;  /* 0x0000001223278220 */ /* 0x000fe20000410000 */
[----:B------:R-:W-:Y:S01]  /*7790*/  @!P0 HADD2.F32 R6, -RZ, R3.H1_H1 ;  /* 0x30000003ff068230 */ /* 0x000fe20000004100 */
[-C--:B------:R-:W-:Y:S01]  /*77a0*/  @!P0 FMUL.FTZ R3, R19, R2.reuse ;  /* 0x0000000213038220 */ /* 0x080fe20000410000 */
[----:B------:R-:W-:Y:S01]  /*77b0*/  @!P0 HADD2.F32 R29, -RZ, R29.H1_H1 ;  /* 0x3000001dff1d8230 */ /* 0x000fe20000004100 */
[C---:B------:R-:W-:Y:S01]  /*77c0*/  @!P0 FMUL.FTZ R2, R7.reuse, R2 ;  /* 0x0000000207028220 */ /* 0x040fe20000410000 */
[----:B------:R-:W-:Y:S01]  /*77d0*/  @!P0 HADD2.F32 R25, -RZ, R25.H1_H1 ;  /* 0x30000019ff198230 */ /* 0x000fe20000004100 */
[----:B------:R-:W-:Y:S01]  /*77e0*/  @!P0 FFMA.FTZ R55, R7, R20, -R3 ;  /* 0x0000001407378223 */ /* 0x000fe20000010803 */
[----:B------:R-:W-:Y:S01]  /*77f0*/  @!P0 MOV R7, R14 ;  /* 0x0000000e00078202 */ /* 0x000fe20000000f00 */
[C---:B------:R-:W-:Y:S01]  /*7800*/  @!P0 FMUL.FTZ R3, R6.reuse, R5 ;  /* 0x0000000506038220 */ /* 0x040fe20000410000 */
[----:B------:R-:W-:Y:S01]  /*7810*/  @!P0 HADD2.F32 R5, -RZ, R10.H0_H0 ;  /* 0x2000000aff058230 */ /* 0x000fe20000004100 */
[----:B------:R-:W-:Y:S01]  /*7820*/  @!P0 FFMA.FTZ R51, R6, R22, -R9 ;  /* 0x0000001606338223 */ /* 0x000fe20000010809 */
[----:B------:R-:W-:Y:S01]  /*7830*/  @!P0 MOV R6, R15 ;  /* 0x0000000f00068202 */ /* 0x000fe20000000f00 */
[----:B------:R-:W-:Y:S01]  /*7840*/  @!P0 FFMA.FTZ R2, R19, R20, R2 ;  /* 0x0000001413028223 */ /* 0x000fe20000010002 */
[----:B------:R-:W-:Y:S01]  /*7850*/  @!P0 HADD2.F32 R9, -RZ, R40.H1_H1 ;  /* 0x30000028ff098230 */ /* 0x000fe20000004100 */
[----:B------:R-:W-:Y:S01]  /*7860*/  @!P0 FMUL.FTZ R40, R31, R11 ;  /* 0x0000000b1f288220 */ /* 0x000fe20000410000 */
[----:B------:R-:W-:Y:S01]  /*7870*/  @!P0 HADD2.F32 R10, -RZ, R16.H0_H0 ;  /* 0x20000010ff0a8230 */ /* 0x000fe20000004100 */
[----:B------:R-:W-:Y:S01]  /*7880*/  @!P0 FMUL.FTZ R48, R25, R5 ;  /* 0x0000000519308220 */ /* 0x000fe20000410000 */
[--C-:B------:R-:W-:Y:S01]  /*7890*/  @!P0 HADD2.F32 R17, -RZ, R6.reuse.H0_H0 ;  /* 0x20000006ff118230 */ /* 0x100fe20000004100 */
[----:B------:R-:W-:Y:S01]  /*78a0*/  @!P0 FMUL.FTZ R43, R27, R9 ;  /* 0x000000091b2b8220 */ /* 0x000fe20000410000 */
[----:B------:R-:W-:Y:S01]  /*78b0*/  @!P0 HADD2.F32 R16, -RZ, R6.H1_H1 ;  /* 0x30000006ff108230 */ /* 0x000fe20000004100 */
[----:B------:R-:W-:Y:S01]  /*78c0*/  @!P0 FMUL.FTZ R42, R29, R10 ;  /* 0x0000000a1d2a8220 */ /* 0x000fe20000410000 */
[--C-:B------:R-:W-:Y:S01]  /*78d0*/  @!P0 HADD2.F32 R6, -RZ, R7.reuse.H0_H0 ;  /* 0x20000007ff068230 */ /* 0x100fe20000004100 */
[----:B------:R-:W-:Y:S01]  /*78e0*/  @!P0 FFMA.FTZ R40, R17, R34, -R40 ;  /* 0x0000002211288223 */ /* 0x000fe20000010828 */
[----:B------:R-:W-:Y:S01]  /*78f0*/  @!P0 HADD2.F32 R7, -RZ, R7.H1_H1 ;  /* 0x30000007ff078230 */ /* 0x000fe20000004100 */
[----:B------:R-:W-:Y:S02]  /*7900*/  @!P0 FFMA.FTZ R39, R16, R38, -R39 ;  /* 0x0000002610278223 */ /* 0x000fe40000010827 */
[----:B------:R-:W-:Y:S02]  /*7910*/  @!P0 FFMA.FTZ R50, R8, R26, -R48 ;  /* 0x0000001a08328223 */ /* 0x000fe40000010830 */
[----:B------:R-:W-:Y:S01]  /*7920*/  @!P0 FFMA.FTZ R49, R6, R28, -R43 ;  /* 0x0000001c06318223 */ /* 0x000fe2000001082b */
[----:B------:R-:W-:Y:S01]  /*7930*/  @!P0 F2FP.PACK_AB R40, R39, R40 ;  /* 0x000000282728823e */ /* 0x000fe200000000ff */
[----:B------:R-:W-:Y:S01]  /*7940*/  @!P0 FFMA.FTZ R48, R7, R30, -R42 ;  /* 0x0000001e07308223 */ /* 0x000fe2000001082a */
[----:B------:R-:W-:Y:S01]  /*7950*/  @!P0 F2FP.PACK_AB R43, R50, R57 ;  /* 0x00000039322b823e */ /* 0x000fe200000000ff */
[----:B------:R-:W-:Y:S01]  /*7960*/  @!P0 FMUL.FTZ R5, R8, R5 ;  /* 0x0000000508058220 */ /* 0x000fe20000410000 */
[----:B------:R-:W-:Y:S01]  /*7970*/  @!P0 F2FP.PACK_AB R42, R51, R55 ;  /* 0x00000037332a823e */ /* 0x000fe200000000ff */
[----:B------:R-:W-:Y:S01]  /*7980*/  @!P0 IMAD.MOV.U32 R15, RZ, RZ, R40 ;  /* 0x000000ffff0f8224 */ /* 0x000fe200078e0028 */
[----:B------:R-:W-:Y:S01]  /*7990*/  @!P0 F2FP.PACK_AB R39, R48, R49 ;  /* 0x000000313027823e */ /* 0x000fe200000000ff */
[----:B------:R-:W-:Y:S01]  /*79a0*/  @!P0 FFMA.FTZ R3, R21, R22, R3 ;  /* 0x0000001615038223 */ /* 0x000fe20000010003 */
[----:B------:R-:W-:Y:S01]  /*79b0*/  @!P0 MOV R12, R42 ;  /* 0x0000002a000c8202 */ /* 0x000fe20000000f00 */
[----:B------:R-:W-:Y:S01]  /*79c0*/  @!P0 FMUL.FTZ R6, R6, R9 ;  /* 0x0000000906068220 */ /* 0x000fe20000410000 */
[----:B------:R-:W-:Y:S01]  /*79d0*/  @!P0 MOV R13, R43 ;  /* 0x0000002b000d8202 */ /* 0x000fe20000000f00 */
[----:B------:R-:W-:Y:S01]  /*79e0*/  @!P0 FFMA.FTZ R4, R23, R24, R4 ;  /* 0x0000001817048223 */ /* 0x000fe20000010004 */
[----:B------:R-:W-:Y:S01]  /*79f0*/  @!P0 MOV R14, R39 ;  /* 0x00000027000e8202 */ /* 0x000fe20000000f00 */
[----:B------:R-:W-:Y:S01]  /*7a00*/  @!P0 FMUL.FTZ R7, R7, R10 ;  /* 0x0000000a07078220 */ /* 0x000fe20000410000 */
[----:B------:R-:W-:Y:S01]  /*7a10*/  @!P0 F2FP.PACK_AB R10, R3, R2 ;  /* 0x00000002030a823e */ /* 0x000fe200000000ff */
[----:B------:R-:W-:Y:S02]  /*7a20*/  @!P0 FFMA.FTZ R5, R25, R26, R5 ;  /* 0x0000001a19058223 */ /* 0x000fe40000010005 */
[----:B------:R1:W-:Y:S01]  /*7a30*/  STG.E.128 [R52.64], R12 ;  /* 0x0000000c34007986 */ /* 0x0003e2000c101d0a */
[----:B------:R-:W-:Y:S01]  /*7a40*/  @!P0 MOV R44, R10 ;  /* 0x0000000a002c8202 */ /* 0x000fe20000000f00 */
[----:B------:R-:W-:Y:S01]  /*7a50*/  @!P0 FMUL.FTZ R8, R17, R11 ;  /* 0x0000000b11088220 */ /* 0x000fe20000410000 */
[----:B------:R-:W-:Y:S01]  /*7a60*/  @!P0 F2FP.PACK_AB R4, R5, R4 ;  /* 0x000000040504823e */ /* 0x000fe200000000ff */
[----:B------:R-:W-:Y:S02]  /*7a70*/  @!P0 FFMA.FTZ R6, R27, R28, R6 ;  /* 0x0000001c1b068223 */ /* 0x000fe40000010006 */
[----:B------:R-:W-:Y:S01]  /*7a80*/  @!P0 FMUL.FTZ R9, R16, R18 ;  /* 0x0000001210098220 */ /* 0x000fe20000410000 */
[----:B------:R-:W-:Y:S01]  /*7a90*/  @!P0 MOV R45, R4 ;  /* 0x00000004002d8202 */ /* 0x000fe20000000f00 */
[----:B------:R-:W-:Y:S02]  /*7aa0*/  @!P0 FFMA.FTZ R7, R29, R30, R7 ;  /* 0x0000001e1d078223 */ /* 0x000fe40000010007 */
[----:B------:R-:W-:Y:S02]  /*7ab0*/  @!P0 FFMA.FTZ R8, R31, R34, R8 ;  /* 0x000000221f088223 */ /* 0x000fe40000010008 */
[----:B------:R-:W-:Y:S01]  /*7ac0*/  @!P0 FFMA.FTZ R9, R35, R38, R9 ;  /* 0x0000002623098223 */ /* 0x000fe20000010009 */
[----:B------:R-:W-:Y:S04]  /*7ad0*/  @!P0 F2FP.PACK_AB R3, R7, R6 ;  /* 0x000000060703823e */ /* 0x000fe800000000ff */
[----:B------:R-:W-:Y:S02]  /*7ae0*/  @!P0 F2FP.PACK_AB R2, R9, R8 ;  /* 0x000000080902823e */ /* 0x000fe400000000ff */
[----:B------:R-:W-:Y:S02]  /*7af0*/  @!P0 MOV R46, R3 ;  /* 0x00000003002e8202 */ /* 0x000fe40000000f00 */
[----:B------:R-:W-:Y:S01]  /*7b00*/  @!P0 MOV R47, R2 ;  /* 0x00000002002f8202 */ /* 0x000fe20000000f00 */
[----:B------:R-:W-:-:S05]  /*7b10*/  @P1 BRA `(.L_x_274) ;  /* 0x0000032000001947 */ /* 0x000fca0003800000 */
[----:B------:R-:W-:Y:S04]  /*7b20*/  IADD3 R3, P1, P0, R94, R54, R93 ;  /* 0x000000365e037210 */ /* 0x000fe8000783e05d */
[----:B------:R-:W-:Y:S02]  /*7b30*/  IADD3.X R4, R96, R56, R113, P1, P0 ;  /* 0x0000003860047210 */ /* 0x000fe40000fe0471 */
[C---:B------:R-:W-:Y:S04]  /*7b40*/  LEA R2, P0, R3.reuse, c[0x0][0x1c8], 0x1 ;  /* 0x0000720003027a11 */ /* 0x040fe800078008ff */
[----:B------:R-:W-:Y:S05]  /*7b50*/  LEA.HI.X R3, R3, c[0x0][0x1cc], R4, 0x1, P0 ;  /* 0x0000730003037a11 */ /* 0x000fea00000f0c04 */
[----:B------:R2:W-:Y:S01]  /*7b60*/  STG.E.128 [R2.64], R44 ;  /* 0x0000002c02007986 */ /* 0x0005e2000c101d0a */
[----:B------:R-:W-:-:S05]  /*7b70*/  BRA `(.L_x_274) ;  /* 0x000002c000007947 */ /* 0x000fca0003800000 */
.L_x_252:
[----:B------:R-:W-:Y:S01]  /*7b80*/  IMAD R2, R41, -0x70, R0 ;  /* 0xffffff9029027824 */ /* 0x000fe200078e0200 */
[----:B------:R-:W-:Y:S04]  /*7b90*/  BSSY B0, `(.L_x_283) ;  /* 0x000000b000007945 */ /* 0x000fe80003800000 */
[----:B------:R-:W-:Y:S04]  /*7ba0*/  IMNMX R79, R2, 0x70, PT ;  /* 0x00000070024f7817 */ /* 0x000fe80003800200 */
[----:B------:R-:W-:Y:S11]  /*7bb0*/  ISETP.GE.AND P0, PT, R229, R79, PT ;  /* 0x0000004fe500720c */ /* 0x000ff60003f06270 */
[----:B------:R-:W-:Y:S02]  /*7bc0*/  @!UPT UIADD3 URZ, URZ, URZ, URZ ;  /* 0x0000003f3f3ff290 */ /* 0x000fe4000fffe03f */
[----:B------:R-:W-:-:S05]  /*7bd0*/  @P0 BRA `(.L_x_284) ;  /* 0x0000006000000947 */ /* 0x000fca0003800000 */
[----:B------:R-:W1:Y:S01]  /*7be0*/  @!P6 LDS.128 R8, [R208+0x8100] ;  /* 0x00810000d008e984 */ /* 0x000e620000000c00 */
[----:B------:R-:W-:Y:S11]  /*7bf0*/  ISETP.GE.AND P0, PT, R209, c[0x0][0x1d4], PT ;  /* 0x00007500d1007a0c */ /* 0x000ff60003f06270 */
[----:B------:R-:W-:Y:S02]  /*7c00*/  @!UPT UIADD3 URZ, URZ, URZ, URZ ;  /* 0x0000003f3f3ff290 */ /* 0x000fe4000fffe03f */
[----:B------:R-:W2:Y:S04]  /*7c10*/  @!P0 LDS.128 R4, [R208+0xb900] ;  /* 0x00b90000d0048984 */ /* 0x000ea80000000c00 */
[----:B-1----:R1:W-:Y:S04]  /*7c20*/  @!P6 STG.E.128 [R66.64], R8 ;  /* 0x000000084200e986 */ /* 0x0023e8000c101d0a */
[----:B--2---:R1:W-:Y:S02]  /*7c30*/  @!P0 STG.E.128 [R66.64+0x80], R4 ;  /* 0x0000800442008986 */ /* 0x0043e4000c101d0a */
.L_x_284:
[----:B------:R-:W-:Y:S05]  /*7c40*/  BSYNC B0 ;  /* 0x0000000000007941 */ /* 0x000fea0003800000 */
.L_x_283:
[----:B------:R-:W-:Y:S01]  /*7c50*/  ISETP.GE.AND P0, PT, R220, R79, PT ;  /* 0x0000004fdc00720c */ /* 0x000fe20003f06270 */
[----:B------:R-:W-:Y:S01]  /*7c60*/  @!UPT UIADD3 URZ, URZ, URZ, URZ ;  /* 0x0000003f3f3ff290 */ /* 0x000fe2000fffe03f */
[----:B------:R-:W-:Y:S11]  /*7c70*/  BSSY B0, `(.L_x_285) ;  /* 0x0000008000007945 */ /* 0x000ff60003800000 */
[----:B------:R-:W-:-:S05]  /*7c80*/  @P0 BRA `(.L_x_286) ;  /* 0x0000006000000947 */ /* 0x000fca0003800000 */
[----:B-1----:R-:W1:Y:S01]  /*7c90*/  @!P6 LDS.128 R8, [R208+0x9100] ;  /* 0x00910000d008e984 */ /* 0x002e620000000c00 */
[----:B------:R-:W-:Y:S11]  /*7ca0*/  ISETP.GE.AND P0, PT, R209, c[0x0][0x1d4], PT ;  /* 0x00007500d1007a0c */ /* 0x000ff60003f06270 */
[----:B------:R-:W-:Y:S02]  /*7cb0*/  @!UPT UIADD3 URZ, URZ, URZ, URZ ;  /* 0x0000003f3f3ff290 */ /* 0x000fe4000fffe03f */
[----:B------:R-:W2:Y:S04]  /*7cc0*/  @!P0 LDS.128 R4, [R208+0xc900] ;  /* 0x00c90000d0048984 */ /* 0x000ea80000000c00 */
[----:B-1----:R1:W-:Y:S04]  /*7cd0*/  @!P6 STG.E.128 [R72.64], R8 ;  /* 0x000000084800e986 */ /* 0x0023e8000c101d0a */
[----:B--2---:R1:W-:Y:S02]  /*7ce0*/  @!P0 STG.E.128 [R72.64+0x80], R4 ;  /* 0x0000800448008986 */ /* 0x0043e4000c101d0a */
.L_x_286:
[----:B------:R-:W-:Y:S05]  /*7cf0*/  BSYNC B0 ;  /* 0x0000000000007941 */ /* 0x000fea0003800000 */
.L_x_285:
        /* <DEDUP_REMOVED lines=10> */
.L_x_288:
[----:B------:R-:W-:Y:S05]  /*7da0*/  BSYNC B0 ;  /* 0x0000000000007941 */ /* 0x000fea0003800000 */
.L_x_287:
[----:B------:R-:W-:Y:S11]  /*7db0*/  ISETP.GE.AND P0, PT, R218, R79, PT ;  /* 0x0000004fda00720c */ /* 0x000ff60003f06270 */
[----:B------:R-:W-:Y:S02]  /*7dc0*/  @!UPT UIADD3 URZ, URZ, URZ, URZ ;  /* 0x0000003f3f3ff290 */ /* 0x000fe4000fffe03f */
[----:B------:R-:W-:-:S05]  /*7dd0*/  @P0 BRA `(.L_x_274) ;  /* 0x0000006000000947 */ /* 0x000fca0003800000 */
[----:B-1----:R-:W1:Y:S01]  /*7de0*/  @!P6 LDS.128 R8, [R208+0xb100] ;  /* 0x00b10000d008e984 */ /* 0x002e620000000c00 */
[----:B------:R-:W-:Y:S11]  /*7df0*/  ISETP.GE.AND P0, PT, R209, c[0x0][0x1d4], PT ;  /* 0x00007500d1007a0c */ /* 0x000ff60003f06270 */
[----:B------:R-:W-:Y:S02]  /*7e00*/  @!UPT UIADD3 URZ, URZ, URZ, URZ ;  /* 0x0000003f3f3ff290 */ /* 0x000fe4000fffe03f */
[----:B------:R-:W2:Y:S04]  /*7e10*/  @!P0 LDS.128 R4, [R208+0xe900] ;  /* 0x00e90000d0048984 */ /* 0x000ea80000000c00 */
[----:B-1----:R1:W-:Y:S04]  /*7e20*/  @!P6 STG.E.128 [R82.64], R8 ;  /* 0x000000085200e986 */ /* 0x0023e8000c101d0a */
[----:B--2---:R1:W-:Y:S02]  /*7e30*/  @!P0 STG.E.128 [R82.64+0x80], R4 ;  /* 0x0000800452008986 */ /* 0x0043e4000c101d0a */
.L_x_274:
[----:B------:R-:W-:Y:S05]  /*7e40*/  BSYNC B2 ;  /* 0x0000000000027941 */ /* 0x000fea0003800000 */
.L_x_251:
[----:B-1---5:R-:W-:Y:S01]  /*7e50*/  IMAD.IADD R6, R79, 0x1, -R229 ;  /* 0x000000014f067824 */ /* 0x022fe200078e0ae5 */
[----:B------:R-:W-:Y:S01]  /*7e60*/  ISETP.GE.AND P5, PT, R209, c[0x0][0x1d4], PT ;  /* 0x00007500d1007a0c */ /* 0x000fe20003fa6270 */
[----:B--2---:R-:W-:Y:S01]  /*7e70*/  IMAD R2, R97, 0x70, RZ ;  /* 0x0000007061027824 */ /* 0x004fe200078e02ff */
[----:B------:R-:W-:Y:S01]  /*7e80*/  BSSY B0, `(.L_x_289) ;  /* 0x0000051000007945 */ /* 0x000fe20003800000 */
[----:B------:R-:W-:Y:S01]  /*7e90*/  IMAD.WIDE.U32 R14, R41, 0x70, RZ ;  /* 0x00000070290e7825 */ /* 0x000fe200078e00ff */
[C---:B------:R-:W-:Y:S02]  /*7ea0*/  ISETP.GE.AND P2, PT, R6.reuse, 0x21, PT ;  /* 0x000000210600780c */ /* 0x040fe40003f46270 */
[C---:B------:R-:W-:Y:S01]  /*7eb0*/  ISETP.GE.AND P3, PT, R6.reuse, 0x1, PT ;  /* 0x000000010600780c */ /* 0x040fe20003f66270 */
[----:B------:R-:W-:Y:S01]  /*7ec0*/  IMAD.IADD R16, R15, 0x1, R2 ;  /* 0x000000010f107824 */ /* 0x000fe200078e0202 */
[----:B------:R-:W-:Y:S02]  /*7ed0*/  ISETP.GE.AND P1, PT, R6, 0x41, PT ;  /* 0x000000410600780c */ /* 0x000fe40003f26270 */
[----:B------:R-:W-:Y:S04]  /*7ee0*/  IADD3 R2, P0, R123, R14, RZ ;  /* 0x0000000e7b027210 */ /* 0x000fe80007f1e0ff */
[----:B------:R-:W-:Y:S03]  /*7ef0*/  IADD3.X R3, R16, R141, RZ, P0, !PT ;  /* 0x0000008d10037210 */ /* 0x000fe600007fe4ff */
[C---:B------:R-:W-:Y:S02]  /*7f00*/  @P2 IADD3 R7, P0, R2.reuse, 0x20, RZ ;  /* 0x0000002002072810 */ /* 0x040fe40007f1e0ff */
[-C--:B------:R-:W-:Y:S01]  /*7f10*/  @P3 MOV R4, R100.reuse ;  /* 0x0000006400043202 */ /* 0x080fe20000000f00 */
[----:B------:R-:W-:Y:S02]  /*7f20*/  @P3 IMAD.MOV.U32 R5, RZ, RZ, R111 ;  /* 0x000000ffff053224 */ /* 0x000fe400078e006f */
[----:B------:R-:W-:Y:S02]  /*7f30*/  @P3 IMAD R8, R3, c[0x0][0x258], RZ ;  /* 0x0000960003083a24 */ /* 0x000fe400078e02ff */
[----:B------:R-:W-:Y:S01]  /*7f40*/  @P2 IMAD.X R9, RZ, RZ, R3, P0 ;  /* 0x000000ffff092224 */ /* 0x000fe200000e0603 */
[C---:B------:R-:W-:Y:S01]  /*7f50*/  @P1 IADD3 R13, P0, R2.reuse, 0x40, RZ ;  /* 0x00000040020d1810 */ /* 0x040fe20007f1e0ff */
[C---:B------:R-:W-:Y:S04]  /*7f60*/  @P3 IMAD.WIDE.U32 R4, R2.reuse, c[0x0][0x258], R4 ;  /* 0x0000960002043a25 */ /* 0x040fe800078e0004 */
[----:B------:R-:W-:Y:S02]  /*7f70*/  @P3 IMAD R8, R2, c[0x0][0x25c], R8 ;  /* 0x0000970002083a24 */ /* 0x000fe400078e0208 */
[----:B------:R-:W-:Y:S01]  /*7f80*/  @P1 IMAD.X R15, RZ, RZ, R3, P0 ;  /* 0x000000ffff0f1224 */ /* 0x000fe200000e0603 */
[C---:B------:R-:W-:Y:S01]  /*7f90*/  @P3 LEA R10, P0, R4.reuse, c[0x0][0x250], 0x1 ;  /* 0x00009400040a3a11 */ /* 0x040fe200078008ff */
[----:B------:R-:W-:Y:S02]  /*7fa0*/  @P3 IMAD.IADD R5, R5, 0x1, R8 ;  /* 0x0000000105053824 */ /* 0x000fe400078e0208 */
[----:B------:R-:W-:Y:S03]  /*7fb0*/  @P2 IMAD R8, R9, c[0x0][0x258], RZ ;  /* 0x0000960009082a24 */ /* 0x000fe600078e02ff */
[----:B------:R-:W-:Y:S01]  /*7fc0*/  @P3 LEA.HI.X R11, R4, c[0x0][0x254], R5, 0x1, P0 ;  /* 0x00009500040b3a11 */ /* 0x000fe200000f0c05 */
[----:B------:R-:W-:Y:S01]  /*7fd0*/  @P2 IMAD.MOV.U32 R5, RZ, RZ, R111 ;  /* 0x000000ffff052224 */ /* 0x000fe200078e006f */
[-C--:B------:R-:W-:Y:S05]  /*7fe0*/  @P2 MOV R4, R100.reuse ;  /* 0x0000006400042202 */ /* 0x080fea0000000f00 */
[C---:B------:R-:W-:Y:S04]  /*7ff0*/  @P2 IMAD.WIDE.U32 R4, R7.reuse, c[0x0][0x258], R4 ;  /* 0x0000960007042a25 */ /* 0x040fe800078e0004 */
[----:B------:R-:W-:Y:S01]  /*8000*/  @P2 IMAD R7, R7, c[0x0][0x25c], R8 ;  /* 0x0000970007072a24 */ /* 0x000fe200078e0208 */
[C---:B------:R-:W-:Y:S04]  /*8010*/  @P2 LEA R8, P0, R4.reuse, c[0x0][0x250], 0x1 ;  /* 0x0000940004082a11 */ /* 0x040fe800078008ff */
[----:B------:R-:W-:Y:S01]  /*8020*/  @P2 IADD3 R7, R5, R7, RZ ;  /* 0x0000000705072210 */ /* 0x000fe20007ffe0ff */
[----:B------:R-:W-:Y:S03]  /*8030*/  @P1 IMAD R5, R15, c[0x0][0x258], RZ ;  /* 0x000096000f051a24 */ /* 0x000fe600078e02ff */
[----:B------:R-:W-:Y:S01]  /*8040*/  @P2 LEA.HI.X R9, R4, c[0x0][0x254], R7, 0x1, P0 ;  /* 0x0000950004092a11 */ /* 0x000fe200000f0c07 */
[C---:B------:R-:W-:Y:S01]  /*8050*/  @P1 IMAD R5, R13.reuse, c[0x0][0x25c], R5 ;  /* 0x000097000d051a24 */ /* 0x040fe200078e0205 */
[----:B------:R-:W-:Y:S11]  /*8060*/  ISETP.GE.AND P0, PT, R6, 0x61, PT ;  /* 0x000000610600780c */ /* 0x000ff60003f06270 */
[----:B------:R-:W-:Y:S02]  /*8070*/  @!UPT UIADD3 URZ, URZ, URZ, URZ ;  /* 0x0000003f3f3ff290 */ /* 0x000fe4000fffe03f */
[----:B------:R-:W-:Y:S02]  /*8080*/  @P0 IADD3 R4, P4, R2, 0x60, RZ ;  /* 0x0000006002040810 */ /* 0x000fe40007f9e0ff */
[----:B------:R-:W-:Y:S03]  /*8090*/  @P1 MOV R2, R100 ;  /* 0x0000006400021202 */ /* 0x000fe60000000f00 */
[----:B------:R-:W-:Y:S02]  /*80a0*/  @P0 IMAD.X R12, RZ, RZ, R3, P4 ;  /* 0x000000ffff0c0224 */ /* 0x000fe400020e0603 */
[----:B------:R-:W-:Y:S04]  /*80b0*/  @P1 IMAD.MOV.U32 R3, RZ, RZ, R111 ;  /* 0x000000ffff031224 */ /* 0x000fe800078e006f */
[----:B------:R-:W-:Y:S05]  /*80c0*/  @P1 IMAD.WIDE.U32 R2, R13, c[0x0][0x258], R2 ;  /* 0x000096000d021a25 */ /* 0x000fea00078e0002 */
[----:B------:R-:W-:Y:S02]  /*80d0*/  @P1 LEA R6, P4, R2, c[0x0][0x250], 0x1 ;  /* 0x0000940002061a11 */ /* 0x000fe400078808ff */
[----:B------:R-:W-:Y:S01]  /*80e0*/  @P1 IADD3 R3, R3, R5, RZ ;  /* 0x0000000503031210 */ /* 0x000fe20007ffe0ff */
[----:B------:R-:W-:Y:S03]  /*80f0*/  @P0 IMAD R5, R12, c[0x0][0x258], RZ ;  /* 0x000096000c050a24 */ /* 0x000fe600078e02ff */
[----:B------:R-:W-:Y:S01]  /*8100*/  @P1 LEA.HI.X R7, R2, c[0x0][0x254], R3, 0x1, P4 ;  /* 0x0000950002071a11 */ /* 0x000fe200020f0c03 */
[----:B------:R-:W-:Y:S01]  /*8110*/  @P0 IMAD.MOV.U32 R2, RZ, RZ, R100 ;  /* 0x000000ffff020224 */ /* 0x000fe200078e0064 */
[----:B------:R-:W-:Y:S05]  /*8120*/  @P0 MOV R3, R111 ;  /* 0x0000006f00030202 */ /* 0x000fea0000000f00 */
[C---:B------:R-:W-:Y:S04]  /*8130*/  @P0 IMAD.WIDE.U32 R2, R4.reuse, c[0x0][0x258], R2 ;  /* 0x0000960004020a25 */ /* 0x040fe800078e0002 */
[----:B------:R-:W-:Y:S04]  /*8140*/  @P0 IMAD R4, R4, c[0x0][0x25c], R5 ;  /* 0x0000970004040a24 */ /* 0x000fe800078e0205 */
[----:B------:R-:W-:Y:S01]  /*8150*/  @P0 IMAD.IADD R3, R3, 0x1, R4 ;  /* 0x0000000103030824 */ /* 0x000fe200078e0204 */
[C---:B------:R-:W-:Y:S04]  /*8160*/  @P0 LEA R4, P4, R2.reuse, c[0x0][0x250], 0x1 ;  /* 0x0000940002040a11 */ /* 0x040fe800078808ff */
[----:B------:R-:W-:Y:S02]  /*8170*/  @P0 LEA.HI.X R5, R2, c[0x0][0x254], R3, 0x1, P4 ;  /* 0x0000950002050a11 */ /* 0x000fe400020f0c03 */
[----:B------:R-:W-:Y:S11]  /*8180*/  LOP3.LUT P4, RZ, R230, 0x2, RZ, 0xc0, !PT ;  /* 0x00000002e6ff7812 */ /* 0x000ff6000788c0ff */
[----:B------:R-:W-:Y:S02]  /*8190*/  @!UPT UIADD3 URZ, URZ, URZ, URZ ;  /* 0x0000003f3f3ff290 */ /* 0x000fe4000fffe03f */
[----:B------:R-:W-:Y:S01]  /*81a0*/  @!PT LDS RZ, [RZ] ;  /* 0x00000000fffff984 */ /* 0x000fe20000000800 */
[----:B------:R-:W-:Y:S01]  /*81b0*/  @!PT LDS RZ, [RZ] ;  /* 0x00000000fffff984 */ /* 0x000fe20000000800 */
[----:B------:R-:W-:Y:S01]  /*81c0*/  @!PT LDS RZ, [RZ] ;  /* 0x00000000fffff984 */ /* 0x000fe20000000800 */
[----:B------:R1:W-:Y:S05]  /*81d0*/  @P3 LDGSTS.E.BYPASS.LTC128B.128 [R208+0x100], [R10.64], !P4 ;  /* 0x001000000ad03fae */ /* 0x0003ea000e101d4a */
[----:B------:R1:W-:Y:S05]  /*81e0*/  @P3 LDGSTS.E.BYPASS.LTC128B.128 [R208+0x3900], [R10.64+0x80], !P5 ;  /* 0x039000800ad03fae */ /* 0x0003ea000e901d4a */
[----:B------:R1:W-:Y:S05]  /*81f0*/  @P2 LDGSTS.E.BYPASS.LTC128B.128 [R210+0x1100], [R8.64], !P4 ;  /* 0x0110000008d22fae */ /* 0x0003ea000e101d4a */
[----:B------:R1:W-:Y:S05]  /*8200*/  @P2 LDGSTS.E.BYPASS.LTC128B.128 [R210+0x4900], [R8.64+0x80], !P5 ;  /* 0x0490008008d22fae */ /* 0x0003ea000e901d4a */
[----:B------:R2:W-:Y:S05]  /*8210*/  @P1 LDGSTS.E.BYPASS.LTC128B.128 [R210+0x2100], [R6.64], !P4 ;  /* 0x0210000006d21fae */ /* 0x0005ea000e101d4a */
[----:B------:R2:W-:Y:S01]  /*8220*/  @P1 LDGSTS.E.BYPASS.LTC128B.128 [R210+0x5900], [R6.64+0x80], !P5 ;  /* 0x0590008006d21fae */ /* 0x0005e2000e901d4a */
[----:B------:R-:W-:Y:S04]  /*8230*/  ISETP.GT.AND P1, PT, R79, R229, PT ;  /* 0x000000e54f00720c */ /* 0x000fe80003f24270 */
[----:B------:R1:W-:Y:S05]  /*8240*/  @P0 LDGSTS.E.BYPASS.LTC128B.128 [R210+0x3100], [R4.64], !P4 ;  /* 0x0310000004d20fae */ /* 0x0003ea000e101d4a */
[----:B------:R1:W-:Y:S05]  /*8250*/  @P0 LDGSTS.E.BYPASS.LTC128B.128 [R210+0x6900], [R4.64+0x80], !P5 ;  /* 0x0690008004d20fae */ /* 0x0003ea000e901d4a */
[----:B------:R-:W0:Y:S01]  /*8260*/  LDGDEPBAR ;  /* 0x00000000000079af */ /* 0x000e220000000000 */
[----:B--2---:R-:W-:Y:S04]  /*8270*/  IADD3 R6, P0, R143, R14, RZ ;  /* 0x0000000e8f067210 */ /* 0x004fe80007f1e0ff */
[----:B------:R-:W-:Y:S01]  /*8280*/  IADD3.X R7, R16, R142, RZ, P0, !PT ;  /* 0x0000008e10077210 */ /* 0x000fe200007fe4ff */
[----:B------:R-:W-:Y:S04]  /*8290*/  DEPBAR.LE SB0, 0x0 ;  /* 0x000080000000791a */ /* 0x000fe80000000000 */
[----:B------:R-:W-:Y:S06]  /*82a0*/  BAR.SYNC.DEFER_BLOCKING 0x0 ;  /* 0x0000000000007b1d */ /* 0x000fec0000010000 */
[----:B------:R-:W-:-:S05]  /*82b0*/  @!P1 BRA `(.L_x_290) ;  /* 0x000000d000009947 */ /* 0x000fca0003800000 */
[----:B-1----:R-:W1:Y:S01]  /*82c0*/  @!P6 LDS.128 R12, [R208+0x100] ;  /* 0x00010000d00ce984 */ /* 0x002e620000000c00 */
[----:B------:R-:W-:Y:S01]  /*82d0*/  ISETP.GE.AND P0, PT, R209, c[0x0][0x1d4], PT ;  /* 0x00007500d1007a0c */ /* 0x000fe20003f06270 */
[----:B------:R-:W-:Y:S01]  /*82e0*/  IMAD R2, R7, c[0x0][0x208], RZ ;  /* 0x0000820007027a24 */ /* 0x000fe200078e02ff */
[----:B------:R-:W-:Y:S02]  /*82f0*/  MOV R4, R98 ;  /* 0x0000006200047202 */ /* 0x000fe40000000f00 */
[----:B------:R-:W-:Y:S01]  /*8300*/  MOV R5, R110 ;  /* 0x0000006e00057202 */ /* 0x000fe20000000f00 */
[C---:B------:R-:W-:Y:S04]  /*8310*/  IMAD R2, R6.reuse, c[0x0][0x20c], R2 ;  /* 0x0000830006027a24 */ /* 0x040fe800078e0202 */
[----:B------:R-:W-:Y:S04]  /*8320*/  IMAD.WIDE.U32 R4, R6, c[0x0][0x208], R4 ;  /* 0x0000820006047a25 */ /* 0x000fe800078e0004 */
[----:B------:R-:W2:Y:S01]  /*8330*/  @!P0 LDS.128 R8, [R208+0x3900] ;  /* 0x00390000d0088984 */ /* 0x000ea20000000c00 */
[----:B------:R-:W-:Y:S02]  /*8340*/  IADD3 R3, R5, R2, RZ ;  /* 0x0000000205037210 */ /* 0x000fe40007ffe0ff */
[C---:B------:R-:W-:Y:S04]  /*8350*/  LEA R2, P1, R4.reuse, c[0x0][0x1f8], 0x1 ;  /* 0x00007e0004027a11 */ /* 0x040fe800078208ff */
[----:B------:R-:W-:Y:S05]  /*8360*/  LEA.HI.X R3, R4, c[0x0][0x1fc], R3, 0x1, P1 ;  /* 0x00007f0004037a11 */ /* 0x000fea00008f0c03 */
[----:B-1----:R1:W-:Y:S04]  /*8370*/  @!P6 STG.E.128 [R2.64], R12 ;  /* 0x0000000c0200e986 */ /* 0x0023e8000c101d0a */
[----:B--2---:R1:W-:Y:S02]  /*8380*/  @!P0 STG.E.128 [R2.64+0x80], R8 ;  /* 0x0000800802008986 */ /* 0x0043e4000c101d0a */
.L_x_290:
[----:B-1----:R-:W-:Y:S05]  /*8390*/  BSYNC B0 ;  /* 0x0000000000007941 */ /* 0x002fea0003800000 */
.L_x_289:
[----:B------:R-:W-:Y:S01]  /*83a0*/  ISETP.GE.AND P0, PT, R220, R79, PT ;  /* 0x0000004fdc00720c */ /* 0x000fe20003f06270 */
[----:B------:R-:W-:Y:S01]  /*83b0*/  @!UPT UIADD3 URZ, URZ, URZ, URZ ;  /* 0x0000003f3f3ff290 */ /* 0x000fe2000fffe03f */
[----:B------:R-:W-:Y:S11]  /*83c0*/  BSSY B0, `(.L_x_291) ;  /* 0x0000011000007945 */ /* 0x000ff60003800000 */
[----:B------:R-:W-:-:S05]  /*83d0*/  @P0 BRA `(.L_x_292) ;  /* 0x000000f000000947 */ /* 0x000fca0003800000 */
[----:B------:R-:W1:Y:S01]  /*83e0*/  @!P6 LDS.128 R12, [R208+0x1100] ;  /* 0x00110000d00ce984 */ /* 0x000e620000000c00 */
[----:B------:R-:W-:Y:S01]  /*83f0*/  ISETP.GE.AND P1, PT, R209, c[0x0][0x1d4], PT ;  /* 0x00007500d1007a0c */ /* 0x000fe20003f26270 */
[----:B------:R-:W-:Y:S01]  /*8400*/  IMAD.MOV.U32 R4, RZ, RZ, R98 ;  /* 0x000000ffff047224 */ /* 0x000fe200078e0062 */
[----:B------:R-:W-:Y:S02]  /*8410*/  IADD3 R2, P0, R6, 0x20, RZ ;  /* 0x0000002006027810 */ /* 0x000fe40007f1e0ff */
[----:B------:R-:W-:Y:S03]  /*8420*/  MOV R5, R110 ;  /* 0x0000006e00057202 */ /* 0x000fe60000000f00 */
[----:B------:R-:W-:Y:S02]  /*8430*/  IMAD.X R3, RZ, RZ, R7, P0 ;  /* 0x000000ffff037224 */ /* 0x000fe400000e0607 */
[C---:B------:R-:W-:Y:S04]  /*8440*/  IMAD.WIDE.U32 R4, R2.reuse, c[0x0][0x208], R4 ;  /* 0x0000820002047a25 */ /* 0x040fe800078e0004 */
[----:B------:R-:W2:Y:S01]  /*8450*/  @!P1 LDS.128 R8, [R208+0x4900] ;  /* 0x00490000d0089984 */ /* 0x000ea20000000c00 */
[----:B------:R-:W-:Y:S04]  /*8460*/  IMAD R3, R3, c[0x0][0x208], RZ ;  /* 0x0000820003037a24 */ /* 0x000fe800078e02ff */
[----:B------:R-:W-:Y:S01]  /*8470*/  IMAD R3, R2, c[0x0][0x20c], R3 ;  /* 0x0000830002037a24 */ /* 0x000fe200078e0203 */
[C---:B------:R-:W-:Y:S04]  /*8480*/  LEA R2, P0, R4.reuse, c[0x0][0x1f8], 0x1 ;  /* 0x00007e0004027a11 */ /* 0x040fe800078008ff */
[----:B------:R-:W-:Y:S04]  /*8490*/  IADD3 R3, R5, R3, RZ ;  /* 0x0000000305037210 */ /* 0x000fe80007ffe0ff */
[----:B------:R-:W-:Y:S05]  /*84a0*/  LEA.HI.X R3, R4, c[0x0][0x1fc], R3, 0x1, P0 ;  /* 0x00007f0004037a11 */ /* 0x000fea00000f0c03 */
[----:B-1----:R1:W-:Y:S04]  /*84b0*/  @!P6 STG.E.128 [R2.64], R12 ;  /* 0x0000000c0200e986 */ /* 0x0023e8000c101d0a */
[----:B--2---:R1:W-:Y:S02]  /*84c0*/  @!P1 STG.E.128 [R2.64+0x80], R8 ;  /* 0x0000800802009986 */ /* 0x0043e4000c101d0a */
.L_x_292:
[----:B------:R-:W-:Y:S05]  /*84d0*/  BSYNC B0 ;  /* 0x0000000000007941 */ /* 0x000fea0003800000 */
.L_x_291:
[----:B------:R-:W-:Y:S01]  /*84e0*/  ISETP.GE.AND P0, PT, R219, R79, PT ;  /* 0x0000004fdb00720c */ /* 0x000fe20003f06270 */
[----:B------:R-:W-:Y:S01]  /*84f0*/  @!UPT UIADD3 URZ, URZ, URZ, URZ ;  /* 0x0000003f3f3ff290 */ /* 0x000fe2000fffe03f */
[----:B------:R-:W-:Y:S11]  /*8500*/  BSSY B0, `(.L_x_293) ;  /* 0x0000011000007945 */ /* 0x000ff60003800000 */
[----:B------:R-:W-:-:S05]  /*8510*/  @P0 BRA `(.L_x_294) ;  /* 0x000000f000000947 */ /* 0x000fca0003800000 */
[----:B-1----:R-:W1:Y:S01]  /*8520*/  @!P6 LDS.128 R12, [R208+0x2100] ;  /* 0x00210000d00ce984 */ /* 0x002e620000000c00 */
        /* <DEDUP_REMOVED lines=14> */
.L_x_294:
[----:B------:R-:W-:Y:S05]  /*8610*/  BSYNC B0 ;  /* 0x0000000000007941 */ /* 0x000fea0003800000 */
.L_x_293:
        /* <DEDUP_REMOVED lines=19> */
.L_x_296:
[----:B------:R-:W-:Y:S05]  /*8750*/  BSYNC B0 ;  /* 0x0000000000007941 */ /* 0x000fea0003800000 */
.L_x_295:
[----:B------:R-:W-:Y:S01]  /*8760*/  ISETP.GT.AND P5, PT, R41, R140, PT ;  /* 0x0000008c2900720c */ /* 0x000fe20003fa4270 */
[----:B------:R-:W-:Y:S01]  /*8770*/  @!UPT UIADD3 URZ, URZ, URZ, URZ ;  /* 0x0000003f3f3ff290 */ /* 0x000fe2000fffe03f */
[----:B------:R-:W-:Y:S11]  /*8780*/  BSSY B0, `(.L_x_297) ;  /* 0x000002f000007945 */ /* 0x000ff60003800000 */
[----:B------:R-:W-:-:S05]  /*8790*/  @!P5 BRA `(.L_x_298) ;  /* 0x000002d00000d947 */ /* 0x000fca0003800000 */
[----:B------:R-:W-:Y:S01]  /*87a0*/  IADD3 R4, R41, -0x1, RZ ;  /* 0xffffffff29047810 */ /* 0x000fe20007ffe0ff */
[----:B-1----:R-:W-:Y:S01]  /*87b0*/  IMAD.MOV.U32 R2, RZ, RZ, R126 ;  /* 0x000000ffff027224 */ /* 0x002fe200078e007e */
[C---:B------:R-:W-:Y:S01]  /*87c0*/  ISETP.GE.AND P2, PT, R228.reuse, 0x21, PT ;  /* 0x00000021e400780c */ /* 0x040fe20003f46270 */
[----:B------:R-:W-:Y:S01]  /*87d0*/  IMAD.MOV.U32 R3, RZ, RZ, R125 ;  /* 0x000000ffff037224 */ /* 0x000fe200078e007d */
[----:B------:R-:W-:Y:S01]  /*87e0*/  SHF.R.S32.HI R6, RZ, 0x1f, R4 ;  /* 0x0000001fff067819 */ /* 0x000fe20000011404 */
[----:B------:R-:W-:Y:S01]  /*87f0*/  IMAD R5, R187, R4, RZ ;  /* 0x00000004bb057224 */ /* 0x000fe200078e02ff */
[----:B------:R-:W-:Y:S01]  /*8800*/  ISETP.GE.AND P1, PT, R228, 0x41, PT ;  /* 0x00000041e400780c */ /* 0x000fe20003f26270 */
[-C--:B------:R-:W-:Y:S01]  /*8810*/  IMAD.WIDE.U32 R2, R4, R154.reuse, R2 ;  /* 0x0000009a04027225 */ /* 0x080fe200078e0002 */
[----:B------:R-:W-:Y:S02]  /*8820*/  ISETP.GE.AND P3, PT, R228, 0x1, PT ;  /* 0x00000001e400780c */ /* 0x000fe40003f66270 */
[----:B------:R-:W-:Y:S01]  /*8830*/  P2R R11, PR, RZ, 0x20 ;  /* 0x00000020ff0b7803 */ /* 0x000fe20000000000 */
[----:B------:R-:W-:Y:S01]  /*8840*/  IMAD R4, R6, R154, R5 ;  /* 0x0000009a06047224 */ /* 0x000fe200078e0205 */
[----:B------:R-:W-:Y:S03]  /*8850*/  LOP3.LUT P5, RZ, R230, 0x2, RZ, 0xc0, !PT ;  /* 0x00000002e6ff7812 */ /* 0x000fe600078ac0ff */
[----:B------:R-:W-:Y:S01]  /*8860*/  IMAD.IADD R3, R3, 0x1, R4 ;  /* 0x0000000103037824 */ /* 0x000fe200078e0204 */
[-C--:B------:R-:W-:Y:S05]  /*8870*/  @P2 IADD3 R4, P0, R214, R2.reuse, RZ ;  /* 0x00000002d6042210 */ /* 0x080fea0007f1e0ff */
[----:B------:R-:W-:Y:S01]  /*8880*/  @P2 IMAD.X R7, R3, 0x1, R188, P0 ;  /* 0x0000000103072824 */ /* 0x000fe200000e06bc */
[-C--:B------:R-:W-:Y:S05]  /*8890*/  @P1 IADD3 R5, P0, R211, R2.reuse, RZ ;  /* 0x00000002d3051210 */ /* 0x080fea0007f1e0ff */
[----:B------:R-:W-:Y:S01]  /*88a0*/  @P1 IMAD.X R10, R3, 0x1, R180, P0 ;  /* 0x00000001030a1824 */ /* 0x000fe200000e06b4 */
[C---:B------:R-:W-:Y:S04]  /*88b0*/  @P3 LEA R8, P0, R2.reuse, c[0x0][0x220], 0x1 ;  /* 0x0000880002083a11 */ /* 0x040fe800078008ff */
[----:B------:R-:W-:Y:S02]  /*88c0*/  @P3 LEA.HI.X R9, R2, c[0x0][0x224], R3, 0x1, P0 ;  /* 0x0000890002093a11 */ /* 0x000fe400000f0c03 */
[C---:B------:R-:W-:Y:S03]  /*88d0*/  @P2 LEA R6, P0, R4.reuse, c[0x0][0x220], 0x1 ;  /* 0x0000880004062a11 */ /* 0x040fe600078008ff */
[----:B------:R-:W-:Y:S01]  /*88e0*/  @!PT LDS RZ, [RZ] ;  /* 0x00000000fffff984 */ /* 0x000fe20000000800 */
[----:B------:R-:W-:Y:S01]  /*88f0*/  @!PT LDS RZ, [RZ] ;  /* 0x00000000fffff984 */ /* 0x000fe20000000800 */
[----:B------:R-:W-:Y:S01]  /*8900*/  @!PT LDS RZ, [RZ] ;  /* 0x00000000fffff984 */ /* 0x000fe20000000800 */
[----:B------:R1:W-:Y:S01]  /*8910*/  @P3 LDGSTS.E.BYPASS.LTC128B.128 [R208+0x8100], [R8.64], !P5 ;  /* 0x0810000008d03fae */ /* 0x0003e2000e901d4a */
[----:B------:R-:W-:Y:S02]  /*8920*/  @P2 LEA.HI.X R7, R4, c[0x0][0x224], R7, 0x1, P0 ;  /* 0x0000890004072a11 */ /* 0x000fe400000f0c07 */
[----:B------:R-:W-:Y:S02]  /*8930*/  @P1 LEA R4, P0, R5, c[0x0][0x220], 0x1 ;  /* 0x0000880005041a11 */ /* 0x000fe400078008ff */
[----:B------:R-:W-:Y:S02]  /*8940*/  ISETP.NE.AND P5, PT, R11, RZ, PT ;  /* 0x000000ff0b00720c */ /* 0x000fe40003fa5270 */
[----:B------:R-:W-:Y:S02]  /*8950*/  @P1 LEA.HI.X R5, R5, c[0x0][0x224], R10, 0x1, P0 ;  /* 0x0000890005051a11 */ /* 0x000fe400000f0c0a */
[----:B------:R-:W-:Y:S11]  /*8960*/  ISETP.GE.AND P0, PT, R228, 0x61, PT ;  /* 0x00000061e400780c */ /* 0x000ff60003f06270 */
[----:B------:R-:W-:Y:S02]  /*8970*/  @!UPT UIADD3 URZ, URZ, URZ, URZ ;  /* 0x0000003f3f3ff290 */ /* 0x000fe4000fffe03f */
[----:B------:R-:W-:Y:S05]  /*8980*/  @P0 IADD3 R10, P4, R164, R2, RZ ;  /* 0x00000002a40a0210 */ /* 0x000fea0007f9e0ff */
[----:B------:R-:W-:Y:S01]  /*8990*/  @P0 IMAD.X R3, R3, 0x1, R186, P4 ;  /* 0x0000000103030824 */ /* 0x000fe200020e06ba */
[C---:B------:R-:W-:Y:S04]  /*89a0*/  @P0 LEA R2, P4, R10.reuse, c[0x0][0x220], 0x1 ;  /* 0x000088000a020a11 */ /* 0x040fe800078808ff */
[----:B------:R-:W-:Y:S02]  /*89b0*/  @P0 LEA.HI.X R3, R10, c[0x0][0x224], R3, 0x1, P4 ;  /* 0x000089000a030a11 */ /* 0x000fe400020f0c03 */
[----:B------:R-:W-:Y:S11]  /*89c0*/  ISETP.GE.AND P4, PT, R209, c[0x0][0x1d4], PT ;  /* 0x00007500d1007a0c */ /* 0x000ff60003f86270 */
[----:B------:R-:W-:Y:S02]  /*89d0*/  @!UPT UIADD3 URZ, URZ, URZ, URZ ;  /* 0x0000003f3f3ff290 */ /* 0x000fe4000fffe03f */
[----:B------:R1:W-:Y:S01]  /*89e0*/  @P3 LDGSTS.E.BYPASS.LTC128B.128 [R208+0xb900], [R8.64+0x80], !P4 ;  /* 0x0b90008008d03fae */ /* 0x0003e2000e101d4a */
[----:B------:R-:W-:Y:S11]  /*89f0*/  LOP3.LUT P3, RZ, R230, 0x2, RZ, 0xc0, !PT ;  /* 0x00000002e6ff7812 */ /* 0x000ff6000786c0ff */
[----:B------:R-:W-:Y:S02]  /*8a00*/  @!UPT UIADD3 URZ, URZ, URZ, URZ ;  /* 0x0000003f3f3ff290 */ /* 0x000fe4000fffe03f */
[----:B------:R1:W-:Y:S04]  /*8a10*/  @P2 LDGSTS.E.BYPASS.LTC128B.128 [R210+0x9100], [R6.64], !P3 ;  /* 0x0910000006d22fae */ /* 0x0003e8000d901d4a */
[----:B------:R1:W-:Y:S04]  /*8a20*/  @P2 LDGSTS.E.BYPASS.LTC128B.128 [R210+0xc900], [R6.64+0x80], !P4 ;  /* 0x0c90008006d22fae */ /* 0x0003e8000e101d4a */
[----:B------:R1:W-:Y:S04]  /*8a30*/  @P1 LDGSTS.E.BYPASS.LTC128B.128 [R210+0xa100], [R4.64], !P3 ;  /* 0x0a10000004d21fae */ /* 0x0003e8000d901d4a */
[----:B------:R1:W-:Y:S04]  /*8a40*/  @P1 LDGSTS.E.BYPASS.LTC128B.128 [R210+0xd900], [R4.64+0x80], !P4 ;  /* 0x0d90008004d21fae */ /* 0x0003e8000e101d4a */
[----:B------:R1:W-:Y:S04]  /*8a50*/  @P0 LDGSTS.E.BYPASS.LTC128B.128 [R210+0xb100], [R2.64], !P3 ;  /* 0x0b10000002d20fae */ /* 0x0003e8000d901d4a */
[----:B------:R1:W-:Y:S02]  /*8a60*/  @P0 LDGSTS.E.BYPASS.LTC128B.128 [R210+0xe900], [R2.64+0x80], !P4 ;  /* 0x0e90008002d20fae */ /* 0x0003e4000e101d4a */
.L_x_298:
[----:B------:R-:W-:Y:S05]  /*8a70*/  BSYNC B0 ;  /* 0x0000000000007941 */ /* 0x000fea0003800000 */
.L_x_297:
[----:B------:R-:W0:Y:S01]  /*8a80*/  LDGDEPBAR ;  /* 0x00000000000079af */ /* 0x000e220000000000 */
[----:B------:R-:W-:Y:S01]  /*8a90*/  IADD3 R41, R41, -0x1, RZ ;  /* 0xffffffff29297810 */ /* 0x000fe20007ffe0ff */
[----:B------:R-:W-:-:S05]  /*8aa0*/  @P5 BRA `(.L_x_299) ;  /* 0xffffa41000005947 */ /* 0x000fca000383ffff */
[----:B------:R-:W-:Y:S01]  /*8ab0*/  WARPSYNC 0xffffffff ;  /* 0xffffffff00007948 */ /* 0x000fe20003800000 */
[----:B------:R-:W-:Y:S06]  /*8ac0*/  BAR.SYNC.DEFER_BLOCKING 0x0 ;  /* 0x0000000000007b1d */ /* 0x000fec0000010000 */
.L_x_250:
[----:B------:R-:W-:Y:S01]  /*8ad0*/  ISETP.GE.AND P0, PT, R173, 0x1, PT ;  /* 0x00000001ad00780c */ /* 0x000fe20003f06270 */
[----:B------:R-:W-:Y:S01]  /*8ae0*/  BSSY B0, `(.L_x_300) ;  /* 0x0000021000007945 */ /* 0x000fe20003800000 */
[----:B-1----:R-:W-:Y:S01]  /*8af0*/  IMAD.IADD R9, R171, 0x1, R172 ;  /* 0x00000001ab097824 */ /* 0x002fe200078e02ac */
[----:B------:R-:W-:-:S10]  /*8b00*/  MOV R0, RZ ;  /* 0x000000ff00007202 */ /* 0x000fd40000000f00 */
[----:B------:R-:W-:Y:S05]  /*8b10*/  @!P0 BRA `(.L_x_301) ;  /* 0x000001d000008947 */ /* 0x000fea0003800000 */
[----:B------:R-:W-:Y:S02]  /*8b20*/  IABS R0, R144 ;  /* 0x0000009000007213 */ /* 0x000fe40000000000 */
[----:B------:R-:W-:-:S03]  /*8b30*/  IADD3 R5, R159, -0x1, R144 ;  /* 0xffffffff9f057810 */ /* 0x000fc60007ffe090 */
        /* <DEDUP_REMOVED lines=10> */
[----:B------:R-:W-:Y:S02]  /*8be0*/  IMAD.MOV.U32 R2, RZ, RZ, RZ ;  /* 0x000000ffff027224 */ /* 0x000fe400078e00ff */
        /* <DEDUP_REMOVED lines=16> */
.L_x_301:
[----:B------:R-:W-:Y:S05]  /*8cf0*/  BSYNC B0 ;  /* 0x0000000000007941 */ /* 0x000fea0003800000 */
.L_x_300:
[----:B------:R-:W2:Y:S01]  /*8d00*/  LDL R2, [R1+0x48] ;  /* 0x0000480001027983 */ /* 0x000ea20000100800 */
[----:B------:R-:W-:Y:S01]  /*8d10*/  MOV R17, RZ ;  /* 0x000000ff00117202 */ /* 0x000fe20000000f00 */
[----:B------:R-:W-:Y:S01]  /*8d20*/  IMAD.MOV.U32 R23, RZ, RZ, RZ ;  /* 0x000000ffff177224 */ /* 0x000fe200078e00ff */
        /* <DEDUP_REMOVED lines=32> */
[----:B--2---:R-:W-:-:S04]  /*8f30*/  IMAD R251, R2, R0, RZ ;  /* 0x0000000002fb7224 */ /* 0x004fc800078e02ff */
[--C-:B------:R-:W-:Y:S01]  /*8f40*/  IMAD.IADD R2, R251, 0x1, R0.reuse ;  /* 0x00000001fb027824 */ /* 0x100fe200078e0200 */
[----:B------:R1:W-:Y:S01]  /*8f50*/  STL [R1+0x28], R251 ;  /* 0x000028fb01007387 */ /* 0x0003e20000100800 */
[----:B------:R-:W-:-:S03]  /*8f60*/  PRMT R0, RZ, 0x7610, R0 ;  /* 0x00007610ff007816 */ /* 0x000fc60000000000 */
[----:B------:R-:W-:-:S04]  /*8f70*/  IMNMX R241, R159, R2, PT ;  /* 0x000000029ff17217 */ /* 0x000fc80003800200 */
[----:B------:R-:W-:-:S13]  /*8f80*/  ISETP.GT.AND P0, PT, R241, R251, PT ;  /* 0x000000fbf100720c */ /* 0x000fda0003f04270 */
[----:B------:R-:W-:Y:S05]  /*8f90*/  @!P0 BRA `(.L_x_302) ;  /* 0x0000be3000008947 */ /* 0x000fea0003800000 */
[----:B------:R-:W2:Y:S01]  /*8fa0*/  LDL R11, [R1+0x18] ;  /* 0x00001800010b7983 */ /* 0x000ea20000100800 */
[----:B------:R-:W-:-:S03]  /*8fb0*/  ISETP.NE.U32.AND P0, PT, RZ, c[0x0][0x340], PT ;  /* 0x0000d000ff007a0c */ /* 0x000fc60003f05070 */
[----:B------:R-:W3:Y:S01]  /*8fc0*/  LDL R10, [R1+0x2c] ;  /* 0x00002c00010a7983 */ /* 0x000ee20000100800 */
[----:B------:R-:W-:-:S13]  /*8fd0*/  ISETP.NE.AND.EX P1, PT, RZ, c[0x0][0x344], PT, P0 ;  /* 0x0000d100ff007a0c */ /* 0x000fda0003f25300 */
[----:B------:R-:W-:-:S04]  /*8fe0*/  @P1 IMAD.MOV.U32 R2, RZ, RZ, 0x4 ;  /* 0x00000004ff021424 */ /* 0x000fc800078e00ff */
[----:B--2---:R-:W-:-:S05]  /*8ff0*/  @P1 IMAD.WIDE R2, R11, R2, c[0x0][0x340] ;  /* 0x0000d0000b021625 */ /* 0x004fca00078e0202 */
[----:B------:R2:W4:Y:S01]  /*9000*/  @P1 LDG.E R8, [R2.64] ;  /* 0x0000000a02081981 */ /* 0x000522000c1e1900 */
[----:B------:R-:W-:Y:S01]  /*9010*/  IADD3 R0, P0, R229, R9, RZ ;  /* 0x00000009e5007210 */ /* 0x000fe20007f1e0ff */
[----:B------:R-:W-:Y:S01]  /*9020*/  WARPSYNC 0xffffffff ;  /* 0xffffffff00007948 */ /* 0x000fe20003800000 */
[----:B------:R-:W-:Y:S02]  /*9030*/  SHF.R.S32.HI R13, RZ, 0x1f, R36 ;  /* 0x0000001fff0d7819 */ /* 0x000fe40000011424 */
[----:B------:R-:W-:Y:S02]  /*9040*/  MOV R12, R36 ;  /* 0x00000024000c7202 */ /* 0x000fe40000000f00 */
[----:B------:R-:W-:Y:S02]  /*9050*/  ISETP.GE.AND P2, PT, R36, c[0x0][0x1d4], PT ;  /* 0x0000750024007a0c */ /* 0x000fe40003f46270 */
[----:B------:R-:W-:Y:S01]  /*9060*/  SHF.R.S32.HI R18, RZ, 0x1f, R209 ;  /* 0x0000001fff127819 */ /* 0x000fe200000114d1 */
[----:B------:R-:W-:Y:S01]  /*9070*/  IMAD.WIDE.U32 R6, R0, c[0x0][0x208], R12 ;  /* 0x0000820000067a25 */ /* 0x000fe200078e000c */
[----:B------:R-:W-:-:S02]  /*9080*/  P2R R50, PR, RZ, 0x4 ;  /* 0x00000004ff327803 */ /* 0x000fc40000000000 */
[----:B------:R-:W-:Y:S02]  /*9090*/  IADD3 R148, R241, -0x1, RZ ;  /* 0xfffffffff1947810 */ /* 0x000fe40007ffe0ff */
[----:B------:R-:W-:Y:S02]  /*90a0*/  SEL R52, RZ, 0x1, P2 ;  /* 0x00000001ff347807 */ /* 0x000fe40001000000 */
[----:B--2---:R-:W-:-:S04]  /*90b0*/  SHF.R.S32.HI R2, RZ, 0x1f, R229 ;  /* 0x0000001fff027819 */ /* 0x004fc800000114e5 */
[----:B------:R-:W-:Y:S02]  /*90c0*/  LEA.HI.X.SX32 R2, R9, R2, 0x1, P0 ;  /* 0x0000000209027211 */ /* 0x000fe400000f0eff */
[----:B------:R-:W-:-:S03]  /*90d0*/  ISETP.NE.U32.AND P0, PT, RZ, c[0x0][0x350], PT ;  /* 0x0000d400ff007a0c */ /* 0x000fc60003f05070 */
[C---:B------:R-:W-:Y:S01]  /*90e0*/  IMAD R4, R2.reuse, c[0x0][0x1e0], RZ ;  /* 0x0000780002047a24 */ /* 0x040fe200078e02ff */
[----:B------:R-:W-:Y:S01]  /*90f0*/  ISETP.NE.AND.EX P0, PT, RZ, c[0x0][0x354], PT, P0 ;  /* 0x0000d500ff007a0c */ /* 0x000fe20003f05300 */
[----:B------:R-:W-:Y:S02]  /*9100*/  IMAD R5, R2, c[0x0][0x208], RZ ;  /* 0x0000820002057a24 */ /* 0x000fe400078e02ff */
[----:B------:R-:W-:-:S04]  /*9110*/  IMAD.WIDE.U32 R2, R0, c[0x0][0x1e0], R12 ;  /* 0x0000780000027a25 */ /* 0x000fc800078e000c */
[C---:B------:R-:W-:Y:S02]  /*9120*/  IMAD R4, R0.reuse, c[0x0][0x1e4], R4 ;  /* 0x0000790000047a24 */ /* 0x040fe400078e0204 */
[----:B------:R-:W-:Y:S02]  /*9130*/  IMAD R0, R0, c[0x0][0x20c], R5 ;  /* 0x0000830000007a24 */ /* 0x000fe400078e0205 */
[----:B------:R-:W-:Y:S02]  /*9140*/  IMAD.IADD R5, R3, 0x1, R4 ;  /* 0x0000000103057824 */ /* 0x000fe400078e0204 */
[----:B------:R-:W-:Y:S01]  /*9150*/  IMAD.MOV.U32 R4, RZ, RZ, R2 ;  /* 0x000000ffff047224 */ /* 0x000fe200078e0002 */
[----:B------:R-:W-:Y:S02]  /*9160*/  IADD3 R3, R7, R0, RZ ;  /* 0x0000000007037210 */ /* 0x000fe40007ffe0ff */
[----:B------:R-:W-:Y:S01]  /*9170*/  MOV R2, R6 ;  /* 0x0000000600027202 */ /* 0x000fe20000000f00 */
[----:B---3--:R-:W-:Y:S01]  /*9180*/  IMAD.WIDE.U32 R4, R10, c[0x0][0x1e8], R4 ;  /* 0x00007a000a047a25 */ /* 0x008fe200078e0004 */
[----:B------:R-:W-:-:S03]  /*9190*/  SHF.R.S32.HI R7, RZ, 0x1f, R166 ;  /* 0x0000001fff077819 */ /* 0x000fc600000114a6 */
[----:B------:R-:W-:-:S04]  /*91a0*/  IMAD.WIDE.U32 R2, R10, c[0x0][0x210], R2 ;  /* 0x000084000a027a25 */ /* 0x000fc800078e0002 */
[C---:B------:R-:W-:Y:S02]  /*91b0*/  IMAD R5, R10.reuse, c[0x0][0x1ec], R5 ;  /* 0x00007b000a057a24 */ /* 0x040fe400078e0205 */
[----:B------:R-:W-:Y:S01]  /*91c0*/  IMAD R3, R10, c[0x0][0x214], R3 ;  /* 0x000085000a037a24 */ /* 0x000fe200078e0203 */
[----:B----4-:R-:W-:Y:S01]  /*91d0*/  @P1 SHF.R.S32.HI R0, RZ, 0x1f, R8 ;  /* 0x0000001fff001819 */ /* 0x010fe20000011408 */
[----:B------:R-:W-:Y:S01]  /*91e0*/  @!P1 IMAD.MOV.U32 R0, RZ, RZ, R146 ;  /* 0x000000ffff009224 */ /* 0x000fe200078e0092 */
[----:B------:R-:W-:Y:S02]  /*91f0*/  @!P1 MOV R8, R11 ;  /* 0x0000000b00089202 */ /* 0x000fe40000000f00 */
[----:B------:R-:W-:Y:S02]  /*9200*/  ISETP.GE.AND P1, PT, R209, c[0x0][0x1d4], PT ;  /* 0x00007500d1007a0c */ /* 0x000fe40003f26270 */
[----:B------:R-:W-:Y:S02]  /*9210*/  SEL R6, R0, RZ, !P0 ;  /* 0x000000ff00067207 */ /* 0x000fe40004000000 */
[----:B------:R-:W-:-:S02]  /*9220*/  SEL R0, R8, RZ, !P0 ;  /* 0x000000ff08007207 */ /* 0x000fc40004000000 */
[----:B------:R-:W-:Y:S01]  /*9230*/  ISETP.NE.U32.AND P0, PT, RZ, c[0x0][0x348], PT ;  /* 0x0000d200ff007a0c */ /* 0x000fe20003f05070 */
[C---:B------:R-:W-:Y:S02]  /*9240*/  IMAD R9, R6.reuse, c[0x0][0x1f0], RZ ;  /* 0x00007c0006097a24 */ /* 0x040fe400078e02ff */
[----:B------:R-:W-:Y:S01]  /*9250*/  IMAD R8, R6, c[0x0][0x218], RZ ;  /* 0x0000860006087a24 */ /* 0x000fe200078e02ff */
[----:B------:R-:W-:Y:S01]  /*9260*/  ISETP.NE.AND.EX P0, PT, RZ, c[0x0][0x34c], PT, P0 ;  /* 0x0000d300ff007a0c */ /* 0x000fe20003f05300 */
[----:B------:R-:W-:-:S03]  /*9270*/  IMAD.WIDE.U32 R152, R0, c[0x0][0x1f0], R4 ;  /* 0x00007c0000987a25 */ /* 0x000fc600078e0004 */
[----:B------:R-:W-:Y:S01]  /*9280*/  SEL R5, R11, RZ, !P0 ;  /* 0x000000ff0b057207 */ /* 0x000fe20004000000 */
[C---:B------:R-:W-:Y:S01]  /*9290*/  IMAD.WIDE.U32 R246, R0.reuse, c[0x0][0x218], R2 ;  /* 0x0000860000f67a25 */ /* 0x040fe200078e0002 */
[----:B------:R2:W-:Y:S03]  /*92a0*/  STL.64 [R1+0x8], R152 ;  /* 0x0000089801007387 */ /* 0x0005e60000100a00 */
[C---:B------:R-:W-:Y:S01]  /*92b0*/  IMAD R6, R0.reuse, c[0x0][0x1f4], R9 ;  /* 0x00007d0000067a24 */ /* 0x040fe200078e0209 */
[----:B------:R2:W-:Y:S01]  /*92c0*/  STL.64 [R1+0x30], R246 ;  /* 0x000030f601007387 */ /* 0x0005e20000100a00 */
[----:B------:R-:W-:Y:S02]  /*92d0*/  IMAD R4, R0, c[0x0][0x21c], R8 ;  /* 0x0000870000047a24 */ /* 0x000fe400078e0208 */
[----:B------:R-:W-:Y:S01]  /*92e0*/  IMAD R0, R7, c[0x0][0x178], RZ ;  /* 0x00005e0007007a24 */ /* 0x000fe200078e02ff */
[----:B------:R-:W-:Y:S01]  /*92f0*/  IADD3 R150, R153, R6, RZ ;  /* 0x0000000699967210 */ /* 0x000fe20007ffe0ff */
[----:B------:R-:W-:Y:S01]  /*9300*/  IMAD.IADD R248, R247, 0x1, R4 ;  /* 0x00000001f7f87824 */ /* 0x000fe200078e0204 */
[----:B------:R-:W-:Y:S01]  /*9310*/  SEL R7, R146, RZ, !P0 ;  /* 0x000000ff92077207 */ /* 0x000fe20004000000 */
[----:B------:R-:W-:-:S02]  /*9320*/  IMAD R0, R166, c[0x0][0x17c], R0 ;  /* 0x00005f00a6007a24 */ /* 0x000fc400078e0200 */
[----:B------:R-:W-:Y:S01]  /*9330*/  IMAD.WIDE.U32 R2, R166, c[0x0][0x178], RZ ;  /* 0x00005e00a6027a25 */ /* 0x000fe200078e00ff */
[----:B------:R2:W-:Y:S03]  /*9340*/  STL [R1+0x24], R248 ;  /* 0x000024f801007387 */ /* 0x0005e60000100800 */
[----:B------:R-:W-:Y:S01]  /*9350*/  IMAD.IADD R0, R3, 0x1, R0 ;  /* 0x0000000103007824 */ /* 0x000fe200078e0200 */
[----:B------:R2:W-:Y:S04]  /*9360*/  STL [R1], R150 ;  /* 0x0000009601007387 */ /* 0x0005e80000100800 */
[----:B------:R-:W3:Y:S04]  /*9370*/  LDL R25, [R1+0x3c] ;  /* 0x00003c0001197983 */ /* 0x000ee80000100800 */
[----:B------:R-:W4:Y:S01]  /*9380*/  S2R R11, SR_TID.X ;  /* 0x00000000000b7919 */ /* 0x000f220000002100 */
[----:B------:R-:W-:-:S05]  /*9390*/  IMAD.MOV.U32 R3, RZ, RZ, c[0x0][0x2c4] ;  /* 0x0000b100ff037624 */ /* 0x000fca00078e00ff */
[----:B------:R-:W-:Y:S02]  /*93a0*/  ISETP.NE.AND P0, PT, R3, 0x1, PT ;  /* 0x000000010300780c */ /* 0x000fe40003f05270 */
[----:B----4-:R-:W-:-:S04]  /*93b0*/  SHF.R.S32.HI R249, RZ, 0x1f, R11 ;  /* 0x0000001ffff97819 */ /* 0x010fc8000001140b */
[----:B------:R-:W-:-:S04]  /*93c0*/  LEA.HI R249, R249, R11, RZ, 0x3 ;  /* 0x0000000bf9f97211 */ /* 0x000fc800078f18ff */
[----:B------:R-:W-:-:S05]  /*93d0*/  LOP3.LUT R249, R249, 0xfffffff8, RZ, 0xc0, !PT ;  /* 0xfffffff8f9f97812 */ /* 0x000fca00078ec0ff */
[----:B------:R-:W-:-:S04]  /*93e0*/  IMAD.IADD R249, R11, 0x1, -R249 ;  /* 0x000000010bf97824 */ /* 0x000fc800078e0af9 */
[----:B------:R-:W-:Y:S02]  /*93f0*/  IMAD R3, R249, 0x20, R229 ;  /* 0x00000020f9037824 */ /* 0x000fe400078e02e5 */
[----:B------:R-:W-:-:S04]  /*9400*/  IMAD R7, R7, c[0x0][0x1c0], RZ ;  /* 0x0000700007077a24 */ /* 0x000fc800078e02ff */
[----:B------:R-:W-:Y:S02]  /*9410*/  IMAD R7, R5, c[0x0][0x1c4], R7 ;  /* 0x0000710005077a24 */ /* 0x000fe400078e0207 */
[----:B------:R-:W-:Y:S01]  /*9420*/  IMAD R19, R174, c[0x0][0x2c4], RZ ;  /* 0x0000b100ae137a24 */ /* 0x000fe200078e02ff */
[----:B------:R-:W-:Y:S01]  /*9430*/  BAR.SYNC.DEFER_BLOCKING 0x0 ;  /* 0x0000000000007b1d */ /* 0x000fe20000010000 */
[----:B------:R-:W-:Y:S02]  /*9440*/  ISETP.GE.AND P6, PT, R36, c[0x0][0x198], PT ;  /* 0x0000660024007a0c */ /* 0x000fe40003fc6270 */
[----:B------:R-:W-:Y:S01]  /*9450*/  ISETP.GE.AND P4, PT, R209, c[0x0][0x198], PT ;  /* 0x00006600d1007a0c */ /* 0x000fe20003f86270 */
[----:B------:R-:W-:Y:S01]  /*9460*/  IMAD.MOV.U32 R51, RZ, RZ, 0x70 ;  /* 0x00000070ff337424 */ /* 0x000fe200078e00ff */
[----:B------:R-:W-:-:S03]  /*9470*/  SHF.R.S32.HI R49, RZ, 0x1f, R148 ;  /* 0x0000001fff317819 */ /* 0x000fc60000011494 */
[----:B------:R-:W-:-:S04]  /*9480*/  IMAD R51, R241, -0x70, R51 ;  /* 0xffffff90f1337824 */ /* 0x000fc800078e0233 */
[----:B------:R-:W-:Y:S02]  /*9490*/  IMAD.IADD R149, R173, 0x1, R51 ;  /* 0x00000001ad957824 */ /* 0x000fe400078e0233 */
[----:B------:R-:W-:Y:S02]  /*94a0*/  IMAD.MOV.U32 R69, RZ, RZ, 0x40 ;  /* 0x00000040ff457424 */ /* 0x000fe400078e00ff */
[----:B---3--:R-:W-:Y:S02]  /*94b0*/  IMAD R4, R25, 0x80, R3 ;  /* 0x0000008019047824 */ /* 0x008fe400078e0203 */
[----:B------:R-:W-:Y:S02]  /*94c0*/  IMAD.MOV.U32 R3, RZ, RZ, R0 ;  /* 0x000000ffff037224 */ /* 0x000fe400078e0000 */
[----:B------:R-:W-:-:S04]  /*94d0*/  @P0 IMAD.HI.U32 R6, R4, c[0x0][0x2c8], RZ ;  /* 0x0000b20004060a27 */ /* 0x000fc800078e00ff */
[----:B------:R-:W-:-:S04]  /*94e0*/  IMAD.WIDE.U32 R2, R10, c[0x0][0x1b8], R2 ;  /* 0x00006e000a027a25 */ /* 0x000fc800078e0002 */
[----:B------:R-:W-:Y:S01]  /*94f0*/  IMAD.MOV.U32 R0, RZ, RZ, R4 ;  /* 0x000000ffff007224 */ /* 0x000fe200078e0004 */
[----:B------:R-:W-:Y:S01]  /*9500*/  @P0 SHF.R.U32.HI R0, RZ, c[0x0][0x2cc], R6 ;  /* 0x0000b300ff000a19 */ /* 0x000fe20000011606 */
[----:B------:R-:W-:-:S03]  /*9510*/  IMAD R3, R10, c[0x0][0x1bc], R3 ;  /* 0x00006f000a037a24 */ /* 0x000fc600078e0203 */
[----:B------:R-:W-:Y:S01]  /*9520*/  SHF.R.S32.HI R6, RZ, 0x1f, R0 ;  /* 0x0000001fff067819 */ /* 0x000fe20000011400 */
[----:B------:R-:W-:-:S04]  /*9530*/  IMAD.WIDE.U32 R2, R5, c[0x0][0x1c0], R2 ;  /* 0x0000700005027a25 */ /* 0x000fc800078e0002 */
[----:B------:R-:W-:-:S04]  /*9540*/  IMAD.MOV R5, RZ, RZ, -R0 ;  /* 0x000000ffff057224 */ /* 0x000fc800078e0a00 */
[----:B------:R-:W-:Y:S02]  /*9550*/  IMAD R4, R5, c[0x0][0x2c4], R4 ;  /* 0x0000b10005047a24 */ /* 0x000fe400078e0204 */
[----:B------:R-:W-:Y:S02]  /*9560*/  IMAD R5, R6, c[0x0][0x1b0], RZ ;  /* 0x00006c0006057a24 */ /* 0x000fe400078e02ff */
[----:B------:R-:W-:Y:S02]  /*9570*/  IMAD.IADD R3, R3, 0x1, R7 ;  /* 0x0000000103037824 */ /* 0x000fe400078e0207 */
[C---:B------:R-:W-:Y:S01]  /*9580*/  IMAD R6, R0.reuse, c[0x0][0x1b4], R5 ;  /* 0x00006d0000067a24 */ /* 0x040fe200078e0205 */
[----:B------:R-:W-:Y:S01]  /*9590*/  SHF.R.S32.HI R5, RZ, 0x1f, R4 ;  /* 0x0000001fff057819 */ /* 0x000fe20000011404 */
[----:B------:R-:W-:-:S04]  /*95a0*/  IMAD.WIDE.U32 R2, R0, c[0x0][0x1b0], R2 ;  /* 0x00006c0000027a25 */ /* 0x000fc800078e0002 */
[----:B------:R-:W-:Y:S02]  /*95b0*/  IMAD R0, R5, c[0x0][0x1a8], RZ ;  /* 0x00006a0005007a24 */ /* 0x000fe400078e02ff */
[----:B------:R-:W-:Y:S02]  /*95c0*/  IMAD.IADD R3, R3, 0x1, R6 ;  /* 0x0000000103037824 */ /* 0x000fe400078e0206 */
[C---:B------:R-:W-:Y:S02]  /*95d0*/  IMAD R0, R4.reuse, c[0x0][0x1ac], R0 ;  /* 0x00006b0004007a24 */ /* 0x040fe400078e0200 */
[----:B------:R-:W-:-:S04]  /*95e0*/  IMAD.WIDE.U32 R2, R4, c[0x0][0x1a8], R2 ;  /* 0x00006a0004027a25 */ /* 0x000fc800078e0002 */
[----:B------:R-:W-:Y:S01]  /*95f0*/  IMAD.IADD R0, R3, 0x1, R0 ;  /* 0x0000000103007824 */ /* 0x000fe200078e0200 */
[----:B------:R-:W-:-:S04]  /*9600*/  LEA R3, P0, R2, c[0x0][0x160], 0x1 ;  /* 0x0000580002037a11 */ /* 0x000fc800078008ff */
[----:B------:R-:W-:Y:S02]  /*9610*/  LEA.HI.X R0, R2, c[0x0][0x164], R0, 0x1, P0 ;  /* 0x0000590002007a11 */ /* 0x000fe400000f0c00 */
[----:B------:R-:W3:Y:S01]  /*9620*/  SHFL.IDX PT, R2, R3, RZ, 0x181f ;  /* 0x00181fff03027589 */ /* 0x000ee200000e0000 */
[----:B------:R-:W-:-:S03]  /*9630*/  IMAD R14, R25, 0x80, R229 ;  /* 0x00000080190e7824 */ /* 0x000fc600078e02e5 */
[----:B------:R-:W4:Y:S04]  /*9640*/  SHFL.IDX PT, R5, R0, RZ, 0x181f ;  /* 0x00181fff00057589 */ /* 0x000f2800000e0000 */
[----:B------:R-:W1:Y:S01]  /*9650*/  SHFL.IDX PT, R4, R3, 0x1, 0x181f ;  /* 0x00381f0003047f89 */ /* 0x000e6200000e0000 */
[----:B------:R-:W-:-:S03]  /*9660*/  ISETP.GE.AND P5, PT, R14, R19, PT ;  /* 0x000000130e00720c */ /* 0x000fc60003fa6270 */
[----:B------:R-:W2:Y:S01]  /*9670*/  SHFL.IDX PT, R15, R0, 0x1, 0x181f ;  /* 0x00381f00000f7f89 */ /* 0x000ea200000e0000 */
[----:B------:R-:W-:-:S04]  /*9680*/  IADD3 R6, R14, 0x20, RZ ;  /* 0x000000200e067810 */ /* 0x000fc80007ffe0ff */
[----:B------:R-:W-:-:S05]  /*9690*/  ISETP.GE.AND P1, PT, R6, R19, PT ;  /* 0x000000130600720c */ /* 0x000fca0003f26270 */
[CC--:B---3--:R-:W-:Y:S02]  /*96a0*/  @!P5 LEA R10, P0, R36.reuse, R2.reuse, 0x1 ;  /* 0x00000002240ad211 */ /* 0x0c8fe400078008ff */
[----:B------:R-:W-:Y:S02]  /*96b0*/  @!P5 LEA R8, P2, R209, R2, 0x1 ;  /* 0x00000002d108d211 */ /* 0x000fe400078408ff */
[----:B------:R-:W3:Y:S01]  /*96c0*/  SHFL.IDX PT, R2, R3, 0x2, 0x181f ;  /* 0x00581f0003027f89 */ /* 0x000ee200000e0000 */
[----:B----4-:R-:W-:-:S03]  /*96d0*/  @!P5 LEA.HI.X R11, R36, R5, R13, 0x1, P0 ;  /* 0x00000005240bd211 */ /* 0x010fc600000f0c0d */
[-C--:B-1----:R-:W-:Y:S01]  /*96e0*/  @!P1 LEA R6, P0, R36, R4.reuse, 0x1 ;  /* 0x0000000424069211 */ /* 0x082fe200078008ff */
[----:B------:R-:W1:Y:S01]  /*96f0*/  SHFL.IDX PT, R16, R0, 0x2, 0x181f ;  /* 0x00581f0000107f89 */ /* 0x000e6200000e0000 */
[----:B------:R-:W-:Y:S02]  /*9700*/  IADD3 R17, R14, 0x40, RZ ;  /* 0x000000400e117810 */ /* 0x000fe40007ffe0ff */
[----:B--2---:R-:W-:Y:S01]  /*9710*/  @!P1 LEA.HI.X R7, R36, R15, R13, 0x1, P0 ;  /* 0x0000000f24079211 */ /* 0x004fe200000f0c0d */
[----:B------:R2:W-:Y:S01]  /*9720*/  @!P5 LDGSTS.E.BYPASS.LTC128B.128 [R208+0x100], [R10.64], !P6 ;  /* 0x001000000ad0dfae */ /* 0x0005e2000f101d4a */
[C---:B------:R-:W-:Y:S02]  /*9730*/  @!P1 LEA R4, P0, R209.reuse, R4, 0x1 ;  /* 0x00000004d1049211 */ /* 0x040fe400078008ff */
[C-C-:B------:R-:W-:Y:S02]  /*9740*/  @!P5 LEA.HI.X R9, R209.reuse, R5, R18.reuse, 0x1, P2 ;  /* 0x00000005d109d211 */ /* 0x140fe400010f0c12 */
[----:B------:R-:W-:-:S02]  /*9750*/  @!P1 LEA.HI.X R5, R209, R15, R18, 0x1, P0 ;  /* 0x0000000fd1059211 */ /* 0x000fc400000f0c12 */
[----:B------:R-:W-:Y:S01]  /*9760*/  ISETP.GE.AND P0, PT, R17, R19, PT ;  /* 0x000000131100720c */ /* 0x000fe20003f06270 */
[----:B------:R4:W-:Y:S04]  /*9770*/  @!P5 LDGSTS.E.BYPASS.LTC128B.128 [R208+0x4100], [R8.64], !P4 ;  /* 0x0410000008d0dfae */ /* 0x0009e8000e101d4a */
[----:B------:R1:W-:Y:S04]  /*9780*/  @!P1 LDGSTS.E.BYPASS.LTC128B.128 [R210+0x1100], [R6.64], !P6 ;  /* 0x0110000006d29fae */ /* 0x0003e8000f101d4a */
[----:B------:R3:W-:Y:S04]  /*9790*/  @!P1 LDGSTS.E.BYPASS.LTC128B.128 [R210+0x5100], [R4.64], !P4 ;  /* 0x0510000004d29fae */ /* 0x0007e8000e101d4a */
[----:B--2---:R2:W-:Y:S04]  /*97a0*/  SHFL.IDX PT, R10, R0, 0x3, 0x181f ;  /* 0x00781f00000a7f89 */ /* 0x0045e800000e0000 */
[----:B----4-:R4:W4:Y:S01]  /*97b0*/  SHFL.IDX PT, R9, R3, 0x3, 0x181f ;  /* 0x00781f0003097f89 */ /* 0x01092200000e0000 */
[----:B---3--:R-:W-:-:S04]  /*97c0*/  @!P0 LEA R4, P1, R36, R2, 0x1 ;  /* 0x0000000224048211 */ /* 0x008fc800078208ff */
[----:B-1----:R-:W-:Y:S02]  /*97d0*/  @!P0 LEA.HI.X R5, R36, R16, R13, 0x1, P1 ;  /* 0x0000001024058211 */ /* 0x002fe400008f0c0d */
[C---:B------:R-:W-:Y:S02]  /*97e0*/  @!P0 LEA R2, P1, R209.reuse, R2, 0x1 ;  /* 0x00000002d1028211 */ /* 0x040fe400078208ff */
[----:B--2---:R-:W-:Y:S01]  /*97f0*/  IADD3 R0, R14, 0x60, RZ ;  /* 0x000000600e007810 */ /* 0x004fe20007ffe0ff */
[----:B------:R1:W-:Y:S01]  /*9800*/  @!P0 LDGSTS.E.BYPASS.LTC128B.128 [R210+0x2100], [R4.64], !P6 ;  /* 0x0210000004d28fae */ /* 0x0003e2000f101d4a */
[----:B----4-:R-:W-:Y:S02]  /*9810*/  @!P0 LEA.HI.X R3, R209, R16, R18, 0x1, P1 ;  /* 0x00000010d1038211 */ /* 0x010fe400008f0c12 */
[----:B------:R-:W-:Y:S01]  /*9820*/  ISETP.GE.AND P1, PT, R0, R19, PT ;  /* 0x000000130000720c */ /* 0x000fe20003f26270 */
[----:B------:R-:W-:Y:S02]  /*9830*/  IMAD R0, R49, c[0x0][0x1e0], RZ ;  /* 0x0000780031007a24 */ /* 0x000fe400078e02ff */
[----:B------:R2:W-:Y:S02]  /*9840*/  @!P0 LDGSTS.E.BYPASS.LTC128B.128 [R210+0x6100], [R2.64], !P4 ;  /* 0x0610000002d28fae */ /* 0x0005e4000e101d4a */
[----:B------:R-:W-:-:S02]  /*9850*/  IMAD R6, R148, c[0x0][0x1e4], R0 ;  /* 0x0000790094067a24 */ /* 0x000fc400078e0200 */
[----:B------:R-:W-:Y:S01]  /*9860*/  IMAD.MOV.U32 R7, RZ, RZ, R150 ;  /* 0x000000ffff077224 */ /* 0x000fe200078e0096 */
[----:B-1----:R-:W-:-:S05]  /*9870*/  IMNMX R5, R149, 0x70, PT ;  /* 0x0000007095057817 */ /* 0x002fca0003800200 */
[----:B------:R-:W-:Y:S01]  /*9880*/  @!P1 LEA R4, P0, R36, R9, 0x1 ;  /* 0x0000000924049211 */ /* 0x000fe200078008ff */
[----:B------:R-:W-:Y:S02]  /*9890*/  IMAD.IADD R0, R5, 0x1, -R229 ;  /* 0x0000000105007824 */ /* 0x000fe400078e0ae5 */
[----:B--2---:R-:W-:-:S04]  /*98a0*/  IMAD.WIDE.U32 R2, R148, c[0x0][0x1e0], RZ ;  /* 0x0000780094027a25 */ /* 0x004fc800078e00ff */
[----:B------:R-:W-:Y:S02]  /*98b0*/  IMAD.IADD R8, R3, 0x1, R6 ;  /* 0x0000000103087824 */ /* 0x000fe400078e0206 */
[----:B------:R-:W-:Y:S01]  /*98c0*/  IMAD.MOV.U32 R6, RZ, RZ, R152 ;  /* 0x000000ffff067224 */ /* 0x000fe200078e0098 */
[----:B------:R-:W-:-:S03]  /*98d0*/  @!P1 LEA.HI.X R5, R36, R10, R13, 0x1, P0 ;  /* 0x0000000a24059211 */ /* 0x000fc600000f0c0d */
[----:B------:R-:W-:Y:S01]  /*98e0*/  IMAD.WIDE.U32 R2, R2, 0x70, R6 ;  /* 0x0000007002027825 */ /* 0x000fe200078e0006 */
[C---:B------:R-:W-:Y:S01]  /*98f0*/  @!P1 LEA R6, P0, R209.reuse, R9, 0x1 ;  /* 0x00000009d1069211 */ /* 0x040fe200078008ff */
[----:B------:R1:W-:Y:S01]  /*9900*/  @!P1 LDGSTS.E.BYPASS.LTC128B.128 [R210+0x3100], [R4.64], !P6 ;  /* 0x0310000004d29fae */ /* 0x0003e2000f101d4a */
[----:B------:R-:W-:Y:S02]  /*9910*/  ISETP.GE.AND P3, PT, R0, 0x1, PT ;  /* 0x000000010000780c */ /* 0x000fe40003f66270 */
[C---:B------:R-:W-:Y:S02]  /*9920*/  @!P1 LEA.HI.X R7, R209.reuse, R10, R18, 0x1, P0 ;  /* 0x0000000ad1079211 */ /* 0x040fe400000f0c12 */
[----:B------:R-:W-:-:S03]  /*9930*/  ISETP.GE.AND P6, PT, R209, c[0x0][0x1d4], PT ;  /* 0x00007500d1007a0c */ /* 0x000fc60003fc6270 */
[----:B------:R2:W-:Y:S01]  /*9940*/  @!P1 LDGSTS.E.BYPASS.LTC128B.128 [R210+0x7100], [R6.64], !P4 ;  /* 0x0710000006d29fae */ /* 0x0005e2000e101d4a */
[----:B------:R-:W-:Y:S02]  /*9950*/  ISETP.NE.AND P4, PT, R50, RZ, PT ;  /* 0x000000ff3200720c */ /* 0x000fe40003f85270 */
[C---:B------:R-:W-:Y:S01]  /*9960*/  ISETP.GE.AND P2, PT, R0.reuse, 0x21, PT ;  /* 0x000000210000780c */ /* 0x040fe20003f46270 */
[----:B------:R-:W0:Y:S01]  /*9970*/  LDGDEPBAR ;  /* 0x00000000000079af */ /* 0x000e220000000000 */
[----:B------:R-:W-:Y:S01]  /*9980*/  ISETP.GE.AND P1, PT, R0, 0x41, PT ;  /* 0x000000410000780c */ /* 0x000fe20003f26270 */
[----:B-1----:R-:W-:-:S04]  /*9990*/  IMAD R4, R8, 0x70, RZ ;  /* 0x0000007008047824 */ /* 0x002fc800078e02ff */
[----:B------:R-:W-:Y:S01]  /*99a0*/  IMAD.IADD R3, R3, 0x1, R4 ;  /* 0x0000000103037824 */ /* 0x000fe200078e0204 */
[----:B------:R-:W-:Y:S01]  /*99b0*/  @P3 LEA R4, P0, R2, c[0x0][0x1c8], 0x1 ;  /* 0x0000720002043a11 */ /* 0x000fe200078008ff */
[----:B------:R-:W-:-:S03]  /*99c0*/  IMAD.MOV.U32 R8, RZ, RZ, 0x20 ;  /* 0x00000020ff087424 */ /* 0x000fc600078e00ff */
[----:B------:R-:W-:Y:S01]  /*99d0*/  @P3 LEA.HI.X R5, R2, c[0x0][0x1cc], R3, 0x1, P0 ;  /* 0x0000730002053a11 */ /* 0x000fe200000f0c03 */
[----:B--2---:R-:W-:Y:S01]  /*99e0*/  IMAD.WIDE.U32 R6, R8, c[0x0][0x1e0], RZ ;  /* 0x0000780008067a25 */ /* 0x004fe200078e00ff */
[----:B------:R-:W-:-:S03]  /*99f0*/  ISETP.GE.AND P0, PT, R0, 0x61, PT ;  /* 0x000000610000780c */ /* 0x000fc60003f06270 */
[----:B------:R1:W-:Y:S04]  /*9a00*/  @P3 LDGSTS.E.BYPASS.LTC128B.128 [R208+0x8100], [R4.64], !P4 ;  /* 0x0810000004d03fae */ /* 0x0003e8000e101d4a */
[----:B------:R1:W-:Y:S01]  /*9a10*/  @P3 LDGSTS.E.BYPASS.LTC128B.128 [R208+0xb900], [R4.64+0x80], !P6 ;  /* 0x0b90008004d03fae */ /* 0x0003e2000f101d4a */
[----:B------:R-:W-:Y:S01]  /*9a20*/  @P2 IADD3 R0, P3, R2, R6, RZ ;  /* 0x0000000602002210 */ /* 0x000fe20007f7e0ff */
[----:B-1----:R-:W-:-:S05]  /*9a30*/  IMAD R4, R8, c[0x0][0x1e4], RZ ;  /* 0x0000790008047a24 */ /* 0x002fca00078e02ff */
[----:B------:R-:W-:Y:S01]  /*9a40*/  @P2 IADD3.X R4, R3, R7, R4, P3, !PT ;  /* 0x0000000703042210 */ /* 0x000fe20001ffe404 */
[----:B------:R-:W-:Y:S01]  /*9a50*/  IMAD.WIDE.U32 R6, R69, c[0x0][0x1e0], RZ ;  /* 0x0000780045067a25 */ /* 0x000fe200078e00ff */
[----:B------:R-:W-:-:S03]  /*9a60*/  @P2 LEA R8, P3, R0, c[0x0][0x1c8], 0x1 ;  /* 0x0000720000082a11 */ /* 0x000fc600078608ff */
[----:B------:R-:W-:Y:S01]  /*9a70*/  IMAD R5, R69, c[0x0][0x1e4], RZ ;  /* 0x0000790045057a24 */ /* 0x000fe200078e02ff */
[----:B------:R-:W-:Y:S01]  /*9a80*/  @P2 LEA.HI.X R9, R0, c[0x0][0x1cc], R4, 0x1, P3 ;  /* 0x0000730000092a11 */ /* 0x000fe200018f0c04 */
[----:B------:R-:W-:Y:S01]  /*9a90*/  @P0 IMAD.MOV.U32 R0, RZ, RZ, 0x60 ;  /* 0x00000060ff000424 */ /* 0x000fe200078e00ff */
[----:B------:R-:W-:-:S03]  /*9aa0*/  @P1 IADD3 R4, P3, R2, R6, RZ ;  /* 0x0000000602041210 */ /* 0x000fc60007f7e0ff */
[----:B------:R1:W-:Y:S01]  /*9ab0*/  @P2 LDGSTS.E.BYPASS.LTC128B.128 [R210+0x9100], [R8.64], !P4 ;  /* 0x0910000008d22fae */ /* 0x0003e2000e101d4a */
[----:B------:R-:W-:Y:S01]  /*9ac0*/  @P1 IADD3.X R5, R3, R7, R5, P3, !PT ;  /* 0x0000000703051210 */ /* 0x000fe20001ffe405 */
[----:B------:R-:W-:Y:S01]  /*9ad0*/  @P0 IMAD.WIDE.U32 R2, R0, c[0x0][0x1e0], R2 ;  /* 0x0000780000020a25 */ /* 0x000fe200078e0002 */
[----:B------:R-:W-:Y:S01]  /*9ae0*/  @P1 LEA R6, P3, R4, c[0x0][0x1c8], 0x1 ;  /* 0x0000720004061a11 */ /* 0x000fe200078608ff */
[----:B------:R1:W-:Y:S02]  /*9af0*/  @P2 LDGSTS.E.BYPASS.LTC128B.128 [R210+0xc900], [R8.64+0x80], !P6 ;  /* 0x0c90008008d22fae */ /* 0x0003e4000f101d4a */
[----:B------:R-:W-:Y:S01]  /*9b00*/  @P0 IMAD R0, R0, c[0x0][0x1e4], RZ ;  /* 0x0000790000000a24 */ /* 0x000fe200078e02ff */
[----:B------:R-:W-:Y:S02]  /*9b10*/  @P1 LEA.HI.X R7, R4, c[0x0][0x1cc], R5, 0x1, P3 ;  /* 0x0000730004071a11 */ /* 0x000fe400018f0c05 */
[----:B------:R-:W-:Y:S01]  /*9b20*/  @P0 LEA R4, P3, R2, c[0x0][0x1c8], 0x1 ;  /* 0x0000720002040a11 */ /* 0x000fe200078608ff */
[----:B------:R-:W-:-:S02]  /*9b30*/  @P0 IMAD.IADD R0, R3, 0x1, R0 ;  /* 0x0000000103000824 */ /* 0x000fc400078e0200 */
[----:B------:R1:W-:Y:S03]  /*9b40*/  @P1 LDGSTS.E.BYPASS.LTC128B.128 [R210+0xa100], [R6.64], !P4 ;  /* 0x0a10000006d21fae */ /* 0x0003e6000e101d4a */
[----:B------:R-:W-:Y:S01]  /*9b50*/  @P0 LEA.HI.X R5, R2, c[0x0][0x1cc], R0, 0x1, P3 ;  /* 0x0000730002050a11 */ /* 0x000fe200018f0c00 */
[----:B------:R1:W-:Y:S04]  /*9b60*/  @P1 LDGSTS.E.BYPASS.LTC128B.128 [R210+0xd900], [R6.64+0x80], !P6 ;  /* 0x0d90008006d21fae */ /* 0x0003e8000f101d4a */
[----:B------:R1:W-:Y:S04]  /*9b70*/  @P0 LDGSTS.E.BYPASS.LTC128B.128 [R210+0xb100], [R4.64], !P4 ;  /* 0x0b10000004d20fae */ /* 0x0003e8000e101d4a */
[----:B------:R1:W-:Y:S01]  /*9b80*/  @P0 LDGSTS.E.BYPASS.LTC128B.128 [R210+0xe900], [R4.64+0x80], !P6 ;  /* 0x0e90008004d20fae */ /* 0x0003e2000f101d4a */
[----:B------:R-:W-:-:S03]  /*9b90*/  ISETP.LT.AND P0, PT, RZ, c[0x0][0x27c], PT ;  /* 0x00009f00ff007a0c */ /* 0x000fc60003f01270 */
[----:B------:R-:W0:Y:S10]  /*9ba0*/  LDGDEPBAR ;  /* 0x00000000000079af */ /* 0x000e340000000000 */
[----:B------:R-:W-:Y:S05]  /*9bb0*/  @P0 BRA `(.L_x_303) ;  /* 0x0000002000000947 */ /* 0x000fea0003800000 */
[----:B------:R-:W-:-:S04]  /*9bc0*/  DEPBAR.LE SB0, 0x1 ;  /* 0x000080400000791a */ /* 0x000fc80000000000 */
[----:B------:R-:W-:Y:S05]  /*9bd0*/  BRA `(.L_x_304) ;  /* 0x0000358000007947 */ /* 0x000fea0003800000 */
.L_x_303:
[----:B-----5:R-:W-:Y:S01]  /*9be0*/  SHF.R.S32.HI R0, RZ, 0x1f, R145 ;  /* 0x0000001fff007819 */ /* 0x020fe20000011491 */
[----:B------:R-:W-:Y:S01]  /*9bf0*/  ULDC.U8 UR4, c[0x0][0x298] ;  /* 0x0000a60000047ab9 */ /* 0x000fe20000000000 */
[C---:B-1----:R-:W-:Y:S01]  /*9c00*/  IMAD.WIDE.U32 R4, R145.reuse, c[0x0][0x280], RZ ;  /* 0x0000a00091047a25 */ /* 0x042fe200078e00ff */
[----:B------:R-:W-:Y:S01]  /*9c10*/  ISETP.NE.AND P2, PT, RZ, UR4, PT ;  /* 0x00000004ff007c0c */ /* 0x000fe2000bf45270 */
[----:B------:R-:W-:Y:S02]  /*9c20*/  BSSY B2, `(.L_x_304) ;  /* 0x0000353000027945 */ /* 0x000fe40003800000 */
[C---:B------:R-:W-:Y:S02]  /*9c30*/  IMAD R6, R0.reuse, c[0x0][0x280], RZ ;  /* 0x0000a00000067a24 */ /* 0x040fe400078e02ff */
[----:B------:R-:W-:Y:S02]  /*9c40*/  IMAD R0, R0, c[0x0][0x290], RZ ;  /* 0x0000a40000007a24 */ /* 0x000fe400078e02ff */
[----:B------:R-:W-:-:S04]  /*9c50*/  IMAD.WIDE.U32 R2, R145, c[0x0][0x290], RZ ;  /* 0x0000a40091027a25 */ /* 0x000fc800078e00ff */
[C---:B------:R-:W-:Y:S01]  /*9c60*/  IMAD R8, R145.reuse, c[0x0][0x284], R6 ;  /* 0x0000a10091087a24 */ /* 0x040fe200078e0206 */
[----:B------:R-:W-:Y:S01]  /*9c70*/  LEA R6, P1, R4, c[0x0][0x270], 0x1 ;  /* 0x00009c0004067a11 */ /* 0x000fe200078208ff */
[----:B------:R-:W-:Y:S01]  /*9c80*/  IMAD R0, R145, c[0x0][0x294], R0 ;  /* 0x0000a50091007a24 */ /* 0x000fe200078e0200 */
[----:B------:R-:W-:Y:S02]  /*9c90*/  LEA R7, P0, R2, c[0x0][0x288], 0x1 ;  /* 0x0000a20002077a11 */ /* 0x000fe400078008ff */
[----:B------:R-:W-:Y:S02]  /*9ca0*/  IADD3 R5, R8, R5, RZ ;  /* 0x0000000508057210 */ /* 0x000fe40007ffe0ff */
[----:B------:R-:W-:Y:S02]  /*9cb0*/  IADD3 R3, R0, R3, RZ ;  /* 0x0000000300037210 */ /* 0x000fe40007ffe0ff */
[----:B------:R-:W-:Y:S02]  /*9cc0*/  LEA.HI.X R0, R4, c[0x0][0x274], R5, 0x1, P1 ;  /* 0x00009d0004007a11 */ /* 0x000fe400008f0c05 */
[----:B------:R-:W-:Y:S01]  /*9cd0*/  LEA.HI.X R2, R2, c[0x0][0x28c], R3, 0x1, P0 ;  /* 0x0000a30002027a11 */ /* 0x000fe200000f0c03 */
[----:B------:R-:W-:Y:S05]  /*9ce0*/  @!P2 BRA `(.L_x_305) ;  /* 0x000019300000a947 */ /* 0x000fea0003800000 */
[----:B------:R-:W1:Y:S01]  /*9cf0*/  SHFL.IDX PT, R11, R0, RZ, 0x181f ;  /* 0x00181fff000b7589 */ /* 0x000e6200000e0000 */
[----:B------:R-:W-:Y:S01]  /*9d00*/  BSSY B0, `(.L_x_306) ;  /* 0x000001b000007945 */ /* 0x000fe20003800000 */
[----:B------:R-:W-:Y:S01]  /*9d10*/  SHF.L.U32 R24, R249, 0x2, RZ ;  /* 0x00000002f9187819 */ /* 0x000fe200000006ff */
[----:B------:R-:W-:Y:S01]  /*9d20*/  CS2R R4, SRZ ;  /* 0x0000000000047805 */ /* 0x000fe2000001ff00 */
[----:B------:R-:W2:Y:S01]  /*9d30*/  SHFL.IDX PT, R10, R6, RZ, 0x181f ;  /* 0x00181fff060a7589 */ /* 0x000ea200000e0000 */
[----:B------:R-:W-:-:S03]  /*9d40*/  CS2R R8, SRZ ;  /* 0x0000000000087805 */ /* 0x000fc6000001ff00 */
[----:B------:R3:W4:Y:S04]  /*9d50*/  SHFL.IDX PT, R13, R2, RZ, 0x181f ;  /* 0x00181fff020d7589 */ /* 0x00072800000e0000 */
[----:B------:R5:W1:Y:S01]  /*9d60*/  SHFL.IDX PT, R12, R7, RZ, 0x181f ;  /* 0x00181fff070c7589 */ /* 0x000a6200000e0000 */
[----:B---3--:R-:W-:Y:S01]  /*9d70*/  CS2R R2, SRZ ;  /* 0x0000000000027805 */ /* 0x008fe2000001ff00 */
[----:B-----5:R-:W-:Y:S01]  /*9d80*/  CS2R R6, SRZ ;  /* 0x0000000000067805 */ /* 0x020fe2000001ff00 */
[----:B------:R-:W-:Y:S05]  /*9d90*/  @P5 BRA `(.L_x_307) ;  /* 0x0000011000005947 */ /* 0x000fea0003800000 */
[----:B-12-4-:R-:W-:Y:S01]  /*9da0*/  ISETP.GE.AND P1, PT, R24, c[0x0][0x27c], PT ;  /* 0x00009f0018007a0c */ /* 0x016fe20003f26270 */
[C---:B------:R-:W-:Y:S01]  /*9db0*/  IMAD.SHL.U32 R4, R68.reuse, 0x2, RZ ;  /* 0x0000000244047824 */ /* 0x040fe200078e00ff */
[----:B------:R-:W-:Y:S02]  /*9dc0*/  ISETP.GE.AND P0, PT, R68, c[0x0][0x27c], PT ;  /* 0x00009f0044007a0c */ /* 0x000fe40003f06270 */
[----:B------:R-:W-:-:S04]  /*9dd0*/  SHF.R.S32.HI R0, RZ, 0x1f, R68 ;  /* 0x0000001fff007819 */ /* 0x000fc80000011444 */
[----:B------:R-:W-:-:S05]  /*9de0*/  SHF.L.U64.HI R0, R68, 0x1, R0 ;  /* 0x0000000144007819 */ /* 0x000fca0000010200 */
[----:B------:R-:W-:Y:S02]  /*9df0*/  @!P1 IMAD.WIDE R2, R24, 0x2, R10 ;  /* 0x0000000218029825 */ /* 0x000fe400078e020a */
[-C--:B------:R-:W-:Y:S02]  /*9e00*/  @!P0 IADD3 R14, P3, R10, R4.reuse, RZ ;  /* 0x000000040a0e8210 */ /* 0x080fe40007f7e0ff */
[----:B------:R-:W-:Y:S01]  /*9e10*/  @!P0 IADD3 R10, P2, R12, R4, RZ ;  /* 0x000000040c0a8210 */ /* 0x000fe20007f5e0ff */
[----:B------:R1:W5:Y:S01]  /*9e20*/  @!P1 LD.E.64 R8, [R2.64] ;  /* 0x0000000a02089980 */ /* 0x000362000c101b00 */
[----:B------:R-:W-:Y:S01]  /*9e30*/  CS2R R4, SRZ ;  /* 0x0000000000047805 */ /* 0x000fe2000001ff00 */
[----:B------:R-:W-:Y:S02]  /*9e40*/  @!P0 IMAD.X R15, R11, 0x1, R0, P3 ;  /* 0x000000010b0f8824 */ /* 0x000fe400018e0600 */
[----:B------:R-:W-:-:S03]  /*9e50*/  @!P1 IMAD.WIDE R16, R24, 0x2, R12 ;  /* 0x0000000218109825 */ /* 0x000fc600078e020c */
[----:B------:R2:W5:Y:S01]  /*9e60*/  @!P0 LD.E.64 R4, [R14.64] ;  /* 0x0000000a0e048980 */ /* 0x000562000c101b00 */
[----:B------:R-:W-:-:S03]  /*9e70*/  @!P0 IMAD.X R11, R13, 0x1, R0, P2 ;  /* 0x000000010d0b8824 */ /* 0x000fc600010e0600 */
[----:B------:R2:W5:Y:S01]  /*9e80*/  @!P1 LD.E.64 R6, [R16.64] ;  /* 0x0000000a10069980 */ /* 0x000562000c101b00 */
[----:B-1----:R-:W-:-:S06]  /*9e90*/  CS2R R2, SRZ ;  /* 0x0000000000027805 */ /* 0x002fcc000001ff00 */
[----:B------:R2:W5:Y:S02]  /*9ea0*/  @!P0 LD.E.64 R2, [R10.64] ;  /* 0x0000000a0a028980 */ /* 0x000564000c101b00 */
.L_x_307:
[----:B-12-4-:R-:W-:Y:S05]  /*9eb0*/  BSYNC B0 ;  /* 0x0000000000007941 */ /* 0x016fea0003800000 */
.L_x_306:
[--C-:B-----5:R-:W-:Y:S01]  /*9ec0*/  IMAD.MOV.U32 R17, RZ, RZ, R9.reuse ;  /* 0x000000ffff117224 */ /* 0x120fe200078e0009 */
[--C-:B------:R-:W-:Y:S01]  /*9ed0*/  SHF.R.U64 R16, R8, 0x10, R9.reuse ;  /* 0x0000001008107819 */ /* 0x100fe20000001209 */
[----:B------:R-:W-:Y:S01]  /*9ee0*/  IMAD.MOV.U32 R18, RZ, RZ, R8 ;  /* 0x000000ffff127224 */ /* 0x000fe200078e0008 */
[----:B------:R-:W-:Y:S01]  /*9ef0*/  SHF.R.U32.HI R13, RZ, 0x10, R9 ;  /* 0x00000010ff0d7819 */ /* 0x000fe20000011609 */
[--C-:B------:R-:W-:Y:S01]  /*9f00*/  IMAD.MOV.U32 R14, RZ, RZ, R5.reuse ;  /* 0x000000ffff0e7224 */ /* 0x100fe200078e0005 */
[--C-:B------:R-:W-:Y:S01]  /*9f10*/  SHF.R.U64 R12, R4, 0x10, R5.reuse ;  /* 0x00000010040c7819 */ /* 0x100fe20000001205 */
[----:B------:R-:W-:Y:S01]  /*9f20*/  IMAD.MOV.U32 R15, RZ, RZ, R4 ;  /* 0x000000ffff0f7224 */ /* 0x000fe200078e0004 */
[----:B------:R-:W-:Y:S01]  /*9f30*/  SHF.R.U32.HI R9, RZ, 0x10, R5 ;  /* 0x00000010ff097819 */ /* 0x000fe20000011605 */
[--C-:B------:R-:W-:Y:S01]  /*9f40*/  IMAD.MOV.U32 R10, RZ, RZ, R7.reuse ;  /* 0x000000ffff0a7224 */ /* 0x100fe200078e0007 */
[--C-:B------:R-:W-:Y:S01]  /*9f50*/  SHF.R.U64 R8, R6, 0x10, R7.reuse ;  /* 0x0000001006087819 */ /* 0x100fe20000001207 */
[----:B------:R-:W-:Y:S01]  /*9f60*/  IMAD.MOV.U32 R11, RZ, RZ, R6 ;  /* 0x000000ffff0b7224 */ /* 0x000fe200078e0006 */
[----:B------:R-:W-:Y:S01]  /*9f70*/  SHF.R.U32.HI R5, RZ, 0x10, R7 ;  /* 0x00000010ff057819 */ /* 0x000fe20000011607 */
[----:B------:R-:W-:Y:S01]  /*9f80*/  IMAD.MOV.U32 R7, RZ, RZ, R2 ;  /* 0x000000ffff077224 */ /* 0x000fe200078e0002 */
[----:B------:R-:W-:Y:S01]  /*9f90*/  SHF.R.U64 R4, R2, 0x10, R3 ;  /* 0x0000001002047819 */ /* 0x000fe20000001203 */
[----:B------:R-:W-:Y:S01]  /*9fa0*/  IMAD R2, R25, -0x80, R19 ;  /* 0xffffff8019027824 */ /* 0x000fe200078e0213 */
[----:B------:R-:W-:Y:S01]  /*9fb0*/  PRMT R18, R16, 0x5410, R18 ;  /* 0x0000541010127816 */ /* 0x000fe20000000012 */
[--C-:B------:R-:W-:Y:S01]  /*9fc0*/  IMAD.MOV.U32 R6, RZ, RZ, R3.reuse ;  /* 0x000000ffff067224 */ /* 0x100fe200078e0003 */
[----:B------:R-:W-:Y:S01]  /*9fd0*/  SHF.R.U32.HI R0, RZ, 0x10, R3 ;  /* 0x00000010ff007819 */ /* 0x000fe20000011603 */
[----:B------:R-:W-:-:S04]  /*9fe0*/  DEPBAR.LE SB0, 0x1 ;  /* 0x000080400000791a */ /* 0x000fc80000000000 */
[----:B------:R-:W-:Y:S01]  /*9ff0*/  IMNMX R16, R2, 0x80, PT ;  /* 0x0000008002107817 */ /* 0x000fe20003800200 */
[----:B------:R-:W-:Y:S01]  /*a000*/  BSSY B1, `(.L_x_308) ;  /* 0x000005d000017945 */ /* 0x000fe20003800000 */
[----:B------:R-:W-:Y:S01]  /*a010*/  PRMT R20, R17, 0x5410, R4 ;  /* 0x0000541011147816 */ /* 0x000fe20000000004 */
[----:B------:R-:W-:Y:S01]  /*a020*/  BAR.SYNC.DEFER_BLOCKING 0x0 ;  /* 0x0000000000007b1d */ /* 0x000fe20000010000 */
[----:B------:R-:W-:Y:S02]  /*a030*/  ISETP.GE.AND P0, PT, R229, R16, PT ;  /* 0x00000010e500720c */ /* 0x000fe40003f06270 */
[----:B------:R-:W-:Y:S02]  /*a040*/  PRMT R22, R12, 0x5410, R15 ;  /* 0x000054100c167816 */ /* 0x000fe4000000000f */
[----:B------:R-:W-:Y:S02]  /*a050*/  PRMT R19, R13, 0x5410, R7 ;  /* 0x000054100d137816 */ /* 0x000fe40000000007 */
[----:B------:R-:W-:-:S02]  /*a060*/  PRMT R23, R9, 0x5410, R14 ;  /* 0x0000541009177816 */ /* 0x000fc4000000000e */
[----:B------:R-:W-:Y:S02]  /*a070*/  PRMT R15, R11, 0x5410, R8 ;  /* 0x000054100b0f7816 */ /* 0x000fe40000000008 */
[----:B------:R-:W-:Y:S02]  /*a080*/  PRMT R17, R5, 0x5410, R10 ;  /* 0x0000541005117816 */ /* 0x000fe4000000000a */
[----:B------:R-:W-:Y:S01]  /*a090*/  PRMT R21, R0, 0x5410, R6 ;  /* 0x0000541000157816 */ /* 0x000fe20000000006 */
[----:B------:R-:W-:Y:S05]  /*a0a0*/  @P0 BRA `(.L_x_309) ;  /* 0x0000052000000947 */ /* 0x000fea0003800000 */
[----:B------:R-:W-:Y:S01]  /*a0b0*/  ISETP.GE.AND P0, PT, R24, c[0x0][0x27c], PT ;  /* 0x00009f0018007a0c */ /* 0x000fe20003f06270 */
[----:B------:R-:W-:-:S12]  /*a0c0*/  BSSY B0, `(.L_x_310) ;  /* 0x0000028000007945 */ /* 0x000fd80003800000 */
[----:B------:R-:W-:Y:S05]  /*a0d0*/  @P0 BRA `(.L_x_311) ;  /* 0x0000026000000947 */ /* 0x000fea0003800000 */
[----:B------:R-:W1:Y:S01]  /*a0e0*/  LDS.128 R4, [R208+0x100] ;  /* 0x00010000d0047984 */ /* 0x000e620000000c00 */
[--C-:B------:R-:W-:Y:S02]  /*a0f0*/  HADD2.F32 R9, -RZ, R15.reuse.H0_H0 ;  /* 0x2000000fff097230 */ /* 0x100fe40000004100 */
[----:B------:R-:W-:Y:S02]  /*a100*/  HADD2.F32 R0, -RZ, R15.H1_H1 ;  /* 0x3000000fff007230 */ /* 0x000fe40000004100 */
[--C-:B------:R-:W-:Y:S02]  /*a110*/  HADD2.F32 R3, -RZ, R18.reuse.H1_H1 ;  /* 0x30000012ff037230 */ /* 0x100fe40000004100 */
[----:B------:R-:W-:Y:S02]  /*a120*/  HADD2.F32 R2, -RZ, R18.H0_H0 ;  /* 0x20000012ff027230 */ /* 0x000fe40000004100 */
[--C-:B-1----:R-:W-:Y:S02]  /*a130*/  HADD2.F32 R10, -RZ, R4.reuse.H0_H0 ;  /* 0x20000004ff0a7230 */ /* 0x102fe40000004100 */
[----:B------:R-:W-:-:S02]  /*a140*/  HADD2.F32 R8, -RZ, R4.H1_H1 ;  /* 0x30000004ff087230 */ /* 0x000fc40000004100 */
[--C-:B------:R-:W-:Y:S01]  /*a150*/  HADD2.F32 R4, -RZ, R5.reuse.H0_H0 ;  /* 0x20000005ff047230 */ /* 0x100fe20000004100 */
[-C--:B------:R-:W-:Y:S01]  /*a160*/  FMUL.FTZ R13, R10, R9.reuse ;  /* 0x000000090a0d7220 */ /* 0x080fe20000410000 */
[----:B------:R-:W-:Y:S01]  /*a170*/  HADD2.F32 R5, -RZ, R5.H1_H1 ;  /* 0x30000005ff057230 */ /* 0x000fe20000004100 */
[C---:B------:R-:W-:Y:S01]  /*a180*/  FMUL.FTZ R14, R8.reuse, R9 ;  /* 0x00000009080e7220 */ /* 0x040fe20000410000 */
[--C-:B------:R-:W-:Y:S01]  /*a190*/  HADD2.F32 R12, -RZ, R6.reuse.H0_H0 ;  /* 0x20000006ff0c7230 */ /* 0x100fe20000004100 */
[-C--:B------:R-:W-:Y:S01]  /*a1a0*/  FFMA.FTZ R13, R8, R3.reuse, R13 ;  /* 0x00000003080d7223 */ /* 0x080fe2000001000d */
[----:B------:R-:W-:Y:S01]  /*a1b0*/  HADD2.F32 R6, -RZ, R6.H1_H1 ;  /* 0x30000006ff067230 */ /* 0x000fe20000004100 */
[CC--:B------:R-:W-:Y:S01]  /*a1c0*/  FMUL.FTZ R9, R5.reuse, R0.reuse ;  /* 0x0000000005097220 */ /* 0x0c0fe20000410000 */
[--C-:B------:R-:W-:Y:S01]  /*a1d0*/  HADD2.F32 R11, -RZ, R7.reuse.H0_H0 ;  /* 0x20000007ff0b7230 */ /* 0x100fe20000004100 */
[----:B------:R-:W-:Y:S01]  /*a1e0*/  FMUL.FTZ R0, R4, R0 ;  /* 0x0000000004007220 */ /* 0x000fe20000410000 */
[----:B------:R-:W-:Y:S01]  /*a1f0*/  HADD2.F32 R7, -RZ, R7.H1_H1 ;  /* 0x30000007ff077230 */ /* 0x000fe20000004100 */
[----:B------:R-:W-:Y:S01]  /*a200*/  FFMA.FTZ R14, R10, R3, -R14 ;  /* 0x000000030a0e7223 */ /* 0x000fe2000001080e */
[----:B------:R-:W-:Y:S01]  /*a210*/  HADD2.F32 R3, -RZ, R20.H0_H0 ;  /* 0x20000014ff037230 */ /* 0x000fe20000004100 */
[-C--:B------:R-:W-:Y:S01]  /*a220*/  FFMA.FTZ R10, R4, R2.reuse, -R9 ;  /* 0x00000002040a7223 */ /* 0x080fe20000010809 */
[--C-:B------:R-:W-:Y:S01]  /*a230*/  HADD2.F32 R4, -RZ, R17.reuse.H1_H1 ;  /* 0x30000011ff047230 */ /* 0x100fe20000004100 */
[----:B------:R-:W-:Y:S01]  /*a240*/  FFMA.FTZ R9, R5, R2, R0 ;  /* 0x0000000205097223 */ /* 0x000fe20000010000 */
[----:B------:R-:W-:-:S02]  /*a250*/  HADD2.F32 R0, -RZ, R17.H0_H0 ;  /* 0x20000011ff007230 */ /* 0x000fc40000004100 */
[----:B------:R-:W-:Y:S01]  /*a260*/  HADD2.F32 R2, -RZ, R19.H0_H0 ;  /* 0x20000013ff027230 */ /* 0x000fe20000004100 */
[-C--:B------:R-:W-:Y:S02]  /*a270*/  FMUL.FTZ R8, R6, R4.reuse ;  /* 0x0000000406087220 */ /* 0x080fe40000410000 */
[C---:B------:R-:W-:Y:S02]  /*a280*/  FMUL.FTZ R5, R12.reuse, R4 ;  /* 0x000000040c057220 */ /* 0x040fe40000410000 */
[-C--:B------:R-:W-:Y:S02]  /*a290*/  FMUL.FTZ R4, R7, R0.reuse ;  /* 0x0000000007047220 */ /* 0x080fe40000410000 */
[----:B------:R-:W-:Y:S02]  /*a2a0*/  FMUL.FTZ R0, R11, R0 ;  /* 0x000000000b007220 */ /* 0x000fe40000410000 */
[-C--:B------:R-:W-:Y:S02]  /*a2b0*/  FFMA.FTZ R8, R12, R3.reuse, -R8 ;  /* 0x000000030c087223 */ /* 0x080fe40000010808 */
[----:B------:R-:W-:Y:S01]  /*a2c0*/  FFMA.FTZ R6, R6, R3, R5 ;  /* 0x0000000306067223 */ /* 0x000fe20000010005 */
[----:B------:R-:W-:Y:S01]  /*a2d0*/  F2FP.PACK_AB R5, R9, R10 ;  /* 0x0000000a0905723e */ /* 0x000fe200000000ff */
[----:B------:R-:W-:Y:S01]  /*a2e0*/  FFMA.FTZ R3, R11, R2, -R4 ;  /* 0x000000020b037223 */ /* 0x000fe20000010804 */
[----:B------:R-:W-:Y:S01]  /*a2f0*/  F2FP.PACK_AB R4, R13, R14 ;  /* 0x0000000e0d04723e */ /* 0x000fe200000000ff */
[----:B------:R-:W-:Y:S01]  /*a300*/  FFMA.FTZ R0, R7, R2, R0 ;  /* 0x0000000207007223 */ /* 0x000fe20000010000 */
[----:B------:R-:W-:-:S04]  /*a310*/  F2FP.PACK_AB R6, R6, R8 ;  /* 0x000000080606723e */ /* 0x000fc800000000ff */
[----:B------:R-:W-:-:S05]  /*a320*/  F2FP.PACK_AB R7, R0, R3 ;  /* 0x000000030007723e */ /* 0x000fca00000000ff */
[----:B------:R1:W-:Y:S02]  /*a330*/  STS.128 [R208+0x100], R4 ;  /* 0x00010004d0007388 */ /* 0x0003e40000000c00 */
.L_x_311:
[----:B------:R-:W-:Y:S05]  /*a340*/  BSYNC B0 ;  /* 0x0000000000007941 */ /* 0x000fea0003800000 */
.L_x_310:
[----:B------:R-:W-:-:S13]  /*a350*/  ISETP.GE.AND P0, PT, R68, c[0x0][0x27c], PT ;  /* 0x00009f0044007a0c */ /* 0x000fda0003f06270 */
[----:B------:R-:W-:Y:S05]  /*a360*/  @P0 BRA `(.L_x_309) ;  /* 0x0000026000000947 */ /* 0x000fea0003800000 */
[----:B-1----:R-:W1:Y:S01]  /*a370*/  LDS.128 R4, [R208+0x4100] ;  /* 0x00410000d0047984 */ /* 0x002e620000000c00 */
[----:B------:R-:W-:Y:S02]  /*a380*/  HADD2.F32 R9, -RZ, R19.H1_H1 ;  /* 0x30000013ff097230 */ /* 0x000fe40000004100 */
        /* <DEDUP_REMOVED lines=17> */
[----:B------:R-:W-:Y:S01]  /*a4a0*/  HADD2.F32 R3, -RZ, R23.H1_H1 ;  /* 0x30000017ff037230 */ /* 0x000fe20000004100 */
        /* <DEDUP_REMOVED lines=18> */
.L_x_309:
[----:B------:R-:W-:Y:S05]  /*a5d0*/  BSYNC B1 ;  /* 0x0000000000017941 */ /* 0x000fea0003800000 */
.L_x_308:
[----:B------:R-:W-:Y:S01]  /*a5e0*/  IADD3 R0, R229, 0x20, RZ ;  /* 0x00000020e5007810 */ /* 0x000fe20007ffe0ff */
[----:B------:R-:W-:Y:S03]  /*a5f0*/  BSSY B1, `(.L_x_312) ;  /* 0x0000055000017945 */ /* 0x000fe60003800000 */
[----:B------:R-:W-:-:S13]  /*a600*/  ISETP.GE.AND P0, PT, R0, R16, PT ;  /* 0x000000100000720c */ /* 0x000fda0003f06270 */
[----:B------:R-:W-:Y:S05]  /*a610*/  @P0 BRA `(.L_x_313) ;  /* 0x0000052000000947 */ /* 0x000fea0003800000 */
[----:B------:R-:W-:Y:S01]  /*a620*/  ISETP.GE.AND P0, PT, R24, c[0x0][0x27c], PT ;  /* 0x00009f0018007a0c */ /* 0x000fe20003f06270 */
[----:B------:R-:W-:-:S12]  /*a630*/  BSSY B0, `(.L_x_314) ;  /* 0x0000028000007945 */ /* 0x000fd80003800000 */
[----:B------:R-:W-:Y:S05]  /*a640*/  @P0 BRA `(.L_x_315) ;  /* 0x0000026000000947 */ /* 0x000fea0003800000 */
[----:B-1----:R-:W1:Y:S01]  /*a650*/  LDS.128 R4, [R208+0x1100] ;  /* 0x00110000d0047984 */ /* 0x002e620000000c00 */
[--C-:B------:R-:W-:Y:S02]  /*a660*/  HADD2.F32 R9, -RZ, R15.reuse.H0_H0 ;  /* 0x2000000fff097230 */ /* 0x100fe40000004100 */
[----:B------:R-:W-:Y:S02]  /*a670*/  HADD2.F32 R0, -RZ, R15.H1_H1 ;  /* 0x3000000fff007230 */ /* 0x000fe40000004100 */
[--C-:B------:R-:W-:Y:S02]  /*a680*/  HADD2.F32 R3, -RZ, R18.reuse.H1_H1 ;  /* 0x30000012ff037230 */ /* 0x100fe40000004100 */
[----:B------:R-:W-:Y:S02]  /*a690*/  HADD2.F32 R2, -RZ, R18.H0_H0 ;  /* 0x20000012ff027230 */ /* 0x000fe40000004100 */
[--C-:B-1----:R-:W-:Y:S02]  /*a6a0*/  HADD2.F32 R10, -RZ, R4.reuse.H0_H0 ;  /* 0x20000004ff0a7230 */ /* 0x102fe40000004100 */
[----:B------:R-:W-:-:S02]  /*a6b0*/  HADD2.F32 R8, -RZ, R4.H1_H1 ;  /* 0x30000004ff087230 */ /* 0x000fc40000004100 */
[--C-:B------:R-:W-:Y:S01]  /*a6c0*/  HADD2.F32 R4, -RZ, R5.reuse.H0_H0 ;  /* 0x20000005ff047230 */ /* 0x100fe20000004100 */
[C---:B------:R-:W-:Y:S01]  /*a6d0*/  FMUL.FTZ R13, R9.reuse, R10 ;  /* 0x0000000a090d7220 */ /* 0x040fe20000410000 */
[----:B------:R-:W-:Y:S01]  /*a6e0*/  HADD2.F32 R5, -RZ, R5.H1_H1 ;  /* 0x30000005ff057230 */ /* 0x000fe20000004100 */
[-C--:B------:R-:W-:Y:S01]  /*a6f0*/  FMUL.FTZ R14, R9, R8.reuse ;  /* 0x00000008090e7220 */ /* 0x080fe20000410000 */
[--C-:B------:R-:W-:Y:S01]  /*a700*/  HADD2.F32 R12, -RZ, R6.reuse.H0_H0 ;  /* 0x20000006ff0c7230 */ /* 0x100fe20000004100 */
[C---:B------:R-:W-:Y:S01]  /*a710*/  FFMA.FTZ R13, R3.reuse, R8, R13 ;  /* 0x00000008030d7223 */ /* 0x040fe2000001000d */
[----:B------:R-:W-:Y:S01]  /*a720*/  HADD2.F32 R6, -RZ, R6.H1_H1 ;  /* 0x30000006ff067230 */ /* 0x000fe20000004100 */
[CC--:B------:R-:W-:Y:S01]  /*a730*/  FMUL.FTZ R9, R0.reuse, R5.reuse ;  /* 0x0000000500097220 */ /* 0x0c0fe20000410000 */
[--C-:B------:R-:W-:Y:S01]  /*a740*/  HADD2.F32 R11, -RZ, R7.reuse.H0_H0 ;  /* 0x20000007ff0b7230 */ /* 0x100fe20000004100 */
[----:B------:R-:W-:Y:S01]  /*a750*/  FMUL.FTZ R0, R0, R4 ;  /* 0x0000000400007220 */ /* 0x000fe20000410000 */
[----:B------:R-:W-:Y:S01]  /*a760*/  HADD2.F32 R7, -RZ, R7.H1_H1 ;  /* 0x30000007ff077230 */ /* 0x000fe20000004100 */
[----:B------:R-:W-:Y:S01]  /*a770*/  FFMA.FTZ R14, R3, R10, -R14 ;  /* 0x0000000a030e7223 */ /* 0x000fe2000001080e */
[----:B------:R-:W-:Y:S01]  /*a780*/  HADD2.F32 R3, -RZ, R20.H0_H0 ;  /* 0x20000014ff037230 */ /* 0x000fe20000004100 */
[C---:B------:R-:W-:Y:S01]  /*a790*/  FFMA.FTZ R10, R2.reuse, R4, -R9 ;  /* 0x00000004020a7223 */ /* 0x040fe20000010809 */
[--C-:B------:R-:W-:Y:S01]  /*a7a0*/  HADD2.F32 R4, -RZ, R17.reuse.H1_H1 ;  /* 0x30000011ff047230 */ /* 0x100fe20000004100 */
[----:B------:R-:W-:Y:S01]  /*a7b0*/  FFMA.FTZ R9, R2, R5, R0 ;  /* 0x0000000502097223 */ /* 0x000fe20000010000 */
[----:B------:R-:W-:-:S02]  /*a7c0*/  HADD2.F32 R0, -RZ, R17.H0_H0 ;  /* 0x20000011ff007230 */ /* 0x000fc40000004100 */
[----:B------:R-:W-:Y:S01]  /*a7d0*/  HADD2.F32 R2, -RZ, R19.H0_H0 ;  /* 0x20000013ff027230 */ /* 0x000fe20000004100 */
[C---:B------:R-:W-:Y:S02]  /*a7e0*/  FMUL.FTZ R8, R4.reuse, R6 ;  /* 0x0000000604087220 */ /* 0x040fe40000410000 */
[-C--:B------:R-:W-:Y:S02]  /*a7f0*/  FMUL.FTZ R5, R4, R12.reuse ;  /* 0x0000000c04057220 */ /* 0x080fe40000410000 */
[C---:B------:R-:W-:Y:S02]  /*a800*/  FMUL.FTZ R4, R0.reuse, R7 ;  /* 0x0000000700047220 */ /* 0x040fe40000410000 */
[-C--:B------:R-:W-:Y:S02]  /*a810*/  FMUL.FTZ R0, R0, R11.reuse ;  /* 0x0000000b00007220 */ /* 0x080fe40000410000 */
[C---:B------:R-:W-:Y:S02]  /*a820*/  FFMA.FTZ R8, R3.reuse, R12, -R8 ;  /* 0x0000000c03087223 */ /* 0x040fe40000010808 */
[----:B------:R-:W-:Y:S01]  /*a830*/  FFMA.FTZ R6, R3, R6, R5 ;  /* 0x0000000603067223 */ /* 0x000fe20000010005 */
[----:B------:R-:W-:Y:S01]  /*a840*/  F2FP.PACK_AB R5, R9, R10 ;  /* 0x0000000a0905723e */ /* 0x000fe200000000ff */
[C---:B------:R-:W-:Y:S01]  /*a850*/  FFMA.FTZ R3, R2.reuse, R11, -R4 ;  /* 0x0000000b02037223 */ /* 0x040fe20000010804 */
[----:B------:R-:W-:Y:S01]  /*a860*/  F2FP.PACK_AB R4, R13, R14 ;  /* 0x0000000e0d04723e */ /* 0x000fe200000000ff */
[----:B------:R-:W-:Y:S01]  /*a870*/  FFMA.FTZ R0, R2, R7, R0 ;  /* 0x0000000702007223 */ /* 0x000fe20000010000 */
[----:B------:R-:W-:-:S04]  /*a880*/  F2FP.PACK_AB R6, R6, R8 ;  /* 0x000000080606723e */ /* 0x000fc800000000ff */
[----:B------:R-:W-:-:S05]  /*a890*/  F2FP.PACK_AB R7, R0, R3 ;  /* 0x000000030007723e */ /* 0x000fca00000000ff */
[----:B------:R1:W-:Y:S02]  /*a8a0*/  STS.128 [R208+0x1100], R4 ;  /* 0x00110004d0007388 */ /* 0x0003e40000000c00 */
.L_x_315:
[----:B------:R-:W-:Y:S05]  /*a8b0*/  BSYNC B0 ;  /* 0x0000000000007941 */ /* 0x000fea0003800000 */
.L_x_314:
        /* <DEDUP_REMOVED lines=21> */
[----:B------:R-:W-:Y:S01]  /*aa10*/  HADD2.F32 R3, -RZ, R23.H1_H1 ;  /* 0x30000017ff037230 */ /* 0x000fe20000004100 */
        /* <DEDUP_REMOVED lines=18> */
.L_x_313:
[----:B------:R-:W-:Y:S05]  /*ab40*/  BSYNC B1 ;  /* 0x0000000000017941 */ /* 0x000fea0003800000 */
.L_x_312:
        /* <DEDUP_REMOVED lines=45> */
.L_x_319:
[----:B------:R-:W-:Y:S05]  /*ae20*/  BSYNC B0 ;  /* 0x0000000000007941 */ /* 0x000fea0003800000 */
.L_x_318:
        /* <DEDUP_REMOVED lines=40> */
.L_x_317:
[----:B------:R-:W-:Y:S05]  /*b0b0*/  BSYNC B1 ;  /* 0x0000000000017941 */ /* 0x000fea0003800000 */
.L_x_316:
[----:B------:R-:W-:-:S04]  /*b0c0*/  IADD3 R0, R229, 0x60, RZ ;  /* 0x00000060e5007810 */ /* 0x000fc80007ffe0ff */
        /* <DEDUP_REMOVED lines=43> */
.L_x_322:
[----:B------:R-:W-:Y:S05]  /*b380*/  BSYNC B0 ;  /* 0x0000000000007941 */ /* 0x000fea0003800000 */
.L_x_321:
        /* <DEDUP_REMOVED lines=39> */
[----:B------:R1:W-:Y:S01]  /*b600*/  STS.128 [R208+0x7100], R4 ;  /* 0x00710004d0007388 */ /* 0x0003e20000000c00 */
[----:B------:R-:W-:Y:S05]  /*b610*/  BRA `(.L_x_320) ;  /* 0x00001b3000007947 */ /* 0x000fea0003800000 */
.L_x_305:
[----:B------:R-:W1:Y:S01]  /*b620*/  SHFL.IDX PT, R16, R0, RZ, 0x181f ;  /* 0x00181fff00107589 */ /* 0x000e6200000e0000 */
[----:B------:R-:W-:Y:S01]  /*b630*/  BSSY B0, `(.L_x_323) ;  /* 0x0000014000007945 */ /* 0x000fe20003800000 */
[----:B------:R-:W-:Y:S01]  /*b640*/  CS2R R4, SRZ ;  /* 0x0000000000047805 */ /* 0x000fe2000001ff00 */
[----:B------:R-:W-:Y:S01]  /*b650*/  CS2R R10, SRZ ;  /* 0x00000000000a7805 */ /* 0x000fe2000001ff00 */
[----:B------:R-:W2:Y:S01]  /*b660*/  SHFL.IDX PT, R14, R6, RZ, 0x181f ;  /* 0x00181fff060e7589 */ /* 0x000ea200000e0000 */
[----:B------:R-:W-:-:S03]  /*b670*/  CS2R R8, SRZ ;  /* 0x0000000000087805 */ /* 0x000fc6000001ff00 */
[----:B------:R-:W3:Y:S04]  /*b680*/  SHFL.IDX PT, R15, R2, RZ, 0x181f ;  /* 0x00181fff020f7589 */ /* 0x000ee800000e0000 */
[----:B------:R4:W1:Y:S02]  /*b690*/  SHFL.IDX PT, R3, R7, RZ, 0x181f ;  /* 0x00181fff07037589 */ /* 0x00086400000e0000 */
[----:B----4-:R-:W-:Y:S01]  /*b6a0*/  CS2R R6, SRZ ;  /* 0x0000000000067805 */ /* 0x010fe2000001ff00 */
[----:B------:R-:W-:Y:S05]  /*b6b0*/  @P5 BRA `(.L_x_324) ;  /* 0x000000b000005947 */ /* 0x000fea0003800000 */
[C---:B-123--:R-:W-:Y:S01]  /*b6c0*/  ISETP.GE.AND P0, PT, R36.reuse, c[0x0][0x27c], PT ;  /* 0x00009f0024007a0c */ /* 0x04efe20003f06270 */
[C---:B------:R-:W-:Y:S01]  /*b6d0*/  IMAD.SHL.U32 R2, R36.reuse, 0x2, RZ ;  /* 0x0000000224027824 */ /* 0x040fe200078e00ff */
[----:B------:R-:W-:Y:S01]  /*b6e0*/  SHF.L.U64.HI R0, R36, 0x1, R13 ;  /* 0x0000000124007819 */ /* 0x000fe2000001020d */
[----:B------:R-:W-:-:S03]  /*b6f0*/  CS2R R6, SRZ ;  /* 0x0000000000067805 */ /* 0x000fc6000001ff00 */
[-C--:B------:R-:W-:Y:S02]  /*b700*/  IADD3 R12, P2, R14, R2.reuse, RZ ;  /* 0x000000020e0c7210 */ /* 0x080fe40007f5e0ff */
[----:B------:R-:W-:-:S03]  /*b710*/  IADD3 R2, P1, R3, R2, RZ ;  /* 0x0000000203027210 */ /* 0x000fc60007f3e0ff */
[--C-:B------:R-:W-:Y:S02]  /*b720*/  IMAD.X R13, R16, 0x1, R0.reuse, P2 ;  /* 0x00000001100d7824 */ /* 0x100fe400010e0600 */
[----:B------:R-:W-:Y:S01]  /*b730*/  IMAD.X R3, R15, 0x1, R0, P1 ;  /* 0x000000010f037824 */ /* 0x000fe200008e0600 */
[----:B------:R-:W-:Y:S05]  /*b740*/  @P0 BRA `(.L_x_324) ;  /* 0x0000002000000947 */ /* 0x000fea0003800000 */
[----:B------:R1:W5:Y:S04]  /*b750*/  LD.E.128 R8, [R12.64] ;  /* 0x0000000a0c087980 */ /* 0x000368000c101d00 */
[----:B------:R1:W5:Y:S02]  /*b760*/  LD.E.128 R4, [R2.64] ;  /* 0x0000000a02047980 */ /* 0x000364000c101d00 */
.L_x_324:
[----:B-123--:R-:W-:Y:S05]  /*b770*/  BSYNC B0 ;  /* 0x0000000000007941 */ /* 0x00efea0003800000 */
.L_x_323:
[--C-:B-----5:R-:W-:Y:S01]  /*b780*/  SHF.R.U32.HI R2, RZ, 0x10, R9.reuse ;  /* 0x00000010ff027819 */ /* 0x120fe20000011609 */
[----:B------:R-:W-:Y:S01]  /*b790*/  IMAD.MOV.U32 R17, RZ, RZ, R9 ;  /* 0x000000ffff117224 */ /* 0x000fe200078e0009 */
[--C-:B------:R-:W-:Y:S01]  /*b7a0*/  SHF.R.U64 R13, R10, 0x10, R11.reuse ;  /* 0x000000100a0d7819 */ /* 0x100fe2000000120b */
[----:B------:R-:W-:Y:S01]  /*b7b0*/  IMAD.MOV.U32 R15, RZ, RZ, R10 ;  /* 0x000000ffff0f7224 */ /* 0x000fe200078e000a */
[----:B------:R-:W-:Y:S01]  /*b7c0*/  ISETP.GE.AND P0, PT, R36, c[0x0][0x27c], PT ;  /* 0x00009f0024007a0c */ /* 0x000fe20003f06270 */
[----:B------:R-:W-:Y:S01]  /*b7d0*/  IMAD.MOV.U32 R14, RZ, RZ, R11 ;  /* 0x000000ffff0e7224 */ /* 0x000fe200078e000b */
[----:B------:R-:W-:Y:S01]  /*b7e0*/  PRMT R47, R2, 0x5410, R13 ;  /* 0x00005410022f7816 */ /* 0x000fe2000000000d */
[----:B------:R-:W-:Y:S01]  /*b7f0*/  IMAD R2, R25, -0x80, R19 ;  /* 0xffffff8019027824 */ /* 0x000fe200078e0213 */
[----:B------:R-:W-:Y:S01]  /*b800*/  SHF.R.U64 R16, R8, 0x10, R9 ;  /* 0x0000001008107819 */ /* 0x000fe20000001209 */
[----:B------:R-:W-:Y:S01]  /*b810*/  IMAD.MOV.U32 R12, RZ, RZ, R4 ;  /* 0x000000ffff0c7224 */ /* 0x000fe200078e0004 */
[----:B------:R-:W-:Y:S01]  /*b820*/  SHF.R.U32.HI R10, RZ, 0x10, R11 ;  /* 0x00000010ff0a7819 */ /* 0x000fe2000001160b */
[----:B------:R-:W-:Y:S01]  /*b830*/  IMAD.MOV.U32 R18, RZ, RZ, R8 ;  /* 0x000000ffff127224 */ /* 0x000fe200078e0008 */
[----:B------:R-:W-:Y:S01]  /*b840*/  IMNMX R40, R2, 0x80, PT ;  /* 0x0000008002287817 */ /* 0x000fe20003800200 */
[--C-:B------:R-:W-:Y:S01]  /*b850*/  IMAD.MOV.U32 R11, RZ, RZ, R5.reuse ;  /* 0x000000ffff0b7224 */ /* 0x100fe200078e0005 */
[----:B------:R-:W-:Y:S01]  /*b860*/  SHF.R.U64 R9, R4, 0x10, R5 ;  /* 0x0000001004097819 */ /* 0x000fe20000001205 */
[----:B------:R-:W-:Y:S01]  /*b870*/  IMAD.MOV.U32 R8, RZ, RZ, R6 ;  /* 0x000000ffff087224 */ /* 0x000fe200078e0006 */
[----:B------:R-:W-:Y:S01]  /*b880*/  ISETP.GE.OR P1, PT, R229, R40, P0 ;  /* 0x00000028e500720c */ /* 0x000fe20000726670 */
[----:B------:R-:W-:-:S04]  /*b890*/  DEPBAR.LE SB0, 0x1 ;  /* 0x000080400000791a */ /* 0x000fc80000000000 */
[----:B------:R-:W-:Y:S01]  /*b8a0*/  SHF.R.U32.HI R4, RZ, 0x10, R5 ;  /* 0x00000010ff047819 */ /* 0x000fe20000011605 */
[--C-:B------:R-:W-:Y:S01]  /*b8b0*/  IMAD.MOV.U32 R5, RZ, RZ, R7.reuse ;  /* 0x000000ffff057224 */ /* 0x100fe200078e0007 */
[--C-:B------:R-:W-:Y:S01]  /*b8c0*/  SHF.R.U64 R3, R6, 0x10, R7.reuse ;  /* 0x0000001006037819 */ /* 0x100fe20000001207 */
[----:B------:R-:W-:Y:S01]  /*b8d0*/  BSSY B0, `(.L_x_325) ;  /* 0x0000062000007945 */ /* 0x000fe20003800000 */
[----:B------:R-:W-:Y:S02]  /*b8e0*/  SHF.R.U32.HI R0, RZ, 0x10, R7 ;  /* 0x00000010ff007819 */ /* 0x000fe40000011607 */
[----:B------:R-:W-:Y:S02]  /*b8f0*/  PRMT R43, R18, 0x5410, R8 ;  /* 0x00005410122b7816 */ /* 0x000fe40000000008 */
[----:B------:R-:W-:Y:S02]  /*b900*/  PRMT R45, R17, 0x5410, R0 ;  /* 0x00005410112d7816 */ /* 0x000fe40000000000 */
[----:B------:R-:W-:-:S02]  /*b910*/  PRMT R44, R3, 0x5410, R16 ;  /* 0x00005410032c7816 */ /* 0x000fc40000000010 */
[----:B------:R-:W-:Y:S02]  /*b920*/  PRMT R46, R15, 0x5410, R5 ;  /* 0x000054100f2e7816 */ /* 0x000fe40000000005 */
[----:B------:R-:W-:Y:S02]  /*b930*/  PRMT R48, R10, 0x5410, R14 ;  /* 0x000054100a307816 */ /* 0x000fe4000000000e */
[----:B------:R-:W-:Y:S02]  /*b940*/  PRMT R41, R12, 0x5410, R9 ;  /* 0x000054100c297816 */ /* 0x000fe40000000009 */
[----:B------:R-:W-:Y:S01]  /*b950*/  PRMT R42, R11, 0x5410, R4 ;  /* 0x000054100b2a7816 */ /* 0x000fe20000000004 */
[----:B------:R-:W-:Y:S06]  /*b960*/  BAR.SYNC.DEFER_BLOCKING 0x0 ;  /* 0x0000000000007b1d */ /* 0x000fec0000010000 */
[----:B------:R-:W-:Y:S05]  /*b970*/  @P1 BRA `(.L_x_326) ;  /* 0x0000057000001947 */ /* 0x000fea0003800000 */
[----:B------:R-:W-:Y:S01]  /*b980*/  MOV R0, c[0x0][0x27c] ;  /* 0x00009f0000007a02 */ /* 0x000fe20000000f00 */
[----:B------:R-:W1:Y:S01]  /*b990*/  LDS.128 R4, [R208+0x100] ;  /* 0x00010000d0047984 */ /* 0x000e620000000c00 */
[----:B------:R-:W-:-:S02]  /*b9a0*/  HADD2.F32 R13, -RZ, R43.H0_H0 ;  /* 0x2000002bff0d7230 */ /* 0x000fc40000004100 */
[----:B------:R-:W-:Y:S01]  /*b9b0*/  LEA.HI R0, R0, R249, RZ, 0x1d ;  /* 0x000000f900007211 */ /* 0x000fe200078fe8ff */
[----:B------:R-:W-:-:S03]  /*b9c0*/  HADD2.F32 R12, -RZ, R44.H1_H1 ;  /* 0x3000002cff0c7230 */ /* 0x000fc60000004100 */
[----:B------:R-:W-:Y:S02]  /*b9d0*/  SHF.R.S32.HI R3, RZ, 0x1f, R0 ;  /* 0x0000001fff037819 */ /* 0x000fe40000011400 */
[----:B------:R-:W-:Y:S02]  /*b9e0*/  SHF.L.U32 R2, R0, 0x3, RZ ;  /* 0x0000000300027819 */ /* 0x000fe400000006ff */
[----:B------:R-:W-:Y:S02]  /*b9f0*/  LEA.HI R0, R3, R0, RZ, 0x3 ;  /* 0x0000000003007211 */ /* 0x000fe400078f18ff */
[----:B------:R-:W-:Y:S02]  /*ba00*/  LOP3.LUT R2, R158, 0x38, R2, 0xf8, !PT ;  /* 0x000000389e027812 */ /* 0x000fe400078ef802 */
[----:B------:R-:W-:Y:S02]  /*ba10*/  SHF.L.U32 R0, R0, 0xa, RZ ;  /* 0x0000000a00007819 */ /* 0x000fe400000006ff */
[----:B------:R-:W-:-:S02]  /*ba20*/  LOP3.LUT R2, R2, R193, RZ, 0x3c, !PT ;  /* 0x000000c102027212 */ /* 0x000fc400078e3cff */
[----:B------:R-:W-:-:S04]  /*ba30*/  LOP3.LUT R0, R0, 0x7fffe000, RZ, 0xc0, !PT ;  /* 0x7fffe00000007812 */ /* 0x000fc800078ec0ff */
[----:B------:R-:W-:Y:S01]  /*ba40*/  IADD3 R0, R2, R0, R169 ;  /* 0x0000000002007210 */ /* 0x000fe20007ffe0a9 */
[----:B------:R-:W-:-:S03]  /*ba50*/  HADD2.F32 R2, -RZ, R41.H0_H0 ;  /* 0x20000029ff027230 */ /* 0x000fc60000004100 */
[----:B------:R-:W-:Y:S01]  /*ba60*/  SHF.L.U32 R28, R0, 0x1, RZ ;  /* 0x00000001001c7819 */ /* 0x000fe200000006ff */
[----:B------:R-:W-:-:S04]  /*ba70*/  HADD2.F32 R0, -RZ, R41.H1_H1 ;  /* 0x30000029ff007230 */ /* 0x000fc80000004100 */
[----:B------:R-:W2:Y:S01]  /*ba80*/  LDS.128 R8, [R28+0x100] ;  /* 0x000100001c087984 */ /* 0x000ea20000000c00 */
[--C-:B-1----:R-:W-:Y:S02]  /*ba90*/  HADD2.F32 R17, -RZ, R4.reuse.H0_H0 ;  /* 0x20000004ff117230 */ /* 0x102fe40000004100 */
[----:B------:R-:W-:Y:S02]  /*baa0*/  HADD2.F32 R16, -RZ, R4.H1_H1 ;  /* 0x30000004ff107230 */ /* 0x000fe40000004100 */
[--C-:B------:R-:W-:Y:S02]  /*bab0*/  HADD2.F32 R23, -RZ, R7.reuse.H0_H0 ;  /* 0x20000007ff177230 */ /* 0x100fe40000004100 */
[----:B------:R-:W-:Y:S01]  /*bac0*/  HADD2.F32 R22, -RZ, R7.H1_H1 ;  /* 0x30000007ff167230 */ /* 0x000fe20000004100 */
[----:B------:R-:W-:Y:S01]  /*bad0*/  FMUL.FTZ R7, R17, R2 ;  /* 0x0000000211077220 */ /* 0x000fe20000410000 */
[--C-:B------:R-:W-:Y:S02]  /*bae0*/  HADD2.F32 R19, -RZ, R5.reuse.H0_H0 ;  /* 0x20000005ff137230 */ /* 0x100fe40000004100 */
[----:B------:R-:W-:-:S02]  /*baf0*/  HADD2.F32 R18, -RZ, R5.H1_H1 ;  /* 0x30000005ff127230 */ /* 0x000fc40000004100 */
[----:B------:R-:W-:Y:S02]  /*bb00*/  HADD2.F32 R5, -RZ, R42.H0_H0 ;  /* 0x2000002aff057230 */ /* 0x000fe40000004100 */
[--C-:B------:R-:W-:Y:S02]  /*bb10*/  HADD2.F32 R21, -RZ, R6.reuse.H0_H0 ;  /* 0x20000006ff157230 */ /* 0x100fe40000004100 */
[----:B------:R-:W-:Y:S02]  /*bb20*/  HADD2.F32 R20, -RZ, R6.H1_H1 ;  /* 0x30000006ff147230 */ /* 0x000fe40000004100 */
[--C-:B--2---:R-:W-:Y:S02]  /*bb30*/  HADD2.F32 R4, -RZ, R8.reuse.H0_H0 ;  /* 0x20000008ff047230 */ /* 0x104fe40000004100 */
[----:B------:R-:W-:Y:S02]  /*bb40*/  HADD2.F32 R3, -RZ, R8.H1_H1 ;  /* 0x30000008ff037230 */ /* 0x000fe40000004100 */
[--C-:B------:R-:W-:Y:S01]  /*bb50*/  HADD2.F32 R15, -RZ, R11.reuse.H0_H0 ;  /* 0x2000000bff0f7230 */ /* 0x100fe20000004100 */
[----:B------:R-:W-:Y:S01]  /*bb60*/  FMUL.FTZ R33, R4, R2 ;  /* 0x0000000204217220 */ /* 0x000fe20000410000 */
[----:B------:R-:W-:Y:S01]  /*bb70*/  HADD2.F32 R14, -RZ, R11.H1_H1 ;  /* 0x3000000bff0e7230 */ /* 0x000fe20000004100 */
[----:B------:R-:W-:Y:S01]  /*bb80*/  FMUL.FTZ R2, R16, R0 ;  /* 0x0000000010027220 */ /* 0x000fe20000410000 */
[----:B------:R-:W-:Y:S01]  /*bb90*/  HADD2.F32 R6, -RZ, R9.H0_H0 ;  /* 0x20000009ff067230 */ /* 0x000fe20000004100 */
[----:B------:R-:W-:Y:S01]  /*bba0*/  FFMA.FTZ R38, R4, R13, R7 ;  /* 0x0000000d04267223 */ /* 0x000fe20000010007 */
[----:B------:R-:W-:Y:S01]  /*bbb0*/  HADD2.F32 R11, -RZ, R45.H0_H0 ;  /* 0x2000002dff0b7230 */ /* 0x000fe20000004100 */
[----:B------:R-:W-:Y:S01]  /*bbc0*/  FFMA.FTZ R35, R3, R12, R2 ;  /* 0x0000000c03237223 */ /* 0x000fe20000010002 */
[----:B------:R-:W-:Y:S01]  /*bbd0*/  HADD2.F32 R2, -RZ, R42.H1_H1 ;  /* 0x3000002aff027230 */ /* 0x000fe20000004100 */
[-C--:B------:R-:W-:Y:S01]  /*bbe0*/  FMUL.FTZ R4, R19, R5.reuse ;  /* 0x0000000513047220 */ /* 0x080fe20000410000 */
[----:B------:R-:W-:Y:S01]  /*bbf0*/  HADD2.F32 R9, -RZ, R9.H1_H1 ;  /* 0x30000009ff097230 */ /* 0x000fe20000004100 */
[----:B------:R-:W-:Y:S01]  /*bc00*/  FMUL.FTZ R32, R3, R0 ;  /* 0x0000000003207220 */ /* 0x000fe20000410000 */
[----:B------:R-:W-:Y:S01]  /*bc10*/  HADD2.F32 R0, -RZ, R43.H1_H1 ;  /* 0x3000002bff007230 */ /* 0x000fe20000004100 */
[C---:B------:R-:W-:Y:S01]  /*bc20*/  FMUL.FTZ R30, R6.reuse, R5 ;  /* 0x00000005061e7220 */ /* 0x040fe20000410000 */
[--C-:B------:R-:W-:Y:S01]  /*bc30*/  HADD2.F32 R7, -RZ, R47.reuse.H0_H0 ;  /* 0x2000002fff077230 */ /* 0x100fe20000004100 */
[----:B------:R-:W-:Y:S01]  /*bc40*/  FFMA.FTZ R34, R6, R11, R4 ;  /* 0x0000000b06227223 */ /* 0x000fe20000010004 */
[----:B------:R-:W-:Y:S01]  /*bc50*/  HADD2.F32 R8, -RZ, R10.H0_H0 ;  /* 0x2000000aff087230 */ /* 0x000fe20000004100 */
[----:B------:R-:W-:Y:S01]  /*bc60*/  FMUL.FTZ R5, R18, R2 ;  /* 0x0000000212057220 */ /* 0x000fe20000410000 */
[----:B------:R-:W-:Y:S01]  /*bc70*/  HADD2.F32 R6, -RZ, R46.H0_H0 ;  /* 0x2000002eff067230 */ /* 0x000fe20000004100 */
[-C--:B------:R-:W-:Y:S01]  /*bc80*/  FMUL.FTZ R4, R21, R0.reuse ;  /* 0x0000000015047220 */ /* 0x080fe20000410000 */
[----:B------:R-:W-:Y:S01]  /*bc90*/  HADD2.F32 R3, -RZ, R44.H0_H0 ;  /* 0x2000002cff037230 */ /* 0x000fe20000004100 */
[C---:B------:R-:W-:Y:S01]  /*bca0*/  FFMA.FTZ R31, R9.reuse, R7, R5 ;  /* 0x00000007091f7223 */ /* 0x040fe20000010005 */
[----:B------:R-:W-:Y:S01]  /*bcb0*/  HADD2.F32 R10, -RZ, R10.H1_H1 ;  /* 0x3000000aff0a7230 */ /* 0x000fe20000004100 */
[C---:B------:R-:W-:Y:S01]  /*bcc0*/  FMUL.FTZ R25, R8.reuse, R0 ;  /* 0x0000000008197220 */ /* 0x040fe20000410000 */
[----:B------:R-:W-:Y:S01]  /*bcd0*/  HADD2.F32 R5, -RZ, R47.H1_H1 ;  /* 0x3000002fff057230 */ /* 0x000fe20000004100 */
[----:B------:R-:W-:Y:S01]  /*bce0*/  FFMA.FTZ R29, R8, R6, R4 ;  /* 0x00000006081d7223 */ /* 0x000fe20000010004 */
[----:B------:R-:W-:Y:S01]  /*bcf0*/  HADD2.F32 R0, -RZ, R45.H1_H1 ;  /* 0x3000002dff007230 */ /* 0x000fe20000004100 */
[----:B------:R-:W-:Y:S01]  /*bd00*/  FMUL.FTZ R27, R9, R2 ;  /* 0x00000002091b7220 */ /* 0x000fe20000410000 */
[----:B------:R-:W-:Y:S01]  /*bd10*/  HADD2.F32 R2, -RZ, R46.H1_H1 ;  /* 0x3000002eff027230 */ /* 0x000fe20000004100 */
[----:B------:R-:W-:-:S02]  /*bd20*/  FMUL.FTZ R4, R20, R3 ;  /* 0x0000000314047220 */ /* 0x000fc40000410000 */
[C---:B------:R-:W-:Y:S01]  /*bd30*/  FMUL.FTZ R24, R10.reuse, R3 ;  /* 0x000000030a187220 */ /* 0x040fe20000410000 */
[--C-:B------:R-:W-:Y:S01]  /*bd40*/  HADD2.F32 R3, -RZ, R48.reuse.H0_H0 ;  /* 0x20000030ff037230 */ /* 0x100fe20000004100 */
[----:B------:R-:W-:Y:S01]  /*bd50*/  FFMA.FTZ R26, R10, R5, R4 ;  /* 0x000000050a1a7223 */ /* 0x000fe20000010004 */
[----:B------:R-:W-:Y:S01]  /*bd60*/  HADD2.F32 R4, -RZ, R48.H1_H1 ;  /* 0x30000030ff047230 */ /* 0x000fe20000004100 */
[----:B------:R-:W-:Y:S02]  /*bd70*/  FMUL.FTZ R9, R22, R0 ;  /* 0x0000000016097220 */ /* 0x000fe40000410000 */
[-C--:B------:R-:W-:Y:S02]  /*bd80*/  FMUL.FTZ R8, R23, R2.reuse ;  /* 0x0000000217087220 */ /* 0x080fe40000410000 */
[----:B------:R-:W-:Y:S02]  /*bd90*/  FMUL.FTZ R2, R15, R2 ;  /* 0x000000020f027220 */ /* 0x000fe40000410000 */
[----:B------:R-:W-:-:S02]  /*bda0*/  FMUL.FTZ R0, R14, R0 ;  /* 0x000000000e007220 */ /* 0x000fc40000410000 */
[----:B------:R-:W-:Y:S02]  /*bdb0*/  FFMA.FTZ R14, R14, R3, R9 ;  /* 0x000000030e0e7223 */ /* 0x000fe40000010009 */
[----:B------:R-:W-:Y:S02]  /*bdc0*/  FFMA.FTZ R15, R15, R4, R8 ;  /* 0x000000040f0f7223 */ /* 0x000fe40000010008 */
[----:B------:R-:W-:Y:S02]  /*bdd0*/  FFMA.FTZ R11, R19, R11, -R30 ;  /* 0x0000000b130b7223 */ /* 0x000fe4000001081e */
[----:B------:R-:W-:Y:S02]  /*bde0*/  FFMA.FTZ R9, R18, R7, -R27 ;  /* 0x0000000712097223 */ /* 0x000fe4000001081b */
[----:B------:R-:W-:Y:S02]  /*bdf0*/  FFMA.FTZ R13, R17, R13, -R33 ;  /* 0x0000000d110d7223 */ /* 0x000fe40000010821 */
[----:B------:R-:W-:Y:S01]  /*be00*/  FFMA.FTZ R8, R16, R12, -R32 ;  /* 0x0000000c10087223 */ /* 0x000fe20000010820 */
[----:B------:R-:W-:Y:S01]  /*be10*/  F2FP.PACK_AB R9, R9, R11 ;  /* 0x0000000b0909723e */ /* 0x000fe200000000ff */
[----:B------:R-:W-:Y:S01]  /*be20*/  FFMA.FTZ R10, R21, R6, -R25 ;  /* 0x00000006150a7223 */ /* 0x000fe20000010819 */
[----:B------:R-:W-:Y:S01]  /*be30*/  F2FP.PACK_AB R6, R26, R29 ;  /* 0x0000001d1a06723e */ /* 0x000fe200000000ff */
[----:B------:R-:W-:Y:S01]  /*be40*/  FFMA.FTZ R7, R20, R5, -R24 ;  /* 0x0000000514077223 */ /* 0x000fe20000010818 */
[----:B------:R-:W-:Y:S01]  /*be50*/  F2FP.PACK_AB R8, R8, R13 ;  /* 0x0000000d0808723e */ /* 0x000fe200000000ff */
[----:B------:R-:W-:Y:S01]  /*be60*/  FFMA.FTZ R2, R23, R4, -R2 ;  /* 0x0000000417027223 */ /* 0x000fe20000010802 */
[----:B------:R-:W-:Y:S01]  /*be70*/  F2FP.PACK_AB R4, R35, R38 ;  /* 0x000000262304723e */ /* 0x000fe200000000ff */
[----:B------:R-:W-:Y:S01]  /*be80*/  FFMA.FTZ R0, R22, R3, -R0 ;  /* 0x0000000316007223 */ /* 0x000fe20000010800 */
[----:B------:R-:W-:-:S02]  /*be90*/  F2FP.PACK_AB R10, R7, R10 ;  /* 0x0000000a070a723e */ /* 0x000fc400000000ff */
[----:B------:R-:W-:Y:S02]  /*bea0*/  F2FP.PACK_AB R5, R31, R34 ;  /* 0x000000221f05723e */ /* 0x000fe400000000ff */
[----:B------:R-:W-:Y:S02]  /*beb0*/  F2FP.PACK_AB R11, R0, R2 ;  /* 0x00000002000b723e */ /* 0x000fe400000000ff */
[----:B------:R-:W-:-:S03]  /*bec0*/  F2FP.PACK_AB R7, R14, R15 ;  /* 0x0000000f0e07723e */ /* 0x000fc600000000ff */
[----:B------:R1:W-:Y:S04]  /*bed0*/  STS.128 [R208+0x100], R8 ;  /* 0x00010008d0007388 */ /* 0x0003e80000000c00 */
[----:B------:R1:W-:Y:S02]  /*bee0*/  STS.128 [R28+0x100], R4 ;  /* 0x000100041c007388 */ /* 0x0003e40000000c00 */
.L_x_326:
[----:B------:R-:W-:Y:S05]  /*bef0*/  BSYNC B0 ;  /* 0x0000000000007941 */ /* 0x000fea0003800000 */
.L_x_325:
[----:B------:R-:W-:Y:S01]  /*bf00*/  IADD3 R0, R229, 0x20, RZ ;  /* 0x00000020e5007810 */ /* 0x000fe20007ffe0ff */
[----:B------:R-:W-:Y:S03]  /*bf10*/  BSSY B0, `(.L_x_327) ;  /* 0x000005d000007945 */ /* 0x000fe60003800000 */
[----:B------:R-:W-:-:S13]  /*bf20*/  ISETP.GE.OR P1, PT, R0, R40, P0 ;  /* 0x000000280000720c */ /* 0x000fda0000726670 */
[----:B------:R-:W-:Y:S05]  /*bf30*/  @P1 BRA `(.L_x_328) ;  /* 0x000005a000001947 */ /* 0x000fea0003800000 */
[----:B------:R-:W-:Y:S01]  /*bf40*/  MOV R3, c[0x0][0x27c] ;  /* 0x00009f0000037a02 */ /* 0x000fe20000000f00 */
[----:B------:R-:W-:Y:S01]  /*bf50*/  HADD2.F32 R13, -RZ, R43.H0_H0 ;  /* 0x2000002bff0d7230 */ /* 0x000fe20000004100 */
[----:B------:R-:W-:Y:S01]  /*bf60*/  LOP3.LUT R0, R157, 0x38, R36, 0xf8, !PT ;  /* 0x000000389d007812 */ /* 0x000fe200078ef824 */
[----:B------:R-:W-:Y:S01]  /*bf70*/  HADD2.F32 R12, -RZ, R44.H1_H1 ;  /* 0x3000002cff0c7230 */ /* 0x000fe20000004100 */
[----:B------:R-:W-:-:S04]  /*bf80*/  LEA.HI R3, R3, R249, RZ, 0x1d ;  /* 0x000000f903037211 */ /* 0x000fc800078fe8ff */
[----:B-1----:R-:W-:Y:S02]  /*bf90*/  SHF.R.S32.HI R4, RZ, 0x1f, R3 ;  /* 0x0000001fff047819 */ /* 0x002fe40000011403 */
[----:B------:R-:W-:Y:S02]  /*bfa0*/  SHF.L.U32 R2, R3, 0x3, RZ ;  /* 0x0000000303027819 */ /* 0x000fe400000006ff */
[----:B------:R-:W-:Y:S02]  /*bfb0*/  LEA.HI R4, R4, R3, RZ, 0x3 ;  /* 0x0000000304047211 */ /* 0x000fe400078f18ff */
[----:B------:R-:W-:Y:S02]  /*bfc0*/  LOP3.LUT R3, R170, R0, R215, 0xf6, !PT ;  /* 0x00000000aa037212 */ /* 0x000fe400078ef6d7 */
[----:B------:R-:W-:Y:S02]  /*bfd0*/  LOP3.LUT R2, R157, 0x38, R2, 0xf8, !PT ;  /* 0x000000389d027812 */ /* 0x000fe400078ef802 */
[----:B------:R-:W-:-:S02]  /*bfe0*/  SHF.L.U32 R0, R4, 0xa, RZ ;  /* 0x0000000a04007819 */ /* 0x000fc400000006ff */
[----:B------:R-:W-:Y:S02]  /*bff0*/  LOP3.LUT R2, R2, R215, RZ, 0x3c, !PT ;  /* 0x000000d702027212 */ /* 0x000fe400078e3cff */
[----:B------:R-:W-:Y:S02]  /*c000*/  LOP3.LUT R0, R0, 0x7fffe000, RZ, 0xc0, !PT ;  /* 0x7fffe00000007812 */ /* 0x000fe400078ec0ff */
[----:B------:R-:W-:Y:S02]  /*c010*/  LEA R31, R3, 0x100, 0x1 ;  /* 0x00000100031f7811 */ /* 0x000fe400078e08ff */
[----:B------:R-:W-:Y:S01]  /*c020*/  IADD3 R0, R2, R0, R170 ;  /* 0x0000000002007210 */ /* 0x000fe20007ffe0aa */
[--C-:B------:R-:W-:Y:S02]  /*c030*/  HADD2.F32 R2, -RZ, R41.reuse.H0_H0 ;  /* 0x20000029ff027230 */ /* 0x100fe40000004100 */
[----:B------:R-:W1:Y:S01]  /*c040*/  LDS.128 R4, [R31] ;  /* 0x000000001f047984 */ /* 0x000e620000000c00 */
[----:B------:R-:W-:Y:S01]  /*c050*/  SHF.L.U32 R28, R0, 0x1, RZ ;  /* 0x00000001001c7819 */ /* 0x000fe200000006ff */
[----:B------:R-:W-:-:S04]  /*c060*/  HADD2.F32 R0, -RZ, R41.H1_H1 ;  /* 0x30000029ff007230 */ /* 0x000fc80000004100 */
[----:B------:R-:W2:Y:S01]  /*c070*/  LDS.128 R8, [R28+0x100] ;  /* 0x000100001c087984 */ /* 0x000ea20000000c00 */
[--C-:B-1----:R-:W-:Y:S02]  /*c080*/  HADD2.F32 R17, -RZ, R4.reuse.H0_H0 ;  /* 0x20000004ff117230 */ /* 0x102fe40000004100 */
[----:B------:R-:W-:Y:S02]  /*c090*/  HADD2.F32 R16, -RZ, R4.H1_H1 ;  /* 0x30000004ff107230 */ /* 0x000fe40000004100 */
[--C-:B------:R-:W-:Y:S02]  /*c0a0*/  HADD2.F32 R23, -RZ, R7.reuse.H0_H0 ;  /* 0x20000007ff177230 */ /* 0x100fe40000004100 */
[--C-:B--2---:R-:W-:Y:S02]  /*c0b0*/  HADD2.F32 R4, -RZ, R8.reuse.H0_H0 ;  /* 0x20000008ff047230 */ /* 0x104fe40000004100 */
[----:B------:R-:W-:Y:S01]  /*c0c0*/  HADD2.F32 R22, -RZ, R7.H1_H1 ;  /* 0x30000007ff167230 */ /* 0x000fe20000004100 */
[CC--:B------:R-:W-:Y:S01]  /*c0d0*/  FMUL.FTZ R7, R2.reuse, R17.reuse ;  /* 0x0000001102077220 */ /* 0x0c0fe20000410000 */
[--C-:B------:R-:W-:Y:S01]  /*c0e0*/  HADD2.F32 R19, -RZ, R5.reuse.H0_H0 ;  /* 0x20000005ff137230 */ /* 0x100fe20000004100 */
[----:B------:R-:W-:Y:S01]  /*c0f0*/  FMUL.FTZ R34, R2, R4 ;  /* 0x0000000402227220 */ /* 0x000fe20000410000 */
[----:B------:R-:W-:Y:S01]  /*c100*/  HADD2.F32 R18, -RZ, R5.H1_H1 ;  /* 0x30000005ff127230 */ /* 0x000fe20000004100 */
[----:B------:R-:W-:Y:S01]  /*c110*/  FMUL.FTZ R2, R0, R16 ;  /* 0x0000001000027220 */ /* 0x000fe20000410000 */
[----:B------:R-:W-:Y:S01]  /*c120*/  HADD2.F32 R3, -RZ, R8.H1_H1 ;  /* 0x30000008ff037230 */ /* 0x000fe20000004100 */
[C---:B------:R-:W-:Y:S01]  /*c130*/  FFMA.FTZ R39, R13.reuse, R4, R7 ;  /* 0x000000040d277223 */ /* 0x040fe20000010007 */
[----:B------:R-:W-:Y:S01]  /*c140*/  HADD2.F32 R5, -RZ, R42.H0_H0 ;  /* 0x2000002aff057230 */ /* 0x000fe20000004100 */
[----:B------:R-:W-:Y:S01]  /*c150*/  FFMA.FTZ R13, R13, R17, -R34 ;  /* 0x000000110d0d7223 */ /* 0x000fe20000010822 */
[--C-:B------:R-:W-:Y:S01]  /*c160*/  HADD2.F32 R21, -RZ, R6.reuse.H0_H0 ;  /* 0x20000006ff157230 */ /* 0x100fe20000004100 */
[----:B------:R-:W-:Y:S01]  /*c170*/  FFMA.FTZ R38, R12, R3, R2 ;  /* 0x000000030c267223 */ /* 0x000fe20000010002 */
[----:B------:R-:W-:Y:S01]  /*c180*/  HADD2.F32 R20, -RZ, R6.H1_H1 ;  /* 0x30000006ff147230 */ /* 0x000fe20000004100 */
[----:B------:R-:W-:Y:S01]  /*c190*/  FMUL.FTZ R4, R5, R19 ;  /* 0x0000001305047220 */ /* 0x000fe20000410000 */
[--C-:B------:R-:W-:Y:S01]  /*c1a0*/  HADD2.F32 R15, -RZ, R11.reuse.H0_H0 ;  /* 0x2000000bff0f7230 */ /* 0x100fe20000004100 */
[----:B------:R-:W-:Y:S01]  /*c1b0*/  FMUL.FTZ R33, R0, R3 ;  /* 0x0000000300217220 */ /* 0x000fe20000410000 */
[----:B------:R-:W-:-:S02]  /*c1c0*/  HADD2.F32 R14, -RZ, R11.H1_H1 ;  /* 0x3000000bff0e7230 */ /* 0x000fc40000004100 */
[----:B------:R-:W-:Y:S02]  /*c1d0*/  HADD2.F32 R6, -RZ, R9.H0_H0 ;  /* 0x20000009ff067230 */ /* 0x000fe40000004100 */
[----:B------:R-:W-:Y:S02]  /*c1e0*/  HADD2.F32 R11, -RZ, R45.H0_H0 ;  /* 0x2000002dff0b7230 */ /* 0x000fe40000004100 */
[----:B------:R-:W-:Y:S01]  /*c1f0*/  HADD2.F32 R2, -RZ, R42.H1_H1 ;  /* 0x3000002aff027230 */ /* 0x000fe20000004100 */
[-C--:B------:R-:W-:Y:S01]  /*c200*/  FMUL.FTZ R30, R5, R6.reuse ;  /* 0x00000006051e7220 */ /* 0x080fe20000410000 */
[----:B------:R-:W-:Y:S01]  /*c210*/  HADD2.F32 R0, -RZ, R43.H1_H1 ;  /* 0x3000002bff007230 */ /* 0x000fe20000004100 */
[----:B------:R-:W-:Y:S01]  /*c220*/  FFMA.FTZ R35, R11, R6, R4 ;  /* 0x000000060b237223 */ /* 0x000fe20000010004 */
[----:B------:R-:W-:Y:S01]  /*c230*/  HADD2.F32 R9, -RZ, R9.H1_H1 ;  /* 0x30000009ff097230 */ /* 0x000fe20000004100 */
[----:B------:R-:W-:Y:S01]  /*c240*/  FMUL.FTZ R5, R2, R18 ;  /* 0x0000001202057220 */ /* 0x000fe20000410000 */
[--C-:B------:R-:W-:Y:S01]  /*c250*/  HADD2.F32 R7, -RZ, R47.reuse.H0_H0 ;  /* 0x2000002fff077230 */ /* 0x100fe20000004100 */
[----:B------:R-:W-:Y:S01]  /*c260*/  FMUL.FTZ R4, R0, R21 ;  /* 0x0000001500047220 */ /* 0x000fe20000410000 */
[----:B------:R-:W-:Y:S01]  /*c270*/  HADD2.F32 R8, -RZ, R10.H0_H0 ;  /* 0x2000000aff087230 */ /* 0x000fe20000004100 */
[-C--:B------:R-:W-:Y:S01]  /*c280*/  FMUL.FTZ R27, R2, R9.reuse ;  /* 0x00000009021b7220 */ /* 0x080fe20000410000 */
[----:B------:R-:W-:Y:S01]  /*c290*/  HADD2.F32 R6, -RZ, R46.H0_H0 ;  /* 0x2000002eff067230 */ /* 0x000fe20000004100 */
[----:B------:R-:W-:Y:S01]  /*c2a0*/  FFMA.FTZ R32, R7, R9, R5 ;  /* 0x0000000907207223 */ /* 0x000fe20000010005 */
[----:B------:R-:W-:Y:S01]  /*c2b0*/  HADD2.F32 R3, -RZ, R44.H0_H0 ;  /* 0x2000002cff037230 */ /* 0x000fe20000004100 */
[-C--:B------:R-:W-:Y:S01]  /*c2c0*/  FMUL.FTZ R25, R0, R8.reuse ;  /* 0x0000000800197220 */ /* 0x080fe20000410000 */
[----:B------:R-:W-:Y:S01]  /*c2d0*/  HADD2.F32 R10, -RZ, R10.H1_H1 ;  /* 0x3000000aff0a7230 */ /* 0x000fe20000004100 */
[----:B------:R-:W-:Y:S01]  /*c2e0*/  FFMA.FTZ R29, R6, R8, R4 ;  /* 0x00000008061d7223 */ /* 0x000fe20000010004 */
[----:B------:R-:W-:Y:S01]  /*c2f0*/  HADD2.F32 R5, -RZ, R47.H1_H1 ;  /* 0x3000002fff057230 */ /* 0x000fe20000004100 */
[C---:B------:R-:W-:Y:S01]  /*c300*/  FMUL.FTZ R4, R3.reuse, R20 ;  /* 0x0000001403047220 */ /* 0x040fe20000410000 */
[----:B------:R-:W-:Y:S01]  /*c310*/  HADD2.F32 R0, -RZ, R45.H1_H1 ;  /* 0x3000002dff007230 */ /* 0x000fe20000004100 */
[-C--:B------:R-:W-:Y:S01]  /*c320*/  FMUL.FTZ R24, R3, R10.reuse ;  /* 0x0000000a03187220 */ /* 0x080fe20000410000 */
[----:B------:R-:W-:Y:S01]  /*c330*/  HADD2.F32 R2, -RZ, R46.H1_H1 ;  /* 0x3000002eff027230 */ /* 0x000fe20000004100 */
[----:B------:R-:W-:Y:S01]  /*c340*/  FFMA.FTZ R26, R5, R10, R4 ;  /* 0x0000000a051a7223 */ /* 0x000fe20000010004 */
[--C-:B------:R-:W-:Y:S01]  /*c350*/  HADD2.F32 R3, -RZ, R48.reuse.H0_H0 ;  /* 0x20000030ff037230 */ /* 0x100fe20000004100 */
[----:B------:R-:W-:Y:S01]  /*c360*/  FMUL.FTZ R9, R0, R22 ;  /* 0x0000001600097220 */ /* 0x000fe20000410000 */
[----:B------:R-:W-:Y:S01]  /*c370*/  HADD2.F32 R4, -RZ, R48.H1_H1 ;  /* 0x30000030ff047230 */ /* 0x000fe20000004100 */
[----:B------:R-:W-:-:S02]  /*c380*/  FMUL.FTZ R8, R2, R23 ;  /* 0x0000001702087220 */ /* 0x000fc40000410000 */
[-C--:B------:R-:W-:Y:S02]  /*c390*/  FMUL.FTZ R2, R2, R15.reuse ;  /* 0x0000000f02027220 */ /* 0x080fe40000410000 */
[-C--:B------:R-:W-:Y:S02]  /*c3a0*/  FMUL.FTZ R0, R0, R14.reuse ;  /* 0x0000000e00007220 */ /* 0x080fe40000410000 */
[----:B------:R-:W-:Y:S02]  /*c3b0*/  FFMA.FTZ R14, R3, R14, R9 ;  /* 0x0000000e030e7223 */ /* 0x000fe40000010009 */
[----:B------:R-:W-:Y:S02]  /*c3c0*/  FFMA.FTZ R15, R4, R15, R8 ;  /* 0x0000000f040f7223 */ /* 0x000fe40000010008 */
[----:B------:R-:W-:Y:S02]  /*c3d0*/  FFMA.FTZ R11, R11, R19, -R30 ;  /* 0x000000130b0b7223 */ /* 0x000fe4000001081e */
[----:B------:R-:W-:-:S02]  /*c3e0*/  FFMA.FTZ R9, R7, R18, -R27 ;  /* 0x0000001207097223 */ /* 0x000fc4000001081b */
        /* <DEDUP_REMOVED lines=8> */
[----:B------:R-:W-:Y:S02]  /*c470*/  F2FP.PACK_AB R10, R7, R10 ;  /* 0x0000000a070a723e */ /* 0x000fe400000000ff */
[----:B------:R-:W-:-:S02]  /*c480*/  F2FP.PACK_AB R5, R32, R35 ;  /* 0x000000232005723e */ /* 0x000fc400000000ff */
[----:B------:R-:W-:Y:S02]  /*c490*/  F2FP.PACK_AB R11, R0, R2 ;  /* 0x00000002000b723e */ /* 0x000fe400000000ff */
[----:B------:R-:W-:Y:S02]  /*c4a0*/  F2FP.PACK_AB R6, R26, R29 ;  /* 0x0000001d1a06723e */ /* 0x000fe400000000ff */
[----:B------:R-:W-:Y:S01]  /*c4b0*/  F2FP.PACK_AB R7, R14, R15 ;  /* 0x0000000f0e07723e */ /* 0x000fe200000000ff */
[----:B------:R1:W-:Y:S04]  /*c4c0*/  STS.128 [R31], R8 ;  /* 0x000000081f007388 */ /* 0x0003e80000000c00 */
[----:B------:R1:W-:Y:S02]  /*c4d0*/  STS.128 [R28+0x100], R4 ;  /* 0x000100041c007388 */ /* 0x0003e40000000c00 */
.L_x_328:
[----:B------:R-:W-:Y:S05]  /*c4e0*/  BSYNC B0 ;  /* 0x0000000000007941 */ /* 0x000fea0003800000 */
.L_x_327:
[----:B------:R-:W-:Y:S01]  /*c4f0*/  IADD3 R2, R229, 0x40, RZ ;  /* 0x00000040e5027810 */ /* 0x000fe20007ffe0ff */
[----:B------:R-:W-:Y:S03]  /*c500*/  BSSY B0, `(.L_x_329) ;  /* 0x0000062000007945 */ /* 0x000fe60003800000 */
[----:B------:R-:W-:-:S13]  /*c510*/  ISETP.GE.OR P1, PT, R2, R40, P0 ;  /* 0x000000280200720c */ /* 0x000fda0000726670 */
[----:B------:R-:W-:Y:S05]  /*c520*/  @P1 BRA `(.L_x_330) ;  /* 0x000005f000001947 */ /* 0x000fea0003800000 */
[----:B------:R-:W-:Y:S01]  /*c530*/  SHF.R.S32.HI R0, RZ, 0x1f, R2 ;  /* 0x0000001fff007819 */ /* 0x000fe20000011402 */
[----:B------:R-:W-:Y:S01]  /*c540*/  HADD2.F32 R13, -RZ, R43.H0_H0 ;  /* 0x2000002bff0d7230 */ /* 0x000fe20000004100 */
[----:B------:R-:W-:Y:S01]  /*c550*/  MOV R3, c[0x0][0x27c] ;  /* 0x00009f0000037a02 */ /* 0x000fe20000000f00 */
[----:B------:R-:W-:Y:S01]  /*c560*/  HADD2.F32 R12, -RZ, R44.H1_H1 ;  /* 0x3000002cff0c7230 */ /* 0x000fe20000004100 */
[----:B------:R-:W-:Y:S02]  /*c570*/  LEA.HI R0, R0, R2, RZ, 0x3 ;  /* 0x0000000200007211 */ /* 0x000fe400078f18ff */
[----:B------:R-:W-:Y:S02]  /*c580*/  LEA.HI R3, R3, R249, RZ, 0x1d ;  /* 0x000000f903037211 */ /* 0x000fe400078fe8ff */
[----:B------:R-:W-:Y:S02]  /*c590*/  SHF.L.U32 R0, R0, 0x6, RZ ;  /* 0x0000000600007819 */ /* 0x000fe400000006ff */
[----:B-1----:R-:W-:-:S02]  /*c5a0*/  SHF.R.S32.HI R5, RZ, 0x1f, R3 ;  /* 0x0000001fff057819 */ /* 0x002fc40000011403 */
[----:B------:R-:W-:Y:S02]  /*c5b0*/  SHF.R.U32.HI R6, RZ, 0x3, R147 ;  /* 0x00000003ff067819 */ /* 0x000fe40000011693 */
[----:B------:R-:W-:Y:S02]  /*c5c0*/  LOP3.LUT R2, R147, 0x38, R36, 0xf8, !PT ;  /* 0x0000003893027812 */ /* 0x000fe400078ef824 */
[----:B------:R-:W-:Y:S02]  /*c5d0*/  SHF.L.U32 R4, R3, 0x3, RZ ;  /* 0x0000000303047819 */ /* 0x000fe400000006ff */
[----:B------:R-:W-:Y:S02]  /*c5e0*/  LOP3.LUT R0, R0, 0xfffffe00, RZ, 0xc0, !PT ;  /* 0xfffffe0000007812 */ /* 0x000fe400078ec0ff */
[----:B------:R-:W-:Y:S02]  /*c5f0*/  LEA.HI R3, R5, R3, RZ, 0x3 ;  /* 0x0000000305037211 */ /* 0x000fe400078f18ff */
[----:B------:R-:W-:-:S02]  /*c600*/  LOP3.LUT R2, R0, R2, R6, 0xf6, !PT ;  /* 0x0000000200027212 */ /* 0x000fc400078ef606 */
[----:B------:R-:W-:Y:S02]  /*c610*/  LOP3.LUT R4, R147, 0x38, R4, 0xf8, !PT ;  /* 0x0000003893047812 */ /* 0x000fe400078ef804 */
[----:B------:R-:W-:Y:S02]  /*c620*/  SHF.L.U32 R3, R3, 0xa, RZ ;  /* 0x0000000a03037819 */ /* 0x000fe400000006ff */
[----:B------:R-:W-:Y:S02]  /*c630*/  LEA R31, R2, 0x100, 0x1 ;  /* 0x00000100021f7811 */ /* 0x000fe400078e08ff */
[----:B------:R-:W-:Y:S02]  /*c640*/  LOP3.LUT R4, R4, R6, RZ, 0x3c, !PT ;  /* 0x0000000604047212 */ /* 0x000fe400078e3cff */
[----:B------:R-:W-:-:S04]  /*c650*/  LOP3.LUT R2, R3, 0x7fffe000, RZ, 0xc0, !PT ;  /* 0x7fffe00003027812 */ /* 0x000fc800078ec0ff */
[----:B------:R-:W-:Y:S01]  /*c660*/  IADD3 R2, R4, R2, R0 ;  /* 0x0000000204027210 */ /* 0x000fe20007ffe000 */
[--C-:B------:R-:W-:Y:S01]  /*c670*/  HADD2.F32 R0, -RZ, R41.reuse.H1_H1 ;  /* 0x30000029ff007230 */ /* 0x100fe20000004100 */
[----:B------:R-:W1:Y:S02]  /*c680*/  LDS.128 R4, [R31] ;  /* 0x000000001f047984 */ /* 0x000e640000000c00 */
[----:B------:R-:W-:Y:S01]  /*c690*/  SHF.L.U32 R28, R2, 0x1, RZ ;  /* 0x00000001021c7819 */ /* 0x000fe200000006ff */
[----:B------:R-:W-:-:S04]  /*c6a0*/  HADD2.F32 R2, -RZ, R41.H0_H0 ;  /* 0x20000029ff027230 */ /* 0x000fc80000004100 */
[----:B------:R-:W2:Y:S01]  /*c6b0*/  LDS.128 R8, [R28+0x100] ;  /* 0x000100001c087984 */ /* 0x000ea20000000c00 */
[--C-:B-1----:R-:W-:Y:S02]  /*c6c0*/  HADD2.F32 R17, -RZ, R4.reuse.H0_H0 ;  /* 0x20000004ff117230 */ /* 0x102fe40000004100 */
[----:B------:R-:W-:Y:S02]  /*c6d0*/  HADD2.F32 R16, -RZ, R4.H1_H1 ;  /* 0x30000004ff107230 */ /* 0x000fe40000004100 */
[--C-:B------:R-:W-:Y:S02]  /*c6e0*/  HADD2.F32 R23, -RZ, R7.reuse.H0_H0 ;  /* 0x20000007ff177230 */ /* 0x100fe40000004100 */
[----:B------:R-:W-:Y:S01]  /*c6f0*/  HADD2.F32 R22, -RZ, R7.H1_H1 ;  /* 0x30000007ff167230 */ /* 0x000fe20000004100 */
[----:B------:R-:W-:Y:S01]  /*c700*/  FMUL.FTZ R7, R2, R17 ;  /* 0x0000001102077220 */ /* 0x000fe20000410000 */
[----:B--2---:R-:W-:Y:S02]  /*c710*/  HADD2.F32 R4, -RZ, R8.H0_H0 ;  /* 0x20000008ff047230 */ /* 0x004fe40000004100 */
[----:B------:R-:W-:-:S02]  /*c720*/  HADD2.F32 R19, -RZ, R5.H0_H0 ;  /* 0x20000005ff137230 */ /* 0x000fc40000004100 */
[----:B------:R-:W-:Y:S01]  /*c730*/  HADD2.F32 R18, -RZ, R5.H1_H1 ;  /* 0x30000005ff127230 */ /* 0x000fe20000004100 */
[----:B------:R-:W-:Y:S01]  /*c740*/  FMUL.FTZ R34, R2, R4 ;  /* 0x0000000402227220 */ /* 0x000fe20000410000 */
[----:B------:R-:W-:Y:S01]  /*c750*/  HADD2.F32 R3, -RZ, R8.H1_H1 ;  /* 0x30000008ff037230 */ /* 0x000fe20000004100 */
[----:B------:R-:W-:Y:S01]  /*c760*/  FMUL.FTZ R2, R0, R16 ;  /* 0x0000001000027220 */ /* 0x000fe20000410000 */
[----:B------:R-:W-:Y:S01]  /*c770*/  HADD2.F32 R5, -RZ, R42.H0_H0 ;  /* 0x2000002aff057230 */ /* 0x000fe20000004100 */
[----:B------:R-:W-:Y:S01]  /*c780*/  FFMA.FTZ R39, R13, R4, R7 ;  /* 0x000000040d277223 */ /* 0x000fe20000010007 */
[--C-:B------:R-:W-:Y:S01]  /*c790*/  HADD2.F32 R21, -RZ, R6.reuse.H0_H0 ;  /* 0x20000006ff157230 */ /* 0x100fe20000004100 */
[----:B------:R-:W-:Y:S01]  /*c7a0*/  FFMA.FTZ R38, R12, R3, R2 ;  /* 0x000000030c267223 */ /* 0x000fe20000010002 */
[----:B------:R-:W-:Y:S01]  /*c7b0*/  HADD2.F32 R20, -RZ, R6.H1_H1 ;  /* 0x30000006ff147230 */ /* 0x000fe20000004100 */
[----:B------:R-:W-:Y:S01]  /*c7c0*/  FMUL.FTZ R4, R5, R19 ;  /* 0x0000001305047220 */ /* 0x000fe20000410000 */
[--C-:B------:R-:W-:Y:S01]  /*c7d0*/  HADD2.F32 R15, -RZ, R11.reuse.H0_H0 ;  /* 0x2000000bff0f7230 */ /* 0x100fe20000004100 */
[----:B------:R-:W-:Y:S01]  /*c7e0*/  FMUL.FTZ R33, R0, R3 ;  /* 0x0000000300217220 */ /* 0x000fe20000410000 */
[----:B------:R-:W-:Y:S01]  /*c7f0*/  HADD2.F32 R14, -RZ, R11.H1_H1 ;  /* 0x3000000bff0e7230 */ /* 0x000fe20000004100 */
[----:B------:R-:W-:Y:S01]  /*c800*/  FFMA.FTZ R13, R13, R17, -R34 ;  /* 0x000000110d0d7223 */ /* 0x000fe20000010822 */
[----:B------:R-:W-:-:S02]  /*c810*/  HADD2.F32 R6, -RZ, R9.H0_H0 ;  /* 0x20000009ff067230 */ /* 0x000fc40000004100 */
        /* <DEDUP_REMOVED lines=48> */
.L_x_330:
[----:B------:R-:W-:Y:S05]  /*cb20*/  BSYNC B0 ;  /* 0x0000000000007941 */ /* 0x000fea0003800000 */
.L_x_329:
[----:B------:R-:W-:-:S04]  /*cb30*/  IADD3 R2, R229, 0x60, RZ ;  /* 0x00000060e5027810 */ /* 0x000fc80007ffe0ff */
        /* <DEDUP_REMOVED lines=97> */
.L_x_320:
[----:B------:R-:W-:Y:S05]  /*d150*/  BSYNC B2 ;  /* 0x0000000000027941 */ /* 0x000fea0003800000 */
.L_x_304:
[----:B------:R-:W2:Y:S01]  /*d160*/  S2R R250, SR_TID.X ;  /* 0x0000000000fa7919 */ /* 0x000ea20000002100 */
[----:B------:R-:W-:Y:S01]  /*d170*/  MOV R3, 0x40 ;  /* 0x0000004000037802 */ /* 0x000fe20000000f00 */
[----:B-1----:R-:W-:Y:S01]  /*d180*/  IMAD.WIDE.U32 R6, R148, c[0x0][0x208], RZ ;  /* 0x0000820094067a25 */ /* 0x002fe200078e00ff */
[----:B------:R-:W-:Y:S01]  /*d190*/  MOV R15, c[0x0][0x208] ;  /* 0x00008200000f7a02 */ /* 0x000fe20000000f00 */
[----:B------:R-:W-:Y:S01]  /*d1a0*/  BAR.SYNC.DEFER_BLOCKING 0x0 ;  /* 0x0000000000007b1d */ /* 0x000fe20000010000 */
[----:B------:R-:W-:-:S02]  /*d1b0*/  MOV R11, 0x6 ;  /* 0x00000006000b7802 */ /* 0x000fc40000000f00 */
[C---:B------:R-:W-:Y:S02]  /*d1c0*/  SHF.L.U32 R12, R15.reuse, 0x6, RZ ;  /* 0x000000060f0c7819 */ /* 0x040fe400000006ff */
[----:B------:R-:W-:Y:S01]  /*d1d0*/  SHF.L.U64.HI R11, R15, R11, c[0x0][0x20c] ;  /* 0x000083000f0b7619 */ /* 0x000fe2000001020b */
[----:B------:R-:W-:Y:S01]  /*d1e0*/  BSSY B0, `(.L_x_331) ;  /* 0x00001a5000007945 */ /* 0x000fe20003800000 */
[----:B------:R-:W-:Y:S02]  /*d1f0*/  LOP3.LUT P3, RZ, R249, 0x2, RZ, 0xc0, !PT ;  /* 0x00000002f9ff7812 */ /* 0x000fe4000786c0ff */
[----:B------:R-:W-:Y:S02]  /*d200*/  IADD3 R206, R201, 0x20, RZ ;  /* 0x00000020c9ce7810 */ /* 0x000fe40007ffe0ff */
[----:B------:R-:W-:Y:S02]  /*d210*/  ISETP.NE.AND P5, PT, R50, RZ, PT ;  /* 0x000000ff3200720c */ /* 0x000fe40003fa5270 */
[----:B--2---:R-:W-:-:S02]  /*d220*/  LEA.HI R0, R217, R250, RZ, 0x4 ;  /* 0x000000fad9007211 */ /* 0x004fc400078f20ff */
[----:B------:R-:W-:Y:S02]  /*d230*/  ISETP.GT.AND P4, PT, R250, 0x7f, PT ;  /* 0x0000007ffa00780c */ /* 0x000fe40003f84270 */
[----:B------:R-:W-:Y:S01]  /*d240*/  LOP3.LUT R0, R0, 0xfffffff0, RZ, 0xc0, !PT ;  /* 0xfffffff000007812 */ /* 0x000fe200078ec0ff */
[----:B------:R-:W-:Y:S03]  /*d250*/  LDSM.16.M88.4 R132, [R207] ;  /* 0x00000000cf84783b */ /* 0x000fe60000000200 */
[----:B------:R-:W-:Y:S01]  /*d260*/  IADD3 R0, -R0, R250, RZ ;  /* 0x000000fa00007210 */ /* 0x000fe20007ffe1ff */
[----:B------:R-:W-:Y:S03]  /*d270*/  LDSM.16.M88.4 R176, [R207+0x4000] ;  /* 0x00400000cfb0783b */ /* 0x000fe60000000200 */
[----:B------:R-:W-:-:S03]  /*d280*/  SHF.R.S32.HI R2, RZ, 0x1f, R0 ;  /* 0x0000001fff027819 */ /* 0x000fc60000011400 */
[----:B------:R-:W-:Y:S02]  /*d290*/  @!P4 MOV R14, c[0x0][0x20c] ;  /* 0x00008300000eca02 */ /* 0x000fe40000000f00 */
[----:B------:R-:W-:-:S04]  /*d2a0*/  LEA.HI R2, R2, R0, RZ, 0x3 ;  /* 0x0000000002027211 */ /* 0x000fc800078f18ff */
[----:B------:R-:W-:-:S04]  /*d2b0*/  LOP3.LUT R2, R2, 0xfffffff8, RZ, 0xc0, !PT ;  /* 0xfffffff802027812 */ /* 0x000fc800078ec0ff */
[----:B------:R-:W-:Y:S02]  /*d2c0*/  IADD3 R0, R0, -R2, RZ ;  /* 0x8000000200007210 */ /* 0x000fe40007ffe0ff */
[----:B------:R-:W-:Y:S02]  /*d2d0*/  MOV R2, 0x20 ;  /* 0x0000002000027802 */ /* 0x000fe40000000f00 */
[C---:B------:R-:W-:Y:S02]  /*d2e0*/  LOP3.LUT P0, RZ, R0.reuse, 0x2, RZ, 0xc0, !PT ;  /* 0x0000000200ff7812 */ /* 0x040fe4000780c0ff */
[----:B------:R-:W-:Y:S01]  /*d2f0*/  LOP3.LUT P1, RZ, R0, 0x4, RZ, 0xc0, !PT ;  /* 0x0000000400ff7812 */ /* 0x000fe2000782c0ff */
[----:B------:R-:W-:Y:S01]  /*d300*/  IMAD R0, R49, c[0x0][0x208], RZ ;  /* 0x0000820031007a24 */ /* 0x000fe200078e02ff */
[----:B------:R-:W-:Y:S02]  /*d310*/  SEL R2, R2, 0xffffffe0, !P0 ;  /* 0xffffffe002027807 */ /* 0x000fe40004000000 */
[----:B------:R-:W-:Y:S01]  /*d320*/  SEL R3, R3, 0xffffffc0, !P1 ;  /* 0xffffffc003037807 */ /* 0x000fe20004800000 */
[----:B------:R-:W-:Y:S01]  /*d330*/  IMAD R4, R148, c[0x0][0x20c], R0 ;  /* 0x0000830094047a24 */ /* 0x000fe200078e0200 */
[----:B------:R-:W-:-:S02]  /*d340*/  IADD3 R0, R207, R2, RZ ;  /* 0x00000002cf007210 */ /* 0x000fc40007ffe0ff */
[-C--:B------:R-:W-:Y:S02]  /*d350*/  IADD3 R2, R207, R3.reuse, RZ ;  /* 0x00000003cf027210 */ /* 0x080fe40007ffe0ff */
[----:B------:R-:W-:Y:S01]  /*d360*/  IADD3 R3, R0, R3, RZ ;  /* 0x0000000300037210 */ /* 0x000fe20007ffe0ff */
[----:B------:R-:W-:Y:S01]  /*d370*/  LDSM.16.M88.4 R136, [R0] ;  /* 0x000000000088783b */ /* 0x000fe20000000200 */
[----:B------:R-:W-:-:S03]  /*d380*/  IADD3 R7, R7, R4, RZ ;  /* 0x0000000407077210 */ /* 0x000fc60007ffe0ff */
[----:B------:R1:W-:Y:S04]  /*d390*/  LDSM.16.M88.4 R180, [R0+0x4000] ;  /* 0x0040000000b4783b */ /* 0x0003e80000000200 */
[----:B------:R-:W-:Y:S04]  /*d3a0*/  LDSM.16.M88.4 R156, [R2] ;  /* 0x00000000029c783b */ /* 0x000fe80000000200 */
[----:B------:R2:W-:Y:S04]  /*d3b0*/  LDSM.16.M88.4 R188, [R2+0x4000] ;  /* 0x0040000002bc783b */ /* 0x0005e80000000200 */
[----:B------:R-:W-:Y:S04]  /*d3c0*/  LDSM.16.M88.4 R168, [R3] ;  /* 0x0000000003a8783b */ /* 0x000fe80000000200 */
[----:B------:R3:W-:Y:S04]  /*d3d0*/  LDSM.16.M88.4 R192, [R3+0x4000] ;  /* 0x0040000003c0783b */ /* 0x0007e80000000200 */
[----:B------:R-:W-:Y:S01]  /*d3e0*/  BAR.SYNC.DEFER_BLOCKING 0x0 ;  /* 0x0000000000007b1d */ /* 0x000fe20000010000 */
[----:B-1----:R-:W-:Y:S01]  /*d3f0*/  IMAD R0, R7, 0x70, RZ ;  /* 0x0000007007007824 */ /* 0x002fe200078e02ff */
[----:B--2---:R-:W-:-:S02]  /*d400*/  MOV R2, R246 ;  /* 0x000000f600027202 */ /* 0x004fc40000000f00 */
[----:B---3--:R-:W-:-:S05]  /*d410*/  MOV R3, R248 ;  /* 0x000000f800037202 */ /* 0x008fca0000000f00 */
[----:B------:R-:W-:Y:S01]  /*d420*/  IMAD.WIDE.U32 R4, R6, 0x70, R2 ;  /* 0x0000007006047825 */ /* 0x000fe200078e0002 */
[----:B------:R-:W-:-:S04]  /*d430*/  DEPBAR.LE SB0, 0x0 ;  /* 0x000080000000791a */ /* 0x000fc80000000000 */
[----:B------:R-:W-:Y:S01]  /*d440*/  BAR.SYNC.DEFER_BLOCKING 0x0 ;  /* 0x0000000000007b1d */ /* 0x000fe20000010000 */
[----:B------:R-:W-:Y:S02]  /*d450*/  LEA R2, P0, R4, c[0x0][0x1f8], 0x1 ;  /* 0x00007e0004027a11 */ /* 0x000fe400078008ff */
[----:B------:R-:W-:Y:S02]  /*d460*/  IADD3 R0, R5, R0, RZ ;  /* 0x0000000005007210 */ /* 0x000fe40007ffe0ff */
[----:B------:R-:W-:Y:S02]  /*d470*/  IADD3 R8, P1, R12, R2, RZ ;  /* 0x000000020c087210 */ /* 0x000fe40007f3e0ff */
[----:B------:R-:W-:Y:S02]  /*d480*/  LEA.HI.X R3, R4, c[0x0][0x1fc], R0, 0x1, P0 ;  /* 0x00007f0004037a11 */ /* 0x000fe400000f0c00 */
[----:B------:R-:W-:Y:S02]  /*d490*/  SEL R5, RZ, 0x2, P6 ;  /* 0x00000002ff057807 */ /* 0x000fe40003000000 */
[----:B------:R-:W-:-:S02]  /*d4a0*/  IADD3 R6, P0, R8, R12, RZ ;  /* 0x0000000c08067210 */ /* 0x000fc40007f1e0ff */
[----:B------:R-:W-:Y:S02]  /*d4b0*/  IADD3.X R9, R11, R3, RZ, P1, !PT ;  /* 0x000000030b097210 */ /* 0x000fe40000ffe4ff */
[----:B------:R-:W-:Y:S02]  /*d4c0*/  IADD3 R12, P2, P1, R12, 0x80, R2 ;  /* 0x000000800c0c7810 */ /* 0x000fe4000795e002 */
[----:B------:R-:W-:Y:S02]  /*d4d0*/  IADD3 R5, R52, R5, RZ ;  /* 0x0000000534057210 */ /* 0x000fe40007ffe0ff */
[----:B------:R-:W-:Y:S02]  /*d4e0*/  IADD3.X R7, R9, R11, RZ, P0, !PT ;  /* 0x0000000b09077210 */ /* 0x000fe400007fe4ff */
[----:B------:R-:W-:Y:S02]  /*d4f0*/  @!P4 LEA R10, P0, R15, R6, 0x6 ;  /* 0x000000060f0ac211 */ /* 0x000fe400078030ff */
[----:B------:R-:W-:Y:S01]  /*d500*/  IADD3.X R13, R11, RZ, R3, P2, P1 ;  /* 0x000000ff0b0d7210 */ /* 0x000fe200017e2403 */
[----:B------:R-:W1:Y:S01]  /*d510*/  LDSM.16.M88.4 R20, [R201] ;  /* 0x00000000c914783b */ /* 0x000e620000000200 */
[----:B------:R-:W-:-:S02]  /*d520*/  IADD3 R4, R51, R173, -R229 ;  /* 0x000000ad33047210 */ /* 0x000fc40007ffe8e5 */
[----:B------:R-:W-:Y:S01]  /*d530*/  LOP3.LUT P1, RZ, R5, 0x1, RZ, 0xc0, !PT ;  /* 0x0000000105ff7812 */ /* 0x000fe2000782c0ff */
[----:B------:R-:W2:Y:S01]  /*d540*/  LDSM.16.M88.4 R28, [R201+0x800] ;  /* 0x00080000c91c783b */ /* 0x000ea20000000200 */
[----:B------:R-:W-:Y:S02]  /*d550*/  @!P4 LEA.HI.X R11, R15, R7, R14, 0x6, P0 ;  /* 0x000000070f0bc211 */ /* 0x000fe400000f340e */
[----:B------:R-:W-:Y:S01]  /*d560*/  ISETP.LT.OR P0, PT, R4, 0x1, !P1 ;  /* 0x000000010400780c */ /* 0x000fe20004f01670 */
[----:B------:R-:W-:Y:S01]  /*d570*/  LDSM.16.M88.4 R40, [R201+0x1000] ;  /* 0x00100000c928783b */ /* 0x000fe20000000200 */
[----:B------:R-:W-:Y:S02]  /*d580*/  MOV R0, R206 ;  /* 0x000000ce00007202 */ /* 0x000fe40000000f00 */
[----:B------:R-:W-:Y:S01]  /*d590*/  @P3 IADD3 R0, R201, -0x20, RZ ;  /* 0xffffffe0c9003810 */ /* 0x000fe20007ffe0ff */
[----:B------:R-:W-:Y:S01]  /*d5a0*/  LDSM.16.M88.4 R44, [R201+0x1800] ;  /* 0x00180000c92c783b */ /* 0x000fe20000000200 */
[----:B------:R-:W-:-:S02]  /*d5b0*/  LOP3.LUT P2, RZ, R5, 0x2, RZ, 0xc0, !PT ;  /* 0x0000000205ff7812 */ /* 0x000fc4000784c0ff */
[----:B------:R-:W-:Y:S01]  /*d5c0*/  @P3 IADD3 R206, R201, -0x20, RZ ;  /* 0xffffffe0c9ce3810 */ /* 0x000fe20007ffe0ff */
[----:B------:R-:W3:Y:S04]  /*d5d0*/  LDSM.16.M88.4 R32, [R0] ;  /* 0x000000000020783b */ /* 0x000ee80000000200 */
[----:B------:R-:W4:Y:S04]  /*d5e0*/  LDSM.16.M88.4 R48, [R0+0x800] ;  /* 0x000800000030783b */ /* 0x000f280000000200 */
[----:B------:R-:W-:Y:S04]  /*d5f0*/  LDSM.16.M88.4 R60, [R0+0x1000] ;  /* 0x00100000003c783b */ /* 0x000fe80000000200 */
[----:B------:R-:W-:Y:S04]  /*d600*/  LDSM.16.M88.4 R56, [R0+0x1800] ;  /* 0x001800000038783b */ /* 0x000fe80000000200 */
[----:B------:R-:W-:Y:S04]  /*d610*/  LDSM.16.M88.4 R88, [R0+0x2000] ;  /* 0x002000000058783b */ /* 0x000fe80000000200 */
[----:B------:R-:W-:Y:S04]  /*d620*/  LDSM.16.M88.4 R120, [R0+0x2800] ;  /* 0x002800000078783b */ /* 0x000fe80000000200 */
[----:B------:R3:W-:Y:S01]  /*d630*/  LDSM.16.M88.4 R116, [R0+0x3000] ;  /* 0x003000000074783b */ /* 0x0007e20000000200 */
[C---:B-1----:R-:W-:Y:S03]  /*d640*/  HMMA.16816.F32 R24, R132.reuse, R20, RZ ;  /* 0x000000148418723c */ /* 0x042fe600000018ff */
[----:B------:R-:W1:Y:S04]  /*d650*/  LDSM.16.M88.4 R52, [R201+0x2000] ;  /* 0x00200000c934783b */ /* 0x000e680000000200 */
[----:B------:R-:W-:Y:S01]  /*d660*/  LDSM.16.M88.4 R64, [R201+0x2800] ;  /* 0x00280000c940783b */ /* 0x000fe20000000200 */
[C---:B------:R-:W-:Y:S03]  /*d670*/  HMMA.16816.F32 R20, R132.reuse, R22, RZ ;  /* 0x000000168414723c */ /* 0x040fe600000018ff */
[----:B------:R-:W1:Y:S04]  /*d680*/  LDSM.16.M88.4 R76, [R201+0x3000] ;  /* 0x00300000c94c783b */ /* 0x000e680000000200 */
[----:B------:R-:W-:Y:S01]  /*d690*/  @!PT LDS RZ, [RZ] ;  /* 0x00000000fffff984 */ /* 0x000fe20000000800 */
[----:B------:R-:W-:Y:S01]  /*d6a0*/  @!PT LDS RZ, [RZ] ;  /* 0x00000000fffff984 */ /* 0x000fe20000000800 */
[----:B------:R-:W-:Y:S01]  /*d6b0*/  @!PT LDS RZ, [RZ] ;  /* 0x00000000fffff984 */ /* 0x000fe20000000800 */
[----:B------:R1:W-:Y:S01]  /*d6c0*/  LDGSTS.E.BYPASS.LTC128B.128 [R208+0x100], [R2.64], !P0 ;  /* 0x0010000002d07fae */ /* 0x0003e2000c101d4a */
[C---:B------:R-:W-:Y:S01]  /*d6d0*/  ISETP.LT.OR P0, PT, R4.reuse, 0x1, !P2 ;  /* 0x000000010400780c */ /* 0x040fe20005701670 */
[----:B--2---:R-:W-:Y:S08]  /*d6e0*/  HMMA.16816.F32 R16, R132, R28, RZ ;  /* 0x0000001c8410723c */ /* 0x004ff000000018ff */
[----:B---3--:R-:W-:Y:S04]  /*d6f0*/  HMMA.16816.F32 R80, R136, R32, R24 ;  /* 0x000000208850723c */ /* 0x008fe80000001818 */
[----:B------:R1:W-:Y:S01]  /*d700*/  LDGSTS.E.BYPASS.LTC128B.128 [R208+0x3900], [R2.64+0x80], !P0 ;  /* 0x0390008002d07fae */ /* 0x0003e2000c101d4a */
[----:B------:R-:W-:-:S02]  /*d710*/  ISETP.LT.OR P0, PT, R4, 0x21, !P1 ;  /* 0x000000210400780c */ /* 0x000fc40004f01670 */
[C---:B------:R-:W-:Y:S01]  /*d720*/  ISETP.LT.OR P1, PT, R4.reuse, 0x41, !P1 ;  /* 0x000000410400780c */ /* 0x040fe20004f21670 */
[----:B------:R-:W-:Y:S08]  /*d730*/  HMMA.16816.F32 R92, R136, R34, R20 ;  /* 0x00000022885c723c */ /* 0x000ff00000001814 */
[----:B------:R-:W-:Y:S02]  /*d740*/  HMMA.16816.F32 R28, R132, R30, RZ ;  /* 0x0000001e841c723c */ /* 0x000fe400000018ff */
[----:B------:R2:W-:Y:S01]  /*d750*/  LDGSTS.E.BYPASS.LTC128B.128 [R208+0x1100], [R8.64], !P0 ;  /* 0x0110000008d07fae */ /* 0x0005e2000c101d4a */
[----:B------:R-:W-:-:S02]  /*d760*/  ISETP.LT.OR P0, PT, R4, 0x21, !P2 ;  /* 0x000000210400780c */ /* 0x000fc40005701670 */
[----:B------:R-:W-:-:S03]  /*d770*/  ISETP.LT.OR P2, PT, R4, 0x41, !P2 ;  /* 0x000000410400780c */ /* 0x000fc60005741670 */
[C---:B------:R-:W-:Y:S08]  /*d780*/  HMMA.16816.F32 R32, R132.reuse, R40, RZ ;  /* 0x000000288420723c */ /* 0x040ff000000018ff */
[----:B------:R3:W-:Y:S01]  /*d790*/  LDGSTS.E.BYPASS.LTC128B.128 [R208+0x4900], [R12.64], !P0 ;  /* 0x049000000cd07fae */ /* 0x0007e2000c101d4a */
[----:B------:R-:W-:Y:S01]  /*d7a0*/  LOP3.LUT P0, RZ, R249, 0x4, RZ, 0xc0, !PT ;  /* 0x00000004f9ff7812 */ /* 0x000fe2000780c0ff */
[----:B------:R-:W-:Y:S02]  /*d7b0*/  HMMA.16816.F32 R24, R132, R42, RZ ;  /* 0x0000002a8418723c */ /* 0x000fe400000018ff */
[----:B------:R2:W-:Y:S01]  /*d7c0*/  LDGSTS.E.BYPASS.LTC128B.128 [R208+0x2100], [R6.64], !P1 ;  /* 0x0210000006d07fae */ /* 0x0005e2000c901d4a */
[----:B------:R-:W-:-:S02]  /*d7d0*/  @!P4 ISETP.LT.OR P1, PT, R4, 0x61, P5 ;  /* 0x000000610400c80c */ /* 0x000fc40002f21670 */
[----:B------:R-:W-:Y:S01]  /*d7e0*/  SEL R0, R69, 0xffffffc0, !P0 ;  /* 0xffffffc045007807 */ /* 0x000fe20004000000 */
[----:B------:R2:W-:Y:S01]  /*d7f0*/  LDGSTS.E.BYPASS.LTC128B.128 [R208+0x5900], [R6.64+0x80], !P2 ;  /* 0x0590008006d07fae */ /* 0x0005e2000d101d4a */
[----:B------:R-:W-:Y:S01]  /*d800*/  @!P4 ISETP.LT.OR P0, PT, R4, 0x61, P6 ;  /* 0x000000610400c80c */ /* 0x000fe20003701670 */
[----:B------:R-:W-:Y:S01]  /*d810*/  HMMA.16816.F32 R20, R132, R44, RZ ;  /* 0x0000002c8414723c */ /* 0x000fe200000018ff */
[----:B-1----:R-:W-:Y:S02]  /*d820*/  IADD3 R2, R201, R0, RZ ;  /* 0x00000000c9027210 */ /* 0x002fe40007ffe0ff */
[----:B------:R-:W-:-:S05]  /*d830*/  IADD3 R200, R0, 0x3800, R206 ;  /* 0x0000380000c87810 */ /* 0x000fca0007ffe0ce */
[----:B------:R1:W-:Y:S01]  /*d840*/  @!P4 LDGSTS.E.BYPASS.LTC128B.128 [R210+0x3100], [R10.64], !P1 ;  /* 0x031000000ad2cfae */ /* 0x0003e2000c901d4a */
[----:B----4-:R-:W-:Y:S03]  /*d850*/  HMMA.16816.F32 R112, R136, R50, R28 ;  /* 0x000000328870723c */ /* 0x010fe6000000181c */
[----:B------:R1:W-:Y:S01]  /*d860*/  @!P4 LDGSTS.E.BYPASS.LTC128B.128 [R210+0x6900], [R10.64+0x80], !P0 ;  /* 0x069000800ad2cfae */ /* 0x0003e2000c101d4a */
[----:B------:R-:W-:-:S03]  /*d870*/  ISETP.GT.AND P0, PT, R148, R251, PT ;  /* 0x000000fb9400720c */ /* 0x000fc60003f04270 */
[----:B------:R-:W4:Y:S01]  /*d880*/  LDSM.16.M88.4 R40, [R2] ;  /* 0x000000000228783b */ /* 0x000f220000000200 */
[----:B---3--:R-:W-:Y:S03]  /*d890*/  HMMA.16816.F32 R12, R132, R52, RZ ;  /* 0x00000034840c723c */ /* 0x008fe600000018ff */
[----:B------:R-:W3:Y:S04]  /*d8a0*/  LDSM.16.M88.4 R28, [R200+-0x3800] ;  /* 0xffc80000c81c783b */ /* 0x000ee80000000200 */
[----:B------:R-:W0:Y:S01]  /*d8b0*/  LDGDEPBAR ;  /* 0x00000000000079af */ /* 0x000e220000000000 */
[----:B------:R-:W-:Y:S08]  /*d8c0*/  HMMA.16816.F32 R108, R136, R48, R16 ;  /* 0x00000030886c723c */ /* 0x000ff00000001810 */
[C---:B------:R-:W-:Y:S01]  /*d8d0*/  HMMA.16816.F32 R16, R132.reuse, R46, RZ ;  /* 0x0000002e8410723c */ /* 0x040fe200000018ff */
[----:B------:R-:W1:Y:S07]  /*d8e0*/  LDSM.16.M88.4 R44, [R2+0x800] ;  /* 0x00080000022c783b */ /* 0x000e6e0000000200 */
[----:B--2---:R-:W-:Y:S08]  /*d8f0*/  HMMA.16816.F32 R4, R132, R78, RZ ;  /* 0x0000004e8404723c */ /* 0x004ff000000018ff */
[C---:B------:R-:W-:Y:S08]  /*d900*/  HMMA.16816.F32 R96, R136.reuse, R88, R12 ;  /* 0x000000588860723c */ /* 0x040ff0000000180c */
[----:B------:R-:W-:Y:S08]  /*d910*/  HMMA.16816.F32 R84, R136, R62, R24 ;  /* 0x0000003e8854723c */ /* 0x000ff00000001818 */
[----:B------:R-:W-:Y:S08]  /*d920*/  HMMA.16816.F32 R12, R132, R66, RZ ;  /* 0x00000042840c723c */ /* 0x000ff000000018ff */
[----:B----4-:R-:W-:Y:S01]  /*d930*/  HMMA.16816.F32 R24, R156, R40, R80 ;  /* 0x000000289c18723c */ /* 0x010fe20000001850 */
[----:B------:R-:W-:Y:S07]  /*d940*/  LDSM.16.M88.4 R80, [R206+0x3800] ;  /* 0x00380000ce50783b */ /* 0x000fee0000000200 */
[----:B-1----:R-:W-:Y:S01]  /*d950*/  HMMA.16816.F32 R8, R132, R76, RZ ;  /* 0x0000004c8408723c */ /* 0x002fe200000018ff */
[----:B------:R-:W-:Y:S07]  /*d960*/  LDSM.16.M88.4 R76, [R200+-0x2800] ;  /* 0xffd80000c84c783b */ /* 0x000fee0000000200 */
[----:B------:R-:W-:Y:S08]  /*d970*/  HMMA.16816.F32 R72, R136, R56, R20 ;  /* 0x000000388848723c */ /* 0x000ff00000001814 */
[----:B------:R-:W-:Y:S01]  /*d980*/  HMMA.16816.F32 R20, R132, R54, RZ ;  /* 0x000000368414723c */ /* 0x000fe200000018ff */
[----:B------:R-:W1:Y:S07]  /*d990*/  LDSM.16.M88.4 R52, [R201+0x3800] ;  /* 0x00380000c934783b */ /* 0x000e6e0000000200 */
[----:B------:R-:W-:Y:S01]  /*d9a0*/  HMMA.16816.F32 R104, R136, R58, R16 ;  /* 0x0000003a8868723c */ /* 0x000fe20000001810 */
[----:B------:R-:W2:Y:S07]  /*d9b0*/  LDSM.16.M88.4 R56, [R2+0x1800] ;  /* 0x001800000238783b */ /* 0x000eae0000000200 */
[----:B------:R-:W-:Y:S08]  /*d9c0*/  HMMA.16816.F32 R16, R132, R64, RZ ;  /* 0x000000408410723c */ /* 0x000ff000000018ff */
[----:B------:R-:W-:Y:S08]  /*d9d0*/  HMMA.16816.F32 R64, R136, R118, R4 ;  /* 0x000000768840723c */ /* 0x000ff00000001804 */
[----:B------:R-:W-:Y:S01]  /*d9e0*/  HMMA.16816.F32 R4, R156, R42, R92 ;  /* 0x0000002a9c04723c */ /* 0x000fe2000000185c */
[----:B------:R-:W4:Y:S04]  /*d9f0*/  LDSM.16.M88.4 R40, [R200+-0x3000] ;  /* 0xffd00000c828783b */ /* 0x000f280000000200 */
[----:B------:R-:W-:Y:S03]  /*da00*/  LDSM.16.M88.4 R92, [R201+0x4000] ;  /* 0x00400000c95c783b */ /* 0x000fe60000000200 */
[----:B------:R-:W-:Y:S08]  /*da10*/  HMMA.16816.F32 R140, R136, R122, R12 ;  /* 0x0000007a888c723c */ /* 0x000ff0000000180c */
[----:B---3--:R-:W-:Y:S08]  /*da20*/  HMMA.16816.F32 R12, R168, R28, R24 ;  /* 0x0000001ca80c723c */ /* 0x008ff00000001818 */
[C---:B-----5:R-:W-:Y:S01]  /*da30*/  HMMA.16816.F32 R144, R136.reuse, R116, R8 ;  /* 0x000000748890723c */ /* 0x060fe20000001808 */
[----:B------:R-:W3:Y:S07]  /*da40*/  LDSM.16.M88.4 R8, [R2+0x2000] ;  /* 0x002000000208783b */ /* 0x000eee0000000200 */
[C---:B------:R-:W-:Y:S01]  /*da50*/  HMMA.16816.F32 R100, R136.reuse, R60, R32 ;  /* 0x0000003c8864723c */ /* 0x040fe20000001820 */
[----:B------:R-:W1:Y:S07]  /*da60*/  LDSM.16.M88.4 R32, [R2+0x1000] ;  /* 0x001000000220783b */ /* 0x000e6e0000000200 */
[----:B------:R-:W-:Y:S08]  /*da70*/  HMMA.16816.F32 R48, R136, R120, R16 ;  /* 0x000000788830723c */ /* 0x000ff00000001810 */
[----:B------:R-:W-:Y:S01]  /*da80*/  HMMA.16816.F32 R16, R156, R44, R108 ;  /* 0x0000002c9c10723c */ /* 0x000fe2000000186c */
[----:B------:R-:W-:Y:S07]  /*da90*/  LDSM.16.M88.4 R108, [R200] ;  /* 0x00000000c86c783b */ /* 0x000fee0000000200 */
[----:B------:R-:W-:Y:S01]  /*daa0*/  HMMA.16816.F32 R60, R136, R90, R20 ;  /* 0x0000005a883c723c */ /* 0x000fe20000001814 */
[----:B------:R-:W3:Y:S04]  /*dab0*/  LDSM.16.M88.4 R20, [R2+0x2800] ;  /* 0x002800000214783b */ /* 0x000ee80000000200 */
[----:B------:R-:W-:Y:S03]  /*dac0*/  LDSM.16.M88.4 R88, [R206+0x4000] ;  /* 0x00400000ce58783b */ /* 0x000fe60000000200 */
[----:B------:R-:W-:Y:S01]  /*dad0*/  HMMA.16816.F32 R112, R156, R46, R112 ;  /* 0x0000002e9c70723c */ /* 0x000fe20000001870 */
[----:B------:R-:W3:Y:S07]  /*dae0*/  LDSM.16.M88.4 R44, [R2+0x3000] ;  /* 0x00300000022c783b */ /* 0x000eee0000000200 */
[----:B------:R-:W-:Y:S08]  /*daf0*/  HMMA.16816.F32 R4, R168, R30, R4 ;  /* 0x0000001ea804723c */ /* 0x000ff00000001804 */
[----:B-1----:R-:W-:Y:S08]  /*db00*/  HMMA.16816.F32 R12, R176, R52, R12 ;  /* 0x00000034b00c723c */ /* 0x002ff0000000180c */
[----:B--2---:R-:W-:Y:S01]  /*db10*/  HMMA.16816.F32 R120, R156, R58, R104 ;  /* 0x0000003a9c78723c */ /* 0x004fe20000001868 */
[----:B------:R-:W1:Y:S07]  /*db20*/  LDSM.16.M88.4 R104, [R2+0x3800] ;  /* 0x003800000268783b */ /* 0x000e6e0000000200 */
[----:B----4-:R-:W-:Y:S08]  /*db30*/  HMMA.16816.F32 R16, R168, R40, R16 ;  /* 0x00000028a810723c */ /* 0x010ff00000001810 */
[C---:B---3--:R-:W-:Y:S08]  /*db40*/  HMMA.16816.F32 R116, R156.reuse, R8, R96 ;  /* 0x000000089c74723c */ /* 0x048ff00000001860 */
[----:B------:R-:W-:Y:S01]  /*db50*/  HMMA.16816.F32 R96, R156, R10, R60 ;  /* 0x0000000a9c60723c */ /* 0x000fe2000000183c */
[----:B------:R-:W2:Y:S07]  /*db60*/  LDSM.16.M88.4 R60, [R200+-0x800] ;  /* 0xfff80000c83c783b */ /* 0x000eae0000000200 */
[----:B------:R-:W-:Y:S01]  /*db70*/  HMMA.16816.F32 R4, R176, R54, R4 ;  /* 0x00000036b004723c */ /* 0x000fe20000001804 */
[----:B------:R-:W3:Y:S07]  /*db80*/  LDSM.16.M88.4 R52, [R200+-0x2000] ;  /* 0xffe00000c834783b */ /* 0x000eee0000000200 */
[C---:B------:R-:W-:Y:S08]  /*db90*/  HMMA.16816.F32 R100, R156.reuse, R32, R100 ;  /* 0x000000209c64723c */ /* 0x040ff00000001864 */
[----:B------:R-:W-:Y:S01]  /*dba0*/  HMMA.16816.F32 R124, R156, R34, R84 ;  /* 0x000000229c7c723c */ /* 0x000fe20000001854 */
[----:B------:R-:W4:Y:S07]  /*dbb0*/  LDSM.16.M88.4 R32, [R200+-0x1000] ;  /* 0xfff00000c820783b */ /* 0x000f2e0000000200 */
[----:B------:R-:W-:Y:S08]  /*dbc0*/  HMMA.16816.F32 R12, R180, R80, R12 ;  /* 0x00000050b40c723c */ /* 0x000ff0000000180c */
[C---:B------:R-:W-:Y:S01]  /*dbd0*/  HMMA.16816.F32 R84, R156.reuse, R20, R48 ;  /* 0x000000149c54723c */ /* 0x040fe20000001830 */
[----:B------:R-:W-:Y:S07]  /*dbe0*/  LDSM.16.M88.4 R48, [R200+-0x1800] ;  /* 0xffe80000c830783b */ /* 0x000fee0000000200 */
[C---:B------:R-:W-:Y:S08]  /*dbf0*/  HMMA.16816.F32 R28, R156.reuse, R22, R140 ;  /* 0x000000169c1c723c */ /* 0x040ff0000000188c */
[----:B------:R-:W-:Y:S08]  /*dc00*/  HMMA.16816.F32 R24, R156, R44, R144 ;  /* 0x0000002c9c18723c */ /* 0x000ff00000001890 */
[----:B------:R-:W-:Y:S01]  /*dc10*/  HMMA.16816.F32 R20, R168, R42, R112 ;  /* 0x0000002aa814723c */ /* 0x000fe20000001870 */
[----:B------:R-:W1:Y:S07]  /*dc20*/  LDSM.16.M88.4 R40, [R201+0x4800] ;  /* 0x00480000c928783b */ /* 0x000e6e0000000200 */
[----:B------:R-:W-:Y:S08]  /*dc30*/  HMMA.16816.F32 R16, R176, R92, R16 ;  /* 0x0000005cb010723c */ /* 0x000ff00000001810 */
[----:B------:R-:W-:Y:S08]  /*dc40*/  HMMA.16816.F32 R128, R156, R56, R72 ;  /* 0x000000389c80723c */ /* 0x000ff00000001848 */
[----:B------:R-:W-:Y:S01]  /*dc50*/  HMMA.16816.F32 R8, R180, R82, R4 ;  /* 0x00000052b408723c */ /* 0x000fe20000001804 */
[----:B------:R-:W-:Y:S07]  /*dc60*/  LDSM.16.M88.4 R80, [R201+0x5000] ;  /* 0x00500000c950783b */ /* 0x000fee0000000200 */
[----:B------:R-:W-:Y:S08]  /*dc70*/  HMMA.16816.F32 R64, R156, R46, R64 ;  /* 0x0000002e9c40723c */ /* 0x000ff00000001840 */
[C---:B------:R-:W-:Y:S08]  /*dc80*/  HMMA.16816.F32 R72, R168.reuse, R76, R100 ;  /* 0x0000004ca848723c */ /* 0x040ff00000001864 */
[----:B------:R-:W-:Y:S01]  /*dc90*/  HMMA.16816.F32 R44, R168, R78, R124 ;  /* 0x0000004ea82c723c */ /* 0x000fe2000000187c */
[----:B------:R-:W4:Y:S07]  /*dca0*/  LDSM.16.M88.4 R76, [R2+0x4000] ;  /* 0x00400000024c783b */ /* 0x000f2e0000000200 */
[----:B-1----:R-:W-:Y:S08]  /*dcb0*/  HMMA.16816.F32 R4, R188, R104, R12 ;  /* 0x00000068bc04723c */ /* 0x002ff0000000180c */
[----:B--2---:R-:W-:Y:S08]  /*dcc0*/  HMMA.16816.F32 R112, R168, R60, R24 ;  /* 0x0000003ca870723c */ /* 0x004ff00000001818 */
[----:B------:R-:W-:Y:S08]  /*dcd0*/  HMMA.16816.F32 R24, R176, R94, R20 ;  /* 0x0000005eb018723c */ /* 0x000ff00000001814 */
[----:B------:R-:W-:Y:S08]  /*dce0*/  HMMA.16816.F32 R20, R180, R88, R16 ;  /* 0x00000058b414723c */ /* 0x000ff00000001810 */
[C---:B---3--:R-:W-:Y:S08]  /*dcf0*/  HMMA.16816.F32 R56, R168.reuse, R52, R128 ;  /* 0x00000034a838723c */ /* 0x048ff00000001880 */
[C---:B------:R-:W-:Y:S08]  /*dd00*/  HMMA.16816.F32 R52, R168.reuse, R54, R120 ;  /* 0x00000036a834723c */ /* 0x040ff00000001878 */
[C---:B----4-:R-:W-:Y:S08]  /*dd10*/  HMMA.16816.F32 R84, R168.reuse, R32, R84 ;  /* 0x00000020a854723c */ /* 0x050ff00000001854 */
[----:B------:R-:W-:Y:S01]  /*dd20*/  HMMA.16816.F32 R100, R168, R34, R28 ;  /* 0x00000022a864723c */ /* 0x000fe2000000181c */
[----:B------:R-:W1:Y:S04]  /*dd30*/  LDSM.16.M88.4 R32, [R206+0x4800] ;  /* 0x00480000ce20783b */ /* 0x000e680000000200 */
[----:B------:R-:W-:Y:S03]  /*dd40*/  LDSM.16.M88.4 R28, [R206+0x5000] ;  /* 0x00500000ce1c783b */ /* 0x000fe60000000200 */
[----:B------:R-:W-:Y:S08]  /*dd50*/  HMMA.16816.F32 R16, R188, R106, R8 ;  /* 0x0000006abc10723c */ /* 0x000ff00000001808 */
[----:B------:R-:W-:Y:S01]  /*dd60*/  HMMA.16816.F32 R92, R168, R62, R64 ;  /* 0x0000003ea85c723c */ /* 0x000fe20000001840 */
[----:B------:R-:W2:Y:S07]  /*dd70*/  LDSM.16.M88.4 R60, [R200+0x800] ;  /* 0x00080000c83c783b */ /* 0x000eae0000000200 */
[----:B------:R-:W-:Y:S08]  /*dd80*/  HMMA.16816.F32 R4, R192, R108, R4 ;  /* 0x0000006cc004723c */ /* 0x000ff00000001804 */
[----:B------:R-:W-:Y:S08]  /*dd90*/  HMMA.16816.F32 R12, R176, R40, R72 ;  /* 0x00000028b00c723c */ /* 0x000ff00000001848 */
[----:B------:R-:W-:Y:S08]  /*dda0*/  HMMA.16816.F32 R8, R188, R76, R20 ;  /* 0x0000004cbc08723c */ /* 0x000ff00000001814 */
[----:B------:R-:W-:Y:S01]  /*ddb0*/  HMMA.16816.F32 R24, R180, R90, R24 ;  /* 0x0000005ab418723c */ /* 0x000fe20000001818 */
[----:B------:R-:W-:-:S04]  /*ddc0*/  FMUL.FTZ R0, R4, c[0x0][0x320] ;  /* 0x0000c80004007a20 */ /* 0x000fc80000410000 */
[----:B------:R3:W4:Y:S03]  /*ddd0*/  MUFU.TANH R121, R0 ;  /* 0x0000000000797308 */ /* 0x0007260000002400 */
[C---:B------:R-:W-:Y:S01]  /*dde0*/  HMMA.16816.F32 R64, R176.reuse, R80, R56 ;  /* 0x00000050b040723c */ /* 0x040fe20000001838 */
[----:B------:R-:W-:Y:S07]  /*ddf0*/  LDSM.16.M88.4 R56, [R201+0x6000] ;  /* 0x00600000c938783b */ /* 0x000fee0000000200 */
[----:B------:R-:W-:Y:S01]  /*de00*/  HMMA.16816.F32 R80, R176, R82, R52 ;  /* 0x00000052b050723c */ /* 0x000fe20000001834 */
[----:B------:R-:W-:Y:S01]  /*de10*/  LDSM.16.M88.4 R52, [R2+0x4800] ;  /* 0x004800000234783b */ /* 0x000fe20000000200 */
[----:B---3--:R-:W-:-:S06]  /*de20*/  FMUL.FTZ R0, R5, c[0x0][0x320] ;  /* 0x0000c80005007a20 */ /* 0x008fcc0000410000 */
[----:B------:R-:W-:Y:S01]  /*de30*/  HMMA.16816.F32 R16, R192, R110, R16 ;  /* 0x0000006ec010723c */ /* 0x000fe20000001810 */
[----:B------:R3:W1:Y:S07]  /*de40*/  MUFU.TANH R120, R0 ;  /* 0x0000000000787308 */ /* 0x00066e0000002400 */
[C---:B------:R-:W-:Y:S08]  /*de50*/  HMMA.16816.F32 R116, R168.reuse, R48, R116 ;  /* 0x00000030a874723c */ /* 0x040ff00000001874 */
[----:B------:R-:W-:Y:S01]  /*de60*/  HMMA.16816.F32 R96, R168, R50, R96 ;  /* 0x00000032a860723c */ /* 0x000fe20000001860 */
[----:B---3--:R-:W-:-:S04]  /*de70*/  FMUL.FTZ R0, R6, c[0x0][0x320] ;  /* 0x0000c80006007a20 */ /* 0x008fc80000410000 */
[----:B------:R3:W2:Y:S03]  /*de80*/  MUFU.TANH R111, R0 ;  /* 0x00000000006f7308 */ /* 0x0006a60000002400 */
[----:B------:R-:W-:Y:S01]  /*de90*/  HMMA.16816.F32 R48, R176, R42, R44 ;  /* 0x0000002ab030723c */ /* 0x000fe2000000182c */
[----:B------:R-:W4:Y:S04]  /*dea0*/  LDSM.16.M88.4 R44, [R201+0x5800] ;  /* 0x00580000c92c783b */ /* 0x000f280000000200 */
[----:B------:R-:W4:Y:S03]  /*deb0*/  LDSM.16.M88.4 R40, [R200+0x1000] ;  /* 0x00100000c828783b */ /* 0x000f260000000200 */
[----:B-1----:R-:W-:Y:S01]  /*dec0*/  HMMA.16816.F32 R12, R180, R32, R12 ;  /* 0x00000020b40c723c */ /* 0x002fe2000000180c */
[----:B---3--:R-:W-:-:S07]  /*ded0*/  FMUL.FTZ R0, R7, c[0x0][0x320] ;  /* 0x0000c80007007a20 */ /* 0x008fce0000410000 */
[----:B--2---:R-:W-:Y:S01]  /*dee0*/  HMMA.16816.F32 R4, R192, R60, R8 ;  /* 0x0000003cc004723c */ /* 0x004fe20000001808 */
[----:B------:R1:W2:Y:S07]  /*def0*/  MUFU.TANH R110, R0 ;  /* 0x00000000006e7308 */ /* 0x0002ae0000002400 */
[----:B------:R-:W-:Y:S08]  /*df00*/  HMMA.16816.F32 R8, R188, R78, R24 ;  /* 0x0000004ebc08723c */ /* 0x000ff00000001818 */
[----:B------:R-:W-:Y:S01]  /*df10*/  HMMA.16816.F32 R20, R180, R34, R48 ;  /* 0x00000022b414723c */ /* 0x000fe20000001830 */
[----:B-1----:R-:W-:Y:S01]  /*df20*/  FMUL.FTZ R0, R16, c[0x0][0x320] ;  /* 0x0000c80010007a20 */ /* 0x002fe20000410000 */
[----:B------:R-:W1:Y:S03]  /*df30*/  LDSM.16.M88.4 R32, [R2+0x5000] ;  /* 0x005000000220783b */ /* 0x000e660000000200 */
[----:B------:R3:W1:Y:S01]  /*df40*/  MUFU.TANH R109, R0 ;  /* 0x00000000006d7308 */ /* 0x0006620000002400 */
[----:B------:R-:W-:Y:S02]  /*df50*/  LDSM.16.M88.4 R48, [R2+0x5800] ;  /* 0x005800000230783b */ /* 0x000fe40000000200 */
[C---:B----4-:R-:W-:Y:S08]  /*df60*/  HMMA.16816.F32 R76, R176.reuse, R44, R116 ;  /* 0x0000002cb04c723c */ /* 0x050ff00000001874 */
[----:B------:R-:W-:Y:S01]  /*df70*/  HMMA.16816.F32 R72, R176, R46, R96 ;  /* 0x0000002eb048723c */ /* 0x000fe20000001860 */
[----:B------:R-:W4:Y:S01]  /*df80*/  LDSM.16.M88.4 R44, [R206+0x5800] ;  /* 0x00580000ce2c783b */ /* 0x000f220000000200 */
[----:B---3--:R-:W-:-:S04]  /*df90*/  FMUL.FTZ R0, R17, c[0x0][0x320] ;  /* 0x0000c80011007a20 */ /* 0x008fc80000410000 */
[----:B------:R3:W1:Y:S02]  /*dfa0*/  MUFU.TANH R108, R0 ;  /* 0x00000000006c7308 */ /* 0x0006640000002400 */
[----:B---3--:R-:W-:-:S06]  /*dfb0*/  FMUL.FTZ R0, R18, c[0x0][0x320] ;  /* 0x0000c80012007a20 */ /* 0x008fcc0000410000 */
[----:B------:R3:W1:Y:S02]  /*dfc0*/  MUFU.TANH R107, R0 ;  /* 0x00000000006b7308 */ /* 0x0006640000002400 */
[----:B---3--:R-:W-:Y:S02]  /*dfd0*/  FMUL.FTZ R0, R19, c[0x0][0x320] ;  /* 0x0000c80013007a20 */ /* 0x008fe40000410000 */
[----:B------:R-:W-:Y:S04]  /*dfe0*/  HMMA.16816.F32 R16, R188, R52, R12 ;  /* 0x00000034bc10723c */ /* 0x000fe8000000180c */
[----:B------:R3:W1:Y:S04]  /*dff0*/  MUFU.TANH R106, R0 ;  /* 0x00000000006a7308 */ /* 0x0006680000002400 */
[----:B------:R-:W-:Y:S01]  /*e000*/  HMMA.16816.F32 R12, R192, R62, R8 ;  /* 0x0000003ec00c723c */ /* 0x000fe20000001808 */
[----:B------:R-:W2:Y:S07]  /*e010*/  LDSM.16.M88.4 R60, [R201+0x6800] ;  /* 0x00680000c93c783b */ /* 0x000eae0000000200 */
[----:B------:R-:W-:Y:S01]  /*e020*/  HMMA.16816.F32 R8, R180, R28, R64 ;  /* 0x0000001cb408723c */ /* 0x000fe20000001840 */
[----:B---3--:R-:W-:-:S04]  /*e030*/  FMUL.FTZ R0, R4, c[0x0][0x320] ;  /* 0x0000c80004007a20 */ /* 0x008fc80000410000 */
[----:B------:R3:W1:Y:S03]  /*e040*/  MUFU.TANH R105, R0 ;  /* 0x0000000000697308 */ /* 0x0006660000002400 */
[----:B------:R-:W-:Y:S08]  /*e050*/  HMMA.16816.F32 R24, R192, R40, R16 ;  /* 0x00000028c018723c */ /* 0x000ff00000001810 */
[----:B------:R-:W-:Y:S01]  /*e060*/  HMMA.16816.F32 R64, R176, R56, R84 ;  /* 0x00000038b040723c */ /* 0x000fe20000001854 */
[----:B---3--:R-:W-:-:S07]  /*e070*/  FMUL.FTZ R0, R5, c[0x0][0x320] ;  /* 0x0000c80005007a20 */ /* 0x008fce0000410000 */
[----:B-1----:R-:W-:Y:S01]  /*e080*/  HMMA.16816.F32 R16, R188, R32, R8 ;  /* 0x00000020bc10723c */ /* 0x002fe20000001808 */
[----:B------:R1:W3:Y:S02]  /*e090*/  MUFU.TANH R104, R0 ;  /* 0x0000000000687308 */ /* 0x0002e40000002400 */
[----:B-1----:R-:W-:-:S06]  /*e0a0*/  FMUL.FTZ R0, R6, c[0x0][0x320] ;  /* 0x0000c80006007a20 */ /* 0x002fcc0000410000 */
[----:B------:R1:W1:Y:S02]  /*e0b0*/  MUFU.TANH R91, R0 ;  /* 0x00000000005b7308 */ /* 0x0002640000002400 */
[----:B-1----:R-:W-:Y:S02]  /*e0c0*/  FMUL.FTZ R0, R7, c[0x0][0x320] ;  /* 0x0000c80007007a20 */ /* 0x002fe40000410000 */
[----:B------:R-:W-:Y:S01]  /*e0d0*/  HMMA.16816.F32 R4, R188, R54, R20 ;  /* 0x00000036bc04723c */ /* 0x000fe20000001814 */
[----:B------:R-:W1:Y:S03]  /*e0e0*/  LDSM.16.M88.4 R52, [R200+0x1800] ;  /* 0x00180000c834783b */ /* 0x000e660000000200 */
[----:B------:R2:W1:Y:S04]  /*e0f0*/  MUFU.TANH R90, R0 ;  /* 0x00000000005a7308 */ /* 0x0004680000002400 */
[----:B------:R-:W-:Y:S01]  /*e100*/  HMMA.16816.F32 R20, R180, R30, R80 ;  /* 0x0000001eb414723c */ /* 0x000fe20000001850 */
[----:B------:R-:W1:Y:S01]  /*e110*/  LDSM.16.M88.4 R28, [R206+0x6000] ;  /* 0x00600000ce1c783b */ /* 0x000e620000000200 */
[----:B--2---:R-:W-:-:S04]  /*e120*/  FMUL.FTZ R0, R12, c[0x0][0x320] ;  /* 0x0000c8000c007a20 */ /* 0x004fc80000410000 */
[----:B------:R2:W1:Y:S10]  /*e130*/  MUFU.TANH R89, R0 ;  /* 0x0000000000597308 */ /* 0x0004740000002400 */
[----:B------:R-:W-:Y:S01]  /*e140*/  HMMA.16816.F32 R4, R192, R42, R4 ;  /* 0x0000002ac004723c */ /* 0x000fe20000001804 */
[----:B------:R-:W1:Y:S07]  /*e150*/  LDSM.16.M88.4 R40, [R200+0x2000] ;  /* 0x00200000c828783b */ /* 0x000e6e0000000200 */
[----:B------:R-:W-:Y:S01]  /*e160*/  HMMA.16816.F32 R8, R188, R34, R20 ;  /* 0x00000022bc08723c */ /* 0x000fe20000001814 */
[----:B--2---:R-:W-:-:S07]  /*e170*/  FMUL.FTZ R0, R13, c[0x0][0x320] ;  /* 0x0000c8000d007a20 */ /* 0x004fce0000410000 */
[----:B----4-:R-:W-:Y:S01]  /*e180*/  HMMA.16816.F32 R20, R180, R46, R72 ;  /* 0x0000002eb414723c */ /* 0x010fe20000001848 */
[----:B------:R2:W4:Y:S07]  /*e190*/  MUFU.TANH R88, R0 ;  /* 0x0000000000587308 */ /* 0x00052e0000002400 */
[C---:B------:R-:W-:Y:S08]  /*e1a0*/  HMMA.16816.F32 R32, R176.reuse, R58, R100 ;  /* 0x0000003ab020723c */ /* 0x040ff00000001864 */
[----:B------:R-:W-:Y:S01]  /*e1b0*/  HMMA.16816.F32 R56, R176, R60, R112 ;  /* 0x0000003cb038723c */ /* 0x000fe20000001870 */
[----:B--2---:R-:W-:-:S04]  /*e1c0*/  FMUL.FTZ R0, R14, c[0x0][0x320] ;  /* 0x0000c8000e007a20 */ /* 0x004fc80000410000 */
[----:B------:R2:W1:Y:S02]  /*e1d0*/  MUFU.TANH R38, R0 ;  /* 0x0000000000267308 */ /* 0x0004640000002400 */
[----:B--2---:R-:W-:Y:S02]  /*e1e0*/  FMUL.FTZ R0, R15, c[0x0][0x320] ;  /* 0x0000c8000f007a20 */ /* 0x004fe40000410000 */
[----:B------:R-:W-:Y:S01]  /*e1f0*/  HMMA.16816.F32 R12, R180, R44, R76 ;  /* 0x0000002cb40c723c */ /* 0x000fe2000000184c */
[----:B------:R-:W-:Y:S03]  /*e200*/  LDSM.16.M88.4 R44, [R200+0x2800] ;  /* 0x00280000c82c783b */ /* 0x000fe60000000200 */
        /* <DEDUP_REMOVED lines=8> */
[----:B-1----:R-:W-:Y:S04]  /*e290*/  HMMA.16816.F32 R24, R192, R52, R16 ;  /* 0x00000034c018723c */ /* 0x002fe80000001810 */
[----:B------:R1:W2:Y:S04]  /*e2a0*/  MUFU.TANH R78, R0 ;  /* 0x00000000004e7308 */ /* 0x0002a80000002400 */
[----:B------:R-:W-:Y:S08]  /*e2b0*/  HMMA.16816.F32 R16, R188, R48, R12 ;  /* 0x00000030bc10723c */ /* 0x000ff0000000180c */
[----:B------:R-:W-:Y:S01]  /*e2c0*/  HMMA.16816.F32 R12, R180, R28, R64 ;  /* 0x0000001cb40c723c */ /* 0x000fe20000001840 */
[----:B-1----:R-:W-:-:S04]  /*e2d0*/  FMUL.FTZ R0, R4, c[0x0][0x320] ;  /* 0x0000c80004007a20 */ /* 0x002fc80000410000 */
[----:B------:R1:W1:Y:S02]  /*e2e0*/  MUFU.TANH R77, R0 ;  /* 0x00000000004d7308 */ /* 0x0002640000002400 */
[----:B-1----:R-:W-:-:S06]  /*e2f0*/  FMUL.FTZ R0, R5, c[0x0][0x320] ;  /* 0x0000c80005007a20 */ /* 0x002fcc0000410000 */
[----:B------:R1:W1:Y:S02]  /*e300*/  MUFU.TANH R76, R0 ;  /* 0x00000000004c7308 */ /* 0x0002640000002400 */
[----:B-1----:R-:W-:-:S06]  /*e310*/  FMUL.FTZ R0, R6, c[0x0][0x320] ;  /* 0x0000c80006007a20 */ /* 0x002fcc0000410000 */
[----:B------:R1:W1:Y:S02]  /*e320*/  MUFU.TANH R74, R0 ;  /* 0x00000000004a7308 */ /* 0x0002640000002400 */
[----:B-1----:R-:W-:Y:S02]  /*e330*/  FMUL.FTZ R0, R7, c[0x0][0x320] ;  /* 0x0000c80007007a20 */ /* 0x002fe40000410000 */
[----:B------:R-:W-:Y:S01]  /*e340*/  HMMA.16816.F32 R4, R192, R54, R8 ;  /* 0x00000036c004723c */ /* 0x000fe20000001808 */
[----:B------:R-:W1:Y:S03]  /*e350*/  LDSM.16.M88.4 R52, [R2+0x6000] ;  /* 0x006000000234783b */ /* 0x000e660000000200 */
[----:B------:R2:W1:Y:S04]  /*e360*/  MUFU.TANH R72, R0 ;  /* 0x0000000000487308 */ /* 0x0004680000002400 */
[----:B------:R-:W-:Y:S01]  /*e370*/  HMMA.16816.F32 R8, R188, R50, R20 ;  /* 0x00000032bc08723c */ /* 0x000fe20000001814 */
[----:B------:R-:W3:Y:S07]  /*e380*/  LDSM.16.M88.4 R48, [R206+0x6800] ;  /* 0x00680000ce30783b */ /* 0x000eee0000000200 */
[----:B------:R-:W-:Y:S01]  /*e390*/  HMMA.16816.F32 R20, R192, R40, R16 ;  /* 0x00000028c014723c */ /* 0x000fe20000001810 */
[----:B--2---:R-:W-:-:S04]  /*e3a0*/  FMUL.FTZ R0, R24, c[0x0][0x320] ;  /* 0x0000c80018007a20 */ /* 0x004fc80000410000 */
[----:B------:R2:W1:Y:S11]  /*e3b0*/  MUFU.TANH R70, R0 ;  /* 0x0000000000467308 */ /* 0x0004760000002400 */
[----:B------:R-:W-:Y:S01]  /*e3c0*/  HMMA.16816.F32 R8, R192, R42, R8 ;  /* 0x0000002ac008723c */ /* 0x000fe20000001808 */
[----:B--2---:R-:W-:-:S07]  /*e3d0*/  FMUL.FTZ R0, R25, c[0x0][0x320] ;  /* 0x0000c80019007a20 */ /* 0x004fce0000410000 */
[----:B-1----:R-:W-:Y:S01]  /*e3e0*/  HMMA.16816.F32 R16, R188, R52, R12 ;  /* 0x00000034bc10723c */ /* 0x002fe2000000180c */
[----:B------:R1:W2:Y:S07]  /*e3f0*/  MUFU.TANH R73, R0 ;  /* 0x0000000000497308 */ /* 0x0002ae0000002400 */
[----:B---3--:R-:W-:Y:S01]  /*e400*/  HMMA.16816.F32 R12, R180, R48, R56 ;  /* 0x00000030b40c723c */ /* 0x008fe20000001838 */
[----:B-1----:R-:W-:-:S04]  /*e410*/  FMUL.FTZ R0, R26, c[0x0][0x320] ;  /* 0x0000c8001a007a20 */ /* 0x002fc80000410000 */
[----:B------:R1:W3:Y:S02]  /*e420*/  MUFU.TANH R69, R0 ;  /* 0x0000000000457308 */ /* 0x0002e40000002400 */
[----:B-1----:R-:W-:Y:S02]  /*e430*/  FMUL.FTZ R0, R27, c[0x0][0x320] ;  /* 0x0000c8001b007a20 */ /* 0x002fe40000410000 */
[----:B------:R-:W-:Y:S01]  /*e440*/  HMMA.16816.F32 R24, R180, R30, R32 ;  /* 0x0000001eb418723c */ /* 0x000fe20000001820 */
[----:B------:R-:W1:Y:S03]  /*e450*/  LDSM.16.M88.4 R32, [R2+0x6800] ;  /* 0x006800000220783b */ /* 0x000e660000000200 */
[----:B------:R2:W1:Y:S01]  /*e460*/  MUFU.TANH R67, R0 ;  /* 0x0000000000437308 */ /* 0x0004620000002400 */
[----:B------:R-:W3:Y:S01]  /*e470*/  LDSM.16.M88.4 R28, [R200+0x3000] ;  /* 0x00300000c81c783b */ /* 0x000ee20000000200 */
[----:B------:R-:W-:-:S04]  /*e480*/  DEPBAR.LE SB0, 0x0 ;  /* 0x000080000000791a */ /* 0x000fc80000000000 */
[----:B--2---:R-:W-:-:S04]  /*e490*/  FMUL.FTZ R0, R4, c[0x0][0x320] ;  /* 0x0000c80004007a20 */ /* 0x004fc80000410000 */
[----:B------:R2:W1:Y:S10]  /*e4a0*/  MUFU.TANH R66, R0 ;  /* 0x0000000000427308 */ /* 0x0004740000002400 */
[----:B------:R-:W-:Y:S01]  /*e4b0*/  HMMA.16816.F32 R24, R188, R54, R24 ;  /* 0x00000036bc18723c */ /* 0x000fe20000001818 */
[----:B--2---:R-:W-:-:S07]  /*e4c0*/  FMUL.FTZ R0, R5, c[0x0][0x320] ;  /* 0x0000c80005007a20 */ /* 0x004fce0000410000 */
[----:B-1----:R-:W-:Y:S01]  /*e4d0*/  HMMA.16816.F32 R12, R188, R32, R12 ;  /* 0x00000020bc0c723c */ /* 0x002fe2000000180c */
[----:B------:R1:W2:Y:S02]  /*e4e0*/  MUFU.TANH R65, R0 ;  /* 0x0000000000417308 */ /* 0x0002a40000002400 */
[----:B-1----:R-:W-:-:S06]  /*e4f0*/  FMUL.FTZ R0, R6, c[0x0][0x320] ;  /* 0x0000c80006007a20 */ /* 0x002fcc0000410000 */
[----:B------:R1:W1:Y:S02]  /*e500*/  MUFU.TANH R64, R0 ;  /* 0x0000000000407308 */ /* 0x0002640000002400 */
[----:B-1----:R-:W-:Y:S02]  /*e510*/  FMUL.FTZ R0, R7, c[0x0][0x320] ;  /* 0x0000c80007007a20 */ /* 0x002fe40000410000 */
[----:B------:R-:W-:Y:S04]  /*e520*/  HMMA.16816.F32 R4, R176, R62, R92 ;  /* 0x0000003eb004723c */ /* 0x000fe8000000185c */
[----:B------:R1:W1:Y:S02]  /*e530*/  MUFU.TANH R61, R0 ;  /* 0x00000000003d7308 */ /* 0x0002640000002400 */
[----:B-1----:R-:W-:-:S06]  /*e540*/  FMUL.FTZ R0, R20, c[0x0][0x320] ;  /* 0x0000c80014007a20 */ /* 0x002fcc0000410000 */
[----:B------:R1:W1:Y:S11]  /*e550*/  MUFU.TANH R60, R0 ;  /* 0x00000000003c7308 */ /* 0x0002760000002400 */
[----:B------:R-:W-:Y:S01]  /*e560*/  @!UPT UIADD3 URZ, URZ, URZ, URZ ;  /* 0x0000003f3f3ff290 */ /* 0x000fe2000fffe03f */
[----:B------:R-:W-:Y:S01]  /*e570*/  HMMA.16816.F32 R4, R180, R50, R4 ;  /* 0x00000032b404723c */ /* 0x000fe20000001804 */
[----:B-1----:R-:W-:-:S04]  /*e580*/  FMUL.FTZ R0, R21, c[0x0][0x320] ;  /* 0x0000c80015007a20 */ /* 0x002fc80000410000 */
[----:B------:R1:W1:Y:S11]  /*e590*/  MUFU.TANH R53, R0 ;  /* 0x0000000000357308 */ /* 0x0002760000002400 */
[----:B------:R-:W-:Y:S08]  /*e5a0*/  @!UPT UIADD3 URZ, URZ, URZ, URZ ;  /* 0x0000003f3f3ff290 */ /* 0x000ff0000fffe03f */
[----:B------:R-:W-:Y:S01]  /*e5b0*/  HMMA.16816.F32 R4, R188, R34, R4 ;  /* 0x00000022bc04723c */ /* 0x000fe20000001804 */
[----:B-1----:R-:W-:-:S04]  /*e5c0*/  FMUL.FTZ R0, R22, c[0x0][0x320] ;  /* 0x0000c80016007a20 */ /* 0x002fc80000410000 */
[----:B------:R1:W1:Y:S11]  /*e5d0*/  MUFU.TANH R52, R0 ;  /* 0x0000000000347308 */ /* 0x0002760000002400 */
[----:B------:R-:W-:Y:S08]  /*e5e0*/  @!UPT UIADD3 URZ, URZ, URZ, URZ ;  /* 0x0000003f3f3ff290 */ /* 0x000ff0000fffe03f */
[----:B---3--:R-:W-:Y:S01]  /*e5f0*/  HMMA.16816.F32 R4, R192, R30, R4 ;  /* 0x0000001ec004723c */ /* 0x008fe20000001804 */
[----:B-1----:R-:W-:-:S07]  /*e600*/  FMUL.FTZ R0, R23, c[0x0][0x320] ;  /* 0x0000c80017007a20 */ /* 0x002fce0000410000 */
[C---:B------:R-:W-:Y:S01]  /*e610*/  HMMA.16816.F32 R20, R192.reuse, R44, R16 ;  /* 0x0000002cc014723c */ /* 0x040fe20000001810 */
[----:B------:R1:W3:Y:S07]  /*e620*/  MUFU.TANH R49, R0 ;  /* 0x0000000000317308 */ /* 0x0002ee0000002400 */
        /* <DEDUP_REMOVED lines=42> */
[----:B------:R-:W-:Y:S06]  /*e8d0*/  BAR.SYNC.DEFER_BLOCKING 0x0 ;  /* 0x0000000000007b1d */ /* 0x000fec0000010000 */
[----:B------:R-:W-:Y:S05]  /*e8e0*/  @!P0 BRA `(.L_x_332) ;  /* 0x0000034000008947 */ /* 0x000fea0003800000 */
[----:B-1234-:R-:W-:Y:S02]  /*e8f0*/  IADD3 R0, R241, -0x2, RZ ;  /* 0xfffffffef1007810 */ /* 0x01efe40007ffe0ff */
[----:B------:R-:W-:Y:S02]  /*e900*/  ISETP.GE.AND P3, PT, R228, 0x1, PT ;  /* 0x00000001e400780c */ /* 0x000fe40003f66270 */
[----:B------:R-:W-:-:S02]  /*e910*/  SHF.R.S32.HI R2, RZ, 0x1f, R0 ;  /* 0x0000001fff027819 */ /* 0x000fc40000011400 */
[C---:B------:R-:W-:Y:S02]  /*e920*/  ISETP.GE.AND P2, PT, R228.reuse, 0x21, PT ;  /* 0x00000021e400780c */ /* 0x040fe40003f46270 */
[----:B------:R-:W-:Y:S01]  /*e930*/  ISETP.GE.AND P1, PT, R228, 0x41, PT ;  /* 0x00000041e400780c */ /* 0x000fe20003f26270 */
[----:B------:R-:W-:Y:S02]  /*e940*/  IMAD R4, R2, c[0x0][0x1e0], RZ ;  /* 0x0000780002047a24 */ /* 0x000fe400078e02ff */
[----:B------:R-:W-:-:S04]  /*e950*/  IMAD.WIDE.U32 R2, R0, c[0x0][0x1e0], RZ ;  /* 0x0000780000027a25 */ /* 0x000fc800078e00ff */
        /* <DEDUP_REMOVED lines=12> */
[----:B------:R-:W-:Y:S02]  /*ea20*/  @P3 LEA.HI.X R9, R0, c[0x0][0x1cc], R4, 0x1, P0 ;  /* 0x0000730000093a11 */ /* 0x000fe400000f0c04 */
[----:B------:R-:W-:Y:S01]  /*ea30*/  @P2 IADD3 R0, P4, R5, R152, RZ ;  /* 0x0000009805002210 */ /* 0x000fe20007f9e0ff */
[----:B------:R-:W-:Y:S01]  /*ea40*/  @P1 IMAD.MOV.U32 R5, RZ, RZ, c[0x0][0x1e0] ;  /* 0x00007800ff051624 */ /* 0x000fe200078e00ff */
        /* <DEDUP_REMOVED lines=30> */
.L_x_332:
[----:B--234-:R-:W-:Y:S05]  /*ec30*/  BSYNC B0 ;  /* 0x0000000000007941 */ /* 0x01cfea0003800000 */
.L_x_331:
[----:B-1----:R-:W-:Y:S01]  /*ec40*/  LEA.HI R0, R217, R250, RZ, 0x5 ;  /* 0x000000fad9007211 */ /* 0x002fe200078f28ff */
[----:B------:R-:W0:Y:S03]  /*ec50*/  LDGDEPBAR ;  /* 0x00000000000079af */ /* 0x000e260000000000 */
[----:B------:R-:W-:-:S05]  /*ec60*/  LOP3.LUT R0, R0, 0xffffffe0, RZ, 0xc0, !PT ;  /* 0xffffffe000007812 */ /* 0x000fca00078ec0ff */
[----:B------:R-:W-:-:S05]  /*ec70*/  IMAD.IADD R0, R250, 0x1, -R0 ;  /* 0x00000001fa007824 */ /* 0x000fca00078e0a00 */
[----:B------:R-:W-:-:S04]  /*ec80*/  SHF.R.S32.HI R2, RZ, 0x1f, R0 ;  /* 0x0000001fff027819 */ /* 0x000fc80000011400 */
[----:B------:R-:W-:-:S04]  /*ec90*/  LEA.HI R2, R2, R0, RZ, 0x2 ;  /* 0x0000000002027211 */ /* 0x000fc800078f10ff */
[----:B------:R-:W-:-:S05]  /*eca0*/  LOP3.LUT R2, R2, 0x7ffffffc, RZ, 0xc0, !PT ;  /* 0x7ffffffc02027812 */ /* 0x000fca00078ec0ff */
[----:B------:R-:W-:-:S04]  /*ecb0*/  IMAD.IADD R0, R0, 0x1, -R2 ;  /* 0x0000000100007824 */ /* 0x000fc800078e0a02 */
[----:B------:R-:W-:-:S04]  /*ecc0*/  IMAD.SHL.U32 R0, R0, 0x2, RZ ;  /* 0x0000000200007824 */ /* 0x000fc800078e00ff */
[----:B------:R-:W-:-:S05]  /*ecd0*/  IMAD.IADD R0, R149, 0x1, -R0 ;  /* 0x0000000195007824 */ /* 0x000fca00078e0a00 */
        /* <DEDUP_REMOVED lines=14> */
[----:B------:R-:W-:Y:S02]  /*edc0*/  FSEL R20, R107, -INF , P2 ;  /* 0xff8000006b147808 */ /* 0x000fe40001000000 */
[----:B------:R-:W-:Y:S02]  /*edd0*/  ISETP.GT.AND P2, PT, R0, 0x18, PT ;  /* 0x000000180000780c */ /* 0x000fe40003f44270 */
[----:B------:R-:W-:Y:S02]  /*ede0*/  FSEL R25, R104, -INF , P6 ;  /* 0xff80000068197808 */ /* 0x000fe40003000000 */
[----:B------:R-:W-:-:S02]  /*edf0*/  FMNMX.FTZ R2, R24, R2, !PT ;  /* 0x0000000218027209 */ /* 0x000fc40007810000 */
[----:B------:R-:W-:Y:S02]  /*ee00*/  FSEL R10, R111, -INF , P1 ;  /* 0xff8000006f0a7808 */ /* 0x000fe40000800000 */
[----:B------:R-:W-:Y:S02]  /*ee10*/  ISETP.GT.AND P5, PT, R0, 0x19, PT ;  /* 0x000000190000780c */ /* 0x000fe40003fa4270 */
[----:B------:R-:W-:Y:S02]  /*ee20*/  FSEL R11, R110, -INF , P0 ;  /* 0xff8000006e0b7808 */ /* 0x000fe40000000000 */
[----:B------:R-:W-:Y:S02]  /*ee30*/  FSEL R26, R89, -INF , P2 ;  /* 0xff800000591a7808 */ /* 0x000fe40001000000 */
[----:B------:R-:W-:Y:S02]  /*ee40*/  FMNMX.FTZ R2, R25, R2, !PT ;  /* 0x0000000219027209 */ /* 0x000fe40007810000 */
[----:B------:R-:W-:-:S02]  /*ee50*/  ISETP.GT.AND P1, PT, R0, 0x20, PT ;  /* 0x000000200000780c */ /* 0x000fc40003f24270 */
        /* <DEDUP_REMOVED lines=20> */
[----:B------:R-:W-:Y:S02]  /*efa0*/  FSEL R38, R38, -INF , P2 ;  /* 0xff80000026267808 */ /* 0x000fe40001000000 */
[----:B------:R-:W-:Y:S02]  /*efb0*/  FSEL R86, R76, -INF , P4 ;  /* 0xff8000004c567808 */ /* 0x000fe40002000000 */
[----:B------:R-:W-:Y:S02]  /*efc0*/  ISETP.GT.AND P5, PT, R0, 0x30, PT ;  /* 0x000000300000780c */ /* 0x000fe40003fa4270 */
        /* <DEDUP_REMOVED lines=8> */
[----:B------:R-:W-:Y:S02]  /*f050*/  FSEL R146, R73, -INF , P3 ;  /* 0xff80000049927808 */ /* 0x000fe40001800000 */
[C---:B------:R-:W-:Y:S02]  /*f060*/  ISETP.GT.AND P3, PT, R0.reuse, 0x38, PT ;  /* 0x000000380000780c */ /* 0x040fe40003f64270 */
        /* <DEDUP_REMOVED lines=23> */
[----:B------:R-:W-:Y:S02]  /*f1e0*/  FMNMX.FTZ R3, R148, R3, !PT ;  /* 0x0000000394037209 */ /* 0x000fe40007810000 */
[----:B------:R-:W-:Y:S02]  /*f1f0*/  FMNMX.FTZ R2, R153, R2, !PT ;  /* 0x0000000299027209 */ /* 0x000fe40007810000 */
[----:B------:R-:W-:Y:S02]  /*f200*/  FSEL R161, R44, -INF , P0 ;  /* 0xff8000002ca17808 */ /* 0x000fe40000000000 */
[----:B------:R-:W-:-:S02]  /*f210*/  FSEL R151, R64, -INF , P3 ;  /* 0xff80000040977808 */ /* 0x000fc40001800000 */
[----:B------:R-:W-:Y:S02]  /*f220*/  FSEL R155, R45, -INF , P5 ;  /* 0xff8000002d9b7808 */ /* 0x000fe40002800000 */
[----:B------:R-:W-:Y:S02]  /*f230*/  FMNMX.FTZ R3, R149, R3, !PT ;  /* 0x0000000395037209 */ /* 0x000fe40007810000 */
[----:B------:R-:W-:Y:S02]  /*f240*/  FMNMX.FTZ R2, R154, R2, !PT ;  /* 0x000000029a027209 */ /* 0x000fe40007810000 */
[----:B------:R-:W-:Y:S02]  /*f250*/  ISETP.GT.AND P0, PT, R0, 0x50, PT ;  /* 0x000000500000780c */ /* 0x000fe40003f04270 */
[----:B------:R-:W-:Y:S02]  /*f260*/  FSEL R162, R49, -INF , P1 ;  /* 0xff80000031a27808 */ /* 0x000fe40000800000 */
[----:B------:R-:W-:-:S02]  /*f270*/  FSEL R150, R61, -INF , P6 ;  /* 0xff8000003d967808 */ /* 0x000fc40003000000 */
[----:B------:R-:W-:Y:S02]  /*f280*/  FSEL R166, R41, -INF , P0 ;  /* 0xff80000029a67808 */ /* 0x000fe40000000000 */
[C---:B------:R-:W-:Y:S02]  /*f290*/  ISETP.GT.AND P1, PT, R0.reuse, 0x51, PT ;  /* 0x000000510000780c */ /* 0x040fe40003f24270 */
        /* <DEDUP_REMOVED lines=9> */
[----:B------:R-:W-:-:S02]  /*f330*/  FMNMX.FTZ R3, R160, R3, !PT ;  /* 0x00000003a0037209 */ /* 0x000fc40007810000 */
[----:B------:R-:W-:Y:S02]  /*f340*/  FMNMX.FTZ R2, R172, R2, !PT ;  /* 0x00000002ac027209 */ /* 0x000fe40007810000 */
[----:B------:R-:W-:Y:S02]  /*f350*/  ISETP.GT.AND P3, PT, R0, 0x60, PT ;  /* 0x000000600000780c */ /* 0x000fe40003f64270 */
        /* <DEDUP_REMOVED lines=9> */
[C---:B------:R-:W-:Y:S01]  /*f3f0*/  ISETP.GT.AND P1, PT, R0.reuse, 0x68, PT ;  /* 0x000000680000780c */ /* 0x040fe20003f24270 */
[----:B------:R-:W-:Y:S01]  /*f400*/  LDSM.16.MT88.4 R40, [R203+0x3800] ;  /* 0x00380000cb28783b */ /* 0x000fe20000004200 */
[----:B------:R-:W-:-:S02]  /*f410*/  ISETP.GT.AND P0, PT, R0, 0x69, PT ;  /* 0x000000690000780c */ /* 0x000fc40003f04270 */
[----:B------:R-:W-:Y:S02]  /*f420*/  ISETP.GT.AND P5, PT, R0, 0x51, PT ;  /* 0x000000510000780c */ /* 0x000fe40003fa4270 */
[----:B------:R-:W-:Y:S02]  /*f430*/  FSEL R215, R15, -INF , P2 ;  /* 0xff8000000fd77808 */ /* 0x000fe40001000000 */
[----:B------:R-:W-:Y:S02]  /*f440*/  FMNMX.FTZ R3, R163, R3, !PT ;  /* 0x00000003a3037209 */ /* 0x000fe40007810000 */
[----:B------:R-:W-:Y:S02]  /*f450*/  FMNMX.FTZ R0, R214, R2, !PT ;  /* 0x00000002d6007209 */ /* 0x000fe40007810000 */
[----:B------:R-:W-:Y:S02]  /*f460*/  FSEL R184, R34, -INF , P5 ;  /* 0xff80000022b87808 */ /* 0x000fe40002800000 */
[----:B------:R-:W-:-:S02]  /*f470*/  FSEL R216, R13, -INF , P1 ;  /* 0xff8000000dd87808 */ /* 0x000fc40000800000 */
[----:B------:R-:W-:Y:S02]  /*f480*/  FMNMX.FTZ R2, R175, R3, !PT ;  /* 0x00000003af027209 */ /* 0x000fe40007810000 */
[----:B------:R-:W-:Y:S02]  /*f490*/  FMNMX.FTZ R0, R215, R0, !PT ;  /* 0x00000000d7007209 */ /* 0x000fe40007810000 */
[----:B------:R-:W-:Y:S02]  /*f4a0*/  FSEL R186, R29, -INF , P6 ;  /* 0xff8000001dba7808 */ /* 0x000fe40003000000 */
[----:B------:R-:W-:Y:S02]  /*f4b0*/  FSEL R217, R12, -INF , P0 ;  /* 0xff8000000cd97808 */ /* 0x000fe40000000000 */
[----:B------:R-:W-:Y:S02]  /*f4c0*/  FMNMX.FTZ R2, R184, R2, !PT ;  /* 0x00000002b8027209 */ /* 0x000fe40007810000 */
[----:B------:R-:W-:-:S02]  /*f4d0*/  FMNMX.FTZ R0, R216, R0, !PT ;  /* 0x00000000d8007209 */ /* 0x000fc40007810000 */
[----:B------:R-:W-:Y:S02]  /*f4e0*/  FSEL R185, R28, -INF , P4 ;  /* 0xff8000001cb97808 */ /* 0x000fe40002000000 */
[----:B------:R-:W-:Y:S01]  /*f4f0*/  FMNMX.FTZ R2, R186, R2, !PT ;  /* 0x00000002ba027209 */ /* 0x000fe20007810000 */
[----:B------:R-:W-:Y:S01]  /*f500*/  LDSM.16.MT88.4 R28, [R205+0x3800] ;  /* 0x00380000cd1c783b */ /* 0x000fe20000004200 */
[----:B------:R-:W-:Y:S02]  /*f510*/  FMNMX.FTZ R0, R217, R0, !PT ;  /* 0x00000000d9007209 */ /* 0x000fe40007810000 */
[----:B------:R-:W-:Y:S02]  /*f520*/  FSEL R218, R19, -INF , P3 ;  /* 0xff80000013da7808 */ /* 0x000fe40001800000 */
[----:B------:R-:W-:Y:S01]  /*f530*/  FMNMX.FTZ R2, R185, R2, !PT ;  /* 0x00000002b9027209 */ /* 0x000fe20007810000 */
[----:B------:R-:W1:Y:S01]  /*f540*/  SHFL.BFLY PT, R4, R0, 0x2, 0x1f ;  /* 0x0c401f0000047f89 */ /* 0x000e6200000e0000 */
[----:B------:R-:W-:-:S02]  /*f550*/  FSEL R220, R18, -INF , P2 ;  /* 0xff80000012dc7808 */ /* 0x000fc40001000000 */
[----:B------:R-:W-:Y:S02]  /*f560*/  FMNMX.FTZ R2, R218, R2, !PT ;  /* 0x00000002da027209 */ /* 0x000fe40007810000 */
[----:B------:R-:W-:Y:S02]  /*f570*/  FSEL R219, R17, -INF , P1 ;  /* 0xff80000011db7808 */ /* 0x000fe40000800000 */
[----:B------:R-:W-:Y:S01]  /*f580*/  FMNMX.FTZ R2, R220, R2, !PT ;  /* 0x00000002dc027209 */ /* 0x000fe20007810000 */
[----:B------:R-:W-:Y:S01]  /*f590*/  LDSM.16.MT88.4 R16, [R202] ;  /* 0x00000000ca10783b */ /* 0x000fe20000004200 */
        /* <DEDUP_REMOVED lines=41> */
[C---:B------:R-:W-:Y:S08]  /*f830*/  HMMA.16816.F32 R76, R4.reuse, R16, RZ ;  /* 0x00000010044c723c */ /* 0x040ff000000018ff */
[----:B------:R-:W-:Y:S01]  /*f840*/  HMMA.16816.F32 R72, R4, R18, RZ ;  /* 0x000000120448723c */ /* 0x000fe200000018ff */
[----:B------:R-:W4:Y:S01]  /*f850*/  LDSM.16.MT88.4 R16, [R202+0x3800] ;  /* 0x00380000ca10783b */ /* 0x000f220000004200 */
[----:B---3--:R-:W-:-:S06]  /*f860*/  FFMA.FTZ R3, R25, c[0x0][0x2d0], -R2 ;  /* 0x0000b40019037a23 */ /* 0x008fcc0000010802 */
[C---:B-1----:R-:W-:Y:S01]  /*f870*/  HMMA.16816.F32 R56, R4.reuse, R8, RZ ;  /* 0x000000080438723c */ /* 0x042fe200000018ff */
[----:B------:R1:W3:Y:S07]  /*f880*/  MUFU.EX2 R232, R3 ;  /* 0x0000000300e87308 */ /* 0x0002ee0000000800 */
[C---:B------:R-:W-:Y:S01]  /*f890*/  HMMA.16816.F32 R48, R4.reuse, R10, RZ ;  /* 0x0000000a0430723c */ /* 0x040fe200000018ff */
[----:B------:R-:W5:Y:S07]  /*f8a0*/  LDSM.16.MT88.4 R8, [R204+0x3800] ;  /* 0x00380000cc08783b */ /* 0x000f6e0000004200 */
[----:B------:R-:W-:Y:S01]  /*f8b0*/  HMMA.16816.F32 R64, R4, R12, RZ ;  /* 0x0000000c0440723c */ /* 0x000fe200000018ff */
[----:B-1----:R-:W-:-:S04]  /*f8c0*/  FFMA.FTZ R3, R26, c[0x0][0x2d0], -R2 ;  /* 0x0000b4001a037a23 */ /* 0x002fc80000010802 */
[----:B------:R1:W-:Y:S03]  /*f8d0*/  MUFU.EX2 R226, R3 ;  /* 0x0000000300e27308 */ /* 0x0003e60000000800 */
[C---:B------:R-:W-:Y:S01]  /*f8e0*/  HMMA.16816.F32 R60, R4.reuse, R14, RZ ;  /* 0x0000000e043c723c */ /* 0x040fe200000018ff */
[----:B------:R-:W-:Y:S07]  /*f8f0*/  LDSM.16.MT88.4 R12, [R205+0x800] ;  /* 0x00080000cd0c783b */ /* 0x000fee0000004200 */
[----:B--2---:R-:W-:Y:S01]  /*f900*/  HMMA.16816.F32 R52, R4, R20, RZ ;  /* 0x000000140434723c */ /* 0x004fe200000018ff */
[----:B-1----:R-:W-:-:S02]  /*f910*/  FFMA.FTZ R3, R27, c[0x0][0x2d0], -R2 ;  /* 0x0000b4001b037a23 */ /* 0x002fc40000010802 */
[----:B------:R-:W1:Y:S05]  /*f920*/  LDSM.16.MT88.4 R24, [R203+0x800] ;  /* 0x00080000cb18783b */ /* 0x000e6a0000004200 */
[C---:B----4-:R-:W-:Y:S01]  /*f930*/  HMMA.16816.F32 R80, R4.reuse, R16, RZ ;  /* 0x000000100450723c */ /* 0x050fe200000018ff */
[----:B------:R2:W4:Y:S07]  /*f940*/  MUFU.EX2 R235, R3 ;  /* 0x0000000300eb7308 */ /* 0x00052e0000000800 */
[C---:B------:R-:W-:Y:S01]  /*f950*/  HMMA.16816.F32 R88, R4.reuse, R18, RZ ;  /* 0x000000120458723c */ /* 0x040fe200000018ff */
[----:B------:R-:W1:Y:S07]  /*f960*/  LDSM.16.MT88.4 R16, [R204+0x800] ;  /* 0x00080000cc10783b */ /* 0x000e6e0000004200 */
[C---:B------:R-:W-:Y:S01]  /*f970*/  HMMA.16816.F32 R44, R4.reuse, R22, RZ ;  /* 0x00000016042c723c */ /* 0x040fe200000018ff */
[--C-:B--2---:R-:W-:Y:S01]  /*f980*/  FFMA.FTZ R3, R32, c[0x0][0x2d0], -R0.reuse ;  /* 0x0000b40020037a23 */ /* 0x104fe20000010800 */
[----:B------:R-:W-:Y:S03]  /*f990*/  LDSM.16.MT88.4 R20, [R202+0x4000] ;  /* 0x00400000ca14783b */ /* 0x000fe60000004200 */
[----:B------:R2:W-:Y:S03]  /*f9a0*/  MUFU.EX2 R224, R3 ;  /* 0x0000000300e07308 */ /* 0x0005e60000000800 */
[C---:B------:R-:W-:Y:S08]  /*f9b0*/  HMMA.16816.F32 R100, R4.reuse, R40, RZ ;  /* 0x000000280464723c */ /* 0x040ff000000018ff */
[----:B------:R-:W-:Y:S01]  /*f9c0*/  HMMA.16816.F32 R40, R4, R42, RZ ;  /* 0x0000002a0428723c */ /* 0x000fe200000018ff */
[----:B--2---:R-:W-:-:S02]  /*f9d0*/  FFMA.FTZ R3, R33, c[0x0][0x2d0], -R0 ;  /* 0x0000b40021037a23 */ /* 0x004fc40000010800 */
[----:B------:R-:W2:Y:S05]  /*f9e0*/  LDSM.16.MT88.4 R32, [R202+0x800] ;  /* 0x00080000ca20783b */ /* 0x000eaa0000004200 */
[C---:B------:R-:W-:Y:S01]  /*f9f0*/  HMMA.16816.F32 R112, R4.reuse, R28, RZ ;  /* 0x0000001c0470723c */ /* 0x040fe200000018ff */
[----:B------:R1:W1:Y:S07]  /*fa00*/  MUFU.EX2 R222, R3 ;  /* 0x0000000300de7308 */ /* 0x00026e0000000800 */
[C---:B------:R-:W-:Y:S01]  /*fa10*/  HMMA.16816.F32 R120, R4.reuse, R30, RZ ;  /* 0x0000001e0478723c */ /* 0x040fe200000018ff */
[----:B------:R-:W2:Y:S07]  /*fa20*/  LDSM.16.MT88.4 R28, [R203+0x4000] ;  /* 0x00400000cb1c783b */ /* 0x000eae0000004200 */
[----:B-----5:R-:W-:Y:S01]  /*fa30*/  HMMA.16816.F32 R124, R4, R8, RZ ;  /* 0x00000008047c723c */ /* 0x020fe200000018ff */
[----:B-1----:R-:W-:-:S04]  /*fa40*/  FFMA.FTZ R3, R38, c[0x0][0x2d0], -R0 ;  /* 0x0000b40026037a23 */ /* 0x002fc80000010800 */
[----:B------:R1:W-:Y:S03]  /*fa50*/  MUFU.EX2 R223, R3 ;  /* 0x0000000300df7308 */ /* 0x0003e60000000800 */
[----:B------:R-:W-:Y:S01]  /*fa60*/  HMMA.16816.F32 R116, R4, R10, RZ ;  /* 0x0000000a0474723c */ /* 0x000fe200000018ff */
[----:B------:R-:W-:Y:S06]  /*fa70*/  LDSM.16.MT88.4 R8, [R204+0x4000] ;  /* 0x00400000cc08783b */ /* 0x000fec0000004200 */
[----:B---3--:R-:W-:-:S02]  /*fa80*/  F2FP.PACK_AB R4, R232, R227 ;  /* 0x000000e3e804723e */ /* 0x008fc400000000ff */
[----:B----4-:R-:W-:Y:S02]  /*fa90*/  F2FP.PACK_AB R6, R235, R226 ;  /* 0x000000e2eb06723e */ /* 0x010fe400000000ff */
        /* <DEDUP_REMOVED lines=8> */
[----:B-1----:R-:W-:-:S04]  /*fb20*/  FFMA.FTZ R3, R85, c[0x0][0x2d0], -R2 ;  /* 0x0000b40055037a23 */ /* 0x002fc80000010802 */
[----:B------:R1:W3:Y:S03]  /*fb30*/  MUFU.EX2 R211, R3 ;  /* 0x0000000300d37308 */ /* 0x0002e60000000800 */
[C---:B------:R-:W-:Y:S01]  /*fb40*/  HMMA.16816.F32 R60, R4.reuse, R14, R48 ;  /* 0x0000000e043c723c */ /* 0x040fe20000001830 */
[----:B------:R-:W4:Y:S07]  /*fb50*/  LDSM.16.MT88.4 R12, [R205+0x4000] ;  /* 0x00400000cd0c783b */ /* 0x000f2e0000004200 */
[----:B------:R-:W-:Y:S01]  /*fb60*/  HMMA.16816.F32 R56, R4, R16, R52 ;  /* 0x000000100438723c */ /* 0x000fe20000001834 */
[----:B-1----:R-:W-:-:S07]  /*fb70*/  FFMA.FTZ R3, R84, c[0x0][0x2d0], -R2 ;  /* 0x0000b40054037a23 */ /* 0x002fce0000010802 */
[C---:B------:R-:W-:Y:S01]  /*fb80*/  HMMA.16816.F32 R44, R4.reuse, R18, R44 ;  /* 0x00000012042c723c */ /* 0x040fe2000000182c */
[----:B------:R-:W1:Y:S01]  /*fb90*/  LDSM.16.MT88.4 R16, [R205+0x1000] ;  /* 0x00100000cd10783b */ /* 0x000e620000004200 */
[----:B------:R5:W-:Y:S06]  /*fba0*/  MUFU.EX2 R199, R3 ;  /* 0x0000000300c77308 */ /* 0x000bec0000000800 */
[C---:B------:R-:W-:Y:S01]  /*fbb0*/  HMMA.16816.F32 R108, R4.reuse, R24, R64 ;  /* 0x00000018046c723c */ /* 0x040fe20000001840 */
[----:B------:R-:W1:Y:S07]  /*fbc0*/  LDSM.16.MT88.4 R24, [R202+0x1000] ;  /* 0x00100000ca18783b */ /* 0x000e6e0000004200 */
[----:B--2---:R-:W-:Y:S01]  /*fbd0*/  HMMA.16816.F32 R128, R4, R32, R76 ;  /* 0x000000200480723c */ /* 0x004fe2000000184c */
[----:B-----5:R-:W-:-:S04]  /*fbe0*/  FFMA.FTZ R3, R86, c[0x0][0x2d0], -R2 ;  /* 0x0000b40056037a23 */ /* 0x020fc80000010802 */
[----:B------:R2:W5:Y:S03]  /*fbf0*/  MUFU.EX2 R212, R3 ;  /* 0x0000000300d47308 */ /* 0x0005660000000800 */
[C---:B------:R-:W-:Y:S01]  /*fc00*/  HMMA.16816.F32 R140, R4.reuse, R34, R72 ;  /* 0x00000022048c723c */ /* 0x040fe20000001848 */
[----:B------:R-:W-:Y:S07]  /*fc10*/  LDSM.16.MT88.4 R32, [R204+0x1000] ;  /* 0x00100000cc20783b */ /* 0x000fee0000004200 */
[----:B------:R-:W-:Y:S01]  /*fc20*/  HMMA.16816.F32 R52, R4, R20, R80 ;  /* 0x000000140434723c */ /* 0x000fe20000001850 */
[----:B--2---:R-:W-:-:S07]  /*fc30*/  FFMA.FTZ R3, R104, c[0x0][0x2d0], -R0 ;  /* 0x0000b40068037a23 */ /* 0x004fce0000010800 */
[C---:B------:R-:W-:Y:S01]  /*fc40*/  HMMA.16816.F32 R48, R4.reuse, R22, R88 ;  /* 0x000000160430723c */ /* 0x040fe20000001858 */
[----:B------:R-:W2:Y:S01]  /*fc50*/  LDSM.16.MT88.4 R20, [R203+0x1000] ;  /* 0x00100000cb14783b */ /* 0x000ea20000004200 */
[----:B------:R1:W-:Y:S06]  /*fc60*/  MUFU.EX2 R198, R3 ;  /* 0x0000000300c67308 */ /* 0x0003ec0000000800 */
[C---:B------:R-:W-:Y:S08]  /*fc70*/  HMMA.16816.F32 R76, R4.reuse, R30, R40 ;  /* 0x0000001e044c723c */ /* 0x040ff00000001828 */
[----:B----4-:R-:W-:Y:S01]  /*fc80*/  HMMA.16816.F32 R80, R4, R12, R112 ;  /* 0x0000000c0450723c */ /* 0x010fe20000001870 */
[----:B-1----:R-:W-:-:S04]  /*fc90*/  FFMA.FTZ R3, R87, c[0x0][0x2d0], -R0 ;  /* 0x0000b40057037a23 */ /* 0x002fc80000010800 */
[----:B------:R1:W4:Y:S03]  /*fca0*/  MUFU.EX2 R197, R3 ;  /* 0x0000000300c57308 */ /* 0x0003260000000800 */
[C---:B------:R-:W-:Y:S01]  /*fcb0*/  HMMA.16816.F32 R84, R4.reuse, R28, R100 ;  /* 0x0000001c0454723c */ /* 0x040fe20000001864 */
[----:B------:R-:W2:Y:S07]  /*fcc0*/  LDSM.16.MT88.4 R28, [R203+0x4800] ;  /* 0x00480000cb1c783b */ /* 0x000eae0000004200 */
[----:B------:R-:W-:Y:S01]  /*fcd0*/  HMMA.16816.F32 R72, R4, R14, R120 ;  /* 0x0000000e0448723c */ /* 0x000fe20000001878 */
[----:B------:R-:W-:Y:S01]  /*fce0*/  LDSM.16.MT88.4 R12, [R204+0x4800] ;  /* 0x00480000cc0c783b */ /* 0x000fe20000004200 */
[----:B-1----:R-:W-:-:S06]  /*fcf0*/  FFMA.FTZ R3, R105, c[0x0][0x2d0], -R0 ;  /* 0x0000b40069037a23 */ /* 0x002fcc0000010800 */
[C---:B------:R-:W-:Y:S01]  /*fd00*/  HMMA.16816.F32 R64, R4.reuse, R8, R124 ;  /* 0x000000080440723c */ /* 0x040fe2000000187c */
[----:B------:R1:W-:Y:S07]  /*fd10*/  MUFU.EX2 R196, R3 ;  /* 0x0000000300c47308 */ /* 0x0003ee0000000800 */
[----:B------:R-:W-:Y:S01]  /*fd20*/  HMMA.16816.F32 R40, R4, R10, R116 ;  /* 0x0000000a0428723c */ /* 0x000fe20000001874 */
[----:B------:R-:W-:Y:S06]  /*fd30*/  LDSM.16.MT88.4 R8, [R202+0x4800] ;  /* 0x00480000ca08783b */ /* 0x000fec0000004200 */
[----:B---3--:R-:W-:-:S02]  /*fd40*/  F2FP.PACK_AB R4, R211, R213 ;  /* 0x000000d5d304723e */ /* 0x008fc400000000ff */
[----:B-----5:R-:W-:Y:S01]  /*fd50*/  F2FP.PACK_AB R6, R212, R199 ;  /* 0x000000c7d406723e */ /* 0x020fe200000000ff */
[----:B-1----:R-:W-:Y:S01]  /*fd60*/  FFMA.FTZ R3, R106, c[0x0][0x2d0], -R0 ;  /* 0x0000b4006a037a23 */ /* 0x002fe20000010800 */
[----:B----4-:R-:W-:-:S03]  /*fd70*/  F2FP.PACK_AB R5, R197, R198 ;  /* 0x000000c6c505723e */ /* 0x010fc600000000ff */
[----:B------:R-:W1:Y:S02]  /*fd80*/  MUFU.EX2 R187, R3 ;  /* 0x0000000300bb7308 */ /* 0x000e640000000800 */
[----:B-1----:R-:W-:Y:S01]  /*fd90*/  F2FP.PACK_AB R7, R187, R196 ;  /* 0x000000c4bb07723e */ /* 0x002fe200000000ff */
[----:B------:R-:W-:-:S05]  /*fda0*/  FFMA.FTZ R3, R145, c[0x0][0x2d0], -R2 ;  /* 0x0000b40091037a23 */ /* 0x000fca0000010802 */
[----:B------:R1:W-:Y:S01]  /*fdb0*/  MUFU.EX2 R245, R3 ;  /* 0x0000000300f57308 */ /* 0x0003e20000000800 */
[C---:B------:R-:W-:Y:S08]  /*fdc0*/  HMMA.16816.F32 R104, R4.reuse, R16, R92 ;  /* 0x000000100468723c */ /* 0x040ff0000000185c */
[----:B------:R-:W-:Y:S01]  /*fdd0*/  HMMA.16816.F32 R112, R4, R18, R60 ;  /* 0x000000120470723c */ /* 0x000fe2000000183c */
[----:B------:R-:W3:Y:S01]  /*fde0*/  LDSM.16.MT88.4 R16, [R205+0x4800] ;  /* 0x00480000cd10783b */ /* 0x000ee20000004200 */
[----:B-1----:R-:W-:-:S06]  /*fdf0*/  FFMA.FTZ R3, R146, c[0x0][0x2d0], -R2 ;  /* 0x0000b40092037a23 */ /* 0x002fcc0000010802 */
[C---:B------:R-:W-:Y:S01]  /*fe00*/  HMMA.16816.F32 R124, R4.reuse, R24, R128 ;  /* 0x00000018047c723c */ /* 0x040fe20000001880 */
[----:B------:R1:W4:Y:S07]  /*fe10*/  MUFU.EX2 R244, R3 ;  /* 0x0000000300f47308 */ /* 0x00032e0000000800 */
[C---:B------:R-:W-:Y:S01]  /*fe20*/  HMMA.16816.F32 R140, R4.reuse, R26, R140 ;  /* 0x0000001a048c723c */ /* 0x040fe2000000188c */
[----:B------:R-:W5:Y:S07]  /*fe30*/  LDSM.16.MT88.4 R24, [R202+0x1800] ;  /* 0x00180000ca18783b */ /* 0x000f6e0000004200 */
[----:B--2---:R-:W-:Y:S01]  /*fe40*/  HMMA.16816.F32 R120, R4, R20, R108 ;  /* 0x000000140478723c */ /* 0x004fe2000000186c */
[----:B-1----:R-:W-:-:S04]  /*fe50*/  FFMA.FTZ R3, R144, c[0x0][0x2d0], -R2 ;  /* 0x0000b40090037a23 */ /* 0x002fc80000010802 */
[----:B------:R1:W-:Y:S03]  /*fe60*/  MUFU.EX2 R165, R3 ;  /* 0x0000000300a57308 */ /* 0x0003e60000000800 */
[C---:B------:R-:W-:Y:S01]  /*fe70*/  HMMA.16816.F32 R116, R4.reuse, R22, R96 ;  /* 0x000000160474723c */ /* 0x040fe20000001860 */
[----:B------:R-:W2:Y:S07]  /*fe80*/  LDSM.16.MT88.4 R20, [R203+0x1800] ;  /* 0x00180000cb14783b */ /* 0x000eae0000004200 */
[----:B------:R-:W-:Y:S01]  /*fe90*/  HMMA.16816.F32 R100, R4, R32, R56 ;  /* 0x000000200464723c */ /* 0x000fe20000001838 */
[----:B-1----:R-:W-:-:S07]  /*fea0*/  FFMA.FTZ R3, R147, c[0x0][0x2d0], -R2 ;  /* 0x0000b40093037a23 */ /* 0x002fce0000010802 */
[C---:B------:R-:W-:Y:S01]  /*feb0*/  HMMA.16816.F32 R44, R4.reuse, R34, R44 ;  /* 0x00000022042c723c */ /* 0x040fe2000000182c */
[----:B------:R-:W1:Y:S01]  /*fec0*/  LDSM.16.MT88.4 R32, [R205+0x1800] ;  /* 0x00180000cd20783b */ /* 0x000e620000004200 */
[----:B------:R3:W1:Y:S06]  /*fed0*/  MUFU.EX2 R167, R3 ;  /* 0x0000000300a77308 */ /* 0x00066c0000000800 */
[C---:B------:R-:W-:Y:S08]  /*fee0*/  HMMA.16816.F32 R92, R4.reuse, R28, R84 ;  /* 0x0000001c045c723c */ /* 0x040ff00000001854 */
[----:B------:R-:W-:Y:S01]  /*fef0*/  HMMA.16816.F32 R128, R4, R30, R76 ;  /* 0x0000001e0480723c */ /* 0x000fe2000000184c */
[----:B------:R-:W1:Y:S01]  /*ff00*/  LDSM.16.MT88.4 R28, [R204+0x1800] ;  /* 0x00180000cc1c783b */ /* 0x000e620000004200 */
[----:B---3--:R-:W-:-:S04]  /*ff10*/  FFMA.FTZ R3, R148, c[0x0][0x2d0], -R0 ;  /* 0x0000b40094037a23 */ /* 0x008fc80000010800 */
[----:B------:R3:W-:Y:S02]  /*ff20*/  MUFU.EX2 R243, R3 ;  /* 0x0000000300f37308 */ /* 0x0007e40000000800 */
[C---:B------:R-:W-:Y:S08]  /*ff30*/  HMMA.16816.F32 R88, R4.reuse, R16, R80 ;  /* 0x000000100458723c */ /* 0x040ff00000001850 */
[----:B------:R-:W-:Y:S01]  /*ff40*/  HMMA.16816.F32 R84, R4, R18, R72 ;  /* 0x000000120454723c */ /* 0x000fe20000001848 */
[----:B------:R-:W1:Y:S01]  /*ff50*/  LDSM.16.MT88.4 R16, [R205+0x5000] ;  /* 0x00500000cd10783b */ /* 0x000e620000004200 */
[----:B---3--:R-:W-:-:S06]  /*ff60*/  FFMA.FTZ R3, R149, c[0x0][0x2d0], -R0 ;  /* 0x0000b40095037a23 */ /* 0x008fcc0000010800 */
[C---:B------:R-:W-:Y:S01]  /*ff70*/  HMMA.16816.F32 R80, R4.reuse, R12, R64 ;  /* 0x0000000c0450723c */ /* 0x040fe20000001840 */
[----:B------:R3:W1:Y:S07]  /*ff80*/  MUFU.EX2 R242, R3 ;  /* 0x0000000300f27308 */ /* 0x00066e0000000800 */
[C---:B------:R-:W-:Y:S01]  /*ff90*/  HMMA.16816.F32 R56, R4.reuse, R14, R40 ;  /* 0x0000000e0438723c */ /* 0x040fe20000001828 */
[----:B------:R-:W2:Y:S07]  /*ffa0*/  LDSM.16.MT88.4 R12, [R203+0x5000] ;  /* 0x00500000cb0c783b */ /* 0x000eae0000004200 */
[----:B------:R-:W-:Y:S01]  /*ffb0*/  HMMA.16816.F32 R96, R4, R8, R52 ;  /* 0x000000080460723c */ /* 0x000fe20000001834 */
[----:B---3--:R-:W-:-:S04]  /*ffc0*/  FFMA.FTZ R3, R151, c[0x0][0x2d0], -R0 ;  /* 0x0000b40097037a23 */ /* 0x008fc80000010800 */
[----:B------:R3:W-:Y:S03]  /*ffd0*/  MUFU.EX2 R164, R3 ;  /* 0x0000000300a47308 */ /* 0x0007e60000000800 */
[----:B------:R-:W-:Y:S01]  /*ffe0*/  HMMA.16816.F32 R108, R4, R10, R48 ;  /* 0x0000000a046c723c */ /* 0x000fe20000001830 */
[----:B------:R-:W2:Y:S06]  /*fff0*/  LDSM.16.MT88.4 R8, [R202+0x5000] ;  /* 0x00500000ca08783b */ /* 0x000eac0000004200 */
[----:B----4-:R-:W-:-:S02]  /*10000*/  F2FP.PACK_AB R4, R244, R245 ;  /* 0x000000f5f404723e */ /* 0x010fc400000000ff */
[----:B-1----:R-:W-:Y:S02]  /*10010*/  F2FP.PACK_AB R6, R167, R165 ;  /* 0x000000a5a706723e */ /* 0x002fe400000000ff */
[----:B------:R-:W-:Y:S01]  /*10020*/  F2FP.PACK_AB R5, R242, R243 ;  /* 0x000000f3f205723e */ /* 0x000fe200000000ff */
[----:B---3--:R-:W-:-:S04]  /*10030*/  FFMA.FTZ R3, R150, c[0x0][0x2d0], -R0 ;  /* 0x0000b40096037a23 */ /* 0x008fc80000010800 */
[----:B------:R-:W1:Y:S02]  /*10040*/  MUFU.EX2 R151, R3 ;  /* 0x0000000300977308 */ /* 0x000e640000000800 */
[----:B-1----:R-:W-:Y:S01]  /*10050*/  F2FP.PACK_AB R7, R151, R164 ;  /* 0x000000a49707723e */ /* 0x002fe200000000ff */
[----:B------:R-:W-:-:S06]  /*10060*/  FFMA.FTZ R3, R152, c[0x0][0x2d0], -R2 ;  /* 0x0000b40098037a23 */ /* 0x000fcc0000010802 */
[C---:B-----5:R-:W-:Y:S01]  /*10070*/  HMMA.16816.F32 R76, R4.reuse, R24, R124 ;  /* 0x00000018044c723c */ /* 0x060fe2000000187c */
[----:B------:R1:W-:Y:S07]  /*10080*/  MUFU.EX2 R125, R3 ;  /* 0x00000003007d7308 */ /* 0x0003ee0000000800 */
[C---:B--2---:R-:W-:Y:S08]  /*10090*/  HMMA.16816.F32 R64, R4.reuse, R20, R120 ;  /* 0x000000140440723c */ /* 0x044ff00000001878 */
[C---:B------:R-:W-:Y:S01]  /*100a0*/  HMMA.16816.F32 R52, R4.reuse, R22, R116 ;  /* 0x000000160434723c */ /* 0x040fe20000001874 */
[--C-:B-1----:R-:W-:Y:S01]  /*100b0*/  FFMA.FTZ R3, R153, c[0x0][0x2d0], -R2.reuse ;  /* 0x0000b40099037a23 */ /* 0x102fe20000010802 */
[----:B------:R-:W1:Y:S03]  /*100c0*/  LDSM.16.MT88.4 R20, [R204+0x5000] ;  /* 0x00500000cc14783b */ /* 0x000e660000004200 */
[----:B------:R2:W3:Y:S03]  /*100d0*/  MUFU.EX2 R150, R3 ;  /* 0x0000000300967308 */ /* 0x0004e60000000800 */
[C---:B------:R-:W-:Y:S08]  /*100e0*/  HMMA.16816.F32 R60, R4.reuse, R32, R104 ;  /* 0x00000020043c723c */ /* 0x040ff00000001868 */
[----:B------:R-:W-:Y:S01]  /*100f0*/  HMMA.16816.F32 R48, R4, R34, R112 ;  /* 0x000000220430723c */ /* 0x000fe20000001870 */
[----:B--2---:R-:W-:-:S07]  /*10100*/  FFMA.FTZ R3, R154, c[0x0][0x2d0], -R2 ;  /* 0x0000b4009a037a23 */ /* 0x004fce0000010802 */
[C---:B------:R-:W-:Y:S01]  /*10110*/  HMMA.16816.F32 R32, R4.reuse, R28, R100 ;  /* 0x0000001c0420723c */ /* 0x040fe20000001864 */
[----:B------:R2:W-:Y:S07]  /*10120*/  MUFU.EX2 R149, R3 ;  /* 0x0000000300957308 */ /* 0x0005ee0000000800 */
[C---:B------:R-:W-:Y:S01]  /*10130*/  HMMA.16816.F32 R44, R4.reuse, R30, R44 ;  /* 0x0000001e042c723c */ /* 0x040fe2000000182c */
[----:B------:R-:W4:Y:S07]  /*10140*/  LDSM.16.MT88.4 R28, [R202+0x2000] ;  /* 0x00200000ca1c783b */ /* 0x000f2e0000004200 */
[----:B------:R-:W-:Y:S01]  /*10150*/  HMMA.16816.F32 R112, R4, R16, R88 ;  /* 0x000000100470723c */ /* 0x000fe20000001858 */
[----:B--2---:R-:W-:-:S04]  /*10160*/  FFMA.FTZ R3, R155, c[0x0][0x2d0], -R2 ;  /* 0x0000b4009b037a23 */ /* 0x004fc80000010802 */
[----:B------:R2:W5:Y:S03]  /*10170*/  MUFU.EX2 R148, R3 ;  /* 0x0000000300947308 */ /* 0x0005660000000800 */
[C---:B------:R-:W-:Y:S01]  /*10180*/  HMMA.16816.F32 R120, R4.reuse, R18, R84 ;  /* 0x000000120478723c */ /* 0x040fe20000001854 */
[----:B------:R-:W1:Y:S07]  /*10190*/  LDSM.16.MT88.4 R16, [R204+0x2000] ;  /* 0x00200000cc10783b */ /* 0x000e6e0000004200 */
[----:B------:R-:W-:Y:S01]  /*101a0*/  HMMA.16816.F32 R72, R4, R26, R140 ;  /* 0x0000001a0448723c */ /* 0x000fe2000000188c */
[----:B------:R-:W3:Y:S01]  /*101b0*/  LDSM.16.MT88.4 R24, [R203+0x2000] ;  /* 0x00200000cb18783b */ /* 0x000ee20000004200 */
[----:B--2---:R-:W-:-:S06]  /*101c0*/  FFMA.FTZ R3, R160, c[0x0][0x2d0], -R0 ;  /* 0x0000b400a0037a23 */ /* 0x004fcc0000010800 */
[C---:B------:R-:W-:Y:S01]  /*101d0*/  HMMA.16816.F32 R92, R4.reuse, R12, R92 ;  /* 0x0000000c045c723c */ /* 0x040fe2000000185c */
[----:B------:R2:W-:Y:S07]  /*101e0*/  MUFU.EX2 R124, R3 ;  /* 0x00000003007c7308 */ /* 0x0005ee0000000800 */
[C---:B------:R-:W-:Y:S01]  /*101f0*/  HMMA.16816.F32 R128, R4.reuse, R14, R128 ;  /* 0x0000000e0480723c */ /* 0x040fe20000001880 */
[----:B------:R-:W4:Y:S07]  /*10200*/  LDSM.16.MT88.4 R12, [R205+0x2000] ;  /* 0x00200000cd0c783b */ /* 0x000f2e0000004200 */
[----:B------:R-:W-:Y:S01]  /*10210*/  HMMA.16816.F32 R40, R4, R8, R96 ;  /* 0x000000080428723c */ /* 0x000fe20000001860 */
[----:B--2---:R-:W-:-:S04]  /*10220*/  FFMA.FTZ R3, R162, c[0x0][0x2d0], -R0 ;  /* 0x0000b400a2037a23 */ /* 0x004fc80000010800 */
[----:B------:R2:W2:Y:S03]  /*10230*/  MUFU.EX2 R147, R3 ;  /* 0x0000000300937308 */ /* 0x0004a60000000800 */
[C---:B------:R-:W-:Y:S01]  /*10240*/  HMMA.16816.F32 R96, R4.reuse, R10, R108 ;  /* 0x0000000a0460723c */ /* 0x040fe2000000186c */
[----:B------:R-:W-:Y:S07]  /*10250*/  LDSM.16.MT88.4 R8, [R202+0x5800] ;  /* 0x00580000ca08783b */ /* 0x000fee0000004200 */
[----:B-1----:R-:W-:Y:S01]  /*10260*/  HMMA.16816.F32 R108, R4, R20, R80 ;  /* 0x00000014046c723c */ /* 0x002fe20000001850 */
[----:B--2---:R-:W-:-:S07]  /*10270*/  FFMA.FTZ R3, R161, c[0x0][0x2d0], -R0 ;  /* 0x0000b400a1037a23 */ /* 0x004fce0000010800 */
[----:B------:R-:W-:Y:S01]  /*10280*/  HMMA.16816.F32 R84, R4, R22, R56 ;  /* 0x000000160454723c */ /* 0x000fe20000001838 */
[----:B------:R1:W-:Y:S01]  /*10290*/  MUFU.EX2 R146, R3 ;  /* 0x0000000300927308 */ /* 0x0003e20000000800 */
[----:B------:R-:W-:Y:S05]  /*102a0*/  LDSM.16.MT88.4 R20, [R204+0x5800] ;  /* 0x00580000cc14783b */ /* 0x000fea0000004200 */
[----:B---3--:R-:W-:Y:S02]  /*102b0*/  F2FP.PACK_AB R4, R150, R125 ;  /* 0x0000007d9604723e */ /* 0x008fe400000000ff */
[----:B-----5:R-:W-:Y:S02]  /*102c0*/  F2FP.PACK_AB R6, R148, R149 ;  /* 0x000000959406723e */ /* 0x020fe400000000ff */
[----:B------:R-:W-:Y:S01]  /*102d0*/  F2FP.PACK_AB R5, R147, R124 ;  /* 0x0000007c9305723e */ /* 0x000fe200000000ff */
[----:B-1----:R-:W-:-:S04]  /*102e0*/  FFMA.FTZ R3, R163, c[0x0][0x2d0], -R0 ;  /* 0x0000b400a3037a23 */ /* 0x002fc80000010800 */
[----:B------:R1:W2:Y:S02]  /*102f0*/  MUFU.EX2 R145, R3 ;  /* 0x0000000300917308 */ /* 0x0002a40000000800 */
[----:B-1----:R-:W-:Y:S01]  /*10300*/  FFMA.FTZ R3, R166, c[0x0][0x2d0], -R2 ;  /* 0x0000b400a6037a23 */ /* 0x002fe20000010802 */
[----:B--2---:R-:W-:-:S05]  /*10310*/  F2FP.PACK_AB R7, R145, R146 ;  /* 0x000000929107723e */ /* 0x004fca00000000ff */
[----:B------:R1:W-:Y:S02]  /*10320*/  MUFU.EX2 R144, R3 ;  /* 0x0000000300907308 */ /* 0x0003e40000000800 */
[C---:B----4-:R-:W-:Y:S08]  /*10330*/  HMMA.16816.F32 R104, R4.reuse, R30, R72 ;  /* 0x0000001e0468723c */ /* 0x050ff00000001848 */
[----:B------:R-:W-:Y:S01]  /*10340*/  HMMA.16816.F32 R72, R4, R16, R32 ;  /* 0x000000100448723c */ /* 0x000fe20000001820 */
[----:B------:R-:W2:Y:S01]  /*10350*/  LDSM.16.MT88.4 R32, [R205+0x5800] ;  /* 0x00580000cd20783b */ /* 0x000ea20000004200 */
[----:B-1----:R-:W-:-:S04]  /*10360*/  FFMA.FTZ R3, R172, c[0x0][0x2d0], -R2 ;  /* 0x0000b400ac037a23 */ /* 0x002fc80000010802 */
[----:B------:R1:W3:Y:S02]  /*10370*/  MUFU.EX2 R143, R3 ;  /* 0x00000003008f7308 */ /* 0x0002e40000000800 */
[C---:B------:R-:W-:Y:S08]  /*10380*/  HMMA.16816.F32 R100, R4.reuse, R24, R64 ;  /* 0x000000180464723c */ /* 0x040ff00000001840 */
[----:B------:R-:W-:Y:S01]  /*10390*/  HMMA.16816.F32 R116, R4, R26, R52 ;  /* 0x0000001a0474723c */ /* 0x000fe20000001834 */
[----:B------:R-:W4:Y:S01]  /*103a0*/  LDSM.16.MT88.4 R24, [R203+0x5800] ;  /* 0x00580000cb18783b */ /* 0x000f220000004200 */
[----:B-1----:R-:W-:-:S06]  /*103b0*/  FFMA.FTZ R3, R173, c[0x0][0x2d0], -R2 ;  /* 0x0000b400ad037a23 */ /* 0x002fcc0000010802 */
[C---:B------:R-:W-:Y:S01]  /*103c0*/  HMMA.16816.F32 R88, R4.reuse, R12, R60 ;  /* 0x0000000c0458723c */ /* 0x040fe2000000183c */
[----:B------:R1:W-:Y:S07]  /*103d0*/  MUFU.EX2 R142, R3 ;  /* 0x00000003008e7308 */ /* 0x0003ee0000000800 */
[C---:B------:R-:W-:Y:S01]  /*103e0*/  HMMA.16816.F32 R80, R4.reuse, R14, R48 ;  /* 0x0000000e0450723c */ /* 0x040fe20000001830 */
[----:B------:R-:W5:Y:S07]  /*103f0*/  LDSM.16.MT88.4 R12, [R203+0x2800] ;  /* 0x00280000cb0c783b */ /* 0x000f6e0000004200 */
[----:B------:R-:W-:Y:S01]  /*10400*/  HMMA.16816.F32 R76, R4, R28, R76 ;  /* 0x0000001c044c723c */ /* 0x000fe2000000184c */
[----:B------:R-:W3:Y:S01]  /*10410*/  LDSM.16.MT88.4 R28, [R204+0x2800] ;  /* 0x00280000cc1c783b */ /* 0x000ee20000004200 */
[----:B-1----:R-:W-:-:S04]  /*10420*/  FFMA.FTZ R3, R174, c[0x0][0x2d0], -R2 ;  /* 0x0000b400ae037a23 */ /* 0x002fc80000010802 */
[----:B------:R1:W1:Y:S02]  /*10430*/  MUFU.EX2 R141, R3 ;  /* 0x00000003008d7308 */ /* 0x0002640000000800 */
[C---:B------:R-:W-:Y:S01]  /*10440*/  HMMA.16816.F32 R60, R4.reuse, R18, R44 ;  /* 0x00000012043c723c */ /* 0x040fe2000000182c */
[----:B------:R-:W3:Y:S07]  /*10450*/  LDSM.16.MT88.4 R16, [R202+0x2800] ;  /* 0x00280000ca10783b */ /* 0x000eee0000004200 */
[----:B--2---:R-:W-:Y:S01]  /*10460*/  HMMA.16816.F32 R56, R4, R32, R112 ;  /* 0x000000200438723c */ /* 0x004fe20000001870 */
[----:B-1----:R-:W-:-:S07]  /*10470*/  FFMA.FTZ R3, R175, c[0x0][0x2d0], -R0 ;  /* 0x0000b400af037a23 */ /* 0x002fce0000010800 */
[C---:B------:R-:W-:Y:S01]  /*10480*/  HMMA.16816.F32 R52, R4.reuse, R8, R40 ;  /* 0x000000080434723c */ /* 0x040fe20000001828 */
[----:B------:R1:W-:Y:S07]  /*10490*/  MUFU.EX2 R140, R3 ;  /* 0x00000003008c7308 */ /* 0x0003ee0000000800 */
[C---:B------:R-:W-:Y:S01]  /*104a0*/  HMMA.16816.F32 R112, R4.reuse, R34, R120 ;  /* 0x000000220470723c */ /* 0x040fe20000001878 */
[----:B------:R-:W-:Y:S07]  /*104b0*/  LDSM.16.MT88.4 R120, [R203+0x6800] ;  /* 0x00680000cb78783b */ /* 0x000fee0000004200 */
[----:B------:R-:W-:Y:S01]  /*104c0*/  HMMA.16816.F32 R44, R4, R10, R96 ;  /* 0x0000000a042c723c */ /* 0x000fe20000001860 */
[----:B------:R-:W2:Y:S01]  /*104d0*/  LDSM.16.MT88.4 R8, [R205+0x2800] ;  /* 0x00280000cd08783b */ /* 0x000ea20000004200 */
[----:B-1----:R-:W-:-:S03]  /*104e0*/  FFMA.FTZ R3, R184, c[0x0][0x2d0], -R0 ;  /* 0x0000b400b8037a23 */ /* 0x002fc60000010800 */
[----:B------:R-:W-:Y:S01]  /*104f0*/  LDSM.16.MT88.4 R96, [R205+0x3000] ;  /* 0x00300000cd60783b */ /* 0x000fe20000004200 */
[----:B------:R1:W1:Y:S02]  /*10500*/  MUFU.EX2 R71, R3 ;  /* 0x0000000300477308 */ /* 0x0002640000000800 */
[C---:B----4-:R-:W-:Y:S08]  /*10510*/  HMMA.16816.F32 R48, R4.reuse, R24, R92 ;  /* 0x000000180430723c */ /* 0x050ff0000000185c */
[----:B------:R-:W-:Y:S01]  /*10520*/  HMMA.16816.F32 R40, R4, R26, R128 ;  /* 0x0000001a0428723c */ /* 0x000fe20000001880 */
[----:B------:R-:W-:Y:S04]  /*10530*/  LDSM.16.MT88.4 R24, [R202+0x6000] ;  /* 0x00600000ca18783b */ /* 0x000fe80000004200 */
[----:B------:R-:W-:Y:S01]  /*10540*/  LDSM.16.MT88.4 R128, [R205+0x6800] ;  /* 0x00680000cd80783b */ /* 0x000fe20000004200 */
[----:B-1----:R-:W-:-:S02]  /*10550*/  FFMA.FTZ R3, R186, c[0x0][0x2d0], -R0 ;  /* 0x0000b400ba037a23 */ /* 0x002fc40000010800 */
[C---:B------:R-:W-:Y:S02]  /*10560*/  HMMA.16816.F32 R64, R4.reuse, R20, R108 ;  /* 0x000000140440723c */ /* 0x040fe4000000186c */
[----:B------:R1:W-:Y:S06]  /*10570*/  MUFU.EX2 R39, R3 ;  /* 0x0000000300277308 */ /* 0x0003ec0000000800 */
[----:B------:R-:W-:Y:S01]  /*10580*/  HMMA.16816.F32 R32, R4, R22, R84 ;  /* 0x000000160420723c */ /* 0x000fe20000001854 */
[----:B------:R-:W-:Y:S06]  /*10590*/  LDSM.16.MT88.4 R20, [R203+0x6000] ;  /* 0x00600000cb14783b */ /* 0x000fec0000004200 */
[----:B---3--:R-:W-:-:S02]  /*105a0*/  F2FP.PACK_AB R4, R143, R144 ;  /* 0x000000908f04723e */ /* 0x008fc400000000ff */
[----:B------:R-:W-:Y:S01]  /*105b0*/  F2FP.PACK_AB R6, R141, R142 ;  /* 0x0000008e8d06723e */ /* 0x000fe200000000ff */
[----:B-1----:R-:W-:Y:S01]  /*105c0*/  FFMA.FTZ R3, R185, c[0x0][0x2d0], -R0 ;  /* 0x0000b400b9037a23 */ /* 0x002fe20000010800 */
[----:B------:R-:W-:-:S03]  /*105d0*/  F2FP.PACK_AB R5, R71, R140 ;  /* 0x0000008c4705723e */ /* 0x000fc600000000ff */
[----:B------:R-:W1:Y:S02]  /*105e0*/  MUFU.EX2 R38, R3 ;  /* 0x0000000300267308 */ /* 0x000e640000000800 */
[----:B-1----:R-:W-:Y:S01]  /*105f0*/  F2FP.PACK_AB R7, R38, R39 ;  /* 0x000000272607723e */ /* 0x002fe200000000ff */
[----:B------:R-:W-:-:S06]  /*10600*/  FFMA.FTZ R3, R214, c[0x0][0x2d0], -R2 ;  /* 0x0000b400d6037a23 */ /* 0x000fcc0000010802 */
[C---:B-----5:R-:W-:Y:S08]  /*10610*/  HMMA.16816.F32 R100, R4.reuse, R12, R100 ;  /* 0x0000000c0464723c */ /* 0x060ff00000001864 */
[C---:B------:R-:W-:Y:S01]  /*10620*/  HMMA.16816.F32 R116, R4.reuse, R14, R116 ;  /* 0x0000000e0474723c */ /* 0x040fe20000001874 */
[----:B------:R-:W1:Y:S07]  /*10630*/  LDSM.16.MT88.4 R12, [R205+0x6000] ;  /* 0x00600000cd0c783b */ /* 0x000e6e0000004200 */
[C---:B------:R-:W-:Y:S01]  /*10640*/  HMMA.16816.F32 R72, R4.reuse, R28, R72 ;  /* 0x0000001c0448723c */ /* 0x040fe20000001848 */
[----:B------:R3:W-:Y:S07]  /*10650*/  MUFU.EX2 R29, R3 ;  /* 0x00000003001d7308 */ /* 0x0007ee0000000800 */
[C---:B------:R-:W-:Y:S01]  /*10660*/  HMMA.16816.F32 R84, R4.reuse, R18, R104 ;  /* 0x000000120454723c */ /* 0x040fe20000001868 */
[----:B------:R-:W-:Y:S07]  /*10670*/  LDSM.16.MT88.4 R104, [R204+0x3000] ;  /* 0x00300000cc68783b */ /* 0x000fee0000004200 */
[----:B------:R-:W-:Y:S01]  /*10680*/  HMMA.16816.F32 R76, R4, R16, R76 ;  /* 0x00000010044c723c */ /* 0x000fe2000000184c */
[----:B---3--:R-:W-:-:S04]  /*10690*/  FFMA.FTZ R3, R215, c[0x0][0x2d0], -R2 ;  /* 0x0000b400d7037a23 */ /* 0x008fc80000010802 */
[----:B------:R3:W4:Y:S03]  /*106a0*/  MUFU.EX2 R28, R3 ;  /* 0x00000003001c7308 */ /* 0x0007260000000800 */
[C---:B--2---:R-:W-:Y:S01]  /*106b0*/  HMMA.16816.F32 R92, R4.reuse, R8, R88 ;  /* 0x00000008045c723c */ /* 0x044fe20000001858 */
[----:B------:R-:W-:Y:S07]  /*106c0*/  LDSM.16.MT88.4 R88, [R203+0x3000] ;  /* 0x00300000cb58783b */ /* 0x000fee0000004200 */
[----:B------:R-:W-:Y:S01]  /*106d0*/  HMMA.16816.F32 R108, R4, R10, R80 ;  /* 0x0000000a046c723c */ /* 0x000fe20000001850 */
[----:B------:R-:W2:Y:S01]  /*106e0*/  LDSM.16.MT88.4 R8, [R204+0x6000] ;  /* 0x00600000cc08783b */ /* 0x000ea20000004200 */
[----:B---3--:R-:W-:-:S03]  /*106f0*/  FFMA.FTZ R3, R216, c[0x0][0x2d0], -R2 ;  /* 0x0000b400d8037a23 */ /* 0x008fc60000010802 */
[----:B------:R-:W3:Y:S01]  /*10700*/  LDSM.16.MT88.4 R80, [R202+0x3000] ;  /* 0x00300000ca50783b */ /* 0x000ee20000004200 */
[----:B------:R-:W-:Y:S02]  /*10710*/  FFMA.FTZ R2, R217, c[0x0][0x2d0], -R2 ;  /* 0x0000b400d9027a23 */ /* 0x000fe40000010802 */
[C---:B-1----:R-:W-:Y:S01]  /*10720*/  HMMA.16816.F32 R56, R4.reuse, R12, R56 ;  /* 0x0000000c0438723c */ /* 0x042fe20000001838 */
[----:B------:R-:W-:Y:S07]  /*10730*/  MUFU.EX2 R19, R3 ;  /* 0x0000000300137308 */ /* 0x000fee0000000800 */
[C---:B------:R-:W-:Y:S01]  /*10740*/  HMMA.16816.F32 R48, R4.reuse, R20, R48 ;  /* 0x000000140430723c */ /* 0x040fe20000001830 */
[----:B------:R1:W5:Y:S07]  /*10750*/  MUFU.EX2 R18, R2 ;  /* 0x0000000200127308 */ /* 0x00036e0000000800 */
[C---:B------:R-:W-:Y:S08]  /*10760*/  HMMA.16816.F32 R40, R4.reuse, R22, R40 ;  /* 0x000000160428723c */ /* 0x040ff00000001828 */
[----:B------:R-:W-:Y:S01]  /*10770*/  HMMA.16816.F32 R52, R4, R24, R52 ;  /* 0x000000180434723c */ /* 0x000fe20000001834 */
[----:B-1----:R-:W-:-:S04]  /*10780*/  FFMA.FTZ R2, R218, c[0x0][0x2d0], -R0 ;  /* 0x0000b400da027a23 */ /* 0x002fc80000010800 */
[----:B------:R1:W-:Y:S03]  /*10790*/  MUFU.EX2 R17, R2 ;  /* 0x0000000200117308 */ /* 0x0003e60000000800 */
[C---:B------:R-:W-:Y:S08]  /*107a0*/  HMMA.16816.F32 R44, R4.reuse, R26, R44 ;  /* 0x0000001a042c723c */ /* 0x040ff0000000182c */
[----:B------:R-:W-:Y:S01]  /*107b0*/  HMMA.16816.F32 R20, R4, R14, R112 ;  /* 0x0000000e0414723c */ /* 0x000fe20000001870 */
[----:B------:R-:W3:Y:S01]  /*107c0*/  LDSM.16.MT88.4 R112, [R202+0x6800] ;  /* 0x00680000ca70783b */ /* 0x000ee20000004200 */
[----:B-1----:R-:W-:-:S06]  /*107d0*/  FFMA.FTZ R2, R220, c[0x0][0x2d0], -R0 ;  /* 0x0000b400dc027a23 */ /* 0x002fcc0000010800 */
[C---:B------:R-:W-:Y:S01]  /*107e0*/  HMMA.16816.F32 R60, R4.reuse, R30, R60 ;  /* 0x0000001e043c723c */ /* 0x040fe2000000183c */
[----:B------:R1:W1:Y:S07]  /*107f0*/  MUFU.EX2 R16, R2 ;  /* 0x0000000200107308 */ /* 0x00026e0000000800 */
[C---:B--2---:R-:W-:Y:S07]  /*10800*/  HMMA.16816.F32 R24, R4.reuse, R8, R64 ;  /* 0x000000080418723c */ /* 0x044fee0000001840 */
[----:B----4-:R-:W-:Y:S01]  /*10810*/  F2FP.PACK_AB R64, R28, R29 ;  /* 0x0000001d1c40723e */ /* 0x010fe200000000ff */
[----:B------:R-:W-:Y:S01]  /*10820*/  HMMA.16816.F32 R32, R4, R10, R32 ;  /* 0x0000000a0420723c */ /* 0x000fe20000001820 */
[--C-:B-1----:R-:W-:Y:S01]  /*10830*/  FFMA.FTZ R2, R219, c[0x0][0x2d0], -R0.reuse ;  /* 0x0000b400db027a23 */ /* 0x102fe20000010800 */
[----:B------:R-:W1:Y:S01]  /*10840*/  LDSM.16.MT88.4 R4, [R204+0x6800] ;  /* 0x00680000cc04783b */ /* 0x000e620000004200 */
[----:B------:R-:W-:Y:S01]  /*10850*/  FFMA.FTZ R0, R221, c[0x0][0x2d0], -R0 ;  /* 0x0000b400dd007a23 */ /* 0x000fe20000010800 */
[----:B-----5:R-:W-:Y:S01]  /*10860*/  F2FP.PACK_AB R66, R18, R19 ;  /* 0x000000131242723e */ /* 0x020fe200000000ff */
[----:B------:R2:W-:Y:S01]  /*10870*/  MUFU.EX2 R13, R2 ;  /* 0x00000002000d7308 */ /* 0x0005e20000000800 */
[----:B------:R-:W-:-:S07]  /*10880*/  F2FP.PACK_AB R65, R16, R17 ;  /* 0x000000111041723e */ /* 0x000fce00000000ff */
[----:B------:R4:W5:Y:S01]  /*10890*/  MUFU.EX2 R12, R0 ;  /* 0x00000000000c7308 */ /* 0x0009620000000800 */
[----:B--2---:R-:W-:-:S04]  /*108a0*/  FADD.FTZ R2, R233, R231 ;  /* 0x000000e7e9027221 */ /* 0x004fc80000010000 */
[----:B------:R-:W-:Y:S02]  /*108b0*/  FADD.FTZ R2, R234, R2 ;  /* 0x00000002ea027221 */ /* 0x000fe40000010000 */
[----:B----4-:R-:W-:Y:S01]  /*108c0*/  FADD.FTZ R0, R239, R238 ;  /* 0x000000eeef007221 */ /* 0x010fe20000010000 */
[----:B-----5:R-:W-:Y:S01]  /*108d0*/  F2FP.PACK_AB R67, R12, R13 ;  /* 0x0000000d0c43723e */ /* 0x020fe200000000ff */
        /* <DEDUP_REMOVED lines=19> */
[----:B------:R-:W-:Y:S01]  /*10a10*/  IADD3 R211, R241, -0x2, RZ ;  /* 0xfffffffef1d37810 */ /* 0x000fe20007ffe0ff */
[----:B------:R-:W-:Y:S02]  /*10a20*/  HMMA.16816.F32 R92, R64, R96, R92 ;  /* 0x00000060405c723c */ /* 0x000fe4000000185c */
[----:B------:R-:W-:Y:S01]  /*10a30*/  FADD.FTZ R0, R199, R0 ;  /* 0x00000000c7007221 */ /* 0x000fe20000010000 */
[----:B------:R-:W-:-:S03]  /*10a40*/  ISETP.GE.AND P0, PT, R211, R251, PT ;  /* 0x000000fbd300720c */ /* 0x000fc60003f06270 */
[----:B------:R-:W-:Y:S02]  /*10a50*/  FADD.FTZ R2, R212, R0 ;  /* 0x00000000d4027221 */ /* 0x000fe40000010000 */
        /* <DEDUP_REMOVED lines=41> */
[C---:B------:R-:W-:Y:S04]  /*10cf0*/  HMMA.16816.F32 R120, R64.reuse, R122, R40 ;  /* 0x0000007a4078723c */ /* 0x040fe80000001828 */
[----:B------:R2:W-:Y:S04]  /*10d00*/  STL [R1+0x14], R0 ;  /* 0x0000140001007387 */ /* 0x0005e80000100800 */
[----:B------:R2:W-:Y:S01]  /*10d10*/  STL [R1+0x10], R2 ;  /* 0x0000100201007387 */ /* 0x0005e20000100800 */
[C---:B------:R-:W-:Y:S08]  /*10d20*/  HMMA.16816.F32 R128, R64.reuse, R130, R20 ;  /* 0x000000824080723c */ /* 0x040ff00000001814 */
[C---:B-1----:R-:W-:Y:S08]  /*10d30*/  HMMA.16816.F32 R60, R64.reuse, R4, R24 ;  /* 0x00000004403c723c */ /* 0x042ff00000001818 */
[----:B------:R-:W-:Y:S01]  /*10d40*/  HMMA.16816.F32 R64, R64, R6, R32 ;  /* 0x000000064040723c */ /* 0x000fe20000001820 */
[----:B------:R-:W-:Y:S07]  /*10d50*/  @!UPT UIADD3 URZ, URZ, URZ, URZ ;  /* 0x0000003f3f3ff290 */ /* 0x000fee000fffe03f */
[----:B------:R-:W-:Y:S11]  /*10d60*/  @!P0 BRA `(.L_x_333) ;  /* 0x00003a7000008947 */ /* 0x000ff60003800000 */
[----:B------:R-:W-:Y:S01]  /*10d70*/  LOP3.LUT P1, RZ, R249, 0x2, RZ, 0xc0, !PT ;  /* 0x00000002f9ff7812 */ /* 0x000fe2000782c0ff */
[----:B--2---:R-:W-:Y:S01]  /*10d80*/  IMAD.MOV.U32 R0, RZ, RZ, c[0x0][0x208] ;  /* 0x00008200ff007624 */ /* 0x004fe200078e00ff */
[----:B------:R-:W-:Y:S01]  /*10d90*/  ISETP.GT.AND P0, PT, R250, 0x7f, PT ;  /* 0x0000007ffa00780c */ /* 0x000fe20003f04270 */
[----:B------:R-:W-:Y:S01]  /*10da0*/  IMAD.MOV.U32 R234, RZ, RZ, c[0x0][0x20c] ;  /* 0x00008300ffea7624 */ /* 0x000fe200078e00ff */
[----:B------:R-:W-:Y:S01]  /*10db0*/  LOP3.LUT R230, R230, 0xfffffff7, RZ, 0xc0, !PT ;  /* 0xfffffff7e6e67812 */ /* 0x000fe200078ec0ff */
[----:B------:R-:W-:Y:S01]  /*10dc0*/  IMAD.MOV.U32 R3, RZ, RZ, R248 ;  /* 0x000000ffff037224 */ /* 0x000fe200078e00f8 */
[----:B------:R-:W-:-:S02]  /*10dd0*/  ISETP.GE.AND P4, PT, R36, c[0x0][0x1d4], PT ;  /* 0x0000750024007a0c */ /* 0x000fc40003f86270 */
[C---:B------:R-:W-:Y:S01]  /*10de0*/  SHF.L.U64.HI R2, R0.reuse, 0x6, R234 ;  /* 0x0000000600027819 */ /* 0x040fe200000102ea */
[----:B------:R-:W-:Y:S01]  /*10df0*/  IMAD.MOV.U32 R2, RZ, RZ, R246 ;  /* 0x000000ffff027224 */ /* 0x000fe200078e00f6 */
[C---:B------:R-:W-:Y:S01]  /*10e00*/  SHF.L.U64.HI R235, R0.reuse, 0x5, R234 ;  /* 0x0000000500eb7819 */ /* 0x040fe200000102ea */
[----:B------:R-:W-:Y:S01]  /*10e10*/  IMAD.SHL.U32 R234, R0, 0x20, RZ ;  /* 0x0000002000ea7824 */ /* 0x000fe200078e00ff */
[----:B------:R-:W-:Y:S02]  /*10e20*/  ISETP.GE.AND P5, PT, R209, c[0x0][0x1d4], PT ;  /* 0x00007500d1007a0c */ /* 0x000fe40003fa6270 */
[----:B------:R-:W-:Y:S01]  /*10e30*/  @P1 LOP3.LUT R230, R230, 0x8, RZ, 0xfc, !PT ;  /* 0x00000008e6e61812 */ /* 0x000fe200078efcff */
[----:B------:R1:W-:Y:S03]  /*10e40*/  STL.64 [R1+0x20], R2 ;  /* 0x0000200201007387 */ /* 0x0003e60000100a00 */
[----:B------:R-:W-:-:S04]  /*10e50*/  LOP3.LUT R230, R230, 0xfffffffd, RZ, 0xc0, !PT ;  /* 0xfffffffde6e67812 */ /* 0x000fc800078ec0ff */
[----:B------:R-:W-:Y:S02]  /*10e60*/  @P0 LOP3.LUT R230, R230, 0x2, RZ, 0xfc, !PT ;  /* 0x00000002e6e60812 */ /* 0x000fe400078efcff */
[----:B------:R-:W-:Y:S02]  /*10e70*/  LOP3.LUT P0, RZ, R249, 0x4, RZ, 0xc0, !PT ;  /* 0x00000004f9ff7812 */ /* 0x000fe4000780c0ff */
[----:B------:R-:W-:-:S11]  /*10e80*/  LOP3.LUT R230, R230, 0xfffffffb, RZ, 0xc0, !PT ;  /* 0xfffffffbe6e67812 */ /* 0x000fd600078ec0ff */
[----:B------:R-:W-:Y:S02]  /*10e90*/  @P0 LOP3.LUT R230, R230, 0x4, RZ, 0xfc, !PT ;  /* 0x00000004e6e60812 */ /* 0x000fe400078efcff */
.L_x_336:
[----:B------:R-:W2:Y:S01]  /*10ea0*/  LDL.64 R148, [R1+0x20] ;  /* 0x0000200001947983 */ /* 0x000ea20000100a00 */
[----:B------:R-:W-:Y:S04]  /*10eb0*/  DEPBAR.LE SB0, 0x0 ;  /* 0x000080000000791a */ /* 0x000fe80000000000 */
[----:B------:R-:W-:Y:S01]  /*10ec0*/  WARPSYNC 0xffffffff ;  /* 0xffffffff00007948 */ /* 0x000fe20003800000 */
[----:B------:R-:W3:Y:S01]  /*10ed0*/  LDL.64 R152, [R1+0x30] ;  /* 0x0000300001987983 */ /* 0x000ee20000100a00 */
[----:B-1----:R-:W-:Y:S01]  /*10ee0*/  IADD3 R0, R201, 0x20, RZ ;  /* 0x00000020c9007810 */ /* 0x002fe20007ffe0ff */
[----:B------:R-:W-:Y:S01]  /*10ef0*/  BSSY B0, `(.L_x_334) ;  /* 0x000018c000007945 */ /* 0x000fe20003800000 */
[----:B-1----:R-:W-:Y:S02]  /*10f00*/  SHF.R.S32.HI R2, RZ, 0x1f, R211 ;  /* 0x0000001fff027819 */ /* 0x002fe400000114d3 */
[----:B------:R-:W-:Y:S01]  /*10f10*/  MOV R162, c[0x0][0x208] ;  /* 0x0000820000a27a02 */ /* 0x000fe20000000f00 */
[----:B------:R-:W4:Y:S01]  /*10f20*/  LDL R150, [R1+0x24] ;  /* 0x0000240001967983 */ /* 0x000f220000100800 */
[----:B------:R-:W-:Y:S01]  /*10f30*/  MOV R172, c[0x0][0x20c] ;  /* 0x0000830000ac7a02 */ /* 0x000fe20000000f00 */
[----:B------:R-:W-:Y:S01]  /*10f40*/  IMAD R71, R2, c[0x0][0x208], RZ ;  /* 0x0000820002477a24 */ /* 0x000fe200078e02ff */
[----:B------:R-:W-:Y:S01]  /*10f50*/  SHF.L.U32 R162, R162, 0x6, RZ ;  /* 0x00000006a2a27819 */ /* 0x000fe200000006ff */
[----:B------:R-:W-:Y:S01]  /*10f60*/  BAR.SYNC.DEFER_BLOCKING 0x0 ;  /* 0x0000000000007b1d */ /* 0x000fe20000010000 */
[C---:B------:R-:W-:Y:S01]  /*10f70*/  IMAD.WIDE.U32 R2, R211.reuse, c[0x0][0x208], RZ ;  /* 0x00008200d3027a25 */ /* 0x040fe200078e00ff */
[----:B------:R-:W-:Y:S02]  /*10f80*/  MOV R167, c[0x0][0x208] ;  /* 0x0000820000a77a02 */ /* 0x000fe40000000f00 */
[----:B------:R-:W-:Y:S01]  /*10f90*/  LOP3.LUT R230, R230, 0xfffffffe, RZ, 0xc0, !PT ;  /* 0xfffffffee6e67812 */ /* 0x000fe200078ec0ff */
[----:B------:R-:W-:Y:S01]  /*10fa0*/  IMAD R71, R211, c[0x0][0x20c], R71 ;  /* 0x00008300d3477a24 */ /* 0x000fe200078e0247 */
[----:B------:R-:W-:Y:S04]  /*10fb0*/  SHF.L.U64.HI R167, R167, 0x6, R172 ;  /* 0x00000006a7a77819 */ /* 0x000fe800000102ac */
[----:B------:R-:W-:Y:S05]  /*10fc0*/  IADD3 R3, R3, R71, RZ ;  /* 0x0000004703037210 */ /* 0x000fea0007ffe0ff */
[----:B------:R-:W-:Y:S01]  /*10fd0*/  IMAD R3, R3, 0x70, RZ ;  /* 0x0000007003037824 */ /* 0x000fe200078e02ff */
[----:B------:R-:W1:Y:S08]  /*10fe0*/  LDSM.16.M88.4 R8, [R201] ;  /* 0x00000000c908783b */ /* 0x000e700000000200 */
[----:B------:R-:W5:Y:S08]  /*10ff0*/  LDSM.16.M88.4 R16, [R201+0x800] ;  /* 0x00080000c910783b */ /* 0x000f700000000200 */
[----:B------:R-:W5:Y:S08]  /*11000*/  LDSM.16.M88.4 R24, [R201+0x1000] ;  /* 0x00100000c918783b */ /* 0x000f700000000200 */
[----:B------:R-:W4:Y:S04]  /*11010*/  LDL R231, [R1+0x28] ;  /* 0x0000280001e77983 */ /* 0x000f280000100800 */
[----:B------:R-:W5:Y:S08]  /*11020*/  LDSM.16.M88.4 R32, [R201+0x1800] ;  /* 0x00180000c920783b */ /* 0x000f700000000200 */
[----:B------:R-:W5:Y:S01]  /*11030*/  LDSM.16.M88.4 R40, [R201+0x2000] ;  /* 0x00200000c928783b */ /* 0x000f620000000200 */
[C---:B-1----:R-:W-:Y:S07]  /*11040*/  HMMA.16816.F32 R4, R132.reuse, R8, RZ ;  /* 0x000000088404723c */ /* 0x042fee00000018ff */
[----:B------:R-:W1:Y:S01]  /*11050*/  LDSM.16.M88.4 R48, [R201+0x2800] ;  /* 0x00280000c930783b */ /* 0x000e620000000200 */
[C---:B------:R-:W-:Y:S07]  /*11060*/  HMMA.16816.F32 R8, R132.reuse, R10, RZ ;  /* 0x0000000a8408723c */ /* 0x040fee00000018ff */
[----:B------:R-:W5:Y:S02]  /*11070*/  S2R R151, SR_TID.X ;  /* 0x0000000000977919 */ /* 0x000f640000002100 */
[C---:B-----5:R-:W-:Y:S06]  /*11080*/  HMMA.16816.F32 R12, R132.reuse, R16, RZ ;  /* 0x00000010840c723c */ /* 0x060fec00000018ff */
[----:B------:R-:W5:Y:S02]  /*11090*/  LDSM.16.M88.4 R56, [R201+0x3000] ;  /* 0x00300000c938783b */ /* 0x000f640000000200 */
[C---:B------:R-:W-:Y:S08]  /*110a0*/  HMMA.16816.F32 R16, R132.reuse, R18, RZ ;  /* 0x000000128410723c */ /* 0x040ff000000018ff */
[C---:B------:R-:W-:Y:S01]  /*110b0*/  HMMA.16816.F32 R20, R132.reuse, R24, RZ ;  /* 0x000000188414723c */ /* 0x040fe200000018ff */
[----:B------:R-:W-:Y:S02]  /*110c0*/  SHF.R.S32.HI R166, RZ, 0x1f, R151 ;  /* 0x0000001fffa67819 */ /* 0x000fe40000011497 */
[----:B------:R-:W-:Y:S05]  /*110d0*/  ISETP.GT.AND P2, PT, R151, 0x7f, PT ;  /* 0x0000007f9700780c */ /* 0x000fea0003f44270 */
[C---:B------:R-:W-:Y:S01]  /*110e0*/  HMMA.16816.F32 R24, R132.reuse, R26, RZ ;  /* 0x0000001a8418723c */ /* 0x040fe200000018ff */
[-C--:B------:R-:W-:Y:S04]  /*110f0*/  LEA.HI R166, R166, R151.reuse, RZ, 0x3 ;  /* 0x00000097a6a67211 */ /* 0x080fe800078f18ff */
[----:B------:R-:W-:Y:S03]  /*11100*/  LOP3.LUT R166, R166, 0xfffffff8, RZ, 0xc0, !PT ;  /* 0xfffffff8a6a67812 */ /* 0x000fe600078ec0ff */
[C---:B------:R-:W-:Y:S01]  /*11110*/  HMMA.16816.F32 R28, R132.reuse, R32, RZ ;  /* 0x00000020841c723c */ /* 0x040fe200000018ff */
[----:B------:R-:W-:Y:S04]  /*11120*/  IADD3 R166, -R166, R151, RZ ;  /* 0x00000097a6a67210 */ /* 0x000fe80007ffe1ff */
[C---:B------:R-:W-:Y:S02]  /*11130*/  LOP3.LUT P0, RZ, R166.reuse, 0x2, RZ, 0xc0, !PT ;  /* 0x00000002a6ff7812 */ /* 0x040fe4000780c0ff */
[----:B------:R-:W-:Y:S01]  /*11140*/  LOP3.LUT P3, RZ, R166, 0x4, RZ, 0xc0, !PT ;  /* 0x00000004a6ff7812 */ /* 0x000fe2000786c0ff */
[C---:B------:R-:W-:Y:S08]  /*11150*/  HMMA.16816.F32 R32, R132.reuse, R34, RZ ;  /* 0x000000228420723c */ /* 0x040ff000000018ff */
[C---:B------:R-:W-:Y:S04]  /*11160*/  HMMA.16816.F32 R36, R132.reuse, R40, RZ ;  /* 0x000000288424723c */ /* 0x040fe800000018ff */
[----:B------:R-:W-:Y:S04]  /*11170*/  @P0 IADD3 R0, R201, -0x20, RZ ;  /* 0xffffffe0c9000810 */ /* 0x000fe80007ffe0ff */
[C---:B------:R-:W-:Y:S01]  /*11180*/  HMMA.16816.F32 R40, R132.reuse, R42, RZ ;  /* 0x0000002a8428723c */ /* 0x040fe200000018ff */
[----:B------:R-:W5:Y:S07]  /*11190*/  LDSM.16.M88.4 R72, [R0] ;  /* 0x000000000048783b */ /* 0x000f6e0000000200 */
[C---:B-1----:R-:W-:Y:S01]  /*111a0*/  HMMA.16816.F32 R44, R132.reuse, R48, RZ ;  /* 0x00000030842c723c */ /* 0x042fe200000018ff */
[----:B------:R-:W1:Y:S07]  /*111b0*/  LDSM.16.M88.4 R140, [R0+0x800] ;  /* 0x00080000008c783b */ /* 0x000e6e0000000200 */
[C---:B------:R-:W-:Y:S01]  /*111c0*/  HMMA.16816.F32 R48, R132.reuse, R50, RZ ;  /* 0x000000328430723c */ /* 0x040fe200000018ff */
[----:B------:R-:W1:Y:S07]  /*111d0*/  LDSM.16.M88.4 R144, [R0+0x1000] ;  /* 0x001000000090783b */ /* 0x000e6e0000000200 */
[C---:B-----5:R-:W-:Y:S08]  /*111e0*/  HMMA.16816.F32 R52, R132.reuse, R56, RZ ;  /* 0x000000388434723c */ /* 0x060ff000000018ff */
[----:B------:R-:W-:Y:S08]  /*111f0*/  HMMA.16816.F32 R56, R132, R58, RZ ;  /* 0x0000003a8438723c */ /* 0x000ff000000018ff */
[C---:B------:R-:W-:Y:S07]  /*11200*/  HMMA.16816.F32 R4, R136.reuse, R72, R4 ;  /* 0x000000488804723c */ /* 0x040fee0000001804 */
[--C-:B------:R-:W-:Y:S01]  /*11210*/  IMAD.WIDE.U32 R72, R2, 0x70, R234.reuse ;  /* 0x0000007002487825 */ /* 0x100fe200078e00ea */
[C---:B------:R-:W-:Y:S04]  /*11220*/  HMMA.16816.F32 R8, R136.reuse, R74, R8 ;  /* 0x0000004a8808723c */ /* 0x040fe80000001808 */
[----:B------:R-:W-:Y:S02]  /*11230*/  @!P2 IADD3 R72, P1, P0, R234, R72, R234 ;  /* 0x00000048ea48a210 */ /* 0x000fe4000783e0ea */
[----:B------:R-:W-:Y:S02]  /*11240*/  IADD3 R71, R3, R73, RZ ;  /* 0x0000004903477210 */ /* 0x000fe40007ffe0ff */
[C---:B-1----:R-:W-:Y:S07]  /*11250*/  HMMA.16816.F32 R12, R136.reuse, R140, R12 ;  /* 0x0000008c880c723c */ /* 0x042fee000000180c */
[----:B------:R-:W-:Y:S01]  /*11260*/  @!P2 IADD3.X R140, R235, R71, R235, P1, P0 ;  /* 0x00000047eb8ca210 */ /* 0x000fe20000fe04eb */
[C---:B------:R-:W-:Y:S08]  /*11270*/  HMMA.16816.F32 R16, R136.reuse, R142, R16 ;  /* 0x0000008e8810723c */ /* 0x040ff00000001810 */
[C---:B------:R-:W-:Y:S08]  /*11280*/  HMMA.16816.F32 R20, R136.reuse, R144, R20 ;  /* 0x000000908814723c */ /* 0x040ff00000001814 */
[C---:B------:R-:W-:Y:S04]  /*11290*/  HMMA.16816.F32 R24, R136.reuse, R146, R24 ;  /* 0x000000928818723c */ /* 0x040fe80000001818 */
[----:B--2---:R-:W-:Y:S05]  /*112a0*/  IMAD.WIDE.U32 R148, R2, 0x70, R148 ;  /* 0x0000007002947825 */ /* 0x004fea00078e0094 */
[----:B------:R-:W-:Y:S03]  /*112b0*/  IADD3 R3, R149, R3, RZ ;  /* 0x0000000395037210 */ /* 0x000fe60007ffe0ff */
[----:B---3--:R-:W-:Y:S02]  /*112c0*/  @!P2 IADD3 R71, P0, R72, R152, RZ ;  /* 0x000000984847a210 */ /* 0x008fe40007f1e0ff */
[----:B------:R-:W-:Y:S01]  /*112d0*/  LEA R2, P1, R148, c[0x0][0x1f8], 0x1 ;  /* 0x00007e0094027a11 */ /* 0x000fe200078208ff */
[----:B------:R-:W1:Y:S01]  /*112e0*/  LDSM.16.M88.4 R72, [R0+0x1800] ;  /* 0x001800000048783b */ /* 0x000e620000000200 */
[----:B----4-:R-:W-:Y:S02]  /*112f0*/  @!P2 IADD3.X R140, R140, R150, RZ, P0, !PT ;  /* 0x000000968c8ca210 */ /* 0x010fe400007fe4ff */
[C---:B------:R-:W-:Y:S02]  /*11300*/  @!P2 LEA R164, P0, R71.reuse, c[0x0][0x1f8], 0x1 ;  /* 0x00007e0047a4aa11 */ /* 0x040fe400078008ff */
[----:B------:R-:W-:Y:S02]  /*11310*/  LEA.HI.X R3, R148, c[0x0][0x1fc], R3, 0x1, P1 ;  /* 0x00007f0094037a11 */ /* 0x000fe400008f0c03 */
[----:B------:R-:W-:Y:S01]  /*11320*/  @!P2 LEA.HI.X R165, R71, c[0x0][0x1fc], R140, 0x1, P0 ;  /* 0x00007f0047a5aa11 */ /* 0x000fe200000f0c8c */
[----:B------:R-:W2:Y:S01]  /*11330*/  LDSM.16.M88.4 R148, [R0+0x2000] ;  /* 0x002000000094783b */ /* 0x000ea20000000200 */
[-C--:B------:R-:W-:Y:S04]  /*11340*/  IADD3 R160, P1, R2, R162.reuse, RZ ;  /* 0x000000a202a07210 */ /* 0x080fe80007f3e0ff */
[-C--:B------:R-:W-:Y:S02]  /*11350*/  IADD3.X R161, R3, R167.reuse, RZ, P1, !PT ;  /* 0x000000a703a17210 */ /* 0x080fe40000ffe4ff */
[----:B------:R-:W-:Y:S01]  /*11360*/  IADD3 R162, P0, R160, R162, RZ ;  /* 0x000000a2a0a27210 */ /* 0x000fe20007f1e0ff */
[----:B------:R-:W3:Y:S03]  /*11370*/  LDSM.16.M88.4 R140, [R0+0x2800] ;  /* 0x00280000008c783b */ /* 0x000ee60000000200 */
[----:B------:R-:W-:Y:S05]  /*11380*/  IADD3.X R163, R161, R167, RZ, P0, !PT ;  /* 0x000000a7a1a37210 */ /* 0x000fea00007fe4ff */
[----:B------:R4:W5:Y:S08]  /*11390*/  LDSM.16.M88.4 R152, [R0+0x3000] ;  /* 0x003000000098783b */ /* 0x0009700000000200 */
[----:B------:R-:W-:Y:S01]  /*113a0*/  @!PT LDS RZ, [RZ] ;  /* 0x00000000fffff984 */ /* 0x000fe20000000800 */
[----:B------:R-:W-:Y:S01]  /*113b0*/  @!PT LDS RZ, [RZ] ;  /* 0x00000000fffff984 */ /* 0x000fe20000000800 */
[----:B------:R-:W-:Y:S01]  /*113c0*/  @!PT LDS RZ, [RZ] ;  /* 0x00000000fffff984 */ /* 0x000fe20000000800 */
[----:B------:R3:W-:Y:S01]  /*113d0*/  LDGSTS.E.BYPASS.LTC128B.128 [R208+0x100], [R2.64], !P4 ;  /* 0x0010000002d07fae */ /* 0x0007e2000e101d4a */
[C---:B-1----:R-:W-:Y:S07]  /*113e0*/  HMMA.16816.F32 R28, R136.reuse, R72, R28 ;  /* 0x00000048881c723c */ /* 0x042fee000000181c */
[----:B------:R1:W-:Y:S01]  /*113f0*/  LDGSTS.E.BYPASS.LTC128B.128 [R208+0x3900], [R2.64+0x80], !P5 ;  /* 0x0390008002d07fae */ /* 0x0003e2000e901d4a */
[C---:B------:R-:W-:Y:S07]  /*11400*/  HMMA.16816.F32 R32, R136.reuse, R74, R32 ;  /* 0x0000004a8820723c */ /* 0x040fee0000001820 */
[----:B------:R1:W-:Y:S01]  /*11410*/  LDGSTS.E.BYPASS.LTC128B.128 [R208+0x1100], [R160.64], !P4 ;  /* 0x01100000a0d07fae */ /* 0x0003e2000e101d4a */
[C---:B----4-:R-:W-:Y:S04]  /*11420*/  IADD3 R0, R201.reuse, 0x40, RZ ;  /* 0x00000040c9007810 */ /* 0x050fe80007ffe0ff */
[----:B------:R-:W-:Y:S01]  /*11430*/  @P3 IADD3 R0, R201, -0x40, RZ ;  /* 0xffffffc0c9003810 */ /* 0x000fe20007ffe0ff */
[C---:B--2---:R-:W-:Y:S02]  /*11440*/  HMMA.16816.F32 R36, R136.reuse, R148, R36 ;  /* 0x000000948824723c */ /* 0x044fe40000001824 */
[----:B------:R1:W-:Y:S01]  /*11450*/  LDGSTS.E.BYPASS.LTC128B.128 [R208+0x4900], [R160.64+0x80], !P5 ;  /* 0x04900080a0d07fae */ /* 0x0003e2000e901d4a */
[----:B------:R-:W-:Y:S05]  /*11460*/  ISETP.GT.AND P0, PT, R211, R231, PT ;  /* 0x000000e7d300720c */ /* 0x000fea0003f04270 */
[C---:B------:R-:W-:Y:S02]  /*11470*/  HMMA.16816.F32 R40, R136.reuse, R150, R40 ;  /* 0x000000968828723c */ /* 0x040fe40000001828 */
[----:B------:R1:W-:Y:S06]  /*11480*/  LDGSTS.E.BYPASS.LTC128B.128 [R208+0x2100], [R162.64], !P4 ;  /* 0x02100000a2d07fae */ /* 0x0003ec000e101d4a */
[C---:B---3--:R-:W-:Y:S02]  /*11490*/  HMMA.16816.F32 R44, R136.reuse, R140, R44 ;  /* 0x0000008c882c723c */ /* 0x048fe4000000182c */
[----:B------:R1:W-:Y:S02]  /*114a0*/  LDGSTS.E.BYPASS.LTC128B.128 [R208+0x5900], [R162.64+0x80], !P5 ;  /* 0x05900080a2d07fae */ /* 0x0003e4000e901d4a */
[----:B------:R-:W-:Y:S04]  /*114b0*/  @P0 LOP3.LUT R230, R230, 0x1, RZ, 0xfc, !PT ;  /* 0x00000001e6e60812 */ /* 0x000fe800078efcff */
[C---:B------:R-:W-:Y:S02]  /*114c0*/  HMMA.16816.F32 R48, R136.reuse, R142, R48 ;  /* 0x0000008e8830723c */ /* 0x040fe40000001830 */
[----:B------:R2:W-:Y:S06]  /*114d0*/  @!P2 LDGSTS.E.BYPASS.LTC128B.128 [R210+0x3100], [R164.64], !P4 ;  /* 0x03100000a4d2afae */ /* 0x0005ec000e101d4a */
[C---:B-----5:R-:W-:Y:S02]  /*114e0*/  HMMA.16816.F32 R52, R136.reuse, R152, R52 ;  /* 0x000000988834723c */ /* 0x060fe40000001834 */
[----:B------:R2:W-:Y:S06]  /*114f0*/  @!P2 LDGSTS.E.BYPASS.LTC128B.128 [R210+0x6900], [R164.64+0x80], !P5 ;  /* 0x06900080a4d2afae */ /* 0x0005ec000e901d4a */
[----:B------:R-:W-:Y:S02]  /*11500*/  HMMA.16816.F32 R56, R136, R154, R56 ;  /* 0x0000009a8838723c */ /* 0x000fe40000001838 */
[----:B------:R-:W-:Y:S08]  /*11510*/  LDSM.16.M88.4 R144, [R0+0x800] ;  /* 0x000800000090783b */ /* 0x000ff00000000200 */
[----:B-1----:R-:W1:Y:S08]  /*11520*/  LDSM.16.M88.4 R160, [R0] ;  /* 0x0000000000a0783b */ /* 0x002e700000000200 */
[----:B------:R-:W0:Y:S08]  /*11530*/  LDGDEPBAR ;  /* 0x00000000000079af */ /* 0x000e300000000000 */
[----:B--2---:R-:W2:Y:S08]  /*11540*/  LDSM.16.M88.4 R164, [R0+0x1000] ;  /* 0x0010000000a4783b */ /* 0x004eb00000000200 */
[----:B------:R-:W3:Y:S08]  /*11550*/  LDSM.16.M88.4 R72, [R0+0x1800] ;  /* 0x001800000048783b */ /* 0x000ef00000000200 */
[----:B------:R-:W4:Y:S01]  /*11560*/  LDSM.16.M88.4 R148, [R0+0x2000] ;  /* 0x002000000094783b */ /* 0x000f220000000200 */
[C---:B-1----:R-:W-:Y:S07]  /*11570*/  HMMA.16816.F32 R4, R156.reuse, R160, R4 ;  /* 0x000000a09c04723c */ /* 0x042fee0000001804 */
[----:B------:R-:W1:Y:S01]  /*11580*/  LDSM.16.M88.4 R140, [R0+0x2800] ;  /* 0x00280000008c783b */ /* 0x000e620000000200 */
[C---:B------:R-:W-:Y:S07]  /*11590*/  HMMA.16816.F32 R8, R156.reuse, R162, R8 ;  /* 0x000000a29c08723c */ /* 0x040fee0000001808 */
[----:B------:R-:W-:Y:S01]  /*115a0*/  LDSM.16.M88.4 R152, [R200+-0x3800] ;  /* 0xffc80000c898783b */ /* 0x000fe20000000200 */
[C---:B------:R-:W-:Y:S07]  /*115b0*/  HMMA.16816.F32 R12, R156.reuse, R144, R12 ;  /* 0x000000909c0c723c */ /* 0x040fee000000180c */
[----:B------:R-:W-:Y:S01]  /*115c0*/  LDSM.16.M88.4 R160, [R200+-0x3000] ;  /* 0xffd00000c8a0783b */ /* 0x000fe20000000200 */
[C---:B------:R-:W-:Y:S07]  /*115d0*/  HMMA.16816.F32 R16, R156.reuse, R146, R16 ;  /* 0x000000929c10723c */ /* 0x040fee0000001810 */
[----:B------:R-:W5:Y:S01]  /*115e0*/  LDSM.16.M88.4 R144, [R0+0x3000] ;  /* 0x003000000090783b */ /* 0x000f620000000200 */
[C---:B--2---:R-:W-:Y:S07]  /*115f0*/  HMMA.16816.F32 R20, R156.reuse, R164, R20 ;  /* 0x000000a49c14723c */ /* 0x044fee0000001814 */
[----:B------:R-:W-:Y:S01]  /*11600*/  LDSM.16.M88.4 R172, [R200+-0x1800] ;  /* 0xffe80000c8ac783b */ /* 0x000fe20000000200 */
[C---:B------:R-:W-:Y:S07]  /*11610*/  HMMA.16816.F32 R24, R156.reuse, R166, R24 ;  /* 0x000000a69c18723c */ /* 0x040fee0000001818 */
[----:B------:R-:W-:Y:S01]  /*11620*/  LDSM.16.M88.4 R164, [R200+-0x2000] ;  /* 0xffe00000c8a4783b */ /* 0x000fe20000000200 */
[C---:B---3--:R-:W-:Y:S07]  /*11630*/  HMMA.16816.F32 R28, R156.reuse, R72, R28 ;  /* 0x000000489c1c723c */ /* 0x048fee000000181c */
[----:B------:R-:W-:Y:S01]  /*11640*/  LDSM.16.M88.4 R184, [R206+0x5800] ;  /* 0x00580000ceb8783b */ /* 0x000fe20000000200 */
[C---:B------:R-:W-:Y:S07]  /*11650*/  HMMA.16816.F32 R32, R156.reuse, R74, R32 ;  /* 0x0000004a9c20723c */ /* 0x040fee0000001820 */
[----:B------:R-:W2:Y:S01]  /*11660*/  LDSM.16.M88.4 R72, [R200+-0x2800] ;  /* 0xffd80000c848783b */ /* 0x000ea20000000200 */
[C---:B----4-:R-:W-:Y:S07]  /*11670*/  HMMA.16816.F32 R36, R156.reuse, R148, R36 ;  /* 0x000000949c24723c */ /* 0x050fee0000001824 */
[----:B------:R-:W-:Y:S01]  /*11680*/  LDSM.16.M88.4 R196, [R200] ;  /* 0x00000000c8c4783b */ /* 0x000fe20000000200 */
[C---:B------:R-:W-:Y:S07]  /*11690*/  HMMA.16816.F32 R40, R156.reuse, R150, R40 ;  /* 0x000000969c28723c */ /* 0x040fee0000001828 */
[----:B------:R-:W3:Y:S01]  /*116a0*/  LDSM.16.M88.4 R148, [R200+-0x1000] ;  /* 0xfff00000c894783b */ /* 0x000ee20000000200 */
[C---:B-1----:R-:W-:Y:S08]  /*116b0*/  HMMA.16816.F32 R44, R156.reuse, R140, R44 ;  /* 0x0000008c9c2c723c */ /* 0x042ff0000000182c */
[C---:B------:R-:W-:Y:S01]  /*116c0*/  HMMA.16816.F32 R48, R156.reuse, R142, R48 ;  /* 0x0000008e9c30723c */ /* 0x040fe20000001830 */
[----:B------:R-:W1:Y:S07]  /*116d0*/  LDSM.16.M88.4 R140, [R200+-0x800] ;  /* 0xfff80000c88c783b */ /* 0x000e6e0000000200 */
[C---:B-----5:R-:W-:Y:S08]  /*116e0*/  HMMA.16816.F32 R52, R156.reuse, R144, R52 ;  /* 0x000000909c34723c */ /* 0x060ff00000001834 */
[----:B------:R-:W-:Y:S01]  /*116f0*/  HMMA.16816.F32 R56, R156, R146, R56 ;  /* 0x000000929c38723c */ /* 0x000fe20000001838 */
[----:B------:R-:W4:Y:S07]  /*11700*/  LDSM.16.M88.4 R144, [R201+0x3800] ;  /* 0x00380000c990783b */ /* 0x000f2e0000000200 */
[C---:B------:R-:W-:Y:S08]  /*11710*/  HMMA.16816.F32 R4, R168.reuse, R152, R4 ;  /* 0x00000098a804723c */ /* 0x040ff00000001804 */
[C---:B------:R-:W-:Y:S01]  /*11720*/  HMMA.16816.F32 R8, R168.reuse, R154, R8 ;  /* 0x0000009aa808723c */ /* 0x040fe20000001808 */
[----:B------:R-:W5:Y:S07]  /*11730*/  LDSM.16.M88.4 R152, [R201+0x4000] ;  /* 0x00400000c998783b */ /* 0x000f6e0000000200 */
[C---:B------:R-:W-:Y:S08]  /*11740*/  HMMA.16816.F32 R12, R168.reuse, R160, R12 ;  /* 0x000000a0a80c723c */ /* 0x040ff0000000180c */
[C---:B------:R-:W-:Y:S01]  /*11750*/  HMMA.16816.F32 R16, R168.reuse, R162, R16 ;  /* 0x000000a2a810723c */ /* 0x040fe20000001810 */
[----:B------:R-:W-:Y:S07]  /*11760*/  LDSM.16.M88.4 R160, [R201+0x6000] ;  /* 0x00600000c9a0783b */ /* 0x000fee0000000200 */
[C---:B--2---:R-:W-:Y:S08]  /*11770*/  HMMA.16816.F32 R20, R168.reuse, R72, R20 ;  /* 0x00000048a814723c */ /* 0x044ff00000001814 */
[C---:B------:R-:W-:Y:S01]  /*11780*/  HMMA.16816.F32 R24, R168.reuse, R74, R24 ;  /* 0x0000004aa818723c */ /* 0x040fe20000001818 */
[----:B------:R-:W2:Y:S07]  /*11790*/  LDSM.16.M88.4 R72, [R201+0x4800] ;  /* 0x00480000c948783b */ /* 0x000eae0000000200 */
[C---:B------:R-:W-:Y:S08]  /*117a0*/  HMMA.16816.F32 R28, R168.reuse, R164, R28 ;  /* 0x000000a4a81c723c */ /* 0x040ff0000000181c */
[C---:B------:R-:W-:Y:S01]  /*117b0*/  HMMA.16816.F32 R32, R168.reuse, R166, R32 ;  /* 0x000000a6a820723c */ /* 0x040fe20000001820 */
[----:B------:R-:W-:Y:S07]  /*117c0*/  LDSM.16.M88.4 R164, [R206+0x3800] ;  /* 0x00380000cea4783b */ /* 0x000fee0000000200 */
[C---:B------:R-:W-:Y:S08]  /*117d0*/  HMMA.16816.F32 R36, R168.reuse, R172, R36 ;  /* 0x000000aca824723c */ /* 0x040ff00000001824 */
[C---:B------:R-:W-:Y:S01]  /*117e0*/  HMMA.16816.F32 R40, R168.reuse, R174, R40 ;  /* 0x000000aea828723c */ /* 0x040fe20000001828 */
[----:B------:R-:W-:Y:S07]  /*117f0*/  LDSM.16.M88.4 R172, [R206+0x4000] ;  /* 0x00400000ceac783b */ /* 0x000fee0000000200 */
[C---:B---3--:R-:W-:Y:S08]  /*11800*/  HMMA.16816.F32 R44, R168.reuse, R148, R44 ;  /* 0x00000094a82c723c */ /* 0x048ff0000000182c */
[C---:B------:R-:W-:Y:S01]  /*11810*/  HMMA.16816.F32 R48, R168.reuse, R150, R48 ;  /* 0x00000096a830723c */ /* 0x040fe20000001830 */
[----:B------:R-:W3:Y:S07]  /*11820*/  LDSM.16.M88.4 R148, [R201+0x5000] ;  /* 0x00500000c994783b */ /* 0x000eee0000000200 */
[C---:B-1----:R-:W-:Y:S08]  /*11830*/  HMMA.16816.F32 R52, R168.reuse, R140, R52 ;  /* 0x0000008ca834723c */ /* 0x042ff00000001834 */
[----:B------:R-:W-:Y:S01]  /*11840*/  HMMA.16816.F32 R56, R168, R142, R56 ;  /* 0x0000008ea838723c */ /* 0x000fe20000001838 */
[----:B------:R-:W1:Y:S07]  /*11850*/  LDSM.16.M88.4 R140, [R201+0x5800] ;  /* 0x00580000c98c783b */ /* 0x000e6e0000000200 */
[C---:B----4-:R-:W-:Y:S08]  /*11860*/  HMMA.16816.F32 R4, R176.reuse, R144, R4 ;  /* 0x00000090b004723c */ /* 0x050ff00000001804 */
[C---:B------:R-:W-:Y:S01]  /*11870*/  HMMA.16816.F32 R8, R176.reuse, R146, R8 ;  /* 0x00000092b008723c */ /* 0x040fe20000001808 */
[----:B------:R-:W4:Y:S07]  /*11880*/  LDSM.16.M88.4 R144, [R201+0x6800] ;  /* 0x00680000c990783b */ /* 0x000f2e0000000200 */
[C---:B-----5:R-:W-:Y:S08]  /*11890*/  HMMA.16816.F32 R12, R176.reuse, R152, R12 ;  /* 0x00000098b00c723c */ /* 0x060ff0000000180c */
[C---:B------:R-:W-:Y:S01]  /*118a0*/  HMMA.16816.F32 R16, R176.reuse, R154, R16 ;  /* 0x0000009ab010723c */ /* 0x040fe20000001810 */
[----:B------:R-:W5:Y:S07]  /*118b0*/  LDSM.16.M88.4 R152, [R206+0x4800] ;  /* 0x00480000ce98783b */ /* 0x000f6e0000000200 */
[C---:B--2---:R-:W-:Y:S08]  /*118c0*/  HMMA.16816.F32 R20, R176.reuse, R72, R20 ;  /* 0x00000048b014723c */ /* 0x044ff00000001814 */
[C---:B------:R-:W-:Y:S01]  /*118d0*/  HMMA.16816.F32 R24, R176.reuse, R74, R24 ;  /* 0x0000004ab018723c */ /* 0x040fe20000001818 */
[----:B------:R-:W2:Y:S07]  /*118e0*/  LDSM.16.M88.4 R72, [R206+0x5000] ;  /* 0x00500000ce48783b */ /* 0x000eae0000000200 */
[C---:B---3--:R-:W-:Y:S08]  /*118f0*/  HMMA.16816.F32 R28, R176.reuse, R148, R28 ;  /* 0x00000094b01c723c */ /* 0x048ff0000000181c */
[C---:B------:R-:W-:Y:S01]  /*11900*/  HMMA.16816.F32 R32, R176.reuse, R150, R32 ;  /* 0x00000096b020723c */ /* 0x040fe20000001820 */
[----:B------:R-:W-:Y:S07]  /*11910*/  LDSM.16.M88.4 R148, [R0+0x3800] ;  /* 0x003800000094783b */ /* 0x000fee0000000200 */
[C---:B-1----:R-:W-:Y:S08]  /*11920*/  HMMA.16816.F32 R36, R176.reuse, R140, R36 ;  /* 0x0000008cb024723c */ /* 0x042ff00000001824 */
[C---:B------:R-:W-:Y:S01]  /*11930*/  HMMA.16816.F32 R40, R176.reuse, R142, R40 ;  /* 0x0000008eb028723c */ /* 0x040fe20000001828 */
[----:B------:R-:W1:Y:S07]  /*11940*/  LDSM.16.M88.4 R140, [R206+0x6000] ;  /* 0x00600000ce8c783b */ /* 0x000e6e0000000200 */
[C---:B------:R-:W-:Y:S08]  /*11950*/  HMMA.16816.F32 R44, R176.reuse, R160, R44 ;  /* 0x000000a0b02c723c */ /* 0x040ff0000000182c */
[C---:B------:R-:W-:Y:S01]  /*11960*/  HMMA.16816.F32 R48, R176.reuse, R162, R48 ;  /* 0x000000a2b030723c */ /* 0x040fe20000001830 */
[----:B------:R-:W-:Y:S07]  /*11970*/  LDSM.16.M88.4 R160, [R0+0x5000] ;  /* 0x0050000000a0783b */ /* 0x000fee0000000200 */
[C---:B----4-:R-:W-:Y:S08]  /*11980*/  HMMA.16816.F32 R52, R176.reuse, R144, R52 ;  /* 0x00000090b034723c */ /* 0x050ff00000001834 */
[----:B------:R-:W-:Y:S01]  /*11990*/  HMMA.16816.F32 R56, R176, R146, R56 ;  /* 0x00000092b038723c */ /* 0x000fe20000001838 */
[----:B------:R-:W3:Y:S07]  /*119a0*/  LDSM.16.M88.4 R144, [R206+0x6800] ;  /* 0x00680000ce90783b */ /* 0x000eee0000000200 */
[C---:B------:R-:W-:Y:S08]  /*119b0*/  HMMA.16816.F32 R4, R180.reuse, R164, R4 ;  /* 0x000000a4b404723c */ /* 0x040ff00000001804 */
[C---:B------:R-:W-:Y:S01]  /*119c0*/  HMMA.16816.F32 R8, R180.reuse, R166, R8 ;  /* 0x000000a6b408723c */ /* 0x040fe20000001808 */
[----:B------:R-:W-:Y:S07]  /*119d0*/  LDSM.16.M88.4 R164, [R0+0x5800] ;  /* 0x0058000000a4783b */ /* 0x000fee0000000200 */
[C---:B------:R-:W-:Y:S08]  /*119e0*/  HMMA.16816.F32 R12, R180.reuse, R172, R12 ;  /* 0x000000acb40c723c */ /* 0x040ff0000000180c */
[C---:B------:R-:W-:Y:S01]  /*119f0*/  HMMA.16816.F32 R16, R180.reuse, R174, R16 ;  /* 0x000000aeb410723c */ /* 0x040fe20000001810 */
[----:B------:R-:W-:Y:S07]  /*11a00*/  LDSM.16.M88.4 R172, [R0+0x6000] ;  /* 0x0060000000ac783b */ /* 0x000fee0000000200 */
[C---:B-----5:R-:W-:Y:S08]  /*11a10*/  HMMA.16816.F32 R20, R180.reuse, R152, R20 ;  /* 0x00000098b414723c */ /* 0x060ff00000001814 */
[C---:B------:R-:W-:Y:S01]  /*11a20*/  HMMA.16816.F32 R24, R180.reuse, R154, R24 ;  /* 0x0000009ab418723c */ /* 0x040fe20000001818 */
[----:B------:R-:W-:Y:S07]  /*11a30*/  LDSM.16.M88.4 R152, [R0+0x4800] ;  /* 0x004800000098783b */ /* 0x000fee0000000200 */
[C---:B--2---:R-:W-:Y:S08]  /*11a40*/  HMMA.16816.F32 R28, R180.reuse, R72, R28 ;  /* 0x00000048b41c723c */ /* 0x044ff0000000181c */
[C---:B------:R-:W-:Y:S01]  /*11a50*/  HMMA.16816.F32 R32, R180.reuse, R74, R32 ;  /* 0x0000004ab420723c */ /* 0x040fe20000001820 */
[----:B------:R-:W2:Y:S07]  /*11a60*/  LDSM.16.M88.4 R72, [R0+0x4000] ;  /* 0x004000000048783b */ /* 0x000eae0000000200 */
[C---:B------:R-:W-:Y:S08]  /*11a70*/  HMMA.16816.F32 R36, R180.reuse, R184, R36 ;  /* 0x000000b8b424723c */ /* 0x040ff00000001824 */
[C---:B------:R-:W-:Y:S01]  /*11a80*/  HMMA.16816.F32 R40, R180.reuse, R186, R40 ;  /* 0x000000bab428723c */ /* 0x040fe20000001828 */
[----:B------:R-:W4:Y:S07]  /*11a90*/  LDSM.16.M88.4 R184, [R0+0x6800] ;  /* 0x0068000000b8783b */ /* 0x000f2e0000000200 */
[C---:B-1----:R-:W-:Y:S08]  /*11aa0*/  HMMA.16816.F32 R44, R180.reuse, R140, R44 ;  /* 0x0000008cb42c723c */ /* 0x042ff0000000182c */
[C---:B------:R-:W-:Y:S08]  /*11ab0*/  HMMA.16816.F32 R48, R180.reuse, R142, R48 ;  /* 0x0000008eb430723c */ /* 0x040ff00000001830 */
[C---:B---3--:R-:W-:Y:S08]  /*11ac0*/  HMMA.16816.F32 R52, R180.reuse, R144, R52 ;  /* 0x00000090b434723c */ /* 0x048ff00000001834 */
[----:B------:R-:W-:Y:S08]  /*11ad0*/  HMMA.16816.F32 R56, R180, R146, R56 ;  /* 0x00000092b438723c */ /* 0x000ff00000001838 */
[C---:B------:R-:W-:Y:S08]  /*11ae0*/  HMMA.16816.F32 R4, R188.reuse, R148, R4 ;  /* 0x00000094bc04723c */ /* 0x040ff00000001804 */
[C---:B------:R-:W-:Y:S08]  /*11af0*/  HMMA.16816.F32 R8, R188.reuse, R150, R8 ;  /* 0x00000096bc08723c */ /* 0x040ff00000001808 */
[C---:B--2---:R-:W-:Y:S08]  /*11b00*/  HMMA.16816.F32 R12, R188.reuse, R72, R12 ;  /* 0x00000048bc0c723c */ /* 0x044ff0000000180c */
        /* <DEDUP_REMOVED lines=148> */
[----:B--234-:R-:W-:Y:S01]  /*12450*/  IADD3 R0, R211, -0x1, RZ ;  /* 0xffffffffd3007810 */ /* 0x01cfe20007ffe0ff */
[----:B------:R-:W2:Y:S01]  /*12460*/  LDL.64 R232, [R1+0x8] ;  /* 0x0000080001e87983 */ /* 0x000ea20000100a00 */
[C---:B------:R-:W-:Y:S02]  /*12470*/  ISETP.GE.AND P2, PT, R228.reuse, 0x21, PT ;  /* 0x00000021e400780c */ /* 0x040fe40003f46270 */
[----:B------:R-:W-:Y:S01]  /*12480*/  SHF.R.S32.HI R2, RZ, 0x1f, R0 ;  /* 0x0000001fff027819 */ /* 0x000fe20000011400 */
[----:B------:R-:W3:Y:S01]  /*12490*/  LDL R231, [R1] ;  /* 0x0000000001e77983 */ /* 0x000ee20000100800 */
[C---:B------:R-:W-:Y:S02]  /*124a0*/  ISETP.GE.AND P1, PT, R228.reuse, 0x41, PT ;  /* 0x00000041e400780c */ /* 0x040fe40003f26270 */
[----:B------:R-:W-:Y:S01]  /*124b0*/  ISETP.GE.AND P3, PT, R228, 0x1, PT ;  /* 0x00000001e400780c */ /* 0x000fe20003f66270 */
[----:B------:R-:W-:Y:S02]  /*124c0*/  IMAD R5, R2, c[0x0][0x1e0], RZ ;  /* 0x0000780002057a24 */ /* 0x000fe400078e02ff */
[C---:B------:R-:W-:Y:S04]  /*124d0*/  IMAD.WIDE.U32 R2, R0.reuse, c[0x0][0x1e0], RZ ;  /* 0x0000780000027a25 */ /* 0x040fe800078e00ff */
[----:B------:R-:W-:Y:S02]  /*124e0*/  IMAD R0, R0, c[0x0][0x1e4], R5 ;  /* 0x0000790000007a24 */ /* 0x000fe400078e0205 */
[----:B------:R-:W-:Y:S02]  /*124f0*/  @P2 IMAD.MOV.U32 R5, RZ, RZ, c[0x0][0x1e0] ;  /* 0x00007800ff052624 */ /* 0x000fe400078e00ff */
[----:B------:R-:W-:Y:S02]  /*12500*/  IMAD.IADD R0, R3, 0x1, R0 ;  /* 0x0000000103007824 */ /* 0x000fe400078e0200 */
[----:B------:R-:W-:Y:S04]  /*12510*/  IMAD.WIDE.U32 R2, R2, 0x70, RZ ;  /* 0x0000007002027825 */ /* 0x000fe800078e00ff */
[----:B------:R-:W-:Y:S01]  /*12520*/  IMAD R0, R0, 0x70, RZ ;  /* 0x0000007000007824 */ /* 0x000fe200078e02ff */
[-C--:B------:R-:W-:Y:S01]  /*12530*/  @P2 LEA R8, P0, R5, R2.reuse, 0x5 ;  /* 0x0000000205082211 */ /* 0x080fe200078028ff */
[----:B------:R-:W-:Y:S02]  /*12540*/  @P2 IMAD.MOV.U32 R6, RZ, RZ, c[0x0][0x1e4] ;  /* 0x00007900ff062624 */ /* 0x000fe400078e00ff */
[----:B------:R-:W-:Y:S02]  /*12550*/  IMAD.IADD R3, R3, 0x1, R0 ;  /* 0x0000000103037824 */ /* 0x000fe400078e0200 */
[----:B------:R-:W-:Y:S03]  /*12560*/  @P1 IMAD.MOV.U32 R0, RZ, RZ, c[0x0][0x1e0] ;  /* 0x00007800ff001624 */ /* 0x000fe600078e00ff */
[-C--:B------:R-:W-:Y:S01]  /*12570*/  @P2 LEA.HI.X R9, R5, R3.reuse, R6, 0x5, P0 ;  /* 0x0000000305092211 */ /* 0x080fe200000f2c06 */
[----:B------:R-:W-:Y:S01]  /*12580*/  @P1 IMAD.MOV.U32 R5, RZ, RZ, c[0x0][0x1e4] ;  /* 0x00007900ff051624 */ /* 0x000fe200078e00ff */
[CC--:B------:R-:W-:Y:S04]  /*12590*/  @P1 LEA R10, P0, R0.reuse, R2.reuse, 0x6 ;  /* 0x00000002000a1211 */ /* 0x0c0fe800078030ff */
[----:B------:R-:W-:Y:S02]  /*125a0*/  @P1 LEA.HI.X R11, R0, R3, R5, 0x6, P0 ;  /* 0x00000003000b1211 */ /* 0x000fe400000f3405 */
[----:B--2---:R-:W-:Y:S05]  /*125b0*/  @P3 IADD3 R0, P0, R232, R2, RZ ;  /* 0x00000002e8003210 */ /* 0x004fea0007f1e0ff */
[----:B---3--:R-:W-:Y:S01]  /*125c0*/  @P3 IMAD.X R5, R3, 0x1, R231, P0 ;  /* 0x0000000103053824 */ /* 0x008fe200000e06e7 */
        /* <DEDUP_REMOVED lines=26> */
[----:B------:R-:W-:Y:S04]  /*12770*/  @P0 IADD3.X R3, R231, R5, R3, P6, !PT ;  /* 0x00000005e7030210 */ /* 0x000fe800037fe403 */
[----:B------:R-:W-:Y:S05]  /*12780*/  @P0 LEA.HI.X R3, R0, c[0x0][0x1cc], R3, 0x1, P3 ;  /* 0x0000730000030a11 */ /* 0x000fea00018f0c03 */
[----:B------:R2:W-:Y:S04]  /*12790*/  @P0 LDGSTS.E.BYPASS.LTC128B.128 [R210+0xb100], [R2.64], !P4 ;  /* 0x0b10000002d20fae */ /* 0x0005e8000e101d4a */
[----:B------:R2:W-:Y:S02]  /*127a0*/  @P0 LDGSTS.E.BYPASS.LTC128B.128 [R210+0xe900], [R2.64+0x80], !P5 ;  /* 0x0e90008002d20fae */ /* 0x0005e4000e901d4a */
.L_x_335:
[----:B---34-:R-:W-:Y:S05]  /*127b0*/  BSYNC B0 ;  /* 0x0000000000007941 */ /* 0x018fea0003800000 */
.L_x_334:
        /* <DEDUP_REMOVED lines=90> */
[--C-:B------:R-:W-:Y:S02]  /*12d60*/  FFMA.FTZ R6, R140, c[0x0][0x2d0], -R69.reuse ;  /* 0x0000b4008c067a23 */ /* 0x100fe40000010845 */
[C---:B---3--:R-:W-:Y:S02]  /*12d70*/  FMUL.FTZ R5, R2.reuse, R77 ;  /* 0x0000004d02057220 */ /* 0x048fe40000410000 */
[C---:B------:R-:W-:Y:S02]  /*12d80*/  FMUL.FTZ R9, R2.reuse, R81 ;  /* 0x0000005102097220 */ /* 0x040fe40000410000 */
[C---:B------:R-:W-:Y:S01]  /*12d90*/  FMUL.FTZ R16, R2.reuse, R88 ;  /* 0x0000005802107220 */ /* 0x040fe20000410000 */
[----:B------:R3:W-:Y:S01]  /*12da0*/  MUFU.EX2 R243, R56 ;  /* 0x0000003800f37308 */ /* 0x0007e20000000800 */
[----:B------:R-:W-:Y:S02]  /*12db0*/  FMUL.FTZ R17, R2, R89 ;  /* 0x0000005902117220 */ /* 0x000fe40000410000 */
[--C-:B-1----:R-:W-:Y:S02]  /*12dc0*/  FFMA.FTZ R4, R142, c[0x0][0x2d0], -R148.reuse ;  /* 0x0000b4008e047a23 */ /* 0x102fe40000010894 */
[C---:B------:R-:W-:Y:S02]  /*12dd0*/  FMUL.FTZ R24, R2.reuse, R96 ;  /* 0x0000006002187220 */ /* 0x040fe40000410000 */
[C---:B------:R-:W-:Y:S02]  /*12de0*/  FMUL.FTZ R25, R2.reuse, R97 ;  /* 0x0000006102197220 */ /* 0x040fe40000410000 */
[C---:B------:R-:W-:Y:S01]  /*12df0*/  FMUL.FTZ R32, R2.reuse, R104 ;  /* 0x0000006802207220 */ /* 0x040fe20000410000 */
[----:B------:R1:W-:Y:S01]  /*12e00*/  MUFU.EX2 R50, R4 ;  /* 0x0000000400327308 */ /* 0x0003e20000000800 */
[C---:B------:R-:W-:Y:S02]  /*12e10*/  FMUL.FTZ R33, R2.reuse, R105 ;  /* 0x0000006902217220 */ /* 0x040fe40000410000 */
[--C-:B------:R-:W-:Y:S02]  /*12e20*/  FFMA.FTZ R40, R147, c[0x0][0x2d0], -R69.reuse ;  /* 0x0000b40093287a23 */ /* 0x100fe40000010845 */
[C---:B------:R-:W-:Y:S02]  /*12e30*/  FMUL.FTZ R41, R2.reuse, R113 ;  /* 0x0000007102297220 */ /* 0x040fe40000410000 */
[C---:B--2---:R-:W-:Y:S02]  /*12e40*/  FMUL.FTZ R48, R2.reuse, R120 ;  /* 0x0000007802307220 */ /* 0x044fe40000410000 */
[C---:B------:R-:W-:Y:S01]  /*12e50*/  FMUL.FTZ R57, R2.reuse, R129 ;  /* 0x0000008102397220 */ /* 0x040fe20000410000 */
[----:B------:R-:W2:Y:S01]  /*12e60*/  MUFU.EX2 R0, R0 ;  /* 0x0000000000007308 */ /* 0x000ea20000000800 */
[C---:B------:R-:W-:Y:S02]  /*12e70*/  FMUL.FTZ R60, R2.reuse, R60 ;  /* 0x0000003c023c7220 */ /* 0x040fe40000410000 */
[C---:B------:R-:W-:Y:S02]  /*12e80*/  FMUL.FTZ R61, R2.reuse, R61 ;  /* 0x0000003d023d7220 */ /* 0x040fe40000410000 */
[C---:B---3--:R-:W-:Y:S02]  /*12e90*/  FMUL.FTZ R56, R2.reuse, R128 ;  /* 0x0000008002387220 */ /* 0x048fe40000410000 */
[C---:B------:R-:W-:Y:S02]  /*12ea0*/  FMUL.FTZ R64, R2.reuse, R64 ;  /* 0x0000004002407220 */ /* 0x040fe40000410000 */
[----:B------:R-:W-:Y:S01]  /*12eb0*/  FMUL.FTZ R65, R2, R65 ;  /* 0x0000004102417220 */ /* 0x000fe20000410000 */
[----:B------:R-:W3:Y:S01]  /*12ec0*/  MUFU.EX2 R58, R6 ;  /* 0x00000006003a7308 */ /* 0x000ee20000000800 */
[--C-:B------:R-:W-:Y:S02]  /*12ed0*/  FFMA.FTZ R71, R71, c[0x0][0x2d0], -R69.reuse ;  /* 0x0000b40047477a23 */ /* 0x100fe40000010845 */
[--C-:B-1----:R-:W-:Y:S02]  /*12ee0*/  FFMA.FTZ R4, R73, c[0x0][0x2d0], -R148.reuse ;  /* 0x0000b40049047a23 */ /* 0x102fe40000010894 */
[--C-:B------:R-:W-:Y:S05]  /*12ef0*/  FFMA.FTZ R73, R153, c[0x0][0x2d0], -R69.reuse ;  /* 0x0000b40099497a23 */ /* 0x100fea0000010845 */
[----:B------:R1:W-:Y:S01]  /*12f00*/  MUFU.EX2 R128, R73 ;  /* 0x0000004900807308 */ /* 0x0003e20000000800 */
[C---:B--2---:R-:W-:Y:S02]  /*12f10*/  FMUL.FTZ R7, R0.reuse, R79 ;  /* 0x0000004f00077220 */ /* 0x044fe40000410000 */
[C---:B------:R-:W-:Y:S02]  /*12f20*/  FMUL.FTZ R10, R0.reuse, R82 ;  /* 0x00000052000a7220 */ /* 0x040fe40000410000 */
[C---:B------:R-:W-:Y:S05]  /*12f30*/  FMUL.FTZ R11, R0.reuse, R83 ;  /* 0x00000053000b7220 */ /* 0x040fea0000410000 */
[----:B------:R-:W2:Y:S01]  /*12f40*/  MUFU.EX2 R49, R4 ;  /* 0x0000000400317308 */ /* 0x000ea20000000800 */
[C---:B------:R-:W-:Y:S02]  /*12f50*/  FMUL.FTZ R18, R0.reuse, R90 ;  /* 0x0000005a00127220 */ /* 0x040fe40000410000 */
[C---:B------:R-:W-:Y:S01]  /*12f60*/  FMUL.FTZ R19, R0.reuse, R91 ;  /* 0x0000005b00137220 */ /* 0x040fe20000410000 */
[----:B---3--:R-:W-:Y:S01]  /*12f70*/  MOV R129, R58 ;  /* 0x0000003a00817202 */ /* 0x008fe20000000f00 */
[C---:B------:R-:W-:Y:S01]  /*12f80*/  FMUL.FTZ R6, R0.reuse, R78 ;  /* 0x0000004e00067220 */ /* 0x040fe20000410000 */
[----:B------:R-:W-:Y:S01]  /*12f90*/  LDSM.16.MT88.4 R88, [R202+0x800] ;  /* 0x00080000ca58783b */ /* 0x000fe20000004200 */
[C---:B------:R-:W-:Y:S02]  /*12fa0*/  FMUL.FTZ R26, R0.reuse, R98 ;  /* 0x00000062001a7220 */ /* 0x040fe40000410000 */
[C---:B------:R-:W-:Y:S01]  /*12fb0*/  FMUL.FTZ R27, R0.reuse, R99 ;  /* 0x00000063001b7220 */ /* 0x040fe20000410000 */
[----:B------:R-:W3:Y:S01]  /*12fc0*/  MUFU.EX2 R252, R8 ;  /* 0x0000000800fc7308 */ /* 0x000ee20000000800 */
[C---:B------:R-:W-:Y:S01]  /*12fd0*/  FMUL.FTZ R59, R0.reuse, R131 ;  /* 0x00000083003b7220 */ /* 0x040fe20000410000 */
[----:B------:R-:W-:Y:S01]  /*12fe0*/  MOV R131, R231 ;  /* 0x000000e700837202 */ /* 0x000fe20000000f00 */
[----:B------:R-:W-:Y:S01]  /*12ff0*/  FMUL.FTZ R34, R0, R106 ;  /* 0x0000006a00227220 */ /* 0x000fe20000410000 */
[----:B------:R-:W-:Y:S01]  /*13000*/  LDSM.16.MT88.4 R96, [R205+0x4000] ;  /* 0x00400000cd60783b */ /* 0x000fe20000004200 */
[--C-:B-1----:R-:W-:Y:S02]  /*13010*/  FFMA.FTZ R73, R154, c[0x0][0x2d0], -R148.reuse ;  /* 0x0000b4009a497a23 */ /* 0x102fe40000010894 */
[C---:B------:R-:W-:Y:S02]  /*13020*/  FMUL.FTZ R35, R0.reuse, R107 ;  /* 0x0000006b00237220 */ /* 0x040fe40000410000 */
[C---:B------:R-:W-:Y:S01]  /*13030*/  FMUL.FTZ R42, R0.reuse, R114 ;  /* 0x00000072002a7220 */ /* 0x040fe20000410000 */
[----:B------:R1:W-:Y:S01]  /*13040*/  MUFU.EX2 R242, R73 ;  /* 0x0000004900f27308 */ /* 0x0003e20000000800 */
[C---:B------:R-:W-:Y:S01]  /*13050*/  FMUL.FTZ R43, R0.reuse, R115 ;  /* 0x00000073002b7220 */ /* 0x040fe20000410000 */
[----:B------:R-:W-:Y:S01]  /*13060*/  LDSM.16.MT88.4 R104, [R204+0x6000] ;  /* 0x00600000cc68783b */ /* 0x000fe20000004200 */
[----:B------:R-:W-:Y:S01]  /*13070*/  FMUL.FTZ R62, R0, R62 ;  /* 0x0000003e003e7220 */ /* 0x000fe20000410000 */
[-C--:B--2---:R-:W-:Y:S01]  /*13080*/  F2FP.PACK_AB R78, R49, R50.reuse ;  /* 0x00000032314e723e */ /* 0x084fe200000000ff */
[--C-:B------:R-:W-:Y:S01]  /*13090*/  FFMA.FTZ R4, R141, c[0x0][0x2d0], -R69.reuse ;  /* 0x0000b4008d047a23 */ /* 0x100fe20000010845 */
[----:B------:R-:W-:Y:S01]  /*130a0*/  MOV R120, R49 ;  /* 0x0000003100787202 */ /* 0x000fe20000000f00 */
[----:B------:R-:W-:Y:S01]  /*130b0*/  FMUL.FTZ R49, R2, R121 ;  /* 0x0000007902317220 */ /* 0x000fe20000410000 */
[----:B------:R-:W-:Y:S01]  /*130c0*/  MOV R121, R50 ;  /* 0x0000003200797202 */ /* 0x000fe20000000f00 */
[C---:B------:R-:W-:Y:S01]  /*130d0*/  FMUL.FTZ R50, R0.reuse, R122 ;  /* 0x0000007a00327220 */ /* 0x040fe20000410000 */
[----:B------:R2:W-:Y:S01]  /*130e0*/  MUFU.EX2 R251, R4 ;  /* 0x0000000400fb7308 */ /* 0x0005e20000000800 */
[----:B------:R-:W-:Y:S01]  /*130f0*/  MOV R122, R51 ;  /* 0x00000033007a7202 */ /* 0x000fe20000000f00 */
[----:B------:R-:W-:Y:S01]  /*13100*/  FMUL.FTZ R63, R0, R63 ;  /* 0x0000003f003f7220 */ /* 0x000fe20000410000 */
[----:B---3--:R-:W-:Y:S01]  /*13110*/  F2FP.PACK_AB R77, R252, R58 ;  /* 0x0000003afc4d723e */ /* 0x008fe200000000ff */
[----:B------:R-:W-:Y:S02]  /*13120*/  FMUL.FTZ R8, R2, R80 ;  /* 0x0000005002087220 */ /* 0x000fe40000410000 */
[----:B------:R-:W3:Y:S01]  /*13130*/  LDSM.16.MT88.4 R80, [R205+0x3800] ;  /* 0x00380000cd50783b */ /* 0x000ee20000004200 */
[C---:B------:R-:W-:Y:S03]  /*13140*/  FMUL.FTZ R58, R0.reuse, R130 ;  /* 0x00000082003a7220 */ /* 0x040fe60000410000 */
[----:B------:R4:W-:Y:S01]  /*13150*/  MUFU.EX2 R247, R40 ;  /* 0x0000002800f77308 */ /* 0x0009e20000000800 */
[C---:B------:R-:W-:Y:S02]  /*13160*/  FMUL.FTZ R66, R0.reuse, R66 ;  /* 0x0000004200427220 */ /* 0x040fe40000410000 */
[----:B------:R-:W-:Y:S02]  /*13170*/  FMUL.FTZ R67, R0, R67 ;  /* 0x0000004300437220 */ /* 0x000fe40000410000 */
[--C-:B-1----:R-:W-:Y:S05]  /*13180*/  FFMA.FTZ R73, R155, c[0x0][0x2d0], -R148.reuse ;  /* 0x0000b4009b497a23 */ /* 0x102fea0000010894 */
[----:B------:R1:W-:Y:S01]  /*13190*/  MUFU.EX2 R241, R73 ;  /* 0x0000004900f17308 */ /* 0x0003e20000000800 */
[--C-:B--2---:R-:W-:Y:S09]  /*131a0*/  FFMA.FTZ R4, R143, c[0x0][0x2d0], -R69.reuse ;  /* 0x0000b4008f047a23 */ /* 0x104ff20000010845 */
[----:B------:R2:W5:Y:S01]  /*131b0*/  MUFU.EX2 R250, R4 ;  /* 0x0000000400fa7308 */ /* 0x0005620000000800 */
[----:B----4-:R-:W-:Y:S02]  /*131c0*/  FMUL.FTZ R40, R2, R112 ;  /* 0x0000007002287220 */ /* 0x010fe40000410000 */
[----:B------:R-:W-:Y:S07]  /*131d0*/  LDSM.16.MT88.4 R112, [R205+0x3000] ;  /* 0x00300000cd70783b */ /* 0x000fee0000004200 */
[----:B------:R-:W-:Y:S01]  /*131e0*/  MUFU.EX2 R71, R71 ;  /* 0x0000004700477308 */ /* 0x000fe20000000800 */
[--C-:B-1----:R-:W-:Y:S09]  /*131f0*/  FFMA.FTZ R73, R160, c[0x0][0x2d0], -R69.reuse ;  /* 0x0000b400a0497a23 */ /* 0x102ff20000010845 */
[----:B------:R1:W-:Y:S01]  /*13200*/  MUFU.EX2 R240, R73 ;  /* 0x0000004900f07308 */ /* 0x0003e20000000800 */
[----:B--2---:R-:W-:Y:S01]  /*13210*/  FMUL.FTZ R4, R2, R76 ;  /* 0x0000004c02047220 */ /* 0x004fe20000410000 */
[----:B------:R-:W-:Y:S01]  /*13220*/  F2FP.PACK_AB R76, R51, R231 ;  /* 0x000000e7334c723e */ /* 0x000fe200000000ff */
[----:B------:R-:W-:Y:S01]  /*13230*/  FMUL.FTZ R51, R0, R123 ;  /* 0x0000007b00337220 */ /* 0x000fe20000410000 */
[----:B-----5:R-:W-:Y:S01]  /*13240*/  F2FP.PACK_AB R79, R250, R251 ;  /* 0x000000fbfa4f723e */ /* 0x020fe200000000ff */
[----:B------:R-:W2:Y:S04]  /*13250*/  LDL.LU R123, [R1+0x14] ;  /* 0x00001400017b7983 */ /* 0x000ea80000300800 */
[----:B------:R-:W4:Y:S02]  /*13260*/  LDL.LU R130, [R1+0x10] ;  /* 0x0000100001827983 */ /* 0x000f240000300800 */
[C---:B------:R-:W-:Y:S07]  /*13270*/  HMMA.16816.F32 R4, R76.reuse, R12, R4 ;  /* 0x0000000c4c04723c */ /* 0x040fee0000001804 */
[C---:B------:R-:W-:Y:S01]  /*13280*/  FMUL.FTZ R12, R2.reuse, R84 ;  /* 0x00000054020c7220 */ /* 0x040fe20000410000 */
[C---:B------:R-:W-:Y:S04]  /*13290*/  HMMA.16816.F32 R8, R76.reuse, R14, R8 ;  /* 0x0000000e4c08723c */ /* 0x040fe80000001808 */
[--C-:B-1----:R-:W-:Y:S02]  /*132a0*/  FFMA.FTZ R73, R161, c[0x0][0x2d0], -R69.reuse ;  /* 0x0000b400a1497a23 */ /* 0x102fe40000010845 */
[----:B------:R-:W-:Y:S02]  /*132b0*/  FMUL.FTZ R13, R2, R85 ;  /* 0x00000055020d7220 */ /* 0x000fe40000410000 */
[----:B------:R1:W-:Y:S01]  /*132c0*/  MUFU.EX2 R239, R73 ;  /* 0x0000004900ef7308 */ /* 0x0003e20000000800 */
[C---:B------:R-:W-:Y:S03]  /*132d0*/  FMUL.FTZ R14, R0.reuse, R86 ;  /* 0x00000056000e7220 */ /* 0x040fe60000410000 */
[----:B------:R-:W-:Y:S02]  /*132e0*/  FMUL.FTZ R15, R0, R87 ;  /* 0x00000057000f7220 */ /* 0x000fe40000410000 */
[----:B------:R-:W5:Y:S05]  /*132f0*/  LDSM.16.MT88.4 R84, [R204+0x3800] ;  /* 0x00380000cc54783b */ /* 0x000f6a0000004200 */
[C---:B------:R-:W-:Y:S07]  /*13300*/  HMMA.16816.F32 R12, R76.reuse, R20, R12 ;  /* 0x000000144c0c723c */ /* 0x040fee000000180c */
[C---:B------:R-:W-:Y:S01]  /*13310*/  FMUL.FTZ R20, R2.reuse, R92 ;  /* 0x0000005c02147220 */ /* 0x040fe20000410000 */
[C---:B------:R-:W-:Y:S04]  /*13320*/  HMMA.16816.F32 R16, R76.reuse, R22, R16 ;  /* 0x000000164c10723c */ /* 0x040fe80000001810 */
[----:B------:R-:W-:Y:S02]  /*13330*/  FMUL.FTZ R21, R2, R93 ;  /* 0x0000005d02157220 */ /* 0x000fe40000410000 */
[--C-:B-1----:R-:W-:Y:S02]  /*13340*/  FFMA.FTZ R73, R162, c[0x0][0x2d0], -R148.reuse ;  /* 0x0000b400a2497a23 */ /* 0x102fe40000010894 */
[C---:B------:R-:W-:Y:S02]  /*13350*/  FMUL.FTZ R22, R0.reuse, R94 ;  /* 0x0000005e00167220 */ /* 0x040fe40000410000 */
[----:B------:R1:W-:Y:S02]  /*13360*/  MUFU.EX2 R238, R73 ;  /* 0x0000004900ee7308 */ /* 0x0003e40000000800 */
[----:B------:R-:W-:Y:S02]  /*13370*/  FMUL.FTZ R23, R0, R95 ;  /* 0x0000005f00177220 */ /* 0x000fe40000410000 */
[----:B------:R-:W-:Y:S05]  /*13380*/  LDSM.16.MT88.4 R92, [R205+0x800] ;  /* 0x00080000cd5c783b */ /* 0x000fea0000004200 */
        /* <DEDUP_REMOVED lines=10> */
[--C-:B------:R-:W-:Y:S01]  /*13430*/  FFMA.FTZ R36, R75, c[0x0][0x2d0], -R148.reuse ;  /* 0x0000b4004b247a23 */ /* 0x100fe20000010894 */
[C---:B------:R-:W-:Y:S03]  /*13440*/  HMMA.16816.F32 R32, R76.reuse, R38, R32 ;  /* 0x000000264c20723c */ /* 0x040fe60000001820 */
[----:B------:R3:W3:Y:S01]  /*13450*/  MUFU.EX2 R248, R36 ;  /* 0x0000002400f87308 */ /* 0x0006e20000000800 */
[----:B------:R-:W-:Y:S03]  /*13460*/  FMUL.FTZ R37, R2, R109 ;  /* 0x0000006d02257220 */ /* 0x000fe60000410000 */
[----:B------:R-:W-:Y:S02]  /*13470*/  FMUL.FTZ R38, R0, R110 ;  /* 0x0000006e00267220 */ /* 0x000fe40000410000 */
[--C-:B-1----:R-:W-:Y:S03]  /*13480*/  FFMA.FTZ R73, R164, c[0x0][0x2d0], -R69.reuse ;  /* 0x0000b400a4497a23 */ /* 0x102fe60000010845 */
[----:B------:R-:W-:Y:S01]  /*13490*/  FMUL.FTZ R39, R0, R111 ;  /* 0x0000006f00277220 */ /* 0x000fe20000410000 */
[----:B------:R1:W-:Y:S01]  /*134a0*/  MUFU.EX2 R236, R73 ;  /* 0x0000004900ec7308 */ /* 0x0003e20000000800 */
[C---:B---3--:R-:W-:Y:S02]  /*134b0*/  FMUL.FTZ R36, R2.reuse, R108 ;  /* 0x0000006c02247220 */ /* 0x048fe40000410000 */
[----:B------:R-:W-:Y:S05]  /*134c0*/  LDSM.16.MT88.4 R108, [R203+0x3000] ;  /* 0x00300000cb6c783b */ /* 0x000fea0000004200 */
[C---:B------:R-:W-:Y:S03]  /*134d0*/  HMMA.16816.F32 R36, R76.reuse, R44, R36 ;  /* 0x0000002c4c24723c */ /* 0x040fe60000001824 */
[--C-:B-1----:R-:W-:Y:S04]  /*134e0*/  FFMA.FTZ R73, R165, c[0x0][0x2d0], -R69.reuse ;  /* 0x0000b400a5497a23 */ /* 0x102fe80000010845 */
[----:B------:R1:W-:Y:S01]  /*134f0*/  MUFU.EX2 R233, R73 ;  /* 0x0000004900e97308 */ /* 0x0003e20000000800 */
[C---:B------:R-:W-:Y:S04]  /*13500*/  HMMA.16816.F32 R40, R76.reuse, R46, R40 ;  /* 0x0000002e4c28723c */ /* 0x040fe80000001828 */
[--C-:B------:R-:W-:Y:S02]  /*13510*/  FFMA.FTZ R44, R149, c[0x0][0x2d0], -R69.reuse ;  /* 0x0000b400952c7a23 */ /* 0x100fe40000010845 */
[----:B------:R-:W-:Y:S02]  /*13520*/  FMUL.FTZ R45, R2, R117 ;  /* 0x00000075022d7220 */ /* 0x000fe40000410000 */
[C---:B------:R-:W-:Y:S01]  /*13530*/  FMUL.FTZ R46, R0.reuse, R118 ;  /* 0x00000076002e7220 */ /* 0x040fe20000410000 */
[----:B------:R3:W3:Y:S03]  /*13540*/  MUFU.EX2 R246, R44 ;  /* 0x0000002c00f67308 */ /* 0x0006e60000000800 */
[----:B------:R-:W-:Y:S02]  /*13550*/  FMUL.FTZ R47, R0, R119 ;  /* 0x00000077002f7220 */ /* 0x000fe40000410000 */
[--C-:B-1----:R-:W-:Y:S05]  /*13560*/  FFMA.FTZ R73, R166, c[0x0][0x2d0], -R148.reuse ;  /* 0x0000b400a6497a23 */ /* 0x102fea0000010894 */
[----:B------:R1:W-:Y:S01]  /*13570*/  MUFU.EX2 R232, R73 ;  /* 0x0000004900e87308 */ /* 0x0003e20000000800 */
[C---:B---3--:R-:W-:Y:S02]  /*13580*/  FMUL.FTZ R44, R2.reuse, R116 ;  /* 0x00000074022c7220 */ /* 0x048fe40000410000 */
[----:B------:R-:W-:Y:S05]  /*13590*/  LDSM.16.MT88.4 R116, [R204+0x3000] ;  /* 0x00300000cc74783b */ /* 0x000fea0000004200 */
[C---:B------:R-:W-:Y:S07]  /*135a0*/  HMMA.16816.F32 R44, R76.reuse, R52, R44 ;  /* 0x000000344c2c723c */ /* 0x040fee000000182c */
[--C-:B------:R-:W-:Y:S01]  /*135b0*/  FFMA.FTZ R52, R151, c[0x0][0x2d0], -R148.reuse ;  /* 0x0000b40097347a23 */ /* 0x100fe20000010894 */
[C---:B------:R-:W-:Y:S03]  /*135c0*/  HMMA.16816.F32 R48, R76.reuse, R54, R48 ;  /* 0x000000364c30723c */ /* 0x040fe60000001830 */
[----:B------:R3:W3:Y:S01]  /*135d0*/  MUFU.EX2 R244, R52 ;  /* 0x0000003400f47308 */ /* 0x0006e20000000800 */
[--C-:B-1----:R-:W-:Y:S02]  /*135e0*/  FFMA.FTZ R73, R167, c[0x0][0x2d0], -R148.reuse ;  /* 0x0000b400a7497a23 */ /* 0x102fe40000010894 */
[----:B------:R-:W-:Y:S02]  /*135f0*/  FMUL.FTZ R53, R2, R125 ;  /* 0x0000007d02357220 */ /* 0x000fe40000410000 */
[C---:B------:R-:W-:Y:S04]  /*13600*/  FMUL.FTZ R54, R0.reuse, R126 ;  /* 0x0000007e00367220 */ /* 0x040fe80000410000 */
[----:B------:R-:W-:Y:S01]  /*13610*/  FMUL.FTZ R55, R0, R127 ;  /* 0x0000007f00377220 */ /* 0x000fe20000410000 */
[----:B------:R1:W1:Y:S01]  /*13620*/  MUFU.EX2 R231, R73 ;  /* 0x0000004900e77308 */ /* 0x0002620000000800 */
[----:B---3--:R-:W-:Y:S07]  /*13630*/  FMUL.FTZ R52, R2, R124 ;  /* 0x0000007c02347220 */ /* 0x008fee0000410000 */
[C---:B------:R-:W-:Y:S03]  /*13640*/  HMMA.16816.F32 R52, R76.reuse, R80, R52 ;  /* 0x000000504c34723c */ /* 0x040fe60000001834 */
[--C-:B-1----:R-:W-:Y:S04]  /*13650*/  FFMA.FTZ R73, R172, c[0x0][0x2d0], -R69.reuse ;  /* 0x0000b400ac497a23 */ /* 0x102fe80000010845 */
[----:B------:R1:W-:Y:S01]  /*13660*/  MUFU.EX2 R172, R73 ;  /* 0x0000004900ac7308 */ /* 0x0003e20000000800 */
[C---:B------:R-:W-:Y:S01]  /*13670*/  HMMA.16816.F32 R56, R76.reuse, R82, R56 ;  /* 0x000000524c38723c */ /* 0x040fe20000001838 */
[----:B------:R-:W3:Y:S07]  /*13680*/  LDSM.16.MT88.4 R80, [R203+0x800] ;  /* 0x00080000cb50783b */ /* 0x000eee0000004200 */
[C---:B-----5:R-:W-:Y:S08]  /*13690*/  HMMA.16816.F32 R60, R76.reuse, R84, R60 ;  /* 0x000000544c3c723c */ /* 0x060ff0000000183c */
[----:B------:R-:W-:Y:S01]  /*136a0*/  HMMA.16816.F32 R64, R76, R86, R64 ;  /* 0x000000564c40723c */ /* 0x000fe20000001840 */
[----:B------:R-:W5:Y:S03]  /*136b0*/  LDSM.16.MT88.4 R84, [R204+0x800] ;  /* 0x00080000cc54783b */ /* 0x000f660000004200 */
[----:B-1----:R-:W-:Y:S03]  /*136c0*/  FFMA.FTZ R73, R173, c[0x0][0x2d0], -R69 ;  /* 0x0000b400ad497a23 */ /* 0x002fe60000010845 */
[----:B------:R-:W-:Y:S01]  /*136d0*/  F2FP.PACK_AB R79, R128, R243 ;  /* 0x000000f3804f723e */ /* 0x000fe200000000ff */
[----:B------:R1:W-:Y:S01]  /*136e0*/  MUFU.EX2 R167, R73 ;  /* 0x0000004900a77308 */ /* 0x0003e20000000800 */
[----:B------:R-:W-:Y:S03]  /*136f0*/  F2FP.PACK_AB R76, R248, R249 ;  /* 0x000000f9f84c723e */ /* 0x000fe600000000ff */
[----:B------:R-:W-:Y:S02]  /*13700*/  F2FP.PACK_AB R77, R246, R247 ;  /* 0x000000f7f64d723e */ /* 0x000fe400000000ff */
[----:B------:R-:W-:Y:S07]  /*13710*/  F2FP.PACK_AB R78, R244, R245 ;  /* 0x000000f5f44e723e */ /* 0x000fee00000000ff */
[C---:B------:R-:W-:Y:S08]  /*13720*/  HMMA.16816.F32 R4, R76.reuse, R88, R4 ;  /* 0x000000584c04723c */ /* 0x040ff00000001804 */
[C---:B------:R-:W-:Y:S01]  /*13730*/  HMMA.16816.F32 R8, R76.reuse, R90, R8 ;  /* 0x0000005a4c08723c */ /* 0x040fe20000001808 */
[----:B------:R-:W5:Y:S03]  /*13740*/  LDSM.16.MT88.4 R88, [R202+0x4000] ;  /* 0x00400000ca58783b */ /* 0x000f660000004200 */
[--C-:B-1----:R-:W-:Y:S04]  /*13750*/  FFMA.FTZ R73, R174, c[0x0][0x2d0], -R148.reuse ;  /* 0x0000b400ae497a23 */ /* 0x102fe80000010894 */
[C---:B---3--:R-:W-:Y:S01]  /*13760*/  HMMA.16816.F32 R12, R76.reuse, R80, R12 ;  /* 0x000000504c0c723c */ /* 0x048fe2000000180c */
[----:B------:R1:W3:Y:S07]  /*13770*/  MUFU.EX2 R166, R73 ;  /* 0x0000004900a67308 */ /* 0x0002ee0000000800 */
[C---:B------:R-:W-:Y:S01]  /*13780*/  HMMA.16816.F32 R16, R76.reuse, R82, R16 ;  /* 0x000000524c10723c */ /* 0x040fe20000001810 */
[----:B------:R-:W3:Y:S07]  /*13790*/  LDSM.16.MT88.4 R80, [R203+0x4000] ;  /* 0x00400000cb50783b */ /* 0x000eee0000004200 */
[C---:B------:R-:W-:Y:S04]  /*137a0*/  HMMA.16816.F32 R20, R76.reuse, R92, R20 ;  /* 0x0000005c4c14723c */ /* 0x040fe80000001814 */
[----:B--2---:R-:W-:Y:S02]  /*137b0*/  FFMA.FTZ R0, R0, R123, R129 ;  /* 0x0000007b00007223 */ /* 0x004fe40000010081 */
[----:B----4-:R-:W-:Y:S02]  /*137c0*/  FFMA.FTZ R2, R2, R130, R131 ;  /* 0x0000008202027223 */ /* 0x010fe40000010083 */
[C---:B------:R-:W-:Y:S01]  /*137d0*/  HMMA.16816.F32 R24, R76.reuse, R94, R24 ;  /* 0x0000005e4c18723c */ /* 0x040fe20000001818 */
[----:B------:R-:W-:Y:S03]  /*137e0*/  LDSM.16.MT88.4 R92, [R204+0x1000] ;  /* 0x00100000cc5c783b */ /* 0x000fe60000004200 */
[----:B-1----:R-:W-:Y:S02]  /*137f0*/  FFMA.FTZ R73, R175, c[0x0][0x2d0], -R148 ;  /* 0x0000b400af497a23 */ /* 0x002fe40000010894 */
[----:B------:R-:W-:Y:S02]  /*13800*/  FADD.FTZ R2, R122, R2 ;  /* 0x000000027a027221 */ /* 0x000fe40000010000 */
[C---:B-----5:R-:W-:Y:S01]  /*13810*/  HMMA.16816.F32 R28, R76.reuse, R84, R28 ;  /* 0x000000544c1c723c */ /* 0x060fe2000000181c */
[----:B------:R1:W2:Y:S03]  /*13820*/  MUFU.EX2 R165, R73 ;  /* 0x0000004900a57308 */ /* 0x0002a60000000800 */
[----:B------:R-:W-:Y:S02]  /*13830*/  FADD.FTZ R2, R121, R2 ;  /* 0x0000000279027221 */ /* 0x000fe40000010000 */
[----:B------:R-:W-:Y:S02]  /*13840*/  FADD.FTZ R0, R252, R0 ;  /* 0x00000000fc007221 */ /* 0x000fe40000010000 */
[C---:B------:R-:W-:Y:S01]  /*13850*/  HMMA.16816.F32 R32, R76.reuse, R86, R32 ;  /* 0x000000564c20723c */ /* 0x040fe20000001820 */
[----:B------:R-:W4:Y:S03]  /*13860*/  LDSM.16.MT88.4 R84, [R202+0x1000] ;  /* 0x00100000ca54783b */ /* 0x000f260000004200 */
[----:B------:R-:W-:Y:S02]  /*13870*/  FADD.FTZ R2, R120, R2 ;  /* 0x0000000278027221 */ /* 0x000fe40000010000 */
[----:B------:R-:W-:Y:S02]  /*13880*/  FADD.FTZ R0, R251, R0 ;  /* 0x00000000fb007221 */ /* 0x000fe40000010000 */
[C---:B------:R-:W-:Y:S01]  /*13890*/  HMMA.16816.F32 R36, R76.reuse, R88, R36 ;  /* 0x000000584c24723c */ /* 0x040fe20000001824 */
[----:B------:R-:W-:Y:S03]  /*138a0*/  LDSM.16.MT88.4 R120, [R203+0x6800] ;  /* 0x00680000cb78783b */ /* 0x000fe60000004200 */
[----:B------:R-:W-:Y:S02]  /*138b0*/  FADD.FTZ R0, R250, R0 ;  /* 0x00000000fa007221 */ /* 0x000fe40000010000 */
[----:B------:R-:W-:Y:S02]  /*138c0*/  FADD.FTZ R2, R249, R2 ;  /* 0x00000002f9027221 */ /* 0x000fe40000010000 */
[C---:B------:R-:W-:Y:S01]  /*138d0*/  HMMA.16816.F32 R40, R76.reuse, R90, R40 ;  /* 0x0000005a4c28723c */ /* 0x040fe20000001828 */
[----:B------:R-:W5:Y:S03]  /*138e0*/  LDSM.16.MT88.4 R88, [R203+0x1000] ;  /* 0x00100000cb58783b */ /* 0x000f660000004200 */
[--C-:B-1----:R-:W-:Y:S02]  /*138f0*/  FFMA.FTZ R73, R184, c[0x0][0x2d0], -R69.reuse ;  /* 0x0000b400b8497a23 */ /* 0x102fe40000010845 */
[----:B------:R-:W-:Y:S02]  /*13900*/  FADD.FTZ R0, R247, R0 ;  /* 0x00000000f7007221 */ /* 0x000fe40000010000 */
[C---:B---3--:R-:W-:Y:S01]  /*13910*/  HMMA.16816.F32 R44, R76.reuse, R80, R44 ;  /* 0x000000504c2c723c */ /* 0x048fe2000000182c */
[----:B------:R1:W-:Y:S03]  /*13920*/  MUFU.EX2 R164, R73 ;  /* 0x0000004900a47308 */ /* 0x0003e60000000800 */
        /* <DEDUP_REMOVED lines=8> */
[----:B------:R-:W-:Y:S01]  /*139b0*/  LDSM.16.MT88.4 R128, [R205+0x6800] ;  /* 0x00680000cd80783b */ /* 0x000fe20000004200 */
[----:B------:R-:W-:Y:S01]  /*139c0*/  FADD.FTZ R2, R244, R2 ;  /* 0x00000002f4027221 */ /* 0x000fe20000010000 */
[C---:B------:R-:W-:Y:S04]  /*139d0*/  HMMA.16816.F32 R56, R76.reuse, R98, R56 ;  /* 0x000000624c38723c */ /* 0x040fe80000001838 */
[--C-:B-1----:R-:W-:Y:S02]  /*139e0*/  FFMA.FTZ R73, R185, c[0x0][0x2d0], -R69.reuse ;  /* 0x0000b400b9497a23 */ /* 0x102fe40000010845 */
[----:B------:R-:W-:Y:S01]  /*139f0*/  LDSM.16.MT88.4 R96, [R205+0x4800] ;  /* 0x00480000cd60783b */ /* 0x000fe20000004200 */
[----:B------:R-:W-:Y:S01]  /*13a00*/  FADD.FTZ R2, R242, R2 ;  /* 0x00000002f2027221 */ /* 0x000fe20000010000 */
[C---:B------:R-:W-:Y:S01]  /*13a10*/  HMMA.16816.F32 R60, R76.reuse, R100, R60 ;  /* 0x000000644c3c723c */ /* 0x040fe2000000183c */
[----:B------:R1:W-:Y:S03]  /*13a20*/  MUFU.EX2 R163, R73 ;  /* 0x0000004900a37308 */ /* 0x0003e60000000800 */
[----:B------:R-:W-:Y:S02]  /*13a30*/  FADD.FTZ R2, R241, R2 ;  /* 0x00000002f1027221 */ /* 0x000fe40000010000 */
[----:B------:R-:W-:Y:S02]  /*13a40*/  FADD.FTZ R0, R240, R0 ;  /* 0x00000000f0007221 */ /* 0x000fe40000010000 */
[----:B------:R-:W-:Y:S01]  /*13a50*/  HMMA.16816.F32 R64, R76, R102, R64 ;  /* 0x000000664c40723c */ /* 0x000fe20000001840 */
[----:B------:R-:W-:Y:S03]  /*13a60*/  LDSM.16.MT88.4 R100, [R204+0x5000] ;  /* 0x00500000cc64783b */ /* 0x000fe60000004200 */
[----:B------:R-:W-:Y:S02]  /*13a70*/  FADD.FTZ R2, R238, R2 ;  /* 0x00000002ee027221 */ /* 0x000fe40000010000 */
[----:B------:R-:W-:Y:S01]  /*13a80*/  FADD.FTZ R0, R239, R0 ;  /* 0x00000000ef007221 */ /* 0x000fe20000010000 */
[----:B------:R-:W-:Y:S01]  /*13a90*/  F2FP.PACK_AB R76, R241, R242 ;  /* 0x000000f2f14c723e */ /* 0x000fe200000000ff */
[----:B------:R-:W-:Y:S01]  /*13aa0*/  FADD.FTZ R2, R237, R2 ;  /* 0x00000002ed027221 */ /* 0x000fe20000010000 */
[----:B------:R-:W-:Y:S03]  /*13ab0*/  F2FP.PACK_AB R77, R239, R240 ;  /* 0x000000f0ef4d723e */ /* 0x000fe600000000ff */
[----:B------:R-:W-:Y:S01]  /*13ac0*/  F2FP.PACK_AB R78, R237, R238 ;  /* 0x000000eeed4e723e */ /* 0x000fe200000000ff */
[----:B------:R-:W-:Y:S01]  /*13ad0*/  FADD.FTZ R2, R232, R2 ;  /* 0x00000002e8027221 */ /* 0x000fe20000010000 */
[----:B------:R-:W-:Y:S01]  /*13ae0*/  F2FP.PACK_AB R79, R233, R236 ;  /* 0x000000ece94f723e */ /* 0x000fe200000000ff */
[----:B------:R-:W-:Y:S02]  /*13af0*/  FADD.FTZ R0, R236, R0 ;  /* 0x00000000ec007221 */ /* 0x000fe40000010000 */
[----:B-1----:R-:W-:Y:S02]  /*13b00*/  FFMA.FTZ R73, R186, c[0x0][0x2d0], -R148 ;  /* 0x0000b400ba497a23 */ /* 0x002fe40000010894 */
[----:B------:R-:W-:Y:S02]  /*13b10*/  FADD.FTZ R2, R231, R2 ;  /* 0x00000002e7027221 */ /* 0x000fe40000010000 */
[C---:B----4-:R-:W-:Y:S01]  /*13b20*/  HMMA.16816.F32 R4, R76.reuse, R84, R4 ;  /* 0x000000544c04723c */ /* 0x050fe20000001804 */
[----:B------:R1:W4:Y:S02]  /*13b30*/  MUFU.EX2 R127, R73 ;  /* 0x00000049007f7308 */ /* 0x0003240000000800 */
[----:B------:R-:W-:Y:S02]  /*13b40*/  FADD.FTZ R2, R166, R2 ;  /* 0x00000002a6027221 */ /* 0x000fe40000010000 */
[----:B------:R-:W-:Y:S02]  /*13b50*/  FADD.FTZ R0, R233, R0 ;  /* 0x00000000e9007221 */ /* 0x000fe40000010000 */
[----:B--2---:R-:W-:Y:S01]  /*13b60*/  FADD.FTZ R2, R165, R2 ;  /* 0x00000002a5027221 */ /* 0x004fe20000010000 */
[C---:B------:R-:W-:Y:S01]  /*13b70*/  HMMA.16816.F32 R8, R76.reuse, R86, R8 ;  /* 0x000000564c08723c */ /* 0x040fe20000001808 */
[----:B------:R-:W2:Y:S03]  /*13b80*/  LDSM.16.MT88.4 R84, [R202+0x4800] ;  /* 0x00480000ca54783b */ /* 0x000ea60000004200 */
[----:B------:R-:W-:Y:S04]  /*13b90*/  FADD.FTZ R0, R172, R0 ;  /* 0x00000000ac007221 */ /* 0x000fe80000010000 */
[C---:B-----5:R-:W-:Y:S04]  /*13ba0*/  HMMA.16816.F32 R12, R76.reuse, R88, R12 ;  /* 0x000000584c0c723c */ /* 0x060fe8000000180c */
[----:B------:R-:W-:Y:S04]  /*13bb0*/  FADD.FTZ R0, R167, R0 ;  /* 0x00000000a7007221 */ /* 0x000fe80000010000 */
[C---:B------:R-:W-:Y:S01]  /*13bc0*/  HMMA.16816.F32 R16, R76.reuse, R90, R16 ;  /* 0x0000005a4c10723c */ /* 0x040fe20000001810 */
[----:B------:R-:W5:Y:S03]  /*13bd0*/  LDSM.16.MT88.4 R88, [R203+0x4800] ;  /* 0x00480000cb58783b */ /* 0x000f660000004200 */
[----:B-1----:R-:W-:Y:S02]  /*13be0*/  FFMA.FTZ R73, R187, c[0x0][0x2d0], -R148 ;  /* 0x0000b400bb497a23 */ /* 0x002fe40000010894 */
[----:B----4-:R-:W-:Y:S02]  /*13bf0*/  FADD.FTZ R2, R127, R2 ;  /* 0x000000027f027221 */ /* 0x010fe40000010000 */
[C---:B---3--:R-:W-:Y:S01]  /*13c00*/  HMMA.16816.F32 R20, R76.reuse, R80, R20 ;  /* 0x000000504c14723c */ /* 0x048fe20000001814 */
[----:B------:R1:W3:Y:S03]  /*13c10*/  MUFU.EX2 R126, R73 ;  /* 0x00000049007e7308 */ /* 0x0002e60000000800 */
[----:B------:R-:W-:Y:S04]  /*13c20*/  FADD.FTZ R0, R164, R0 ;  /* 0x00000000a4007221 */ /* 0x000fe80000010000 */
[C---:B------:R-:W-:Y:S01]  /*13c30*/  HMMA.16816.F32 R24, R76.reuse, R82, R24 ;  /* 0x000000524c18723c */ /* 0x040fe20000001818 */
[----:B------:R-:W4:Y:S03]  /*13c40*/  LDSM.16.MT88.4 R80, [R204+0x4800] ;  /* 0x00480000cc50783b */ /* 0x000f260000004200 */
[----:B------:R-:W-:Y:S04]  /*13c50*/  FADD.FTZ R0, R163, R0 ;  /* 0x00000000a3007221 */ /* 0x000fe80000010000 */
[C---:B------:R-:W-:Y:S08]  /*13c60*/  HMMA.16816.F32 R28, R76.reuse, R92, R28 ;  /* 0x0000005c4c1c723c */ /* 0x040ff0000000181c */
[C---:B------:R-:W-:Y:S01]  /*13c70*/  HMMA.16816.F32 R32, R76.reuse, R94, R32 ;  /* 0x0000005e4c20723c */ /* 0x040fe20000001820 */
[----:B------:R-:W4:Y:S03]  /*13c80*/  LDSM.16.MT88.4 R92, [R202+0x1800] ;  /* 0x00180000ca5c783b */ /* 0x000f260000004200 */
[--C-:B-1----:R-:W-:Y:S02]  /*13c90*/  FFMA.FTZ R73, R196, c[0x0][0x2d0], -R69.reuse ;  /* 0x0000b400c4497a23 */ /* 0x102fe40000010845 */
[----:B---3--:R-:W-:Y:S02]  /*13ca0*/  FADD.FTZ R2, R126, R2 ;  /* 0x000000027e027221 */ /* 0x008fe40000010000 */
[C---:B--2---:R-:W-:Y:S01]  /*13cb0*/  HMMA.16816.F32 R36, R76.reuse, R84, R36 ;  /* 0x000000544c24723c */ /* 0x044fe20000001824 */
[----:B------:R1:W2:Y:S07]  /*13cc0*/  MUFU.EX2 R125, R73 ;  /* 0x00000049007d7308 */ /* 0x0002ae0000000800 */
[C---:B------:R-:W-:Y:S01]  /*13cd0*/  HMMA.16816.F32 R40, R76.reuse, R86, R40 ;  /* 0x000000564c28723c */ /* 0x040fe20000001828 */
[----:B------:R-:W3:Y:S07]  /*13ce0*/  LDSM.16.MT88.4 R84, [R203+0x1800] ;  /* 0x00180000cb54783b */ /* 0x000eee0000004200 */
[C---:B-----5:R-:W-:Y:S08]  /*13cf0*/  HMMA.16816.F32 R44, R76.reuse, R88, R44 ;  /* 0x000000584c2c723c */ /* 0x060ff0000000182c */
[C---:B------:R-:W-:Y:S01]  /*13d00*/  HMMA.16816.F32 R48, R76.reuse, R90, R48 ;  /* 0x0000005a4c30723c */ /* 0x040fe20000001830 */
[----:B------:R-:W-:Y:S03]  /*13d10*/  LDSM.16.MT88.4 R88, [R204+0x1800] ;  /* 0x00180000cc58783b */ /* 0x000fe60000004200 */
[--C-:B-1----:R-:W-:Y:S02]  /*13d20*/  FFMA.FTZ R73, R197, c[0x0][0x2d0], -R69.reuse ;  /* 0x0000b400c5497a23 */ /* 0x102fe40000010845 */
[----:B--2---:R-:W-:Y:S02]  /*13d30*/  FADD.FTZ R0, R125, R0 ;  /* 0x000000007d007221 */ /* 0x004fe40000010000 */
[C---:B------:R-:W-:Y:S01]  /*13d40*/  HMMA.16816.F32 R52, R76.reuse, R96, R52 ;  /* 0x000000604c34723c */ /* 0x040fe20000001834 */
[----:B------:R1:W2:Y:S07]  /*13d50*/  MUFU.EX2 R124, R73 ;  /* 0x00000049007c7308 */ /* 0x0002ae0000000800 */
[C---:B------:R-:W-:Y:S01]  /*13d60*/  HMMA.16816.F32 R56, R76.reuse, R98, R56 ;  /* 0x000000624c38723c */ /* 0x040fe20000001838 */
[----:B------:R-:W-:Y:S07]  /*13d70*/  LDSM.16.MT88.4 R96, [R205+0x5000] ;  /* 0x00500000cd60783b */ /* 0x000fee0000004200 */
[C---:B----4-:R-:W-:Y:S08]  /*13d80*/  HMMA.16816.F32 R60, R76.reuse, R80, R60 ;  /* 0x000000504c3c723c */ /* 0x050ff0000000183c */
[----:B------:R-:W-:Y:S01]  /*13d90*/  HMMA.16816.F32 R64, R76, R82, R64 ;  /* 0x000000524c40723c */ /* 0x000fe20000001840 */
[----:B------:R-:W4:Y:S03]  /*13da0*/  LDSM.16.MT88.4 R80, [R205+0x1800] ;  /* 0x00180000cd50783b */ /* 0x000f260000004200 */
[----:B-1----:R-:W-:Y:S02]  /*13db0*/  FFMA.FTZ R73, R198, c[0x0][0x2d0], -R148 ;  /* 0x0000b400c6497a23 */ /* 0x002fe40000010894 */
[----:B--2---:R-:W-:Y:S01]  /*13dc0*/  FADD.FTZ R0, R124, R0 ;  /* 0x000000007c007221 */ /* 0x004fe20000010000 */
[----:B------:R-:W-:Y:S01]  /*13dd0*/  F2FP.PACK_AB R76, R231, R232 ;  /* 0x000000e8e74c723e */ /* 0x000fe200000000ff */
[----:B------:R1:W2:Y:S01]  /*13de0*/  MUFU.EX2 R162, R73 ;  /* 0x0000004900a27308 */ /* 0x0002a20000000800 */
[----:B------:R-:W-:Y:S03]  /*13df0*/  F2FP.PACK_AB R77, R167, R172 ;  /* 0x000000aca74d723e */ /* 0x000fe600000000ff */
[----:B------:R-:W-:Y:S02]  /*13e00*/  F2FP.PACK_AB R78, R165, R166 ;  /* 0x000000a6a54e723e */ /* 0x000fe400000000ff */
[----:B------:R-:W-:Y:S07]  /*13e10*/  F2FP.PACK_AB R79, R163, R164 ;  /* 0x000000a4a34f723e */ /* 0x000fee00000000ff */
[C---:B------:R-:W-:Y:S08]  /*13e20*/  HMMA.16816.F32 R4, R76.reuse, R92, R4 ;  /* 0x0000005c4c04723c */ /* 0x040ff00000001804 */
[C---:B------:R-:W-:Y:S01]  /*13e30*/  HMMA.16816.F32 R8, R76.reuse, R94, R8 ;  /* 0x0000005e4c08723c */ /* 0x040fe20000001808 */
[----:B------:R-:W5:Y:S03]  /*13e40*/  LDSM.16.MT88.4 R92, [R202+0x5000] ;  /* 0x00500000ca5c783b */ /* 0x000f660000004200 */
[----:B-1----:R-:W-:Y:S02]  /*13e50*/  FFMA.FTZ R73, R199, c[0x0][0x2d0], -R148 ;  /* 0x0000b400c7497a23 */ /* 0x002fe40000010894 */
[----:B--2---:R-:W-:Y:S02]  /*13e60*/  FADD.FTZ R2, R162, R2 ;  /* 0x00000002a2027221 */ /* 0x004fe40000010000 */
[C---:B---3--:R-:W-:Y:S01]  /*13e70*/  HMMA.16816.F32 R12, R76.reuse, R84, R12 ;  /* 0x000000544c0c723c */ /* 0x048fe2000000180c */
[----:B------:R1:W2:Y:S07]  /*13e80*/  MUFU.EX2 R161, R73 ;  /* 0x0000004900a17308 */ /* 0x0002ae0000000800 */
[C---:B------:R-:W-:Y:S01]  /*13e90*/  HMMA.16816.F32 R16, R76.reuse, R86, R16 ;  /* 0x000000564c10723c */ /* 0x040fe20000001810 */
[----:B------:R-:W3:Y:S07]  /*13ea0*/  LDSM.16.MT88.4 R84, [R203+0x5000] ;  /* 0x00500000cb54783b */ /* 0x000eee0000004200 */
[C---:B----4-:R-:W-:Y:S08]  /*13eb0*/  HMMA.16816.F32 R20, R76.reuse, R80, R20 ;  /* 0x000000504c14723c */ /* 0x050ff00000001814 */
[C---:B------:R-:W-:Y:S01]  /*13ec0*/  HMMA.16816.F32 R24, R76.reuse, R82, R24 ;  /* 0x000000524c18723c */ /* 0x040fe20000001818 */
[----:B------:R-:W4:Y:S03]  /*13ed0*/  LDSM.16.MT88.4 R80, [R202+0x2000] ;  /* 0x00200000ca50783b */ /* 0x000f260000004200 */
[--C-:B-1----:R-:W-:Y:S02]  /*13ee0*/  FFMA.FTZ R73, R212, c[0x0][0x2d0], -R69.reuse ;  /* 0x0000b400d4497a23 */ /* 0x102fe40000010845 */
[----:B--2---:R-:W-:Y:S02]  /*13ef0*/  FADD.FTZ R2, R161, R2 ;  /* 0x00000002a1027221 */ /* 0x004fe40000010000 */
[C---:B------:R-:W-:Y:S01]  /*13f00*/  HMMA.16816.F32 R28, R76.reuse, R88, R28 ;  /* 0x000000584c1c723c */ /* 0x040fe2000000181c */
[----:B------:R1:W2:Y:S07]  /*13f10*/  MUFU.EX2 R160, R73 ;  /* 0x0000004900a07308 */ /* 0x0002ae0000000800 */
[C---:B------:R-:W-:Y:S01]  /*13f20*/  HMMA.16816.F32 R32, R76.reuse, R90, R32 ;  /* 0x0000005a4c20723c */ /* 0x040fe20000001820 */
[----:B------:R-:W4:Y:S07]  /*13f30*/  LDSM.16.MT88.4 R88, [R203+0x2000] ;  /* 0x00200000cb58783b */ /* 0x000f2e0000004200 */
[C---:B-----5:R-:W-:Y:S08]  /*13f40*/  HMMA.16816.F32 R36, R76.reuse, R92, R36 ;  /* 0x0000005c4c24723c */ /* 0x060ff00000001824 */
[C---:B------:R-:W-:Y:S01]  /*13f50*/  HMMA.16816.F32 R40, R76.reuse, R94, R40 ;  /* 0x0000005e4c28723c */ /* 0x040fe20000001828 */
[----:B------:R-:W5:Y:S03]  /*13f60*/  LDSM.16.MT88.4 R92, [R205+0x2000] ;  /* 0x00200000cd5c783b */ /* 0x000f660000004200 */
[--C-:B-1----:R-:W-:Y:S02]  /*13f70*/  FFMA.FTZ R73, R213, c[0x0][0x2d0], -R69.reuse ;  /* 0x0000b400d5497a23 */ /* 0x102fe40000010845 */
[----:B--2---:R-:W-:Y:S02]  /*13f80*/  FADD.FTZ R0, R160, R0 ;  /* 0x00000000a0007221 */ /* 0x004fe40000010000 */
[C---:B---3--:R-:W-:Y:S01]  /*13f90*/  HMMA.16816.F32 R44, R76.reuse, R84, R44 ;  /* 0x000000544c2c723c */ /* 0x048fe2000000182c */
[----:B------:R1:W2:Y:S07]  /*13fa0*/  MUFU.EX2 R155, R73 ;  /* 0x00000049009b7308 */ /* 0x0002ae0000000800 */
[C---:B------:R-:W-:Y:S01]  /*13fb0*/  HMMA.16816.F32 R48, R76.reuse, R86, R48 ;  /* 0x000000564c30723c */ /* 0x040fe20000001830 */
[----:B------:R-:W3:Y:S07]  /*13fc0*/  LDSM.16.MT88.4 R84, [R204+0x2000] ;  /* 0x00200000cc54783b */ /* 0x000eee0000004200 */
[C---:B------:R-:W-:Y:S08]  /*13fd0*/  HMMA.16816.F32 R52, R76.reuse, R96, R52 ;  /* 0x000000604c34723c */ /* 0x040ff00000001834 */
[C---:B------:R-:W-:Y:S01]  /*13fe0*/  HMMA.16816.F32 R56, R76.reuse, R98, R56 ;  /* 0x000000624c38723c */ /* 0x040fe20000001838 */
[----:B------:R-:W3:Y:S03]  /*13ff0*/  LDSM.16.MT88.4 R96, [R202+0x5800] ;  /* 0x00580000ca60783b */ /* 0x000ee60000004200 */
[----:B-1----:R-:W-:Y:S02]  /*14000*/  FFMA.FTZ R73, R215, c[0x0][0x2d0], -R148 ;  /* 0x0000b400d7497a23 */ /* 0x002fe40000010894 */
[----:B--2---:R-:W-:Y:S02]  /*14010*/  FADD.FTZ R0, R155, R0 ;  /* 0x000000009b007221 */ /* 0x004fe40000010000 */
[C---:B------:R-:W-:Y:S01]  /*14020*/  HMMA.16816.F32 R60, R76.reuse, R100, R60 ;  /* 0x000000644c3c723c */ /* 0x040fe2000000183c */
[----:B------:R1:W2:Y:S07]  /*14030*/  MUFU.EX2 R154, R73 ;  /* 0x00000049009a7308 */ /* 0x0002ae0000000800 */
[----:B------:R-:W-:Y:S01]  /*14040*/  HMMA.16816.F32 R64, R76, R102, R64 ;  /* 0x000000664c40723c */ /* 0x000fe20000001840 */
[----:B------:R-:W-:Y:S06]  /*14050*/  LDSM.16.MT88.4 R100, [R205+0x6000] ;  /* 0x00600000cd64783b */ /* 0x000fec0000004200 */
[----:B------:R-:W-:Y:S02]  /*14060*/  F2FP.PACK_AB R76, R126, R127 ;  /* 0x0000007f7e4c723e */ /* 0x000fe400000000ff */
[----:B------:R-:W-:Y:S03]  /*14070*/  F2FP.PACK_AB R77, R124, R125 ;  /* 0x0000007d7c4d723e */ /* 0x000fe600000000ff */
[----:B------:R-:W-:Y:S02]  /*14080*/  F2FP.PACK_AB R78, R161, R162 ;  /* 0x000000a2a14e723e */ /* 0x000fe400000000ff */
[----:B------:R-:W-:Y:S01]  /*14090*/  F2FP.PACK_AB R79, R155, R160 ;  /* 0x000000a09b4f723e */ /* 0x000fe200000000ff */
[----:B-1----:R-:W-:Y:S02]  /*140a0*/  FFMA.FTZ R73, R214, c[0x0][0x2d0], -R148 ;  /* 0x0000b400d6497a23 */ /* 0x002fe40000010894 */
[----:B--2---:R-:W-:Y:S04]  /*140b0*/  FADD.FTZ R2, R154, R2 ;  /* 0x000000029a027221 */ /* 0x004fe80000010000 */
[C---:B----4-:R-:W-:Y:S01]  /*140c0*/  HMMA.16816.F32 R4, R76.reuse, R80, R4 ;  /* 0x000000504c04723c */ /* 0x050fe20000001804 */
[----:B------:R1:W2:Y:S07]  /*140d0*/  MUFU.EX2 R153, R73 ;  /* 0x0000004900997308 */ /* 0x0002ae0000000800 */
[C---:B------:R-:W-:Y:S01]  /*140e0*/  HMMA.16816.F32 R8, R76.reuse, R82, R8 ;  /* 0x000000524c08723c */ /* 0x040fe20000001808 */
[----:B------:R-:W4:Y:S07]  /*140f0*/  LDSM.16.MT88.4 R80, [R203+0x5800] ;  /* 0x00580000cb50783b */ /* 0x000f2e0000004200 */
[C---:B------:R-:W-:Y:S08]  /*14100*/  HMMA.16816.F32 R12, R76.reuse, R88, R12 ;  /* 0x000000584c0c723c */ /* 0x040ff0000000180c */
[C---:B------:R-:W-:Y:S01]  /*14110*/  HMMA.16816.F32 R16, R76.reuse, R90, R16 ;  /* 0x0000005a4c10723c */ /* 0x040fe20000001810 */
[----:B------:R-:W4:Y:S03]  /*14120*/  LDSM.16.MT88.4 R88, [R205+0x5800] ;  /* 0x00580000cd58783b */ /* 0x000f260000004200 */
[--C-:B-1----:R-:W-:Y:S02]  /*14130*/  FFMA.FTZ R73, R216, c[0x0][0x2d0], -R69.reuse ;  /* 0x0000b400d8497a23 */ /* 0x102fe40000010845 */
[----:B--2---:R-:W-:Y:S02]  /*14140*/  FADD.FTZ R2, R153, R2 ;  /* 0x0000000299027221 */ /* 0x004fe40000010000 */
[C---:B-----5:R-:W-:Y:S01]  /*14150*/  HMMA.16816.F32 R20, R76.reuse, R92, R20 ;  /* 0x0000005c4c14723c */ /* 0x060fe20000001814 */
[----:B------:R1:W2:Y:S07]  /*14160*/  MUFU.EX2 R152, R73 ;  /* 0x0000004900987308 */ /* 0x0002ae0000000800 */
[C---:B------:R-:W-:Y:S01]  /*14170*/  HMMA.16816.F32 R24, R76.reuse, R94, R24 ;  /* 0x0000005e4c18723c */ /* 0x040fe20000001818 */
[----:B------:R-:W-:Y:S07]  /*14180*/  LDSM.16.MT88.4 R92, [R204+0x2800] ;  /* 0x00280000cc5c783b */ /* 0x000fee0000004200 */
[C---:B---3--:R-:W-:Y:S08]  /*14190*/  HMMA.16816.F32 R28, R76.reuse, R84, R28 ;  /* 0x000000544c1c723c */ /* 0x048ff0000000181c */
[C---:B------:R-:W-:Y:S01]  /*141a0*/  HMMA.16816.F32 R32, R76.reuse, R86, R32 ;  /* 0x000000564c20723c */ /* 0x040fe20000001820 */
[----:B------:R-:W3:Y:S03]  /*141b0*/  LDSM.16.MT88.4 R84, [R204+0x5800] ;  /* 0x00580000cc54783b */ /* 0x000ee60000004200 */
[--C-:B-1----:R-:W-:Y:S02]  /*141c0*/  FFMA.FTZ R73, R217, c[0x0][0x2d0], -R69.reuse ;  /* 0x0000b400d9497a23 */ /* 0x102fe40000010845 */
[----:B--2---:R-:W-:Y:S02]  /*141d0*/  FADD.FTZ R0, R152, R0 ;  /* 0x0000000098007221 */ /* 0x004fe40000010000 */
[C---:B------:R-:W-:Y:S01]  /*141e0*/  HMMA.16816.F32 R36, R76.reuse, R96, R36 ;  /* 0x000000604c24723c */ /* 0x040fe20000001824 */
[----:B------:R1:W2:Y:S07]  /*141f0*/  MUFU.EX2 R151, R73 ;  /* 0x0000004900977308 */ /* 0x0002ae0000000800 */
[C---:B------:R-:W-:Y:S01]  /*14200*/  HMMA.16816.F32 R40, R76.reuse, R98, R40 ;  /* 0x000000624c28723c */ /* 0x040fe20000001828 */
[----:B------:R-:W-:Y:S07]  /*14210*/  LDSM.16.MT88.4 R96, [R203+0x6000] ;  /* 0x00600000cb60783b */ /* 0x000fee0000004200 */
[C---:B----4-:R-:W-:Y:S08]  /*14220*/  HMMA.16816.F32 R44, R76.reuse, R80, R44 ;  /* 0x000000504c2c723c */ /* 0x050ff0000000182c */
[C---:B------:R-:W-:Y:S01]  /*14230*/  HMMA.16816.F32 R48, R76.reuse, R82, R48 ;  /* 0x000000524c30723c */ /* 0x040fe20000001830 */
[----:B------:R-:W4:Y:S03]  /*14240*/  LDSM.16.MT88.4 R80, [R202+0x2800] ;  /* 0x00280000ca50783b */ /* 0x000f260000004200 */
[----:B-1----:R-:W-:Y:S02]  /*14250*/  FFMA.FTZ R73, R218, c[0x0][0x2d0], -R148 ;  /* 0x0000b400da497a23 */ /* 0x002fe40000010894 */
[----:B--2---:R-:W-:Y:S02]  /*14260*/  FADD.FTZ R0, R151, R0 ;  /* 0x0000000097007221 */ /* 0x004fe40000010000 */
[C---:B------:R-:W-:Y:S01]  /*14270*/  HMMA.16816.F32 R52, R76.reuse, R88, R52 ;  /* 0x000000584c34723c */ /* 0x040fe20000001834 */
[----:B------:R1:W2:Y:S07]  /*14280*/  MUFU.EX2 R150, R73 ;  /* 0x0000004900967308 */ /* 0x0002ae0000000800 */
[C---:B------:R-:W-:Y:S01]  /*14290*/  HMMA.16816.F32 R56, R76.reuse, R90, R56 ;  /* 0x0000005a4c38723c */ /* 0x040fe20000001838 */
[----:B------:R-:W5:Y:S07]  /*142a0*/  LDSM.16.MT88.4 R88, [R203+0x2800] ;  /* 0x00280000cb58783b */ /* 0x000f6e0000004200 */
[C---:B---3--:R-:W-:Y:S08]  /*142b0*/  HMMA.16816.F32 R60, R76.reuse, R84, R60 ;  /* 0x000000544c3c723c */ /* 0x048ff0000000183c */
[----:B------:R-:W-:Y:S01]  /*142c0*/  HMMA.16816.F32 R64, R76, R86, R64 ;  /* 0x000000564c40723c */ /* 0x000fe20000001840 */
[----:B------:R-:W3:Y:S03]  /*142d0*/  LDSM.16.MT88.4 R84, [R205+0x2800] ;  /* 0x00280000cd54783b */ /* 0x000ee60000004200 */
[----:B-1----:R-:W-:Y:S02]  /*142e0*/  FFMA.FTZ R73, R219, c[0x0][0x2d0], -R148 ;  /* 0x0000b400db497a23 */ /* 0x002fe40000010894 */
[----:B--2---:R-:W-:Y:S01]  /*142f0*/  FADD.FTZ R2, R150, R2 ;  /* 0x0000000296027221 */ /* 0x004fe20000010000 */
[----:B------:R-:W-:Y:S01]  /*14300*/  F2FP.PACK_AB R76, R153, R154 ;  /* 0x0000009a994c723e */ /* 0x000fe200000000ff */
[----:B------:R1:W2:Y:S01]  /*14310*/  MUFU.EX2 R149, R73 ;  /* 0x0000004900957308 */ /* 0x0002a20000000800 */
[----:B------:R-:W-:Y:S03]  /*14320*/  F2FP.PACK_AB R77, R151, R152 ;  /* 0x00000098974d723e */ /* 0x000fe600000000ff */
[--C-:B-1----:R-:W-:Y:S01]  /*14330*/  FFMA.FTZ R73, R220, c[0x0][0x2d0], -R69.reuse ;  /* 0x0000b400dc497a23 */ /* 0x102fe20000010845 */
[----:B--2---:R-:W-:Y:S05]  /*14340*/  F2FP.PACK_AB R78, R149, R150 ;  /* 0x00000096954e723e */ /* 0x004fea00000000ff */
[----:B------:R1:W2:Y:S02]  /*14350*/  MUFU.EX2 R147, R73 ;  /* 0x0000004900937308 */ /* 0x0002a40000000800 */
[--C-:B-1----:R-:W-:Y:S02]  /*14360*/  FFMA.FTZ R73, R221, c[0x0][0x2d0], -R69.reuse ;  /* 0x0000b400dd497a23 */ /* 0x102fe40000010845 */
[----:B--2---:R-:W-:Y:S06]  /*14370*/  FADD.FTZ R0, R147, R0 ;  /* 0x0000000093007221 */ /* 0x004fec0000010000 */
[----:B------:R1:W2:Y:S02]  /*14380*/  MUFU.EX2 R146, R73 ;  /* 0x0000004900927308 */ /* 0x0002a40000000800 */
[--C-:B-1----:R-:W-:Y:S01]  /*14390*/  FFMA.FTZ R73, R223, c[0x0][0x2d0], -R148.reuse ;  /* 0x0000b400df497a23 */ /* 0x102fe20000010894 */
[----:B--2---:R-:W-:Y:S07]  /*143a0*/  F2FP.PACK_AB R79, R146, R147 ;  /* 0x00000093924f723e */ /* 0x004fee00000000ff */
[----:B------:R1:W-:Y:S01]  /*143b0*/  MUFU.EX2 R145, R73 ;  /* 0x0000004900917308 */ /* 0x0003e20000000800 */
[C---:B----4-:R-:W-:Y:S08]  /*143c0*/  HMMA.16816.F32 R4, R76.reuse, R80, R4 ;  /* 0x000000504c04723c */ /* 0x050ff00000001804 */
[C---:B------:R-:W-:Y:S01]  /*143d0*/  HMMA.16816.F32 R8, R76.reuse, R82, R8 ;  /* 0x000000524c08723c */ /* 0x040fe20000001808 */
[----:B------:R-:W2:Y:S07]  /*143e0*/  LDSM.16.MT88.4 R80, [R202+0x6000] ;  /* 0x00600000ca50783b */ /* 0x000eae0000004200 */
[C---:B-----5:R-:W-:Y:S04]  /*143f0*/  HMMA.16816.F32 R12, R76.reuse, R88, R12 ;  /* 0x000000584c0c723c */ /* 0x060fe8000000180c */
[--C-:B-1----:R-:W-:Y:S04]  /*14400*/  FFMA.FTZ R73, R222, c[0x0][0x2d0], -R148.reuse ;  /* 0x0000b400de497a23 */ /* 0x102fe80000010894 */
[C---:B------:R-:W-:Y:S01]  /*14410*/  HMMA.16816.F32 R16, R76.reuse, R90, R16 ;  /* 0x0000005a4c10723c */ /* 0x040fe20000001810 */
[----:B------:R1:W4:Y:S01]  /*14420*/  MUFU.EX2 R144, R73 ;  /* 0x0000004900907308 */ /* 0x0003220000000800 */
[----:B------:R-:W5:Y:S06]  /*14430*/  LDSM.16.MT88.4 R88, [R202+0x3000] ;  /* 0x00300000ca58783b */ /* 0x000f6c0000004200 */
[C---:B---3--:R-:W-:Y:S08]  /*14440*/  HMMA.16816.F32 R20, R76.reuse, R84, R20 ;  /* 0x000000544c14723c */ /* 0x048ff00000001814 */
[C---:B------:R-:W-:Y:S08]  /*14450*/  HMMA.16816.F32 R24, R76.reuse, R86, R24 ;  /* 0x000000564c18723c */ /* 0x040ff00000001818 */
[C---:B------:R-:W-:Y:S04]  /*14460*/  HMMA.16816.F32 R28, R76.reuse, R92, R28 ;  /* 0x0000005c4c1c723c */ /* 0x040fe8000000181c */
[--C-:B-1----:R-:W-:Y:S04]  /*14470*/  FFMA.FTZ R73, R224, c[0x0][0x2d0], -R69.reuse ;  /* 0x0000b400e0497a23 */ /* 0x102fe80000010845 */
[C---:B------:R-:W-:Y:S01]  /*14480*/  HMMA.16816.F32 R32, R76.reuse, R94, R32 ;  /* 0x0000005e4c20723c */ /* 0x040fe20000001820 */
[----:B------:R1:W-:Y:S07]  /*14490*/  MUFU.EX2 R143, R73 ;  /* 0x00000049008f7308 */ /* 0x0003ee0000000800 */
[C---:B--2---:R-:W-:Y:S08]  /*144a0*/  HMMA.16816.F32 R36, R76.reuse, R80, R36 ;  /* 0x000000504c24723c */ /* 0x044ff00000001824 */
[C---:B------:R-:W-:Y:S08]  /*144b0*/  HMMA.16816.F32 R40, R76.reuse, R82, R40 ;  /* 0x000000524c28723c */ /* 0x040ff00000001828 */
[C---:B------:R-:W-:Y:S04]  /*144c0*/  HMMA.16816.F32 R44, R76.reuse, R96, R44 ;  /* 0x000000604c2c723c */ /* 0x040fe8000000182c */
[--C-:B-1----:R-:W-:Y:S02]  /*144d0*/  FFMA.FTZ R73, R225, c[0x0][0x2d0], -R69.reuse ;  /* 0x0000b400e1497a23 */ /* 0x102fe40000010845 */
[----:B------:R-:W-:Y:S01]  /*144e0*/  FFMA.FTZ R69, R72, c[0x0][0x2d0], -R69 ;  /* 0x0000b40048457a23 */ /* 0x000fe20000010845 */
[----:B----4-:R-:W-:Y:S01]  /*144f0*/  F2FP.PACK_AB R72, R144, R145 ;  /* 0x000000919048723e */ /* 0x010fe200000000ff */
[C---:B------:R-:W-:Y:S01]  /*14500*/  HMMA.16816.F32 R48, R76.reuse, R98, R48 ;  /* 0x000000624c30723c */ /* 0x040fe20000001830 */
[----:B------:R1:W-:Y:S07]  /*14510*/  MUFU.EX2 R142, R73 ;  /* 0x00000049008e7308 */ /* 0x0003ee0000000800 */
[C---:B------:R-:W-:Y:S03]  /*14520*/  HMMA.16816.F32 R52, R76.reuse, R100, R52 ;  /* 0x000000644c34723c */ /* 0x040fe60000001834 */
[----:B------:R-:W2:Y:S05]  /*14530*/  MUFU.EX2 R69, R69 ;  /* 0x0000004500457308 */ /* 0x000eaa0000000800 */
[C---:B------:R-:W-:Y:S08]  /*14540*/  HMMA.16816.F32 R56, R76.reuse, R102, R56 ;  /* 0x000000664c38723c */ /* 0x040ff00000001838 */
[C---:B------:R-:W-:Y:S04]  /*14550*/  HMMA.16816.F32 R60, R76.reuse, R104, R60 ;  /* 0x000000684c3c723c */ /* 0x040fe8000000183c */
[--C-:B-1----:R-:W-:Y:S04]  /*14560*/  FFMA.FTZ R73, R226, c[0x0][0x2d0], -R148.reuse ;  /* 0x0000b400e2497a23 */ /* 0x102fe80000010894 */
[----:B------:R-:W-:Y:S01]  /*14570*/  HMMA.16816.F32 R64, R76, R106, R64 ;  /* 0x0000006a4c40723c */ /* 0x000fe20000001840 */
[----:B------:R1:W-:Y:S03]  /*14580*/  MUFU.EX2 R141, R73 ;  /* 0x00000049008d7308 */ /* 0x0003e60000000800 */
[----:B--2---:R-:W-:Y:S01]  /*14590*/  F2FP.PACK_AB R75, R69, R71 ;  /* 0x00000047454b723e */ /* 0x004fe200000000ff */
[----:B-1----:R-:W-:Y:S06]  /*145a0*/  FFMA.FTZ R73, R227, c[0x0][0x2d0], -R148 ;  /* 0x0000b400e3497a23 */ /* 0x002fec0000010894 */
[----:B------:R1:W2:Y:S02]  /*145b0*/  MUFU.EX2 R140, R73 ;  /* 0x00000049008c7308 */ /* 0x0002a40000000800 */
[----:B-1----:R-:W-:Y:S02]  /*145c0*/  F2FP.PACK_AB R73, R142, R143 ;  /* 0x0000008f8e49723e */ /* 0x002fe400000000ff */
[----:B--2---:R-:W-:Y:S07]  /*145d0*/  F2FP.PACK_AB R74, R140, R141 ;  /* 0x0000008d8c4a723e */ /* 0x004fee00000000ff */
[C---:B-----5:R-:W-:Y:S01]  /*145e0*/  HMMA.16816.F32 R76, R72.reuse, R88, R4 ;  /* 0x00000058484c723c */ /* 0x060fe20000001804 */
        /* <DEDUP_REMOVED lines=28> */
[----:B------:R1:W-:Y:S04]  /*147b0*/  STL [R1+0x10], R2 ;  /* 0x0000100201007387 */ /* 0x0003e80000100800 */
[----:B------:R1:W-:Y:S01]  /*147c0*/  STL [R1+0x14], R0 ;  /* 0x0000140001007387 */ /* 0x0003e20000100800 */
[----:B------:R-:W-:-:S05]  /*147d0*/  @P0 BRA `(.L_x_336) ;  /* 0xffffc6c000000947 */ /* 0x000fca000383ffff */
.L_x_333:
[----:B------:R-:W-:Y:S05]  /*147e0*/  BRA.DIV ~URZ, `(.L_x_337) ;  /* 0x000043527f007947 */ /* 0x000fea000b800000 */
[----:B-12---:R-:W2:Y:S04]  /*147f0*/  LDL.LU R2, [R1+0x10] ;  /* 0x0000100001027983 */ /* 0x006ea80000300800 */
        /* <DEDUP_REMOVED lines=8> */
.L_x_400:
[----:B------:R-:W-:Y:S01]  /*14880*/  FSETP.NE.FTZ.AND P1, PT, R0, RZ, PT ;  /* 0x000000ff0000720b */ /* 0x000fe20003f35000 */
[----:B--23--:R-:W-:Y:S01]  /*14890*/  FADD.FTZ R3, R4, R3 ;  /* 0x0000000304037221 */ /* 0x00cfe20000010000 */
[----:B------:R-:W-:Y:S02]  /*148a0*/  MOV R2, RZ ;  /* 0x000000ff00027202 */ /* 0x000fe40000000f00 */
[----:B------:R-:W-:Y:S02]  /*148b0*/  MOV R23, 0xff800000 ;  /* 0xff80000000177802 */ /* 0x000fe40000000f00 */
[----:B------:R-:W-:-:S02]  /*148c0*/  FSETP.NE.FTZ.AND P0, PT, R3, RZ, PT ;  /* 0x000000ff0300720b */ /* 0x000fc40003f15000 */
[----:B------:R-:W-:-:S05]  /*148d0*/  MOV R17, 0xff800000 ;  /* 0xff80000000117802 */ /* 0x000fca0000000f00 */
[----:B------:R-:W1:Y:S01]  /*148e0*/  @P1 MUFU.LG2 R5, R0 ;  /* 0x0000000000051308 */ /* 0x000e620000000c00 */
[----:B------:R-:W-:-:S05]  /*148f0*/  @P1 MOV R4, 0x3f317218 ;  /* 0x3f31721800041802 */ /* 0x000fca0000000f00 */
[----:B------:R-:W-:Y:S02]  /*14900*/  @P1 FMUL.FTZ R4, R4, c[0x0][0x2d0] ;  /* 0x0000b40004041a20 */ /* 0x000fe40000410000 */
[----:B------:R2:W3:Y:S01]  /*14910*/  @P1 MUFU.RCP R2, R0 ;  /* 0x0000000000021308 */ /* 0x0004e20000001000 */
[----:B-1----:R-:W-:-:S04]  /*14920*/  @P1 FMUL.FTZ R5, R5, 0.69314718246459960938 ;  /* 0x3f31721805051820 */ /* 0x002fc80000410000 */
[----:B------:R-:W-:Y:S01]  /*14930*/  @P1 FFMA.FTZ R23, R4, R70, R5 ;  /* 0x0000004604171223 */ /* 0x000fe20000010005 */
[----:B------:R-:W-:Y:S02]  /*14940*/  MOV R4, 0x1 ;  /* 0x0000000100047802 */ /* 0x000fe40000000f00 */
[----:B--2---:R-:W-:Y:S01]  /*14950*/  MOV R0, RZ ;  /* 0x000000ff00007202 */ /* 0x004fe20000000f00 */
[C---:B---3--:R-:W-:Y:S02]  /*14960*/  FMUL.FTZ R132, R2.reuse, R76 ;  /* 0x0000004c02847220 */ /* 0x048fe40000410000 */
[C---:B------:R-:W-:Y:S02]  /*14970*/  FMUL.FTZ R133, R2.reuse, R77 ;  /* 0x0000004d02857220 */ /* 0x040fe40000410000 */
[C---:B------:R-:W-:Y:S01]  /*14980*/  FMUL.FTZ R48, R2.reuse, R80 ;  /* 0x0000005002307220 */ /* 0x040fe20000410000 */
[----:B------:R-:W1:Y:S01]  /*14990*/  @P0 MUFU.RCP R0, R3 ;  /* 0x0000000300000308 */ /* 0x000e620000001000 */
        /* <DEDUP_REMOVED lines=28> */
[----:B------:R-:W-:Y:S02]  /*14b60*/  FMUL.FTZ R45, R2, R65 ;  /* 0x00000041022d7220 */ /* 0x000fe40000410000 */
[----:B------:R2:W3:Y:S01]  /*14b70*/  @P0 MUFU.LG2 R2, R3 ;  /* 0x0000000300020308 */ /* 0x0004e20000000c00 */
[C---:B-1----:R-:W-:Y:S02]  /*14b80*/  FMUL.FTZ R64, R0.reuse, R86 ;  /* 0x0000005600407220 */ /* 0x042fe40000410000 */
[----:B------:R-:W-:-:S02]  /*14b90*/  FMUL.FTZ R65, R0, R87 ;  /* 0x0000005700417220 */ /* 0x000fc40000410000 */
[C---:B------:R-:W-:Y:S02]  /*14ba0*/  FMUL.FTZ R104, R0.reuse, R94 ;  /* 0x0000005e00687220 */ /* 0x040fe40000410000 */
[C---:B------:R-:W-:Y:S02]  /*14bb0*/  FMUL.FTZ R105, R0.reuse, R95 ;  /* 0x0000005f00697220 */ /* 0x040fe40000410000 */
[C---:B------:R-:W-:Y:S02]  /*14bc0*/  FMUL.FTZ R96, R0.reuse, R78 ;  /* 0x0000004e00607220 */ /* 0x040fe40000410000 */
[C---:B------:R-:W-:Y:S02]  /*14bd0*/  FMUL.FTZ R97, R0.reuse, R79 ;  /* 0x0000004f00617220 */ /* 0x040fe40000410000 */
[C---:B------:R-:W-:Y:S02]  /*14be0*/  FMUL.FTZ R108, R0.reuse, R90 ;  /* 0x0000005a006c7220 */ /* 0x040fe40000410000 */
[----:B------:R-:W-:Y:S01]  /*14bf0*/  FMUL.FTZ R109, R0, R91 ;  /* 0x0000005b006d7220 */ /* 0x000fe20000410000 */
[----:B--2---:R-:W-:Y:S01]  /*14c00*/  @P0 MOV R3, 0x3f317218 ;  /* 0x3f31721800030802 */ /* 0x004fe20000000f00 */
[----:B---3--:R-:W-:-:S02]  /*14c10*/  @P0 FMUL.FTZ R2, R2, 0.69314718246459960938 ;  /* 0x3f31721802020820 */ /* 0x008fc40000410000 */
[C---:B------:R-:W-:Y:S02]  /*14c20*/  FMUL.FTZ R100, R0.reuse, R98 ;  /* 0x0000006200647220 */ /* 0x040fe40000410000 */
[----:B------:R-:W-:Y:S02]  /*14c30*/  @P0 FMUL.FTZ R3, R3, c[0x0][0x2d0] ;  /* 0x0000b40003030a20 */ /* 0x000fe40000410000 */
        /* <DEDUP_REMOVED lines=23> */
[----:B------:R-:W-:Y:S01]  /*14db0*/  PRMT R0, R4, 0x7610, R0 ;  /* 0x0000761004007816 */ /* 0x000fe20000000000 */
[----:B------:R-:W-:Y:S02]  /*14dc0*/  @P0 FFMA.FTZ R17, R3, R69, R2 ;  /* 0x0000004503110223 */ /* 0x000fe40000010002 */
.L_x_302:
[----:B------:R2:W5:Y:S01]  /*14dd0*/  LDL R6, [R1+0x38] ;  /* 0x0000380001067983 */ /* 0x0005620000100800 */
        /* <DEDUP_REMOVED lines=18> */
.L_x_339:
[----:B--2---:R-:W-:Y:S05]  /*14f00*/  BSYNC B0 ;  /* 0x0000000000007941 */ /* 0x004fea0003800000 */
.L_x_338:
[----:B------:R-:W2:Y:S01]  /*14f10*/  LDL R11, [R1+0x18] ;  /* 0x00001800010b7983 */ /* 0x000ea20000100800 */
[----:B------:R-:W-:Y:S01]  /*14f20*/  SHF.R.S32.HI R25, RZ, 0x1f, R15 ;  /* 0x0000001fff197819 */ /* 0x000fe2000001140f */
[----:B------:R-:W-:Y:S01]  /*14f30*/  BSSY B1, `(.L_x_340) ;  /* 0x00002bf000017945 */ /* 0x000fe20003800000 */
[----:B------:R-:W-:Y:S01]  /*14f40*/  PRMT R0, R0, 0x9910, RZ ;  /* 0x0000991000007816 */ /* 0x000fe200000000ff */
[----:B-----5:R-:W-:Y:S01]  /*14f50*/  IMAD.MOV.U32 R67, RZ, RZ, R6 ;  /* 0x000000ffff437224 */ /* 0x020fe200078e0006 */
[----:B------:R-:W-:Y:S02]  /*14f60*/  LEA.HI R25, R25, R15, RZ, 0x3 ;  /* 0x0000000f19197211 */ /* 0x000fe400078f18ff */
[----:B------:R-:W-:Y:S02]  /*14f70*/  ISETP.NE.AND P0, PT, R0, RZ, PT ;  /* 0x000000ff0000720c */ /* 0x000fe40003f05270 */
[----:B------:R-:W-:Y:S02]  /*14f80*/  LOP3.LUT R25, R25, 0xfffffff8, RZ, 0xc0, !PT ;  /* 0xfffffff819197812 */ /* 0x000fe400078ec0ff */
[----:B------:R-:W-:-:S03]  /*14f90*/  SHF.R.S32.HI R30, RZ, 0x1f, R209 ;  /* 0x0000001fff1e7819 */ /* 0x000fc600000114d1 */
[----:B------:R-:W-:-:S04]  /*14fa0*/  IMAD.IADD R25, R15, 0x1, -R25 ;  /* 0x000000010f197824 */ /* 0x000fc800078e0a19 */
[----:B------:R-:W-:-:S05]  /*14fb0*/  IMAD.SHL.U32 R28, R25, 0x8, RZ ;  /* 0x00000008191c7824 */ /* 0x000fca00078e00ff */
[----:B------:R-:W-:Y:S02]  /*14fc0*/  SHF.R.S32.HI R29, RZ, 0x1f, R28 ;  /* 0x0000001fff1d7819 */ /* 0x000fe4000001141c */
[----:B--2---:R-:W-:Y:S01]  /*14fd0*/  SHF.R.S32.HI R9, RZ, 0x1f, R11 ;  /* 0x0000001fff097819 */ /* 0x004fe2000001140b */
[----:B------:R-:W-:Y:S05]  /*14fe0*/  @!P0 BRA `(.L_x_341) ;  /* 0x00001fa000008947 */ /* 0x000fea0003800000 */
[----:B------:R-:W2:Y:S04]  /*14ff0*/  LDL R19, [R1+0x4c] ;  /* 0x00004c0001137983 */ /* 0x000ea80000100800 */
[----:B------:R-:W3:Y:S04]  /*15000*/  LDL R12, [R1+0x54] ;  /* 0x00005400010c7983 */ /* 0x000ee80000100800 */
[----:B------:R-:W4:Y:S04]  /*15010*/  LDL R18, [R1+0x50] ;  /* 0x0000500001127983 */ /* 0x000f280000100800 */
[----:B------:R-:W4:Y:S04]  /*15020*/  LDL R16, [R1+0x64] ;  /* 0x0000640001107983 */ /* 0x000f280000100800 */
[----:B------:R-:W4:Y:S04]  /*15030*/  LDL R14, [R1+0x5c] ;  /* 0x00005c00010e7983 */ /* 0x000f280000100800 */
[----:B------:R-:W4:Y:S04]  /*15040*/  LDL R8, [R1+0x60] ;  /* 0x0000600001087983 */ /* 0x000f280000100800 */
[----:B------:R-:W4:Y:S01]  /*15050*/  LDL R13, [R1+0x58] ;  /* 0x00005800010d7983 */ /* 0x000f220000100800 */
[----:B------:R-:W-:Y:S01]  /*15060*/  SHF.R.S32.HI R7, RZ, 0x1f, R15 ;  /* 0x0000001fff077819 */ /* 0x000fe2000001140f */
[----:B------:R-:W-:Y:S01]  /*15070*/  WARPSYNC 0xffffffff ;  /* 0xffffffff00007948 */ /* 0x000fe20003800000 */
[----:B------:R-:W-:-:S02]  /*15080*/  F2FP.PACK_AB R4, R71, R70 ;  /* 0x000000464704723e */ /* 0x000fc400000000ff */
[CC--:B------:R-:W-:Y:S02]  /*15090*/  LEA.HI R3, R7.reuse, R15.reuse, RZ, 0x2 ;  /* 0x0000000f07037211 */ /* 0x0c0fe400078f10ff */
[----:B------:R-:W-:Y:S02]  /*150a0*/  LEA.HI R7, R7, R15, RZ, 0x5 ;  /* 0x0000000f07077211 */ /* 0x000fe400078f28ff */
[--C-:B------:R-:W-:Y:S02]  /*150b0*/  SHF.R.S32.HI R2, RZ, 0x2, R3.reuse ;  /* 0x00000002ff027819 */ /* 0x100fe40000011403 */
[----:B------:R-:W-:Y:S02]  /*150c0*/  SHF.R.S32.HI R0, RZ, 0x1f, R3 ;  /* 0x0000001fff007819 */ /* 0x000fe40000011403 */
[----:B------:R-:W-:Y:S02]  /*150d0*/  SHF.R.S32.HI R10, RZ, 0x5, R7 ;  /* 0x00000005ff0a7819 */ /* 0x000fe40000011407 */
[----:B------:R-:W-:-:S04]  /*150e0*/  LEA.HI R0, R0, R2, RZ, 0x3 ;  /* 0x0000000200007211 */ /* 0x000fc800078f18ff */
[----:B------:R-:W-:-:S05]  /*150f0*/  LOP3.LUT R0, R0, 0xfffffff8, RZ, 0xc0, !PT ;  /* 0xfffffff800007812 */ /* 0x000fca00078ec0ff */
[----:B------:R-:W-:Y:S01]  /*15100*/  IMAD.IADD R2, R2, 0x1, -R0 ;  /* 0x0000000102027824 */ /* 0x000fe200078e0a00 */
[----:B------:R-:W-:-:S03]  /*15110*/  LOP3.LUT R0, R3, 0xfffffffc, RZ, 0xc0, !PT ;  /* 0xfffffffc03007812 */ /* 0x000fc600078ec0ff */
[----:B------:R-:W-:Y:S02]  /*15120*/  IMAD.SHL.U32 R2, R2, 0x40, RZ ;  /* 0x0000004002027824 */ /* 0x000fe400078e00ff */
[----:B------:R-:W-:Y:S02]  /*15130*/  IMAD.IADD R6, R15, 0x1, -R0 ;  /* 0x000000010f067824 */ /* 0x000fe400078e0a00 */
[----:B------:R-:W-:Y:S01]  /*15140*/  IMAD.SHL.U32 R0, R10, 0x400, RZ ;  /* 0x000004000a007824 */ /* 0x000fe200078e00ff */
[----:B------:R-:W-:-:S03]  /*15150*/  LOP3.LUT R3, R2, 0x1c0, RZ, 0xc0, !PT ;  /* 0x000001c002037812 */ /* 0x000fc600078ec0ff */
[----:B------:R-:W-:Y:S01]  /*15160*/  IMAD R2, R6, 0x2, R0 ;  /* 0x0000000206027824 */ /* 0x000fe200078e0200 */
[----:B------:R-:W-:Y:S02]  /*15170*/  LEA.HI R0, R3, R3, RZ, 0x1d ;  /* 0x0000000303007211 */ /* 0x000fe400078fe8ff */
[----:B------:R-:W-:-:S03]  /*15180*/  F2FP.PACK_AB R3, R49, R48 ;  /* 0x000000303103723e */ /* 0x000fc600000000ff */
[----:B------:R-:W-:Y:S01]  /*15190*/  IMAD.IADD R2, R2, 0x1, R0 ;  /* 0x0000000102027824 */ /* 0x000fe200078e0200 */
[----:B------:R-:W-:-:S03]  /*151a0*/  F2FP.PACK_AB R0, R133, R132 ;  /* 0x000000848500723e */ /* 0x000fc600000000ff */
[----:B------:R-:W-:Y:S01]  /*151b0*/  IMAD.SHL.U32 R5, R2, 0x2, RZ ;  /* 0x0000000202057824 */ /* 0x000fe200078e00ff */
[----:B------:R-:W-:Y:S01]  /*151c0*/  BAR.SYNC.DEFER_BLOCKING 0x1, 0x100 ;  /* 0x0044000000007b1d */ /* 0x000fe20000010000 */
[----:B------:R-:W-:-:S05]  /*151d0*/  F2FP.PACK_AB R2, R97, R96 ;  /* 0x000000606102723e */ /* 0x000fca00000000ff */
[----:B------:R1:W-:Y:S04]  /*151e0*/  STS [R5+0x80], R0 ;  /* 0x0000800005007388 */ /* 0x0003e80000000800 */
[----:B------:R1:W-:Y:S02]  /*151f0*/  STS [R5+0x480], R2 ;  /* 0x0004800205007388 */ /* 0x0003e40000000800 */
[----:B-1----:R-:W-:Y:S02]  /*15200*/  F2FP.PACK_AB R0, R83, R82 ;  /* 0x000000525300723e */ /* 0x002fe400000000ff */
[----:B------:R-:W-:Y:S02]  /*15210*/  F2FP.PACK_AB R2, R51, R50 ;  /* 0x000000323302723e */ /* 0x000fe400000000ff */
[----:B------:R-:W-:-:S04]  /*15220*/  ISETP.NE.U32.AND P2, PT, RZ, c[0x0][0x500], PT ;  /* 0x00014000ff007a0c */ /* 0x000fc80003f45070 */
[----:B------:R-:W-:Y:S01]  /*15230*/  ISETP.NE.AND.EX P2, PT, RZ, c[0x0][0x504], PT, P2 ;  /* 0x00014100ff007a0c */ /* 0x000fe20003f45320 */
[----:B--2---:R1:W-:Y:S04]  /*15240*/  STS [R19], R3 ;  /* 0x0000000313007388 */ /* 0x0043e80000000800 */
[----:B------:R2:W-:Y:S04]  /*15250*/  STS [R19+0x400], R0 ;  /* 0x0004000013007388 */ /* 0x0005e80000000800 */
[----:B---3--:R3:W-:Y:S01]  /*15260*/  STS [R12+0x80], R2 ;  /* 0x000080020c007388 */ /* 0x0087e20000000800 */
        /* <DEDUP_REMOVED lines=8> */
[----:B------:R1:W-:Y:S01]  /*152f0*/  STS [R16+0x80], R3 ;  /* 0x0000800310007388 */ /* 0x0003e20000000800 */
        /* <DEDUP_REMOVED lines=9> */
[----:B------:R4:W-:Y:S01]  /*15390*/  STS [R13], R4 ;  /* 0x000000040d007388 */ /* 0x0009e20000000800 */
[----:B-1----:R-:W-:Y:S02]  /*153a0*/  F2FP.PACK_AB R3, R85, R84 ;  /* 0x000000545503723e */ /* 0x002fe400000000ff */
[----:B--2---:R-:W-:-:S02]  /*153b0*/  F2FP.PACK_AB R0, R87, R86 ;  /* 0x000000565700723e */ /* 0x004fc400000000ff */
[----:B---3--:R-:W-:-:S03]  /*153c0*/  F2FP.PACK_AB R2, R73, R72 ;  /* 0x000000484902723e */ /* 0x008fc600000000ff */
[----:B------:R1:W-:Y:S01]  /*153d0*/  STS [R13+0x400], R0 ;  /* 0x000400000d007388 */ /* 0x0003e20000000800 */
[----:B----4-:R-:W-:-:S03]  /*153e0*/  F2FP.PACK_AB R4, R61, R60 ;  /* 0x0000003c3d04723e */ /* 0x010fc600000000ff */
        /* <DEDUP_REMOVED lines=16> */
[----:B------:R-:W-:Y:S02]  /*154f0*/  ISETP.NE.U32.AND P0, PT, RZ, c[0x0][0x508], PT ;  /* 0x00014200ff007a0c */ /* 0x000fe40003f05070 */
[----:B---3--:R-:W-:Y:S01]  /*15500*/  F2FP.PACK_AB R2, R91, R90 ;  /* 0x0000005a5b02723e */ /* 0x008fe200000000ff */
[----:B------:R3:W-:Y:S01]  /*15510*/  STS [R16+0x4080], R3 ;  /* 0x0040800310007388 */ /* 0x0007e20000000800 */
[----:B------:R-:W-:Y:S01]  /*15520*/  IMAD.WIDE R4, R11, R4, c[0x0][0x500] ;  /* 0x000140000b047625 */ /* 0x000fe200078e0204 */
[----:B------:R-:W-:-:S02]  /*15530*/  ISETP.NE.AND.EX P1, PT, RZ, c[0x0][0x50c], PT, P0 ;  /* 0x00014300ff007a0c */ /* 0x000fc40003f25300 */
        /* <DEDUP_REMOVED lines=9> */
[----:B---3--:R-:W-:Y:S01]  /*155d0*/  F2FP.PACK_AB R3, R45, R44 ;  /* 0x0000002c2d03723e */ /* 0x008fe200000000ff */
[----:B------:R-:W-:Y:S01]  /*155e0*/  IMAD.MOV.U32 R14, RZ, RZ, c[0x0][0x388] ;  /* 0x0000e200ff0e7624 */ /* 0x000fe200078e00ff */
[----:B----4-:R-:W-:-:S03]  /*155f0*/  @P1 LEA R2, P0, R11, c[0x0][0x508], 0x2 ;  /* 0x000142000b021a11 */ /* 0x010fc600078010ff */
[----:B------:R3:W-:Y:S01]  /*15600*/  STS [R13+0x4000], R3 ;  /* 0x004000030d007388 */ /* 0x0007e20000000800 */
[----:B-1----:R-:W-:Y:S01]  /*15610*/  F2FP.PACK_AB R0, R47, R46 ;  /* 0x0000002e2f00723e */ /* 0x002fe200000000ff */
[----:B------:R-:W-:-:S04]  /*15620*/  IMAD.MOV.U32 R8, RZ, RZ, RZ ;  /* 0x000000ffff087224 */ /* 0x000fc800078e00ff */
[----:B------:R1:W-:Y:S04]  /*15630*/  STS [R13+0x4400], R0 ;  /* 0x004400000d007388 */ /* 0x0003e80000000800 */
[----:B------:R-:W-:Y:S01]  /*15640*/  BAR.SYNC.DEFER_BLOCKING 0x1, 0x100 ;  /* 0x0044000000007b1d */ /* 0x000fe20000010000 */
[----:B---3--:R-:W-:-:S05]  /*15650*/  @P1 LEA.HI.X R3, R11, c[0x0][0x50c], R9, 0x2, P0 ;  /* 0x000143000b031a11 */ /* 0x008fca00000f1409 */
[----:B------:R1:W5:Y:S04]  /*15660*/  @P2 LDG.E R8, [R4.64] ;  /* 0x0000000a04082981 */ /* 0x000368000c1e1900 */
[----:B------:R3:W5:Y:S01]  /*15670*/  @P1 LDG.E R14, [R2.64] ;  /* 0x0000000a020e1981 */ /* 0x000762000c1e1900 */
[----:B--2---:R-:W-:-:S04]  /*15680*/  ISETP.NE.AND P0, PT, R12, RZ, PT ;  /* 0x000000ff0c00720c */ /* 0x004fc80003f05270 */
[----:B---3--:R-:W-:Y:S01]  /*15690*/  SEL R2, R12, c[0x0][0x3d4], P0 ;  /* 0x0000f5000c027a07 */ /* 0x008fe20000000000 */
[----:B------:R-:W-:Y:S05]  /*156a0*/  @P1 BRA `(.L_x_342) ;  /* 0x0000004000001947 */ /* 0x000fea0003800000 */
[----:B-1----:R-:W-:Y:S05]  /*156b0*/  @!P2 BRA `(.L_x_342) ;  /* 0x000000300000a947 */ /* 0x002fea0003800000 */
[----:B------:R1:W2:Y:S04]  /*156c0*/  LDG.E R0, [R4.64] ;  /* 0x0000000a04007981 */ /* 0x0002a8000c1e1900 */
[----:B-1----:R-:W2:Y:S02]  /*156d0*/  LDG.E R4, [R4.64+0x4] ;  /* 0x0000040a04047981 */ /* 0x002ea4000c1e1900 */
[----:B--2--5:R-:W-:Y:S02]  /*156e0*/  IADD3 R14, -R0, R4, RZ ;  /* 0x00000004000e7210 */ /* 0x024fe40007ffe1ff */
.L_x_342:
[----:B-1----:R-:W2:Y:S04]  /*156f0*/  LDL R31, [R1+0x3c] ;  /* 0x00003c00011f7983 */ /* 0x002ea80000100800 */
[----:B------:R-:W3:Y:S04]  /*15700*/  LDL R24, [R1+0x2c] ;  /* 0x00002c0001187983 */ /* 0x000ee80000100800 */
[----:B------:R-:W4:Y:S01]  /*15710*/  LDL R26, [R1+0x48] ;  /* 0x00004800011a7983 */ /* 0x000f220000100800 */
[----:B------:R-:W-:Y:S01]  /*15720*/  ISETP.GT.AND P2, PT, R2, 0x1, PT ;  /* 0x000000010200780c */ /* 0x000fe20003f44270 */
[----:B------:R-:W-:-:S05]  /*15730*/  IMAD.MOV.U32 R2, RZ, RZ, 0x368 ;  /* 0x00000368ff027424 */ /* 0x000fca00078e00ff */
[----:B------:R-:W-:-:S04]  /*15740*/  SEL R2, R2, 0x328, P2 ;  /* 0x0000032802027807 */ /* 0x000fc80001000000 */
[----:B------:R1:W1:Y:S08]  /*15750*/  LDC.64 R4, c[0x0][R2+0x170] ;  /* 0x00005c0002047b82 */ /* 0x0002700000000a00 */
[----:B------:R1:W3:Y:S01]  /*15760*/  LDC.64 R12, c[0x0][R2+0x168] ;  /* 0x00005a00020c7b82 */ /* 0x0002e20000000a00 */
[----:B------:R-:W-:Y:S02]  /*15770*/  SHF.R.S32.HI R0, RZ, 0x1f, R7 ;  /* 0x0000001fff007819 */ /* 0x000fe40000011407 */
[----:B------:R-:W-:-:S05]  /*15780*/  LOP3.LUT R3, R7, 0xffffffe0, RZ, 0xc0, !PT ;  /* 0xffffffe007037812 */ /* 0x000fca00078ec0ff */
[----:B------:R1:W2:Y:S01]  /*15790*/  LDC.64 R20, c[0x0][R2+0x178] ;  /* 0x00005e0002147b82 */ /* 0x0002a20000000a00 */
[----:B------:R-:W-:Y:S01]  /*157a0*/  LEA.HI R0, R0, R10, RZ, 0x3 ;  /* 0x0000000a00007211 */ /* 0x000fe200078f18ff */
[----:B------:R-:W-:-:S03]  /*157b0*/  IMAD.IADD R16, R15, 0x1, -R3 ;  /* 0x000000010f107824 */ /* 0x000fc600078e0a03 */
[----:B------:R-:W-:Y:S02]  /*157c0*/  LOP3.LUT R0, R0, 0xffffff8, RZ, 0xc0, !PT ;  /* 0x0ffffff800007812 */ /* 0x000fe400078ec0ff */
[----:B------:R-:W-:Y:S01]  /*157d0*/  SHF.R.S32.HI R7, RZ, 0x1f, R16 ;  /* 0x0000001fff077819 */ /* 0x000fe20000011410 */
[----:B------:R1:W2:Y:S02]  /*157e0*/  LDC.64 R18, c[0x0][R2+0x160] ;  /* 0x0000580002127b82 */ /* 0x0002a40000000a00 */
[----:B------:R-:W-:Y:S01]  /*157f0*/  IMAD.IADD R3, R10, 0x1, -R0 ;  /* 0x000000010a037824 */ /* 0x000fe200078e0a00 */
[----:B------:R-:W-:Y:S02]  /*15800*/  LEA.HI R0, R6, R6, RZ, 0x1 ;  /* 0x0000000606007211 */ /* 0x000fe400078f08ff */
[----:B------:R-:W-:Y:S01]  /*15810*/  LEA.HI R22, R7, R16, RZ, 0x2 ;  /* 0x0000001007167211 */ /* 0x000fe200078f10ff */
[----:B------:R-:W-:Y:S01]  /*15820*/  IMAD.MOV.U32 R7, RZ, RZ, c[0x0][0x4e8] ;  /* 0x00013a00ff077624 */ /* 0x000fe200078e00ff */
[----:B------:R-:W-:-:S02]  /*15830*/  ISETP.NE.U32.AND P0, PT, RZ, c[0x0][0x500], PT ;  /* 0x00014000ff007a0c */ /* 0x000fc40003f05070 */
[----:B------:R-:W-:Y:S02]  /*15840*/  LOP3.LUT R0, R0, 0x1ffffffe, RZ, 0xc0, !PT ;  /* 0x1ffffffe00007812 */ /* 0x000fe400078ec0ff */
[----:B------:R-:W-:Y:S02]  /*15850*/  ISETP.NE.AND.EX P0, PT, RZ, c[0x0][0x504], PT, P0 ;  /* 0x00014100ff007a0c */ /* 0x000fe40003f05300 */
[----:B------:R-:W-:Y:S01]  /*15860*/  ISETP.NE.AND P3, PT, R7, 0x1, PT ;  /* 0x000000010700780c */ /* 0x000fe20003f65270 */
[----:B------:R-:W-:Y:S01]  /*15870*/  IMAD.IADD R0, R6, 0x1, -R0 ;  /* 0x0000000106007824 */ /* 0x000fe200078e0a00 */
[----:B------:R-:W-:Y:S02]  /*15880*/  SEL R7, R11, RZ, !P0 ;  /* 0x000000ff0b077207 */ /* 0x000fe40004000000 */
[----:B-1----:R-:W-:-:S05]  /*15890*/  SHF.R.S32.HI R2, RZ, 0x2, R22 ;  /* 0x00000002ff027819 */ /* 0x002fca0000011416 */
[----:B------:R-:W-:Y:S01]  /*158a0*/  IMAD R15, R3, 0x10, R2 ;  /* 0x00000010030f7824 */ /* 0x000fe200078e0202 */
[----:B------:R-:W-:-:S03]  /*158b0*/  SEL R3, R9, RZ, !P0 ;  /* 0x000000ff09037207 */ /* 0x000fc60004000000 */
[----:B------:R-:W-:Y:S02]  /*158c0*/  IMAD R0, R0, 0x8, R15 ;  /* 0x0000000800007824 */ /* 0x000fe400078e020f */
[----:B------:R-:W-:-:S04]  /*158d0*/  IMAD R2, R5, R7, RZ ;  /* 0x0000000705027224 */ /* 0x000fc800078e02ff */
[C---:B------:R-:W-:Y:S02]  /*158e0*/  IMAD R9, R4.reuse, R3, R2 ;  /* 0x0000000304097224 */ /* 0x040fe400078e0202 */
[----:B------:R-:W-:-:S04]  /*158f0*/  IMAD.WIDE.U32 R2, R4, R7, RZ ;  /* 0x0000000704027225 */ /* 0x000fc800078e00ff */
[----:B--2---:R-:W-:-:S04]  /*15900*/  IMAD R10, R31, 0x80, R0 ;  /* 0x000000801f0a7824 */ /* 0x004fc800078e0200 */
[----:B------:R-:W-:-:S04]  /*15910*/  @P3 IMAD.HI.U32 R6, R10, c[0x0][0x4ec], RZ ;  /* 0x00013b000a063a27 */ /* 0x000fc800078e00ff */
[----:B---3--:R-:W-:-:S04]  /*15920*/  IMAD.WIDE.U32 R4, R12, R24, RZ ;  /* 0x000000180c047225 */ /* 0x008fc800078e00ff */
[----:B------:R-:W-:Y:S02]  /*15930*/  IMAD R11, R13, R24, RZ ;  /* 0x000000180d0b7224 */ /* 0x000fe400078e02ff */
[----:B------:R-:W-:Y:S01]  /*15940*/  IMAD.MOV.U32 R0, RZ, RZ, R10 ;  /* 0x000000ffff007224 */ /* 0x000fe200078e000a */
[----:B------:R-:W-:Y:S01]  /*15950*/  @P3 SHF.R.U32.HI R0, RZ, c[0x0][0x4f0], R6 ;  /* 0x00013c00ff003a19 */ /* 0x000fe20000011606 */
[----:B------:R-:W-:Y:S01]  /*15960*/  IMAD.IADD R12, R3, 0x1, R9 ;  /* 0x00000001030c7824 */ /* 0x000fe200078e0209 */
[----:B----4-:R-:W-:Y:S02]  /*15970*/  SEL R6, R26, RZ, P2 ;  /* 0x000000ff1a067207 */ /* 0x010fe40001000000 */
[--C-:B-----5:R-:W-:Y:S01]  /*15980*/  IADD3 R13, P1, P0, R2, R4, R8.reuse ;  /* 0x00000004020d7210 */ /* 0x120fe2000783e008 */
[----:B------:R-:W-:Y:S01]  /*15990*/  IMAD.IADD R4, R5, 0x1, R11 ;  /* 0x0000000105047824 */ /* 0x000fe200078e020b */
[----:B------:R-:W-:Y:S01]  /*159a0*/  SHF.R.S32.HI R9, RZ, 0x1f, R8 ;  /* 0x0000001fff097819 */ /* 0x000fe20000011408 */
[----:B------:R-:W-:-:S02]  /*159b0*/  IMAD R5, R21, R6, RZ ;  /* 0x0000000615057224 */ /* 0x000fc400078e02ff */
[----:B------:R-:W-:Y:S01]  /*159c0*/  IMAD.WIDE.U32 R2, R20, R6, RZ ;  /* 0x0000000614027225 */ /* 0x000fe200078e00ff */
[----:B------:R-:W-:-:S03]  /*159d0*/  IADD3.X R6, R12, R4, R9, P1, P0 ;  /* 0x000000040c067210 */ /* 0x000fc60000fe0409 */
[----:B------:R-:W-:Y:S01]  /*159e0*/  IMAD.MOV R4, RZ, RZ, -R0 ;  /* 0x000000ffff047224 */ /* 0x000fe200078e0a00 */
[----:B------:R-:W-:Y:S01]  /*159f0*/  IADD3 R2, P1, P0, R0, R13, R2 ;  /* 0x0000000d00027210 */ /* 0x000fe2000783e002 */
[----:B------:R-:W-:Y:S01]  /*15a00*/  IMAD.IADD R5, R3, 0x1, R5 ;  /* 0x0000000103057824 */ /* 0x000fe200078e0205 */
[----:B------:R-:W-:Y:S01]  /*15a10*/  SHF.R.S32.HI R3, RZ, 0x1f, R0 ;  /* 0x0000001fff037819 */ /* 0x000fe20000011400 */
[----:B------:R-:W-:-:S03]  /*15a20*/  IMAD R0, R4, c[0x0][0x4e8], R10 ;  /* 0x00013a0004007a24 */ /* 0x000fc600078e020a */
[----:B------:R-:W-:Y:S01]  /*15a30*/  IADD3.X R3, R3, R6, R5, P1, P0 ;  /* 0x0000000603037210 */ /* 0x000fe20000fe0405 */
[-C--:B------:R-:W-:Y:S01]  /*15a40*/  IMAD R4, R19, R0.reuse, RZ ;  /* 0x0000000013047224 */ /* 0x080fe200078e02ff */
[----:B------:R-:W-:Y:S01]  /*15a50*/  SHF.R.S32.HI R5, RZ, 0x1f, R0 ;  /* 0x0000001fff057819 */ /* 0x000fe20000011400 */
[----:B------:R-:W-:Y:S02]  /*15a60*/  IMAD.MOV.U32 R6, RZ, RZ, c[0x0][0x4a8] ;  /* 0x00012a00ff067624 */ /* 0x000fe400078e00ff */
[----:B------:R-:W-:-:S04]  /*15a70*/  IMAD.WIDE.U32 R2, R18, R0, R2 ;  /* 0x0000000012027225 */ /* 0x000fc800078e0002 */
[----:B------:R-:W-:Y:S01]  /*15a80*/  IMAD R0, R18, R5, R4 ;  /* 0x0000000512007224 */ /* 0x000fe200078e0204 */
[----:B------:R-:W-:Y:S01]  /*15a90*/  SEL R4, R6, c[0x0][0x450], P2 ;  /* 0x0001140006047a07 */ /* 0x000fe20001000000 */
[----:B------:R-:W-:Y:S02]  /*15aa0*/  IMAD.MOV.U32 R5, RZ, RZ, c[0x0][0x4ac] ;  /* 0x00012b00ff057624 */ /* 0x000fe400078e00ff */
[----:B------:R-:W-:Y:S01]  /*15ab0*/  IMAD.IADD R3, R3, 0x1, R0 ;  /* 0x0000000103037824 */ /* 0x000fe200078e0200 */
[----:B------:R-:W-:Y:S02]  /*15ac0*/  LEA R0, P0, R2, R4, 0x2 ;  /* 0x0000000402007211 */ /* 0x000fe400078010ff */
[----:B------:R-:W-:-:S04]  /*15ad0*/  SEL R5, R5, c[0x0][0x454], P2 ;  /* 0x0001150005057a07 */ /* 0x000fc80001000000 */
[----:B------:R-:W-:Y:S01]  /*15ae0*/  LEA.HI.X R3, R2, R5, R3, 0x2, P0 ;  /* 0x0000000502037211 */ /* 0x000fe200000f1403 */
[----:B------:R-:W-:Y:S04]  /*15af0*/  SHFL.IDX PT, R4, R0, RZ, 0x1c1f ;  /* 0x001c1fff00047589 */ /* 0x000fe800000e0000 */
[----:B------:R-:W1:Y:S01]  /*15b00*/  SHFL.IDX PT, R5, R3, RZ, 0x1c1f ;  /* 0x001c1fff03057589 */ /* 0x000e6200000e0000 */
[----:B------:R-:W-:-:S03]  /*15b10*/  IMAD R11, R14, c[0x0][0x4e8], RZ ;  /* 0x00013a000e0b7a24 */ /* 0x000fc600078e02ff */
[----:B------:R2:W-:Y:S01]  /*15b20*/  SHFL.IDX PT, R2, R0, 0x1, 0x1c1f ;  /* 0x003c1f0000027f89 */ /* 0x0005e200000e0000 */
[----:B------:R-:W-:-:S03]  /*15b30*/  LOP3.LUT P0, RZ, R16, 0x3, RZ, 0xc0, !PT ;  /* 0x0000000310ff7812 */ /* 0x000fc6000780c0ff */
[----:B------:R-:W3:Y:S01]  /*15b40*/  SHFL.IDX PT, R3, R3, 0x1, 0x1c1f ;  /* 0x003c1f0003037f89 */ /* 0x000ee200000e0000 */
[----:B--2---:R-:W-:-:S05]  /*15b50*/  IMAD R0, R31, 0x80, R15 ;  /* 0x000000801f007824 */ /* 0x004fca00078e020f */
[C---:B------:R-:W-:Y:S02]  /*15b60*/  IADD3 R6, R0.reuse, 0x8, RZ ;  /* 0x0000000800067810 */ /* 0x040fe40007ffe0ff */
[-C--:B------:R-:W-:Y:S02]  /*15b70*/  ISETP.GE.OR P1, PT, R0, R11.reuse, P0 ;  /* 0x0000000b0000720c */ /* 0x080fe40000726670 */
[----:B------:R-:W-:-:S11]  /*15b80*/  ISETP.GE.OR P0, PT, R6, R11, P0 ;  /* 0x0000000b0600720c */ /* 0x000fd60000706670 */
[----:B-1----:R1:W-:Y:S01]  /*15b90*/  @!P1 ST.E [R4.64], R23 ;  /* 0x0000001704009985 */ /* 0x0023e2000c10190a */
[----:B------:R-:W-:-:S03]  /*15ba0*/  ISETP.GE.AND P1, PT, R6, R11, PT ;  /* 0x0000000b0600720c */ /* 0x000fc60003f26270 */
[----:B---3--:R1:W-:Y:S01]  /*15bb0*/  @!P0 ST.E [R2.64], R17 ;  /* 0x0000001102008985 */ /* 0x0083e2000c10190a */
[----:B------:R-:W-:Y:S02]  /*15bc0*/  ISETP.GE.AND P0, PT, R0, R11, PT ;  /* 0x0000000b0000720c */ /* 0x000fe40003f06270 */
[----:B------:R-:W-:Y:S01]  /*15bd0*/  P2R R66, PR, RZ, 0x2 ;  /* 0x00000002ff427803 */ /* 0x000fe20000000000 */
[----:B------:R-:W-:Y:S05]  /*15be0*/  @P2 BRA `(.L_x_343) ;  /* 0x0000068000002947 */ /* 0x000fea0003800000 */
[----:B------:R-:W-:Y:S01]  /*15bf0*/  IMAD R0, R9, c[0x0][0x3a0], RZ ;  /* 0x0000e80009007a24 */ /* 0x000fe200078e02ff */
[----:B-1----:R-:W-:Y:S01]  /*15c00*/  LEA R4, R25, R229, 0x5 ;  /* 0x000000e519047211 */ /* 0x002fe200078e28ff */
[C---:B------:R-:W-:Y:S01]  /*15c10*/  IMAD.WIDE.U32 R2, R8.reuse, c[0x0][0x3a0], RZ ;  /* 0x0000e80008027a25 */ /* 0x040fe200078e00ff */
[----:B------:R-:W-:Y:S01]  /*15c20*/  SHF.R.S32.HI R5, RZ, 0x1f, R7 ;  /* 0x0000001fff057819 */ /* 0x000fe20000011407 */
[----:B------:R1:W2:Y:S01]  /*15c30*/  LDS.128 R16, [R208+0x80] ;  /* 0x00008000d0107984 */ /* 0x0002a20000000c00 */
[----:B------:R-:W-:Y:S01]  /*15c40*/  LEA R4, R31, R4, 0x7 ;  /* 0x000000041f047211 */ /* 0x000fe200078e38ff */
[----:B------:R-:W-:-:S02]  /*15c50*/  IMAD R0, R8, c[0x0][0x3a4], R0 ;  /* 0x0000e90008007a24 */ /* 0x000fc400078e0200 */
[----:B------:R1:W3:Y:S01]  /*15c60*/  LDS.128 R36, [R208+0x2080] ;  /* 0x00208000d0247984 */ /* 0x0002e20000000c00 */
[----:B------:R-:W-:Y:S02]  /*15c70*/  IMAD R5, R5, c[0x0][0x3f0], RZ ;  /* 0x0000fc0005057a24 */ /* 0x000fe400078e02ff */
[----:B------:R-:W-:Y:S01]  /*15c80*/  IADD3 R3, R3, R0, RZ ;  /* 0x0000000003037210 */ /* 0x000fe20007ffe0ff */
[----:B------:R-:W-:Y:S01]  /*15c90*/  @P3 IMAD.HI.U32 R6, R4, c[0x0][0x4ec], RZ ;  /* 0x00013b0004063a27 */ /* 0x000fe200078e00ff */
[----:B------:R1:W4:Y:S01]  /*15ca0*/  LDS.128 R44, [R208+0x3080] ;  /* 0x00308000d02c7984 */ /* 0x0003220000000c00 */
[----:B------:R-:W-:Y:S02]  /*15cb0*/  MOV R0, R4 ;  /* 0x0000000400007202 */ /* 0x000fe40000000f00 */
[----:B------:R-:W-:Y:S01]  /*15cc0*/  IMAD.WIDE.U32 R2, R24, c[0x0][0x3e8], R2 ;  /* 0x0000fa0018027a25 */ /* 0x000fe200078e0002 */
[----:B------:R1:W1:Y:S01]  /*15cd0*/  LDS.128 R12, [R208+0x4080] ;  /* 0x00408000d00c7984 */ /* 0x0002620000000c00 */
[----:B------:R-:W-:-:S02]  /*15ce0*/  @P3 SHF.R.U32.HI R0, RZ, c[0x0][0x4f0], R6 ;  /* 0x00013c00ff003a19 */ /* 0x000fc40000011606 */
[----:B------:R-:W-:Y:S01]  /*15cf0*/  IMAD R3, R24, c[0x0][0x3ec], R3 ;  /* 0x0000fb0018037a24 */ /* 0x000fe200078e0203 */
[----:B------:R1:W1:Y:S01]  /*15d00*/  LDS.128 R20, [R208+0x5080] ;  /* 0x00508000d0147984 */ /* 0x0002620000000c00 */
[C---:B------:R-:W-:Y:S01]  /*15d10*/  IMAD R8, R7.reuse, c[0x0][0x3f4], R5 ;  /* 0x0000fd0007087a24 */ /* 0x040fe200078e0205 */
[----:B------:R-:W-:Y:S01]  /*15d20*/  SHF.R.S32.HI R6, RZ, 0x1f, R0 ;  /* 0x0000001fff067819 */ /* 0x000fe20000011400 */
[----:B------:R-:W-:Y:S01]  /*15d30*/  IMAD.WIDE.U32 R2, R7, c[0x0][0x3f0], R2 ;  /* 0x0000fc0007027a25 */ /* 0x000fe200078e0002 */
[----:B------:R1:W1:Y:S01]  /*15d40*/  LDS.128 R24, [R208+0x1080] ;  /* 0x00108000d0187984 */ /* 0x0002620000000c00 */
[----:B------:R-:W-:Y:S02]  /*15d50*/  IADD3 R5, -R0, RZ, RZ ;  /* 0x000000ff00057210 */ /* 0x000fe40007ffe1ff */
[----:B------:R-:W-:Y:S01]  /*15d60*/  IMAD R6, R6, c[0x0][0x3e0], RZ ;  /* 0x0000f80006067a24 */ /* 0x000fe200078e02ff */
[----:B------:R1:W1:Y:S01]  /*15d70*/  LDS.128 R32, [R208+0x6080] ;  /* 0x00608000d0207984 */ /* 0x0002620000000c00 */
[----:B------:R-:W-:Y:S01]  /*15d80*/  IADD3 R3, R3, R8, RZ ;  /* 0x0000000803037210 */ /* 0x000fe20007ffe0ff */
[----:B------:R-:W-:-:S02]  /*15d90*/  IMAD R4, R5, c[0x0][0x4e8], R4 ;  /* 0x00013a0005047a24 */ /* 0x000fc400078e0204 */
[----:B------:R1:W1:Y:S01]  /*15da0*/  LDS.128 R40, [R208+0x7080] ;  /* 0x00708000d0287984 */ /* 0x0002620000000c00 */
[C---:B------:R-:W-:Y:S01]  /*15db0*/  IMAD R5, R0.reuse, c[0x0][0x3e4], R6 ;  /* 0x0000f90000057a24 */ /* 0x040fe200078e0206 */
[----:B------:R-:W-:Y:S01]  /*15dc0*/  LEA R6, R31, R229, 0x7 ;  /* 0x000000e51f067211 */ /* 0x000fe200078e38ff */
        /* <DEDUP_REMOVED lines=10> */
[----:B--234-:R2:W3:Y:S02]  /*15e70*/  SHFL.IDX PT, R8, R7, RZ, 0x181f ;  /* 0x00181fff07087589 */ /* 0x01c4e400000e0000 */
.L_x_401:
[----:B------:R-:W-:Y:S05]  /*15e80*/  BRA.DIV ~URZ, `(.L_x_345) ;  /* 0x00002eb27f007947 */ /* 0x000fea000b800000 */
[----:B------:R4:W2:Y:S02]  /*15e90*/  SHFL.IDX PT, R0, R10, RZ, 0x181f ;  /* 0x00181fff0a007589 */ /* 0x0008a400000e0000 */
.L_x_402:
[----:B------:R-:W-:Y:S01]  /*15ea0*/  ISETP.GE.AND P0, PT, R6, R11, PT ;  /* 0x0000000b0600720c */ /* 0x000fe20003f06270 */
[----:B------:R-:W-:-:S12]  /*15eb0*/  BSSY B0, `(.L_x_346) ;  /* 0x000000a000007945 */ /* 0x000fd80003800000 */
[----:B------:R-:W-:Y:S05]  /*15ec0*/  @P0 BRA `(.L_x_347) ;  /* 0x0000008000000947 */ /* 0x000fea0003800000 */
[----:B------:R-:W-:Y:S02]  /*15ed0*/  ISETP.GE.AND P1, PT, R28, c[0x0][0x3c8], PT ;  /* 0x0000f2001c007a0c */ /* 0x000fe40003f26270 */
[----:B------:R-:W-:-:S11]  /*15ee0*/  ISETP.GE.AND P0, PT, R209, c[0x0][0x3c8], PT ;  /* 0x0000f200d1007a0c */ /* 0x000fd60003f06270 */
[CC--:B--2---:R-:W-:Y:S02]  /*15ef0*/  @!P1 LEA R4, P3, R28.reuse, R0.reuse, 0x1 ;  /* 0x000000001c049211 */ /* 0x0c4fe400078608ff */
[C---:B------:R-:W-:Y:S02]  /*15f00*/  @!P0 LEA R2, P2, R209.reuse, R0, 0x1 ;  /* 0x00000000d1028211 */ /* 0x040fe400078408ff */
[-C--:B---3--:R-:W-:Y:S02]  /*15f10*/  @!P1 LEA.HI.X R5, R28, R8.reuse, R29, 0x1, P3 ;  /* 0x000000081c059211 */ /* 0x088fe400018f0c1d */
[----:B------:R-:W-:-:S03]  /*15f20*/  @!P0 LEA.HI.X R3, R209, R8, R30, 0x1, P2 ;  /* 0x00000008d1038211 */ /* 0x000fc600010f0c1e */
[----:B------:R2:W-:Y:S04]  /*15f30*/  @!P1 ST.E.128 [R4.64], R16 ;  /* 0x0000001004009985 */ /* 0x0005e8000c101d0a */
[----:B-1----:R2:W-:Y:S02]  /*15f40*/  @!P0 ST.E.128 [R2.64], R12 ;  /* 0x0000000c02008985 */ /* 0x0025e4000c101d0a */
.L_x_347:
[----:B------:R-:W-:Y:S05]  /*15f50*/  BSYNC B0 ;  /* 0x0000000000007941 */ /* 0x000fea0003800000 */
.L_x_346:
[----:B------:R-:W-:Y:S05]  /*15f60*/  BRA.DIV ~URZ, `(.L_x_348) ;  /* 0x00002e327f007947 */ /* 0x000fea000b800000 */
[----:B---3--:R3:W4:Y:S04]  /*15f70*/  SHFL.IDX PT, R8, R7, 0x1, 0x181f ;  /* 0x00381f0007087f89 */ /* 0x00872800000e0000 */
[----:B--2---:R3:W2:Y:S02]  /*15f80*/  SHFL.IDX PT, R0, R10, 0x1, 0x181f ;  /* 0x00381f000a007f89 */ /* 0x0046a400000e0000 */
.L_x_403:
[----:B------:R-:W-:Y:S01]  /*15f90*/  IADD3 R2, R6, 0x20, RZ ;  /* 0x0000002006027810 */ /* 0x000fe20007ffe0ff */
[----:B------:R-:W-:Y:S03]  /*15fa0*/  BSSY B0, `(.L_x_349) ;  /* 0x000000b000007945 */ /* 0x000fe60003800000 */
[----:B------:R-:W-:-:S13]  /*15fb0*/  ISETP.GE.AND P0, PT, R2, R11, PT ;  /* 0x0000000b0200720c */ /* 0x000fda0003f06270 */
[----:B------:R-:W-:Y:S05]  /*15fc0*/  @P0 BRA `(.L_x_350) ;  /* 0x0000008000000947 */ /* 0x000fea0003800000 */
[----:B------:R-:W-:Y:S02]  /*15fd0*/  ISETP.GE.AND P1, PT, R28, c[0x0][0x3c8], PT ;  /* 0x0000f2001c007a0c */ /* 0x000fe40003f26270 */
[----:B------:R-:W-:-:S11]  /*15fe0*/  ISETP.GE.AND P0, PT, R209, c[0x0][0x3c8], PT ;  /* 0x0000f200d1007a0c */ /* 0x000fd60003f06270 */
[CC--:B--2---:R-:W-:Y:S02]  /*15ff0*/  @!P1 LEA R4, P3, R28.reuse, R0.reuse, 0x1 ;  /* 0x000000001c049211 */ /* 0x0c4fe400078608ff */
[C---:B------:R-:W-:Y:S02]  /*16000*/  @!P0 LEA R2, P2, R209.reuse, R0, 0x1 ;  /* 0x00000000d1028211 */ /* 0x040fe400078408ff */
[-C--:B----4-:R-:W-:Y:S02]  /*16010*/  @!P1 LEA.HI.X R5, R28, R8.reuse, R29, 0x1, P3 ;  /* 0x000000081c059211 */ /* 0x090fe400018f0c1d */
[----:B------:R-:W-:-:S03]  /*16020*/  @!P0 LEA.HI.X R3, R209, R8, R30, 0x1, P2 ;  /* 0x00000008d1038211 */ /* 0x000fc600010f0c1e */
[----:B-1----:R1:W-:Y:S04]  /*16030*/  @!P1 ST.E.128 [R4.64], R24 ;  /* 0x0000001804009985 */ /* 0x0023e8000c101d0a */
[----:B------:R1:W-:Y:S02]  /*16040*/  @!P0 ST.E.128 [R2.64], R20 ;  /* 0x0000001402008985 */ /* 0x0003e4000c101d0a */
.L_x_350:
[----:B------:R-:W-:Y:S05]  /*16050*/  BSYNC B0 ;  /* 0x0000000000007941 */ /* 0x000fea0003800000 */
.L_x_349:
[----:B------:R-:W-:Y:S05]  /*16060*/  BRA.DIV ~URZ, `(.L_x_351) ;  /* 0x00002df27f007947 */ /* 0x000fea000b800000 */
[----:B----4-:R4:W3:Y:S02]  /*16070*/  SHFL.IDX PT, R8, R7, 0x2, 0x181f ;  /* 0x00581f0007087f89 */ /* 0x0108e400000e0000 */
.L_x_404:
[----:B------:R-:W-:Y:S05]  /*16080*/  BRA.DIV ~URZ, `(.L_x_352) ;  /* 0x00002e427f007947 */ /* 0x000fea000b800000 */
[----:B--2---:R2:W4:Y:S02]  /*16090*/  SHFL.IDX PT, R0, R10, 0x2, 0x181f ;  /* 0x00581f000a007f89 */ /* 0x00452400000e0000 */
.L_x_405:
[----:B-1----:R-:W-:Y:S01]  /*160a0*/  IADD3 R2, R6, 0x40, RZ ;  /* 0x0000004006027810 */ /* 0x002fe20007ffe0ff */
[----:B------:R-:W-:Y:S03]  /*160b0*/  BSSY B0, `(.L_x_353) ;  /* 0x000000b000007945 */ /* 0x000fe60003800000 */
[----:B------:R-:W-:-:S13]  /*160c0*/  ISETP.GE.AND P0, PT, R2, R11, PT ;  /* 0x0000000b0200720c */ /* 0x000fda0003f06270 */
[----:B------:R-:W-:Y:S05]  /*160d0*/  @P0 BRA `(.L_x_354) ;  /* 0x0000008000000947 */ /* 0x000fea0003800000 */
[----:B------:R-:W-:Y:S02]  /*160e0*/  ISETP.GE.AND P1, PT, R28, c[0x0][0x3c8], PT ;  /* 0x0000f2001c007a0c */ /* 0x000fe40003f26270 */
[----:B------:R-:W-:-:S11]  /*160f0*/  ISETP.GE.AND P0, PT, R209, c[0x0][0x3c8], PT ;  /* 0x0000f200d1007a0c */ /* 0x000fd60003f06270 */
[CC--:B----4-:R-:W-:Y:S02]  /*16100*/  @!P1 LEA R4, P3, R28.reuse, R0.reuse, 0x1 ;  /* 0x000000001c049211 */ /* 0x0d0fe400078608ff */
[C---:B------:R-:W-:Y:S02]  /*16110*/  @!P0 LEA R2, P2, R209.reuse, R0, 0x1 ;  /* 0x00000000d1028211 */ /* 0x040fe400078408ff */
[-C--:B---3--:R-:W-:Y:S02]  /*16120*/  @!P1 LEA.HI.X R5, R28, R8.reuse, R29, 0x1, P3 ;  /* 0x000000081c059211 */ /* 0x088fe400018f0c1d */
[----:B------:R-:W-:-:S03]  /*16130*/  @!P0 LEA.HI.X R3, R209, R8, R30, 0x1, P2 ;  /* 0x00000008d1038211 */ /* 0x000fc600010f0c1e */
[----:B------:R1:W-:Y:S04]  /*16140*/  @!P1 ST.E.128 [R4.64], R36 ;  /* 0x0000002404009985 */ /* 0x0003e8000c101d0a */
[----:B------:R1:W-:Y:S02]  /*16150*/  @!P0 ST.E.128 [R2.64], R32 ;  /* 0x0000002002008985 */ /* 0x0003e4000c101d0a */
.L_x_354:
[----:B------:R-:W-:Y:S05]  /*16160*/  BSYNC B0 ;  /* 0x0000000000007941 */ /* 0x000fea0003800000 */
.L_x_353:
[----:B------:R-:W-:Y:S05]  /*16170*/  BRA.DIV ~URZ, `(.L_x_355) ;  /* 0x00002db27f007947 */ /* 0x000fea000b800000 */
[----:B---34-:R-:W3:Y:S04]  /*16180*/  SHFL.IDX PT, R7, R7, 0x3, 0x181f ;  /* 0x00781f0007077f89 */ /* 0x018ee800000e0000 */
[----:B------:R4:W1:Y:S02]  /*16190*/  SHFL.IDX PT, R0, R10, 0x3, 0x181f ;  /* 0x00781f000a007f89 */ /* 0x00086400000e0000 */
.L_x_406:
[----:B-1----:R-:W-:-:S04]  /*161a0*/  IADD3 R2, R6, 0x60, RZ ;  /* 0x0000006006027810 */ /* 0x002fc80007ffe0ff */
[----:B------:R-:W-:-:S13]  /*161b0*/  ISETP.GE.AND P0, PT, R2, R11, PT ;  /* 0x0000000b0200720c */ /* 0x000fda0003f06270 */
[----:B------:R-:W-:Y:S05]  /*161c0*/  @P0 BRA `(.L_x_356) ;  /* 0x0000195000000947 */ /* 0x000fea0003800000 */
[----:B------:R-:W-:-:S13]  /*161d0*/  ISETP.GE.AND P0, PT, R28, c[0x0][0x3c8], PT ;  /* 0x0000f2001c007a0c */ /* 0x000fda0003f06270 */
[----:B------:R-:W-:-:S04]  /*161e0*/  @!P0 LEA R2, P1, R28, R0, 0x1 ;  /* 0x000000001c028211 */ /* 0x000fc800078208ff */
[----:B---3--:R-:W-:-:S05]  /*161f0*/  @!P0 LEA.HI.X R3, R28, R7, R29, 0x1, P1 ;  /* 0x000000071c038211 */ /* 0x008fca00008f0c1d */
[----:B------:R1:W-:Y:S01]  /*16200*/  @!P0 ST.E.128 [R2.64], R44 ;  /* 0x0000002c02008985 */ /* 0x0003e2000c101d0a */
[----:B------:R-:W-:-:S13]  /*16210*/  ISETP.GE.AND P0, PT, R209, c[0x0][0x3c8], PT ;  /* 0x0000f200d1007a0c */ /* 0x000fda0003f06270 */
[----:B------:R-:W-:Y:S05]  /*16220*/  @P0 BRA `(.L_x_356) ;  /* 0x000018f000000947 */ /* 0x000fea0003800000 */
[----:B-1----:R-:W-:-:S04]  /*16230*/  LEA R2, P0, R209, R0, 0x1 ;  /* 0x00000000d1027211 */ /* 0x002fc800078008ff */
[----:B------:R-:W-:-:S05]  /*16240*/  LEA.HI.X R3, R209, R7, R30, 0x1, P0 ;  /* 0x00000007d1037211 */ /* 0x000fca00000f0c1e */
[----:B------:R1:W-:Y:S01]  /*16250*/  ST.E.128 [R2.64], R40 ;  /* 0x0000002802007985 */ /* 0x0003e2000c101d0a */
[----:B------:R-:W-:Y:S05]  /*16260*/  BRA `(.L_x_356) ;  /* 0x000018b000007947 */ /* 0x000fea0003800000 */
.L_x_343:
        /* <DEDUP_REMOVED lines=34> */
.L_x_407:
[----:B------:R-:W-:Y:S05]  /*16490*/  BRA.DIV ~URZ, `(.L_x_358) ;  /* 0x00002bc27f007947 */ /* 0x000fea000b800000 */
[----:B------:R3:W4:Y:S02]  /*164a0*/  SHFL.IDX PT, R0, R28, RZ, 0x1c1f ;  /* 0x001c1fff1c007589 */ /* 0x00072400000e0000 */
.L_x_408:
[----:B------:R-:W-:Y:S01]  /*164b0*/  LOP3.LUT R4, R22, 0x7ffffffc, RZ, 0xc0, !PT ;  /* 0x7ffffffc16047812 */ /* 0x000fe200078ec0ff */
[----:B------:R-:W-:Y:S04]  /*164c0*/  BSSY B0, `(.L_x_359) ;  /* 0x0000063000007945 */ /* 0x000fe80003800000 */
[----:B------:R-:W-:-:S04]  /*164d0*/  IMAD.IADD R4, R16, 0x1, -R4 ;  /* 0x0000000110047824 */ /* 0x000fc800078e0a04 */
[----:B------:R-:W-:-:S05]  /*164e0*/  IMAD.SHL.U32 R4, R4, 0x2, RZ ;  /* 0x0000000204047824 */ /* 0x000fca00078e00ff */
        /* <DEDUP_REMOVED lines=14> */
[----:B------:R-:W-:Y:S02]  /*165d0*/  IADD3 R22, R4, 0x50, RZ ;  /* 0x0000005004167810 */ /* 0x000fe40007ffe0ff */
        /* <DEDUP_REMOVED lines=16> */
[----:B------:R-:W-:Y:S02]  /*166e0*/  ISETP.GE.AND P1, PT, R4, c[0x0][0x3c8], PT ;  /* 0x0000f20004007a0c */ /* 0x000fe40003f26270 */
[----:B------:R-:W-:-:S02]  /*166f0*/  ISETP.GE.AND P0, PT, R13, c[0x0][0x3c8], PT ;  /* 0x0000f2000d007a0c */ /* 0x000fc40003f06270 */
[----:B------:R-:W-:Y:S02]  /*16700*/  ISETP.GE.AND P3, PT, R12, c[0x0][0x3c8], PT ;  /* 0x0000f2000c007a0c */ /* 0x000fe40003f66270 */
[----:B------:R-:W-:Y:S02]  /*16710*/  ISETP.GE.AND P4, PT, R15, c[0x0][0x3c8], PT ;  /* 0x0000f2000f007a0c */ /* 0x000fe40003f86270 */
[----:B------:R-:W-:-:S05]  /*16720*/  ISETP.GE.AND P6, PT, R22, c[0x0][0x3c8], PT ;  /* 0x0000f20016007a0c */ /* 0x000fca0003fc6270 */
[----:B----4-:R-:W-:Y:S02]  /*16730*/  @!P1 IMAD.MOV.U32 R6, RZ, RZ, R0 ;  /* 0x000000ffff069224 */ /* 0x010fe400078e0000 */
[----:B--2---:R-:W-:Y:S01]  /*16740*/  @!P1 IMAD.MOV.U32 R7, RZ, RZ, R5 ;  /* 0x000000ffff079224 */ /* 0x004fe200078e0005 */
[----:B------:R-:W-:-:S03]  /*16750*/  @!P0 LEA R2, P2, R13, R0, 0x2 ;  /* 0x000000000d028211 */ /* 0x000fc600078410ff */
[----:B------:R-:W-:Y:S01]  /*16760*/  @!P1 IMAD.WIDE R6, R4, 0x4, R6 ;  /* 0x0000000404069825 */ /* 0x000fe200078e0206 */
[----:B------:R-:W-:Y:S02]  /*16770*/  @!P0 LEA.HI.X R3, R13, R5, R29, 0x2, P2 ;  /* 0x000000050d038211 */ /* 0x000fe400010f141d */
[----:B------:R-:W-:Y:S02]  /*16780*/  ISETP.GE.AND P2, PT, R16, c[0x0][0x3c8], PT ;  /* 0x0000f20010007a0c */ /* 0x000fe40003f46270 */
[----:B------:R2:W-:Y:S01]  /*16790*/  @!P1 ST.E.64 [R6.64], R132 ;  /* 0x0000008406009985 */ /* 0x0005e2000c101b0a */
[----:B------:R-:W-:-:S03]  /*167a0*/  ISETP.GE.AND P1, PT, R17, c[0x0][0x3c8], PT ;  /* 0x0000f20011007a0c */ /* 0x000fc60003f26270 */
[----:B------:R4:W-:Y:S01]  /*167b0*/  @!P0 ST.E.64 [R2.64], R48 ;  /* 0x0000003002008985 */ /* 0x0009e2000c101b0a */
[CC--:B--2---:R-:W-:Y:S02]  /*167c0*/  @!P3 LEA R6, P5, R12.reuse, R0.reuse, 0x2 ;  /* 0x000000000c06b211 */ /* 0x0c4fe400078a10ff */
[C---:B----4-:R-:W-:Y:S02]  /*167d0*/  @!P4 LEA R2, P0, R15.reuse, R0, 0x2 ;  /* 0x000000000f02c211 */ /* 0x050fe400078010ff */
[-C--:B------:R-:W-:Y:S02]  /*167e0*/  @!P3 LEA.HI.X R7, R12, R5.reuse, R30, 0x2, P5 ;  /* 0x000000050c07b211 */ /* 0x080fe400028f141e */
        /* <DEDUP_REMOVED lines=14> */
[CC--:B----4-:R-:W-:Y:S02]  /*168d0*/  @!P4 LEA R2, P0, R19.reuse, R0.reuse, 0x2 ;  /* 0x000000001302c211 */ /* 0x0d0fe400078010ff */
[-C--:B------:R-:W-:Y:S02]  /*168e0*/  @!P3 LEA.HI.X R7, R18, R5.reuse, R34, 0x2, P5 ;  /* 0x000000051207b211 */ /* 0x080fe400028f1422 */
[----:B------:R-:W-:Y:S02]  /*168f0*/  @!P4 LEA.HI.X R3, R19, R5, R35, 0x2, P0 ;  /* 0x000000051303c211 */ /* 0x000fe400000f1423 */
[----:B------:R-:W-:Y:S01]  /*16900*/  @!P2 LEA R8, P0, R20, R0, 0x2 ;  /* 0x000000001408a211 */ /* 0x000fe200078010ff */
[----:B------:R2:W-:Y:S01]  /*16910*/  @!P3 ST.E.64 [R6.64], R58 ;  /* 0x0000003a0600b985 */ /* 0x0005e2000c101b0a */
[----:B------:R-:W-:-:S02]  /*16920*/  ISETP.GE.AND P5, PT, R23, c[0x0][0x3c8], PT ;  /* 0x0000f20017007a0c */ /* 0x000fc40003fa6270 */
[----:B------:R-:W-:Y:S01]  /*16930*/  @!P2 LEA.HI.X R9, R20, R5, R36, 0x2, P0 ;  /* 0x000000051409a211 */ /* 0x000fe200000f1424 */
[----:B------:R4:W-:Y:S01]  /*16940*/  @!P4 ST.E.64 [R2.64], R70 ;  /* 0x000000460200c985 */ /* 0x0009e2000c101b0a */
[----:B------:R-:W-:-:S03]  /*16950*/  ISETP.GE.AND P4, PT, R24, c[0x0][0x3c8], PT ;  /* 0x0000f20018007a0c */ /* 0x000fc60003f86270 */
[----:B------:R-:W-:Y:S01]  /*16960*/  @!P2 ST.E.64 [R8.64], R84 ;  /* 0x000000540800a985 */ /* 0x000fe2000c101b0a */
[----:B------:R-:W-:Y:S02]  /*16970*/  ISETP.GE.AND P2, PT, R25, c[0x0][0x3c8], PT ;  /* 0x0000f20019007a0c */ /* 0x000fe40003f46270 */
[CC--:B--2---:R-:W-:Y:S02]  /*16980*/  @!P6 LEA R6, P0, R22.reuse, R0.reuse, 0x2 ;  /* 0x000000001606e211 */ /* 0x0c4fe400078010ff */
[C---:B----4-:R-:W-:Y:S02]  /*16990*/  @!P1 LEA R2, P3, R21.reuse, R0, 0x2 ;  /* 0x0000000015029211 */ /* 0x050fe400078610ff */
[-C--:B------:R-:W-:Y:S02]  /*169a0*/  @!P6 LEA.HI.X R7, R22, R5.reuse, R39, 0x2, P0 ;  /* 0x000000051607e211 */ /* 0x080fe400000f1427 */
[----:B------:R-:W-:Y:S02]  /*169b0*/  @!P1 LEA.HI.X R3, R21, R5, R37, 0x2, P3 ;  /* 0x0000000515039211 */ /* 0x000fe400018f1425 */
[----:B------:R-:W-:-:S03]  /*169c0*/  ISETP.GE.AND P0, PT, R27, c[0x0][0x3c8], PT ;  /* 0x0000f2001b007a0c */ /* 0x000fc60003f06270 */
[----:B------:R2:W-:Y:S01]  /*169d0*/  @!P1 ST.E.64 [R2.64], R72 ;  /* 0x0000004802009985 */ /* 0x0005e2000c101b0a */
[----:B------:R-:W-:-:S03]  /*169e0*/  ISETP.GE.AND P1, PT, R26, c[0x0][0x3c8], PT ;  /* 0x0000f2001a007a0c */ /* 0x000fc60003f26270 */
[----:B------:R4:W-:Y:S01]  /*169f0*/  @!P6 ST.E.64 [R6.64], R74 ;  /* 0x0000004a0600e985 */ /* 0x0009e2000c101b0a */
[----:B------:R-:W-:-:S04]  /*16a00*/  @!P4 LEA R10, P6, R24, R0, 0x2 ;  /* 0x00000000180ac211 */ /* 0x000fc800078c10ff */
[----:B------:R-:W-:Y:S02]  /*16a10*/  @!P4 LEA.HI.X R11, R24, R5, R40, 0x2, P6 ;  /* 0x00000005180bc211 */ /* 0x000fe400030f1428 */
[----:B--2---:R-:W-:-:S04]  /*16a20*/  @!P5 LEA R2, P3, R23, R0, 0x2 ;  /* 0x000000001702d211 */ /* 0x004fc800078610ff */
[----:B------:R-:W-:Y:S02]  /*16a30*/  @!P5 LEA.HI.X R3, R23, R5, R38, 0x2, P3 ;  /* 0x000000051703d211 */ /* 0x000fe400018f1426 */
[----:B------:R-:W-:-:S03]  /*16a40*/  @!P2 LEA R8, P3, R25, R0, 0x2 ;  /* 0x000000001908a211 */ /* 0x000fc600078610ff */
[----:B------:R2:W-:Y:S01]  /*16a50*/  @!P5 ST.E.64 [R2.64], R76 ;  /* 0x0000004c0200d985 */ /* 0x0005e2000c101b0a */
        /* <DEDUP_REMOVED lines=9> */
.L_x_360:
[----:B------:R-:W-:Y:S05]  /*16af0*/  BSYNC B0 ;  /* 0x0000000000007941 */ /* 0x000fea0003800000 */
.L_x_359:
[----:B------:R-:W-:Y:S05]  /*16b00*/  BRA.DIV ~URZ, `(.L_x_361) ;  /* 0x000025b27f007947 */ /* 0x000fea000b800000 */
[----:B--2---:R2:W1:Y:S04]  /*16b10*/  SHFL.IDX PT, R5, R14, 0x1, 0x1c1f ;  /* 0x003c1f000e057f89 */ /* 0x00446800000e0000 */
[----:B----4-:R2:W4:Y:S02]  /*16b20*/  SHFL.IDX PT, R0, R28, 0x1, 0x1c1f ;  /* 0x003c1f001c007f89 */ /* 0x01052400000e0000 */
.L_x_409:
[----:B------:R-:W-:-:S13]  /*16b30*/  ISETP.NE.AND P0, PT, R66, RZ, PT ;  /* 0x000000ff4200720c */ /* 0x000fda0003f05270 */
[----:B------:R-:W-:Y:S05]  /*16b40*/  @P0 BRA `(.L_x_356) ;  /* 0x00000fd000000947 */ /* 0x000fea0003800000 */
[----:B------:R-:W-:Y:S02]  /*16b50*/  ISETP.GE.AND P2, PT, R4, c[0x0][0x3c8], PT ;  /* 0x0000f20004007a0c */ /* 0x000fe40003f46270 */
[----:B------:R-:W-:Y:S02]  /*16b60*/  ISETP.GE.AND P1, PT, R13, c[0x0][0x3c8], PT ;  /* 0x0000f2000d007a0c */ /* 0x000fe40003f26270 */
[----:B------:R-:W-:Y:S02]  /*16b70*/  ISETP.GE.AND P0, PT, R12, c[0x0][0x3c8], PT ;  /* 0x0000f2000c007a0c */ /* 0x000fe40003f06270 */
[----:B------:R-:W-:Y:S02]  /*16b80*/  ISETP.GE.AND P5, PT, R15, c[0x0][0x3c8], PT ;  /* 0x0000f2000f007a0c */ /* 0x000fe40003fa6270 */
[----:B------:R-:W-:-:S05]  /*16b90*/  ISETP.GE.AND P6, PT, R16, c[0x0][0x3c8], PT ;  /* 0x0000f20010007a0c */ /* 0x000fca0003fc6270 */
[----:B----4-:R-:W-:Y:S02]  /*16ba0*/  @!P2 IMAD.MOV.U32 R2, RZ, RZ, R0 ;  /* 0x000000ffff02a224 */ /* 0x010fe400078e0000 */
[----:B-1----:R-:W-:Y:S01]  /*16bb0*/  @!P2 IMAD.MOV.U32 R3, RZ, RZ, R5 ;  /* 0x000000ffff03a224 */ /* 0x002fe200078e0005 */
[----:B------:R-:W-:-:S03]  /*16bc0*/  @!P1 LEA R6, P4, R13, R0, 0x2 ;  /* 0x000000000d069211 */ /* 0x000fc600078810ff */
[----:B------:R-:W-:Y:S01]  /*16bd0*/  @!P2 IMAD.WIDE R8, R4, 0x4, R2 ;  /* 0x000000040408a825 */ /* 0x000fe200078e0202 */
[C---:B------:R-:W-:Y:S02]  /*16be0*/  @!P0 LEA R2, P3, R12.reuse, R0, 0x2 ;  /* 0x000000000c028211 */ /* 0x040fe400078610ff */
[-C--:B------:R-:W-:Y:S02]  /*16bf0*/  @!P1 LEA.HI.X R7, R13, R5.reuse, R29, 0x2, P4 ;  /* 0x000000050d079211 */ /* 0x080fe400020f141d */
[----:B------:R-:W-:Y:S01]  /*16c00*/  ISETP.GE.AND P4, PT, R17, c[0x0][0x3c8], PT ;  /* 0x0000f20011007a0c */ /* 0x000fe20003f86270 */
[----:B------:R1:W-:Y:S01]  /*16c10*/  @!P2 ST.E.64 [R8.64], R96 ;  /* 0x000000600800a985 */ /* 0x0003e2000c101b0a */
[----:B------:R-:W-:Y:S02]  /*16c20*/  @!P0 LEA.HI.X R3, R12, R5, R30, 0x2, P3 ;  /* 0x000000050c038211 */ /* 0x000fe400018f141e */
[----:B------:R-:W-:Y:S01]  /*16c30*/  ISETP.GE.AND P3, PT, R18, c[0x0][0x3c8], PT ;  /* 0x0000f20012007a0c */ /* 0x000fe20003f66270 */
[----:B------:R4:W-:Y:S01]  /*16c40*/  @!P1 ST.E.64 [R6.64], R82 ;  /* 0x0000005206009985 */ /* 0x0009e2000c101b0a */
[----:B------:R-:W-:-:S02]  /*16c50*/  ISETP.GE.AND P2, PT, R19, c[0x0][0x3c8], PT ;  /* 0x0000f20013007a0c */ /* 0x000fc40003f46270 */
[CC--:B------:R-:W-:Y:S01]  /*16c60*/  @!P6 LEA R12, P1, R16.reuse, R0.reuse, 0x2 ;  /* 0x00000000100ce211 */ /* 0x0c0fe200078210ff */
[----:B------:R5:W-:Y:S01]  /*16c70*/  @!P0 ST.E.64 [R2.64], R64 ;  /* 0x0000004002008985 */ /* 0x000be2000c101b0a */
[CC--:B--2---:R-:W-:Y:S02]  /*16c80*/  @!P5 LEA R14, P0, R15.reuse, R0.reuse, 0x2 ;  /* 0x000000000f0ed211 */ /* 0x0c4fe400078010ff */
[-C--:B------:R-:W-:Y:S02]  /*16c90*/  @!P6 LEA.HI.X R13, R16, R5.reuse, R32, 0x2, P1 ;  /* 0x00000005100de211 */ /* 0x080fe400008f1420 */
[-C--:B------:R-:W-:Y:S02]  /*16ca0*/  @!P5 LEA.HI.X R15, R15, R5.reuse, R31, 0x2, P0 ;  /* 0x000000050f0fd211 */ /* 0x080fe400000f141f */
[C---:B------:R-:W-:Y:S02]  /*16cb0*/  @!P4 LEA R10, P0, R17.reuse, R0, 0x2 ;  /* 0x00000000110ac211 */ /* 0x040fe400078010ff */
[----:B------:R-:W-:Y:S01]  /*16cc0*/  ISETP.GE.AND P1, PT, R20, c[0x0][0x3c8], PT ;  /* 0x0000f20014007a0c */ /* 0x000fe20003f26270 */
[----:B------:R2:W-:Y:S01]  /*16cd0*/  @!P5 ST.E.64 [R14.64], R108 ;  /* 0x0000006c0e00d985 */ /* 0x0005e2000c101b0a */
[----:B------:R-:W-:-:S02]  /*16ce0*/  @!P4 LEA.HI.X R11, R17, R5, R33, 0x2, P0 ;  /* 0x00000005110bc211 */ /* 0x000fc400000f1421 */
[----:B------:R-:W-:Y:S02]  /*16cf0*/  ISETP.GE.AND P6, PT, R21, c[0x0][0x3c8], PT ;  /* 0x0000f20015007a0c */ /* 0x000fe40003fc6270 */
[----:B------:R-:W-:Y:S02]  /*16d00*/  ISETP.GE.AND P5, PT, R22, c[0x0][0x3c8], PT ;  /* 0x0000f20016007a0c */ /* 0x000fe40003fa6270 */
[----:B-1----:R-:W-:-:S04]  /*16d10*/  @!P3 LEA R8, P0, R18, R0, 0x2 ;  /* 0x000000001208b211 */ /* 0x002fc800078010ff */
[----:B------:R-:W-:Y:S02]  /*16d20*/  @!P3 LEA.HI.X R9, R18, R5, R34, 0x2, P0 ;  /* 0x000000051209b211 */ /* 0x000fe400000f1422 */
[----:B----4-:R-:W-:-:S04]  /*16d30*/  @!P2 LEA R6, P0, R19, R0, 0x2 ;  /* 0x000000001306a211 */ /* 0x010fc800078010ff */
[----:B------:R-:W-:Y:S02]  /*16d40*/  @!P2 LEA.HI.X R7, R19, R5, R35, 0x2, P0 ;  /* 0x000000051307a211 */ /* 0x000fe400000f1423 */
[----:B-----5:R-:W-:-:S04]  /*16d50*/  @!P1 LEA R2, P0, R20, R0, 0x2 ;  /* 0x0000000014029211 */ /* 0x020fc800078010ff */
[----:B------:R-:W-:Y:S02]  /*16d60*/  @!P1 LEA.HI.X R3, R20, R5, R36, 0x2, P0 ;  /* 0x0000000514039211 */ /* 0x000fe400000f1424 */
[----:B------:R-:W-:-:S13]  /*16d70*/  ISETP.GE.AND P0, PT, R16, c[0x0][0x3c8], PT ;  /* 0x0000f20010007a0c */ /* 0x000fda0003f06270 */
[----:B------:R1:W-:Y:S01]  /*16d80*/  @!P0 ST.E.64 [R12.64], R104 ;  /* 0x000000680c008985 */ /* 0x0003e2000c101b0a */
[----:B--2---:R-:W-:-:S03]  /*16d90*/  @!P6 LEA R14, P0, R21, R0, 0x2 ;  /* 0x00000000150ee211 */ /* 0x004fc600078010ff */
[----:B------:R2:W-:Y:S01]  /*16da0*/  @!P4 ST.E.64 [R10.64], R100 ;  /* 0x000000640a00c985 */ /* 0x0005e2000c101b0a */
[----:B------:R-:W-:Y:S02]  /*16db0*/  ISETP.GE.AND P4, PT, R23, c[0x0][0x3c8], PT ;  /* 0x0000f20017007a0c */ /* 0x000fe40003f86270 */
[----:B------:R-:W-:Y:S01]  /*16dc0*/  @!P6 LEA.HI.X R15, R21, R5, R37, 0x2, P0 ;  /* 0x00000005150fe211 */ /* 0x000fe200000f1425 */
[----:B------:R4:W-:Y:S01]  /*16dd0*/  @!P3 ST.E.64 [R8.64], R94 ;  /* 0x0000005e0800b985 */ /* 0x0009e2000c101b0a */
[----:B------:R-:W-:-:S03]  /*16de0*/  ISETP.GE.AND P3, PT, R24, c[0x0][0x3c8], PT ;  /* 0x0000f20018007a0c */ /* 0x000fc60003f66270 */
[----:B------:R5:W-:Y:S01]  /*16df0*/  @!P2 ST.E.64 [R6.64], R86 ;  /* 0x000000560600a985 */ /* 0x000be2000c101b0a */
[----:B------:R-:W-:-:S03]  /*16e00*/  ISETP.GE.AND P2, PT, R25, c[0x0][0x3c8], PT ;  /* 0x0000f20019007a0c */ /* 0x000fc60003f46270 */
[----:B------:R3:W-:Y:S04]  /*16e10*/  @!P1 ST.E.64 [R2.64], R60 ;  /* 0x0000003c02009985 */ /* 0x0007e8000c101b0a */
[----:B------:R3:W-:Y:S01]  /*16e20*/  @!P6 ST.E.64 [R14.64], R106 ;  /* 0x0000006a0e00e985 */ /* 0x0007e2000c101b0a */
[CC--:B-1----:R-:W-:Y:S02]  /*16e30*/  @!P5 LEA R12, P1, R22.reuse, R0.reuse, 0x2 ;  /* 0x00000000160cd211 */ /* 0x0c2fe400078210ff */
[----:B--2---:R-:W-:Y:S02]  /*16e40*/  @!P4 LEA R10, P0, R23, R0, 0x2 ;  /* 0x00000000170ac211 */ /* 0x004fe400078010ff */
[----:B------:R-:W-:Y:S02]  /*16e50*/  @!P5 LEA.HI.X R13, R22, R5, R39, 0x2, P1 ;  /* 0x00000005160dd211 */ /* 0x000fe400008f1427 */
[----:B------:R-:W-:-:S02]  /*16e60*/  ISETP.GE.AND P1, PT, R26, c[0x0][0x3c8], PT ;  /* 0x0000f2001a007a0c */ /* 0x000fc40003f26270 */
[----:B------:R-:W-:Y:S01]  /*16e70*/  @!P4 LEA.HI.X R11, R23, R5, R38, 0x2, P0 ;  /* 0x00000005170bc211 */ /* 0x000fe200000f1426 */
[----:B------:R1:W-:Y:S01]  /*16e80*/  @!P5 ST.E.64 [R12.64], R102 ;  /* 0x000000660c00d985 */ /* 0x0003e2000c101b0a */
[----:B----4-:R-:W-:-:S03]  /*16e90*/  @!P3 LEA R8, P0, R24, R0, 0x2 ;  /* 0x000000001808b211 */ /* 0x010fc600078010ff */
[----:B------:R1:W-:Y:S01]  /*16ea0*/  @!P4 ST.E.64 [R10.64], R98 ;  /* 0x000000620a00c985 */ /* 0x0003e2000c101b0a */
[----:B------:R-:W-:Y:S02]  /*16eb0*/  @!P3 LEA.HI.X R9, R24, R5, R40, 0x2, P0 ;  /* 0x000000051809b211 */ /* 0x000fe400000f1428 */
[----:B-----5:R-:W-:-:S03]  /*16ec0*/  @!P2 LEA R6, P0, R25, R0, 0x2 ;  /* 0x000000001906a211 */ /* 0x020fc600078010ff */
[----:B------:R1:W-:Y:S01]  /*16ed0*/  @!P3 ST.E.64 [R8.64], R90 ;  /* 0x0000005a0800b985 */ /* 0x0003e2000c101b0a */
[----:B------:R-:W-:Y:S02]  /*16ee0*/  @!P2 LEA.HI.X R7, R25, R5, R41, 0x2, P0 ;  /* 0x000000051907a211 */ /* 0x000fe400000f1429 */
[----:B---3--:R-:W-:-:S03]  /*16ef0*/  @!P1 LEA R2, P0, R26, R0, 0x2 ;  /* 0x000000001a029211 */ /* 0x008fc600078010ff */
[----:B------:R1:W-:Y:S01]  /*16f00*/  @!P2 ST.E.64 [R6.64], R78 ;  /* 0x0000004e0600a985 */ /* 0x0003e2000c101b0a */
[----:B------:R-:W-:Y:S02]  /*16f10*/  @!P1 LEA.HI.X R3, R26, R5, R42, 0x2, P0 ;  /* 0x000000051a039211 */ /* 0x000fe400000f142a */
[----:B------:R-:W-:-:S03]  /*16f20*/  ISETP.GE.AND P0, PT, R27, c[0x0][0x3c8], PT ;  /* 0x0000f2001b007a0c */ /* 0x000fc60003f06270 */
[----:B------:R1:W-:Y:S10]  /*16f30*/  @!P1 ST.E.64 [R2.64], R62 ;  /* 0x0000003e02009985 */ /* 0x0003f4000c101b0a */
[----:B------:R-:W-:Y:S05]  /*16f40*/  @P0 BRA `(.L_x_356) ;  /* 0x00000bd000000947 */ /* 0x000fea0003800000 */
[----:B-1----:R-:W-:-:S04]  /*16f50*/  LEA R2, P0, R27, R0, 0x2 ;  /* 0x000000001b027211 */ /* 0x002fc800078010ff */
[----:B------:R-:W-:-:S05]  /*16f60*/  LEA.HI.X R3, R27, R5, R43, 0x2, P0 ;  /* 0x000000051b037211 */ /* 0x000fca00000f142b */
[----:B------:R1:W-:Y:S01]  /*16f70*/  ST.E.64 [R2.64], R46 ;  /* 0x0000002e02007985 */ /* 0x0003e2000c101b0a */
[----:B------:R-:W-:Y:S05]  /*16f80*/  BRA `(.L_x_356) ;  /* 0x00000b9000007947 */ /* 0x000fea0003800000 */
.L_x_341:
        /* <DEDUP_REMOVED lines=18> */
[----:B------:R2:W4:Y:S04]  /*170b0*/  LDG.E R0, [R4.64] ;  /* 0x0000000a04007981 */ /* 0x000528000c1e1900 */
[----:B--23--:R-:W4:Y:S02]  /*170c0*/  LDG.E R4, [R4.64+0x4] ;  /* 0x0000040a04047981 */ /* 0x00cf24000c1e1900 */
[----:B----45:R-:W-:Y:S02]  /*170d0*/  IADD3 R19, -R0, R4, RZ ;  /* 0x0000000400137210 */ /* 0x030fe40007ffe1ff */
.L_x_362:
[----:B---3--:R-:W2:Y:S01]  /*170e0*/  S2R R3, SR_TID.X ;  /* 0x0000000000037919 */ /* 0x008ea20000002100 */
[----:B------:R-:W-:Y:S01]  /*170f0*/  BSSY B0, `(.L_x_363) ;  /* 0x0000038000007945 */ /* 0x000fe20003800000 */
[----:B------:R-:W-:Y:S02]  /*17100*/  SEL R15, R6, RZ, !P2 ;  /* 0x000000ff060f7207 */ /* 0x000fe40005000000 */
[----:B------:R-:W-:-:S02]  /*17110*/  SEL R20, R9, RZ, !P2 ;  /* 0x000000ff09147207 */ /* 0x000fc40005000000 */
[----:B-----5:R-:W-:Y:S02]  /*17120*/  SHF.R.S32.HI R17, RZ, 0x1f, R7 ;  /* 0x0000001fff117819 */ /* 0x020fe40000011407 */
[----:B--2---:R-:W-:-:S13]  /*17130*/  ISETP.GT.AND P0, PT, R3, 0x7f, PT ;  /* 0x0000007f0300780c */ /* 0x004fda0003f04270 */
        /* <DEDUP_REMOVED lines=9> */
[----:B------:R-:W-:Y:S02]  /*171d0*/  ISETP.GT.AND P2, PT, R18, 0x1, PT ;  /* 0x000000011200780c */ /* 0x000fe40003f44270 */
[----:B------:R-:W-:Y:S02]  /*171e0*/  MOV R6, R14 ;  /* 0x0000000e00067202 */ /* 0x000fe40000000f00 */
[----:B------:R-:W-:-:S04]  /*171f0*/  SEL R0, R0, 0x328, P2 ;  /* 0x0000032800007807 */ /* 0x000fc80001000000 */
[----:B------:R4:W5:Y:S08]  /*17200*/  LDC.64 R8, c[0x0][R0+0x170] ;  /* 0x00005c0000087b82 */ /* 0x0009700000000a00 */
[----:B------:R4:W2:Y:S08]  /*17210*/  LDC.64 R4, c[0x0][R0+0x168] ;  /* 0x00005a0000047b82 */ /* 0x0008b00000000a00 */
[----:B------:R4:W1:Y:S08]  /*17220*/  LDC.64 R10, c[0x0][R0+0x178] ;  /* 0x00005e00000a7b82 */ /* 0x0008700000000a00 */
[----:B------:R4:W1:Y:S02]  /*17230*/  LDC.64 R12, c[0x0][R0+0x160] ;  /* 0x00005800000c7b82 */ /* 0x0008640000000a00 */
[----:B----4-:R-:W-:-:S05]  /*17240*/  IMAD.MOV.U32 R0, RZ, RZ, c[0x0][0x4e8] ;  /* 0x00013a00ff007624 */ /* 0x010fca00078e00ff */
[----:B------:R-:W-:Y:S01]  /*17250*/  ISETP.NE.AND P0, PT, R0, 0x1, PT ;  /* 0x000000010000780c */ /* 0x000fe20003f05270 */
[----:B-----5:R-:W-:-:S12]  /*17260*/  IMAD R0, R9, R15, RZ ;  /* 0x0000000f09007224 */ /* 0x020fd800078e02ff */
[----:B------:R-:W-:-:S05]  /*17270*/  @P0 IMAD.HI.U32 R16, R14, c[0x0][0x4ec], RZ ;  /* 0x00013b000e100a27 */ /* 0x000fca00078e00ff */
[----:B------:R-:W-:Y:S01]  /*17280*/  @P0 SHF.R.U32.HI R6, RZ, c[0x0][0x4f0], R16 ;  /* 0x00013c00ff060a19 */ /* 0x000fe20000011610 */
[-C--:B--2---:R-:W-:Y:S02]  /*17290*/  IMAD R9, R5, R2.reuse, RZ ;  /* 0x0000000205097224 */ /* 0x084fe400078e02ff */
[----:B------:R-:W-:-:S04]  /*172a0*/  IMAD.WIDE.U32 R4, R4, R2, RZ ;  /* 0x0000000204047225 */ /* 0x000fc800078e00ff */
[----:B------:R-:W-:-:S04]  /*172b0*/  IMAD.WIDE.U32 R2, R8, R15, RZ ;  /* 0x0000000f08027225 */ /* 0x000fc800078e00ff */
[----:B------:R-:W-:Y:S01]  /*172c0*/  IMAD R8, R8, R20, R0 ;  /* 0x0000001408087224 */ /* 0x000fe200078e0200 */
[----:B---3--:R-:W-:Y:S01]  /*172d0*/  SEL R0, R21, RZ, P2 ;  /* 0x000000ff15007207 */ /* 0x008fe20001000000 */
[----:B------:R-:W-:Y:S01]  /*172e0*/  IMAD.IADD R9, R5, 0x1, R9 ;  /* 0x0000000105097824 */ /* 0x000fe200078e0209 */
[----:B------:R-:W-:Y:S01]  /*172f0*/  IADD3 R16, P1, P0, R2, R4, R7 ;  /* 0x0000000402107210 */ /* 0x000fe2000783e007 */
[----:B------:R-:W-:Y:S01]  /*17300*/  IMAD.MOV R4, RZ, RZ, -R6 ;  /* 0x000000ffff047224 */ /* 0x000fe200078e0a06 */
[----:B------:R-:W-:Y:S01]  /*17310*/  IADD3 R5, R3, R8, RZ ;  /* 0x0000000803057210 */ /* 0x000fe20007ffe0ff */
[----:B-1----:R-:W-:-:S03]  /*17320*/  IMAD.WIDE.U32 R2, R10, R0, RZ ;  /* 0x000000000a027225 */ /* 0x002fc600078e00ff */
[----:B------:R-:W-:Y:S01]  /*17330*/  IADD3.X R9, R5, R9, R17, P1, P0 ;  /* 0x0000000905097210 */ /* 0x000fe20000fe0411 */
[----:B------:R-:W-:Y:S01]  /*17340*/  IMAD R8, R11, R0, RZ ;  /* 0x000000000b087224 */ /* 0x000fe200078e02ff */
[----:B------:R-:W-:Y:S01]  /*17350*/  IADD3 R2, P1, P0, R6, R16, R2 ;  /* 0x0000001006027210 */ /* 0x000fe2000783e002 */
[----:B------:R-:W-:Y:S01]  /*17360*/  IMAD R0, R4, c[0x0][0x4e8], R14 ;  /* 0x00013a0004007a24 */ /* 0x000fe200078e020e */
[----:B------:R-:W-:Y:S02]  /*17370*/  SHF.R.S32.HI R6, RZ, 0x1f, R6 ;  /* 0x0000001fff067819 */ /* 0x000fe40000011406 */
[----:B------:R-:W-:Y:S01]  /*17380*/  IADD3 R3, R3, R8, RZ ;  /* 0x0000000803037210 */ /* 0x000fe20007ffe0ff */
[----:B------:R-:W-:Y:S01]  /*17390*/  IMAD R4, R13, R0, RZ ;  /* 0x000000000d047224 */ /* 0x000fe200078e02ff */
[----:B------:R-:W-:Y:S01]  /*173a0*/  SHF.R.S32.HI R5, RZ, 0x1f, R0 ;  /* 0x0000001fff057819 */ /* 0x000fe20000011400 */
[----:B------:R-:W-:Y:S01]  /*173b0*/  IMAD.MOV.U32 R8, RZ, RZ, c[0x0][0x4a8] ;  /* 0x00012a00ff087624 */ /* 0x000fe200078e00ff */
[----:B------:R-:W-:-:S02]  /*173c0*/  IADD3.X R3, R6, R9, R3, P1, P0 ;  /* 0x0000000906037210 */ /* 0x000fc40000fe0403 */
[----:B------:R-:W-:Y:S01]  /*173d0*/  MOV R6, c[0x0][0x4ac] ;  /* 0x00012b0000067a02 */ /* 0x000fe20000000f00 */
[----:B------:R-:W-:Y:S01]  /*173e0*/  IMAD R4, R12, R5, R4 ;  /* 0x000000050c047224 */ /* 0x000fe200078e0204 */
[----:B------:R-:W-:Y:S01]  /*173f0*/  SEL R5, R8, c[0x0][0x450], P2 ;  /* 0x0001140008057a07 */ /* 0x000fe20001000000 */
[----:B------:R-:W-:Y:S01]  /*17400*/  IMAD.WIDE.U32 R2, R12, R0, R2 ;  /* 0x000000000c027225 */ /* 0x000fe200078e0002 */
[----:B------:R-:W-:-:S03]  /*17410*/  SEL R6, R6, c[0x0][0x454], P2 ;  /* 0x0001150006067a07 */ /* 0x000fc60001000000 */
[----:B------:R-:W-:Y:S01]  /*17420*/  IMAD.IADD R0, R3, 0x1, R4 ;  /* 0x0000000103007824 */ /* 0x000fe200078e0204 */
[----:B------:R-:W-:-:S04]  /*17430*/  LEA R4, P0, R2, R5, 0x2 ;  /* 0x0000000502047211 */ /* 0x000fc800078010ff */
[----:B------:R-:W-:Y:S02]  /*17440*/  LEA.HI.X R5, R2, R6, R0, 0x2, P0 ;  /* 0x0000000602057211 */ /* 0x000fe400000f1400 */
[----:B------:R-:W-:-:S05]  /*17450*/  MOV R0, 0xff800000 ;  /* 0xff80000000007802 */ /* 0x000fca0000000f00 */
[----:B------:R1:W-:Y:S02]  /*17460*/  STG.E [R4.64], R0 ;  /* 0x0000000004007986 */ /* 0x0003e4000c10190a */
.L_x_364:
[----:B------:R-:W-:Y:S05]  /*17470*/  BSYNC B0 ;  /* 0x0000000000007941 */ /* 0x000fea0003800000 */
.L_x_363:
        /* <DEDUP_REMOVED lines=8> */
[----:B-1----:R-:W-:-:S04]  /*17500*/  SHF.R.S32.HI R4, RZ, 0x1f, R3 ;  /* 0x0000001fff047819 */ /* 0x002fc80000011403 */
[----:B------:R-:W-:-:S04]  /*17510*/  LEA.HI R4, R4, R3, RZ, 0x3 ;  /* 0x0000000304047211 */ /* 0x000fc800078f18ff */
[----:B------:R-:W-:-:S04]  /*17520*/  LOP3.LUT R4, R4, 0xfffffff8, RZ, 0xc0, !PT ;  /* 0xfffffff804047812 */ /* 0x000fc800078ec0ff */
[----:B------:R-:W-:Y:S01]  /*17530*/  IADD3 R4, -R4, R3, RZ ;  /* 0x0000000304047210 */ /* 0x000fe20007ffe1ff */
[----:B------:R-:W-:-:S03]  /*17540*/  IMAD.WIDE.U32 R2, R7, c[0x0][0x3a0], RZ ;  /* 0x0000e80007027a25 */ /* 0x000fc600078e00ff */
[----:B------:R-:W-:Y:S02]  /*17550*/  LEA R4, R4, R229, 0x5 ;  /* 0x000000e504047211 */ /* 0x000fe400078e28ff */
[----:B--2---:R-:W-:Y:S01]  /*17560*/  MOV R8, R0 ;  /* 0x0000000000087202 */ /* 0x004fe20000000f00 */
[----:B------:R-:W-:-:S03]  /*17570*/  IMAD R0, R17, c[0x0][0x3a0], RZ ;  /* 0x0000e80011007a24 */ /* 0x000fc600078e02ff */
[C---:B------:R-:W-:Y:S01]  /*17580*/  LEA R4, R8.reuse, R4, 0x7 ;  /* 0x0000000408047211 */ /* 0x040fe200078e38ff */
[----:B------:R-:W-:Y:S01]  /*17590*/  IMAD R0, R7, c[0x0][0x3a4], R0 ;  /* 0x0000e90007007a24 */ /* 0x000fe200078e0200 */
[----:B------:R-:W-:Y:S01]  /*175a0*/  LEA R8, R8, R229, 0x7 ;  /* 0x000000e508087211 */ /* 0x000fe200078e38ff */
[----:B------:R-:W-:Y:S02]  /*175b0*/  IMAD R7, R15, c[0x0][0x3f4], R5 ;  /* 0x0000fd000f077a24 */ /* 0x000fe400078e0205 */
[----:B------:R-:W-:Y:S01]  /*175c0*/  IMAD.IADD R3, R3, 0x1, R0 ;  /* 0x0000000103037824 */ /* 0x000fe200078e0200 */
[----:B------:R-:W-:Y:S01]  /*175d0*/  MOV R0, R4 ;  /* 0x0000000400007202 */ /* 0x000fe20000000f00 */
[----:B------:R-:W-:-:S04]  /*175e0*/  @P0 IMAD.HI.U32 R6, R4, c[0x0][0x4ec], RZ ;  /* 0x00013b0004060a27 */ /* 0x000fc800078e00ff */
[----:B---3--:R-:W-:Y:S01]  /*175f0*/  IMAD.WIDE.U32 R2, R9, c[0x0][0x3e8], R2 ;  /* 0x0000fa0009027a25 */ /* 0x008fe200078e0002 */
[----:B------:R-:W-:-:S03]  /*17600*/  @P0 SHF.R.U32.HI R0, RZ, c[0x0][0x4f0], R6 ;  /* 0x00013c00ff000a19 */ /* 0x000fc60000011606 */
[----:B------:R-:W-:Y:S01]  /*17610*/  IMAD R3, R9, c[0x0][0x3ec], R3 ;  /* 0x0000fb0009037a24 */ /* 0x000fe200078e0203 */
[----:B------:R-:W-:Y:S02]  /*17620*/  SHF.R.S32.HI R6, RZ, 0x1f, R0 ;  /* 0x0000001fff067819 */ /* 0x000fe40000011400 */
[----:B------:R-:W-:Y:S01]  /*17630*/  IADD3 R5, -R0, RZ, RZ ;  /* 0x000000ff00057210 */ /* 0x000fe20007ffe1ff */
[----:B------:R-:W-:-:S04]  /*17640*/  IMAD.WIDE.U32 R2, R15, c[0x0][0x3f0], R2 ;  /* 0x0000fc000f027a25 */ /* 0x000fc800078e0002 */
[----:B------:R-:W-:Y:S02]  /*17650*/  IMAD R6, R6, c[0x0][0x3e0], RZ ;  /* 0x0000f80006067a24 */ /* 0x000fe400078e02ff */
[----:B------:R-:W-:Y:S02]  /*17660*/  IMAD.IADD R3, R3, 0x1, R7 ;  /* 0x0000000103037824 */ /* 0x000fe400078e0207 */
        /* <DEDUP_REMOVED lines=13> */
.L_x_410:
[----:B------:R-:W-:Y:S05]  /*17740*/  BRA.DIV ~URZ, `(.L_x_366) ;  /* 0x00001aa27f007947 */ /* 0x000fea000b800000 */
[----:B------:R3:W4:Y:S02]  /*17750*/  SHFL.IDX PT, R0, R10, RZ, 0x181f ;  /* 0x00181fff0a007589 */ /* 0x00072400000e0000 */
.L_x_411:
[----:B------:R-:W-:Y:S01]  /*17760*/  IMAD R7, R19, c[0x0][0x4e8], RZ ;  /* 0x00013a0013077a24 */ /* 0x000fe200078e02ff */
[----:B------:R-:W-:Y:S04]  /*17770*/  BSSY B0, `(.L_x_367) ;  /* 0x000000b000007945 */ /* 0x000fe80003800000 */
[----:B------:R-:W-:-:S13]  /*17780*/  ISETP.GE.AND P0, PT, R8, R7, PT ;  /* 0x000000070800720c */ /* 0x000fda0003f06270 */
[----:B------:R-:W-:Y:S05]  /*17790*/  @P0 BRA `(.L_x_368) ;  /* 0x0000008000000947 */ /* 0x000fea0003800000 */
[----:B------:R-:W-:Y:S02]  /*177a0*/  ISETP.GE.AND P1, PT, R28, c[0x0][0x3c8], PT ;  /* 0x0000f2001c007a0c */ /* 0x000fe40003f26270 */
[----:B------:R-:W-:-:S11]  /*177b0*/  ISETP.GE.AND P0, PT, R209, c[0x0][0x3c8], PT ;  /* 0x0000f200d1007a0c */ /* 0x000fd60003f06270 */
[CC--:B----4-:R-:W-:Y:S02]  /*177c0*/  @!P1 LEA R4, P3, R28.reuse, R0.reuse, 0x1 ;  /* 0x000000001c049211 */ /* 0x0d0fe400078608ff */
[C---:B------:R-:W-:Y:S02]  /*177d0*/  @!P0 LEA R2, P2, R209.reuse, R0, 0x1 ;  /* 0x00000000d1028211 */ /* 0x040fe400078408ff */
[-C--:B--2---:R-:W-:Y:S02]  /*177e0*/  @!P1 LEA.HI.X R5, R28, R11.reuse, R29, 0x1, P3 ;  /* 0x0000000b1c059211 */ /* 0x084fe400018f0c1d */
[----:B------:R-:W-:-:S03]  /*177f0*/  @!P0 LEA.HI.X R3, R209, R11, R30, 0x1, P2 ;  /* 0x0000000bd1038211 */ /* 0x000fc600010f0c1e */
[----:B------:R2:W-:Y:S04]  /*17800*/  @!P1 ST.E.128 [R4.64], RZ ;  /* 0x000000ff04009985 */ /* 0x0005e8000c101d0a */
[----:B------:R2:W-:Y:S02]  /*17810*/  @!P0 ST.E.128 [R2.64], RZ ;  /* 0x000000ff02008985 */ /* 0x0005e4000c101d0a */
.L_x_368:
[----:B------:R-:W-:Y:S05]  /*17820*/  BSYNC B0 ;  /* 0x0000000000007941 */ /* 0x000fea0003800000 */
.L_x_367:
[----:B------:R-:W-:Y:S05]  /*17830*/  BRA.DIV ~URZ, `(.L_x_369) ;  /* 0x00001a127f007947 */ /* 0x000fea000b800000 */
[----:B--2---:R2:W1:Y:S04]  /*17840*/  SHFL.IDX PT, R11, R6, 0x1, 0x181f ;  /* 0x00381f00060b7f89 */ /* 0x00446800000e0000 */
[----:B----4-:R2:W4:Y:S02]  /*17850*/  SHFL.IDX PT, R0, R10, 0x1, 0x181f ;  /* 0x00381f000a007f89 */ /* 0x01052400000e0000 */
.L_x_412:
[----:B------:R-:W-:Y:S01]  /*17860*/  IADD3 R2, R8, 0x20, RZ ;  /* 0x0000002008027810 */ /* 0x000fe20007ffe0ff */
[----:B------:R-:W-:Y:S03]  /*17870*/  BSSY B0, `(.L_x_370) ;  /* 0x000000b000007945 */ /* 0x000fe60003800000 */
[----:B------:R-:W-:-:S13]  /*17880*/  ISETP.GE.AND P0, PT, R2, R7, PT ;  /* 0x000000070200720c */ /* 0x000fda0003f06270 */
[----:B------:R-:W-:Y:S05]  /*17890*/  @P0 BRA `(.L_x_371) ;  /* 0x0000008000000947 */ /* 0x000fea0003800000 */
[----:B------:R-:W-:Y:S02]  /*178a0*/  ISETP.GE.AND P1, PT, R28, c[0x0][0x3c8], PT ;  /* 0x0000f2001c007a0c */ /* 0x000fe40003f26270 */
[----:B------:R-:W-:-:S11]  /*178b0*/  ISETP.GE.AND P0, PT, R209, c[0x0][0x3c8], PT ;  /* 0x0000f200d1007a0c */ /* 0x000fd60003f06270 */
[CC--:B----4-:R-:W-:Y:S02]  /*178c0*/  @!P1 LEA R4, P3, R28.reuse, R0.reuse, 0x1 ;  /* 0x000000001c049211 */ /* 0x0d0fe400078608ff */
[C---:B------:R-:W-:Y:S02]  /*178d0*/  @!P0 LEA R2, P2, R209.reuse, R0, 0x1 ;  /* 0x00000000d1028211 */ /* 0x040fe400078408ff */
[-C--:B-1----:R-:W-:Y:S02]  /*178e0*/  @!P1 LEA.HI.X R5, R28, R11.reuse, R29, 0x1, P3 ;  /* 0x0000000b1c059211 */ /* 0x082fe400018f0c1d */
[----:B------:R-:W-:-:S03]  /*178f0*/  @!P0 LEA.HI.X R3, R209, R11, R30, 0x1, P2 ;  /* 0x0000000bd1038211 */ /* 0x000fc600010f0c1e */
[----:B------:R1:W-:Y:S04]  /*17900*/  @!P1 ST.E.128 [R4.64], RZ ;  /* 0x000000ff04009985 */ /* 0x0003e8000c101d0a */
[----:B------:R1:W-:Y:S02]  /*17910*/  @!P0 ST.E.128 [R2.64], RZ ;  /* 0x000000ff02008985 */ /* 0x0003e4000c101d0a */
.L_x_371:
[----:B------:R-:W-:Y:S05]  /*17920*/  BSYNC B0 ;  /* 0x0000000000007941 */ /* 0x000fea0003800000 */
.L_x_370:
[----:B------:R-:W-:Y:S05]  /*17930*/  BRA.DIV ~URZ, `(.L_x_372) ;  /* 0x000019d27f007947 */ /* 0x000fea000b800000 */
[----:B-1----:R1:W2:Y:S02]  /*17940*/  SHFL.IDX PT, R11, R6, 0x2, 0x181f ;  /* 0x00581f00060b7f89 */ /* 0x0022a400000e0000 */
.L_x_413:
[----:B------:R-:W-:Y:S05]  /*17950*/  BRA.DIV ~URZ, `(.L_x_373) ;  /* 0x00001a227f007947 */ /* 0x000fea000b800000 */
[----:B----4-:R4:W1:Y:S02]  /*17960*/  SHFL.IDX PT, R0, R10, 0x2, 0x181f ;  /* 0x00581f000a007f89 */ /* 0x01086400000e0000 */
.L_x_414:
[----:B------:R-:W-:Y:S01]  /*17970*/  IADD3 R2, R8, 0x40, RZ ;  /* 0x0000004008027810 */ /* 0x000fe20007ffe0ff */
[----:B------:R-:W-:Y:S03]  /*17980*/  BSSY B0, `(.L_x_374) ;  /* 0x000000b000007945 */ /* 0x000fe60003800000 */
[----:B------:R-:W-:-:S13]  /*17990*/  ISETP.GE.AND P0, PT, R2, R7, PT ;  /* 0x000000070200720c */ /* 0x000fda0003f06270 */
[----:B------:R-:W-:Y:S05]  /*179a0*/  @P0 BRA `(.L_x_375) ;  /* 0x0000008000000947 */ /* 0x000fea0003800000 */
[----:B------:R-:W-:Y:S02]  /*179b0*/  ISETP.GE.AND P1, PT, R28, c[0x0][0x3c8], PT ;  /* 0x0000f2001c007a0c */ /* 0x000fe40003f26270 */
[----:B------:R-:W-:-:S11]  /*179c0*/  ISETP.GE.AND P0, PT, R209, c[0x0][0x3c8], PT ;  /* 0x0000f200d1007a0c */ /* 0x000fd60003f06270 */
[CC--:B-1----:R-:W-:Y:S02]  /*179d0*/  @!P1 LEA R4, P3, R28.reuse, R0.reuse, 0x1 ;  /* 0x000000001c049211 */ /* 0x0c2fe400078608ff */
[C---:B------:R-:W-:Y:S02]  /*179e0*/  @!P0 LEA R2, P2, R209.reuse, R0, 0x1 ;  /* 0x00000000d1028211 */ /* 0x040fe400078408ff */
[-C--:B--2---:R-:W-:Y:S02]  /*179f0*/  @!P1 LEA.HI.X R5, R28, R11.reuse, R29, 0x1, P3 ;  /* 0x0000000b1c059211 */ /* 0x084fe400018f0c1d */
[----:B------:R-:W-:-:S03]  /*17a00*/  @!P0 LEA.HI.X R3, R209, R11, R30, 0x1, P2 ;  /* 0x0000000bd1038211 */ /* 0x000fc600010f0c1e */
[----:B------:R1:W-:Y:S04]  /*17a10*/  @!P1 ST.E.128 [R4.64], RZ ;  /* 0x000000ff04009985 */ /* 0x0003e8000c101d0a */
[----:B------:R1:W-:Y:S02]  /*17a20*/  @!P0 ST.E.128 [R2.64], RZ ;  /* 0x000000ff02008985 */ /* 0x0003e4000c101d0a */
.L_x_375:
[----:B------:R-:W-:Y:S05]  /*17a30*/  BSYNC B0 ;  /* 0x0000000000007941 */ /* 0x000fea0003800000 */
.L_x_374:
[----:B------:R-:W-:Y:S05]  /*17a40*/  BRA.DIV ~URZ, `(.L_x_376) ;  /* 0x000019927f007947 */ /* 0x000fea000b800000 */
[----:B-12---:R-:W1:Y:S04]  /*17a50*/  SHFL.IDX PT, R6, R6, 0x3, 0x181f ;  /* 0x00781f0006067f89 */ /* 0x006e6800000e0000 */
[----:B------:R2:W3:Y:S02]  /*17a60*/  SHFL.IDX PT, R0, R10, 0x3, 0x181f ;  /* 0x00781f000a007f89 */ /* 0x0004e400000e0000 */
.L_x_415:
[----:B------:R-:W-:-:S04]  /*17a70*/  IADD3 R2, R8, 0x60, RZ ;  /* 0x0000006008027810 */ /* 0x000fc80007ffe0ff */
[----:B------:R-:W-:-:S13]  /*17a80*/  ISETP.GE.AND P0, PT, R2, R7, PT ;  /* 0x000000070200720c */ /* 0x000fda0003f06270 */
[----:B------:R-:W-:Y:S05]  /*17a90*/  @P0 BRA `(.L_x_356) ;  /* 0x0000008000000947 */ /* 0x000fea0003800000 */
[----:B------:R-:W-:Y:S02]  /*17aa0*/  ISETP.GE.AND P1, PT, R28, c[0x0][0x3c8], PT ;  /* 0x0000f2001c007a0c */ /* 0x000fe40003f26270 */
[----:B------:R-:W-:-:S11]  /*17ab0*/  ISETP.GE.AND P0, PT, R209, c[0x0][0x3c8], PT ;  /* 0x0000f200d1007a0c */ /* 0x000fd60003f06270 */
[CC--:B---3--:R-:W-:Y:S02]  /*17ac0*/  @!P1 LEA R4, P3, R28.reuse, R0.reuse, 0x1 ;  /* 0x000000001c049211 */ /* 0x0c8fe400078608ff */
[C---:B------:R-:W-:Y:S02]  /*17ad0*/  @!P0 LEA R2, P2, R209.reuse, R0, 0x1 ;  /* 0x00000000d1028211 */ /* 0x040fe400078408ff */
[-C--:B-1----:R-:W-:Y:S02]  /*17ae0*/  @!P1 LEA.HI.X R5, R28, R6.reuse, R29, 0x1, P3 ;  /* 0x000000061c059211 */ /* 0x082fe400018f0c1d */
[----:B------:R-:W-:-:S03]  /*17af0*/  @!P0 LEA.HI.X R3, R209, R6, R30, 0x1, P2 ;  /* 0x00000006d1038211 */ /* 0x000fc600010f0c1e */
[----:B------:R1:W-:Y:S04]  /*17b00*/  @!P1 ST.E.128 [R4.64], RZ ;  /* 0x000000ff04009985 */ /* 0x0003e8000c101d0a */
[----:B------:R1:W-:Y:S02]  /*17b10*/  @!P0 ST.E.128 [R2.64], RZ ;  /* 0x000000ff02008985 */ /* 0x0003e4000c101d0a */
.L_x_356:
[----:B------:R-:W-:Y:S05]  /*17b20*/  BSYNC B1 ;  /* 0x0000000000017941 */ /* 0x000fea0003800000 */
.L_x_340:
        /* <DEDUP_REMOVED lines=11> */
[----:B--23--:R-:W-:-:S04]  /*17be0*/  LOP3.LUT R14, R0, 0x1f, RZ, 0xc0, !PT ;  /* 0x0000001f000e7812 */ /* 0x00cfc800078ec0ff */
[----:B------:R-:W-:Y:S01]  /*17bf0*/  ISETP.NE.AND P6, PT, R14, 0x1f, PT ;  /* 0x0000001f0e00780c */ /* 0x000fe20003fc5270 */
[----:B------:R-:W-:Y:S10]  /*17c00*/  BRA.DIV ~URZ, `(.L_x_378) ;  /* 0x000018927f007947 */ /* 0x000ff4000b800000 */
[----:B------:R1:W2:Y:S02]  /*17c10*/  SHFL.IDX PT, R10, R67, RZ, 0x1f ;  /* 0x00001fff430a7589 */ /* 0x0002a400000e0000 */
.L_x_416:
[----:B------:R-:W-:Y:S05]  /*17c20*/  BRA.DIV ~URZ, `(.L_x_379) ;  /* 0x000018e27f007947 */ /* 0x000fea000b800000 */
[----:B------:R3:W4:Y:S02]  /*17c30*/  SHFL.IDX PT, R8, R67, 0x1, 0x1f ;  /* 0x00201f0043087f89 */ /* 0x00072400000e0000 */
.L_x_417:
        /* <DEDUP_REMOVED lines=19> */
.L_x_418:
        /* <DEDUP_REMOVED lines=16> */
.L_x_419:
[----:B---3--:R-:W-:Y:S01]  /*17e70*/  IMAD R0, R0, c[0x0][0x538], RZ ;  /* 0x00014e0000007a24 */ /* 0x008fe200078e02ff */
[----:B------:R-:W-:Y:S04]  /*17e80*/  BSSY B1, `(.L_x_382) ;  /* 0x0000083000017945 */ /* 0x000fe80003800000 */
[----:B----4-:R-:W-:-:S04]  /*17e90*/  IADD3 R8, R0, R8, RZ ;  /* 0x0000000800087210 */ /* 0x010fc80007ffe0ff */
[----:B--2---:R-:W-:-:S13]  /*17ea0*/  ISETP.GT.AND P0, PT, R8, R10, PT ;  /* 0x0000000a0800720c */ /* 0x004fda0003f04270 */
[----:B------:R-:W-:Y:S05]  /*17eb0*/  @P0 BRA `(.L_x_383) ;  /* 0x0000025000000947 */ /* 0x000fea0003800000 */
.L_x_387:
        /* <DEDUP_REMOVED lines=17> */
.L_x_420:
        /* <DEDUP_REMOVED lines=16> */
.L_x_421:
[----:B--2---:R-:W-:-:S05]  /*180d0*/  IMAD R0, R0, c[0x0][0x538], RZ ;  /* 0x00014e0000007a24 */ /* 0x004fca00078e02ff */
[----:B------:R-:W-:-:S04]  /*180e0*/  IADD3 R8, R0, R8, RZ ;  /* 0x0000000800087210 */ /* 0x000fc80007ffe0ff */
[----:B------:R-:W-:-:S13]  /*180f0*/  ISETP.GT.AND P0, PT, R8, R10, PT ;  /* 0x0000000a0800720c */ /* 0x000fda0003f04270 */
[----:B-1----:R-:W-:Y:S05]  /*18100*/  @!P0 BRA `(.L_x_387) ;  /* 0xfffffdb000008947 */ /* 0x002fea000383ffff */
.L_x_383:
[----:B------:R-:W-:-:S05]  /*18110*/  IADD3 R11, -R0, R8, RZ ;  /* 0x00000008000b7210 */ /* 0x000fca0007ffe1ff */
[----:B------:R-:W-:-:S05]  /*18120*/  IMAD R0, R4, c[0x0][0x538], R11 ;  /* 0x00014e0004007a24 */ /* 0x000fca00078e020b */
[----:B------:R-:W-:Y:S01]  /*18130*/  ISETP.GT.AND P0, PT, R0, R10, PT ;  /* 0x0000000a0000720c */ /* 0x000fe20003f04270 */
[----:B------:R-:W-:-:S12]  /*18140*/  BRA.DIV ~URZ, `(.L_x_388) ;  /* 0x000018027f007947 */ /* 0x000fd8000b800000 */
[----:B------:R-:W-:-:S04]  /*18150*/  VOTE.ANY R5, PT, !P0 ;  /* 0x0000000000057806 */ /* 0x000fc800040e0100 */
.L_x_422:
[----:B------:R2:W3:Y:S01]  /*18160*/  POPC R12, R5 ;  /* 0x00000005000c7309 */ /* 0x0004e20000000000 */
[----:B------:R-:W-:Y:S05]  /*18170*/  BRA.DIV ~URZ, `(.L_x_389) ;  /* 0x000018227f007947 */ /* 0x000fea000b800000 */
[----:B---3--:R3:W4:Y:S04]  /*18180*/  SHFL.IDX PT, R8, R6, R12, 0x1f ;  /* 0x00001f0c06087589 */ /* 0x00872800000e0000 */
[----:B------:R3:W1:Y:S02]  /*18190*/  SHFL.IDX PT, R7, R7, R12, 0x1f ;  /* 0x00001f0c07077589 */ /* 0x00066400000e0000 */
.L_x_423:
[----:B------:R-:W-:Y:S01]  /*181a0*/  ISETP.NE.AND P0, PT, R5, RZ, PT ;  /* 0x000000ff0500720c */ /* 0x000fe20003f05270 */
[----:B------:R-:W-:-:S12]  /*181b0*/  BSSY B0, `(.L_x_390) ;  /* 0x0000005000007945 */ /* 0x000fd80003800000 */
[----:B------:R-:W-:Y:S05]  /*181c0*/  @!P0 BRA `(.L_x_391) ;  /* 0x0000003000008947 */ /* 0x000fea0003800000 */
[----:B------:R-:W-:Y:S01]  /*181d0*/  IADD3 R3, R12, -0x1, RZ ;  /* 0xffffffff0c037810 */ /* 0x000fe20007ffe0ff */
[----:B------:R-:W-:Y:S05]  /*181e0*/  BRA.DIV ~URZ, `(.L_x_392) ;  /* 0x000018827f007947 */ /* 0x000fea000b800000 */
[----:B------:R2:W3:Y:S02]  /*181f0*/  SHFL.IDX PT, R13, R4, R3, 0x1f ;  /* 0x00001f03040d7589 */ /* 0x0004e400000e0000 */
.L_x_391:
[----:B------:R-:W-:Y:S05]  /*18200*/  BSYNC B0 ;  /* 0x0000000000007941 */ /* 0x000fea0003800000 */
.L_x_390:
[----:B--23--:R-:W-:Y:S01]  /*18210*/  IMAD R5, R13, c[0x0][0x538], R11 ;  /* 0x00014e000d057a24 */ /* 0x00cfe200078e020b */
[----:B-1--4-:R-:W-:Y:S02]  /*18220*/  IABS R4, R8 ;  /* 0x0000000800047213 */ /* 0x012fe40000000000 */
        /* <DEDUP_REMOVED lines=57> */
[C---:B------:R-:W-:Y:S02]  /*185c0*/  IMAD R2, R7.reuse, 0x1000000, R2 ;  /* 0x0100000007027824 */ /* 0x040fe400078e0202 */
[----:B------:R-:W-:Y:S02]  /*185d0*/  IMAD R4, R0, R8, RZ ;  /* 0x0000000800047224 */ /* 0x000fe400078e02ff */
[----:B------:R-:W-:-:S04]  /*185e0*/  IMAD R3, R7, R3, R0 ;  /* 0x0000000307037224 */ /* 0x000fc800078e0200 */
[----:B------:R-:W-:Y:S01]  /*185f0*/  IMAD R0, R3, 0x10000, R2 ;  /* 0x0001000003007824 */ /* 0x000fe200078e0202 */
[----:B------:R-:W-:-:S04]  /*18600*/  IADD3 R4, R10, -R4, RZ ;  /* 0x800000040a047210 */ /* 0x000fc80007ffe0ff */
[----:B------:R1:W-:Y:S01]  /*18610*/  STL [R1+0x40], R0 ;  /* 0x0000400001007387 */ /* 0x0003e20000100800 */
[----:B---3--:R-:W-:-:S05]  /*18620*/  IMAD.IADD R13, R12, 0x1, R13 ;  /* 0x000000010c0d7824 */ /* 0x008fca00078e020d */
[----:B------:R1:W-:Y:S04]  /*18630*/  STL [R1+0x44], R13 ;  /* 0x0000440d01007387 */ /* 0x0003e80000100800 */
[----:B------:R1:W-:Y:S01]  /*18640*/  STL [R1+0x3c], R4 ;  /* 0x00003c0401007387 */ /* 0x0003e20000100800 */
[----:B------:R-:W-:Y:S05]  /*18650*/  BRA `(.L_x_393) ;  /* 0x0000005000007947 */ /* 0x000fea0003800000 */
.L_x_384:
[----:B------:R-:W-:Y:S01]  /*18660*/  MOV R0, c[0x0][0x53c] ;  /* 0x00014f0000007a02 */ /* 0x000fe20000000f00 */
[----:B------:R2:W-:Y:S04]  /*18670*/  STL [R1+0x38], R10 ;  /* 0x0000380a01007387 */ /* 0x0005e80000100800 */
[----:B------:R2:W-:Y:S04]  /*18680*/  STL [R1+0x3c], RZ ;  /* 0x00003cff01007387 */ /* 0x0005e80000100800 */
[----:B------:R2:W-:Y:S04]  /*18690*/  STL [R1+0x40], RZ ;  /* 0x000040ff01007387 */ /* 0x0005e80000100800 */
[----:B------:R2:W-:Y:S02]  /*186a0*/  STL [R1+0x44], R0 ;  /* 0x0000440001007387 */ /* 0x0005e40000100800 */
.L_x_393:
[----:B------:R-:W-:Y:S05]  /*186b0*/  BSYNC B1 ;  /* 0x0000000000017941 */ /* 0x000fea0003800000 */
.L_x_382:
        /* <DEDUP_REMOVED lines=9> */
.L_x_377:
[----:B--2---:R-:W2:Y:S02]  /*18750*/  LDL R0, [R1+0x44] ;  /* 0x0000440001007983 */ /* 0x004ea40000100800 */
[----:B--2---:R-:W-:-:S13]  /*18760*/  ISETP.GE.AND P0, PT, R0, c[0x0][0x53c], PT ;  /* 0x00014f0000007a0c */ /* 0x004fda0003f06270 */
[----:B-1----:R-:W-:Y:S01]  /*18770*/  @P0 CALL.REL.NOINC `(.L_x_394) ;  /* 0x0000001000000944 */ /* 0x002fe20003c00000 */
[----:B------:R-:W-:Y:S05]  /*18780*/  BRA `(.L_x_395) ;  /* 0xfffe8ae000007947 */ /* 0x000fea000383ffff */
.L_x_394:
[----:B------:R-:W-:Y:S05]  /*18790*/  EXIT ;  /* 0x000000000000794d */ /* 0x000fea0003800000 */
.L_x_236:
[----:B------:R-:W-:Y:S01]  /*187a0*/  IMAD.MOV.U32 R0, RZ, RZ, R5 ;  /* 0x000000ffff007224 */ /* 0x000fe200078e0005 */
[----:B------:R-:W-:Y:S02]  /*187b0*/  MOV R2, 0x1 ;  /* 0x0000000100027802 */ /* 0x000fe40000000f00 */
[----:B------:R-:W-:Y:S02]  /*187c0*/  MOV R3, 0x187e0 ;  /* 0x000187e000037802 */ /* 0x000fe40000000f00 */
[----:B------:R-:W-:Y:S05]  /*187d0*/  CALL.REL.NOINC `($__internal_8_$__cuda_sm70_shflsync_up_p) ;  /* 0x0000138000007944 */ /* 0x000fea0003c00000 */
[----:B------:R-:W-:Y:S01]  /*187e0*/  MOV R0, R4 ;  /* 0x0000000400007202 */ /* 0x000fe20000000f00 */
[----:B------:R-:W-:Y:S05]  /*187f0*/  BRA `(.L_x_396) ;  /* 0xfffe7c8000007947 */ /* 0x000fea000383ffff */
.L_x_237:
[----:B------:R-:W-:Y:S01]  /*18800*/  IMAD.MOV.U32 R0, RZ, RZ, R5 ;  /* 0x000000ffff007224 */ /* 0x000fe200078e0005 */
[----:B------:R-:W-:Y:S02]  /*18810*/  MOV R2, 0x2 ;  /* 0x0000000200027802 */ /* 0x000fe40000000f00 */
[----:B------:R-:W-:Y:S02]  /*18820*/  MOV R3, 0x18840 ;  /* 0x0001884000037802 */ /* 0x000fe40000000f00 */
[----:B------:R-:W-:Y:S05]  /*18830*/  CALL.REL.NOINC `($__internal_8_$__cuda_sm70_shflsync_up_p) ;  /* 0x0000132000007944 */ /* 0x000fea0003c00000 */
[----:B------:R-:W-:Y:S01]  /*18840*/  SEL R0, R4, RZ, P4 ;  /* 0x000000ff04007207 */ /* 0x000fe20002000000 */
[----:B------:R-:W-:Y:S01]  /*18850*/  IMAD.MOV.U32 R2, RZ, RZ, 0x4 ;  /* 0x00000004ff027424 */ /* 0x000fe200078e00ff */
[----:B------:R-:W-:-:S03]  /*18860*/  MOV R3, 0x18890 ;  /* 0x0001889000037802 */ /* 0x000fc60000000f00 */
[----:B------:R-:W-:Y:S02]  /*18870*/  IMAD.IADD R0, R5, 0x1, R0 ;  /* 0x0000000105007824 */ /* 0x000fe400078e0200 */
        /* <DEDUP_REMOVED lines=14> */
[----:B------:R-:W-:Y:S01]  /*18960*/  IMAD.IADD R4, R0, 0x1, R4 ;  /* 0x0000000100047824 */ /* 0x000fe200078e0204 */
[----:B------:R-:W-:-:S03]  /*18970*/  MOV R0, 0x1f ;  /* 0x0000001f00007802 */ /* 0x000fc60000000f00 */
[----:B------:R-:W-:Y:S02]  /*18980*/  IMAD.MOV.U32 R9, RZ, RZ, R4 ;  /* 0x000000ffff097224 */ /* 0x000fe400078e0004 */
[----:B------:R-:W-:Y:S05]  /*18990*/  CALL.REL.NOINC `($__internal_7_$__cuda_sm70_shflsync_idx_p) ;  /* 0x0000117000007944 */ /* 0x000fea0003c00000 */
[----:B------:R-:W-:Y:S05]  /*189a0*/  BRA `(.L_x_397) ;  /* 0xfffe7bd000007947 */ /* 0x000fea000383ffff */
.L_x_239:
[----:B------:R-:W-:Y:S02]  /*189b0*/  SEL R0, RZ, 0x1, P0 ;  /* 0x00000001ff007807 */ /* 0x000fe40000000000 */
[----:B------:R-:W-:Y:S02]  /*189c0*/  MOV R2, 0x189e0 ;  /* 0x000189e000027802 */ /* 0x000fe40000000f00 */
[----:B------:R-:W-:Y:S05]  /*189d0*/  CALL.REL.NOINC `($__internal_9_$__cuda_sm70_votesync_ballot) ;  /* 0x000011f000007944 */ /* 0x000fea0003c00000 */
[----:B------:R-:W-:Y:S01]  /*189e0*/  MOV R5, R0 ;  /* 0x0000000000057202 */ /* 0x000fe20000000f00 */
[----:B------:R-:W-:Y:S05]  /*189f0*/  BRA `(.L_x_398) ;  /* 0xfffe7c1000007947 */ /* 0x000fea000383ffff */
.L_x_240:
[----:B------:R-:W-:Y:S01]  /*18a00*/  IMAD.MOV.U32 R9, RZ, RZ, R8 ;  /* 0x000000ffff097224 */ /* 0x000fe200078e0008 */
[----:B--2---:R-:W-:Y:S01]  /*18a10*/  MOV R3, R14 ;  /* 0x0000000e00037202 */ /* 0x004fe20000000f00 */
[----:B------:R-:W-:Y:S01]  /*18a20*/  IMAD.MOV.U32 R0, RZ, RZ, 0x1f ;  /* 0x0000001fff007424 */ /* 0x000fe200078e00ff */
[----:B------:R-:W-:Y:S02]  /*18a30*/  MOV R2, 0x18a50 ;  /* 0x00018a5000027802 */ /* 0x000fe40000000f00 */
[----:B-1----:R-:W-:Y:S05]  /*18a40*/  CALL.REL.NOINC `($__internal_7_$__cuda_sm70_shflsync_idx_p) ;  /* 0x000010c000007944 */ /* 0x002fea0003c00000 */
[----:B------:R-:W-:Y:S01]  /*18a50*/  IMAD.MOV.U32 R12, RZ, RZ, R0 ;  /* 0x000000ffff0c7224 */ /* 0x000fe200078e0000 */
[----:B------:R-:W-:Y:S01]  /*18a60*/  MOV R9, R7 ;  /* 0x0000000700097202 */ /* 0x000fe20000000f00 */
[----:B------:R-:W-:Y:S01]  /*18a70*/  IMAD.MOV.U32 R6, RZ, RZ, RZ ;  /* 0x000000ffff067224 */ /* 0x000fe200078e00ff */
[----:B------:R-:W-:Y:S01]  /*18a80*/  MOV R3, R14 ;  /* 0x0000000e00037202 */ /* 0x000fe20000000f00 */
[----:B------:R-:W-:Y:S01]  /*18a90*/  IMAD.MOV.U32 R0, RZ, RZ, 0x1f ;  /* 0x0000001fff007424 */ /* 0x000fe200078e00ff */
[----:B------:R-:W-:-:S02]  /*18aa0*/  MOV R2, 0x18ac0 ;  /* 0x00018ac000027802 */ /* 0x000fc40000000f00 */
[----:B------:R-:W-:Y:S05]  /*18ab0*/  CALL.REL.NOINC `($__internal_7_$__cuda_sm70_shflsync_idx_p) ;  /* 0x0000105000007944 */ /* 0x000fea0003c00000 */
[----:B------:R-:W-:Y:S01]  /*18ac0*/  MOV R11, R0 ;  /* 0x00000000000b7202 */ /* 0x000fe20000000f00 */
[----:B------:R-:W-:Y:S05]  /*18ad0*/  BRA `(.L_x_399) ;  /* 0xfffe7b8000007947 */ /* 0x000fea000383ffff */
.L_x_243:
[----:B------:R-:W-:Y:S01]  /*18ae0*/  IMAD.MOV.U32 R9, RZ, RZ, R4 ;  /* 0x000000ffff097224 */ /* 0x000fe200078e0004 */
[----:B------:R-:W-:-:S02]  /*18af0*/  MOV R0, 0x1f ;  /* 0x0000001f00007802 */ /* 0x000fc40000000f00 */
[----:B------:R-:W-:Y:S02]  /*18b00*/  MOV R2, 0x18b20 ;  /* 0x00018b2000027802 */ /* 0x000fe40000000f00 */
[----:B-1234-:R-:W-:Y:S05]  /*18b10*/  CALL.REL.NOINC `($__internal_7_$__cuda_sm70_shflsync_idx_p) ;  /* 0x00000ff000007944 */ /* 0x01efea0003c00000 */
[----:B------:R-:W-:Y:S01]  /*18b20*/  MOV R6, R0 ;  /* 0x0000000000067202 */ /* 0x000fe20000000f00 */
[----:B------:R-:W-:Y:S05]  /*18b30*/  BRA `(.L_x_242) ;  /* 0xfffe7b8000007947 */ /* 0x000fea000383ffff */
.L_x_337:
[----:B-12---:R1:W5:Y:S01]  /*18b40*/  LDL R2, [R1+0x10] ;  /* 0x0000100001027983 */ /* 0x0063620000100800 */
[----:B------:R-:W-:Y:S01]  /*18b50*/  IMAD.MOV.U32 R5, RZ, RZ, 0x2 ;  /* 0x00000002ff057424 */ /* 0x000fe200078e00ff */
[----:B------:R-:W-:Y:S01]  /*18b60*/  MOV R7, 0x1f ;  /* 0x0000001f00077802 */ /* 0x000fe20000000f00 */
[----:B------:R-:W-:Y:S01]  /*18b70*/  IMAD.MOV.U32 R6, RZ, RZ, -0x1 ;  /* 0xffffffffff067424 */ /* 0x000fe200078e00ff */
[----:B------:R-:W-:Y:S02]  /*18b80*/  MOV R4, 0x18ba0 ;  /* 0x00018ba000047802 */ /* 0x000fe40000000f00 */
[----:B-1---5:R-:W-:Y:S05]  /*18b90*/  CALL.REL.NOINC `($__internal_6_$__cuda_sm70_shflsync_bfly_p) ;  /* 0x00000f3000007944 */ /* 0x022fea0003c00000 */
[----:B------:R-:W2:Y:S01]  /*18ba0*/  LDL.LU R0, [R1+0x10] ;  /* 0x0000100001007983 */ /* 0x000ea20000300800 */
[----:B------:R-:W-:Y:S02]  /*18bb0*/  MOV R5, 0x1 ;  /* 0x0000000100057802 */ /* 0x000fe40000000f00 */
[----:B------:R-:W-:Y:S01]  /*18bc0*/  MOV R4, 0x18c00 ;  /* 0x00018c0000047802 */ /* 0x000fe20000000f00 */
[----:B--2---:R-:W-:-:S05]  /*18bd0*/  FADD.FTZ R3, R0, R2 ;  /* 0x0000000200037221 */ /* 0x004fca0000010000 */
[----:B------:R-:W-:Y:S02]  /*18be0*/  MOV R2, R3 ;  /* 0x0000000300027202 */ /* 0x000fe40000000f00 */
[----:B------:R-:W-:Y:S05]  /*18bf0*/  CALL.REL.NOINC `($__internal_6_$__cuda_sm70_shflsync_bfly_p) ;  /* 0x00000ed000007944 */ /* 0x000fea0003c00000 */
[----:B------:R-:W-:Y:S02]  /*18c00*/  FADD.FTZ R0, R3, R2 ;  /* 0x0000000203007221 */ /* 0x000fe40000010000 */
[----:B------:R1:W5:Y:S01]  /*18c10*/  LDL R2, [R1+0x14] ;  /* 0x0000140001027983 */ /* 0x0003620000100800 */
[----:B------:R-:W-:Y:S02]  /*18c20*/  MOV R5, 0x2 ;  /* 0x0000000200057802 */ /* 0x000fe40000000f00 */
        /* <DEDUP_REMOVED lines=8> */
[----:B------:R-:W-:Y:S01]  /*18cb0*/  MOV R4, R2 ;  /* 0x0000000200047202 */ /* 0x000fe20000000f00 */
[----:B------:R-:W-:Y:S05]  /*18cc0*/  BRA `(.L_x_400) ;  /* 0xffffbbb000007947 */ /* 0x000fea000383ffff */
.L_x_344:
[----:B--234-:R-:W-:Y:S01]  /*18cd0*/  IMAD.MOV.U32 R9, RZ, RZ, R7 ;  /* 0x000000ffff097224 */ /* 0x01cfe200078e0007 */
[----:B------:R-:W-:Y:S01]  /*18ce0*/  MOV R3, RZ ;  /* 0x000000ff00037202 */ /* 0x000fe20000000f00 */
[----:B------:R-:W-:Y:S01]  /*18cf0*/  IMAD.MOV.U32 R0, RZ, RZ, 0x181f ;  /* 0x0000181fff007424 */ /* 0x000fe200078e00ff */
[----:B------:R-:W-:Y:S02]  /*18d00*/  MOV R2, 0x18d20 ;  /* 0x00018d2000027802 */ /* 0x000fe40000000f00 */
[----:B-1----:R-:W-:Y:S05]  /*18d10*/  CALL.REL.NOINC `($__internal_7_$__cuda_sm70_shflsync_idx_p) ;  /* 0x00000df000007944 */ /* 0x002fea0003c00000 */
[----:B------:R-:W-:Y:S01]  /*18d20*/  MOV R8, R0 ;  /* 0x0000000000087202 */ /* 0x000fe20000000f00 */
[----:B------:R-:W-:Y:S05]  /*18d30*/  BRA `(.L_x_401) ;  /* 0xffffd14000007947 */ /* 0x000fea000383ffff */
.L_x_345:
[----:B------:R-:W-:Y:S01]  /*18d40*/  IMAD.MOV.U32 R9, RZ, RZ, R10 ;  /* 0x000000ffff097224 */ /* 0x000fe200078e000a */
[----:B------:R-:W-:Y:S01]  /*18d50*/  MOV R3, RZ ;  /* 0x000000ff00037202 */ /* 0x000fe20000000f00 */
[----:B------:R-:W-:Y:S01]  /*18d60*/  IMAD.MOV.U32 R0, RZ, RZ, 0x181f ;  /* 0x0000181fff007424 */ /* 0x000fe200078e00ff */
[----:B------:R-:W-:Y:S02]  /*18d70*/  MOV R2, 0x18d90 ;  /* 0x00018d9000027802 */ /* 0x000fe40000000f00 */
[----:B-123--:R-:W-:Y:S05]  /*18d80*/  CALL.REL.NOINC `($__internal_7_$__cuda_sm70_shflsync_idx_p) ;  /* 0x00000d8000007944 */ /* 0x00efea0003c00000 */
[----:B------:R-:W-:Y:S05]  /*18d90*/  BRA `(.L_x_402) ;  /* 0xffffd10000007947 */ /* 0x000fea000383ffff */
.L_x_348:
[----:B------:R-:W-:Y:S01]  /*18da0*/  IMAD.MOV.U32 R9, RZ, RZ, R7 ;  /* 0x000000ffff097224 */ /* 0x000fe200078e0007 */
[----:B--2---:R-:W-:Y:S01]  /*18db0*/  MOV R3, 0x1 ;  /* 0x0000000100037802 */ /* 0x004fe20000000f00 */
[----:B------:R-:W-:Y:S01]  /*18dc0*/  IMAD.MOV.U32 R0, RZ, RZ, 0x181f ;  /* 0x0000181fff007424 */ /* 0x000fe200078e00ff */
[----:B------:R-:W-:-:S02]  /*18dd0*/  MOV R2, 0x18df0 ;  /* 0x00018df000027802 */ /* 0x000fc40000000f00 */
[----:B-1-34-:R-:W-:Y:S05]  /*18de0*/  CALL.REL.NOINC `($__internal_7_$__cuda_sm70_shflsync_idx_p) ;  /* 0x00000d2000007944 */ /* 0x01afea0003c00000 */
[----:B------:R-:W-:Y:S01]  /*18df0*/  IMAD.MOV.U32 R8, RZ, RZ, R0 ;  /* 0x000000ffff087224 */ /* 0x000fe200078e0000 */
[----:B------:R-:W-:Y:S01]  /*18e00*/  MOV R3, 0x1 ;  /* 0x0000000100037802 */ /* 0x000fe20000000f00 */
[----:B------:R-:W-:Y:S01]  /*18e10*/  IMAD.MOV.U32 R9, RZ, RZ, R10 ;  /* 0x000000ffff097224 */ /* 0x000fe200078e000a */
[----:B------:R-:W-:-:S02]  /*18e20*/  MOV R0, 0x181f ;  /* 0x0000181f00007802 */ /* 0x000fc40000000f00 */
[----:B------:R-:W-:Y:S02]  /*18e30*/  MOV R2, 0x18e50 ;  /* 0x00018e5000027802 */ /* 0x000fe40000000f00 */
[----:B------:R-:W-:Y:S05]  /*18e40*/  CALL.REL.NOINC `($__internal_7_$__cuda_sm70_shflsync_idx_p) ;  /* 0x00000cc000007944 */ /* 0x000fea0003c00000 */
[----:B------:R-:W-:Y:S05]  /*18e50*/  BRA `(.L_x_403) ;  /* 0xffffd13000007947 */ /* 0x000fea000383ffff */
.L_x_351:
[----:B------:R-:W-:Y:S01]  /*18e60*/  IMAD.MOV.U32 R9, RZ, RZ, R7 ;  /* 0x000000ffff097224 */ /* 0x000fe200078e0007 */
[----:B-1----:R-:W-:Y:S01]  /*18e70*/  MOV R3, 0x2 ;  /* 0x0000000200037802 */ /* 0x002fe20000000f00 */
[----:B--2---:R-:W-:Y:S01]  /*18e80*/  IMAD.MOV.U32 R0, RZ, RZ, 0x181f ;  /* 0x0000181fff007424 */ /* 0x004fe200078e00ff */
[----:B------:R-:W-:Y:S02]  /*18e90*/  MOV R2, 0x18eb0 ;  /* 0x00018eb000027802 */ /* 0x000fe40000000f00 */
[----:B---34-:R-:W-:Y:S05]  /*18ea0*/  CALL.REL.NOINC `($__internal_7_$__cuda_sm70_shflsync_idx_p) ;  /* 0x00000c6000007944 */ /* 0x018fea0003c00000 */
[----:B------:R-:W-:Y:S01]  /*18eb0*/  MOV R8, R0 ;  /* 0x0000000000087202 */ /* 0x000fe20000000f00 */
[----:B------:R-:W-:Y:S05]  /*18ec0*/  BRA `(.L_x_404) ;  /* 0xffffd1b000007947 */ /* 0x000fea000383ffff */
.L_x_352:
[----:B------:R-:W-:Y:S01]  /*18ed0*/  IMAD.MOV.U32 R9, RZ, RZ, R10 ;  /* 0x000000ffff097224 */ /* 0x000fe200078e000a */
[----:B-1----:R-:W-:Y:S01]  /*18ee0*/  MOV R3, 0x2 ;  /* 0x0000000200037802 */ /* 0x002fe20000000f00 */
[----:B--2---:R-:W-:Y:S01]  /*18ef0*/  IMAD.MOV.U32 R0, RZ, RZ, 0x181f ;  /* 0x0000181fff007424 */ /* 0x004fe200078e00ff */
[----:B------:R-:W-:Y:S02]  /*18f00*/  MOV R2, 0x18f20 ;  /* 0x00018f2000027802 */ /* 0x000fe40000000f00 */
[----:B---34-:R-:W-:Y:S05]  /*18f10*/  CALL.REL.NOINC `($__internal_7_$__cuda_sm70_shflsync_idx_p) ;  /* 0x00000bf000007944 */ /* 0x018fea0003c00000 */
[----:B------:R-:W-:Y:S05]  /*18f20*/  BRA `(.L_x_405) ;  /* 0xffffd17000007947 */ /* 0x000fea000383ffff */
.L_x_355:
[----:B------:R-:W-:Y:S01]  /*18f30*/  IMAD.MOV.U32 R9, RZ, RZ, R7 ;  /* 0x000000ffff097224 */ /* 0x000fe200078e0007 */
[----:B-1----:R-:W-:Y:S01]  /*18f40*/  MOV R3, 0x3 ;  /* 0x0000000300037802 */ /* 0x002fe20000000f00 */
[----:B----4-:R-:W-:Y:S01]  /*18f50*/  IMAD.MOV.U32 R0, RZ, RZ, 0x181f ;  /* 0x0000181fff007424 */ /* 0x010fe200078e00ff */
[----:B------:R-:W-:-:S02]  /*18f60*/  MOV R2, 0x18f80 ;  /* 0x00018f8000027802 */ /* 0x000fc40000000f00 */
[----:B--23--:R-:W-:Y:S05]  /*18f70*/  CALL.REL.NOINC `($__internal_7_$__cuda_sm70_shflsync_idx_p) ;  /* 0x00000b9000007944 */ /* 0x00cfea0003c00000 */
[----:B------:R-:W-:Y:S01]  /*18f80*/  IMAD.MOV.U32 R7, RZ, RZ, R0 ;  /* 0x000000ffff077224 */ /* 0x000fe200078e0000 */
[----:B------:R-:W-:Y:S01]  /*18f90*/  MOV R3, 0x3 ;  /* 0x0000000300037802 */ /* 0x000fe20000000f00 */
[----:B------:R-:W-:Y:S01]  /*18fa0*/  IMAD.MOV.U32 R9, RZ, RZ, R10 ;  /* 0x000000ffff097224 */ /* 0x000fe200078e000a */
[----:B------:R-:W-:-:S02]  /*18fb0*/  MOV R0, 0x181f ;  /* 0x0000181f00007802 */ /* 0x000fc40000000f00 */
[----:B------:R-:W-:Y:S02]  /*18fc0*/  MOV R2, 0x18fe0 ;  /* 0x00018fe000027802 */ /* 0x000fe40000000f00 */
[----:B------:R-:W-:Y:S05]  /*18fd0*/  CALL.REL.NOINC `($__internal_7_$__cuda_sm70_shflsync_idx_p) ;  /* 0x00000b3000007944 */ /* 0x000fea0003c00000 */
[----:B------:R-:W-:Y:S05]  /*18fe0*/  BRA `(.L_x_406) ;  /* 0xffffd1b000007947 */ /* 0x000fea000383ffff */
.L_x_357:
[----:B------:R-:W-:Y:S01]  /*18ff0*/  IMAD.MOV.U32 R9, RZ, RZ, R14 ;  /* 0x000000ffff097224 */ /* 0x000fe200078e000e */
[----:B------:R-:W-:Y:S01]  /*19000*/  MOV R3, RZ ;  /* 0x000000ff00037202 */ /* 0x000fe20000000f00 */
[----:B------:R-:W-:Y:S01]  /*19010*/  IMAD.MOV.U32 R0, RZ, RZ, 0x1c1f ;  /* 0x00001c1fff007424 */ /* 0x000fe200078e00ff */
[----:B------:R-:W-:Y:S02]  /*19020*/  MOV R2, 0x19040 ;  /* 0x0001904000027802 */ /* 0x000fe40000000f00 */
[----:B------:R-:W-:Y:S05]  /*19030*/  CALL.REL.NOINC `($__internal_7_$__cuda_sm70_shflsync_idx_p) ;  /* 0x00000ad000007944 */ /* 0x000fea0003c00000 */
[----:B------:R-:W-:Y:S01]  /*19040*/  MOV R5, R0 ;  /* 0x0000000000057202 */ /* 0x000fe20000000f00 */
[----:B------:R-:W-:Y:S05]  /*19050*/  BRA `(.L_x_407) ;  /* 0xffffd43000007947 */ /* 0x000fea000383ffff */
.L_x_358:
[----:B------:R-:W-:Y:S01]  /*19060*/  IMAD.MOV.U32 R9, RZ, RZ, R28 ;  /* 0x000000ffff097224 */ /* 0x000fe200078e001c */
[----:B------:R-:W-:Y:S01]  /*19070*/  MOV R3, RZ ;  /* 0x000000ff00037202 */ /* 0x000fe20000000f00 */
[----:B------:R-:W-:Y:S01]  /*19080*/  IMAD.MOV.U32 R0, RZ, RZ, 0x1c1f ;  /* 0x00001c1fff007424 */ /* 0x000fe200078e00ff */
[----:B------:R-:W-:Y:S02]  /*19090*/  MOV R2, 0x190b0 ;  /* 0x000190b000027802 */ /* 0x000fe40000000f00 */
[----:B-12---:R-:W-:Y:S05]  /*190a0*/  CALL.REL.NOINC `($__internal_7_$__cuda_sm70_shflsync_idx_p) ;  /* 0x00000a6000007944 */ /* 0x006fea0003c00000 */
[----:B------:R-:W-:Y:S05]  /*190b0*/  BRA `(.L_x_408) ;  /* 0xffffd3f000007947 */ /* 0x000fea000383ffff */
.L_x_361:
[----:B----4-:R-:W-:Y:S01]  /*190c0*/  IMAD.MOV.U32 R9, RZ, RZ, R14 ;  /* 0x000000ffff097224 */ /* 0x010fe200078e000e */
[----:B------:R-:W-:Y:S01]  /*190d0*/  MOV R3, 0x1 ;  /* 0x0000000100037802 */ /* 0x000fe20000000f00 */
[----:B------:R-:W-:Y:S01]  /*190e0*/  IMAD.MOV.U32 R0, RZ, RZ, 0x1c1f ;  /* 0x00001c1fff007424 */ /* 0x000fe200078e00ff */
[----:B------:R-:W-:-:S02]  /*190f0*/  MOV R2, 0x19110 ;  /* 0x0001911000027802 */ /* 0x000fc40000000f00 */
[----:B-123--:R-:W-:Y:S05]  /*19100*/  CALL.REL.NOINC `($__internal_7_$__cuda_sm70_shflsync_idx_p) ;  /* 0x00000a0000007944 */ /* 0x00efea0003c00000 */
[----:B------:R-:W-:Y:S01]  /*19110*/  IMAD.MOV.U32 R5, RZ, RZ, R0 ;  /* 0x000000ffff057224 */ /* 0x000fe200078e0000 */
[----:B------:R-:W-:Y:S01]  /*19120*/  MOV R3, 0x1 ;  /* 0x0000000100037802 */ /* 0x000fe20000000f00 */
[----:B------:R-:W-:Y:S01]  /*19130*/  IMAD.MOV.U32 R9, RZ, RZ, R28 ;  /* 0x000000ffff097224 */ /* 0x000fe200078e001c */
[----:B------:R-:W-:-:S02]  /*19140*/  MOV R0, 0x1c1f ;  /* 0x00001c1f00007802 */ /* 0x000fc40000000f00 */
[----:B------:R-:W-:Y:S02]  /*19150*/  MOV R2, 0x19170 ;  /* 0x0001917000027802 */ /* 0x000fe40000000f00 */
[----:B------:R-:W-:Y:S05]  /*19160*/  CALL.REL.NOINC `($__internal_7_$__cuda_sm70_shflsync_idx_p) ;  /* 0x000009a000007944 */ /* 0x000fea0003c00000 */
[----:B------:R-:W-:Y:S05]  /*19170*/  BRA `(.L_x_409) ;  /* 0xffffd9b000007947 */ /* 0x000fea000383ffff */
.L_x_365:
[----:B------:R-:W-:Y:S01]  /*19180*/  IMAD.MOV.U32 R9, RZ, RZ, R6 ;  /* 0x000000ffff097224 */ /* 0x000fe200078e0006 */
[----:B------:R-:W-:Y:S01]  /*19190*/  MOV R3, RZ ;  /* 0x000000ff00037202 */ /* 0x000fe20000000f00 */
[----:B------:R-:W-:Y:S01]  /*191a0*/  IMAD.MOV.U32 R0, RZ, RZ, 0x181f ;  /* 0x0000181fff007424 */ /* 0x000fe200078e00ff */
[----:B------:R-:W-:Y:S02]  /*191b0*/  MOV R2, 0x191d0 ;  /* 0x000191d000027802 */ /* 0x000fe40000000f00 */
[----:B------:R-:W-:Y:S05]  /*191c0*/  CALL.REL.NOINC `($__internal_7_$__cuda_sm70_shflsync_idx_p) ;  /* 0x0000094000007944 */ /* 0x000fea0003c00000 */
[----:B------:R-:W-:Y:S01]  /*191d0*/  MOV R11, R0 ;  /* 0x00000000000b7202 */ /* 0x000fe20000000f00 */
[----:B------:R-:W-:Y:S05]  /*191e0*/  BRA `(.L_x_410) ;  /* 0xffffe55000007947 */ /* 0x000fea000383ffff */
.L_x_366:
[----:B------:R-:W-:Y:S01]  /*191f0*/  IMAD.MOV.U32 R9, RZ, RZ, R10 ;  /* 0x000000ffff097224 */ /* 0x000fe200078e000a */
[----:B------:R-:W-:Y:S01]  /*19200*/  MOV R3, RZ ;  /* 0x000000ff00037202 */ /* 0x000fe20000000f00 */
[----:B------:R-:W-:Y:S01]  /*19210*/  IMAD.MOV.U32 R0, RZ, RZ, 0x181f ;  /* 0x0000181fff007424 */ /* 0x000fe200078e00ff */
[----:B------:R-:W-:Y:S02]  /*19220*/  MOV R2, 0x19240 ;  /* 0x0001924000027802 */ /* 0x000fe40000000f00 */
[----:B-12---:R-:W-:Y:S05]  /*19230*/  CALL.REL.NOINC `($__internal_7_$__cuda_sm70_shflsync_idx_p) ;  /* 0x000008d000007944 */ /* 0x006fea0003c00000 */
[----:B------:R-:W-:Y:S05]  /*19240*/  BRA `(.L_x_411) ;  /* 0xffffe51000007947 */ /* 0x000fea000383ffff */
.L_x_369:
[----:B------:R-:W-:Y:S01]  /*19250*/  IMAD.MOV.U32 R9, RZ, RZ, R6 ;  /* 0x000000ffff097224 */ /* 0x000fe200078e0006 */
[----:B--2---:R-:W-:Y:S01]  /*19260*/  MOV R3, 0x1 ;  /* 0x0000000100037802 */ /* 0x004fe20000000f00 */
[----:B----4-:R-:W-:Y:S01]  /*19270*/  IMAD.MOV.U32 R0, RZ, RZ, 0x181f ;  /* 0x0000181fff007424 */ /* 0x010fe200078e00ff */
[----:B------:R-:W-:-:S02]  /*19280*/  MOV R2, 0x192a0 ;  /* 0x000192a000027802 */ /* 0x000fc40000000f00 */
[----:B-1-3--:R-:W-:Y:S05]  /*19290*/  CALL.REL.NOINC `($__internal_7_$__cuda_sm70_shflsync_idx_p) ;  /* 0x0000087000007944 */ /* 0x00afea0003c00000 */
[----:B------:R-:W-:Y:S01]  /*192a0*/  IMAD.MOV.U32 R11, RZ, RZ, R0 ;  /* 0x000000ffff0b7224 */ /* 0x000fe200078e0000 */
[----:B------:R-:W-:Y:S01]  /*192b0*/  MOV R3, 0x1 ;  /* 0x0000000100037802 */ /* 0x000fe20000000f00 */
[----:B------:R-:W-:Y:S01]  /*192c0*/  IMAD.MOV.U32 R9, RZ, RZ, R10 ;  /* 0x000000ffff097224 */ /* 0x000fe200078e000a */
[----:B------:R-:W-:-:S02]  /*192d0*/  MOV R0, 0x181f ;  /* 0x0000181f00007802 */ /* 0x000fc40000000f00 */
[----:B------:R-:W-:Y:S02]  /*192e0*/  MOV R2, 0x19300 ;  /* 0x0001930000027802 */ /* 0x000fe40000000f00 */
[----:B------:R-:W-:Y:S05]  /*192f0*/  CALL.REL.NOINC `($__internal_7_$__cuda_sm70_shflsync_idx_p) ;  /* 0x0000081000007944 */ /* 0x000fea0003c00000 */
[----:B------:R-:W-:Y:S05]  /*19300*/  BRA `(.L_x_412) ;  /* 0xffffe55000007947 */ /* 0x000fea000383ffff */
.L_x_372:
[----:B------:R-:W-:Y:S01]  /*19310*/  IMAD.MOV.U32 R9, RZ, RZ, R6 ;  /* 0x000000ffff097224 */ /* 0x000fe200078e0006 */
[----:B-1----:R-:W-:Y:S01]  /*19320*/  MOV R3, 0x2 ;  /* 0x0000000200037802 */ /* 0x002fe20000000f00 */
[----:B----4-:R-:W-:Y:S01]  /*19330*/  IMAD.MOV.U32 R0, RZ, RZ, 0x181f ;  /* 0x0000181fff007424 */ /* 0x010fe200078e00ff */
[----:B------:R-:W-:Y:S02]  /*19340*/  MOV R2, 0x19360 ;  /* 0x0001936000027802 */ /* 0x000fe40000000f00 */
[----:B--23--:R-:W-:Y:S05]  /*19350*/  CALL.REL.NOINC `($__internal_7_$__cuda_sm70_shflsync_idx_p) ;  /* 0x000007b000007944 */ /* 0x00cfea0003c00000 */
[----:B------:R-:W-:Y:S01]  /*19360*/  MOV R11, R0 ;  /* 0x00000000000b7202 */ /* 0x000fe20000000f00 */
[----:B------:R-:W-:Y:S05]  /*19370*/  BRA `(.L_x_413) ;  /* 0xffffe5d000007947 */ /* 0x000fea000383ffff */
.L_x_373:
[----:B------:R-:W-:Y:S01]  /*19380*/  IMAD.MOV.U32 R9, RZ, RZ, R10 ;  /* 0x000000ffff097224 */ /* 0x000fe200078e000a */
[----:B------:R-:W-:Y:S01]  /*19390*/  MOV R3, 0x2 ;  /* 0x0000000200037802 */ /* 0x000fe20000000f00 */
[----:B----4-:R-:W-:Y:S01]  /*193a0*/  IMAD.MOV.U32 R0, RZ, RZ, 0x181f ;  /* 0x0000181fff007424 */ /* 0x010fe200078e00ff */
[----:B------:R-:W-:Y:S02]  /*193b0*/  MOV R2, 0x193d0 ;  /* 0x000193d000027802 */ /* 0x000fe40000000f00 */
[----:B-123--:R-:W-:Y:S05]  /*193c0*/  CALL.REL.NOINC `($__internal_7_$__cuda_sm70_shflsync_idx_p) ;  /* 0x0000074000007944 */ /* 0x00efea0003c00000 */
[----:B------:R-:W-:Y:S05]  /*193d0*/  BRA `(.L_x_414) ;  /* 0xffffe59000007947 */ /* 0x000fea000383ffff */
.L_x_376:
[----:B------:R-:W-:Y:S01]  /*193e0*/  IMAD.MOV.U32 R9, RZ, RZ, R6 ;  /* 0x000000ffff097224 */ /* 0x000fe200078e0006 */
[----:B-1----:R-:W-:Y:S01]  /*193f0*/  MOV R3, 0x3 ;  /* 0x0000000300037802 */ /* 0x002fe20000000f00 */
[----:B------:R-:W-:Y:S01]  /*19400*/  IMAD.MOV.U32 R0, RZ, RZ, 0x181f ;  /* 0x0000181fff007424 */ /* 0x000fe200078e00ff */
[----:B------:R-:W-:-:S02]  /*19410*/  MOV R2, 0x19430 ;  /* 0x0001943000027802 */ /* 0x000fc40000000f00 */
[----:B--234-:R-:W-:Y:S05]  /*19420*/  CALL.REL.NOINC `($__internal_7_$__cuda_sm70_shflsync_idx_p) ;  /* 0x000006e000007944 */ /* 0x01cfea0003c00000 */
[----:B------:R-:W-:Y:S01]  /*19430*/  IMAD.MOV.U32 R6, RZ, RZ, R0 ;  /* 0x000000ffff067224 */ /* 0x000fe200078e0000 */
[----:B------:R-:W-:Y:S01]  /*19440*/  MOV R3, 0x3 ;  /* 0x0000000300037802 */ /* 0x000fe20000000f00 */
[----:B------:R-:W-:Y:S01]  /*19450*/  IMAD.MOV.U32 R9, RZ, RZ, R10 ;  /* 0x000000ffff097224 */ /* 0x000fe200078e000a */
[----:B------:R-:W-:-:S02]  /*19460*/  MOV R0, 0x181f ;  /* 0x0000181f00007802 */ /* 0x000fc40000000f00 */
[----:B------:R-:W-:Y:S02]  /*19470*/  MOV R2, 0x19490 ;  /* 0x0001949000027802 */ /* 0x000fe40000000f00 */
[----:B------:R-:W-:Y:S05]  /*19480*/  CALL.REL.NOINC `($__internal_7_$__cuda_sm70_shflsync_idx_p) ;  /* 0x0000068000007944 */ /* 0x000fea0003c00000 */
[----:B------:R-:W-:Y:S05]  /*19490*/  BRA `(.L_x_415) ;  /* 0xffffe5d000007947 */ /* 0x000fea000383ffff */
.L_x_378:
[----:B------:R-:W-:Y:S01]  /*194a0*/  IMAD.MOV.U32 R9, RZ, RZ, R67 ;  /* 0x000000ffff097224 */ /* 0x000fe200078e0043 */
[----:B------:R-:W-:Y:S01]  /*194b0*/  MOV R3, RZ ;  /* 0x000000ff00037202 */ /* 0x000fe20000000f00 */
[----:B------:R-:W-:Y:S01]  /*194c0*/  IMAD.MOV.U32 R0, RZ, RZ, 0x1f ;  /* 0x0000001fff007424 */ /* 0x000fe200078e00ff */
[----:B------:R-:W-:Y:S02]  /*194d0*/  MOV R2, 0x194f0 ;  /* 0x000194f000027802 */ /* 0x000fe40000000f00 */
[----:B------:R-:W-:Y:S05]  /*194e0*/  CALL.REL.NOINC `($__internal_7_$__cuda_sm70_shflsync_idx_p) ;  /* 0x0000062000007944 */ /* 0x000fea0003c00000 */
[----:B------:R-:W-:Y:S01]  /*194f0*/  MOV R10, R0 ;  /* 0x00000000000a7202 */ /* 0x000fe20000000f00 */
[----:B------:R-:W-:Y:S05]  /*19500*/  BRA `(.L_x_416) ;  /* 0xffffe71000007947 */ /* 0x000fea000383ffff */
.L_x_379:
[----:B------:R-:W-:Y:S01]  /*19510*/  IMAD.MOV.U32 R9, RZ, RZ, R67 ;  /* 0x000000ffff097224 */ /* 0x000fe200078e0043 */
[----:B------:R-:W-:Y:S01]  /*19520*/  MOV R3, 0x1 ;  /* 0x0000000100037802 */ /* 0x000fe20000000f00 */
[----:B------:R-:W-:Y:S01]  /*19530*/  IMAD.MOV.U32 R0, RZ, RZ, 0x1f ;  /* 0x0000001fff007424 */ /* 0x000fe200078e00ff */
[----:B------:R-:W-:Y:S02]  /*19540*/  MOV R2, 0x19560 ;  /* 0x0001956000027802 */ /* 0x000fe40000000f00 */
[----:B-12---:R-:W-:Y:S05]  /*19550*/  CALL.REL.NOINC `($__internal_7_$__cuda_sm70_shflsync_idx_p) ;  /* 0x000005b000007944 */ /* 0x006fea0003c00000 */
[----:B------:R-:W-:Y:S01]  /*19560*/  MOV R8, R0 ;  /* 0x0000000000087202 */ /* 0x000fe20000000f00 */
[----:B------:R-:W-:Y:S05]  /*19570*/  BRA `(.L_x_417) ;  /* 0xffffe6c000007947 */ /* 0x000fea000383ffff */
.L_x_380:
[----:B------:R-:W-:Y:S02]  /*19580*/  MOV R2, 0x1 ;  /* 0x0000000100027802 */ /* 0x000fe40000000f00 */
[----:B------:R-:W-:-:S02]  /*19590*/  MOV R3, 0x195b0 ;  /* 0x000195b000037802 */ /* 0x000fc40000000f00 */
[----:B-1234-:R-:W-:Y:S05]  /*195a0*/  CALL.REL.NOINC `($__internal_8_$__cuda_sm70_shflsync_up_p) ;  /* 0x000005b000007944 */ /* 0x01efea0003c00000 */
[----:B------:R-:W-:Y:S05]  /*195b0*/  BRA `(.L_x_418) ;  /* 0xffffe7b000007947 */ /* 0x000fea000383ffff */
.L_x_381:
[----:B------:R-:W-:Y:S02]  /*195c0*/  MOV R2, 0x2 ;  /* 0x0000000200027802 */ /* 0x000fe40000000f00 */
[----:B------:R-:W-:-:S02]  /*195d0*/  MOV R3, 0x195f0 ;  /* 0x000195f000037802 */ /* 0x000fc40000000f00 */
[----:B--2-4-:R-:W-:Y:S05]  /*195e0*/  CALL.REL.NOINC `($__internal_8_$__cuda_sm70_shflsync_up_p) ;  /* 0x0000057000007944 */ /* 0x014fea0003c00000 */
        /* <DEDUP_REMOVED lines=23> */
.L_x_385:
[----:B------:R-:W-:Y:S02]  /*19760*/  MOV R2, 0x1 ;  /* 0x0000000100027802 */ /* 0x000fe40000000f00 */
[----:B------:R-:W-:Y:S02]  /*19770*/  MOV R3, 0x19790 ;  /* 0x0001979000037802 */ /* 0x000fe40000000f00 */
[----:B------:R-:W-:Y:S05]  /*19780*/  CALL.REL.NOINC `($__internal_8_$__cuda_sm70_shflsync_up_p) ;  /* 0x000003d000007944 */ /* 0x000fea0003c00000 */
[----:B------:R-:W-:Y:S01]  /*19790*/  MOV R2, R4 ;  /* 0x0000000400027202 */ /* 0x000fe20000000f00 */
[----:B------:R-:W-:Y:S05]  /*197a0*/  BRA `(.L_x_420) ;  /* 0xffffe82000007947 */ /* 0x000fea000383ffff */
.L_x_386:
        /* <DEDUP_REMOVED lines=26> */
.L_x_388:
[----:B------:R-:W-:Y:S02]  /*19950*/  SEL R0, RZ, 0x1, P0 ;  /* 0x00000001ff007807 */ /* 0x000fe40000000000 */
[----:B------:R-:W-:Y:S02]  /*19960*/  MOV R2, 0x19980 ;  /* 0x0001998000027802 */ /* 0x000fe40000000f00 */
[----:B-1----:R-:W-:Y:S05]  /*19970*/  CALL.REL.NOINC `($__internal_9_$__cuda_sm70_votesync_ballot) ;  /* 0x0000025000007944 */ /* 0x002fea0003c00000 */
[----:B------:R-:W-:Y:S01]  /*19980*/  MOV R5, R0 ;  /* 0x0000000000057202 */ /* 0x000fe20000000f00 */
[----:B------:R-:W-:Y:S05]  /*19990*/  BRA `(.L_x_422) ;  /* 0xffffe7c000007947 */ /* 0x000fea000383ffff */
.L_x_389:
[----:B------:R-:W-:Y:S01]  /*199a0*/  IMAD.MOV.U32 R9, RZ, RZ, R6 ;  /* 0x000000ffff097224 */ /* 0x000fe200078e0006 */
[----:B---3--:R-:W-:Y:S01]  /*199b0*/  MOV R3, R12 ;  /* 0x0000000c00037202 */ /* 0x008fe20000000f00 */
[----:B------:R-:W-:Y:S01]  /*199c0*/  IMAD.MOV.U32 R0, RZ, RZ, 0x1f ;  /* 0x0000001fff007424 */ /* 0x000fe200078e00ff */
[----:B------:R-:W-:Y:S02]  /*199d0*/  MOV R2, 0x199f0 ;  /* 0x000199f000027802 */ /* 0x000fe40000000f00 */
[----:B-12---:R-:W-:Y:S05]  /*199e0*/  CALL.REL.NOINC `($__internal_7_$__cuda_sm70_shflsync_idx_p) ;  /* 0x0000012000007944 */ /* 0x006fea0003c00000 */
[----:B------:R-:W-:Y:S01]  /*199f0*/  IMAD.MOV.U32 R8, RZ, RZ, R0 ;  /* 0x000000ffff087224 */ /* 0x000fe200078e0000 */
[----:B------:R-:W-:Y:S01]  /*19a00*/  MOV R3, R12 ;  /* 0x0000000c00037202 */ /* 0x000fe20000000f00 */
[----:B------:R-:W-:Y:S01]  /*19a10*/  IMAD.MOV.U32 R9, RZ, RZ, R7 ;  /* 0x000000ffff097224 */ /* 0x000fe200078e0007 */
[----:B------:R-:W-:Y:S02]  /*19a20*/  MOV R0, 0x1f ;  /* 0x0000001f00007802 */ /* 0x000fe40000000f00 */
[----:B------:R-:W-:-:S02]  /*19a30*/  MOV R2, 0x19a50 ;  /* 0x00019a5000027802 */ /* 0x000fc40000000f00 */
[----:B------:R-:W-:Y:S05]  /*19a40*/  CALL.REL.NOINC `($__internal_7_$__cuda_sm70_shflsync_idx_p) ;  /* 0x000000c000007944 */ /* 0x000fea0003c00000 */
[----:B------:R-:W-:Y:S01]  /*19a50*/  MOV R7, R0 ;  /* 0x0000000000077202 */ /* 0x000fe20000000f00 */
[----:B------:R-:W-:Y:S05]  /*19a60*/  BRA `(.L_x_423) ;  /* 0xffffe73000007947 */ /* 0x000fea000383ffff */
.L_x_392:
[----:B------:R-:W-:Y:S01]  /*19a70*/  IMAD.MOV.U32 R9, RZ, RZ, R4 ;  /* 0x000000ffff097224 */ /* 0x000fe200078e0004 */
[----:B------:R-:W-:-:S02]  /*19a80*/  MOV R0, 0x1f ;  /* 0x0000001f00007802 */ /* 0x000fc40000000f00 */
[----:B------:R-:W-:Y:S02]  /*19a90*/  MOV R2, 0x19ab0 ;  /* 0x00019ab000027802 */ /* 0x000fe40000000f00 */
[----:B-1234-:R-:W-:Y:S05]  /*19aa0*/  CALL.REL.NOINC `($__internal_7_$__cuda_sm70_shflsync_idx_p) ;  /* 0x0000006000007944 */ /* 0x01efea0003c00000 */
[----:B------:R-:W-:Y:S01]  /*19ab0*/  MOV R13, R0 ;  /* 0x00000000000d7202 */ /* 0x000fe20000000f00 */
[----:B------:R-:W-:Y:S05]  /*19ac0*/  BRA `(.L_x_391) ;  /* 0xffffe73000007947 */ /* 0x000fea000383ffff */
        .weak           $__internal_6_$__cuda_sm70_shflsync_bfly_p
        .type           $__internal_6_$__cuda_sm70_shflsync_bfly_p,@function
        .size           $__internal_6_$__cuda_sm70_shflsync_bfly_p,($__internal_7_$__cuda_sm70_shflsync_idx_p - $__internal_6_$__cuda_sm70_shflsync_bfly_p)
$__internal_6_$__cuda_sm70_shflsync_bfly_p:
[----:B------:R-:W-:Y:S04]  /*19ad0*/  WARPSYNC R6 ;  /* 0x0000000600007348 */ /* 0x000fe80003800000 */
[----:B------:R1:W2:Y:S02]  /*19ae0*/  SHFL.BFLY PT, R2, R2, R5, R7 ;  /* 0x0c00000502027389 */ /* 0x0002a400000e0007 */
[----:B-1----:R-:W-:-:S04]  /*19af0*/  MOV R5, 0x0 ;  /* 0x0000000000057802 */ /* 0x002fc80000000f00 */
[----:B--2---:R-:W-:Y:S05]  /*19b00*/  RET.REL.NODEC R4 `(_ZN7cutlass13device_kernelIN5flash19enable_sm80_to_sm89INS1_16FlashAttnFwdSm80INS1_25CollectiveMainloopFwdSm80ILi8ELi1ELb1EN4cute5tupleIJNS5_1CILi128EEENS7_ILi112EEES8_EEELi128ENS_6half_tEfNS_4arch4Sm80ELb0ELb0ELb1ELb1ELb0ELb1ELb1ELb1EEENS1_21CollectiveEpilogueFwdINS6_IJS8_S8_S9_EEENS6_IJNS7_ILi1EEESH_SH_EEESB_SD_Li256ELb1ELb1ELb1ELb0EEENS1_36VarlenDynamicPersistentTileSchedulerILi128ELi112ELi256ELi256ELb1ELb1ELb0ELb0ELb1ELb1EEEEEEEEEvNT_6ParamsE) ;  /* 0xfffe64f004007950 */ /* 0x004fea0003c3ffff */
        .weak           $__internal_7_$__cuda_sm70_shflsync_idx_p
        .type           $__internal_7_$__cuda_sm70_shflsync_idx_p,@function
        .size           $__internal_7_$__cuda_sm70_shflsync_idx_p,($__internal_8_$__cuda_sm70_shflsync_up_p - $__internal_7_$__cuda_sm70_shflsync_idx_p)
$__internal_7_$__cuda_sm70_shflsync_idx_p:
[----:B------:R-:W-:-:S04]  /*19b10*/  MOV R69, 0xffffffff ;  /* 0xffffffff00457802 */ /* 0x000fc80000000f00 */
[----:B------:R-:W-:Y:S04]  /*19b20*/  WARPSYNC R69 ;  /* 0x0000004500007348 */ /* 0x000fe80003800000 */
[----:B------:R1:W2:Y:S02]  /*19b30*/  SHFL.IDX PT, R0, R9, R3, R0 ;  /* 0x0000000309007389 */ /* 0x0002a400000e0000 */
[----:B-1----:R-:W-:-:S04]  /*19b40*/  MOV R3, 0x0 ;  /* 0x0000000000037802 */ /* 0x002fc80000000f00 */
[----:B--2---:R-:W-:Y:S05]  /*19b50*/  RET.REL.NODEC R2 `(_ZN7cutlass13device_kernelIN5flash19enable_sm80_to_sm89INS1_16FlashAttnFwdSm80INS1_25CollectiveMainloopFwdSm80ILi8ELi1ELb1EN4cute5tupleIJNS5_1CILi128EEENS7_ILi112EEES8_EEELi128ENS_6half_tEfNS_4arch4Sm80ELb0ELb0ELb1ELb1ELb0ELb1ELb1ELb1EEENS1_21CollectiveEpilogueFwdINS6_IJS8_S8_S9_EEENS6_IJNS7_ILi1EEESH_SH_EEESB_SD_Li256ELb1ELb1ELb1ELb0EEENS1_36VarlenDynamicPersistentTileSchedulerILi128ELi112ELi256ELi256ELb1ELb1ELb0ELb0ELb1ELb1EEEEEEEEEvNT_6ParamsE) ;  /* 0xfffe64a002007950 */ /* 0x004fea0003c3ffff */
        .weak           $__internal_8_$__cuda_sm70_shflsync_up_p
        .type           $__internal_8_$__cuda_sm70_shflsync_up_p,@function
        .size           $__internal_8_$__cuda_sm70_shflsync_up_p,($__internal_9_$__cuda_sm70_votesync_ballot - $__internal_8_$__cuda_sm70_shflsync_up_p)
$__internal_8_$__cuda_sm70_shflsync_up_p:
[----:B------:R-:W-:Y:S02]  /*19b60*/  IMAD.MOV.U32 R4, RZ, RZ, RZ ;  /* 0x000000ffff047224 */ /* 0x000fe400078e00ff */
[----:B------:R-:W-:-:S04]  /*19b70*/  IMAD.MOV.U32 R9, RZ, RZ, -0x1 ;  /* 0xffffffffff097424 */ /* 0x000fc800078e00ff */
[----:B------:R-:W-:Y:S04]  /*19b80*/  WARPSYNC R9 ;  /* 0x0000000900007348 */ /* 0x000fe80003800000 */
[----:B------:R1:W2:Y:S02]  /*19b90*/  SHFL.UP PT, R4, R0, R2, R4 ;  /* 0x0400000200047389 */ /* 0x0002a400000e0004 */
[----:B-1----:R-:W-:Y:S02]  /*19ba0*/  MOV R2, R3 ;  /* 0x0000000300027202 */ /* 0x002fe40000000f00 */
[----:B------:R-:W-:-:S04]  /*19bb0*/  MOV R3, 0x0 ;  /* 0x0000000000037802 */ /* 0x000fc80000000f00 */
[----:B--2---:R-:W-:Y:S05]  /*19bc0*/  RET.REL.NODEC R2 `(_ZN7cutlass13device_kernelIN5flash19enable_sm80_to_sm89INS1_16FlashAttnFwdSm80INS1_25CollectiveMainloopFwdSm80ILi8ELi1ELb1EN4cute5tupleIJNS5_1CILi128EEENS7_ILi112EEES8_EEELi128ENS_6half_tEfNS_4arch4Sm80ELb0ELb0ELb1ELb1ELb0ELb1ELb1ELb1EEENS1_21CollectiveEpilogueFwdINS6_IJS8_S8_S9_EEENS6_IJNS7_ILi1EEESH_SH_EEESB_SD_Li256ELb1ELb1ELb1ELb0EEENS1_36VarlenDynamicPersistentTileSchedulerILi128ELi112ELi256ELi256ELb1ELb1ELb0ELb0ELb1ELb1EEEEEEEEEvNT_6ParamsE) ;  /* 0xfffe643002007950 */ /* 0x004fea0003c3ffff */
        .weak           $__internal_9_$__cuda_sm70_votesync_ballot
        .type           $__internal_9_$__cuda_sm70_votesync_ballot,@function
        .size           $__internal_9_$__cuda_sm70_votesync_ballot,(.L_x_2683 - $__internal_9_$__cuda_sm70_votesync_ballot)
$__internal_9_$__cuda_sm70_votesync_ballot:
[----:B------:R-:W-:Y:S01]  /*19bd0*/  ISETP.NE.U32.AND P0, PT, R0, 0x1, PT ;  /* 0x000000010000780c */ /* 0x000fe20003f05070 */
[----:B------:R-:W-:-:S04]  /*19be0*/  IMAD.MOV.U32 R3, RZ, RZ, -0x1 ;  /* 0xffffffffff037424 */ /* 0x000fc800078e00ff */
[----:B------:R-:W-:Y:S08]  /*19bf0*/  WARPSYNC R3 ;  /* 0x0000000300007348 */ /* 0x000ff00003800000 */
[----:B------:R-:W-:-:S04]  /*19c00*/  VOTE.ANY R0, PT, !P0 ;  /* 0x0000000000007806 */ /* 0x000fc800040e0100 */
[----:B------:R-:W-:Y:S01]  /*19c10*/  LOP3.LUT R0, R0, R3, RZ, 0xc0, !PT ;  /* 0x0000000300007212 */ /* 0x000fe200078ec0ff */
[----:B------:R-:W-:-:S04]  /*19c20*/  IMAD.MOV.U32 R3, RZ, RZ, 0x0 ;  /* 0x00000000ff037424 */ /* 0x000fc800078e00ff */
[----:B------:R-:W-:Y:S05]  /*19c30*/  RET.REL.NODEC R2 `(_ZN7cutlass13device_kernelIN5flash19enable_sm80_to_sm89INS1_16FlashAttnFwdSm80INS1_25CollectiveMainloopFwdSm80ILi8ELi1ELb1EN4cute5tupleIJNS5_1CILi128EEENS7_ILi112EEES8_EEELi128ENS_6half_tEfNS_4arch4Sm80ELb0ELb0ELb1ELb1ELb0ELb1ELb1ELb1EEENS1_21CollectiveEpilogueFwdINS6_IJS8_S8_S9_EEENS6_IJNS7_ILi1EEESH_SH_EEESB_SD_Li256ELb1ELb1ELb1ELb0EEENS1_36VarlenDynamicPersistentTileSchedulerILi128ELi112ELi256ELi256ELb1ELb1ELb0ELb0ELb1ELb1EEEEEEEEEvNT_6ParamsE) ;  /* 0xfffe63c002007950 */ /* 0x000fea0003c3ffff */
.L_x_424:
        /* <DEDUP_REMOVED lines=12> */
.L_x_2683:


//--------------------- .text._ZN7cutlass13device_kernelIN5flash19enable_sm80_to_sm89INS1_16FlashAttnFwdSm80INS1_25CollectiveMainloopFwdSm80ILi4ELi1ELb0EN4cute5tupleIJNS5_1CILi128EEENS7_ILi48EEES8_EEELi128ENS_6half_tEfNS_4arch4Sm80ELb0ELb1ELb1ELb0ELb0ELb0ELb1ELb1EEENS1_21CollectiveEpilogueFwdINS6_IJS8_S8_S9_EEENS6_IJNS7_ILi1EEESH_SH_EEESB_SD_Li128ELb0ELb1ELb1ELb0EEENS1_19SingleTileSchedulerILb0ELb1ELb1ELi128EEEEEEEEEvNT_6ParamsE --------------------------
	.section	.text._ZN7cutlass13device_kernelIN5flash19enable_sm80_to_sm89INS1_16FlashAttnFwdSm80INS1_25CollectiveMainloopFwdSm80ILi4ELi1ELb0EN4cute5tupleIJNS5_1CILi128EEENS7_ILi48EEES8_EEELi128ENS_6half_tEfNS_4arch4Sm80ELb0ELb1ELb1ELb0ELb0ELb0ELb1ELb1EEENS1_21CollectiveEpilogueFwdINS6_IJS8_S8_S9_EEENS6_IJNS7_ILi1EEESH_SH_EEESB_SD_Li128ELb0ELb1ELb1ELb0EEENS1_19SingleTileSchedulerILb0ELb1ELb1ELi128EEEEEEEEEvNT_6ParamsE,"ax",@progbits
	.sectioninfo	@"SHI_REGISTERS=255"
	.align	128
.text._ZN7cutlass13device_kernelIN5flash19enable_sm80_to_sm89INS1_16FlashAttnFwdSm80INS1_25CollectiveMainloopFwdSm80ILi4ELi1ELb0EN4cute5tupleIJNS5_1CILi128EEENS7_ILi48EEES8_EEELi128ENS_6half_tEfNS_4arch4Sm80ELb0ELb1ELb1ELb0ELb0ELb0ELb1ELb1EEENS1_21CollectiveEpilogueFwdINS6_IJS8_S8_S9_EEENS6_IJNS7_ILi1EEESH_SH_EEESB_SD_Li128ELb0ELb1ELb1ELb0EEENS1_19SingleTileSchedulerILb0ELb1ELb1ELi128EEEEEEEEEvNT_6ParamsE:
        .type           _ZN7cutlass13device_kernelIN5flash19enable_sm80_to_sm89INS1_16FlashAttnFwdSm80INS1_25CollectiveMainloopFwdSm80ILi4ELi1ELb0EN4cute5tupleIJNS5_1CILi128EEENS7_ILi48EEES8_EEELi128ENS_6half_tEfNS_4arch4Sm80ELb0ELb1ELb1ELb0ELb0ELb0ELb1ELb1EEENS1_21CollectiveEpilogueFwdINS6_IJS8_S8_S9_EEENS6_IJNS7_ILi1EEESH_SH_EEESB_SD_Li128ELb0ELb1ELb1ELb0EEENS1_19SingleTileSchedulerILb0ELb1ELb1ELi128EEEEEEEEEvNT_6ParamsE,@function
        .size           _ZN7cutlass13device_kernelIN5flash19enable_sm80_to_sm89INS1_16FlashAttnFwdSm80INS1_25CollectiveMainloopFwdSm80ILi4ELi1ELb0EN4cute5tupleIJNS5_1CILi128EEENS7_ILi48EEES8_EEELi128ENS_6half_tEfNS_4arch4Sm80ELb0ELb1ELb1ELb0ELb0ELb0ELb1ELb1EEENS1_21CollectiveEpilogueFwdINS6_IJS8_S8_S9_EEENS6_IJNS7_ILi1EEESH_SH_EEESB_SD_Li128ELb0ELb1ELb1ELb0EEENS1_19SingleTileSchedulerILb0ELb1ELb1ELi128EEEEEEEEEvNT_6ParamsE,(.L_x_2688 - _ZN7cutlass13device_kernelIN5flash19enable_sm80_to_sm89INS1_16FlashAttnFwdSm80INS1_25CollectiveMainloopFwdSm80ILi4ELi1ELb0EN4cute5tupleIJNS5_1CILi128EEENS7_ILi48EEES8_EEELi128ENS_6half_tEfNS_4arch4Sm80ELb0ELb1ELb1ELb0ELb0ELb0ELb1ELb1EEENS1_21CollectiveEpilogueFwdINS6_IJS8_S8_S9_EEENS6_IJNS7_ILi1EEESH_SH_EEESB_SD_Li128ELb0ELb1ELb1ELb0EEENS1_19SingleTileSchedulerILb0ELb1ELb1ELi128EEEEEEEEEvNT_6ParamsE)
        .other          _ZN7cutlass13device_kernelIN5flash19enable_sm80_to_sm89INS1_16FlashAttnFwdSm80INS1_25CollectiveMainloopFwdSm80ILi4ELi1ELb0EN4cute5tupleIJNS5_1CILi128EEENS7_ILi48EEES8_EEELi128ENS_6half_tEfNS_4arch4Sm80ELb0ELb1ELb1ELb0ELb0ELb0ELb1ELb1EEENS1_21CollectiveEpilogueFwdINS6_IJS8_S8_S9_EEENS6_IJNS7_ILi1EEESH_SH_EEESB_SD_Li128ELb0ELb1ELb1ELb0EEENS1_19SingleTileSchedulerILb0ELb1ELb1ELi128EEEEEEEEEvNT_6ParamsE,@"STO_CUDA_ENTRY STV_DEFAULT"
_ZN7cutlass13device_kernelIN5flash19enable_sm80_to_sm89INS1_16FlashAttnFwdSm80INS1_25CollectiveMainloopFwdSm80ILi4ELi1ELb0EN4cute5tupleIJNS5_1CILi128EEENS7_ILi48EEES8_EEELi128ENS_6half_tEfNS_4arch4Sm80ELb0ELb1ELb1ELb0ELb0ELb0ELb1ELb1EEENS1_21CollectiveEpilogueFwdINS6_IJS8_S8_S9_EEENS6_IJNS7_ILi1EEESH_SH_EEESB_SD_Li128ELb0ELb1ELb1ELb0EEENS1_19SingleTileSchedulerILb0ELb1ELb1ELi128EEEEEEEEEvNT_6ParamsE:
        /* <DEDUP_REMOVED lines=18> */
.L_x_425:
[----:B---3--:R-:W-:Y:S02]  /*0120*/  ULDC.64 UR4, c[0x0][0x550] ;  /* 0x0001540000047ab9 */ /* 0x008fe40000000a00 */
[----:B------:R-:W-:Y:S02]  /*0130*/  UISETP.NE.AND UP0, UPT, UR4, 0x1, UPT ;  /* 0x000000010400788c */ /* 0x000fe4000bf05270 */
[----:B------:R-:W-:-:S02]  /*0140*/  UIMAD.WIDE.U32 UR8, UR6, UR5, URZ ;  /* 0x00000005060872a5 */ /* 0x000fc4000f8e003f */
[----:B------:R-:W-:Y:S02]  /*0150*/  ULDC UR4, c[0x0][0x558] ;  /* 0x0001560000047ab9 */ /* 0x000fe40000000800 */
[----:B------:R-:W-:-:S05]  /*0160*/  UMOV UR10, UR6 ;  /* 0x00000006000a7c82 */ /* 0x000fca0008000000 */
[----:B------:R-:W-:-:S03]  /*0170*/  @UP0 USHF.R.U32.HI UR10, URZ, UR4, UR9 ;  /* 0x000000043f0a0299 */ /* 0x000fc60008011609 */
.L_x_426:
        /* <DEDUP_REMOVED lines=35> */
.L_x_428:
[----:B------:R-:W-:Y:S02]  /*03b0*/  ULDC UR4, c[0x0][0x32c] ;  /* 0x0000cb0000047ab9 */ /* 0x000fe40000000800 */
[----:B------:R-:W-:-:S03]  /*03c0*/  UISETP.NE.AND UP0, UPT, UR9, UR4, UPT ;  /* 0x000000040900728c */ /* 0x000fc6000bf05270 */
[----:B------:R-:W-:Y:S02]  /*03d0*/  ULDC.64 UR4, c[0x0][0x330] ;  /* 0x0000cc0000047ab9 */ /* 0x000fe40000000a00 */
[----:B------:R-:W-:-:S06]  /*03e0*/  UIMAD.WIDE.U32 UR12, UR7, UR4, URZ ;  /* 0x00000004070c72a5 */ /* 0x000fcc000f8e003f */
[----:B------:R-:W-:Y:S02]  /*03f0*/  @UP0 USHF.R.U32.HI UR7, URZ, UR5, UR13 ;  /* 0x000000053f070299 */ /* 0x000fe4000801160d */
.L_x_429:
[----:B------:R-:W-:Y:S02]  /*0400*/  ULDC UR4, c[0x0][0x32c] ;  /* 0x0000cb0000047ab9 */ /* 0x000fe40000000800 */
[----:B------:R-:W-:-:S04]  /*0410*/  UIMAD UR4, UR7, UR4, UR4 ;  /* 0x00000004070472a4 */ /* 0x000fc8000f8e0204 */
[----:B------:R-:W-:-:S04]  /*0420*/  UISETP.LT.AND UP0, UPT, UR6, UR4, UPT ;  /* 0x000000040600728c */ /* 0x000fc8000bf01270 */
[----:B------:R-:W-:Y:S02]  /*0430*/  USEL UR6, UR6, UR4, UP0 ;  /* 0x0000000406067287 */ /* 0x000fe40008000000 */
.L_x_427:
[----:B------:R-:W-:Y:S01]  /*0440*/  UMOV UR14, 0x2f ;  /* 0x0000002f000e7882 */ /* 0x000fe20000000000 */
[----:B------:R-:W-:Y:S01]  /*0450*/  PLOP3.LUT P0, PT, PT, PT, UP2, 0x40, 0x0 ;  /* 0x000000000000781c */ /* 0x000fe20003f0e828 */
[----:B------:R-:W-:Y:S02]  /*0460*/  ULDC UR16, c[0x0][0x1d0] ;  /* 0x0000740000107ab9 */ /* 0x000fe40000000800 */
[----:B------:R-:W-:Y:S02]  /*0470*/  ULDC.64 UR4, c[0x0][0x2c8] ;  /* 0x0000b20000047ab9 */ /* 0x000fe40000000a00 */
[----:B------:R-:W-:Y:S02]  /*0480*/  UIADD3 UR14, UR14, UR16, URZ ;  /* 0x000000100e0e7290 */ /* 0x000fe4000fffe03f */
[----:B------:R-:W-:Y:S02]  /*0490*/  UIMAD.WIDE.U32 UR12, UR17, UR4, URZ ;  /* 0x00000004110c72a5 */ /* 0x000fe4000f8e003f */
[----:B------:R-:W-:-:S02]  /*04a0*/  UIMAD.WIDE UR14, UR14, 0x2aaaaaab, URZ ;  /* 0x2aaaaaab0e0e78a5 */ /* 0x000fc4000f8e023f */
[----:B------:R-:W-:Y:S02]  /*04b0*/  UIADD3 UR6, UR6, 0x2f, URZ ;  /* 0x0000002f06067890 */ /* 0x000fe4000fffe03f */
[----:B------:R-:W-:Y:S02]  /*04c0*/  UMOV UR4, UR17 ;  /* 0x0000001100047c82 */ /* 0x000fe40008000000 */
[----:B------:R-:W-:Y:S02]  /*04d0*/  UIMAD.WIDE UR6, UR6, 0x2aaaaaab, URZ ;  /* 0x2aaaaaab060678a5 */ /* 0x000fe4000f8e023f */
[----:B------:R-:W-:Y:S02]  /*04e0*/  @UP3 UMOV UR9, UR13 ;  /* 0x0000000d00093c82 */ /* 0x000fe40008000000 */
[----:B------:R-:W-:Y:S02]  /*04f0*/  ULDC UR12, c[0x0][0x168] ;  /* 0x00005a00000c7ab9 */ /* 0x000fe40000000800 */
[----:B------:R-:W-:-:S02]  /*0500*/  @UP3 USHF.R.U32.HI UR4, URZ, UR5, UR9 ;  /* 0x000000053f043299 */ /* 0x000fc40008011609 */
[----:B------:R-:W-:Y:S02]  /*0510*/  UMOV UR11, UR15 ;  /* 0x0000000f000b7c82 */ /* 0x000fe40008000000 */
[----:B------:R-:W-:Y:S02]  /*0520*/  UIADD3 UR16, UR16, -UR12, URZ ;  /* 0x8000000c10107290 */ /* 0x000fe4000fffe03f */
[----:B------:R-:W-:Y:S02]  /*0530*/  USHF.R.U32.HI UR6, URZ, 0x1f, UR7 ;  /* 0x0000001f3f067899 */ /* 0x000fe40008011607 */
[----:B------:R-:W-:Y:S02]  /*0540*/  USHF.R.U32.HI UR9, URZ, 0x1f, UR11 ;  /* 0x0000001f3f097899 */ /* 0x000fe4000801160b */
[----:B------:R-:W-:Y:S02]  /*0550*/  UIADD3 UR4, UR16, UR4, URZ ;  /* 0x0000000410047290 */ /* 0x000fe4000fffe03f */
[----:B------:R-:W-:-:S02]  /*0560*/  ULDC UR5, c[0x0][0x324] ;  /* 0x0000c90000057ab9 */ /* 0x000fc40000000800 */
[----:B------:R-:W-:Y:S02]  /*0570*/  ULEA.HI.SX32 UR6, UR7, UR6, 0x1d ;  /* 0x0000000607067291 */ /* 0x000fe4000f8fea3f */
        /* <DEDUP_REMOVED lines=16> */
.L_x_431:
[----:B------:R-:W-:-:S04]  /*0680*/  MOV R2, c[0x0][0x32c] ;  /* 0x0000cb0000027a02 */ /* 0x000fc80000000f00 */
[----:B------:R-:W-:-:S13]  /*0690*/  ISETP.NE.AND P0, PT, R2, 0x1, PT ;  /* 0x000000010200780c */ /* 0x000fda0003f05270 */
[----:B------:R-:W-:-:S05]  /*06a0*/  @P0 IMAD.HI.U32 R2, R0, c[0x0][0x330], RZ ;  /* 0x0000cc0000020a27 */ /* 0x000fca00078e00ff */
[----:B------:R-:W-:-:S05]  /*06b0*/  @P0 SHF.R.U32.HI R0, RZ, c[0x0][0x334], R2 ;  /* 0x0000cd00ff000a19 */ /* 0x000fca0000011602 */
.L_x_432:
[----:B------:R-:W-:-:S05]  /*06c0*/  IMAD R0, R0, c[0x0][0x32c], RZ ;  /* 0x0000cb0000007a24 */ /* 0x000fca00078e02ff */
[----:B------:R-:W-:-:S05]  /*06d0*/  IMNMX R3, R3, R0, !PT ;  /* 0x0000000003037217 */ /* 0x000fca0007800200 */
.L_x_430:
[----:B------:R-:W-:Y:S01]  /*06e0*/  IMAD.HI R0, R3, 0x2aaaaaab, RZ ;  /* 0x2aaaaaab03007827 */ /* 0x000fe200078e02ff */
[----:B------:R-:W-:Y:S02]  /*06f0*/  USHF.R.U32.HI UR5, URZ, 0x10, UR8 ;  /* 0x000000103f057899 */ /* 0x000fe40008011608 */
[----:B------:R-:W-:Y:S02]  /*0700*/  ULDC UR4, c[0x0][0x338] ;  /* 0x0000ce0000047ab9 */ /* 0x000fe40000000800 */
[----:B------:R-:W-:Y:S01]  /*0710*/  SHF.R.U32.HI R2, RZ, 0x1f, R0 ;  /* 0x0000001fff027819 */ /* 0x000fe20000011600 */
[----:B------:R-:W-:-:S03]  /*0720*/  UISETP.NE.AND UP0, UPT, UR5, URZ, UPT ;  /* 0x0000003f0500728c */ /* 0x000fc6000bf05270 */
[----:B------:R-:W-:Y:S01]  /*0730*/  LEA.HI.SX32 R0, R0, R2, 0x1d ;  /* 0x0000000200007211 */ /* 0x000fe200078feaff */
[----:B------:R-:W-:-:S03]  /*0740*/  USEL UR4, UR5, UR4, UP0 ;  /* 0x0000000405047287 */ /* 0x000fc60008000000 */
[----:B------:R-:W-:Y:S01]  /*0750*/  IMNMX R9, RZ, R0, !PT ;  /* 0x00000000ff097217 */ /* 0x000fe20007800200 */
[----:B------:R-:W-:-:S03]  /*0760*/  IMAD.MOV.U32 R0, RZ, RZ, RZ ;  /* 0x000000ffff007224 */ /* 0x000fc600078e00ff */
[----:B------:R-:W-:-:S13]  /*0770*/  ISETP.LT.AND P0, PT, R9, UR6, PT ;  /* 0x0000000609007c0c */ /* 0x000fda000bf01270 */
[----:B------:R-:W-:Y:S05]  /*0780*/  @!P0 BRA `(.L_x_433) ;  /* 0x000001f000008947 */ /* 0x000fea0003800000 */
[----:B------:R-:W-:Y:S01]  /*0790*/  IMAD.U32 R5, RZ, RZ, UR4 ;  /* 0x00000004ff057e24 */ /* 0x000fe2000f8e00ff */
[----:B------:R-:W-:-:S04]  /*07a0*/  UIADD3 UR5, UR4, -0x1, UR6 ;  /* 0xffffffff04057890 */ /* 0x000fc8000fffe006 */
[----:B------:R-:W-:Y:S02]  /*07b0*/  IABS R0, R5 ;  /* 0x0000000500007213 */ /* 0x000fe40000000000 */
[----:B------:R-:W-:-:S03]  /*07c0*/  IADD3 R8, -R9, UR5, RZ ;  /* 0x0000000509087c10 */ /* 0x000fc6000fffe1ff */
        /* <DEDUP_REMOVED lines=9> */
[----:B------:R-:W-:Y:S01]  /*0860*/  IMAD R5, R2, R4, RZ ;  /* 0x0000000402057224 */ /* 0x000fe200078e02ff */
[----:B------:R-:W-:Y:S01]  /*0870*/  MOV R2, RZ ;  /* 0x000000ff00027202 */ /* 0x000fe20000000f00 */
[----:B------:R-:W-:-:S04]  /*0880*/  IMAD.MOV R6, RZ, RZ, -R0 ;  /* 0x000000ffff067224 */ /* 0x000fc800078e0a00 */
[----:B------:R-:W-:-:S04]  /*0890*/  IMAD.HI.U32 R0, R3, R5, R2 ;  /* 0x0000000503007227 */ /* 0x000fc800078e0002 */
[----:B------:R-:W-:Y:S02]  /*08a0*/  IMAD.MOV.U32 R2, RZ, RZ, R7 ;  /* 0x000000ffff027224 */ /* 0x000fe400078e0007 */
[----:B------:R-:W-:Y:S02]  /*08b0*/  IMAD.MOV.U32 R3, RZ, RZ, R6 ;  /* 0x000000ffff037224 */ /* 0x000fe400078e0006 */
[----:B------:R-:W-:-:S04]  /*08c0*/  IMAD.HI.U32 R0, R0, R2, RZ ;  /* 0x0000000200007227 */ /* 0x000fc800078e00ff */
[----:B------:R-:W-:-:S05]  /*08d0*/  IMAD R2, R0, R3, R2 ;  /* 0x0000000300027224 */ /* 0x000fca00078e0202 */
[----:B------:R-:W-:-:S13]  /*08e0*/  ISETP.GT.U32.AND P1, PT, R4, R2, PT ;  /* 0x000000020400720c */ /* 0x000fda0003f24070 */
[-C--:B------:R-:W-:Y:S02]  /*08f0*/  @!P1 IADD3 R2, R2, -R4.reuse, RZ ;  /* 0x8000000402029210 */ /* 0x080fe40007ffe0ff */
[----:B------:R-:W-:Y:S02]  /*0900*/  @!P1 IADD3 R0, R0, 0x1, RZ ;  /* 0x0000000100009810 */ /* 0x000fe40007ffe0ff */
[----:B------:R-:W-:Y:S02]  /*0910*/  ISETP.GE.U32.AND P2, PT, R2, R4, PT ;  /* 0x000000040200720c */ /* 0x000fe40003f46070 */
[----:B------:R-:W-:Y:S02]  /*0920*/  LOP3.LUT R2, R8, UR4, RZ, 0x3c, !PT ;  /* 0x0000000408027c12 */ /* 0x000fe4000f8e3cff */
[----:B------:R-:W-:Y:S02]  /*0930*/  ISETP.NE.AND P1, PT, RZ, UR4, PT ;  /* 0x00000004ff007c0c */ /* 0x000fe4000bf25270 */
[----:B------:R-:W-:-:S07]  /*0940*/  ISETP.GE.AND P0, PT, R2, RZ, PT ;  /* 0x000000ff0200720c */ /* 0x000fce0003f06270 */
[----:B------:R-:W-:-:S06]  /*0950*/  @P2 IADD3 R0, R0, 0x1, RZ ;  /* 0x0000000100002810 */ /* 0x000fcc0007ffe0ff */
[----:B------:R-:W-:Y:S01]  /*0960*/  @!P0 IMAD.MOV R0, RZ, RZ, -R0 ;  /* 0x000000ffff008224 */ /* 0x000fe200078e0a00 */
[----:B------:R-:W-:Y:S02]  /*0970*/  @!P1 LOP3.LUT R0, RZ, UR4, RZ, 0x33, !PT ;  /* 0x00000004ff009c12 */ /* 0x000fe4000f8e33ff */
.L_x_433:
[----:B------:R-:W-:Y:S01]  /*0980*/  ULOP3.LUT UR8, UR8, 0xffff, URZ, 0xc0, !UPT ;  /* 0x0000ffff08087892 */ /* 0x000fe2000f8ec03f */
[----:B------:R-:W-:Y:S01]  /*0990*/  PLOP3.LUT P4, PT, PT, PT, PT, 0x80, 0x0 ;  /* 0x000000000000781c */ /* 0x000fe20003f8f070 */
[----:B------:R-:W-:Y:S01]  /*09a0*/  ULDC.64 UR14, c[0x0][0x118] ;  /* 0x00004600000e7ab9 */ /* 0x000fe20000000a00 */
[----:B------:R-:W-:Y:S01]  /*09b0*/  CS2R R20, SRZ ;  /* 0x0000000000147805 */ /* 0x000fe2000001ff00 */
[----:B------:R-:W-:Y:S01]  /*09c0*/  CS2R R18, SRZ ;  /* 0x0000000000127805 */ /* 0x000fe2000001ff00 */
[----:B------:R-:W-:Y:S01]  /*09d0*/  CS2R R126, SRZ ;  /* 0x00000000007e7805 */ /* 0x000fe2000001ff00 */
[----:B------:R-:W-:Y:S01]  /*09e0*/  IMAD R133, R0, UR8, R9 ;  /* 0x0000000800857c24 */ /* 0x000fe2000f8e0209 */
[----:B------:R-:W-:Y:S01]  /*09f0*/  CS2R R124, SRZ ;  /* 0x00000000007c7805 */ /* 0x000fe2000001ff00 */
[----:B------:R-:W-:Y:S01]  /*0a00*/  CS2R R130, SRZ ;  /* 0x0000000000827805 */ /* 0x000fe2000001ff00 */
[----:B------:R-:W-:Y:S01]  /*0a10*/  CS2R R128, SRZ ;  /* 0x0000000000807805 */ /* 0x000fe2000001ff00 */
[----:B------:R-:W-:Y:S01]  /*0a20*/  IMAD.IADD R0, R133, 0x1, R0 ;  /* 0x0000000185007824 */ /* 0x000fe200078e0200 */
[----:B------:R1:W-:Y:S01]  /*0a30*/  STL [R1], R133 ;  /* 0x0000008501007387 */ /* 0x0003e20000100800 */
        /* <DEDUP_REMOVED lines=63> */
[----:B-1----:R-:W-:Y:S02]  /*0e30*/  ISETP.NE.U32.AND P1, PT, RZ, c[0x0][0x340], PT ;  /* 0x0000d000ff007a0c */ /* 0x002fe40003f25070 */
[----:B------:R-:W-:Y:S01]  /*0e40*/  SHF.R.S32.HI R126, RZ, 0x1f, R132 ;  /* 0x0000001fff7e7819 */ /* 0x000fe20000011484 */
[----:B------:R-:W-:Y:S01]  /*0e50*/  USHF.R.S32.HI UR8, URZ, 0x1f, UR10 ;  /* 0x0000001f3f087899 */ /* 0x000fe2000801140a */
[----:B------:R-:W-:Y:S01]  /*0e60*/  ISETP.NE.AND.EX P1, PT, RZ, c[0x0][0x344], PT, P1 ;  /* 0x0000d100ff007a0c */ /* 0x000fe20003f25310 */
[----:B------:R-:W-:-:S12]  /*0e70*/  ULDC.64 UR4, c[0x0][0x1b8] ;  /* 0x00006e0000047ab9 */ /* 0x000fd80000000a00 */
[----:B------:R-:W-:-:S04]  /*0e80*/  @P1 IMAD.MOV.U32 R2, RZ, RZ, 0x4 ;  /* 0x00000004ff021424 */ /* 0x000fc800078e00ff */
[----:B------:R-:W-:-:S05]  /*0e90*/  @P1 IMAD.WIDE R2, R25, R2, c[0x0][0x340] ;  /* 0x0000d00019021625 */ /* 0x000fca00078e0202 */
[----:B------:R1:W2:Y:S01]  /*0ea0*/  @P1 LDG.E R18, [R2.64] ;  /* 0x0000000e02121981 */ /* 0x0002a2000c1e1900 */
[----:B------:R-:W-:Y:S01]  /*0eb0*/  PLOP3.LUT P2, PT, PT, PT, UP3, 0x80, 0x0 ;  /* 0x000000000000781c */ /* 0x000fe20003f4f038 */
[----:B------:R-:W-:Y:S01]  /*0ec0*/  UIMAD.WIDE.U32 UR6, UR10, UR4, URZ ;  /* 0x000000040a0672a5 */ /* 0x000fe2000f8e003f */
[----:B------:R-:W-:Y:S01]  /*0ed0*/  PLOP3.LUT P0, PT, PT, PT, UP3, 0x80, 0x0 ;  /* 0x000000000000781c */ /* 0x000fe20003f0f038 */
[----:B------:R-:W-:Y:S01]  /*0ee0*/  UIMAD UR4, UR8, UR4, URZ ;  /* 0x00000004080472a4 */ /* 0x000fe2000f8e023f */
[----:B------:R-:W-:Y:S01]  /*0ef0*/  SHF.R.S32.HI R24, RZ, 0x1f, R25 ;  /* 0x0000001fff187819 */ /* 0x000fe20000011419 */
[----:B------:R-:W-:Y:S01]  /*0f00*/  BSSY B0, `(.L_x_435) ;  /* 0x0000075000007945 */ /* 0x000fe20003800000 */
[----:B------:R-:W-:Y:S01]  /*0f10*/  LEA.HI R23, R126, R132, RZ, 0x4 ;  /* 0x000000847e177211 */ /* 0x000fe200078f20ff */
[----:B------:R-:W-:Y:S02]  /*0f20*/  UIMAD UR4, UR10, UR5, UR4 ;  /* 0x000000050a0472a4 */ /* 0x000fe4000f8e0204 */
[----:B------:R-:W-:-:S02]  /*0f30*/  IMAD R12, R24, c[0x0][0x1c0], RZ ;  /* 0x00007000180c7a24 */ /* 0x000fc400078e02ff */
[----:B------:R-:W-:Y:S02]  /*0f40*/  UIADD3 UR4, UR7, UR4, URZ ;  /* 0x0000000407047290 */ /* 0x000fe4000fffe03f */
[C---:B------:R-:W-:Y:S01]  /*0f50*/  IMAD R12, R25.reuse, c[0x0][0x1c4], R12 ;  /* 0x00007100190c7a24 */ /* 0x040fe200078e020c */
[----:B-1----:R-:W-:Y:S02]  /*0f60*/  LEA.HI R2, R126, R132, RZ, 0x3 ;  /* 0x000000847e027211 */ /* 0x002fe400078f18ff */
[----:B------:R-:W-:Y:S01]  /*0f70*/  MOV R3, UR7 ;  /* 0x0000000700037c02 */ /* 0x000fe20008000f00 */
[----:B------:R-:W-:Y:S01]  /*0f80*/  IMAD.U32 R3, RZ, RZ, UR4 ;  /* 0x00000004ff037e24 */ /* 0x000fe2000f8e00ff */
[----:B------:R-:W-:Y:S01]  /*0f90*/  LOP3.LUT R0, R2, 0xfffffff8, RZ, 0xc0, !PT ;  /* 0xfffffff802007812 */ /* 0x000fe200078ec0ff */
[----:B------:R-:W-:Y:S01]  /*0fa0*/  ULDC.64 UR4, c[0x0][0x210] ;  /* 0x0000840000047ab9 */ /* 0x000fe20000000a00 */
[----:B------:R-:W-:Y:S01]  /*0fb0*/  SHF.R.S32.HI R19, RZ, 0x3, R2 ;  /* 0x00000003ff137819 */ /* 0x000fe20000011402 */
[----:B------:R-:W-:Y:S01]  /*0fc0*/  IMAD.U32 R2, RZ, RZ, UR6 ;  /* 0x00000006ff027e24 */ /* 0x000fe2000f8e00ff */
[----:B------:R-:W-:Y:S01]  /*0fd0*/  ULDC.64 UR6, c[0x0][0x1e8] ;  /* 0x00007a0000067ab9 */ /* 0x000fe20000000a00 */
[----:B------:R-:W-:Y:S01]  /*0fe0*/  IMAD.IADD R26, R132, 0x1, -R0 ;  /* 0x00000001841a7824 */ /* 0x000fe200078e0a00 */
[----:B------:R-:W-:Y:S01]  /*0ff0*/  SHF.R.S32.HI R4, RZ, 0x1f, R19 ;  /* 0x0000001fff047819 */ /* 0x000fe20000011413 */
[----:B------:R-:W-:Y:S01]  /*1000*/  IMAD.WIDE.U32 R2, R25, c[0x0][0x1c0], R2 ;  /* 0x0000700019027a25 */ /* 0x000fe200078e0002 */
[----:B------:R-:W-:-:S02]  /*1010*/  UIMAD UR6, UR8, UR6, URZ ;  /* 0x00000006080672a4 */ /* 0x000fc4000f8e023f */
[C---:B------:R-:W-:Y:S01]  /*1020*/  SHF.L.U32 R10, R26.reuse, 0x3, RZ ;  /* 0x000000031a0a7819 */ /* 0x040fe200000006ff */
[----:B------:R-:W-:Y:S01]  /*1030*/  IMAD R0, R26, 0x10, R19 ;  /* 0x000000101a007824 */ /* 0x000fe200078e0213 */
[----:B------:R-:W-:Y:S01]  /*1040*/  UIMAD UR4, UR8, UR4, URZ ;  /* 0x00000004080472a4 */ /* 0x000fe2000f8e023f */
[----:B------:R-:W-:Y:S01]  /*1050*/  IMAD R5, R4, c[0x0][0x1e0], RZ ;  /* 0x0000780004057a24 */ /* 0x000fe200078e02ff */
[----:B------:R-:W-:Y:S01]  /*1060*/  SHF.R.S32.HI R11, RZ, 0x1f, R10 ;  /* 0x0000001fff0b7819 */ /* 0x000fe2000001140a */
[----:B------:R-:W-:Y:S01]  /*1070*/  IMAD.IADD R3, R3, 0x1, R12 ;  /* 0x0000000103037824 */ /* 0x000fe200078e020c */
[----:B------:R-:W-:Y:S01]  /*1080*/  IADD3 R9, R0, UR17, RZ ;  /* 0x0000001100097c10 */ /* 0x000fe2000fffe0ff */
[C---:B------:R-:W-:Y:S01]  /*1090*/  IMAD R14, R19.reuse, c[0x0][0x1e4], R5 ;  /* 0x00007900130e7a24 */ /* 0x040fe200078e0205 */
[----:B------:R-:W-:Y:S01]  /*10a0*/  UIMAD UR6, UR10, UR7, UR6 ;  /* 0x000000070a0672a4 */ /* 0x000fe2000f8e0206 */
[----:B------:R-:W-:Y:S01]  /*10b0*/  IMAD.WIDE.U32 R6, R19, c[0x0][0x1e0], R10 ;  /* 0x0000780013067a25 */ /* 0x000fe200078e000a */
[----:B------:R-:W-:Y:S01]  /*10c0*/  UIMAD UR4, UR10, UR5, UR4 ;  /* 0x000000050a0472a4 */ /* 0x000fe2000f8e0204 */
[----:B------:R-:W-:-:S02]  /*10d0*/  ISETP.GE.AND P4, PT, R10, c[0x0][0x1d4], PT ;  /* 0x000075000a007a0c */ /* 0x000fc40003f86270 */
[----:B------:R-:W-:Y:S01]  /*10e0*/  @P2 IMAD.HI.U32 R0, R9, c[0x0][0x2c8], RZ ;  /* 0x0000b20009002a27 */ /* 0x000fe200078e00ff */
[----:B------:R-:W-:-:S03]  /*10f0*/  ULDC UR5, c[0x0][0x2c4] ;  /* 0x0000b10000057ab9 */ /* 0x000fc60000000800 */
[--C-:B------:R-:W-:Y:S01]  /*1100*/  IMAD.MOV.U32 R8, RZ, RZ, R9.reuse ;  /* 0x000000ffff087224 */ /* 0x100fe200078e0009 */
[----:B------:R-:W-:Y:S01]  /*1110*/  @P0 SHF.R.U32.HI R8, RZ, c[0x0][0x2cc], R0 ;  /* 0x0000b300ff080a19 */ /* 0x000fe20000011600 */
[----:B------:R-:W-:Y:S02]  /*1120*/  IMAD.SHL.U32 R0, R19, 0x40, RZ ;  /* 0x0000004013007824 */ /* 0x000fe400078e00ff */
[----:B------:R-:W-:Y:S02]  /*1130*/  IMAD.IADD R7, R7, 0x1, R14 ;  /* 0x0000000107077824 */ /* 0x000fe400078e020e */
[----:B------:R-:W-:Y:S01]  /*1140*/  IMAD.MOV R12, RZ, RZ, -R8 ;  /* 0x000000ffff0c7224 */ /* 0x000fe200078e0a08 */
[----:B------:R-:W-:Y:S01]  /*1150*/  LOP3.LUT R0, R0, 0x1c0, RZ, 0xc0, !PT ;  /* 0x000001c000007812 */ /* 0x000fe200078ec0ff */
[----:B------:R-:W-:Y:S02]  /*1160*/  IMAD R4, R4, c[0x0][0x208], RZ ;  /* 0x0000820004047a24 */ /* 0x000fe400078e02ff */
[----:B------:R-:W-:Y:S01]  /*1170*/  IMAD R12, R12, c[0x0][0x2c4], R9 ;  /* 0x0000b1000c0c7a24 */ /* 0x000fe200078e0209 */
[----:B------:R-:W-:Y:S01]  /*1180*/  LOP3.LUT R13, R0, 0x38, R10, 0xf8, !PT ;  /* 0x00000038000d7812 */ /* 0x000fe200078ef80a */
[----:B------:R-:W-:Y:S01]  /*1190*/  IMAD.WIDE.U32 R2, R8, c[0x0][0x1b0], R2 ;  /* 0x00006c0008027a25 */ /* 0x000fe200078e0002 */
[----:B------:R-:W-:-:S03]  /*11a0*/  SHF.R.U32.HI R0, RZ, 0x3, R0 ;  /* 0x00000003ff007819 */ /* 0x000fc60000011600 */
[----:B------:R-:W-:Y:S01]  /*11b0*/  IMAD R15, R19, c[0x0][0x20c], R4 ;  /* 0x00008300130f7a24 */ /* 0x000fe200078e0204 */
[----:B------:R-:W-:Y:S01]  /*11c0*/  LOP3.LUT R20, R13, R0, RZ, 0x3c, !PT ;  /* 0x000000000d147212 */ /* 0x000fe200078e3cff */
[----:B------:R-:W-:Y:S01]  /*11d0*/  IMAD.U32 R0, RZ, RZ, UR10 ;  /* 0x0000000aff007e24 */ /* 0x000fe2000f8e00ff */
[----:B------:R-:W-:Y:S01]  /*11e0*/  SHF.R.S32.HI R13, RZ, 0x1f, R8 ;  /* 0x0000001fff0d7819 */ /* 0x000fe20000011408 */
[----:B------:R-:W-:-:S04]  /*11f0*/  IMAD.WIDE.U32 R4, R19, c[0x0][0x208], R10 ;  /* 0x0000820013047a25 */ /* 0x000fc800078e000a */
[----:B------:R-:W-:Y:S01]  /*1200*/  IMAD.WIDE.U32 R6, R0, c[0x0][0x1e8], R6 ;  /* 0x00007a0000067a25 */ /* 0x000fe200078e0006 */
[----:B------:R-:W-:Y:S02]  /*1210*/  LOP3.LUT R0, R23, 0xfffffff0, RZ, 0xc0, !PT ;  /* 0xfffffff017007812 */ /* 0x000fe400078ec0ff */
[----:B------:R-:W-:Y:S01]  /*1220*/  IADD3 R5, R5, R15, RZ ;  /* 0x0000000f05057210 */ /* 0x000fe20007ffe0ff */
[----:B------:R-:W-:Y:S01]  /*1230*/  IMAD R9, R13, c[0x0][0x1b0], RZ ;  /* 0x00006c000d097a24 */ /* 0x000fe200078e02ff */
[----:B------:R-:W-:Y:S01]  /*1240*/  IADD3 R7, R7, UR6, RZ ;  /* 0x0000000607077c10 */ /* 0x000fe2000fffe0ff */
[----:B------:R-:W-:Y:S01]  /*1250*/  IMAD.IADD R0, R132, 0x1, -R0 ;  /* 0x0000000184007824 */ /* 0x000fe200078e0a00 */
[----:B------:R-:W-:Y:S01]  /*1260*/  IADD3 R15, R19, UR17, RZ ;  /* 0x00000011130f7c10 */ /* 0x000fe2000fffe0ff */
[----:B------:R-:W-:Y:S01]  /*1270*/  IMAD R9, R8, c[0x0][0x1b4], R9 ;  /* 0x00006d0008097a24 */ /* 0x000fe200078e0209 */
[----:B------:R-:W-:Y:S01]  /*1280*/  SHF.R.S32.HI R8, RZ, 0x1f, R12 ;  /* 0x0000001fff087819 */ /* 0x000fe2000001140c */
[----:B------:R-:W-:-:S02]  /*1290*/  IMAD.U32 R13, RZ, RZ, UR10 ;  /* 0x0000000aff0d7e24 */ /* 0x000fc4000f8e00ff */
[----:B------:R-:W-:Y:S01]  /*12a0*/  IMAD.SHL.U32 R14, R26, 0x8, RZ ;  /* 0x000000081a0e7824 */ /* 0x000fe200078e00ff */
[----:B------:R-:W-:Y:S01]  /*12b0*/  IADD3 R3, R3, R9, RZ ;  /* 0x0000000903037210 */ /* 0x000fe20007ffe0ff */
[----:B------:R-:W-:Y:S01]  /*12c0*/  IMAD R8, R8, c[0x0][0x1a8], RZ ;  /* 0x00006a0008087a24 */ /* 0x000fe200078e02ff */
[----:B------:R-:W-:Y:S01]  /*12d0*/  SHF.R.S32.HI R9, RZ, 0x1f, R0 ;  /* 0x0000001fff097819 */ /* 0x000fe20000011400 */
[----:B------:R-:W-:Y:S01]  /*12e0*/  IMAD.WIDE.U32 R4, R13, c[0x0][0x210], R4 ;  /* 0x000084000d047a25 */ /* 0x000fe200078e0004 */
[----:B------:R-:W-:Y:S02]  /*12f0*/  ISETP.GE.AND P6, PT, R14, c[0x0][0x198], PT ;  /* 0x000066000e007a0c */ /* 0x000fe40003fc6270 */
        /* <DEDUP_REMOVED lines=13> */
[----:B------:R1:W3:Y:S01]  /*13d0*/  SHFL.IDX PT, R8, R17, RZ, 0x181f ;  /* 0x00181fff11087589 */ /* 0x0002e200000e0000 */
[----:B------:R-:W-:Y:S01]  /*13e0*/  ISETP.GE.AND P5, PT, R15, UR4, PT ;  /* 0x000000040f007c0c */ /* 0x000fe2000bfa6270 */
[----:B------:R-:W-:Y:S01]  /*13f0*/  IMAD.SHL.U32 R13, R13, 0x8, RZ ;  /* 0x000000080d0d7824 */ /* 0x000fe200078e00ff */
[----:B------:R-:W-:-:S04]  /*1400*/  LEA.HI.X R16, R2, c[0x0][0x164], R0, 0x1, P0 ;  /* 0x0000590002107a11 */ /* 0x000fc800000f0c00 */
[----:B------:R-:W-:Y:S01]  /*1410*/  LOP3.LUT R13, R20, 0xfffffe00, R13, 0xf8, !PT ;  /* 0xfffffe00140d7812 */ /* 0x000fe200078ef80d */
[----:B------:R1:W4:Y:S01]  /*1420*/  SHFL.IDX PT, R9, R16, RZ, 0x181f ;  /* 0x00181fff10097589 */ /* 0x00032200000e0000 */
[----:B--2---:R-:W-:Y:S01]  /*1430*/  @P1 SHF.R.S32.HI R3, RZ, 0x1f, R18 ;  /* 0x0000001fff031819 */ /* 0x004fe20000011412 */
[----:B------:R-:W-:Y:S02]  /*1440*/  @!P1 IMAD.MOV.U32 R3, RZ, RZ, R24 ;  /* 0x000000ffff039224 */ /* 0x000fe400078e0018 */
[----:B------:R-:W-:Y:S01]  /*1450*/  @P1 IMAD.MOV.U32 R2, RZ, RZ, R18 ;  /* 0x000000ffff021224 */ /* 0x000fe200078e0012 */
[----:B------:R-:W-:Y:S01]  /*1460*/  @!P1 MOV R2, R25 ;  /* 0x0000001900029202 */ /* 0x000fe20000000f00 */
[C---:B------:R-:W-:Y:S01]  /*1470*/  IMAD R12, R3.reuse, c[0x0][0x1f0], RZ ;  /* 0x00007c00030c7a24 */ /* 0x040fe200078e02ff */
[----:B------:R-:W-:Y:S01]  /*1480*/  IADD3 R18, R14, 0x40, RZ ;  /* 0x000000400e127810 */ /* 0x000fe20007ffe0ff */
[----:B------:R-:W-:Y:S01]  /*1490*/  IMAD R0, R3, c[0x0][0x218], RZ ;  /* 0x0000860003007a24 */ /* 0x000fe200078e02ff */
[----:B------:R-:W-:Y:S01]  /*14a0*/  MOV R25, 0x20 ;  /* 0x0000002000197802 */ /* 0x000fe20000000f00 */
[----:B------:R-:W-:Y:S01]  /*14b0*/  IMAD R12, R2, c[0x0][0x1f4], R12 ;  /* 0x00007d00020c7a24 */ /* 0x000fe200078e020c */
[----:B------:R-:W-:Y:S01]  /*14c0*/  ISETP.GE.AND P0, PT, R18, c[0x0][0x198], PT ;  /* 0x0000660012007a0c */ /* 0x000fe20003f06270 */
[----:B------:R-:W-:-:S02]  /*14d0*/  IMAD R0, R2, c[0x0][0x21c], R0 ;  /* 0x0000870002007a24 */ /* 0x000fc400078e0200 */
[----:B------:R-:W-:Y:S01]  /*14e0*/  IMAD.WIDE.U32 R30, R2, c[0x0][0x1f0], R6 ;  /* 0x00007c00021e7a25 */ /* 0x000fe200078e0006 */
[----:B------:R-:W-:-:S03]  /*14f0*/  R2P PR, R21, 0x6 ;  /* 0x0000000615007804 */ /* 0x000fc60000000000 */
[----:B------:R-:W-:Y:S01]  /*1500*/  IMAD.WIDE.U32 R78, R2, c[0x0][0x218], R4 ;  /* 0x00008600024e7a25 */ /* 0x000fe200078e0004 */
[----:B------:R-:W-:Y:S01]  /*1510*/  IADD3 R33, R31, R12, RZ ;  /* 0x0000000c1f217210 */ /* 0x000fe20007ffe0ff */
[----:B------:R1:W-:Y:S01]  /*1520*/  STL.64 [R1+0x40], R30 ;  /* 0x0000401e01007387 */ /* 0x0003e20000100a00 */
[----:B------:R-:W-:Y:S01]  /*1530*/  SEL R2, R25, 0xffffffe0, !P2 ;  /* 0xffffffe019027807 */ /* 0x000fe20005000000 */
[----:B------:R-:W-:Y:S02]  /*1540*/  IMAD.IADD R29, R79, 0x1, R0 ;  /* 0x000000014f1d7824 */ /* 0x000fe400078e0200 */
[----:B------:R1:W-:Y:S01]  /*1550*/  STL.64 [R1+0x48], R78 ;  /* 0x0000484e01007387 */ /* 0x0003e20000100a00 */
[----:B------:R-:W-:-:S03]  /*1560*/  IMAD.MOV.U32 R24, RZ, RZ, 0x10 ;  /* 0x00000010ff187424 */ /* 0x000fc600078e00ff */
[----:B------:R1:W-:Y:S02]  /*1570*/  STL [R1+0x34], R29 ;  /* 0x0000341d01007387 */ /* 0x0003e40000100800 */
[----:B------:R-:W-:Y:S02]  /*1580*/  SEL R3, R24, 0xfffffff0, !P1 ;  /* 0xfffffff018037807 */ /* 0x000fe40004800000 */
[----:B------:R1:W-:Y:S01]  /*1590*/  STL [R1+0x3c], R33 ;  /* 0x00003c2101007387 */ /* 0x0003e20000100800 */
[----:B------:R-:W-:Y:S05]  /*15a0*/  @P5 BRA `(.L_x_436) ;  /* 0x000000a000005947 */ /* 0x000fea0003800000 */
[----:B---34-:R-:W-:Y:S02]  /*15b0*/  SHF.R.S32.HI R0, RZ, 0x1f, R18 ;  /* 0x0000001fff007819 */ /* 0x018fe40000011412 */
[----:B------:R-:W-:Y:S02]  /*15c0*/  LEA R4, P1, R14, R8, 0x1 ;  /* 0x000000080e047211 */ /* 0x000fe400078208ff */
[----:B------:R-:W-:Y:S02]  /*15d0*/  LEA.HI R0, R0, R18, RZ, 0x3 ;  /* 0x0000001200007211 */ /* 0x000fe400078f18ff */
[----:B------:R-:W-:-:S02]  /*15e0*/  LEA.HI.X R5, R14, R9, R11, 0x1, P1 ;  /* 0x000000090e057211 */ /* 0x000fc400008f0c0b */
[----:B------:R-:W-:Y:S01]  /*15f0*/  LOP3.LUT R6, R0, 0xfffffff8, RZ, 0xc0, !PT ;  /* 0xfffffff800067812 */ /* 0x000fe200078ec0ff */
[----:B------:R-:W-:-:S04]  /*1600*/  IMAD.SHL.U32 R0, R13, 0x2, RZ ;  /* 0x000000020d007824 */ /* 0x000fc800078e00ff */
[----:B------:R-:W-:Y:S01]  /*1610*/  IMAD.WIDE R8, R6, 0x2, R8 ;  /* 0x0000000206087825 */ /* 0x000fe200078e0208 */
[----:B------:R-:W-:Y:S01]  /*1620*/  @!PT LDS RZ, [RZ] ;  /* 0x00000000fffff984 */ /* 0x000fe20000000800 */
[----:B------:R2:W-:Y:S04]  /*1630*/  LDGSTS.E.BYPASS.LTC128B.128 [R0+0x6100], [R4.64], !P6 ;  /* 0x0610000004007fae */ /* 0x0005e8000f101d4e */
[----:B------:R2:W-:Y:S02]  /*1640*/  LDGSTS.E.BYPASS.LTC128B.128 [R0+0xa100], [R8.64], !P0 ;  /* 0x0a10000008007fae */ /* 0x0005e4000c101d4e */
.L_x_436:
[----:B---34-:R-:W-:Y:S05]  /*1650*/  BSYNC B0 ;  /* 0x0000000000007941 */ /* 0x018fea0003800000 */
.L_x_435:
[----:B--2---:R-:W-:Y:S01]  /*1660*/  IADD3 R0, R15, 0x10, RZ ;  /* 0x000000100f007810 */ /* 0x004fe20007ffe0ff */
[----:B------:R2:W3:Y:S01]  /*1670*/  SHFL.IDX PT, R5, R16, 0x1, 0x181f ;  /* 0x00381f0010057f89 */ /* 0x0004e200000e0000 */
[----:B------:R-:W-:Y:S02]  /*1680*/  BSSY B0, `(.L_x_437) ;  /* 0x000000e000007945 */ /* 0x000fe40003800000 */
[----:B------:R-:W-:Y:S01]  /*1690*/  ISETP.GE.AND P1, PT, R0, UR4, PT ;  /* 0x0000000400007c0c */ /* 0x000fe2000bf26270 */
[----:B------:R2:W4:-:S12]  /*16a0*/  SHFL.IDX PT, R4, R17, 0x1, 0x181f ;  /* 0x00381f0011047f89 */ /* 0x00051800000e0000 */
[----:B------:R-:W-:Y:S05]  /*16b0*/  @P1 BRA `(.L_x_438) ;  /* 0x000000a000001947 */ /* 0x000fea0003800000 */
[----:B------:R-:W-:Y:S02]  /*16c0*/  SHF.R.S32.HI R0, RZ, 0x1f, R18 ;  /* 0x0000001fff007819 */ /* 0x000fe40000011412 */
[----:B----4-:R-:W-:Y:S02]  /*16d0*/  LEA R6, P1, R14, R4, 0x1 ;  /* 0x000000040e067211 */ /* 0x010fe400078208ff */
        /* <DEDUP_REMOVED lines=8> */
.L_x_438:
[----:B------:R-:W-:Y:S05]  /*1760*/  BSYNC B0 ;  /* 0x0000000000007941 */ /* 0x000fea0003800000 */
.L_x_437:
[----:B---3--:R-:W-:Y:S01]  /*1770*/  IADD3 R0, R15, 0x20, RZ ;  /* 0x000000200f007810 */ /* 0x008fe20007ffe0ff */
[----:B------:R3:W1:Y:S01]  /*1780*/  SHFL.IDX PT, R5, R16, 0x2, 0x181f ;  /* 0x00581f0010057f89 */ /* 0x00066200000e0000 */
[----:B------:R-:W-:Y:S02]  /*1790*/  BSSY B0, `(.L_x_439) ;  /* 0x000000e000007945 */ /* 0x000fe40003800000 */
[----:B------:R-:W-:Y:S01]  /*17a0*/  ISETP.GE.AND P1, PT, R0, UR4, PT ;  /* 0x0000000400007c0c */ /* 0x000fe2000bf26270 */
[----:B----4-:R3:W4:-:S12]  /*17b0*/  SHFL.IDX PT, R4, R17, 0x2, 0x181f ;  /* 0x00581f0011047f89 */ /* 0x01071800000e0000 */
[----:B------:R-:W-:Y:S05]  /*17c0*/  @P1 BRA `(.L_x_440) ;  /* 0x000000a000001947 */ /* 0x000fea0003800000 */
[----:B------:R-:W-:Y:S02]  /*17d0*/  SHF.R.S32.HI R0, RZ, 0x1f, R18 ;  /* 0x0000001fff007819 */ /* 0x000fe40000011412 */
[----:B----4-:R-:W-:Y:S02]  /*17e0*/  LEA R6, P1, R14, R4, 0x1 ;  /* 0x000000040e067211 */ /* 0x010fe400078208ff */
        /* <DEDUP_REMOVED lines=8> */
.L_x_440:
[----:B------:R-:W-:Y:S05]  /*1870*/  BSYNC B0 ;  /* 0x0000000000007941 */ /* 0x000fea0003800000 */
.L_x_439:
[----:B-1----:R-:W-:Y:S01]  /*1880*/  IADD3 R0, R15, 0x30, RZ ;  /* 0x000000300f007810 */ /* 0x002fe20007ffe0ff */
[----:B------:R1:W2:Y:S01]  /*1890*/  SHFL.IDX PT, R5, R16, 0x3, 0x181f ;  /* 0x00781f0010057f89 */ /* 0x0002a200000e0000 */
[----:B------:R-:W-:Y:S02]  /*18a0*/  BSSY B0, `(.L_x_441) ;  /* 0x000000e000007945 */ /* 0x000fe40003800000 */
[----:B------:R-:W-:Y:S01]  /*18b0*/  ISETP.GE.AND P1, PT, R0, UR4, PT ;  /* 0x0000000400007c0c */ /* 0x000fe2000bf26270 */
[----:B----4-:R1:W4:-:S12]  /*18c0*/  SHFL.IDX PT, R4, R17, 0x3, 0x181f ;  /* 0x00781f0011047f89 */ /* 0x01031800000e0000 */
[----:B------:R-:W-:Y:S05]  /*18d0*/  @P1 BRA `(.L_x_442) ;  /* 0x000000a000001947 */ /* 0x000fea0003800000 */
[----:B------:R-:W-:Y:S02]  /*18e0*/  SHF.R.S32.HI R0, RZ, 0x1f, R18 ;  /* 0x0000001fff007819 */ /* 0x000fe40000011412 */
[----:B----4-:R-:W-:Y:S02]  /*18f0*/  LEA R6, P1, R14, R4, 0x1 ;  /* 0x000000040e067211 */ /* 0x010fe400078208ff */
        /* <DEDUP_REMOVED lines=8> */
.L_x_442:
[----:B------:R-:W-:Y:S05]  /*1980*/  BSYNC B0 ;  /* 0x0000000000007941 */ /* 0x000fea0003800000 */
.L_x_441:
[----:B--2---:R-:W-:Y:S01]  /*1990*/  IADD3 R0, R15, 0x40, RZ ;  /* 0x000000400f007810 */ /* 0x004fe20007ffe0ff */
        /* <DEDUP_REMOVED lines=15> */
.L_x_444:
[----:B------:R-:W-:Y:S05]  /*1a90*/  BSYNC B0 ;  /* 0x0000000000007941 */ /* 0x000fea0003800000 */
.L_x_443:
        /* <DEDUP_REMOVED lines=16> */
.L_x_446:
[----:B------:R-:W-:Y:S05]  /*1ba0*/  BSYNC B0 ;  /* 0x0000000000007941 */ /* 0x000fea0003800000 */
.L_x_445:
        /* <DEDUP_REMOVED lines=16> */
.L_x_448:
[----:B------:R-:W-:Y:S05]  /*1cb0*/  BSYNC B0 ;  /* 0x0000000000007941 */ /* 0x000fea0003800000 */
.L_x_447:
[----:B-1--4-:R-:W1:Y:S01]  /*1cc0*/  SHFL.IDX PT, R4, R17, 0x7, 0x181f ;  /* 0x00f81f0011047f89 */ /* 0x012e6200000e0000 */
[----:B------:R-:W-:Y:S01]  /*1cd0*/  IADD3 R0, R15, 0x70, RZ ;  /* 0x000000700f007810 */ /* 0x000fe20007ffe0ff */
[----:B------:R-:W-:Y:S01]  /*1ce0*/  IMAD.MOV.U32 R8, RZ, RZ, 0x30 ;  /* 0x00000030ff087424 */ /* 0x000fe200078e00ff */
[----:B------:R-:W-:Y:S01]  /*1cf0*/  IADD3 R122, R242, -0x1, RZ ;  /* 0xfffffffff27a7810 */ /* 0x000fe20007ffe0ff */
[----:B------:R-:W4:Y:S01]  /*1d00*/  SHFL.IDX PT, R5, R16, 0x7, 0x181f ;  /* 0x00f81f0010057f89 */ /* 0x000f2200000e0000 */
[----:B------:R-:W-:Y:S01]  /*1d10*/  ISETP.GE.AND P1, PT, R0, UR4, PT ;  /* 0x0000000400007c0c */ /* 0x000fe2000bf26270 */
[----:B------:R-:W-:Y:S01]  /*1d20*/  IMAD R24, R242, -0x30, R8 ;  /* 0xffffffd0f2187824 */ /* 0x000fe200078e0208 */
[----:B------:R-:W-:Y:S01]  /*1d30*/  SHF.R.S32.HI R27, RZ, 0x1f, R122 ;  /* 0x0000001fff1b7819 */ /* 0x000fe2000001147a */
[----:B------:R-:W-:Y:S01]  /*1d40*/  IMAD.SHL.U32 R243, R13, 0x2, RZ ;  /* 0x000000020df37824 */ /* 0x000fe200078e00ff */
[----:B------:R-:W-:Y:S01]  /*1d50*/  ULDC.64 UR6, c[0x0][0x1e0] ;  /* 0x0000780000067ab9 */ /* 0x000fe20000000a00 */
[----:B------:R-:W-:Y:S01]  /*1d60*/  IMAD R9, R8, c[0x0][0x1e4], RZ ;  /* 0x0000790008097a24 */ /* 0x000fe200078e02ff */
[----:B------:R-:W-:Y:S01]  /*1d70*/  IADD3 R25, R24, c[0x0][0x1d0], -R19 ;  /* 0x0000740018197a10 */ /* 0x000fe20007ffe813 */
[----:B------:R-:W-:Y:S01]  /*1d80*/  IMAD.WIDE.U32 R128, R8, c[0x0][0x1e0], RZ ;  /* 0x0000780008807a25 */ /* 0x000fe200078e00ff */
[----:B------:R-:W-:Y:S01]  /*1d90*/  UIMAD.WIDE.U32 UR12, UR6, 0x20, URZ ;  /* 0x00000020060c78a5 */ /* 0x000fe2000f8e003f */
[----:B------:R-:W-:Y:S01]  /*1da0*/  LEA.HI R124, R126, R132, RZ, 0x5 ;  /* 0x000000847e7c7211 */ /* 0x000fe200078f28ff */
[----:B------:R-:W-:Y:S01]  /*1db0*/  USHF.L.U32 UR8, UR7, 0x5, URZ ;  /* 0x0000000507087899 */ /* 0x000fe2000800063f */
[----:B------:R-:W-:Y:S01]  /*1dc0*/  IMAD.IADD R125, R129, 0x1, R9 ;  /* 0x00000001817d7824 */ /* 0x000fe200078e0209 */
[C---:B------:R-:W-:Y:S01]  /*1dd0*/  ISETP.GE.AND P5, PT, R25.reuse, 0x11, PT ;  /* 0x000000111900780c */ /* 0x040fe20003fa6270 */
[----:B------:R-:W-:Y:S01]  /*1de0*/  IMAD.MOV.U32 R130, RZ, RZ, R32 ;  /* 0x000000ffff827224 */ /* 0x000fe200078e0020 */
[----:B------:R-:W-:Y:S01]  /*1df0*/  @!P1 SHF.R.S32.HI R0, RZ, 0x1f, R18 ;  /* 0x0000001fff009819 */ /* 0x000fe20000011412 */
[----:B------:R-:W-:Y:S01]  /*1e00*/  IMAD.MOV.U32 R131, RZ, RZ, R33 ;  /* 0x000000ffff837224 */ /* 0x000fe200078e0021 */
[----:B------:R-:W-:Y:S01]  /*1e10*/  UIADD3 UR8, UR13, UR8, URZ ;  /* 0x000000080d087290 */ /* 0x000fe2000fffe03f */
[----:B------:R-:W-:Y:S01]  /*1e20*/  IMAD.MOV.U32 R130, RZ, RZ, R30 ;  /* 0x000000ffff827224 */ /* 0x000fe200078e001e */
[----:B------:R-:W-:Y:S01]  /*1e30*/  @!P1 LEA.HI R0, R0, R18, RZ, 0x3 ;  /* 0x0000001200009211 */ /* 0x000fe200078f18ff */
[----:B------:R-:W-:Y:S01]  /*1e40*/  IMAD.MOV.U32 R10, RZ, RZ, c[0x0][0x1e0] ;  /* 0x00007800ff0a7624 */ /* 0x000fe200078e00ff */
[----:B-1----:R-:W-:Y:S01]  /*1e50*/  @!P1 LEA R6, P2, R14, R4, 0x1 ;  /* 0x000000040e069211 */ /* 0x002fe200078408ff */
[----:B------:R-:W-:Y:S01]  /*1e60*/  IMAD.MOV.U32 R76, RZ, RZ, R28 ;  /* 0x000000ffff4c7224 */ /* 0x000fe200078e001c */
[----:B------:R-:W-:Y:S01]  /*1e70*/  @!P1 LOP3.LUT R0, R0, 0xfffffff8, RZ, 0xc0, !PT ;  /* 0xfffffff800009812 */ /* 0x000fe200078ec0ff */
[----:B------:R-:W-:Y:S01]  /*1e80*/  IMAD.MOV.U32 R77, RZ, RZ, R29 ;  /* 0x000000ffff4d7224 */ /* 0x000fe200078e001d */
[----:B----4-:R-:W-:Y:S01]  /*1e90*/  @!P1 LEA.HI.X R7, R14, R5, R11, 0x1, P2 ;  /* 0x000000050e079211 */ /* 0x010fe200010f0c0b */
[----:B------:R-:W-:Y:S01]  /*1ea0*/  IMAD.MOV.U32 R76, RZ, RZ, R78 ;  /* 0x000000ffff4c7224 */ /* 0x000fe200078e004e */
[C---:B------:R-:W-:Y:S01]  /*1eb0*/  ISETP.GE.AND P2, PT, R25.reuse, 0x21, PT ;  /* 0x000000211900780c */ /* 0x040fe20003f46270 */
[----:B------:R-:W-:Y:S01]  /*1ec0*/  @!P1 IMAD.WIDE R4, R0, 0x2, R4 ;  /* 0x0000000200049825 */ /* 0x000fe200078e0204 */
[----:B------:R-:W-:Y:S01]  /*1ed0*/  SHF.R.S32.HI R11, RZ, 0x4, R23 ;  /* 0x00000004ff0b7819 */ /* 0x000fe20000011417 */
[----:B------:R-:W-:Y:S01]  /*1ee0*/  @!PT LDS RZ, [RZ] ;  /* 0x00000000fffff984 */ /* 0x000fe20000000800 */
[----:B------:R1:W-:Y:S01]  /*1ef0*/  @!P1 LDGSTS.E.BYPASS.LTC128B.128 [R243+0x9900], [R6.64], !P6 ;  /* 0x0990000006f39fae */ /* 0x0003e2000f101d4e */
[----:B------:R-:W-:Y:S01]  /*1f00*/  ISETP.GE.AND P6, PT, R25, 0x1, PT ;  /* 0x000000011900780c */ /* 0x000fe20003fc6270 */
[----:B------:R-:W-:Y:S01]  /*1f10*/  IMAD R0, R125, R122, RZ ;  /* 0x0000007a7d007224 */ /* 0x000fe200078e02ff */
[----:B------:R-:W-:Y:S01]  /*1f20*/  LEA.HI R12, R23, R11, RZ, 0x1 ;  /* 0x0000000b170c7211 */ /* 0x000fe200078f08ff */
[----:B------:R4:W-:Y:S01]  /*1f30*/  @!P1 LDGSTS.E.BYPASS.LTC128B.128 [R243+0xd900], [R4.64], !P0 ;  /* 0x0d90000004f39fae */ /* 0x0009e2000c101d4e */
[----:B------:R-:W-:Y:S01]  /*1f40*/  SHF.R.S32.HI R123, RZ, 0x5, R124 ;  /* 0x00000005ff7b7819 */ /* 0x000fe2000001147c */
[----:B------:R-:W-:Y:S01]  /*1f50*/  IMAD R0, R27, R128, R0 ;  /* 0x000000801b007224 */ /* 0x000fe200078e0200 */
[----:B------:R-:W-:Y:S01]  /*1f60*/  ULDC.64 UR4, c[0x0][0x208] ;  /* 0x0000820000047ab9 */ /* 0x000fe20000000a00 */
[----:B------:R-:W0:Y:S01]  /*1f70*/  LDGDEPBAR ;  /* 0x00000000000079af */ /* 0x000e220000000000 */
[----:B------:R-:W-:-:S02]  /*1f80*/  USHF.L.U32 UR9, UR4, 0x5, URZ ;  /* 0x0000000504097899 */ /* 0x000fc4000800063f */
[----:B------:R-:W-:Y:S01]  /*1f90*/  UMOV UR11, 0x5 ;  /* 0x00000005000b7882 */ /* 0x000fe20000000000 */
[----:B------:R-:W-:Y:S01]  /*1fa0*/  STL.64 [R1+0x38], R130 ;  /* 0x0000388201007387 */ /* 0x000fe20000100a00 */
[----:B------:R-:W-:-:S03]  /*1fb0*/  USHF.L.U64.HI UR11, UR4, UR11, UR5 ;  /* 0x0000000b040b7299 */ /* 0x000fc60008010205 */
[----:B------:R-:W-:Y:S01]  /*1fc0*/  STL.64 [R1+0x30], R76 ;  /* 0x0000304c01007387 */ /* 0x000fe20000100a00 */
[----:B-1----:R-:W-:Y:S02]  /*1fd0*/  IMAD.MOV.U32 R6, RZ, RZ, c[0x0][0x1e4] ;  /* 0x00007900ff067624 */ /* 0x002fe400078e00ff */
[----:B----4-:R-:W-:-:S04]  /*1fe0*/  IMAD.WIDE.U32 R4, R122, R128, R130 ;  /* 0x000000807a047225 */ /* 0x010fc800078e0082 */
[----:B------:R-:W-:Y:S01]  /*1ff0*/  IMAD.IADD R0, R5, 0x1, R0 ;  /* 0x0000000105007824 */ /* 0x000fe200078e0200 */
[----:B------:R-:W-:Y:S01]  /*2000*/  BAR.SYNC.DEFER_BLOCKING 0x0 ;  /* 0x0000000000007b1d */ /* 0x000fe20000010000 */
[----:B------:R-:W-:Y:S02]  /*2010*/  @P5 LEA R7, P0, R10, R4, 0x4 ;  /* 0x000000040a075211 */ /* 0x000fe400078020ff */
[----:B------:R-:W-:Y:S02]  /*2020*/  @P6 LEA R8, P1, R4, c[0x0][0x1c8], 0x1 ;  /* 0x0000720004086a11 */ /* 0x000fe400078208ff */
[----:B------:R-:W-:Y:S02]  /*2030*/  @P5 LEA.HI.X R10, R10, R0, R6, 0x4, P0 ;  /* 0x000000000a0a5211 */ /* 0x000fe400000f2406 */
[----:B------:R-:W-:Y:S02]  /*2040*/  @P6 LEA.HI.X R9, R4, c[0x0][0x1cc], R0, 0x1, P1 ;  /* 0x0000730004096a11 */ /* 0x000fe400008f0c00 */
[----:B------:R-:W-:-:S02]  /*2050*/  @P5 LEA R6, P0, R7, c[0x0][0x1c8], 0x1 ;  /* 0x0000720007065a11 */ /* 0x000fc400078008ff */
[----:B------:R-:W-:Y:S02]  /*2060*/  @P2 IADD3 R5, P1, R4, UR12, RZ ;  /* 0x0000000c04052c10 */ /* 0x000fe4000ff3e0ff */
[----:B------:R-:W-:Y:S02]  /*2070*/  @P5 LEA.HI.X R7, R7, c[0x0][0x1cc], R10, 0x1, P0 ;  /* 0x0000730007075a11 */ /* 0x000fe400000f0c0a */
[C---:B------:R-:W-:Y:S02]  /*2080*/  @P2 LEA R4, P0, R5.reuse, c[0x0][0x1c8], 0x1 ;  /* 0x0000720005042a11 */ /* 0x040fe400078008ff */
[----:B------:R-:W-:Y:S02]  /*2090*/  @P2 IADD3.X R0, R0, UR8, RZ, P1, !PT ;  /* 0x0000000800002c10 */ /* 0x000fe40008ffe4ff */
[----:B------:R-:W-:Y:S02]  /*20a0*/  LOP3.LUT R10, R12, 0xfffffffe, RZ, 0xc0, !PT ;  /* 0xfffffffe0c0a7812 */ /* 0x000fe400078ec0ff */
[----:B------:R-:W-:Y:S01]  /*20b0*/  @P2 LEA.HI.X R5, R5, c[0x0][0x1cc], R0, 0x1, P0 ;  /* 0x0000730005052a11 */ /* 0x000fe200000f0c00 */
[C---:B------:R-:W-:Y:S01]  /*20c0*/  IMAD.SHL.U32 R0, R26.reuse, 0x40, RZ ;  /* 0x000000401a007824 */ /* 0x040fe200078e00ff */
[----:B------:R-:W-:Y:S01]  /*20d0*/  LOP3.LUT P0, RZ, R26, 0x2, RZ, 0xc0, !PT ;  /* 0x000000021aff7812 */ /* 0x000fe2000780c0ff */
[----:B------:R-:W-:Y:S01]  /*20e0*/  @!PT LDS RZ, [RZ] ;  /* 0x00000000fffff984 */ /* 0x000fe20000000800 */
[----:B------:R-:W-:Y:S01]  /*20f0*/  @!PT LDS RZ, [RZ] ;  /* 0x00000000fffff984 */ /* 0x000fe20000000800 */
[----:B------:R-:W-:Y:S01]  /*2100*/  @!PT LDS RZ, [RZ] ;  /* 0x00000000fffff984 */ /* 0x000fe20000000800 */
[----:B------:R1:W-:Y:S01]  /*2110*/  @P6 LDGSTS.E.BYPASS.LTC128B.128 [R243+0x3100], [R8.64], !P4 ;  /* 0x0310000008f36fae */ /* 0x0003e2000e101d4e */
[----:B------:R-:W-:Y:S01]  /*2120*/  IMAD.IADD R10, R11, 0x1, -R10 ;  /* 0x000000010b0a7824 */ /* 0x000fe200078e0a0a */
[----:B------:R-:W-:-:S02]  /*2130*/  ISETP.LT.OR P1, PT, R25, 0x1, P4 ;  /* 0x000000011900780c */ /* 0x000fc40002721670 */
[----:B------:R1:W-:Y:S01]  /*2140*/  @P6 LDGSTS.E.BYPASS.LTC128B.128 [R243+0x4900], [R8.64+0x80], !P3 ;  /* 0x0490008008f36fae */ /* 0x0003e2000d901d4e */
[----:B------:R-:W-:Y:S02]  /*2150*/  LOP3.LUT R0, R0, 0x1c0, RZ, 0xc0, !PT ;  /* 0x000001c000007812 */ /* 0x000fe400078ec0ff */
[----:B------:R-:W-:Y:S01]  /*2160*/  ISETP.LT.OR P6, PT, R25, 0x1, P3 ;  /* 0x000000011900780c */ /* 0x000fe20001fc1670 */
[----:B------:R4:W-:Y:S04]  /*2170*/  @P5 LDGSTS.E.BYPASS.LTC128B.128 [R243+0x3900], [R6.64], !P4 ;  /* 0x0390000006f35fae */ /* 0x0009e8000e101d4e */
[----:B------:R4:W-:Y:S04]  /*2180*/  @P5 LDGSTS.E.BYPASS.LTC128B.128 [R243+0x5100], [R6.64+0x80], !P3 ;  /* 0x0510008006f35fae */ /* 0x0009e8000d901d4e */
[----:B------:R5:W-:Y:S04]  /*2190*/  @P2 LDGSTS.E.BYPASS.LTC128B.128 [R243+0x4100], [R4.64], !P4 ;  /* 0x0410000004f32fae */ /* 0x000be8000e101d4e */
[----:B------:R5:W-:Y:S04]  /*21a0*/  @P2 LDGSTS.E.BYPASS.LTC128B.128 [R243+0x5900], [R4.64+0x80], !P3 ;  /* 0x0590008004f32fae */ /* 0x000be8000d901d4e */
[----:B------:R-:W0:Y:S01]  /*21b0*/  LDGDEPBAR ;  /* 0x00000000000079af */ /* 0x000e220000000000 */
[----:B----4-:R-:W-:-:S02]  /*21c0*/  IMAD.SHL.U32 R6, R21, 0x40, RZ ;  /* 0x0000004015067824 */ /* 0x010fc400078e00ff */
[----:B------:R-:W-:-:S05]  /*21d0*/  IMAD.SHL.U32 R7, R19, 0x8, RZ ;  /* 0x0000000813077824 */ /* 0x000fca00078e00ff */
[----:B------:R-:W-:Y:S01]  /*21e0*/  LOP3.LUT R7, R0, 0x8, R7, 0xf8, !PT ;  /* 0x0000000800077812 */ /* 0x000fe200078ef807 */
[----:B-----5:R-:W-:Y:S01]  /*21f0*/  IMAD.SHL.U32 R5, R22, 0x40, RZ ;  /* 0x0000004016057824 */ /* 0x020fe200078e00ff */
[----:B------:R-:W-:-:S04]  /*2200*/  DEPBAR.LE SB0, 0x1 ;  /* 0x000080400000791a */ /* 0x000fc80000000000 */
[----:B------:R-:W-:Y:S01]  /*2210*/  LOP3.LUT R4, R6, 0x1c0, RZ, 0xc0, !PT ;  /* 0x000001c006047812 */ /* 0x000fe200078ec0ff */
[----:B------:R-:W-:-:S04]  /*2220*/  DEPBAR.LE SB0, 0x0 ;  /* 0x000080000000791a */ /* 0x000fc80000000000 */
[----:B------:R-:W-:Y:S01]  /*2230*/  IMAD.SHL.U32 R6, R10, 0x8, RZ ;  /* 0x000000080a067824 */ /* 0x000fe200078e00ff */
[----:B------:R-:W-:Y:S02]  /*2240*/  LOP3.LUT R121, R5, 0xfffffe00, RZ, 0xc0, !PT ;  /* 0xfffffe0005797812 */ /* 0x000fe400078ec0ff */
[----:B------:R-:W-:Y:S02]  /*2250*/  SHF.R.U32.HI R0, RZ, 0x3, R0 ;  /* 0x00000003ff007819 */ /* 0x000fe40000011600 */
[----:B------:R-:W-:Y:S02]  /*2260*/  LOP3.LUT R5, R4, 0x8, R6, 0xf8, !PT ;  /* 0x0000000804057812 */ /* 0x000fe400078ef806 */
[----:B------:R-:W-:Y:S02]  /*2270*/  SHF.R.U32.HI R4, RZ, 0x3, R4 ;  /* 0x00000003ff047819 */ /* 0x000fe40000011604 */
[----:B------:R-:W-:Y:S02]  /*2280*/  LOP3.LUT R0, R7, R0, RZ, 0x3c, !PT ;  /* 0x0000000007007212 */ /* 0x000fe400078e3cff */
[----:B------:R-:W-:Y:S01]  /*2290*/  LOP3.LUT R120, R5, R4, RZ, 0x3c, !PT ;  /* 0x0000000405787212 */ /* 0x000fe200078e3cff */
[----:B------:R-:W-:-:S02]  /*22a0*/  IMAD R4, R123, 0x400, R121 ;  /* 0x000004007b047824 */ /* 0x000fc400078e0279 */
[----:B------:R-:W-:Y:S02]  /*22b0*/  IMAD R0, R10, 0x200, R0 ;  /* 0x000002000a007824 */ /* 0x000fe400078e0200 */
[----:B------:R-:W-:Y:S02]  /*22c0*/  IMAD.IADD R4, R120, 0x1, R4 ;  /* 0x0000000178047824 */ /* 0x000fe400078e0204 */
[----:B------:R-:W-:Y:S01]  /*22d0*/  IMAD.SHL.U32 R224, R0, 0x2, RZ ;  /* 0x0000000200e07824 */ /* 0x000fe200078e00ff */
[----:B------:R-:W-:Y:S01]  /*22e0*/  BAR.SYNC.DEFER_BLOCKING 0x0 ;  /* 0x0000000000007b1d */ /* 0x000fe20000010000 */
[----:B------:R-:W-:-:S03]  /*22f0*/  IMAD.SHL.U32 R231, R4, 0x2, RZ ;  /* 0x0000000204e77824 */ /* 0x000fc600078e00ff */
[C---:B------:R-:W-:Y:S01]  /*2300*/  IADD3 R0, R224.reuse, 0x3100, RZ ;  /* 0x00003100e0007810 */ /* 0x040fe20007ffe0ff */
[--C-:B------:R-:W-:Y:S01]  /*2310*/  IMAD R233, R3, 0x2, R231.reuse ;  /* 0x0000000203e97824 */ /* 0x100fe200078e02e7 */
[----:B------:R-:W-:Y:S01]  /*2320*/  IADD3 R235, R224, 0x3120, RZ ;  /* 0x00003120e0eb7810 */ /* 0x000fe20007ffe0ff */
[----:B------:R-:W-:Y:S01]  /*2330*/  IMAD R232, R2, 0x2, R231 ;  /* 0x0000000202e87824 */ /* 0x000fe200078e02e7 */
[----:B------:R-:W-:Y:S01]  /*2340*/  @P0 IADD3 R235, R0, -0x20, RZ ;  /* 0xffffffe000eb0810 */ /* 0x000fe20007ffe0ff */
[----:B------:R-:W-:Y:S02]  /*2350*/  IMAD R0, R27, c[0x0][0x208], RZ ;  /* 0x000082001b007a24 */ /* 0x000fe400078e02ff */
[----:B------:R-:W-:Y:S01]  /*2360*/  IMAD R234, R2, 0x2, R233 ;  /* 0x0000000202ea7824 */ /* 0x000fe200078e02e9 */
[C---:B------:R-:W-:Y:S01]  /*2370*/  IADD3 R241, R235.reuse, 0x800, RZ ;  /* 0x00000800ebf17810 */ /* 0x040fe20007ffe0ff */
[----:B------:R-:W-:Y:S01]  /*2380*/  IMAD R0, R122, c[0x0][0x20c], R0 ;  /* 0x000083007a007a24 */ /* 0x000fe200078e0200 */
[----:B------:R-:W-:Y:S01]  /*2390*/  IADD3 R240, R235, 0x1000, RZ ;  /* 0x00001000ebf07810 */ /* 0x000fe20007ffe0ff */
[----:B------:R-:W-:Y:S01]  /*23a0*/  IMAD R236, R3, 0x2, R232 ;  /* 0x0000000203ec7824 */ /* 0x000fe200078e02e8 */
[----:B------:R-:W-:-:S02]  /*23b0*/  IADD3 R239, R235, 0x1800, RZ ;  /* 0x00001800ebef7810 */ /* 0x000fc40007ffe0ff */
[C---:B------:R-:W-:Y:S02]  /*23c0*/  IADD3 R238, R235.reuse, 0x2000, RZ ;  /* 0x00002000ebee7810 */ /* 0x040fe40007ffe0ff */
[----:B------:R-:W-:Y:S01]  /*23d0*/  IADD3 R237, R235, 0x2800, RZ ;  /* 0x00002800ebed7810 */ /* 0x000fe20007ffe0ff */
[----:B-1----:R-:W-:Y:S04]  /*23e0*/  LDSM.16.M88.4 R8, [R231+0x6100] ;  /* 0x00610000e708783b */ /* 0x002fe80000000200 */
[----:B------:R-:W-:Y:S04]  /*23f0*/  LDSM.16.M88.4 R4, [R231+0x8100] ;  /* 0x00810000e704783b */ /* 0x000fe80000000200 */
[----:B--23--:R-:W1:Y:S04]  /*2400*/  LDSM.16.M88.4 R16, [R224+0x3900] ;  /* 0x00390000e010783b */ /* 0x00ce680000000200 */
[----:B------:R-:W2:Y:S04]  /*2410*/  LDSM.16.M88.4 R12, [R224+0x3100] ;  /* 0x00310000e00c783b */ /* 0x000ea80000000200 */
[----:B------:R-:W3:Y:S04]  /*2420*/  LDSM.16.M88.4 R20, [R224+0x4100] ;  /* 0x00410000e014783b */ /* 0x000ee80000000200 */
[----:B------:R-:W-:Y:S04]  /*2430*/  LDSM.16.M88.4 R40, [R235] ;  /* 0x00000000eb28783b */ /* 0x000fe80000000200 */
[----:B------:R-:W-:Y:S04]  /*2440*/  LDSM.16.M88.4 R44, [R235+0x800] ;  /* 0x00080000eb2c783b */ /* 0x000fe80000000200 */
[----:B------:R-:W-:Y:S01]  /*2450*/  LDSM.16.M88.4 R52, [R235+0x1000] ;  /* 0x00100000eb34783b */ /* 0x000fe20000000200 */
[-C--:B-1----:R-:W-:Y:S08]  /*2460*/  HMMA.16816.F32 R68, R8, R16.reuse, RZ ;  /* 0x000000100844723c */ /* 0x082ff000000018ff */
[----:B------:R-:W-:Y:S07]  /*2470*/  HMMA.16816.F32 R36, R4, R16, RZ ;  /* 0x000000100424723c */ /* 0x000fee00000018ff */
[----:B------:R-:W-:Y:S01]  /*2480*/  IMAD.WIDE.U32 R16, R122, c[0x0][0x208], RZ ;  /* 0x000082007a107a25 */ /* 0x000fe200078e00ff */
[----:B--2---:R-:W-:Y:S03]  /*2490*/  HMMA.16816.F32 R72, R8, R12, RZ ;  /* 0x0000000c0848723c */ /* 0x004fe600000018ff */
[----:B------:R-:W-:-:S04]  /*24a0*/  IMAD.IADD R0, R17, 0x1, R0 ;  /* 0x0000000111007824 */ /* 0x000fc800078e0200 */
[----:B------:R-:W-:Y:S01]  /*24b0*/  IMAD R0, R0, 0x30, RZ ;  /* 0x0000003000007824 */ /* 0x000fe200078e02ff */
[C---:B------:R-:W-:Y:S08]  /*24c0*/  HMMA.16816.F32 R32, R4.reuse, R12, RZ ;  /* 0x0000000c0420723c */ /* 0x040ff000000018ff */
[-C--:B------:R-:W-:Y:S08]  /*24d0*/  HMMA.16816.F32 R56, R4, R14.reuse, RZ ;  /* 0x0000000e0438723c */ /* 0x080ff000000018ff */
[----:B------:R-:W-:Y:S01]  /*24e0*/  HMMA.16816.F32 R88, R8, R14, RZ ;  /* 0x0000000e0858723c */ /* 0x000fe200000018ff */
[----:B------:R-:W1:Y:S07]  /*24f0*/  LDSM.16.M88.4 R12, [R233+0x8100] ;  /* 0x00810000e90c783b */ /* 0x000e6e0000000200 */
[C---:B------:R-:W-:Y:S08]  /*2500*/  HMMA.16816.F32 R48, R4.reuse, R18, RZ ;  /* 0x000000120430723c */ /* 0x040ff000000018ff */
[C---:B---3--:R-:W-:Y:S08]  /*2510*/  HMMA.16816.F32 R28, R4.reuse, R20, RZ ;  /* 0x00000014041c723c */ /* 0x048ff000000018ff */
[----:B------:R-:W-:Y:S07]  /*2520*/  HMMA.16816.F32 R60, R4, R22, RZ ;  /* 0x00000016043c723c */ /* 0x000fee00000018ff */
[----:B------:R-:W-:Y:S01]  /*2530*/  IMAD.WIDE.U32 R6, R16, 0x30, R76 ;  /* 0x0000003010067825 */ /* 0x000fe200078e004c */
[----:B------:R-:W-:Y:S03]  /*2540*/  HMMA.16816.F32 R64, R8, R20, RZ ;  /* 0x000000140840723c */ /* 0x000fe600000018ff */
[----:B------:R-:W-:Y:S01]  /*2550*/  IMAD.IADD R0, R7, 0x1, R0 ;  /* 0x0000000107007824 */ /* 0x000fe200078e0200 */
[----:B------:R-:W-:-:S04]  /*2560*/  LEA R4, P0, R6, c[0x0][0x1f8], 0x1 ;  /* 0x00007e0006047a11 */ /* 0x000fc800078008ff */
[----:B------:R-:W-:Y:S01]  /*2570*/  LEA.HI.X R5, R6, c[0x0][0x1fc], R0, 0x1, P0 ;  /* 0x00007f0006057a11 */ /* 0x000fe200000f0c00 */
[----:B------:R-:W-:Y:S01]  /*2580*/  IMAD.U32 R0, RZ, RZ, UR9 ;  /* 0x00000009ff007e24 */ /* 0x000fe2000f8e00ff */
[----:B------:R-:W-:Y:S01]  /*2590*/  IADD3 R6, P2, R4, UR9, RZ ;  /* 0x0000000904067c10 */ /* 0x000fe2000ff5e0ff */
[----:B------:R-:W-:Y:S01]  /*25a0*/  HMMA.16816.F32 R96, R8, R18, RZ ;  /* 0x000000120860723c */ /* 0x000fe200000018ff */
[----:B------:R-:W-:Y:S01]  /*25b0*/  ISETP.LT.OR P0, PT, R25, 0x11, P4 ;  /* 0x000000111900780c */ /* 0x000fe20002701670 */
[----:B------:R-:W2:Y:S01]  /*25c0*/  LDSM.16.M88.4 R16, [R233+0x6100] ;  /* 0x00610000e910783b */ /* 0x000ea20000000200 */
[----:B------:R-:W-:-:S03]  /*25d0*/  IADD3.X R7, R5, UR11, RZ, P2, !PT ;  /* 0x0000000b05077c10 */ /* 0x000fc600097fe4ff */
[----:B------:R-:W-:Y:S01]  /*25e0*/  @!PT LDS RZ, [RZ] ;  /* 0x00000000fffff984 */ /* 0x000fe20000000800 */
[----:B------:R-:W-:Y:S01]  /*25f0*/  @!PT LDS RZ, [RZ] ;  /* 0x00000000fffff984 */ /* 0x000fe20000000800 */
[----:B------:R-:W-:Y:S01]  /*2600*/  @!PT LDS RZ, [RZ] ;  /* 0x00000000fffff984 */ /* 0x000fe20000000800 */
[----:B------:R3:W-:Y:S01]  /*2610*/  LDGSTS.E.BYPASS.LTC128B.128 [R243+0x100], [R4.64], !P1 ;  /* 0x0010000004f37fae */ /* 0x0007e2000c901d4e */
[----:B------:R-:W-:Y:S01]  /*2620*/  LOP3.LUT P1, RZ, R26, 0x4, RZ, 0xc0, !PT ;  /* 0x000000041aff7812 */ /* 0x000fe2000782c0ff */
[----:B------:R-:W-:Y:S02]  /*2630*/  HMMA.16816.F32 R20, R8, R22, RZ ;  /* 0x000000160814723c */ /* 0x000fe400000018ff */
[----:B------:R3:W-:Y:S01]  /*2640*/  LDGSTS.E.BYPASS.LTC128B.128 [R243+0x1900], [R4.64+0x80], !P6 ;  /* 0x0190008004f37fae */ /* 0x0007e2000f101d4e */
[----:B------:R-:W-:-:S03]  /*2650*/  ISETP.LT.OR P6, PT, R25, 0x11, P3 ;  /* 0x000000111900780c */ /* 0x000fc60001fc1670 */
[----:B------:R4:W-:Y:S01]  /*2660*/  LDGSTS.E.BYPASS.LTC128B.128 [R243+0x900], [R6.64], !P0 ;  /* 0x0090000006f37fae */ /* 0x0009e2000c101d4e */
[----:B------:R-:W-:Y:S01]  /*2670*/  IADD3 R8, P5, P2, R0, 0x80, R4 ;  /* 0x0000008000087810 */ /* 0x000fe20007abe004 */
[----:B------:R-:W-:Y:S01]  /*2680*/  IMAD.MOV.U32 R0, RZ, RZ, 0x40 ;  /* 0x00000040ff007424 */ /* 0x000fe200078e00ff */
[C---:B-1----:R-:W-:Y:S02]  /*2690*/  HMMA.16816.F32 R104, R12.reuse, R40, R32 ;  /* 0x000000280c68723c */ /* 0x042fe40000001820 */
[----:B------:R-:W-:Y:S02]  /*26a0*/  IADD3.X R9, RZ, UR11, R5, P5, P2 ;  /* 0x0000000bff097c10 */ /* 0x000fe4000afe4405 */
[C---:B------:R-:W-:Y:S02]  /*26b0*/  ISETP.LT.OR P5, PT, R25.reuse, 0x21, P4 ;  /* 0x000000211900780c */ /* 0x040fe400027a1670 */
[----:B------:R-:W-:Y:S01]  /*26c0*/  ISETP.LT.OR P2, PT, R25, 0x21, P3 ;  /* 0x000000211900780c */ /* 0x000fe20001f41670 */
[----:B------:R1:W-:Y:S01]  /*26d0*/  LDGSTS.E.BYPASS.LTC128B.128 [R243+0x2100], [R8.64], !P6 ;  /* 0x0210000008f37fae */ /* 0x0003e2000f101d4e */
[----:B------:R-:W-:Y:S01]  /*26e0*/  SEL R0, R0, 0xffffffc0, !P1 ;  /* 0xffffffc000007807 */ /* 0x000fe20004800000 */
[----:B------:R-:W-:Y:S04]  /*26f0*/  HMMA.16816.F32 R100, R12, R44, R36 ;  /* 0x0000002c0c64723c */ /* 0x000fe80000001824 */
[----:B------:R-:W-:-:S02]  /*2700*/  IMAD.IADD R230, R224, 0x1, R0 ;  /* 0x00000001e0e67824 */ /* 0x000fc400078e0200 */
[----:B------:R-:W-:Y:S01]  /*2710*/  IMAD.IADD R229, R0, 0x1, R235 ;  /* 0x0000000100e57824 */ /* 0x000fe200078e02eb */
[----:B------:R-:W-:Y:S01]  /*2720*/  LOP3.LUT R0, R120, R121, RZ, 0xfc, !PT ;  /* 0x0000007978007212 */ /* 0x000fe200078efcff */
[----:B------:R-:W-:Y:S01]  /*2730*/  HMMA.16816.F32 R92, R12, R52, R28 ;  /* 0x000000340c5c723c */ /* 0x000fe2000000181c */
[----:B---3--:R-:W-:-:S04]  /*2740*/  IADD3 R4, P0, R6, UR9, RZ ;  /* 0x0000000906047c10 */ /* 0x008fc8000ff1e0ff */
[----:B------:R-:W-:-:S03]  /*2750*/  IADD3.X R5, R7, UR11, RZ, P0, !PT ;  /* 0x0000000b07057c10 */ /* 0x000fc600087fe4ff */
[C---:B------:R-:W-:Y:S01]  /*2760*/  HMMA.16816.F32 R84, R12.reuse, R42, R56 ;  /* 0x0000002a0c54723c */ /* 0x040fe20000001838 */
[----:B------:R-:W-:Y:S01]  /*2770*/  ISETP.GT.AND P0, PT, R122, R133, PT ;  /* 0x000000857a00720c */ /* 0x000fe20003f04270 */
[----:B------:R4:W-:Y:S04]  /*2780*/  LDGSTS.E.BYPASS.LTC128B.128 [R243+0x1100], [R4.64], !P5 ;  /* 0x0110000004f37fae */ /* 0x0009e8000e901d4e */
[----:B------:R4:W-:Y:S02]  /*2790*/  LDGSTS.E.BYPASS.LTC128B.128 [R243+0x2900], [R4.64+0x80], !P2 ;  /* 0x0290008004f37fae */ /* 0x0009e4000d101d4e */
[C---:B------:R-:W-:Y:S02]  /*27a0*/  HMMA.16816.F32 R80, R12.reuse, R46, R48 ;  /* 0x0000002e0c50723c */ /* 0x040fe40000001830 */
[----:B-1----:R-:W-:Y:S04]  /*27b0*/  LDSM.16.M88.4 R8, [R232+0x8100] ;  /* 0x00810000e808783b */ /* 0x002fe80000000200 */
[----:B------:R-:W1:Y:S02]  /*27c0*/  LDSM.16.M88.4 R32, [R230+0x3100] ;  /* 0x00310000e620783b */ /* 0x000e640000000200 */
[----:B------:R-:W-:Y:S02]  /*27d0*/  HMMA.16816.F32 R76, R12, R54, R60 ;  /* 0x000000360c4c723c */ /* 0x000fe4000000183c */
[----:B------:R-:W3:Y:S04]  /*27e0*/  LDSM.16.M88.4 R36, [R230+0x4100] ;  /* 0x00410000e624783b */ /* 0x000ee80000000200 */
[----:B------:R-:W5:Y:S02]  /*27f0*/  LDSM.16.M88.4 R28, [R230+0x3900] ;  /* 0x00390000e61c783b */ /* 0x000f640000000200 */
[C---:B--2---:R-:W-:Y:S02]  /*2800*/  HMMA.16816.F32 R72, R16.reuse, R40, R72 ;  /* 0x000000281048723c */ /* 0x044fe40000001848 */
[----:B------:R-:W2:Y:S04]  /*2810*/  LDSM.16.M88.4 R12, [R232+0x6100] ;  /* 0x00610000e80c783b */ /* 0x000ea80000000200 */
[----:B------:R-:W0:Y:S02]  /*2820*/  LDGDEPBAR ;  /* 0x00000000000079af */ /* 0x000e240000000000 */
[C---:B------:R-:W-:Y:S02]  /*2830*/  HMMA.16816.F32 R60, R16.reuse, R44, R68 ;  /* 0x0000002c103c723c */ /* 0x040fe40000001844 */
[----:B----4-:R-:W-:Y:S04]  /*2840*/  LDSM.16.M88.4 R4, [R234+0x8100] ;  /* 0x00810000ea04783b */ /* 0x010fe80000000200 */
[----:B------:R-:W-:Y:S02]  /*2850*/  LDSM.16.M88.4 R68, [R229+0x1000] ;  /* 0x00100000e544783b */ /* 0x000fe40000000200 */
[C---:B------:R-:W-:Y:S02]  /*2860*/  HMMA.16816.F32 R56, R16.reuse, R52, R64 ;  /* 0x000000341038723c */ /* 0x040fe40000001840 */
[----:B------:R-:W-:Y:S06]  /*2870*/  LDSM.16.M88.4 R64, [R229+0x800] ;  /* 0x00080000e540783b */ /* 0x000fec0000000200 */
[C---:B------:R-:W-:Y:S01]  /*2880*/  HMMA.16816.F32 R48, R16.reuse, R42, R88 ;  /* 0x0000002a1030723c */ /* 0x040fe20000001858 */
[----:B------:R-:W4:Y:S07]  /*2890*/  LDSM.16.M88.4 R40, [R229] ;  /* 0x00000000e528783b */ /* 0x000f2e0000000200 */
[C---:B------:R-:W-:Y:S08]  /*28a0*/  HMMA.16816.F32 R44, R16.reuse, R46, R96 ;  /* 0x0000002e102c723c */ /* 0x040ff00000001860 */
[----:B------:R-:W-:Y:S01]  /*28b0*/  HMMA.16816.F32 R52, R16, R54, R20 ;  /* 0x000000361034723c */ /* 0x000fe20000001814 */
[----:B------:R-:W2:Y:S04]  /*28c0*/  LDSM.16.M88.4 R20, [R234+0x6100] ;  /* 0x00610000ea14783b */ /* 0x000ea80000000200 */
[----:B------:R-:W-:Y:S03]  /*28d0*/  LDSM.16.M88.4 R16, [R231+0xc100] ;  /* 0x00c10000e710783b */ /* 0x000fe60000000200 */
[C---:B-1----:R-:W-:Y:S08]  /*28e0*/  HMMA.16816.F32 R88, R8.reuse, R32, R104 ;  /* 0x000000200858723c */ /* 0x042ff00000001868 */
[C---:B---3--:R-:W-:Y:S08]  /*28f0*/  HMMA.16816.F32 R104, R8.reuse, R36, R92 ;  /* 0x000000240868723c */ /* 0x048ff0000000185c */
[C---:B-----5:R-:W-:Y:S08]  /*2900*/  HMMA.16816.F32 R92, R8.reuse, R30, R80 ;  /* 0x0000001e085c723c */ /* 0x060ff00000001850 */
[C---:B------:R-:W-:Y:S08]  /*2910*/  HMMA.16816.F32 R96, R8.reuse, R28, R100 ;  /* 0x0000001c0860723c */ /* 0x040ff00000001864 */
[C---:B------:R-:W-:Y:S08]  /*2920*/  HMMA.16816.F32 R84, R8.reuse, R34, R84 ;  /* 0x000000220854723c */ /* 0x040ff00000001854 */
[----:B------:R-:W-:Y:S08]  /*2930*/  HMMA.16816.F32 R80, R8, R38, R76 ;  /* 0x000000260850723c */ /* 0x000ff0000000184c */
[C---:B--2---:R-:W-:Y:S08]  /*2940*/  HMMA.16816.F32 R8, R12.reuse, R32, R72 ;  /* 0x000000200c08723c */ /* 0x044ff00000001848 */
[C---:B------:R-:W-:Y:S01]  /*2950*/  HMMA.16816.F32 R48, R12.reuse, R34, R48 ;  /* 0x000000220c30723c */ /* 0x040fe20000001830 */
[----:B------:R-:W1:Y:S07]  /*2960*/  LDSM.16.M88.4 R32, [R224+0x4900] ;  /* 0x00490000e020783b */ /* 0x000e6e0000000200 */
[C---:B------:R-:W-:Y:S08]  /*2970*/  HMMA.16816.F32 R60, R12.reuse, R28, R60 ;  /* 0x0000001c0c3c723c */ /* 0x040ff0000000183c */
[C---:B------:R-:W-:Y:S01]  /*2980*/  HMMA.16816.F32 R108, R12.reuse, R30, R44 ;  /* 0x0000001e0c6c723c */ /* 0x040fe2000000182c */
[----:B------:R-:W2:Y:S07]  /*2990*/  LDSM.16.M88.4 R28, [R224+0x5100] ;  /* 0x00510000e01c783b */ /* 0x000eae0000000200 */
[C---:B------:R-:W-:Y:S08]  /*29a0*/  HMMA.16816.F32 R112, R12.reuse, R36, R56 ;  /* 0x000000240c70723c */ /* 0x040ff00000001838 */
[----:B------:R-:W-:Y:S01]  /*29b0*/  HMMA.16816.F32 R56, R12, R38, R52 ;  /* 0x000000260c38723c */ /* 0x000fe20000001834 */
[----:B------:R-:W3:Y:S04]  /*29c0*/  LDSM.16.M88.4 R12, [R224+0x5900] ;  /* 0x00590000e00c783b */ /* 0x000ee80000000200 */
[----:B------:R-:W-:Y:S03]  /*29d0*/  LDSM.16.M88.4 R52, [R235+0x1800] ;  /* 0x00180000eb34783b */ /* 0x000fe60000000200 */
[C---:B----4-:R-:W-:Y:S08]  /*29e0*/  HMMA.16816.F32 R44, R4.reuse, R40, R88 ;  /* 0x00000028042c723c */ /* 0x050ff00000001858 */
[C---:B------:R-:W-:Y:S08]  /*29f0*/  HMMA.16816.F32 R72, R4.reuse, R64, R96 ;  /* 0x000000400448723c */ /* 0x040ff00000001860 */
[----:B------:R-:W-:Y:S08]  /*2a00*/  HMMA.16816.F32 R36, R4, R42, R84 ;  /* 0x0000002a0424723c */ /* 0x000ff00000001854 */
[----:B------:R-:W-:Y:S01]  /*2a10*/  HMMA.16816.F32 R96, R20, R40, R8 ;  /* 0x000000281460723c */ /* 0x000fe20000001808 */
[----:B------:R-:W4:Y:S07]  /*2a20*/  LDSM.16.M88.4 R8, [R231+0xa100] ;  /* 0x00a10000e708783b */ /* 0x000f2e0000000200 */
[C---:B------:R-:W-:Y:S08]  /*2a30*/  HMMA.16816.F32 R76, R4.reuse, R66, R92 ;  /* 0x00000042044c723c */ /* 0x040ff0000000185c */
[C---:B------:R-:W-:Y:S08]  /*2a40*/  HMMA.16816.F32 R104, R4.reuse, R68, R104 ;  /* 0x000000440468723c */ /* 0x040ff00000001868 */
[----:B------:R-:W-:Y:S01]  /*2a50*/  HMMA.16816.F32 R100, R4, R70, R80 ;  /* 0x000000460464723c */ /* 0x000fe20000001850 */
[----:B------:R-:W-:Y:S07]  /*2a60*/  LDSM.16.M88.4 R4, [R233+0xc100] ;  /* 0x00c10000e904783b */ /* 0x000fee0000000200 */
[C---:B------:R-:W-:Y:S01]  /*2a70*/  HMMA.16816.F32 R88, R20.reuse, R42, R48 ;  /* 0x0000002a1458723c */ /* 0x040fe20000001830 */
[----:B------:R-:W5:Y:S07]  /*2a80*/  LDSM.16.M88.4 R48, [R235+0x2000] ;  /* 0x00200000eb30783b */ /* 0x000f6e0000000200 */
[C---:B------:R-:W-:Y:S01]  /*2a90*/  HMMA.16816.F32 R92, R20.reuse, R64, R60 ;  /* 0x00000040145c723c */ /* 0x040fe2000000183c */
[----:B------:R-:W2:Y:S07]  /*2aa0*/  LDSM.16.M88.4 R60, [R235+0x2800] ;  /* 0x00280000eb3c783b */ /* 0x000eae0000000200 */
[C---:B------:R-:W-:Y:S08]  /*2ab0*/  HMMA.16816.F32 R108, R20.reuse, R66, R108 ;  /* 0x00000042146c723c */ /* 0x040ff0000000186c */
[C---:B------:R-:W-:Y:S08]  /*2ac0*/  HMMA.16816.F32 R112, R20.reuse, R68, R112 ;  /* 0x000000441470723c */ /* 0x040ff00000001870 */
[----:B------:R-:W-:Y:S01]  /*2ad0*/  HMMA.16816.F32 R84, R20, R70, R56 ;  /* 0x000000461454723c */ /* 0x000fe20000001838 */
[----:B------:R-:W4:Y:S07]  /*2ae0*/  LDSM.16.M88.4 R20, [R233+0xa100] ;  /* 0x00a10000e914783b */ /* 0x000f2e0000000200 */
[C---:B-1----:R-:W-:Y:S08]  /*2af0*/  HMMA.16816.F32 R80, R16.reuse, R32, R44 ;  /* 0x000000201050723c */ /* 0x042ff0000000182c */
[C---:B------:R-:W-:Y:S08]  /*2b00*/  HMMA.16816.F32 R56, R16.reuse, R34, R36 ;  /* 0x000000221038723c */ /* 0x040ff00000001824 */
[C---:B--2---:R-:W-:Y:S08]  /*2b10*/  HMMA.16816.F32 R44, R16.reuse, R28, R72 ;  /* 0x0000001c102c723c */ /* 0x044ff00000001848 */
[C---:B------:R-:W-:Y:S08]  /*2b20*/  HMMA.16816.F32 R40, R16.reuse, R30, R76 ;  /* 0x0000001e1028723c */ /* 0x040ff0000000184c */
[----:B---3--:R-:W-:Y:S08]  /*2b30*/  HMMA.16816.F32 R36, R16, R12, R104 ;  /* 0x0000000c1024723c */ /* 0x008ff00000001868 */
[C---:B----4-:R-:W-:Y:S08]  /*2b40*/  HMMA.16816.F32 R76, R8.reuse, R32, R96 ;  /* 0x00000020084c723c */ /* 0x050ff00000001860 */
[----:B------:R-:W-:Y:S08]  /*2b50*/  HMMA.16816.F32 R72, R8, R34, R88 ;  /* 0x000000220848723c */ /* 0x000ff00000001858 */
[----:B------:R-:W-:Y:S01]  /*2b60*/  HMMA.16816.F32 R68, R16, R14, R100 ;  /* 0x0000000e1044723c */ /* 0x000fe20000001864 */
[----:B------:R-:W-:Y:S07]  /*2b70*/  LDSM.16.M88.4 R16, [R232+0xc100] ;  /* 0x00c10000e810783b */ /* 0x000fee0000000200 */
[C---:B------:R-:W-:Y:S08]  /*2b80*/  HMMA.16816.F32 R64, R8.reuse, R28, R92 ;  /* 0x0000001c0840723c */ /* 0x040ff0000000185c */
[C---:B------:R-:W-:Y:S08]  /*2b90*/  HMMA.16816.F32 R32, R8.reuse, R30, R108 ;  /* 0x0000001e0820723c */ /* 0x040ff0000000186c */
[C---:B------:R-:W-:Y:S08]  /*2ba0*/  HMMA.16816.F32 R28, R8.reuse, R12, R112 ;  /* 0x0000000c081c723c */ /* 0x040ff00000001870 */
[----:B------:R-:W-:Y:S01]  /*2bb0*/  HMMA.16816.F32 R84, R8, R14, R84 ;  /* 0x0000000e0854723c */ /* 0x000fe20000001854 */
[----:B------:R-:W-:Y:S04]  /*2bc0*/  LDSM.16.M88.4 R12, [R232+0xa100] ;  /* 0x00a10000e80c783b */ /* 0x000fe80000000200 */
[----:B------:R-:W-:Y:S03]  /*2bd0*/  LDSM.16.M88.4 R8, [R234+0xa100] ;  /* 0x00a10000ea08783b */ /* 0x000fe60000000200 */
[C---:B-----5:R-:W-:Y:S01]  /*2be0*/  HMMA.16816.F32 R112, R4.reuse, R48, R44 ;  /* 0x000000300470723c */ /* 0x060fe2000000182c */
[----:B------:R-:W1:Y:S07]  /*2bf0*/  LDSM.16.M88.4 R44, [R230+0x4900] ;  /* 0x00490000e62c783b */ /* 0x000e6e0000000200 */
[C---:B------:R-:W-:Y:S01]  /*2c00*/  HMMA.16816.F32 R108, R4.reuse, R50, R40 ;  /* 0x00000032046c723c */ /* 0x040fe20000001828 */
[----:B------:R-:W2:Y:S07]  /*2c10*/  LDSM.16.M88.4 R40, [R230+0x5100] ;  /* 0x00510000e628783b */ /* 0x000eae0000000200 */
[C---:B------:R-:W-:Y:S01]  /*2c20*/  HMMA.16816.F32 R104, R4.reuse, R60, R36 ;  /* 0x0000003c0468723c */ /* 0x040fe20000001824 */
[----:B------:R-:W3:Y:S07]  /*2c30*/  LDSM.16.M88.4 R36, [R230+0x5900] ;  /* 0x00590000e624783b */ /* 0x000eee0000000200 */
[C---:B------:R-:W-:Y:S08]  /*2c40*/  HMMA.16816.F32 R116, R4.reuse, R52, R80 ;  /* 0x000000340474723c */ /* 0x040ff00000001850 */
[----:B------:R-:W-:Y:S08]  /*2c50*/  HMMA.16816.F32 R80, R4, R54, R56 ;  /* 0x000000360450723c */ /* 0x000ff00000001838 */
[C---:B------:R-:W-:Y:S08]  /*2c60*/  HMMA.16816.F32 R100, R20.reuse, R52, R76 ;  /* 0x000000341464723c */ /* 0x040ff0000000184c */
[----:B------:R-:W-:Y:S08]  /*2c70*/  HMMA.16816.F32 R96, R20, R54, R72 ;  /* 0x000000361460723c */ /* 0x000ff00000001848 */
[----:B------:R-:W-:Y:S01]  /*2c80*/  HMMA.16816.F32 R56, R4, R62, R68 ;  /* 0x0000003e0438723c */ /* 0x000fe20000001844 */
[----:B------:R-:W-:Y:S07]  /*2c90*/  LDSM.16.M88.4 R4, [R236+0xc100] ;  /* 0x00c10000ec04783b */ /* 0x000fee0000000200 */
[C---:B------:R-:W-:Y:S08]  /*2ca0*/  HMMA.16816.F32 R92, R20.reuse, R48, R64 ;  /* 0x00000030145c723c */ /* 0x040ff00000001840 */
[C---:B------:R-:W-:Y:S01]  /*2cb0*/  HMMA.16816.F32 R88, R20.reuse, R50, R32 ;  /* 0x000000321458723c */ /* 0x040fe20000001820 */
[----:B------:R-:W4:Y:S07]  /*2cc0*/  LDSM.16.M88.4 R32, [R229+0x1800] ;  /* 0x00180000e520783b */ /* 0x000f2e0000000200 */
[C---:B------:R-:W-:Y:S01]  /*2cd0*/  HMMA.16816.F32 R64, R20.reuse, R60, R28 ;  /* 0x0000003c1440723c */ /* 0x040fe2000000181c */
[----:B------:R-:W5:Y:S07]  /*2ce0*/  LDSM.16.M88.4 R28, [R229+0x2000] ;  /* 0x00200000e51c783b */ /* 0x000f6e0000000200 */
[----:B------:R-:W-:Y:S01]  /*2cf0*/  HMMA.16816.F32 R60, R20, R62, R84 ;  /* 0x0000003e143c723c */ /* 0x000fe20000001854 */
[----:B------:R-:W3:Y:S01]  /*2d00*/  LDSM.16.M88.4 R20, [R229+0x2800] ;  /* 0x00280000e514783b */ /* 0x000ee20000000200 */
[----:B------:R-:W-:-:S06]  /*2d10*/  DEPBAR.LE SB0, 0x0 ;  /* 0x000080000000791a */ /* 0x000fcc0000000000 */
[C---:B-1----:R-:W-:Y:S08]  /*2d20*/  HMMA.16816.F32 R84, R16.reuse, R44, R116 ;  /* 0x0000002c1054723c */ /* 0x042ff00000001874 */
[----:B------:R-:W-:Y:S08]  /*2d30*/  HMMA.16816.F32 R80, R16, R46, R80 ;  /* 0x0000002e1050723c */ /* 0x000ff00000001850 */
[C---:B------:R-:W-:Y:S08]  /*2d40*/  HMMA.16816.F32 R52, R12.reuse, R44, R100 ;  /* 0x0000002c0c34723c */ /* 0x040ff00000001864 */
[----:B------:R-:W-:Y:S08]  /*2d50*/  HMMA.16816.F32 R48, R12, R46, R96 ;  /* 0x0000002e0c30723c */ /* 0x000ff00000001860 */
[C---:B--2---:R-:W-:Y:S08]  /*2d60*/  HMMA.16816.F32 R76, R16.reuse, R40, R112 ;  /* 0x00000028104c723c */ /* 0x044ff00000001870 */
[C---:B------:R-:W-:Y:S08]  /*2d70*/  HMMA.16816.F32 R72, R16.reuse, R42, R108 ;  /* 0x0000002a1048723c */ /* 0x040ff0000000186c */
[C---:B---3--:R-:W-:Y:S08]  /*2d80*/  HMMA.16816.F32 R68, R16.reuse, R36, R104 ;  /* 0x000000241044723c */ /* 0x048ff00000001868 */
[----:B------:R-:W-:Y:S08]  /*2d90*/  HMMA.16816.F32 R56, R16, R38, R56 ;  /* 0x000000261038723c */ /* 0x000ff00000001838 */
[C---:B------:R-:W-:Y:S08]  /*2da0*/  HMMA.16816.F32 R44, R12.reuse, R40, R92 ;  /* 0x000000280c2c723c */ /* 0x040ff0000000185c */
[C---:B------:R-:W-:Y:S08]  /*2db0*/  HMMA.16816.F32 R40, R12.reuse, R42, R88 ;  /* 0x0000002a0c28723c */ /* 0x040ff00000001858 */
[C---:B------:R-:W-:Y:S08]  /*2dc0*/  HMMA.16816.F32 R16, R12.reuse, R36, R64 ;  /* 0x000000240c10723c */ /* 0x040ff00000001840 */
[----:B------:R-:W-:Y:S08]  /*2dd0*/  HMMA.16816.F32 R12, R12, R38, R60 ;  /* 0x000000260c0c723c */ /* 0x000ff0000000183c */
[C---:B----4-:R-:W-:Y:S08]  /*2de0*/  HMMA.16816.F32 R84, R4.reuse, R32, R84 ;  /* 0x000000200454723c */ /* 0x050ff00000001854 */
[----:B------:R-:W-:Y:S08]  /*2df0*/  HMMA.16816.F32 R80, R4, R34, R80 ;  /* 0x000000220450723c */ /* 0x000ff00000001850 */
[C---:B------:R-:W-:Y:S08]  /*2e00*/  HMMA.16816.F32 R52, R8.reuse, R32, R52 ;  /* 0x000000200834723c */ /* 0x040ff00000001834 */
[----:B------:R-:W-:Y:S08]  /*2e10*/  HMMA.16816.F32 R48, R8, R34, R48 ;  /* 0x000000220830723c */ /* 0x000ff00000001830 */
[C---:B-----5:R-:W-:Y:S08]  /*2e20*/  HMMA.16816.F32 R76, R4.reuse, R28, R76 ;  /* 0x0000001c044c723c */ /* 0x060ff0000000184c */
[C---:B------:R-:W-:Y:S08]  /*2e30*/  HMMA.16816.F32 R72, R4.reuse, R30, R72 ;  /* 0x0000001e0448723c */ /* 0x040ff00000001848 */
[C---:B------:R-:W-:Y:S08]  /*2e40*/  HMMA.16816.F32 R68, R4.reuse, R20, R68 ;  /* 0x000000140444723c */ /* 0x040ff00000001844 */
[----:B------:R-:W-:Y:S08]  /*2e50*/  HMMA.16816.F32 R60, R4, R22, R56 ;  /* 0x00000016043c723c */ /* 0x000ff00000001838 */
[C---:B------:R-:W-:Y:S08]  /*2e60*/  HMMA.16816.F32 R44, R8.reuse, R28, R44 ;  /* 0x0000001c082c723c */ /* 0x040ff0000000182c */
[C---:B------:R-:W-:Y:S08]  /*2e70*/  HMMA.16816.F32 R40, R8.reuse, R30, R40 ;  /* 0x0000001e0828723c */ /* 0x040ff00000001828 */
[C---:B------:R-:W-:Y:S08]  /*2e80*/  HMMA.16816.F32 R36, R8.reuse, R20, R16 ;  /* 0x000000140824723c */ /* 0x040ff00000001810 */
[----:B------:R-:W-:Y:S01]  /*2e90*/  HMMA.16816.F32 R32, R8, R22, R12 ;  /* 0x000000160820723c */ /* 0x000fe2000000180c */
[----:B------:R-:W-:Y:S06]  /*2ea0*/  BAR.SYNC.DEFER_BLOCKING 0x0 ;  /* 0x0000000000007b1d */ /* 0x000fec0000010000 */
[----:B------:R-:W-:Y:S05]  /*2eb0*/  @!P0 BRA `(.L_x_449) ;  /* 0x000001a000008947 */ /* 0x000fea0003800000 */
        /* <DEDUP_REMOVED lines=10> */
[----:B------:R-:W-:Y:S02]  /*2f60*/  IADD3 R6, P5, R4, UR4, RZ ;  /* 0x0000000404067c10 */ /* 0x000fe4000ffbe0ff */
[----:B------:R-:W-:Y:S02]  /*2f70*/  IADD3 R10, P2, P1, R7, 0x80, R4 ;  /* 0x00000080070a7810 */ /* 0x000fe4000795e004 */
[----:B------:R-:W-:Y:S02]  /*2f80*/  LEA.HI.X R5, R8, c[0x0][0x1cc], R5, 0x1, P0 ;  /* 0x0000730008057a11 */ /* 0x000fe400000f0c05 */
[----:B------:R-:W-:-:S02]  /*2f90*/  IADD3 R8, P0, R6, UR4, RZ ;  /* 0x0000000406087c10 */ /* 0x000fc4000ff1e0ff */
[----:B------:R-:W-:Y:S01]  /*2fa0*/  IADD3.X R7, R5, UR6, RZ, P5, !PT ;  /* 0x0000000605077c10 */ /* 0x000fe2000affe4ff */
[----:B------:R-:W-:Y:S01]  /*2fb0*/  @!PT LDS RZ, [RZ] ;  /* 0x00000000fffff984 */ /* 0x000fe20000000800 */
[----:B------:R-:W-:Y:S01]  /*2fc0*/  @!PT LDS RZ, [RZ] ;  /* 0x00000000fffff984 */ /* 0x000fe20000000800 */
[----:B------:R-:W-:Y:S01]  /*2fd0*/  @!PT LDS RZ, [RZ] ;  /* 0x00000000fffff984 */ /* 0x000fe20000000800 */
[----:B------:R1:W-:Y:S01]  /*2fe0*/  LDGSTS.E.BYPASS.LTC128B.128 [R243+0x3100], [R4.64], !P4 ;  /* 0x0310000004f37fae */ /* 0x0003e2000e101d4e */
[----:B------:R-:W-:Y:S02]  /*2ff0*/  IADD3.X R11, RZ, UR6, R5, P2, P1 ;  /* 0x00000006ff0b7c10 */ /* 0x000fe400097e2405 */
[----:B------:R-:W-:Y:S01]  /*3000*/  IADD3.X R9, R7, UR6, RZ, P0, !PT ;  /* 0x0000000607097c10 */ /* 0x000fe200087fe4ff */
[----:B------:R1:W-:Y:S04]  /*3010*/  LDGSTS.E.BYPASS.LTC128B.128 [R243+0x4900], [R4.64+0x80], !P3 ;  /* 0x0490008004f37fae */ /* 0x0003e8000d901d4e */
[----:B------:R1:W-:Y:S04]  /*3020*/  LDGSTS.E.BYPASS.LTC128B.128 [R243+0x3900], [R6.64], !P4 ;  /* 0x0390000006f37fae */ /* 0x0003e8000e101d4e */
[----:B------:R1:W-:Y:S04]  /*3030*/  LDGSTS.E.BYPASS.LTC128B.128 [R243+0x5100], [R10.64], !P3 ;  /* 0x051000000af37fae */ /* 0x0003e8000d901d4e */
[----:B------:R1:W-:Y:S04]  /*3040*/  LDGSTS.E.BYPASS.LTC128B.128 [R243+0x4100], [R8.64], !P4 ;  /* 0x0410000008f37fae */ /* 0x0003e8000e101d4e */
[----:B------:R1:W-:Y:S02]  /*3050*/  LDGSTS.E.BYPASS.LTC128B.128 [R243+0x5900], [R8.64+0x80], !P3 ;  /* 0x0590008008f37fae */ /* 0x0003e4000d901d4e */
.L_x_449:
[----:B-1----:R-:W-:Y:S01]  /*3060*/  FMUL.FTZ R4, R53, c[0x0][0x320] ;  /* 0x0000c80035047a20 */ /* 0x002fe20000410000 */
[----:B------:R-:W-:Y:S01]  /*3070*/  SHF.R.S32.HI R7, RZ, 0x1f, R123 ;  /* 0x0000001fff077819 */ /* 0x000fe2000001147b */
[----:B------:R-:W-:Y:S01]  /*3080*/  FMUL.FTZ R5, R44, c[0x0][0x320] ;  /* 0x0000c8002c057a20 */ /* 0x000fe20000410000 */
[----:B------:R-:W-:Y:S01]  /*3090*/  LEA.HI R6, R126, R132, RZ, 0x2 ;  /* 0x000000847e067211 */ /* 0x000fe200078f10ff */
[----:B------:R1:W2:Y:S01]  /*30a0*/  MUFU.TANH R25, R4 ;  /* 0x0000000400197308 */ /* 0x0002a20000002400 */
[----:B------:R-:W-:Y:S01]  /*30b0*/  FMUL.FTZ R8, R45, c[0x0][0x320] ;  /* 0x0000c8002d087a20 */ /* 0x000fe20000410000 */
[----:B------:R-:W-:Y:S01]  /*30c0*/  PLOP3.LUT P1, PT, PT, PT, UP3, 0x80, 0x0 ;  /* 0x000000000000781c */ /* 0x000fe20003f2f038 */
[----:B------:R-:W-:Y:S01]  /*30d0*/  FMUL.FTZ R10, R40, c[0x0][0x320] ;  /* 0x0000c800280a7a20 */ /* 0x000fe20000410000 */
[----:B------:R-:W-:Y:S01]  /*30e0*/  LOP3.LUT R6, R6, 0xfffffffc, RZ, 0xc0, !PT ;  /* 0xfffffffc06067812 */ /* 0x000fe200078ec0ff */
[----:B------:R-:W-:Y:S01]  /*30f0*/  ULDC UR6, c[0x0][0x324] ;  /* 0x0000c90000067ab9 */ /* 0x000fe20000000800 */
[----:B------:R-:W-:Y:S01]  /*3100*/  PLOP3.LUT P0, PT, PT, PT, UP3, 0x80, 0x0 ;  /* 0x000000000000781c */ /* 0x000fe20003f0f038 */
[----:B------:R-:W-:Y:S01]  /*3110*/  ULOP3.LUT UR6, URZ, UR6, URZ, 0x33, !UPT ;  /* 0x000000063f067292 */ /* 0x000fe2000f8e333f */
[----:B------:R3:W4:Y:S01]  /*3120*/  MUFU.TANH R20, R5 ;  /* 0x0000000500147308 */ /* 0x0007220000002400 */
[----:B------:R-:W-:Y:S01]  /*3130*/  IMAD.IADD R6, R132, 0x1, -R6 ;  /* 0x0000000184067824 */ /* 0x000fe200078e0a06 */
[----:B------:R-:W0:Y:S01]  /*3140*/  LDGDEPBAR ;  /* 0x00000000000079af */ /* 0x000e220000000000 */
[----:B-1----:R-:W-:-:S05]  /*3150*/  FMUL.FTZ R4, R48, c[0x0][0x320] ;  /* 0x0000c80030047a20 */ /* 0x002fca0000410000 */
[----:B------:R-:W1:Y:S01]  /*3160*/  MUFU.TANH R17, R8 ;  /* 0x0000000800117308 */ /* 0x000e620000002400 */
[----:B---3--:R-:W-:-:S07]  /*3170*/  LEA.HI R5, R7, R123, RZ, 0x2 ;  /* 0x0000007b07057211 */ /* 0x008fce00078f10ff */
[----:B------:R3:W1:Y:S01]  /*3180*/  MUFU.TANH R23, R4 ;  /* 0x0000000400177308 */ /* 0x0006620000002400 */
[----:B------:R-:W-:-:S05]  /*3190*/  LOP3.LUT R5, R5, 0xffffffc, RZ, 0xc0, !PT ;  /* 0x0ffffffc05057812 */ /* 0x000fca00078ec0ff */
[----:B------:R-:W-:Y:S01]  /*31a0*/  IMAD.IADD R9, R123, 0x1, -R5 ;  /* 0x000000017b097824 */ /* 0x000fe200078e0a05 */
[----:B------:R-:W-:Y:S01]  /*31b0*/  LEA.HI R5, R6, R6, RZ, 0x1 ;  /* 0x0000000606057211 */ /* 0x000fe200078f08ff */
[----:B------:R5:W1:Y:S01]  /*31c0*/  MUFU.TANH R16, R10 ;  /* 0x0000000a00107308 */ /* 0x000a620000002400 */
[----:B---3--:R-:W-:-:S07]  /*31d0*/  FMUL.FTZ R4, R49, c[0x0][0x320] ;  /* 0x0000c80031047a20 */ /* 0x008fce0000410000 */
[----:B------:R3:W1:Y:S01]  /*31e0*/  MUFU.TANH R21, R4 ;  /* 0x0000000400157308 */ /* 0x0006620000002400 */
[----:B-----5:R-:W-:-:S07]  /*31f0*/  FMUL.FTZ R10, R36, c[0x0][0x320] ;  /* 0x0000c800240a7a20 */ /* 0x020fce0000410000 */
[----:B------:R5:W1:Y:S01]  /*3200*/  MUFU.TANH R14, R10 ;  /* 0x0000000a000e7308 */ /* 0x000a620000002400 */
[----:B---3--:R-:W-:-:S05]  /*3210*/  LOP3.LUT R4, R124, 0xffffffe0, RZ, 0xc0, !PT ;  /* 0xffffffe07c047812 */ /* 0x008fca00078ec0ff */
[----:B------:R-:W-:-:S05]  /*3220*/  IMAD.IADD R4, R132, 0x1, -R4 ;  /* 0x0000000184047824 */ /* 0x000fca00078e0a04 */
[----:B------:R-:W-:-:S04]  /*3230*/  SHF.R.S32.HI R7, RZ, 0x1f, R4 ;  /* 0x0000001fff077819 */ /* 0x000fc80000011404 */
[----:B------:R-:W-:-:S04]  /*3240*/  LEA.HI R7, R7, R4, RZ, 0x2 ;  /* 0x0000000407077211 */ /* 0x000fc800078f10ff */
[C---:B------:R-:W-:Y:S02]  /*3250*/  LEA.HI.SX32 R8, R7.reuse, UR17, 0x1e ;  /* 0x0000001107087c11 */ /* 0x040fe4000f8ff2ff */
[----:B------:R-:W-:-:S03]  /*3260*/  LOP3.LUT R7, R7, 0x7ffffffc, RZ, 0xc0, !PT ;  /* 0x7ffffffc07077812 */ /* 0x000fc600078ec0ff */
[----:B------:R-:W-:Y:S01]  /*3270*/  IMAD R11, R9, 0x10, R8 ;  /* 0x00000010090b7824 */ /* 0x000fe200078e0208 */
[C---:B------:R-:W-:Y:S01]  /*3280*/  SHF.L.U32 R8, R5.reuse, 0x5, RZ ;  /* 0x0000000505087819 */ /* 0x040fe200000006ff */
[----:B------:R-:W-:Y:S01]  /*3290*/  IMAD.IADD R4, R4, 0x1, -R7 ;  /* 0x0000000104047824 */ /* 0x000fe200078e0a07 */
[----:B------:R-:W-:Y:S02]  /*32a0*/  LOP3.LUT R9, R5, 0x1ffffffe, RZ, 0xc0, !PT ;  /* 0x1ffffffe05097812 */ /* 0x000fe400078ec0ff */
[----:B------:R-:W-:Y:S01]  /*32b0*/  LOP3.LUT R5, R8, 0xffffffc0, RZ, 0xc0, !PT ;  /* 0xffffffc008057812 */ /* 0x000fe200078ec0ff */
[----:B------:R-:W-:Y:S01]  /*32c0*/  IMAD.SHL.U32 R22, R4, 0x2, RZ ;  /* 0x0000000204167824 */ /* 0x000fe200078e00ff */
[----:B------:R-:W-:Y:S01]  /*32d0*/  IADD3.X R7, R24, c[0x0][0x1d0], RZ, PT, !PT ;  /* 0x0000740018077a10 */ /* 0x000fe20003ffe4ff */
[----:B------:R-:W-:Y:S02]  /*32e0*/  IMAD.IADD R6, R6, 0x1, -R9 ;  /* 0x0000000106067824 */ /* 0x000fe400078e0a09 */
[----:B------:R-:W-:Y:S01]  /*32f0*/  IMAD.IADD R5, R5, 0x1, R11 ;  /* 0x0000000105057824 */ /* 0x000fe200078e020b */
[----:B------:R-:W-:-:S02]  /*3300*/  IADD3 R4, R7, -c[0x0][0x168], -R22 ;  /* 0x80005a0007047a10 */ /* 0x000fc40007ffe816 */
[----:B------:R-:W-:Y:S01]  /*3310*/  IADD3 R18, -R22, c[0x0][0x1d0], R24 ;  /* 0x0000740016127a10 */ /* 0x000fe20007ffe118 */
[----:B------:R-:W-:Y:S01]  /*3320*/  IMAD R12, R6, 0x8, R5 ;  /* 0x00000008060c7824 */ /* 0x000fe200078e0205 */
[C---:B------:R-:W-:Y:S01]  /*3330*/  IADD3 R15, R4.reuse, c[0x0][0x328], RZ ;  /* 0x0000ca00040f7a10 */ /* 0x040fe20007ffe0ff */
[----:B------:R-:W-:Y:S01]  /*3340*/  FMUL.FTZ R5, R37, c[0x0][0x320] ;  /* 0x0000c80025057a20 */ /* 0x000fe20000410000 */
[----:B------:R-:W-:Y:S01]  /*3350*/  IADD3 R19, R4, UR6, RZ ;  /* 0x0000000604137c10 */ /* 0x000fe2000fffe0ff */
[----:B------:R-:W-:Y:S01]  /*3360*/  @P1 IMAD.HI.U32 R6, R12, c[0x0][0x2c8], RZ ;  /* 0x0000b2000c061a27 */ /* 0x000fe200078e00ff */
[----:B-----5:R-:W-:Y:S01]  /*3370*/  MOV R10, R12 ;  /* 0x0000000c000a7202 */ /* 0x020fe20000000f00 */
[----:B------:R3:W1:Y:S01]  /*3380*/  MUFU.TANH R13, R5 ;  /* 0x00000005000d7308 */ /* 0x0006620000002400 */
[----:B------:R5:W-:Y:S02]  /*3390*/  STL [R1+0x20], R12 ;  /* 0x0000200c01007387 */ /* 0x000be40000100800 */
[----:B------:R-:W-:-:S02]  /*33a0*/  @P0 SHF.R.U32.HI R10, RZ, c[0x0][0x2cc], R6 ;  /* 0x0000b300ff0a0a19 */ /* 0x000fc40000011606 */
[----:B------:R-:W-:Y:S01]  /*33b0*/  PLOP3.LUT P0, PT, PT, PT, UP2, 0x40, 0x0 ;  /* 0x000000000000781c */ /* 0x000fe20003f0e828 */
[----:B------:R1:W-:Y:S04]  /*33c0*/  STL [R1+0xc], R22 ;  /* 0x00000c1601007387 */ /* 0x0003e80000100800 */
[----:B------:R-:W2:Y:S01]  /*33d0*/  SHFL.IDX PT, R6, R10, RZ, 0x1c1f ;  /* 0x001c1fff0a067589 */ /* 0x000ea200000e0000 */
[----:B---3--:R-:W-:-:S04]  /*33e0*/  FMUL.FTZ R5, R32, c[0x0][0x320] ;  /* 0x0000c80020057a20 */ /* 0x008fc80000410000 */
[----:B-----5:R3:W3:Y:S01]  /*33f0*/  MUFU.TANH R12, R5 ;  /* 0x00000005000c7308 */ /* 0x0206e20000002400 */
[----:B-1----:R-:W-:Y:S01]  /*3400*/  IADD3 R22, R24, -R22, RZ ;  /* 0x8000001618167210 */ /* 0x002fe20007ffe0ff */
[----:B--2---:R-:W-:Y:S02]  /*3410*/  IMAD.IADD R4, R19, 0x1, R6 ;  /* 0x0000000113047824 */ /* 0x004fe400078e0206 */
[----:B---3--:R-:W-:-:S04]  /*3420*/  FMUL.FTZ R5, R33, c[0x0][0x320] ;  /* 0x0000c80021057a20 */ /* 0x008fc80000410000 */
[----:B------:R1:W2:Y:S02]  /*3430*/  MUFU.TANH R11, R5 ;  /* 0x00000005000b7308 */ /* 0x0002a40000002400 */
[----:B-1----:R-:W-:-:S06]  /*3440*/  FMUL.FTZ R5, R52, c[0x0][0x320] ;  /* 0x0000c80034057a20 */ /* 0x002fcc0000410000 */
[----:B------:R1:W3:Y:S02]  /*3450*/  MUFU.TANH R9, R5 ;  /* 0x0000000500097308 */ /* 0x0002e40000002400 */
[----:B-1----:R-:W-:-:S06]  /*3460*/  FMUL.FTZ R5, R41, c[0x0][0x320] ;  /* 0x0000c80029057a20 */ /* 0x002fcc0000410000 */
[----:B------:R1:W1:Y:S02]  /*3470*/  MUFU.TANH R8, R5 ;  /* 0x0000000500087308 */ /* 0x0002640000002400 */
[----:B-1----:R-:W-:-:S05]  /*3480*/  IMAD.IADD R5, R15, 0x1, R6 ;  /* 0x000000010f057824 */ /* 0x002fca00078e0206 */
[----:B------:R-:W-:Y:S01]  /*3490*/  IMNMX R5, R5, R18, PT ;  /* 0x0000001205057217 */ /* 0x000fe20003800200 */
        /* <DEDUP_REMOVED lines=13> */
.L_x_452:
[----:B------:R-:W-:-:S04]  /*3570*/  MOV R7, c[0x0][0x32c] ;  /* 0x0000cb0000077a02 */ /* 0x000fc80000000f00 */
[----:B------:R-:W-:-:S13]  /*3580*/  ISETP.NE.AND P0, PT, R7, 0x1, PT ;  /* 0x000000010700780c */ /* 0x000fda0003f05270 */
[----:B------:R-:W-:-:S05]  /*3590*/  @P0 IMAD.HI.U32 R7, R6, c[0x0][0x330], RZ ;  /* 0x0000cc0006070a27 */ /* 0x000fca00078e00ff */
[----:B------:R-:W-:Y:S02]  /*35a0*/  @P0 SHF.R.U32.HI R6, RZ, c[0x0][0x334], R7 ;  /* 0x0000cd00ff060a19 */ /* 0x000fe40000011607 */
.L_x_453:
[----:B------:R-:W-:Y:S05]  /*35b0*/  BSYNC B0 ;  /* 0x0000000000007941 */ /* 0x000fea0003800000 */
.L_x_451:
[----:B------:R-:W-:-:S05]  /*35c0*/  IMAD R6, R6, c[0x0][0x32c], R22 ;  /* 0x0000cb0006067a24 */ /* 0x000fca00078e0216 */
[----:B------:R-:W-:Y:S02]  /*35d0*/  IADD3 R7, R6, c[0x0][0x32c], RZ ;  /* 0x0000cb0006077a10 */ /* 0x000fe40007ffe0ff */
[----:B------:R-:W-:Y:S02]  /*35e0*/  IMNMX R4, R4, R6, !PT ;  /* 0x0000000604047217 */ /* 0x000fe40007800200 */
[----:B------:R-:W-:Y:S02]  /*35f0*/  IMNMX R5, R5, R7, PT ;  /* 0x0000000705057217 */ /* 0x000fe40003800200 */
.L_x_450:
[C---:B--234-:R-:W-:Y:S01]  /*3600*/  ISETP.GE.AND P0, PT, R24.reuse, 0x2, PT ;  /* 0x000000021800780c */ /* 0x05cfe20003f06270 */
[----:B------:R-:W1:Y:S01]  /*3610*/  SHFL.IDX PT, R6, R10, 0x1, 0x1c1f ;  /* 0x003c1f000a067f89 */ /* 0x000e6200000e0000 */
[----:B------:R-:W-:Y:S02]  /*3620*/  ISETP.GE.AND P2, PT, R24, 0xa, PT ;  /* 0x0000000a1800780c */ /* 0x000fe40003f46270 */
[----:B------:R-:W-:Y:S02]  /*3630*/  P2R R31, PR, RZ, 0x1 ;  /* 0x00000001ff1f7803 */ /* 0x000fe40000000000 */
[----:B------:R-:W-:-:S02]  /*3640*/  ISETP.GT.AND P0, PT, R4, 0x1, !P0 ;  /* 0x000000010400780c */ /* 0x000fc40004704270 */
[----:B------:R-:W-:Y:S02]  /*3650*/  ISETP.GE.AND P1, PT, R24, 0x9, PT ;  /* 0x000000091800780c */ /* 0x000fe40003f26270 */
[----:B------:R-:W-:Y:S02]  /*3660*/  ISETP.LT.OR P0, PT, R5, 0x2, P0 ;  /* 0x000000020500780c */ /* 0x000fe40000701670 */
[----:B------:R-:W-:Y:S02]  /*3670*/  P2R R30, PR, RZ, 0x2 ;  /* 0x00000002ff1e7803 */ /* 0x000fe40000000000 */
[----:B------:R-:W-:Y:S02]  /*3680*/  FSEL R41, R25, -INF , !P0 ;  /* 0xff80000019297808 */ /* 0x000fe40004000000 */
[----:B------:R-:W-:Y:S02]  /*3690*/  ISETP.GT.AND P0, PT, R4, 0x9, !P2 ;  /* 0x000000090400780c */ /* 0x000fe40005704270 */
[----:B------:R-:W-:-:S02]  /*36a0*/  P2R R29, PR, RZ, 0x4 ;  /* 0x00000004ff1d7803 */ /* 0x000fc40000000000 */
[----:B------:R-:W-:Y:S02]  /*36b0*/  ISETP.LT.OR P0, PT, R5, 0xa, P0 ;  /* 0x0000000a0500780c */ /* 0x000fe40000701670 */
[----:B------:R-:W-:Y:S02]  /*36c0*/  ISETP.GT.AND P1, PT, R4, 0x8, !P1 ;  /* 0x000000080400780c */ /* 0x000fe40004f24270 */
[----:B------:R-:W-:Y:S02]  /*36d0*/  ISETP.GE.AND P2, PT, R24, 0x11, PT ;  /* 0x000000111800780c */ /* 0x000fe40003f46270 */
[----:B------:R-:W-:Y:S02]  /*36e0*/  FSEL R44, R21, -INF , !P0 ;  /* 0xff800000152c7808 */ /* 0x000fe40004000000 */
[----:B------:R-:W-:Y:S02]  /*36f0*/  ISETP.LT.OR P1, PT, R5, 0x9, P1 ;  /* 0x000000090500780c */ /* 0x000fe40000f21670 */
[----:B------:R-:W-:-:S02]  /*3700*/  ISETP.GT.AND P0, PT, R4, 0x10, !P2 ;  /* 0x000000100400780c */ /* 0x000fc40005704270 */
[----:B------:R-:W-:Y:S02]  /*3710*/  FSEL R45, R23, -INF , !P1 ;  /* 0xff800000172d7808 */ /* 0x000fe40004800000 */
        /* <DEDUP_REMOVED lines=11> */
[----:B------:R-:W-:Y:S02]  /*37d0*/  ISETP.GE.AND P1, PT, R24, 0x1a, PT ;  /* 0x0000001a1800780c */ /* 0x000fe40003f26270 */
[----:B------:R-:W-:Y:S02]  /*37e0*/  FSEL R57, R16, -INF , !P0 ;  /* 0xff80000010397808 */ /* 0x000fe40004000000 */
[----:B------:R-:W-:Y:S02]  /*37f0*/  ISETP.GT.AND P0, PT, R4, 0x19, !P1 ;  /* 0x000000190400780c */ /* 0x000fe40004f04270 */
[C---:B------:R-:W-:Y:S02]  /*3800*/  ISETP.GE.AND P6, PT, R24.reuse, 0x21, PT ;  /* 0x000000211800780c */ /* 0x040fe40003fc6270 */
[----:B------:R-:W-:Y:S02]  /*3810*/  ISETP.LT.OR P0, PT, R5, 0x1a, P0 ;  /* 0x0000001a0500780c */ /* 0x000fe40000701670 */
[----:B------:R-:W-:-:S02]  /*3820*/  ISETP.GE.AND P5, PT, R24, 0x22, PT ;  /* 0x000000221800780c */ /* 0x000fc40003fa6270 */
[----:B------:R-:W-:Y:S02]  /*3830*/  FSEL R58, R8, -INF , !P0 ;  /* 0xff800000083a7808 */ /* 0x000fe40004000000 */
[----:B------:R-:W-:Y:S02]  /*3840*/  ISETP.GT.AND P0, PT, R4, 0x20, !P6 ;  /* 0x000000200400780c */ /* 0x000fe40007704270 */
[----:B------:R-:W-:Y:S02]  /*3850*/  P2R R28, PR, RZ, 0x4 ;  /* 0x00000004ff1c7803 */ /* 0x000fe40000000000 */
[----:B------:R-:W-:Y:S02]  /*3860*/  ISETP.LT.OR P0, PT, R5, 0x21, P0 ;  /* 0x000000210500780c */ /* 0x000fe40000701670 */
[----:B------:R-:W-:Y:S02]  /*3870*/  ISETP.GE.AND P2, PT, R24, 0x29, PT ;  /* 0x000000291800780c */ /* 0x000fe40003f46270 */
[----:B------:R-:W-:-:S02]  /*3880*/  FSEL R171, R14, -INF , !P0 ;  /* 0xff8000000eab7808 */ /* 0x000fc40004000000 */
[----:B------:R-:W-:Y:S02]  /*3890*/  ISETP.GT.AND P0, PT, R4, 0x21, !P5 ;  /* 0x000000210400780c */ /* 0x000fe40006f04270 */
[----:B------:R-:W-:Y:S02]  /*38a0*/  P2R R32, PR, RZ, 0x2 ;  /* 0x00000002ff207803 */ /* 0x000fe40000000000 */
[----:B------:R-:W-:Y:S02]  /*38b0*/  ISETP.LT.OR P0, PT, R5, 0x22, P0 ;  /* 0x000000220500780c */ /* 0x000fe40000701670 */
[----:B------:R-:W-:Y:S02]  /*38c0*/  ISETP.GE.AND P1, PT, R24, 0x1, PT ;  /* 0x000000011800780c */ /* 0x000fe40003f26270 */
[----:B------:R-:W-:Y:S02]  /*38d0*/  FSEL R170, R13, -INF , !P0 ;  /* 0xff8000000daa7808 */ /* 0x000fe40004000000 */
[----:B------:R-:W-:-:S02]  /*38e0*/  ISETP.GT.AND P0, PT, R4, 0x28, !P2 ;  /* 0x000000280400780c */ /* 0x000fc40005704270 */
[----:B------:R-:W-:Y:S02]  /*38f0*/  P2R R25, PR, RZ, 0x2 ;  /* 0x00000002ff197803 */ /* 0x000fe40000000000 */
[----:B------:R-:W-:-:S04]  /*3900*/  ISETP.LT.OR P0, PT, R5, 0x29, P0 ;  /* 0x000000290500780c */ /* 0x000fc80000701670 */
[----:B------:R-:W-:Y:S02]  /*3910*/  FSEL R169, R12, -INF , !P0 ;  /* 0xff8000000ca97808 */ /* 0x000fe40004000000 */
[----:B------:R-:W-:Y:S02]  /*3920*/  ISETP.GT.AND P0, PT, R4, RZ, !P1 ;  /* 0x000000ff0400720c */ /* 0x000fe40004f04270 */
[----:B------:R-:W-:Y:S02]  /*3930*/  ISETP.GE.AND P1, PT, R24, 0x2a, PT ;  /* 0x0000002a1800780c */ /* 0x000fe40003f26270 */
[----:B------:R-:W-:-:S04]  /*3940*/  ISETP.LT.OR P0, PT, R5, 0x1, P0 ;  /* 0x000000010500780c */ /* 0x000fc80000701670 */
[----:B------:R-:W-:Y:S02]  /*3950*/  FSEL R40, R9, -INF , !P0 ;  /* 0xff80000009287808 */ /* 0x000fe40004000000 */
[----:B------:R-:W-:Y:S01]  /*3960*/  ISETP.GT.AND P0, PT, R4, 0x29, !P1 ;  /* 0x000000290400780c */ /* 0x000fe20004f04270 */
[----:B------:R-:W-:-:S03]  /*3970*/  FMUL.FTZ R4, R54, c[0x0][0x320] ;  /* 0x0000c80036047a20 */ /* 0x000fc60000410000 */
[----:B------:R-:W-:Y:S01]  /*3980*/  ISETP.LT.OR P0, PT, R5, 0x2a, P0 ;  /* 0x0000002a0500780c */ /* 0x000fe20000701670 */
[----:B------:R2:W3:Y:S01]  /*3990*/  MUFU.TANH R24, R4 ;  /* 0x0000000400187308 */ /* 0x0004e20000002400 */
[----:B------:R-:W-:Y:S02]  /*39a0*/  FMUL.FTZ R5, R55, c[0x0][0x320] ;  /* 0x0000c80037057a20 */ /* 0x000fe40000410000 */
[----:B------:R-:W-:Y:S02]  /*39b0*/  FSEL R168, R11, -INF , !P0 ;  /* 0xff8000000ba87808 */ /* 0x000fe40004000000 */
[----:B------:R-:W-:-:S03]  /*39c0*/  PLOP3.LUT P0, PT, PT, PT, UP2, 0x40, 0x0 ;  /* 0x000000000000781c */ /* 0x000fc60003f0e828 */
[----:B------:R1:W4:Y:S01]  /*39d0*/  MUFU.TANH R13, R5 ;  /* 0x00000005000d7308 */ /* 0x0003220000002400 */
[----:B--2---:R-:W-:-:S07]  /*39e0*/  FMUL.FTZ R4, R46, c[0x0][0x320] ;  /* 0x0000c8002e047a20 */ /* 0x004fce0000410000 */
[----:B------:R2:W2:Y:S01]  /*39f0*/  MUFU.TANH R23, R4 ;  /* 0x0000000400177308 */ /* 0x0004a20000002400 */
[----:B-1----:R-:W-:-:S05]  /*3a00*/  IMAD.IADD R5, R15, 0x1, R6 ;  /* 0x000000010f057824 */ /* 0x002fca00078e0206 */
[----:B------:R-:W-:Y:S01]  /*3a10*/  IMNMX R5, R5, R18, PT ;  /* 0x0000001205057217 */ /* 0x000fe20003800200 */
[----:B--2---:R-:W-:-:S04]  /*3a20*/  FMUL.FTZ R4, R47, c[0x0][0x320] ;  /* 0x0000c8002f047a20 */ /* 0x004fc80000410000 */
[----:B------:R1:W2:Y:S02]  /*3a30*/  MUFU.TANH R21, R4 ;  /* 0x0000000400157308 */ /* 0x0002a40000002400 */
        /* <DEDUP_REMOVED lines=16> */
[----:B-1----:R-:W-:Y:S01]  /*3b40*/  IMAD.IADD R4, R19, 0x1, R6 ;  /* 0x0000000113047824 */ /* 0x002fe200078e0206 */
        /* <DEDUP_REMOVED lines=13> */
.L_x_456:
[----:B------:R-:W-:-:S04]  /*3c20*/  MOV R7, c[0x0][0x32c] ;  /* 0x0000cb0000077a02 */ /* 0x000fc80000000f00 */
[----:B------:R-:W-:-:S13]  /*3c30*/  ISETP.NE.AND P0, PT, R7, 0x1, PT ;  /* 0x000000010700780c */ /* 0x000fda0003f05270 */
[----:B------:R-:W-:-:S05]  /*3c40*/  @P0 IMAD.HI.U32 R7, R6, c[0x0][0x330], RZ ;  /* 0x0000cc0006070a27 */ /* 0x000fca00078e00ff */
[----:B------:R-:W-:Y:S02]  /*3c50*/  @P0 SHF.R.U32.HI R6, RZ, c[0x0][0x334], R7 ;  /* 0x0000cd00ff060a19 */ /* 0x000fe40000011607 */
.L_x_457:
[----:B------:R-:W-:Y:S05]  /*3c60*/  BSYNC B0 ;  /* 0x0000000000007941 */ /* 0x000fea0003800000 */
.L_x_455:
[----:B------:R-:W-:-:S05]  /*3c70*/  IMAD R6, R6, c[0x0][0x32c], R22 ;  /* 0x0000cb0006067a24 */ /* 0x000fca00078e0216 */
[----:B------:R-:W-:Y:S02]  /*3c80*/  IADD3 R7, R6, c[0x0][0x32c], RZ ;  /* 0x0000cb0006077a10 */ /* 0x000fe40007ffe0ff */
[----:B------:R-:W-:Y:S02]  /*3c90*/  IMNMX R4, R4, R6, !PT ;  /* 0x0000000604047217 */ /* 0x000fe40007800200 */
[----:B------:R-:W-:Y:S02]  /*3ca0*/  IMNMX R5, R5, R7, PT ;  /* 0x0000000705057217 */ /* 0x000fe40003800200 */
.L_x_454:
[----:B--234-:R-:W-:Y:S01]  /*3cb0*/  ISETP.NE.AND P0, PT, R31, RZ, PT ;  /* 0x000000ff1f00720c */ /* 0x01cfe20003f05270 */
[----:B------:R-:W1:Y:S03]  /*3cc0*/  SHFL.IDX PT, R6, R10, 0x2, 0x1c1f ;  /* 0x005c1f000a067f89 */ /* 0x000e6600000e0000 */
        /* <DEDUP_REMOVED lines=36> */
[----:B------:R-:W-:-:S04]  /*3f10*/  ISETP.NE.AND P0, PT, R25, RZ, PT ;  /* 0x000000ff1900720c */ /* 0x000fc80003f05270 */
[----:B------:R-:W-:-:S04]  /*3f20*/  ISETP.GT.AND P0, PT, R4, RZ, !P0 ;  /* 0x000000ff0400720c */ /* 0x000fc80004704270 */
        /* <DEDUP_REMOVED lines=46> */
.L_x_460:
[----:B------:R-:W-:-:S04]  /*4210*/  MOV R7, c[0x0][0x32c] ;  /* 0x0000cb0000077a02 */ /* 0x000fc80000000f00 */
[----:B------:R-:W-:-:S13]  /*4220*/  ISETP.NE.AND P0, PT, R7, 0x1, PT ;  /* 0x000000010700780c */ /* 0x000fda0003f05270 */
[----:B------:R-:W-:-:S05]  /*4230*/  @P0 IMAD.HI.U32 R7, R6, c[0x0][0x330], RZ ;  /* 0x0000cc0006070a27 */ /* 0x000fca00078e00ff */
[----:B------:R-:W-:Y:S02]  /*4240*/  @P0 SHF.R.U32.HI R6, RZ, c[0x0][0x334], R7 ;  /* 0x0000cd00ff060a19 */ /* 0x000fe40000011607 */
.L_x_461:
[----:B------:R-:W-:Y:S05]  /*4250*/  BSYNC B0 ;  /* 0x0000000000007941 */ /* 0x000fea0003800000 */
.L_x_459:
[----:B------:R-:W-:-:S05]  /*4260*/  IMAD R6, R6, c[0x0][0x32c], R22 ;  /* 0x0000cb0006067a24 */ /* 0x000fca00078e0216 */
[----:B------:R-:W-:Y:S02]  /*4270*/  IADD3 R7, R6, c[0x0][0x32c], RZ ;  /* 0x0000cb0006077a10 */ /* 0x000fe40007ffe0ff */
[----:B------:R-:W-:Y:S02]  /*4280*/  IMNMX R4, R4, R6, !PT ;  /* 0x0000000604047217 */ /* 0x000fe40007800200 */
[----:B------:R-:W-:Y:S02]  /*4290*/  IMNMX R5, R5, R7, PT ;  /* 0x0000000705057217 */ /* 0x000fe40003800200 */
.L_x_458:
[----:B--234-:R-:W-:-:S04]  /*42a0*/  ISETP.NE.AND P0, PT, R31, RZ, PT ;  /* 0x000000ff1f00720c */ /* 0x01cfc80003f05270 */
        /* <DEDUP_REMOVED lines=43> */
[----:B------:R1:W2:Y:S01]  /*4560*/  MUFU.TANH R24, R4 ;  /* 0x0000000400187308 */ /* 0x0002a20000002400 */
[----:B------:R-:W-:Y:S02]  /*4570*/  FMUL.FTZ R5, R62, c[0x0][0x320] ;  /* 0x0000c8003e057a20 */ /* 0x000fe40000410000 */
[----:B------:R-:W-:Y:S02]  /*4580*/  FSEL R175, R12, -INF , !P0 ;  /* 0xff8000000caf7808 */ /* 0x000fe40004000000 */
[----:B------:R-:W-:-:S03]  /*4590*/  PLOP3.LUT P0, PT, PT, PT, UP2, 0x40, 0x0 ;  /* 0x000000000000781c */ /* 0x000fc60003f0e828 */
[----:B------:R3:W4:Y:S01]  /*45a0*/  MUFU.TANH R59, R5 ;  /* 0x00000005003b7308 */ /* 0x0007220000002400 */
[----:B-1----:R-:W-:-:S07]  /*45b0*/  FMUL.FTZ R4, R74, c[0x0][0x320] ;  /* 0x0000c8004a047a20 */ /* 0x002fce0000410000 */
[----:B------:R1:W1:Y:S01]  /*45c0*/  MUFU.TANH R16, R4 ;  /* 0x0000000400107308 */ /* 0x0002620000002400 */
[----:B---3--:R-:W-:-:S07]  /*45d0*/  FMUL.FTZ R5, R63, c[0x0][0x320] ;  /* 0x0000c8003f057a20 */ /* 0x008fce0000410000 */
[----:B------:R3:W2:Y:S01]  /*45e0*/  MUFU.TANH R55, R5 ;  /* 0x0000000500377308 */ /* 0x0006a20000002400 */
        /* <DEDUP_REMOVED lines=10> */
[----:B---3--:R-:W-:Y:S02]  /*4690*/  FMUL.FTZ R5, R70, c[0x0][0x320] ;  /* 0x0000c80046057a20 */ /* 0x008fe40000410000 */
[----:B-1----:R-:W-:-:S05]  /*46a0*/  FMUL.FTZ R4, R83, c[0x0][0x320] ;  /* 0x0000c80053047a20 */ /* 0x002fca0000410000 */
[----:B------:R1:W3:Y:S02]  /*46b0*/  MUFU.TANH R12, R4 ;  /* 0x00000004000c7308 */ /* 0x0002e40000002400 */
[----:B-1----:R-:W-:-:S06]  /*46c0*/  FMUL.FTZ R4, R78, c[0x0][0x320] ;  /* 0x0000c8004e047a20 */ /* 0x002fcc0000410000 */
[----:B------:R1:W1:Y:S02]  /*46d0*/  MUFU.TANH R11, R4 ;  /* 0x00000004000b7308 */ /* 0x0002640000002400 */
[----:B-1----:R1:W5:Y:S06]  /*46e0*/  SHFL.IDX PT, R4, R10, 0x3, 0x1c1f ;  /* 0x007c1f000a047f89 */ /* 0x00236c00000e0000 */
[----:B-1----:R1:W1:Y:S01]  /*46f0*/  MUFU.TANH R10, R5 ;  /* 0x00000005000a7308 */ /* 0x0022620000002400 */
[--C-:B-----5:R-:W-:Y:S02]  /*4700*/  IMAD.IADD R9, R15, 0x1, R4.reuse ;  /* 0x000000010f097824 */ /* 0x120fe400078e0204 */
[----:B------:R-:W-:-:S03]  /*4710*/  IMAD.IADD R8, R19, 0x1, R4 ;  /* 0x0000000113087824 */ /* 0x000fc600078e0204 */
[----:B------:R-:W-:Y:S01]  /*4720*/  IMNMX R9, R9, R18, PT ;  /* 0x0000001209097217 */ /* 0x000fe20003800200 */
[----:B------:R-:W-:Y:S05]  /*4730*/  @P0 BRA `(.L_x_462) ;  /* 0x0000015000000947 */ /* 0x000fea0003800000 */
[----:B--234-:R-:W-:Y:S01]  /*4740*/  IADD3 R4, R4, c[0x0][0x1d0], RZ ;  /* 0x0000740004047a10 */ /* 0x01cfe20007ffe0ff */
[----:B------:R-:W-:Y:S03]  /*4750*/  BSSY B0, `(.L_x_463) ;  /* 0x000000f000007945 */ /* 0x000fe60003800000 */
[----:B------:R-:W-:-:S04]  /*4760*/  IADD3 R4, R4, -c[0x0][0x168], RZ ;  /* 0x80005a0004047a10 */ /* 0x000fc80007ffe0ff */
[----:B------:R-:W-:-:S13]  /*4770*/  ISETP.GT.AND P0, PT, R4, -0x1, PT ;  /* 0xffffffff0400780c */ /* 0x000fda0003f04270 */
[----:B------:R-:W-:Y:S05]  /*4780*/  @P0 BRA `(.L_x_464) ;  /* 0x0000007000000947 */ /* 0x000fea0003800000 */
[----:B-1----:R-:W-:Y:S01]  /*4790*/  IMAD.MOV.U32 R5, RZ, RZ, c[0x0][0x32c] ;  /* 0x0000cb00ff057624 */ /* 0x002fe200078e00ff */
[----:B------:R-:W-:-:S04]  /*47a0*/  LOP3.LUT R4, RZ, R4, RZ, 0x33, !PT ;  /* 0x00000004ff047212 */ /* 0x000fc800078e33ff */
[----:B------:R-:W-:-:S13]  /*47b0*/  ISETP.NE.AND P0, PT, R5, 0x1, PT ;  /* 0x000000010500780c */ /* 0x000fda0003f05270 */
[----:B------:R-:W-:-:S05]  /*47c0*/  @P0 IMAD.HI.U32 R5, R4, c[0x0][0x330], RZ ;  /* 0x0000cc0004050a27 */ /* 0x000fca00078e00ff */
[----:B------:R-:W-:-:S04]  /*47d0*/  @P0 SHF.R.U32.HI R4, RZ, c[0x0][0x334], R5 ;  /* 0x0000cd00ff040a19 */ /* 0x000fc80000011605 */
[----:B------:R-:W-:Y:S01]  /*47e0*/  LOP3.LUT R4, RZ, R4, RZ, 0x33, !PT ;  /* 0x00000004ff047212 */ /* 0x000fe200078e33ff */
[----:B------:R-:W-:Y:S05]  /*47f0*/  BRA `(.L_x_465) ;  /* 0x0000004000007947 */ /* 0x000fea0003800000 */
.L_x_464:
[----:B-1----:R-:W-:-:S04]  /*4800*/  MOV R5, c[0x0][0x32c] ;  /* 0x0000cb0000057a02 */ /* 0x002fc80000000f00 */
[----:B------:R-:W-:-:S13]  /*4810*/  ISETP.NE.AND P0, PT, R5, 0x1, PT ;  /* 0x000000010500780c */ /* 0x000fda0003f05270 */
[----:B------:R-:W-:-:S05]  /*4820*/  @P0 IMAD.HI.U32 R5, R4, c[0x0][0x330], RZ ;  /* 0x0000cc0004050a27 */ /* 0x000fca00078e00ff */
[----:B------:R-:W-:Y:S02]  /*4830*/  @P0 SHF.R.U32.HI R4, RZ, c[0x0][0x334], R5 ;  /* 0x0000cd00ff040a19 */ /* 0x000fe40000011605 */
.L_x_465:
[----:B------:R-:W-:Y:S05]  /*4840*/  BSYNC B0 ;  /* 0x0000000000007941 */ /* 0x000fea0003800000 */
.L_x_463:
[----:B------:R-:W-:-:S05]  /*4850*/  IMAD R4, R4, c[0x0][0x32c], R22 ;  /* 0x0000cb0004047a24 */ /* 0x000fca00078e0216 */
[----:B------:R-:W-:Y:S02]  /*4860*/  IADD3 R5, R4, c[0x0][0x32c], RZ ;  /* 0x0000cb0004057a10 */ /* 0x000fe40007ffe0ff */
[----:B------:R-:W-:Y:S02]  /*4870*/  IMNMX R8, R8, R4, !PT ;  /* 0x0000000408087217 */ /* 0x000fe40007800200 */
[----:B------:R-:W-:Y:S02]  /*4880*/  IMNMX R9, R9, R5, PT ;  /* 0x0000000509097217 */ /* 0x000fe40003800200 */
.L_x_462:
[----:B--234-:R-:W-:Y:S01]  /*4890*/  FMNMX.FTZ R137, R40, R41, !PT ;  /* 0x0000002928897209 */ /* 0x01cfe20007810000 */
[----:B------:R-:W-:Y:S01]  /*48a0*/  STL [R1+0x68], R234 ;  /* 0x000068ea01007387 */ /* 0x000fe20000100800 */
[----:B------:R-:W-:Y:S01]  /*48b0*/  FMNMX.FTZ R136, R33, R34, !PT ;  /* 0x0000002221887209 */ /* 0x000fe20007810000 */
[----:B------:R-:W-:Y:S01]  /*48c0*/  IMAD.SHL.U32 R225, R0, 0x2, RZ ;  /* 0x0000000200e17824 */ /* 0x000fe200078e00ff */
[----:B------:R-:W-:Y:S01]  /*48d0*/  FMNMX.FTZ R137, R45, R137, !PT ;  /* 0x000000892d897209 */ /* 0x000fe20007810000 */
[----:B------:R-:W-:Y:S01]  /*48e0*/  STL [R1+0x64], R233 ;  /* 0x000064e901007387 */ /* 0x000fe20000100800 */
[----:B------:R-:W-:Y:S01]  /*48f0*/  FMNMX.FTZ R136, R36, R136, !PT ;  /* 0x0000008824887209 */ /* 0x000fe20007810000 */
[----:B------:R-:W-:Y:S01]  /*4900*/  IMAD R226, R3, 0x2, R225 ;  /* 0x0000000203e27824 */ /* 0x000fe200078e02e1 */
[----:B------:R-:W-:Y:S01]  /*4910*/  FMNMX.FTZ R137, R44, R137, !PT ;  /* 0x000000892c897209 */ /* 0x000fe20007810000 */
[----:B------:R-:W-:Y:S01]  /*4920*/  STL [R1+0x60], R232 ;  /* 0x000060e801007387 */ /* 0x000fe20000100800 */
[----:B------:R-:W-:Y:S01]  /*4930*/  ISETP.NE.AND P0, PT, R31, RZ, PT ;  /* 0x000000ff1f00720c */ /* 0x000fe20003f05270 */
[----:B------:R-:W-:Y:S01]  /*4940*/  IMAD R227, R2, 0x2, R226 ;  /* 0x0000000202e37824 */ /* 0x000fe200078e02e2 */
[----:B------:R-:W-:Y:S01]  /*4950*/  FMNMX.FTZ R137, R53, R137, !PT ;  /* 0x0000008935897209 */ /* 0x000fe20007810000 */
[----:B------:R-:W-:Y:S01]  /*4960*/  STL [R1+0x5c], R231 ;  /* 0x00005ce701007387 */ /* 0x000fe20000100800 */
[----:B------:R-:W-:Y:S01]  /*4970*/  FMNMX.FTZ R136, R37, R136, !PT ;  /* 0x0000008825887209 */ /* 0x000fe20007810000 */
[----:B------:R-:W-:Y:S01]  /*4980*/  ULDC.64 UR4, c[0x0][0x2c8] ;  /* 0x0000b20000047ab9 */ /* 0x000fe20000000a00 */
[----:B------:R-:W-:Y:S01]  /*4990*/  FMNMX.FTZ R137, R56, R137, !PT ;  /* 0x0000008938897209 */ /* 0x000fe20007810000 */
[----:B------:R-:W-:Y:S01]  /*49a0*/  STL [R1+0x58], R230 ;  /* 0x000058e601007387 */ /* 0x000fe20000100800 */
[----:B------:R-:W-:-:S02]  /*49b0*/  ISETP.GT.AND P0, PT, R8, 0x1, !P0 ;  /* 0x000000010800780c */ /* 0x000fc40004704270 */
[----:B------:R-:W-:Y:S01]  /*49c0*/  FMNMX.FTZ R137, R57, R137, !PT ;  /* 0x0000008939897209 */ /* 0x000fe20007810000 */
[----:B------:R-:W-:Y:S01]  /*49d0*/  STL [R1+0x54], R229 ;  /* 0x000054e501007387 */ /* 0x000fe20000100800 */
[----:B------:R-:W-:Y:S02]  /*49e0*/  FMNMX.FTZ R136, R38, R136, !PT ;  /* 0x0000008826887209 */ /* 0x000fe40007810000 */
[----:B------:R-:W-:Y:S01]  /*49f0*/  FMNMX.FTZ R137, R58, R137, !PT ;  /* 0x000000893a897209 */ /* 0x000fe20007810000 */
[----:B------:R-:W-:Y:S01]  /*4a00*/  STL [R1+0x50], R224 ;  /* 0x000050e001007387 */ /* 0x000fe20000100800 */
[----:B------:R-:W-:Y:S02]  /*4a10*/  ISETP.LT.OR P0, PT, R9, 0x2, P0 ;  /* 0x000000020900780c */ /* 0x000fe40000701670 */
[----:B------:R-:W-:Y:S01]  /*4a20*/  FMNMX.FTZ R137, R171, R137, !PT ;  /* 0x00000089ab897209 */ /* 0x000fe20007810000 */
[----:B------:R-:W-:Y:S01]  /*4a30*/  LDSM.16.MT88.4 R48, [R227+0x100] ;  /* 0x00010000e330783b */ /* 0x000fe20000004200 */
[----:B------:R-:W-:-:S02]  /*4a40*/  FMNMX.FTZ R136, R39, R136, !PT ;  /* 0x0000008827887209 */ /* 0x000fc40007810000 */
[----:B------:R-:W-:Y:S01]  /*4a50*/  FMNMX.FTZ R137, R170, R137, !PT ;  /* 0x00000089aa897209 */ /* 0x000fe20007810000 */
[----:B------:R-:W-:Y:S01]  /*4a60*/  LDSM.16.MT88.4 R68, [R225+0x1900] ;  /* 0x00190000e144783b */ /* 0x000fe20000004200 */
[----:B------:R-:W-:Y:S02]  /*4a70*/  FSEL R43, R14, -INF , !P0 ;  /* 0xff8000000e2b7808 */ /* 0x000fe40004000000 */
[----:B------:R-:W-:Y:S01]  /*4a80*/  FMNMX.FTZ R137, R169, R137, !PT ;  /* 0x00000089a9897209 */ /* 0x000fe20007810000 */
[----:B------:R-:W-:Y:S01]  /*4a90*/  LDSM.16.MT88.4 R76, [R226+0x1900] ;  /* 0x00190000e24c783b */ /* 0x000fe20000004200 */
[----:B------:R-:W-:Y:S02]  /*4aa0*/  FMNMX.FTZ R136, R52, R136, !PT ;  /* 0x0000008834887209 */ /* 0x000fe40007810000 */
[----:B------:R-:W-:Y:S01]  /*4ab0*/  FMNMX.FTZ R137, R168, R137, !PT ;  /* 0x00000089a8897209 */ /* 0x000fe20007810000 */
[----:B------:R-:W-:Y:S01]  /*4ac0*/  LDSM.16.MT88.4 R116, [R227+0x1900] ;  /* 0x00190000e374783b */ /* 0x000fe20000004200 */
[----:B------:R-:W-:-:S02]  /*4ad0*/  ISETP.NE.AND P0, PT, R30, RZ, PT ;  /* 0x000000ff1e00720c */ /* 0x000fc40003f05270 */
[----:B------:R-:W-:Y:S01]  /*4ae0*/  FMNMX.FTZ R136, R54, R136, !PT ;  /* 0x0000008836887209 */ /* 0x000fe20007810000 */
[----:B------:R-:W2:Y:S01]  /*4af0*/  SHFL.BFLY PT, R4, R137, 0x2, 0x1f ;  /* 0x0c401f0089047f89 */ /* 0x000ea200000e0000 */
[----:B------:R-:W-:Y:S02]  /*4b00*/  ISETP.GT.AND P0, PT, R8, 0x8, !P0 ;  /* 0x000000080800780c */ /* 0x000fe40004704270 */
[----:B------:R-:W-:Y:S01]  /*4b10*/  FMNMX.FTZ R136, R160, R136, !PT ;  /* 0x00000088a0887209 */ /* 0x000fe20007810000 */
[----:B------:R-:W-:Y:S01]  /*4b20*/  LDSM.16.MT88.4 R72, [R225+0x900] ;  /* 0x00090000e148783b */ /* 0x000fe20000004200 */
[----:B------:R-:W-:Y:S02]  /*4b30*/  ISETP.LT.OR P0, PT, R9, 0x9, P0 ;  /* 0x000000090900780c */ /* 0x000fe40000701670 */
[----:B------:R-:W-:Y:S01]  /*4b40*/  FMNMX.FTZ R136, R161, R136, !PT ;  /* 0x00000088a1887209 */ /* 0x000fe20007810000 */
[----:B------:R-:W-:Y:S01]  /*4b50*/  LDSM.16.MT88.4 R64, [R226+0x900] ;  /* 0x00090000e240783b */ /* 0x000fe20000004200 */
[----:B------:R-:W-:-:S02]  /*4b60*/  FSEL R105, R13, -INF , !P0 ;  /* 0xff8000000d697808 */ /* 0x000fc40004000000 */
[----:B------:R-:W-:Y:S02]  /*4b70*/  ISETP.NE.AND P0, PT, R29, RZ, PT ;  /* 0x000000ff1d00720c */ /* 0x000fe40003f05270 */
[----:B------:R-:W-:Y:S02]  /*4b80*/  FMNMX.FTZ R136, R163, R136, !PT ;  /* 0x00000088a3887209 */ /* 0x000fe40007810000 */
[----:B------:R-:W-:Y:S02]  /*4b90*/  ISETP.GT.AND P0, PT, R8, 0x9, !P0 ;  /* 0x000000090800780c */ /* 0x000fe40004704270 */
[----:B------:R-:W-:Y:S02]  /*4ba0*/  FMNMX.FTZ R136, R162, R136, !PT ;  /* 0x00000088a2887209 */ /* 0x000fe40007810000 */
[----:B------:R-:W-:Y:S02]  /*4bb0*/  ISETP.LT.OR P0, PT, R9, 0xa, P0 ;  /* 0x0000000a0900780c */ /* 0x000fe40000701670 */
[----:B------:R-:W-:-:S02]  /*4bc0*/  LEA R228, R2, R225, 0x1 ;  /* 0x000000e102e47211 */ /* 0x000fc400078e08ff */
[----:B------:R-:W-:Y:S02]  /*4bd0*/  FSEL R104, R12, -INF , !P0 ;  /* 0xff8000000c687808 */ /* 0x000fe40004000000 */
[----:B--2---:R-:W-:Y:S01]  /*4be0*/  FMNMX.FTZ R137, R137, R4, !PT ;  /* 0x0000000489897209 */ /* 0x004fe20007810000 */
[----:B------:R-:W-:Y:S01]  /*4bf0*/  LDSM.16.MT88.4 R60, [R228+0x900] ;  /* 0x00090000e43c783b */ /* 0x000fe20000004200 */
[----:B------:R-:W-:Y:S02]  /*4c00*/  ISETP.NE.AND P0, PT, R28, RZ, PT ;  /* 0x000000ff1c00720c */ /* 0x000fe40003f05270 */
[C---:B------:R-:W-:Y:S01]  /*4c10*/  ISETP.GT.AND P6, PT, R8.reuse, 0x20, !P6 ;  /* 0x000000200800780c */ /* 0x040fe200077c4270 */
[----:B------:R-:W2:Y:S01]  /*4c20*/  SHFL.BFLY PT, R4, R137, 0x1, 0x1f ;  /* 0x0c201f0089047f89 */ /* 0x000ea200000e0000 */
[C---:B------:R-:W-:Y:S02]  /*4c30*/  ISETP.GT.AND P0, PT, R8.reuse, 0x10, !P0 ;  /* 0x000000100800780c */ /* 0x040fe40004704270 */
[----:B------:R-:W-:Y:S01]  /*4c40*/  ISETP.GT.AND P2, PT, R8, 0x28, !P2 ;  /* 0x000000280800780c */ /* 0x000fe20005744270 */
[----:B------:R-:W-:Y:S01]  /*4c50*/  LDSM.16.MT88.4 R28, [R226+0x100] ;  /* 0x00010000e21c783b */ /* 0x000fe20000004200 */
[----:B------:R-:W-:-:S02]  /*4c60*/  ISETP.LT.OR P0, PT, R9, 0x11, P0 ;  /* 0x000000110900780c */ /* 0x000fc40000701670 */
[C---:B------:R-:W-:Y:S01]  /*4c70*/  ISETP.GT.AND P5, PT, R8.reuse, 0x21, !P5 ;  /* 0x000000210800780c */ /* 0x040fe20006fa4270 */
[----:B------:R-:W-:Y:S01]  /*4c80*/  LDSM.16.MT88.4 R84, [R228+0x1900] ;  /* 0x00190000e454783b */ /* 0x000fe20000004200 */
[----:B------:R-:W-:Y:S02]  /*4c90*/  FSEL R132, R11, -INF , !P0 ;  /* 0xff8000000b847808 */ /* 0x000fe40004000000 */
[----:B------:R-:W-:Y:S02]  /*4ca0*/  ISETP.NE.AND P0, PT, R27, RZ, PT ;  /* 0x000000ff1b00720c */ /* 0x000fe40003f05270 */
[C---:B------:R-:W-:Y:S02]  /*4cb0*/  ISETP.GT.AND P1, PT, R8.reuse, 0x29, !P1 ;  /* 0x000000290800780c */ /* 0x040fe40004f24270 */
[----:B------:R-:W-:Y:S02]  /*4cc0*/  ISETP.GT.AND P0, PT, R8, 0x11, !P0 ;  /* 0x000000110800780c */ /* 0x000fe40004704270 */
[----:B------:R-:W-:-:S02]  /*4cd0*/  ISETP.LT.OR P6, PT, R9, 0x21, P6 ;  /* 0x000000210900780c */ /* 0x000fc400037c1670 */
[C---:B------:R-:W-:Y:S02]  /*4ce0*/  ISETP.LT.OR P0, PT, R9.reuse, 0x12, P0 ;  /* 0x000000120900780c */ /* 0x040fe40000701670 */
[----:B------:R-:W-:Y:S02]  /*4cf0*/  ISETP.LT.OR P2, PT, R9, 0x29, P2 ;  /* 0x000000290900780c */ /* 0x000fe40001741670 */
[----:B------:R-:W-:Y:S02]  /*4d00*/  FSEL R138, R7, -INF , !P0 ;  /* 0xff800000078a7808 */ /* 0x000fe40004000000 */
[----:B--2---:R-:W-:Y:S02]  /*4d10*/  FMNMX.FTZ R137, R137, R4, !PT ;  /* 0x0000000489897209 */ /* 0x004fe40007810000 */
[----:B------:R-:W2:Y:S01]  /*4d20*/  SHFL.BFLY PT, R4, R136, 0x2, 0x1f ;  /* 0x0c401f0088047f89 */ /* 0x000ea200000e0000 */
[----:B------:R-:W-:Y:S02]  /*4d30*/  ISETP.NE.AND P0, PT, R26, RZ, PT ;  /* 0x000000ff1a00720c */ /* 0x000fe40003f05270 */
[----:B------:R-:W-:Y:S01]  /*4d40*/  FMUL.FTZ R13, R137, c[0x0][0x2d0] ;  /* 0x0000b400890d7a20 */ /* 0x000fe20000410000 */
[----:B------:R-:W-:-:S02]  /*4d50*/  ISETP.LT.OR P5, PT, R9, 0x22, P5 ;  /* 0x000000220900780c */ /* 0x000fc40002fa1670 */
[----:B------:R-:W-:Y:S02]  /*4d60*/  ISETP.GT.AND P0, PT, R8, 0x18, !P0 ;  /* 0x000000180800780c */ /* 0x000fe40004704270 */
[----:B-1----:R-:W-:Y:S02]  /*4d70*/  FSEL R164, R10, -INF , !P6 ;  /* 0xff8000000aa47808 */ /* 0x002fe40007000000 */
[----:B------:R-:W-:Y:S02]  /*4d80*/  ISETP.LT.OR P0, PT, R9, 0x19, P0 ;  /* 0x000000190900780c */ /* 0x000fe40000701670 */
[----:B------:R-:W-:Y:S02]  /*4d90*/  FSEL R166, R59, -INF , !P2 ;  /* 0xff8000003ba67808 */ /* 0x000fe40005000000 */
[----:B------:R-:W-:Y:S02]  /*4da0*/  FSEL R139, R16, -INF , !P0 ;  /* 0xff800000108b7808 */ /* 0x000fe40004000000 */
[----:B------:R-:W-:-:S02]  /*4db0*/  ISETP.NE.AND P0, PT, R25, RZ, PT ;  /* 0x000000ff1900720c */ /* 0x000fc40003f05270 */
[----:B------:R-:W-:Y:S02]  /*4dc0*/  FSEL R165, R24, -INF , !P5 ;  /* 0xff80000018a57808 */ /* 0x000fe40006800000 */
[----:B------:R-:W-:Y:S01]  /*4dd0*/  ISETP.GT.AND P0, PT, R8, RZ, !P0 ;  /* 0x000000ff0800720c */ /* 0x000fe20004704270 */
[----:B------:R-:W-:Y:S01]  /*4de0*/  LDSM.16.MT88.4 R24, [R228+0x2100] ;  /* 0x00210000e418783b */ /* 0x000fe20000004200 */
[C---:B------:R-:W-:Y:S02]  /*4df0*/  ISETP.LT.OR P1, PT, R9.reuse, 0x2a, P1 ;  /* 0x0000002a0900780c */ /* 0x040fe40000f21670 */
[----:B--2---:R-:W-:Y:S02]  /*4e00*/  FMNMX.FTZ R136, R136, R4, !PT ;  /* 0x0000000488887209 */ /* 0x004fe40007810000 */
[----:B------:R-:W-:Y:S02]  /*4e10*/  ISETP.LT.OR P0, PT, R9, 0x1, P0 ;  /* 0x000000010900780c */ /* 0x000fe40000701670 */
[----:B------:R-:W-:Y:S01]  /*4e20*/  FSEL R167, R55, -INF , !P1 ;  /* 0xff80000037a77808 */ /* 0x000fe20004800000 */
[----:B------:R-:W1:Y:S01]  /*4e30*/  SHFL.BFLY PT, R4, R136, 0x1, 0x1f ;  /* 0x0c201f0088047f89 */ /* 0x000e6200000e0000 */
[----:B------:R-:W-:-:S02]  /*4e40*/  FSEL R42, R6, -INF , !P0 ;  /* 0xff800000062a7808 */ /* 0x000fc40004000000 */
[----:B------:R-:W-:Y:S02]  /*4e50*/  FSETP.NEU.FTZ.AND P0, PT, R137, -INF , PT ;  /* 0xff8000008900780b */ /* 0x000fe40003f1d000 */
[----:B------:R-:W-:Y:S02]  /*4e60*/  FMNMX.FTZ R3, R42, R43, !PT ;  /* 0x0000002b2a037209 */ /* 0x000fe40007810000 */
[----:B------:R-:W-:-:S05]  /*4e70*/  FSEL R13, R13, RZ, P0 ;  /* 0x000000ff0d0d7208 */ /* 0x000fca0000000000 */
[----:B------:R-:W-:-:S04]  /*4e80*/  FFMA.FTZ R2, R53, c[0x0][0x2d0], -R13 ;  /* 0x0000b40035027a23 */ /* 0x000fc8000001080d */
[----:B------:R2:W-:Y:S01]  /*4e90*/  MUFU.EX2 R197, R2 ;  /* 0x0000000200c57308 */ /* 0x0005e20000000800 */
[----:B-1----:R-:W-:Y:S01]  /*4ea0*/  FMNMX.FTZ R136, R136, R4, !PT ;  /* 0x0000000488887209 */ /* 0x002fe20007810000 */
[----:B------:R-:W-:-:S03]  /*4eb0*/  FFMA.FTZ R4, R40, c[0x0][0x2d0], -R13 ;  /* 0x0000b40028047a23 */ /* 0x000fc6000001080d */
[C---:B------:R-:W-:Y:S01]  /*4ec0*/  FSETP.NEU.FTZ.AND P0, PT, R136.reuse, -INF , PT ;  /* 0xff8000008800780b */ /* 0x040fe20003f1d000 */
[----:B------:R-:W-:Y:S02]  /*4ed0*/  FMUL.FTZ R12, R136, c[0x0][0x2d0] ;  /* 0x0000b400880c7a20 */ /* 0x000fe40000410000 */
[----:B------:R1:W-:Y:S01]  /*4ee0*/  MUFU.EX2 R233, R4 ;  /* 0x0000000400e97308 */ /* 0x0003e20000000800 */
[----:B--2---:R-:W-:Y:S02]  /*4ef0*/  FFMA.FTZ R2, R56, c[0x0][0x2d0], -R13 ;  /* 0x0000b40038027a23 */ /* 0x004fe4000001080d */
[----:B------:R-:W-:Y:S02]  /*4f00*/  FSEL R12, R12, RZ, P0 ;  /* 0x000000ff0c0c7208 */ /* 0x000fe40000000000 */
[----:B------:R-:W-:-:S03]  /*4f10*/  ISETP.NE.AND P0, PT, R32, RZ, PT ;  /* 0x000000ff2000720c */ /* 0x000fc60003f05270 */
[----:B------:R2:W-:Y:S01]  /*4f20*/  MUFU.EX2 R230, R2 ;  /* 0x0000000200e67308 */ /* 0x0005e20000000800 */
[----:B------:R-:W-:Y:S01]  /*4f30*/  FFMA.FTZ R0, R34, c[0x0][0x2d0], -R12 ;  /* 0x0000b40022007a23 */ /* 0x000fe2000001080c */
[----:B------:R-:W-:-:S04]  /*4f40*/  ISETP.GT.AND P0, PT, R8, 0x19, !P0 ;  /* 0x000000190800780c */ /* 0x000fc80004704270 */
[----:B------:R-:W-:Y:S02]  /*4f50*/  ISETP.LT.OR P0, PT, R9, 0x1a, P0 ;  /* 0x0000001a0900780c */ /* 0x000fe40000701670 */
[----:B------:R3:W-:Y:S01]  /*4f60*/  MUFU.EX2 R224, R0 ;  /* 0x0000000000e07308 */ /* 0x0007e20000000800 */
[----:B-1----:R-:W-:Y:S01]  /*4f70*/  FFMA.FTZ R4, R41, c[0x0][0x2d0], -R13 ;  /* 0x0000b40029047a23 */ /* 0x002fe2000001080d */
[----:B------:R-:W-:-:S06]  /*4f80*/  FSEL R40, R17, -INF , !P0 ;  /* 0xff80000011287808 */ /* 0x000fcc0004000000 */
[----:B------:R1:W-:Y:S01]  /*4f90*/  MUFU.EX2 R234, R4 ;  /* 0x0000000400ea7308 */ /* 0x0003e20000000800 */
[----:B--2---:R-:W-:Y:S01]  /*4fa0*/  FMNMX.FTZ R2, R105, R3, !PT ;  /* 0x0000000369027209 */ /* 0x004fe20007810000 */
[----:B------:R-:W-:-:S03]  /*4fb0*/  FFMA.FTZ R3, R57, c[0x0][0x2d0], -R13 ;  /* 0x0000b40039037a23 */ /* 0x000fc6000001080d */
[----:B------:R-:W-:Y:S01]  /*4fc0*/  FMNMX.FTZ R2, R104, R2, !PT ;  /* 0x0000000268027209 */ /* 0x000fe20007810000 */
[----:B---3--:R-:W-:Y:S02]  /*4fd0*/  FFMA.FTZ R0, R36, c[0x0][0x2d0], -R12 ;  /* 0x0000b40024007a23 */ /* 0x008fe4000001080c */
[----:B------:R2:W-:Y:S01]  /*4fe0*/  MUFU.EX2 R195, R3 ;  /* 0x0000000300c37308 */ /* 0x0005e20000000800 */
[----:B-1----:R-:W-:-:S07]  /*4ff0*/  FFMA.FTZ R4, R45, c[0x0][0x2d0], -R13 ;  /* 0x0000b4002d047a23 */ /* 0x002fce000001080d */
[----:B------:R1:W-:Y:S08]  /*5000*/  MUFU.EX2 R231, R0 ;  /* 0x0000000000e77308 */ /* 0x0003f00000000800 */
[----:B------:R3:W-:Y:S01]  /*5010*/  MUFU.EX2 R181, R4 ;  /* 0x0000000400b57308 */ /* 0x0007e20000000800 */
[----:B--2---:R-:W-:Y:S01]  /*5020*/  FMNMX.FTZ R3, R132, R2, !PT ;  /* 0x0000000284037209 */ /* 0x004fe20007810000 */
[----:B------:R-:W-:-:S02]  /*5030*/  FFMA.FTZ R2, R58, c[0x0][0x2d0], -R13 ;  /* 0x0000b4003a027a23 */ /* 0x000fc4000001080d */
[----:B------:R-:W-:Y:S01]  /*5040*/  LDSM.16.MT88.4 R56, [R227+0x900] ;  /* 0x00090000e338783b */ /* 0x000fe20000004200 */
[----:B-1----:R-:W-:-:S03]  /*5050*/  FFMA.FTZ R0, R37, c[0x0][0x2d0], -R12 ;  /* 0x0000b40025007a23 */ /* 0x002fc6000001080c */
[----:B------:R1:W2:Y:S01]  /*5060*/  MUFU.EX2 R180, R2 ;  /* 0x0000000200b47308 */ /* 0x0002a20000000800 */
[----:B---3--:R-:W-:-:S07]  /*5070*/  FFMA.FTZ R4, R44, c[0x0][0x2d0], -R13 ;  /* 0x0000b4002c047a23 */ /* 0x008fce000001080d */
[----:B------:R3:W4:Y:S01]  /*5080*/  MUFU.EX2 R192, R0 ;  /* 0x0000000000c07308 */ /* 0x0007220000000800 */
[----:B------:R-:W4:Y:S07]  /*5090*/  LDSM.16.MT88.4 R44, [R228+0x100] ;  /* 0x00010000e42c783b */ /* 0x000f2e0000004200 */
[----:B------:R4:W4:Y:S01]  /*50a0*/  MUFU.EX2 R194, R4 ;  /* 0x0000000400c27308 */ /* 0x0009220000000800 */
[----:B-1----:R-:W-:Y:S01]  /*50b0*/  FMNMX.FTZ R2, R138, R3, !PT ;  /* 0x000000038a027209 */ /* 0x002fe20007810000 */
[----:B------:R-:W-:Y:S01]  /*50c0*/  FFMA.FTZ R3, R38, c[0x0][0x2d0], -R12 ;  /* 0x0000b40026037a23 */ /* 0x000fe2000001080c */
[----:B--2---:R-:W-:-:S02]  /*50d0*/  F2FP.PACK_AB R10, R180, R195 ;  /* 0x000000c3b40a723e */ /* 0x004fc400000000ff */
[----:B------:R-:W-:Y:S02]  /*50e0*/  FMNMX.FTZ R2, R139, R2, !PT ;  /* 0x000000028b027209 */ /* 0x000fe40007810000 */
[----:B---3--:R-:W-:Y:S01]  /*50f0*/  FMNMX.FTZ R0, R106, R107, !PT ;  /* 0x0000006b6a007209 */ /* 0x008fe20007810000 */
[----:B------:R1:W-:Y:S01]  /*5100*/  MUFU.EX2 R198, R3 ;  /* 0x0000000300c67308 */ /* 0x0003e20000000800 */
[----:B----4-:R-:W-:Y:S02]  /*5110*/  F2FP.PACK_AB R7, R192, R231 ;  /* 0x000000e7c007723e */ /* 0x010fe400000000ff */
[----:B------:R-:W-:-:S04]  /*5120*/  FMNMX.FTZ R0, R133, R0, !PT ;  /* 0x0000000085007209 */ /* 0x000fc80007810000 */
[----:B------:R-:W-:Y:S01]  /*5130*/  FMNMX.FTZ R0, R134, R0, !PT ;  /* 0x0000000086007209 */ /* 0x000fe20007810000 */
[--C-:B------:R-:W-:Y:S01]  /*5140*/  FFMA.FTZ R4, R33, c[0x0][0x2d0], -R12.reuse ;  /* 0x0000b40021047a23 */ /* 0x100fe2000001080c */
[----:B------:R-:W-:Y:S01]  /*5150*/  F2FP.PACK_AB R6, R194, R181 ;  /* 0x000000b5c206723e */ /* 0x000fe200000000ff */
[----:B------:R-:W2:Y:S01]  /*5160*/  LDSM.16.MT88.4 R32, [R225+0x100] ;  /* 0x00010000e120783b */ /* 0x000ea20000004200 */
[----:B------:R-:W-:Y:S01]  /*5170*/  FMNMX.FTZ R0, R156, R0, !PT ;  /* 0x000000009c007209 */ /* 0x000fe20007810000 */
[----:B------:R3:W4:Y:S03]  /*5180*/  MUFU.EX2 R193, R4 ;  /* 0x0000000400c17308 */ /* 0x0007260000000800 */
[----:B------:R-:W-:Y:S02]  /*5190*/  FMNMX.FTZ R0, R157, R0, !PT ;  /* 0x000000009d007209 */ /* 0x000fe40007810000 */
[----:B-1----:R-:W-:Y:S01]  /*51a0*/  FMNMX.FTZ R3, R40, R2, !PT ;  /* 0x0000000228037209 */ /* 0x002fe20007810000 */
[----:B------:R-:W-:Y:S01]  /*51b0*/  FFMA.FTZ R2, R39, c[0x0][0x2d0], -R12 ;  /* 0x0000b40027027a23 */ /* 0x000fe2000001080c */
[----:B------:R-:W-:Y:S01]  /*51c0*/  FMNMX.FTZ R0, R158, R0, !PT ;  /* 0x000000009e007209 */ /* 0x000fe20007810000 */
[----:B------:R-:W-:Y:S01]  /*51d0*/  LDSM.16.MT88.4 R36, [R226+0x2100] ;  /* 0x00210000e224783b */ /* 0x000fe20000004200 */
[----:B------:R-:W-:Y:S01]  /*51e0*/  FMNMX.FTZ R3, R164, R3, !PT ;  /* 0x00000003a4037209 */ /* 0x000fe20007810000 */
[----:B------:R1:W1:Y:S01]  /*51f0*/  MUFU.EX2 R229, R2 ;  /* 0x0000000200e57308 */ /* 0x0002620000000800 */
[----:B------:R-:W-:-:S02]  /*5200*/  FMNMX.FTZ R0, R159, R0, !PT ;  /* 0x000000009f007209 */ /* 0x000fc40007810000 */
[----:B------:R-:W-:Y:S02]  /*5210*/  FMNMX.FTZ R3, R165, R3, !PT ;  /* 0x00000003a5037209 */ /* 0x000fe40007810000 */
[----:B------:R-:W-:Y:S02]  /*5220*/  FMNMX.FTZ R0, R172, R0, !PT ;  /* 0x00000000ac007209 */ /* 0x000fe40007810000 */
[----:B---3--:R-:W-:Y:S02]  /*5230*/  F2FP.PACK_AB R4, R234, R233 ;  /* 0x000000e9ea04723e */ /* 0x008fe400000000ff */
[----:B------:R-:W-:Y:S02]  /*5240*/  FMNMX.FTZ R0, R173, R0, !PT ;  /* 0x00000000ad007209 */ /* 0x000fe40007810000 */
[----:B----4-:R-:W-:Y:S02]  /*5250*/  F2FP.PACK_AB R5, R224, R193 ;  /* 0x000000c1e005723e */ /* 0x010fe400000000ff */
[----:B------:R-:W-:-:S02]  /*5260*/  FMNMX.FTZ R0, R174, R0, !PT ;  /* 0x00000000ae007209 */ /* 0x000fc40007810000 */
[----:B------:R-:W-:Y:S01]  /*5270*/  FMNMX.FTZ R3, R166, R3, !PT ;  /* 0x00000003a6037209 */ /* 0x000fe20007810000 */
[--C-:B-1----:R-:W-:Y:S01]  /*5280*/  FFMA.FTZ R2, R52, c[0x0][0x2d0], -R12.reuse ;  /* 0x0000b40034027a23 */ /* 0x102fe2000001080c */
[----:B------:R-:W-:Y:S01]  /*5290*/  FMNMX.FTZ R0, R175, R0, !PT ;  /* 0x00000000af007209 */ /* 0x000fe20007810000 */
[C---:B------:R-:W-:Y:S01]  /*52a0*/  HMMA.16816.F32 R140, R4.reuse, R44, RZ ;  /* 0x0000002c048c723c */ /* 0x040fe200000018ff */
[----:B------:R-:W-:Y:S01]  /*52b0*/  FMNMX.FTZ R3, R167, R3, !PT ;  /* 0x00000003a7037209 */ /* 0x000fe20007810000 */
[----:B------:R1:W-:Y:S01]  /*52c0*/  MUFU.EX2 R196, R2 ;  /* 0x0000000200c47308 */ /* 0x0003e20000000800 */
[----:B------:R-:W-:Y:S01]  /*52d0*/  F2FP.PACK_AB R9, R229, R198 ;  /* 0x000000c6e509723e */ /* 0x000fe200000000ff */
[----:B------:R-:W3:Y:S04]  /*52e0*/  SHFL.BFLY PT, R8, R0, 0x2, 0x1f ;  /* 0x0c401f0000087f89 */ /* 0x000ee800000e0000 */
[C---:B------:R-:W-:Y:S01]  /*52f0*/  HMMA.16816.F32 R148, R4.reuse, R48, RZ ;  /* 0x000000300494723c */ /* 0x040fe200000018ff */
[----:B------:R-:W4:Y:S07]  /*5300*/  SHFL.BFLY PT, R14, R3, 0x2, 0x1f ;  /* 0x0c401f00030e7f89 */ /* 0x000f2e00000e0000 */
[----:B--2---:R-:W-:Y:S01]  /*5310*/  HMMA.16816.F32 R20, R4, R32, RZ ;  /* 0x000000200414723c */ /* 0x004fe200000018ff */
[----:B-1----:R-:W-:-:S02]  /*5320*/  FFMA.FTZ R2, R54, c[0x0][0x2d0], -R12 ;  /* 0x0000b40036027a23 */ /* 0x002fc4000001080c */
[----:B------:R-:W-:Y:S02]  /*5330*/  LDSM.16.MT88.4 R52, [R225+0x2100] ;  /* 0x00210000e134783b */ /* 0x000fe40000004200 */
[----:B------:R-:W1:Y:S03]  /*5340*/  MUFU.EX2 R185, R2 ;  /* 0x0000000200b97308 */ /* 0x000e660000000800 */
[----:B------:R-:W-:Y:S01]  /*5350*/  HMMA.16816.F32 R124, R4, R28, RZ ;  /* 0x0000001c047c723c */ /* 0x000fe200000018ff */
[----:B---3--:R-:W-:Y:S02]  /*5360*/  FMNMX.FTZ R0, R0, R8, !PT ;  /* 0x0000000800007209 */ /* 0x008fe40007810000 */
[----:B------:R-:W-:-:S05]  /*5370*/  F2FP.PACK_AB R8, R230, R197 ;  /* 0x000000c5e608723e */ /* 0x000fca00000000ff */
[----:B------:R-:W-:Y:S01]  /*5380*/  HMMA.16816.F32 R144, R4, R68, RZ ;  /* 0x000000440490723c */ /* 0x000fe200000018ff */
[----:B------:R-:W2:Y:S01]  /*5390*/  SHFL.BFLY PT, R15, R0, 0x1, 0x1f ;  /* 0x0c201f00000f7f89 */ /* 0x000ea200000e0000 */
[----:B----4-:R-:W-:Y:S02]  /*53a0*/  FMNMX.FTZ R3, R3, R14, !PT ;  /* 0x0000000e03037209 */ /* 0x010fe40007810000 */
[----:B-1----:R-:W-:-:S04]  /*53b0*/  F2FP.PACK_AB R11, R185, R196 ;  /* 0x000000c4b90b723e */ /* 0x002fc800000000ff */
[----:B------:R-:W-:Y:S08]  /*53c0*/  HMMA.16816.F32 R152, R4, R76, RZ ;  /* 0x0000004c0498723c */ /* 0x000ff000000018ff */
[C---:B------:R-:W-:Y:S08]  /*53d0*/  HMMA.16816.F32 R200, R8.reuse, R60, R140 ;  /* 0x0000003c08c8723c */ /* 0x040ff0000000188c */
[----:B------:R-:W-:Y:S01]  /*53e0*/  HMMA.16816.F32 R140, R8, R56, R148 ;  /* 0x00000038088c723c */ /* 0x000fe20000001894 */
[----:B--2---:R-:W-:-:S04]  /*53f0*/  FMNMX.FTZ R135, R0, R15, !PT ;  /* 0x0000000f00877209 */ /* 0x004fc80007810000 */
[C---:B------:R-:W-:Y:S01]  /*5400*/  FSETP.NEU.FTZ.AND P0, PT, R135.reuse, -INF , PT ;  /* 0xff8000008700780b */ /* 0x040fe20003f1d000 */
[----:B------:R-:W-:Y:S02]  /*5410*/  FMUL.FTZ R0, R135, c[0x0][0x2d0] ;  /* 0x0000b40087007a20 */ /* 0x000fe40000410000 */
[----:B------:R-:W-:Y:S03]  /*5420*/  HMMA.16816.F32 R128, R4, R84, RZ ;  /* 0x000000540480723c */ /* 0x000fe600000018ff */
[----:B------:R-:W-:-:S05]  /*5430*/  FSEL R0, R0, RZ, P0 ;  /* 0x000000ff00007208 */ /* 0x000fca0000000000 */
[----:B------:R-:W-:Y:S01]  /*5440*/  HMMA.16816.F32 R120, R4, R116, RZ ;  /* 0x000000740478723c */ /* 0x000fe200000018ff */
[----:B------:R-:W-:Y:S01]  /*5450*/  FFMA.FTZ R2, R106, c[0x0][0x2d0], -R0 ;  /* 0x0000b4006a027a23 */ /* 0x000fe20000010800 */
[----:B------:R-:W-:Y:S01]  /*5460*/  MOV R41, R202 ;  /* 0x000000ca00297202 */ /* 0x000fe20000000f00 */
[----:B------:R-:W-:Y:S02]  /*5470*/  IMAD.MOV.U32 R15, RZ, RZ, R201 ;  /* 0x000000ffff0f7224 */ /* 0x000fe400078e00c9 */
[----:B------:R-:W-:-:S03]  /*5480*/  IMAD.MOV.U32 R252, RZ, RZ, R200 ;  /* 0x000000fffffc7224 */ /* 0x000fc600078e00c8 */
[----:B------:R-:W-:Y:S01]  /*5490*/  HMMA.16816.F32 R112, R4, R34, RZ ;  /* 0x000000220470723c */ /* 0x000fe200000018ff */
[----:B------:R-:W-:Y:S01]  /*54a0*/  MOV R14, R142 ;  /* 0x0000008e000e7202 */ /* 0x000fe20000000f00 */
[----:B------:R-:W-:Y:S01]  /*54b0*/  IMAD.MOV.U32 R183, RZ, RZ, R143 ;  /* 0x000000ffffb77224 */ /* 0x000fe200078e008f */
[----:B------:R-:W-:-:S05]  /*54c0*/  MOV R182, R140 ;  /* 0x0000008c00b67202 */ /* 0x000fca0000000f00 */
[C---:B------:R-:W-:Y:S08]  /*54d0*/  HMMA.16816.F32 R108, R4.reuse, R30, RZ ;  /* 0x0000001e046c723c */ /* 0x040ff000000018ff */
[C---:B------:R-:W-:Y:S08]  /*54e0*/  HMMA.16816.F32 R100, R4.reuse, R46, RZ ;  /* 0x0000002e0464723c */ /* 0x040ff000000018ff */
[C---:B------:R-:W-:Y:S08]  /*54f0*/  HMMA.16816.F32 R96, R4.reuse, R50, RZ ;  /* 0x000000320460723c */ /* 0x040ff000000018ff */
[C---:B------:R-:W-:Y:S08]  /*5500*/  HMMA.16816.F32 R92, R4.reuse, R70, RZ ;  /* 0x00000046045c723c */ /* 0x040ff000000018ff */
[C---:B------:R-:W-:Y:S08]  /*5510*/  HMMA.16816.F32 R88, R4.reuse, R78, RZ ;  /* 0x0000004e0458723c */ /* 0x040ff000000018ff */
[C---:B------:R-:W-:Y:S08]  /*5520*/  HMMA.16816.F32 R80, R4.reuse, R86, RZ ;  /* 0x000000560450723c */ /* 0x040ff000000018ff */
[----:B------:R-:W-:Y:S01]  /*5530*/  HMMA.16816.F32 R16, R4, R118, RZ ;  /* 0x000000760410723c */ /* 0x000fe200000018ff */
[----:B------:R-:W1:Y:S06]  /*5540*/  SHFL.BFLY PT, R4, R3, 0x1, 0x1f ;  /* 0x0c201f0003047f89 */ /* 0x000e6c00000e0000 */
[----:B------:R-:W-:Y:S01]  /*5550*/  IMAD.MOV.U32 R7, RZ, RZ, R141 ;  /* 0x000000ffff077224 */ /* 0x000fe200078e008d */
[C---:B------:R-:W-:Y:S01]  /*5560*/  HMMA.16816.F32 R176, R8.reuse, R72, R20 ;  /* 0x0000004808b0723c */ /* 0x040fe20000001814 */
[----:B------:R-:W2:Y:S07]  /*5570*/  LDSM.16.MT88.4 R20, [R227+0x2100] ;  /* 0x00210000e314783b */ /* 0x000eae0000004200 */
[C---:B------:R-:W-:Y:S01]  /*5580*/  HMMA.16816.F32 R188, R8.reuse, R64, R124 ;  /* 0x0000004008bc723c */ /* 0x040fe2000000187c */
[----:B------:R3:W4:Y:S06]  /*5590*/  MUFU.EX2 R125, R2 ;  /* 0x00000002007d7308 */ /* 0x00072c0000000800 */
[----:B------:R-:W-:Y:S01]  /*55a0*/  IMAD.MOV.U32 R124, RZ, RZ, R203 ;  /* 0x000000ffff7c7224 */ /* 0x000fe200078e00cb */
[----:B------:R-:W-:Y:S01]  /*55b0*/  HMMA.16816.F32 R140, R8, R52, R144 ;  /* 0x00000034088c723c */ /* 0x000fe20000001890 */
[----:B-1----:R-:W-:Y:S01]  /*55c0*/  FMNMX.FTZ R3, R3, R4, !PT ;  /* 0x0000000403037209 */ /* 0x002fe20007810000 */
[----:B------:R-:W-:-:S03]  /*55d0*/  FFMA.FTZ R4, R134, c[0x0][0x2d0], -R0 ;  /* 0x0000b40086047a23 */ /* 0x000fc60000010800 */
[----:B------:R-:W-:-:S03]  /*55e0*/  FSETP.NEU.FTZ.AND P0, PT, R3, -INF , PT ;  /* 0xff8000000300780b */ /* 0x000fc60003f1d000 */
[C---:B------:R-:W-:Y:S01]  /*55f0*/  HMMA.16816.F32 R248, R8.reuse, R36, R152 ;  /* 0x0000002408f8723c */ /* 0x040fe20000001898 */
[----:B---3--:R-:W-:Y:S02]  /*5600*/  FFMA.FTZ R2, R107, c[0x0][0x2d0], -R0 ;  /* 0x0000b4006b027a23 */ /* 0x008fe40000010800 */
[----:B----4-:R-:W-:Y:S02]  /*5610*/  IMAD.MOV.U32 R147, RZ, RZ, R125 ;  /* 0x000000ffff937224 */ /* 0x010fe400078e007d */
[----:B------:R1:W-:Y:S02]  /*5620*/  MUFU.EX2 R187, R2 ;  /* 0x0000000200bb7308 */ /* 0x0003e40000000800 */
[----:B------:R-:W-:Y:S01]  /*5630*/  MOV R153, R14 ;  /* 0x0000000e00997202 */ /* 0x000fe20000000f00 */
[----:B------:R-:W-:Y:S01]  /*5640*/  HMMA.16816.F32 R244, R8, R74, R112 ;  /* 0x0000004a08f4723c */ /* 0x000fe20000001870 */
[----:B------:R-:W-:Y:S02]  /*5650*/  IMAD.MOV.U32 R154, RZ, RZ, R15 ;  /* 0x000000ffff9a7224 */ /* 0x000fe400078e000f */
[----:B------:R-:W-:-:S02]  /*5660*/  IMAD.MOV.U32 R155, RZ, RZ, R41 ;  /* 0x000000ffff9b7224 */ /* 0x000fc400078e0029 */
[----:B------:R-:W-:Y:S01]  /*5670*/  MUFU.EX2 R14, R4 ;  /* 0x00000004000e7308 */ /* 0x000fe20000000800 */
[----:B------:R-:W-:Y:S02]  /*5680*/  IMAD.MOV.U32 R152, RZ, RZ, R7 ;  /* 0x000000ffff987224 */ /* 0x000fe400078e0007 */
[----:B------:R-:W-:Y:S01]  /*5690*/  IMAD.MOV.U32 R6, RZ, RZ, R140 ;  /* 0x000000ffff067224 */ /* 0x000fe200078e008c */
[C---:B------:R-:W-:Y:S01]  /*56a0*/  HMMA.16816.F32 R216, R8.reuse, R24, R128 ;  /* 0x0000001808d8723c */ /* 0x040fe20000001880 */
[----:B------:R-:W-:Y:S01]  /*56b0*/  IMAD.MOV.U32 R5, RZ, RZ, R141 ;  /* 0x000000ffff057224 */ /* 0x000fe200078e008d */
[----:B------:R-:W-:Y:S01]  /*56c0*/  MOV R146, R142 ;  /* 0x0000008e00927202 */ /* 0x000fe20000000f00 */
[----:B------:R-:W-:Y:S02]  /*56d0*/  IMAD.MOV.U32 R145, RZ, RZ, R143 ;  /* 0x000000ffff917224 */ /* 0x000fe400078e008f */
[----:B-1----:R-:W-:Y:S01]  /*56e0*/  FFMA.FTZ R2, R133, c[0x0][0x2d0], -R0 ;  /* 0x0000b40085027a23 */ /* 0x002fe20000010800 */
[----:B------:R-:W-:Y:S01]  /*56f0*/  MOV R133, R124 ;  /* 0x0000007c00857202 */ /* 0x000fe20000000f00 */
[----:B------:R-:W-:Y:S01]  /*5700*/  IMAD.MOV.U32 R134, RZ, RZ, R6 ;  /* 0x000000ffff867224 */ /* 0x000fe200078e0006 */
[----:B--2---:R-:W-:Y:S01]  /*5710*/  HMMA.16816.F32 R212, R8, R20, R120 ;  /* 0x0000001408d4723c */ /* 0x004fe20000001878 */
[----:B------:R1:W2:Y:S01]  /*5720*/  MUFU.EX2 R232, R2 ;  /* 0x0000000200e87308 */ /* 0x0002a20000000800 */
[----:B------:R-:W-:-:S02]  /*5730*/  MOV R131, R5 ;  /* 0x0000000500837202 */ /* 0x000fc40000000f00 */
[----:B------:R-:W-:Y:S02]  /*5740*/  MOV R129, R183 ;  /* 0x000000b700817202 */ /* 0x000fe40000000f00 */
[----:B------:R-:W-:Y:S02]  /*5750*/  MOV R130, R134 ;  /* 0x0000008600827202 */ /* 0x000fe40000000f00 */
[C---:B------:R-:W-:Y:S08]  /*5760*/  HMMA.16816.F32 R220, R8.reuse, R66, R108 ;  /* 0x0000004208dc723c */ /* 0x040ff0000000186c */
[----:B------:R-:W-:Y:S01]  /*5770*/  HMMA.16816.F32 R208, R8, R62, R100 ;  /* 0x0000003e08d0723c */ /* 0x000fe20000001864 */
[----:B-1----:R-:W-:Y:S01]  /*5780*/  FMUL.FTZ R2, R3, c[0x0][0x2d0] ;  /* 0x0000b40003027a20 */ /* 0x002fe20000410000 */
[----:B--2---:R-:W-:-:S04]  /*5790*/  F2FP.PACK_AB R6, R14, R232 ;  /* 0x000000e80e06723e */ /* 0x004fc800000000ff */
[----:B------:R-:W-:Y:S02]  /*57a0*/  FSEL R2, R2, RZ, P0 ;  /* 0x000000ff02027208 */ /* 0x000fe40000000000 */
[----:B------:R-:W-:Y:S03]  /*57b0*/  HMMA.16816.F32 R204, R8, R58, R96 ;  /* 0x0000003a08cc723c */ /* 0x000fe60000001860 */
[----:B------:R-:W-:-:S04]  /*57c0*/  FFMA.FTZ R4, R42, c[0x0][0x2d0], -R2 ;  /* 0x0000b4002a047a23 */ /* 0x000fc80000010802 */
[----:B------:R1:W-:Y:S01]  /*57d0*/  MUFU.EX2 R140, R4 ;  /* 0x00000004008c7308 */ /* 0x0003e20000000800 */
[C---:B------:R-:W-:Y:S08]  /*57e0*/  HMMA.16816.F32 R200, R8.reuse, R54, R92 ;  /* 0x0000003608c8723c */ /* 0x040ff0000000185c */
[----:B------:R-:W-:Y:S01]  /*57f0*/  HMMA.16816.F32 R148, R8, R38, R88 ;  /* 0x000000260894723c */ /* 0x000fe20000001858 */
[----:B-1----:R-:W-:-:S07]  /*5800*/  FFMA.FTZ R4, R43, c[0x0][0x2d0], -R2 ;  /* 0x0000b4002b047a23 */ /* 0x002fce0000010802 */
[C---:B------:R-:W-:Y:S01]  /*5810*/  HMMA.16816.F32 R112, R8.reuse, R26, R80 ;  /* 0x0000001a0870723c */ /* 0x040fe20000001850 */
[----:B------:R1:W2:Y:S07]  /*5820*/  MUFU.EX2 R15, R4 ;  /* 0x00000004000f7308 */ /* 0x0002ae0000000800 */
[----:B------:R-:W-:Y:S07]  /*5830*/  HMMA.16816.F32 R124, R8, R22, R16 ;  /* 0x00000016087c723c */ /* 0x000fee0000001810 */
[----:B------:R-:W-:Y:S01]  /*5840*/  FFMA.FTZ R8, R156, c[0x0][0x2d0], -R0 ;  /* 0x0000b4009c087a23 */ /* 0x000fe20000010800 */
[----:B------:R-:W-:-:S03]  /*5850*/  MOV R156, R180 ;  /* 0x000000b4009c7202 */ /* 0x000fc60000000f00 */
[----:B------:R3:W-:Y:S01]  /*5860*/  MUFU.EX2 R141, R8 ;  /* 0x00000008008d7308 */ /* 0x0007e20000000800 */
[----:B-1----:R-:W-:Y:S01]  /*5870*/  FFMA.FTZ R4, R105, c[0x0][0x2d0], -R2 ;  /* 0x0000b40069047a23 */ /* 0x002fe20000010802 */
[----:B--2---:R-:W-:-:S06]  /*5880*/  F2FP.PACK_AB R5, R15, R140 ;  /* 0x0000008c0f05723e */ /* 0x004fcc00000000ff */
[----:B------:R1:W-:Y:S01]  /*5890*/  MUFU.EX2 R142, R4 ;  /* 0x00000004008e7308 */ /* 0x0003e20000000800 */
[----:B---3--:R-:W-:Y:S02]  /*58a0*/  FFMA.FTZ R8, R157, c[0x0][0x2d0], -R0 ;  /* 0x0000b4009d087a23 */ /* 0x008fe40000010800 */
[----:B------:R-:W-:-:S05]  /*58b0*/  IMAD.MOV.U32 R157, RZ, RZ, R181 ;  /* 0x000000ffff9d7224 */ /* 0x000fca00078e00b5 */
[----:B------:R2:W-:Y:S01]  /*58c0*/  MUFU.EX2 R41, R8 ;  /* 0x0000000800297308 */ /* 0x0005e20000000800 */
[----:B-1----:R-:W-:-:S07]  /*58d0*/  FFMA.FTZ R4, R104, c[0x0][0x2d0], -R2 ;  /* 0x0000b40068047a23 */ /* 0x002fce0000010802 */
[----:B------:R1:W3:Y:S01]  /*58e0*/  MUFU.EX2 R144, R4 ;  /* 0x0000000400907308 */ /* 0x0002e20000000800 */
[----:B--2---:R-:W-:Y:S02]  /*58f0*/  FFMA.FTZ R8, R158, c[0x0][0x2d0], -R0 ;  /* 0x0000b4009e087a23 */ /* 0x004fe40000010800 */
[----:B------:R-:W-:-:S05]  /*5900*/  IMAD.MOV.U32 R158, RZ, RZ, R152 ;  /* 0x000000ffff9e7224 */ /* 0x000fca00078e0098 */
[----:B------:R2:W-:Y:S01]  /*5910*/  MUFU.EX2 R199, R8 ;  /* 0x0000000800c77308 */ /* 0x0005e20000000800 */
[----:B-1----:R-:W-:Y:S02]  /*5920*/  F2FP.PACK_AB R4, R187, R147 ;  /* 0x00000093bb04723e */ /* 0x002fe400000000ff */
[----:B---3--:R-:W-:-:S07]  /*5930*/  F2FP.PACK_AB R7, R144, R142 ;  /* 0x0000008e9007723e */ /* 0x008fce00000000ff */
[C---:B------:R-:W-:Y:S01]  /*5940*/  HMMA.16816.F32 R104, R4.reuse, R32, RZ ;  /* 0x000000200468723c */ /* 0x040fe200000018ff */
[----:B--2---:R-:W-:Y:S02]  /*5950*/  FFMA.FTZ R8, R159, c[0x0][0x2d0], -R0 ;  /* 0x0000b4009f087a23 */ /* 0x004fe40000010800 */
[----:B------:R-:W-:Y:S02]  /*5960*/  IMAD.MOV.U32 R159, RZ, RZ, R182 ;  /* 0x000000ffff9f7224 */ /* 0x000fe400078e00b6 */
[----:B------:R1:W-:Y:S03]  /*5970*/  MUFU.EX2 R186, R8 ;  /* 0x0000000800ba7308 */ /* 0x0003e60000000800 */
[C---:B------:R-:W-:Y:S08]  /*5980*/  HMMA.16816.F32 R108, R4.reuse, R34, RZ ;  /* 0x00000022046c723c */ /* 0x040ff000000018ff */
[----:B------:R-:W-:Y:S01]  /*5990*/  HMMA.16816.F32 R88, R4, R28, RZ ;  /* 0x0000001c0458723c */ /* 0x000fe200000018ff */
[----:B-1----:R-:W-:-:S07]  /*59a0*/  FFMA.FTZ R8, R132, c[0x0][0x2d0], -R2 ;  /* 0x0000b40084087a23 */ /* 0x002fce0000010802 */
[C---:B------:R-:W-:Y:S01]  /*59b0*/  HMMA.16816.F32 R80, R4.reuse, R44, RZ ;  /* 0x0000002c0450723c */ /* 0x040fe200000018ff */
[----:B------:R1:W-:Y:S07]  /*59c0*/  MUFU.EX2 R143, R8 ;  /* 0x00000008008f7308 */ /* 0x0003ee0000000800 */
[C---:B------:R-:W-:Y:S08]  /*59d0*/  HMMA.16816.F32 R32, R4.reuse, R68, RZ ;  /* 0x000000440420723c */ /* 0x040ff000000018ff */
[----:B------:R-:W-:Y:S01]  /*59e0*/  HMMA.16816.F32 R16, R4, R84, RZ ;  /* 0x000000540410723c */ /* 0x000fe200000018ff */
[----:B-1----:R-:W-:-:S04]  /*59f0*/  FFMA.FTZ R8, R138, c[0x0][0x2d0], -R2 ;  /* 0x0000b4008a087a23 */ /* 0x002fc80000010802 */
[----:B------:R1:W-:Y:S02]  /*5a00*/  MUFU.EX2 R184, R8 ;  /* 0x0000000800b87308 */ /* 0x0003e40000000800 */
[----:B------:R-:W-:Y:S01]  /*5a10*/  IMAD.MOV.U32 R84, RZ, RZ, R41 ;  /* 0x000000ffff547224 */ /* 0x000fe200078e0029 */
[----:B------:R-:W-:Y:S01]  /*5a20*/  HMMA.16816.F32 R100, R4, R30, RZ ;  /* 0x0000001e0464723c */ /* 0x000fe200000018ff */
[----:B------:R-:W-:-:S07]  /*5a30*/  IMAD.MOV.U32 R85, RZ, RZ, R193 ;  /* 0x000000ffff557224 */ /* 0x000fce00078e00c1 */
[----:B------:R-:W-:Y:S01]  /*5a40*/  HMMA.16816.F32 R96, R4, R46, RZ ;  /* 0x0000002e0460723c */ /* 0x000fe200000018ff */
[----:B-1----:R-:W-:-:S07]  /*5a50*/  FFMA.FTZ R8, R139, c[0x0][0x2d0], -R2 ;  /* 0x0000b4008b087a23 */ /* 0x002fce0000010802 */
[C---:B------:R-:W-:Y:S01]  /*5a60*/  HMMA.16816.F32 R44, R4.reuse, R48, RZ ;  /* 0x00000030042c723c */ /* 0x040fe200000018ff */
[----:B------:R1:W2:Y:S07]  /*5a70*/  MUFU.EX2 R128, R8 ;  /* 0x0000000800807308 */ /* 0x0002ae0000000800 */
[C---:B------:R-:W-:Y:S08]  /*5a80*/  HMMA.16816.F32 R92, R4.reuse, R50, RZ ;  /* 0x00000032045c723c */ /* 0x040ff000000018ff */
[----:B------:R-:W-:Y:S01]  /*5a90*/  HMMA.16816.F32 R28, R4, R76, RZ ;  /* 0x0000004c041c723c */ /* 0x000fe200000018ff */
[----:B-1----:R-:W-:-:S04]  /*5aa0*/  FFMA.FTZ R8, R40, c[0x0][0x2d0], -R2 ;  /* 0x0000b40028087a23 */ /* 0x002fc80000010802 */
[----:B------:R1:W3:Y:S03]  /*5ab0*/  MUFU.EX2 R132, R8 ;  /* 0x0000000800847308 */ /* 0x0002e60000000800 */
[C---:B------:R-:W-:Y:S07]  /*5ac0*/  HMMA.16816.F32 R40, R4.reuse, R118, RZ ;  /* 0x000000760428723c */ /* 0x040fee00000018ff */
[----:B--2---:R-:W-:Y:S01]  /*5ad0*/  IMAD.MOV.U32 R118, RZ, RZ, R128 ;  /* 0x000000ffff767224 */ /* 0x004fe200078e0080 */
[----:B------:R-:W-:Y:S01]  /*5ae0*/  HMMA.16816.F32 R68, R4, R70, RZ ;  /* 0x000000460444723c */ /* 0x000fe200000018ff */
[----:B------:R-:W-:-:S02]  /*5af0*/  IMAD.MOV.U32 R128, RZ, RZ, R153 ;  /* 0x000000ffff807224 */ /* 0x000fc400078e0099 */
[----:B------:R-:W-:-:S05]  /*5b00*/  IMAD.MOV.U32 R119, RZ, RZ, R194 ;  /* 0x000000ffff777224 */ /* 0x000fca00078e00c2 */
[C---:B-1----:R-:W-:Y:S07]  /*5b10*/  HMMA.16816.F32 R8, R4.reuse, R116, RZ ;  /* 0x000000740408723c */ /* 0x042fee00000018ff */
[----:B------:R-:W-:Y:S01]  /*5b20*/  IMAD.MOV.U32 R116, RZ, RZ, R140 ;  /* 0x000000ffff747224 */ /* 0x000fe200078e008c */
[----:B------:R-:W-:Y:S01]  /*5b30*/  HMMA.16816.F32 R76, R4, R78, RZ ;  /* 0x0000004e044c723c */ /* 0x000fe200000018ff */
[----:B------:R-:W-:-:S07]  /*5b40*/  MOV R117, R15 ;  /* 0x0000000f00757202 */ /* 0x000fce0000000f00 */
[----:B------:R-:W-:Y:S07]  /*5b50*/  HMMA.16816.F32 R48, R4, R86, RZ ;  /* 0x000000560430723c */ /* 0x000fee00000018ff */
[----:B------:R-:W-:Y:S01]  /*5b60*/  F2FP.PACK_AB R4, R84, R141 ;  /* 0x0000008d5404723e */ /* 0x000fe200000000ff */
[----:B------:R-:W-:Y:S01]  /*5b70*/  IMAD.MOV.U32 R86, RZ, RZ, R14 ;  /* 0x000000ffff567224 */ /* 0x000fe200078e000e */
[----:B------:R-:W-:Y:S02]  /*5b80*/  F2FP.PACK_AB R6, R186, R199 ;  /* 0x000000c7ba06723e */ /* 0x000fe400000000ff */
[----:B------:R-:W-:-:S02]  /*5b90*/  F2FP.PACK_AB R5, R184, R143 ;  /* 0x0000008fb805723e */ /* 0x000fc400000000ff */
[----:B---3--:R-:W-:Y:S02]  /*5ba0*/  F2FP.PACK_AB R7, R132, R118 ;  /* 0x000000768407723e */ /* 0x008fe400000000ff */
[----:B------:R-:W-:-:S05]  /*5bb0*/  MOV R87, R192 ;  /* 0x000000c000577202 */ /* 0x000fca0000000f00 */
[C---:B------:R-:W-:Y:S07]  /*5bc0*/  HMMA.16816.F32 R88, R4.reuse, R64, R88 ;  /* 0x000000400458723c */ /* 0x040fee0000001858 */
[----:B------:R-:W-:Y:S01]  /*5bd0*/  IMAD.MOV.U32 R64, RZ, RZ, R196 ;  /* 0x000000ffff407224 */ /* 0x000fe200078e00c4 */
[----:B------:R-:W-:Y:S01]  /*5be0*/  HMMA.16816.F32 R180, R4, R60, R80 ;  /* 0x0000003c04b4723c */ /* 0x000fe20000001850 */
[----:B------:R-:W-:-:S06]  /*5bf0*/  MOV R65, R195 ;  /* 0x000000c300417202 */ /* 0x000fcc0000000f00 */
[----:B------:R-:W-:Y:S01]  /*5c00*/  MOV R81, R198 ;  /* 0x000000c600517202 */ /* 0x000fe20000000f00 */
[C---:B------:R-:W-:Y:S01]  /*5c10*/  HMMA.16816.F32 R120, R4.reuse, R52, R32 ;  /* 0x000000340478723c */ /* 0x040fe20000001820 */
[----:B------:R-:W-:Y:S01]  /*5c20*/  IMAD.MOV.U32 R82, RZ, RZ, R197 ;  /* 0x000000ffff527224 */ /* 0x000fe200078e00c5 */
[----:B------:R-:W-:Y:S01]  /*5c30*/  MOV R83, R133 ;  /* 0x0000008500537202 */ /* 0x000fe20000000f00 */
[----:B------:R-:W-:Y:S02]  /*5c40*/  IMAD.MOV.U32 R80, RZ, RZ, R141 ;  /* 0x000000ffff507224 */ /* 0x000fe400078e008d */
[----:B------:R-:W-:Y:S02]  /*5c50*/  IMAD.MOV.U32 R60, RZ, RZ, R154 ;  /* 0x000000ffff3c7224 */ /* 0x000fe400078e009a */
[----:B------:R-:W-:Y:S01]  /*5c60*/  IMAD.MOV.U32 R53, RZ, RZ, R199 ;  /* 0x000000ffff357224 */ /* 0x000fe200078e00c7 */
[----:B------:R-:W-:Y:S01]  /*5c70*/  HMMA.16816.F32 R44, R4, R56, R44 ;  /* 0x00000038042c723c */ /* 0x000fe2000000182c */
[----:B------:R-:W-:-:S02]  /*5c80*/  IMAD.MOV.U32 R52, RZ, RZ, R252 ;  /* 0x000000ffff347224 */ /* 0x000fc400078e00fc */
[----:B------:R-:W-:Y:S02]  /*5c90*/  IMAD.MOV.U32 R61, RZ, RZ, R155 ;  /* 0x000000ffff3d7224 */ /* 0x000fe400078e009b */
[----:B------:R-:W1:Y:S02]  /*5ca0*/  LDSM.16.MT88.4 R152, [R225+0x1100] ;  /* 0x00110000e198783b */ /* 0x000e640000004200 */
[----:B------:R-:W-:Y:S01]  /*5cb0*/  MOV R56, R143 ;  /* 0x0000008f00387202 */ /* 0x000fe20000000f00 */
[----:B------:R-:W-:Y:S01]  /*5cc0*/  HMMA.16816.F32 R196, R4, R20, R8 ;  /* 0x0000001404c4723c */ /* 0x000fe20000001808 */
[----:B------:R-:W-:-:S06]  /*5cd0*/  IMAD.MOV.U32 R57, RZ, RZ, R142 ;  /* 0x000000ffff397224 */ /* 0x000fcc00078e008e */
[----:B------:R-:W-:Y:S01]  /*5ce0*/  FFMA.FTZ R8, R171, c[0x0][0x2d0], -R13 ;  /* 0x0000b400ab087a23 */ /* 0x000fe2000001080d */
[C---:B------:R-:W-:Y:S01]  /*5cf0*/  HMMA.16816.F32 R140, R4.reuse, R36, R28 ;  /* 0x00000024048c723c */ /* 0x040fe2000000181c */
[----:B------:R-:W-:Y:S01]  /*5d00*/  IMAD.MOV.U32 R20, RZ, RZ, R186 ;  /* 0x000000ffff147224 */ /* 0x000fe200078e00ba */
[----:B------:R-:W-:Y:S01]  /*5d10*/  MOV R21, R185 ;  /* 0x000000b900157202 */ /* 0x000fe20000000f00 */
[----:B------:R2:W-:Y:S05]  /*5d20*/  MUFU.EX2 R138, R8 ;  /* 0x00000008008a7308 */ /* 0x0005ea0000000800 */
[C---:B------:R-:W-:Y:S07]  /*5d30*/  HMMA.16816.F32 R28, R4.reuse, R54, R68 ;  /* 0x00000036041c723c */ /* 0x040fee0000001844 */
[----:B------:R-:W-:Y:S01]  /*5d40*/  IMAD.MOV.U32 R68, RZ, RZ, R52 ;  /* 0x000000ffff447224 */ /* 0x000fe200078e0034 */
[----:B------:R-:W-:Y:S01]  /*5d50*/  HMMA.16816.F32 R192, R4, R24, R16 ;  /* 0x0000001804c0723c */ /* 0x000fe20000001810 */
[----:B------:R-:W-:Y:S01]  /*5d60*/  IMAD.MOV.U32 R71, RZ, RZ, R83 ;  /* 0x000000ffff477224 */ /* 0x000fe200078e0053 */
[----:B------:R-:W-:Y:S01]  /*5d70*/  MOV R69, R60 ;  /* 0x0000003c00457202 */ /* 0x000fe20000000f00 */
[----:B--2---:R-:W-:-:S02]  /*5d80*/  FFMA.FTZ R8, R170, c[0x0][0x2d0], -R13 ;  /* 0x0000b400aa087a23 */ /* 0x004fc4000001080d */
[----:B------:R-:W-:Y:S02]  /*5d90*/  IMAD.MOV.U32 R83, RZ, RZ, R187 ;  /* 0x000000ffff537224 */ /* 0x000fe400078e00bb */
[----:B------:R2:W3:Y:S01]  /*5da0*/  MUFU.EX2 R252, R8 ;  /* 0x0000000800fc7308 */ /* 0x0004e20000000800 */
[----:B------:R-:W-:Y:S01]  /*5db0*/  IMAD.MOV.U32 R52, RZ, RZ, R184 ;  /* 0x000000ffff347224 */ /* 0x000fe200078e00b8 */
[----:B------:R-:W-:Y:S01]  /*5dc0*/  HMMA.16816.F32 R32, R4, R62, R96 ;  /* 0x0000003e0420723c */ /* 0x000fe20000001860 */
[----:B------:R-:W4:Y:S01]  /*5dd0*/  LDSM.16.MT88.4 R184, [R228+0x1100] ;  /* 0x00110000e4b8783b */ /* 0x000f220000004200 */
[----:B------:R-:W-:-:S03]  /*5de0*/  IMAD.MOV.U32 R70, RZ, RZ, R61 ;  /* 0x000000ffff467224 */ /* 0x000fc600078e003d */
[----:B------:R-:W-:Y:S02]  /*5df0*/  LDSM.16.MT88.4 R60, [R227+0x1100] ;  /* 0x00110000e33c783b */ /* 0x000fe40000004200 */
[----:B------:R-:W-:Y:S01]  /*5e00*/  MOV R98, R159 ;  /* 0x0000009f00627202 */ /* 0x000fe20000000f00 */
[----:B------:R-:W-:Y:S01]  /*5e10*/  HMMA.16816.F32 R48, R4, R26, R48 ;  /* 0x0000001a0430723c */ /* 0x000fe20000001830 */
[----:B------:R-:W-:Y:S01]  /*5e20*/  IMAD.MOV.U32 R99, RZ, RZ, R158 ;  /* 0x000000ffff637224 */ /* 0x000fe200078e009e */
[----:B------:R-:W-:Y:S01]  /*5e30*/  MOV R159, R147 ;  /* 0x00000093009f7202 */ /* 0x000fe20000000f00 */
[----:B------:R-:W-:Y:S02]  /*5e40*/  IMAD.MOV.U32 R158, RZ, RZ, R144 ;  /* 0x000000ffff9e7224 */ /* 0x000fe400078e0090 */
[----:B--2---:R-:W-:-:S03]  /*5e50*/  FFMA.FTZ R8, R169, c[0x0][0x2d0], -R13 ;  /* 0x0000b400a9087a23 */ /* 0x004fc6000001080d */
[C---:B------:R-:W-:Y:S01]  /*5e60*/  HMMA.16816.F32 R16, R4.reuse, R66, R100 ;  /* 0x000000420410723c */ /* 0x040fe20000001864 */
[----:B------:R2:W1:Y:S06]  /*5e70*/  MUFU.EX2 R11, R8 ;  /* 0x00000008000b7308 */ /* 0x00046c0000000800 */
[----:B------:R-:W-:Y:S01]  /*5e80*/  IMAD.MOV.U32 R66, RZ, RZ, R128 ;  /* 0x000000ffff427224 */ /* 0x000fe200078e0080 */
[----:B------:R-:W-:Y:S01]  /*5e90*/  MOV R67, R129 ;  /* 0x0000008100437202 */ /* 0x000fe20000000f00 */
[----:B------:R-:W-:Y:S01]  /*5ea0*/  IMAD.MOV.U32 R100, RZ, RZ, R130 ;  /* 0x000000ffff647224 */ /* 0x000fe200078e0082 */
[----:B---3--:R-:W-:Y:S01]  /*5eb0*/  F2FP.PACK_AB R128, R252, R138 ;  /* 0x0000008afc80723e */ /* 0x008fe200000000ff */
[----:B------:R-:W-:Y:S01]  /*5ec0*/  IMAD.MOV.U32 R101, RZ, RZ, R131 ;  /* 0x000000ffff657224 */ /* 0x000fe200078e0083 */
[----:B------:R-:W-:Y:S01]  /*5ed0*/  MOV R102, R146 ;  /* 0x0000009200667202 */ /* 0x000fe20000000f00 */
[----:B------:R-:W-:Y:S01]  /*5ee0*/  IMAD.MOV.U32 R103, RZ, RZ, R145 ;  /* 0x000000ffff677224 */ /* 0x000fe200078e0091 */
[----:B------:R-:W-:Y:S01]  /*5ef0*/  HMMA.16816.F32 R104, R4, R72, R104 ;  /* 0x000000480468723c */ /* 0x000fe20000001868 */
[----:B------:R-:W-:Y:S01]  /*5f00*/  MOV R96, R100 ;  /* 0x0000006400607202 */ /* 0x000fe20000000f00 */
[----:B------:R-:W-:Y:S01]  /*5f10*/  IMAD.MOV.U32 R97, RZ, RZ, R101 ;  /* 0x000000ffff617224 */ /* 0x000fe200078e0065 */
[----:B------:R-:W-:Y:S01]  /*5f20*/  MOV R100, R52 ;  /* 0x0000003400647202 */ /* 0x000fe20000000f00 */
[----:B--2---:R-:W-:-:S02]  /*5f30*/  FFMA.FTZ R8, R168, c[0x0][0x2d0], -R13 ;  /* 0x0000b400a8087a23 */ /* 0x004fc4000001080d */
[----:B-1----:R-:W-:Y:S01]  /*5f40*/  IMAD.MOV.U32 R27, RZ, RZ, R11 ;  /* 0x000000ffff1b7224 */ /* 0x002fe200078e000b */
[----:B------:R-:W1:Y:S01]  /*5f50*/  LDSM.16.MT88.4 R168, [R226+0x1100] ;  /* 0x00110000e2a8783b */ /* 0x000e620000004200 */
[----:B------:R2:W3:Y:S01]  /*5f60*/  MUFU.EX2 R139, R8 ;  /* 0x00000008008b7308 */ /* 0x0004e20000000800 */
[C---:B------:R-:W-:Y:S01]  /*5f70*/  HMMA.16816.F32 R72, R4.reuse, R74, R108 ;  /* 0x0000004a0448723c */ /* 0x040fe2000000186c */
[----:B------:R-:W-:Y:S01]  /*5f80*/  IMAD.MOV.U32 R101, RZ, RZ, R53 ;  /* 0x000000ffff657224 */ /* 0x000fe200078e0035 */
[----:B------:R-:W-:Y:S06]  /*5f90*/  LDSM.16.MT88.4 R108, [R228+0x2900] ;  /* 0x00290000e46c783b */ /* 0x000fec0000004200 */
[----:B------:R-:W-:Y:S01]  /*5fa0*/  HMMA.16816.F32 R36, R4, R38, R76 ;  /* 0x000000260424723c */ /* 0x000fe2000000184c */
[----:B------:R-:W-:Y:S01]  /*5fb0*/  LDSM.16.MT88.4 R76, [R225+0x2900] ;  /* 0x00290000e14c783b */ /* 0x000fe20000004200 */
[----:B--2---:R-:W-:Y:S01]  /*5fc0*/  FFMA.FTZ R8, R160, c[0x0][0x2d0], -R12 ;  /* 0x0000b400a0087a23 */ /* 0x004fe2000001080c */
[----:B---3--:R-:W-:-:S05]  /*5fd0*/  F2FP.PACK_AB R130, R139, R27 ;  /* 0x0000001b8b82723e */ /* 0x008fca00000000ff */
[----:B------:R-:W-:Y:S01]  /*5fe0*/  HMMA.16816.F32 R40, R4, R22, R40 ;  /* 0x000000160428723c */ /* 0x000fe20000001828 */
[----:B------:R2:W-:Y:S02]  /*5ff0*/  MUFU.EX2 R134, R8 ;  /* 0x0000000800867308 */ /* 0x0005e40000000800 */
[----:B--2---:R-:W-:-:S06]  /*6000*/  FFMA.FTZ R8, R161, c[0x0][0x2d0], -R12 ;  /* 0x0000b400a1087a23 */ /* 0x004fcc000001080c */
[----:B------:R2:W3:Y:S02]  /*6010*/  MUFU.EX2 R25, R8 ;  /* 0x0000000800197308 */ /* 0x0004e40000000800 */
[----:B--2---:R-:W-:Y:S01]  /*6020*/  FFMA.FTZ R8, R163, c[0x0][0x2d0], -R12 ;  /* 0x0000b400a3087a23 */ /* 0x004fe2000001080c */
[----:B---3--:R-:W-:-:S05]  /*6030*/  F2FP.PACK_AB R129, R25, R134 ;  /* 0x000000861981723e */ /* 0x008fca00000000ff */
[----:B------:R2:W-:Y:S02]  /*6040*/  MUFU.EX2 R133, R8 ;  /* 0x0000000800857308 */ /* 0x0005e40000000800 */
[----:B--2---:R-:W-:Y:S02]  /*6050*/  FFMA.FTZ R8, R162, c[0x0][0x2d0], -R12 ;  /* 0x0000b400a2087a23 */ /* 0x004fe4000001080c */
[----:B------:R-:W-:Y:S01]  /*6060*/  HMMA.16816.F32 R12, R4, R58, R92 ;  /* 0x0000003a040c723c */ /* 0x000fe2000000185c */
[----:B------:R-:W2:Y:S03]  /*6070*/  LDSM.16.MT88.4 R92, [R226+0x2900] ;  /* 0x00290000e25c783b */ /* 0x000ea60000004200 */
[----:B------:R-:W3:Y:S03]  /*6080*/  MUFU.EX2 R24, R8 ;  /* 0x0000000800187308 */ /* 0x000ee60000000800 */
[----:B------:R-:W-:Y:S01]  /*6090*/  FFMA.FTZ R4, R172, c[0x0][0x2d0], -R0 ;  /* 0x0000b400ac047a23 */ /* 0x000fe20000010800 */
[----:B---3--:R-:W-:Y:S01]  /*60a0*/  F2FP.PACK_AB R131, R24, R133 ;  /* 0x000000851883723e */ /* 0x008fe200000000ff */
[----:B------:R-:W3:Y:S06]  /*60b0*/  LDSM.16.MT88.4 R8, [R227+0x2900] ;  /* 0x00290000e308783b */ /* 0x000eec0000004200 */
[C---:B------:R-:W-:Y:S08]  /*60c0*/  HMMA.16816.F32 R144, R128.reuse, R152, R176 ;  /* 0x000000988090723c */ /* 0x040ff000000018b0 */
[C---:B----4-:R-:W-:Y:S07]  /*60d0*/  HMMA.16816.F32 R176, R128.reuse, R184, R68 ;  /* 0x000000b880b0723c */ /* 0x050fee0000001844 */
[----:B------:R-:W-:Y:S01]  /*60e0*/  IMAD.MOV.U32 R68, RZ, RZ, R98 ;  /* 0x000000ffff447224 */ /* 0x000fe200078e0062 */
[----:B------:R-:W-:Y:S01]  /*60f0*/  MOV R69, R99 ;  /* 0x0000006300457202 */ /* 0x000fe20000000f00 */
[----:B------:R-:W-:Y:S01]  /*6100*/  IMAD.MOV.U32 R70, RZ, RZ, R66 ;  /* 0x000000ffff467224 */ /* 0x000fe200078e0042 */
[----:B------:R-:W-:Y:S01]  /*6110*/  MOV R99, R103 ;  /* 0x0000006700637202 */ /* 0x000fe20000000f00 */
[----:B------:R-:W-:Y:S01]  /*6120*/  IMAD.MOV.U32 R71, RZ, RZ, R67 ;  /* 0x000000ffff477224 */ /* 0x000fe200078e0043 */
[----:B------:R-:W-:Y:S01]  /*6130*/  MOV R103, R57 ;  /* 0x0000003900677202 */ /* 0x000fe20000000f00 */
[----:B------:R-:W-:Y:S01]  /*6140*/  IMAD.MOV.U32 R98, RZ, RZ, R102 ;  /* 0x000000ffff627224 */ /* 0x000fe200078e0066 */
[----:B------:R4:W-:Y:S01]  /*6150*/  MUFU.EX2 R23, R4 ;  /* 0x0000000400177308 */ /* 0x0009e20000000800 */
[----:B------:R-:W-:Y:S01]  /*6160*/  IMAD.MOV.U32 R67, RZ, RZ, R21 ;  /* 0x000000ffff437224 */ /* 0x000fe200078e0015 */
[----:B-1----:R-:W-:Y:S01]  /*6170*/  HMMA.16816.F32 R160, R128, R168, R188 ;  /* 0x000000a880a0723c */ /* 0x002fe200000018bc */
[----:B------:R-:W-:-:S02]  /*6180*/  IMAD.MOV.U32 R66, RZ, RZ, R20 ;  /* 0x000000ffff427224 */ /* 0x000fc400078e0014 */
[----:B------:R-:W-:Y:S01]  /*6190*/  IMAD.MOV.U32 R102, RZ, RZ, R56 ;  /* 0x000000ffff667224 */ /* 0x000fe200078e0038 */
[----:B------:R-:W-:Y:S01]  /*61a0*/  MOV R56, R82 ;  /* 0x0000005200387202 */ /* 0x000fe20000000f00 */
[----:B------:R-:W-:Y:S02]  /*61b0*/  IMAD.MOV.U32 R21, RZ, RZ, R81 ;  /* 0x000000ffff157224 */ /* 0x000fe400078e0051 */
[----:B------:R-:W-:Y:S01]  /*61c0*/  IMAD.MOV.U32 R20, RZ, RZ, R80 ;  /* 0x000000ffff147224 */ /* 0x000fe200078e0050 */
[----:B------:R-:W-:Y:S01]  /*61d0*/  HMMA.16816.F32 R52, R128, R60, R68 ;  /* 0x0000003c8034723c */ /* 0x000fe20000001844 */
        /* <DEDUP_REMOVED lines=31> */
[----:B------:R-:W-:Y:S01]  /*63d0*/  IMAD.MOV.U32 R117, RZ, RZ, R87 ;  /* 0x000000ffff757224 */ /* 0x000fe200078e0057 */
[----:B------:R-:W-:Y:S01]  /*63e0*/  MOV R116, R86 ;  /* 0x0000005600747202 */ /* 0x000fe20000000f00 */
[----:B----4-:R-:W-:Y:S02]  /*63f0*/  FFMA.FTZ R4, R173, c[0x0][0x2d0], -R0 ;  /* 0x0000b400ad047a23 */ /* 0x010fe40000010800 */
[----:B------:R-:W-:Y:S02]  /*6400*/  IMAD.MOV.U32 R87, RZ, RZ, R156 ;  /* 0x000000ffff577224 */ /* 0x000fe400078e009c */
        /* <DEDUP_REMOVED lines=8> */
[----:B------:R1:W4:Y:S01]  /*6490*/  MUFU.EX2 R22, R4 ;  /* 0x0000000400167308 */ /* 0x0003220000000800 */
        /* <DEDUP_REMOVED lines=13> */
[--C-:B-1----:R-:W-:Y:S01]  /*6570*/  FFMA.FTZ R4, R174, c[0x0][0x2d0], -R0.reuse ;  /* 0x0000b400ae047a23 */ /* 0x102fe20000010800 */
[----:B------:R-:W-:Y:S01]  /*6580*/  HMMA.16816.F32 R188, R128, R186, R208 ;  /* 0x000000ba80bc723c */ /* 0x000fe200000018d0 */
[----:B------:R-:W-:Y:S01]  /*6590*/  IMAD.MOV.U32 R116, RZ, RZ, R117 ;  /* 0x000000ffff747224 */ /* 0x000fe200078e0075 */
[----:B------:R-:W-:Y:S01]  /*65a0*/  MOV R117, R86 ;  /* 0x0000005600757202 */ /* 0x000fe20000000f00 */
[----:B------:R-:W-:Y:S01]  /*65b0*/  FFMA.FTZ R0, R175, c[0x0][0x2d0], -R0 ;  /* 0x0000b400af007a23 */ /* 0x000fe20000010800 */
[----:B------:R1:W5:Y:S01]  /*65c0*/  LDL.LU R234, [R1+0x68] ;  /* 0x0000680001ea7983 */ /* 0x0003620000300800 */
[----:B------:R-:W-:-:S03]  /*65d0*/  IMAD.MOV.U32 R81, RZ, RZ, R85 ;  /* 0x000000ffff517224 */ /* 0x000fc600078e0055 */
[----:B--2---:R-:W-:Y:S01]  /*65e0*/  HMMA.16816.F32 R84, R128, R92, R248 ;  /* 0x0000005c8054723c */ /* 0x004fe200000018f8 */
[----:B------:R-:W-:Y:S01]  /*65f0*/  MOV R96, R100 ;  /* 0x0000006400607202 */ /* 0x000fe20000000f00 */
[----:B------:R-:W-:Y:S01]  /*6600*/  IMAD.MOV.U32 R67, RZ, RZ, R21 ;  /* 0x000000ffff437224 */ /* 0x000fe200078e0015 */
[----:B------:R-:W-:Y:S01]  /*6610*/  MOV R6, R59 ;  /* 0x0000003b00067202 */ /* 0x000fe20000000f00 */
[----:B------:R-:W-:Y:S01]  /*6620*/  IMAD.MOV.U32 R157, RZ, RZ, R229 ;  /* 0x000000ffff9d7224 */ /* 0x000fe200078e00e5 */
[----:B------:R-:W-:Y:S01]  /*6630*/  MOV R211, R65 ;  /* 0x0000004100d37202 */ /* 0x000fe20000000f00 */
[----:B------:R1:W5:Y:S01]  /*6640*/  LDL.LU R233, [R1+0x64] ;  /* 0x0000640001e97983 */ /* 0x0003620000300800 */
[----:B------:R-:W-:Y:S02]  /*6650*/  IMAD.MOV.U32 R248, RZ, RZ, R20 ;  /* 0x000000fffff87224 */ /* 0x000fe400078e0014 */
[----:B------:R2:W-:Y:S01]  /*6660*/  MUFU.EX2 R20, R0 ;  /* 0x0000000000147308 */ /* 0x0005e20000000800 */
[----:B------:R-:W-:Y:S01]  /*6670*/  MOV R100, R56 ;  /* 0x0000003800647202 */ /* 0x000fe20000000f00 */
[----:B------:R-:W-:Y:S01]  /*6680*/  IMAD.MOV.U32 R251, RZ, RZ, R7 ;  /* 0x000000fffffb7224 */ /* 0x000fe200078e0007 */
[----:B------:R-:W-:Y:S01]  /*6690*/  MOV R250, R26 ;  /* 0x0000001a00fa7202 */ /* 0x000fe20000000f00 */
[----:B------:R-:W-:Y:S01]  /*66a0*/  IMAD.MOV.U32 R249, RZ, RZ, R58 ;  /* 0x000000fffff97224 */ /* 0x000fe200078e003a */
[----:B------:R-:W-:Y:S01]  /*66b0*/  MOV R26, R97 ;  /* 0x00000061001a7202 */ /* 0x000fe20000000f00 */
[----:B------:R-:W-:-:S02]  /*66c0*/  IMAD.MOV.U32 R7, RZ, RZ, R96 ;  /* 0x000000ffff077224 */ /* 0x000fc400078e0060 */
[----:B------:R-:W1:Y:S01]  /*66d0*/  MUFU.EX2 R21, R4 ;  /* 0x0000000400157308 */ /* 0x000e620000000800 */
[----:B------:R-:W-:Y:S01]  /*66e0*/  MOV R59, R99 ;  /* 0x00000063003b7202 */ /* 0x000fe20000000f00 */
[C---:B------:R-:W-:Y:S01]  /*66f0*/  HMMA.16816.F32 R172, R128.reuse, R170, R220 ;  /* 0x000000aa80ac723c */ /* 0x040fe200000018dc */
[----:B------:R1:W5:Y:S01]  /*6700*/  LDL.LU R232, [R1+0x60] ;  /* 0x0000600001e87983 */ /* 0x0003620000300800 */
[----:B--2---:R-:W-:Y:S01]  /*6710*/  FFMA.FTZ R0, R164, c[0x0][0x2d0], -R2 ;  /* 0x0000b400a4007a23 */ /* 0x004fe20000010802 */
[----:B------:R-:W-:Y:S01]  /*6720*/  MOV R97, R67 ;  /* 0x0000004300617202 */ /* 0x000fe20000000f00 */
[----:B------:R-:W-:Y:S01]  /*6730*/  IMAD.MOV.U32 R58, RZ, RZ, R98 ;  /* 0x000000ffff3a7224 */ /* 0x000fe200078e0062 */
[----:B------:R-:W-:Y:S01]  /*6740*/  MOV R99, R101 ;  /* 0x0000006500637202 */ /* 0x000fe20000000f00 */
[----:B------:R2:W-:Y:S01]  /*6750*/  MUFU.EX2 R5, R0 ;  /* 0x0000000000057308 */ /* 0x0005e20000000800 */
[----:B------:R-:W-:Y:S01]  /*6760*/  IMAD.MOV.U32 R96, RZ, RZ, R66 ;  /* 0x000000ffff607224 */ /* 0x000fe200078e0042 */
[----:B------:R-:W-:Y:S01]  /*6770*/  MOV R67, R103 ;  /* 0x0000006700437202 */ /* 0x000fe20000000f00 */
[----:B------:R-:W-:Y:S01]  /*6780*/  IMAD.MOV.U32 R98, RZ, RZ, R100 ;  /* 0x000000ffff627224 */ /* 0x000fe200078e0064 */
[----:B------:R-:W-:Y:S01]  /*6790*/  MOV R56, R82 ;  /* 0x0000005200387202 */ /* 0x000fe20000000f00 */
[----:B------:R-:W-:Y:S01]  /*67a0*/  IMAD.MOV.U32 R66, RZ, RZ, R102 ;  /* 0x000000ffff427224 */ /* 0x000fe200078e0066 */
[----:B------:R-:W-:Y:S01]  /*67b0*/  HMMA.16816.F32 R68, R128, R76, R68 ;  /* 0x0000004c8044723c */ /* 0x000fe20000001844 */
[----:B------:R1:W5:Y:S01]  /*67c0*/  LDL.LU R231, [R1+0x5c] ;  /* 0x00005c0001e77983 */ /* 0x0003620000300800 */
[----:B--2---:R-:W-:-:S06]  /*67d0*/  FFMA.FTZ R0, R165, c[0x0][0x2d0], -R2 ;  /* 0x0000b400a5007a23 */ /* 0x004fcc0000010802 */
[----:B------:R-:W-:Y:S01]  /*67e0*/  HMMA.16816.F32 R100, R128, R108, R216 ;  /* 0x0000006c8064723c */ /* 0x000fe200000018d8 */
[----:B------:R-:W-:Y:S01]  /*67f0*/  MOV R82, R224 ;  /* 0x000000e000527202 */ /* 0x000fe20000000f00 */
[----:B------:R2:W5:Y:S01]  /*6800*/  LDL.LU R230, [R1+0x58] ;  /* 0x0000580001e67983 */ /* 0x0005620000300800 */
[----:B------:R1:W1:Y:S03]  /*6810*/  MUFU.EX2 R4, R0 ;  /* 0x0000000000047308 */ /* 0x0002660000000800 */
[----:B------:R2:W5:Y:S01]  /*6820*/  LDL.LU R229, [R1+0x54] ;  /* 0x0000540001e57983 */ /* 0x0005620000300800 */
[----:B------:R-:W-:Y:S01]  /*6830*/  MOV R219, R6 ;  /* 0x0000000600db7202 */ /* 0x000fe20000000f00 */
[----:B------:R-:W-:Y:S01]  /*6840*/  IMAD.MOV.U32 R218, RZ, RZ, R7 ;  /* 0x000000ffffda7224 */ /* 0x000fe200078e0007 */
[----:B------:R-:W-:Y:S01]  /*6850*/  MOV R6, R26 ;  /* 0x0000001a00067202 */ /* 0x000fe20000000f00 */
[----:B------:R-:W-:Y:S01]  /*6860*/  IMAD.MOV.U32 R7, RZ, RZ, R58 ;  /* 0x000000ffff077224 */ /* 0x000fe200078e003a */
[----:B------:R-:W-:Y:S01]  /*6870*/  MOV R26, R59 ;  /* 0x0000003b001a7202 */ /* 0x000fe20000000f00 */
[----:B------:R-:W-:-:S02]  /*6880*/  IMAD.MOV.U32 R58, RZ, RZ, R96 ;  /* 0x000000ffff3a7224 */ /* 0x000fc400078e0060 */
[--C-:B-1----:R-:W-:Y:S01]  /*6890*/  FFMA.FTZ R0, R166, c[0x0][0x2d0], -R2.reuse ;  /* 0x0000b400a6007a23 */ /* 0x102fe20000010802 */
[----:B------:R-:W-:Y:S01]  /*68a0*/  MOV R217, R97 ;  /* 0x0000006100d97202 */ /* 0x000fe20000000f00 */
[----:B------:R-:W-:Y:S01]  /*68b0*/  FFMA.FTZ R2, R167, c[0x0][0x2d0], -R2 ;  /* 0x0000b400a7027a23 */ /* 0x000fe20000010802 */
[----:B------:R-:W-:Y:S01]  /*68c0*/  MOV R59, R99 ;  /* 0x00000063003b7202 */ /* 0x000fe20000000f00 */
[----:B------:R-:W-:Y:S01]  /*68d0*/  IMAD.MOV.U32 R216, RZ, RZ, R98 ;  /* 0x000000ffffd87224 */ /* 0x000fe200078e0062 */
[----:B------:R-:W-:Y:S01]  /*68e0*/  MOV R97, R67 ;  /* 0x0000004300617202 */ /* 0x000fe20000000f00 */
[----:B------:R-:W-:Y:S01]  /*68f0*/  IMAD.MOV.U32 R96, RZ, RZ, R66 ;  /* 0x000000ffff607224 */ /* 0x000fe200078e0042 */
[----:B------:R-:W-:Y:S01]  /*6900*/  MUFU.EX2 R0, R0 ;  /* 0x0000000000007308 */ /* 0x000fe20000000800 */
[----:B------:R-:W-:Y:S01]  /*6910*/  IMAD.MOV.U32 R98, RZ, RZ, R56 ;  /* 0x000000ffff627224 */ /* 0x000fe200078e0038 */
[----:B------:R-:W-:Y:S01]  /*6920*/  MOV R99, R57 ;  /* 0x0000003900637202 */ /* 0x000fe20000000f00 */
[----:B------:R-:W-:Y:S01]  /*6930*/  IMAD.MOV.U32 R66, RZ, RZ, R64 ;  /* 0x000000ffff427224 */ /* 0x000fe200078e0040 */
[----:B------:R-:W-:Y:S01]  /*6940*/  MOV R67, R118 ;  /* 0x0000007600437202 */ /* 0x000fe20000000f00 */
[----:B------:R-:W-:Y:S01]  /*6950*/  IMAD.MOV.U32 R64, RZ, RZ, R119 ;  /* 0x000000ffff407224 */ /* 0x000fe200078e0077 */
[----:B------:R-:W-:Y:S01]  /*6960*/  MOV R57, R116 ;  /* 0x0000007400397202 */ /* 0x000fe20000000f00 */
[C---:B------:R-:W-:Y:S01]  /*6970*/  HMMA.16816.F32 R112, R128.reuse, R110, R112 ;  /* 0x0000006e8070723c */ /* 0x040fe20000001870 */
[----:B------:R-:W1:Y:S01]  /*6980*/  MUFU.EX2 R2, R2 ;  /* 0x0000000200027308 */ /* 0x000e620000000800 */
[----:B------:R-:W-:Y:S01]  /*6990*/  IMAD.MOV.U32 R56, RZ, RZ, R117 ;  /* 0x000000ffff387224 */ /* 0x000fe200078e0075 */
[----:B------:R2:W5:Y:S01]  /*69a0*/  LDL.LU R224, [R1+0x50] ;  /* 0x0000500001e07983 */ /* 0x0005620000300800 */
[----:B------:R-:W-:Y:S01]  /*69b0*/  IMAD.MOV.U32 R210, RZ, RZ, R64 ;  /* 0x000000ffffd27224 */ /* 0x000fe200078e0040 */
[----:B------:R-:W-:Y:S01]  /*69c0*/  MOV R221, R97 ;  /* 0x0000006100dd7202 */ /* 0x000fe20000000f00 */
[----:B------:R-:W-:Y:S01]  /*69d0*/  IMAD.MOV.U32 R222, RZ, RZ, R96 ;  /* 0x000000ffffde7224 */ /* 0x000fe200078e0060 */
[----:B------:R-:W-:Y:S01]  /*69e0*/  MOV R209, R57 ;  /* 0x0000003900d17202 */ /* 0x000fe20000000f00 */
[----:B---3--:R-:W-:Y:S01]  /*69f0*/  HMMA.16816.F32 R116, R128, R8, R212 ;  /* 0x000000088074723c */ /* 0x008fe200000018d4 */
[----:B------:R-:W-:Y:S01]  /*6a00*/  IMAD.MOV.U32 R220, RZ, RZ, R98 ;  /* 0x000000ffffdc7224 */ /* 0x000fe200078e0062 */
[----:B------:R-:W-:Y:S01]  /*6a10*/  MOV R223, R59 ;  /* 0x0000003b00df7202 */ /* 0x000fe20000000f00 */
[----:B------:R-:W-:Y:S01]  /*6a20*/  IMAD.MOV.U32 R208, RZ, RZ, R56 ;  /* 0x000000ffffd07224 */ /* 0x000fe200078e0038 */
[----:B------:R-:W-:Y:S01]  /*6a30*/  UIMAD.WIDE.U32 UR18, UR17, UR4, URZ ;  /* 0x00000004111272a5 */ /* 0x000fe2000f8e003f */
[----:B------:R-:W-:-:S02]  /*6a40*/  PLOP3.LUT P0, PT, PT, PT, UP2, 0x40, 0x0 ;  /* 0x000000000000781c */ /* 0x000fc40003f0e828 */
        /* <DEDUP_REMOVED lines=8> */
[----:B------:R-:W-:Y:S01]  /*6ad0*/  @UP3 UMOV UR7, UR19 ;  /* 0x0000001300073c82 */ /* 0x000fe20008000000 */
[----:B------:R-:W-:Y:S01]  /*6ae0*/  HMMA.16816.F32 R156, R128, R154, R244 ;  /* 0x0000009a809c723c */ /* 0x000fe200000018f4 */
[----:B------:R-:W-:Y:S01]  /*6af0*/  @UP3 USHF.R.U32.HI UR17, URZ, UR5, UR7 ;  /* 0x000000053f113299 */ /* 0x000fe20008011607 */
[----:B------:R-:W-:-:S03]  /*6b00*/  IADD3 R242, R242, -0x2, RZ ;  /* 0xfffffffef2f27810 */ /* 0x000fc60007ffe0ff */
[----:B------:R-:W-:Y:S02]  /*6b10*/  UIADD3 UR4, UR16, UR17, URZ ;  /* 0x0000001110047290 */ /* 0x000fe4000fffe03f */
[----:B------:R-:W-:Y:S01]  /*6b20*/  MOV R247, R6 ;  /* 0x0000000600f77202 */ /* 0x000fe20000000f00 */
[----:B------:R-:W-:Y:S01]  /*6b30*/  IMAD.MOV.U32 R246, RZ, RZ, R7 ;  /* 0x000000fffff67224 */ /* 0x000fe200078e0007 */
[----:B------:R-:W-:Y:S01]  /*6b40*/  MOV R245, R26 ;  /* 0x0000001a00f57202 */ /* 0x000fe20000000f00 */
[----:B------:R-:W-:Y:S01]  /*6b50*/  IMAD.MOV.U32 R26, RZ, RZ, R66 ;  /* 0x000000ffff1a7224 */ /* 0x000fe200078e0042 */
[----:B------:R-:W-:Y:S01]  /*6b60*/  MOV R6, R67 ;  /* 0x0000004300067202 */ /* 0x000fe20000000f00 */
[----:B------:R-:W-:Y:S01]  /*6b70*/  IMAD.MOV.U32 R244, RZ, RZ, R58 ;  /* 0x000000fffff47224 */ /* 0x000fe200078e003a */
[----:B------:R-:W-:Y:S01]  /*6b80*/  HMMA.16816.F32 R64, R128, R62, R204 ;  /* 0x0000003e8040723c */ /* 0x000fe200000018cc */
[----:B------:R-:W-:Y:S01]  /*6b90*/  MOV R7, R99 ;  /* 0x0000006300077202 */ /* 0x000fe20000000f00 */
[----:B------:R-:W-:-:S02]  /*6ba0*/  ULDC UR16, c[0x0][0x328] ;  /* 0x0000ca0000107ab9 */ /* 0x000fc40000000800 */
[----:B------:R-:W-:-:S03]  /*6bb0*/  UIADD3 UR16, UR4, UR16, URZ ;  /* 0x0000001004107290 */ /* 0x000fc6000fffe03f */
[----:B------:R-:W-:Y:S01]  /*6bc0*/  IMAD.MOV.U32 R204, RZ, RZ, R80 ;  /* 0x000000ffffcc7224 */ /* 0x000fe200078e0050 */
[----:B------:R-:W-:Y:S01]  /*6bd0*/  MOV R205, R81 ;  /* 0x0000005100cd7202 */ /* 0x000fe20000000f00 */
[----:B------:R-:W-:Y:S01]  /*6be0*/  IMAD.MOV.U32 R206, RZ, RZ, R82 ;  /* 0x000000ffffce7224 */ /* 0x000fe200078e0052 */
[----:B------:R-:W-:Y:S01]  /*6bf0*/  MOV R207, R83 ;  /* 0x0000005300cf7202 */ /* 0x000fe20000000f00 */
        /* <DEDUP_REMOVED lines=10> */
[----:B------:R-:W-:Y:S03]  /*6ca0*/  HMMA.16816.F32 R128, R128, R10, R124 ;  /* 0x0000000a8080723c */ /* 0x000fe6000000187c */
[----:B------:R-:W-:-:S04]  /*6cb0*/  FADD.FTZ R7, R213, R7 ;  /* 0x00000007d5077221 */ /* 0x000fc80000010000 */
[----:B----4-:R-:W-:Y:S02]  /*6cc0*/  F2FP.PACK_AB R124, R22, R23 ;  /* 0x00000017167c723e */ /* 0x010fe400000000ff */
[----:B------:R-:W-:Y:S02]  /*6cd0*/  F2FP.PACK_AB R126, R20, R21 ;  /* 0x00000015147e723e */ /* 0x000fe400000000ff */
[----:B------:R-:W-:Y:S02]  /*6ce0*/  F2FP.PACK_AB R125, R4, R5 ;  /* 0x00000005047d723e */ /* 0x000fe400000000ff */
[----:B-1----:R-:W-:-:S07]  /*6cf0*/  F2FP.PACK_AB R127, R2, R0 ;  /* 0x00000000027f723e */ /* 0x002fce00000000ff */
[C---:B------:R-:W-:Y:S08]  /*6d00*/  HMMA.16816.F32 R56, R124.reuse, R60, R44 ;  /* 0x0000003c7c38723c */ /* 0x040ff0000000182c */
[C---:B------:R-:W-:Y:S07]  /*6d10*/  HMMA.16816.F32 R60, R124.reuse, R62, R12 ;  /* 0x0000003e7c3c723c */ /* 0x040fee000000180c */
        /* <DEDUP_REMOVED lines=8> */
[----:B------:R-:W-:-:S04]  /*6da0*/  FADD.FTZ R13, R246, R13 ;  /* 0x0000000df60d7221 */ /* 0x000fc80000010000 */
[----:B------:R-:W-:Y:S01]  /*6db0*/  FADD.FTZ R6, R215, R13 ;  /* 0x0000000dd7067221 */ /* 0x000fe20000010000 */
        /* <DEDUP_REMOVED lines=11> */
[----:B------:R-:W-:-:S03]  /*6e70*/  FADD.FTZ R8, R250, R12 ;  /* 0x0000000cfa087221 */ /* 0x000fc60000010000 */
[C---:B------:R-:W-:Y:S08]  /*6e80*/  HMMA.16816.F32 R88, R124.reuse, R92, R140 ;  /* 0x0000005c7c58723c */ /* 0x040ff0000000188c */
[C---:B------:R-:W-:Y:S08]  /*6e90*/  HMMA.16816.F32 R104, R124.reuse, R108, R192 ;  /* 0x0000006c7c68723c */ /* 0x040ff000000018c0 */
[C---:B------:R-:W-:Y:S08]  /*6ea0*/  HMMA.16816.F32 R168, R124.reuse, R170, R16 ;  /* 0x000000aa7ca8723c */ /* 0x040ff00000001810 */
[C---:B------:R-:W-:Y:S08]  /*6eb0*/  HMMA.16816.F32 R184, R124.reuse, R186, R32 ;  /* 0x000000ba7cb8723c */ /* 0x040ff00000001820 */
[C---:B------:R-:W-:Y:S08]  /*6ec0*/  HMMA.16816.F32 R76, R124.reuse, R78, R28 ;  /* 0x0000004e7c4c723c */ /* 0x040ff0000000181c */
[C---:B------:R-:W-:Y:S08]  /*6ed0*/  HMMA.16816.F32 R92, R124.reuse, R94, R36 ;  /* 0x0000005e7c5c723c */ /* 0x040ff00000001824 */
[C---:B------:R-:W-:Y:S08]  /*6ee0*/  HMMA.16816.F32 R108, R124.reuse, R110, R48 ;  /* 0x0000006e7c6c723c */ /* 0x040ff00000001830 */
[----:B------:R-:W-:Y:S07]  /*6ef0*/  HMMA.16816.F32 R124, R124, R10, R40 ;  /* 0x0000000a7c7c723c */ /* 0x000fee0000001828 */
        /* <DEDUP_REMOVED lines=16> */
[----:B------:R-:W-:Y:S01]  /*7000*/  FADD.FTZ R7, R24, R5 ;  /* 0x0000000518077221 */ /* 0x000fe20000010000 */
[----:B------:R1:W-:Y:S01]  /*7010*/  STL [R1+0x10], R0 ;  /* 0x0000100001007387 */ /* 0x0003e20000100800 */
[----:B------:R-:W-:-:S03]  /*7020*/  FADD.FTZ R5, R20, R6 ;  /* 0x0000000614057221 */ /* 0x000fc60000010000 */
[----:B------:R2:W-:Y:S04]  /*7030*/  STL [R1+0x14], R7 ;  /* 0x0000140701007387 */ /* 0x0005e80000100800 */
[----:B------:R2:W-:Y:S01]  /*7040*/  STL [R1+0x18], R5 ;  /* 0x0000180501007387 */ /* 0x0005e20000100800 */
[----:B-1----:R-:W-:-:S05]  /*7050*/  FADD.FTZ R0, R2, R4 ;  /* 0x0000000402007221 */ /* 0x002fca0000010000 */
[----:B------:R2:W-:Y:S01]  /*7060*/  STL [R1+0x1c], R0 ;  /* 0x00001c0001007387 */ /* 0x0005e20000100800 */
[----:B------:R-:W-:Y:S05]  /*7070*/  @P0 BRA `(.L_x_466) ;  /* 0x0000013000000947 */ /* 0x000fea0003800000 */
[----:B------:R-:W-:Y:S01]  /*7080*/  ISETP.LT.AND P0, PT, RZ, UR4, PT ;  /* 0x00000004ff007c0c */ /* 0x000fe2000bf01270 */
[----:B------:R-:W-:Y:S02]  /*7090*/  UIADD3 UR17, UR4, -0x1, URZ ;  /* 0xffffffff04117890 */ /* 0x000fe4000fffe03f */
[----:B------:R-:W-:-:S10]  /*70a0*/  ULDC UR7, c[0x0][0x32c] ;  /* 0x0000cb0000077ab9 */ /* 0x000fd40000000800 */
[----:B------:R-:W-:Y:S05]  /*70b0*/  @P0 BRA `(.L_x_467) ;  /* 0x0000007000000947 */ /* 0x000fea0003800000 */
[----:B------:R-:W-:Y:S02]  /*70c0*/  UISETP.NE.AND UP0, UPT, UR7, 0x1, UPT ;  /* 0x000000010700788c */ /* 0x000fe4000bf05270 */
[----:B------:R-:W-:-:S03]  /*70d0*/  UIADD3 UR17, -UR4, URZ, URZ ;  /* 0x0000003f04117290 */ /* 0x000fc6000fffe13f */
[----:B------:R-:W-:Y:S02]  /*70e0*/  ULDC.64 UR4, c[0x0][0x330] ;  /* 0x0000cc0000047ab9 */ /* 0x000fe40000000a00 */
[----:B------:R-:W-:-:S04]  /*70f0*/  UIMAD.WIDE.U32 UR18, UR17, UR4, URZ ;  /* 0x00000004111272a5 */ /* 0x000fc8000f8e003f */
[----:B------:R-:W-:-:S04]  /*7100*/  @UP0 USHF.R.U32.HI UR17, URZ, UR5, UR19 ;  /* 0x000000053f110299 */ /* 0x000fc80008011613 */
[----:B------:R-:W-:Y:S01]  /*7110*/  ULOP3.LUT UR17, URZ, UR17, URZ, 0x33, !UPT ;  /* 0x000000113f117292 */ /* 0x000fe2000f8e333f */
[----:B------:R-:W-:Y:S05]  /*7120*/  BRA `(.L_x_468) ;  /* 0x0000004000007947 */ /* 0x000fea0003800000 */
.L_x_467:
[----:B------:R-:W-:Y:S02]  /*7130*/  UISETP.NE.AND UP0, UPT, UR7, 0x1, UPT ;  /* 0x000000010700788c */ /* 0x000fe4000bf05270 */
[----:B------:R-:W-:Y:S02]  /*7140*/  ULDC.64 UR4, c[0x0][0x330] ;  /* 0x0000cc0000047ab9 */ /* 0x000fe40000000a00 */
[----:B------:R-:W-:-:S07]  /*7150*/  UIMAD.WIDE.U32 UR18, UR17, UR4, URZ ;  /* 0x00000004111272a5 */ /* 0x000fce000f8e003f */
[----:B------:R-:W-:Y:S02]  /*7160*/  @UP0 USHF.R.U32.HI UR17, URZ, UR5, UR19 ;  /* 0x000000053f110299 */ /* 0x000fe40008011613 */
.L_x_468:
[----:B------:R-:W-:Y:S02]  /*7170*/  ULDC UR4, c[0x0][0x32c] ;  /* 0x0000cb0000047ab9 */ /* 0x000fe40000000800 */
[----:B------:R-:W-:-:S04]  /*7180*/  UIMAD UR4, UR17, UR7, UR4 ;  /* 0x00000007110472a4 */ /* 0x000fc8000f8e0204 */
[----:B------:R-:W-:-:S04]  /*7190*/  UISETP.LT.AND UP0, UPT, UR16, UR4, UPT ;  /* 0x000000041000728c */ /* 0x000fc8000bf01270 */
[----:B------:R-:W-:-:S03]  /*71a0*/  USEL UR16, UR16, UR4, UP0 ;  /* 0x0000000410107287 */ /* 0x000fc60008000000 */
.L_x_466:
[----:B--2---:R-:W2:Y:S01]  /*71b0*/  LDL R0, [R1] ;  /* 0x0000000001007983 */ /* 0x004ea20000100800 */
[----:B------:R-:W-:-:S07]  /*71c0*/  UIMAD.WIDE UR16, UR16, 0x2aaaaaab, URZ ;  /* 0x2aaaaaab101078a5 */ /* 0x000fce000f8e023f */
[----:B------:R-:W-:Y:S02]  /*71d0*/  UMOV UR7, UR17 ;  /* 0x0000001100077c82 */ /* 0x000fe40008000000 */
[----:B------:R-:W-:-:S04]  /*71e0*/  USHF.R.U32.HI UR5, URZ, 0x1f, UR7 ;  /* 0x0000001f3f057899 */ /* 0x000fc80008011607 */
[----:B------:R-:W-:Y:S01]  /*71f0*/  ULEA.HI.SX32 UR5, UR7, UR5, 0x1d ;  /* 0x0000000507057291 */ /* 0x000fe2000f8fea3f */
[----:B--2---:R-:W1:Y:S03]  /*7200*/  R2UR UR4, R0 ;  /* 0x00000000000473c2 */ /* 0x004e6600000e0000 */
[----:B-1----:R-:W-:-:S04]  /*7210*/  UISETP.LT.AND UP0, UPT, UR4, UR5, UPT ;  /* 0x000000050400728c */ /* 0x002fc8000bf01270 */
[----:B------:R-:W-:-:S06]  /*7220*/  USEL UR4, UR4, UR5, !UP0 ;  /* 0x0000000504047287 */ /* 0x000fcc000c000000 */
[----:B------:R-:W-:-:S13]  /*7230*/  ISETP.GE.AND P0, PT, R242, UR4, PT ;  /* 0x00000004f2007c0c */ /* 0x000fda000bf06270 */
[----:B------:R-:W-:Y:S05]  /*7240*/  @!P0 BRA `(.L_x_469) ;  /* 0x00004c8000008947 */ /* 0x000fea0003800000 */
[----:B------:R-:W2:Y:S01]  /*7250*/  LDL R0, [R1+0x20] ;  /* 0x0000200001007983 */ /* 0x000ea20000100800 */
[----:B------:R-:W-:Y:S01]  /*7260*/  PLOP3.LUT P1, PT, PT, PT, UP3, 0x80, 0x0 ;  /* 0x000000000000781c */ /* 0x000fe20003f2f038 */
[----:B------:R-:W-:Y:S01]  /*7270*/  IMAD.MOV.U32 R134, RZ, RZ, R136 ;  /* 0x000000ffff867224 */ /* 0x000fe200078e0088 */
[----:B------:R-:W-:Y:S01]  /*7280*/  PLOP3.LUT P0, PT, PT, PT, UP3, 0x80, 0x0 ;  /* 0x000000000000781c */ /* 0x000fe20003f0f038 */
[----:B------:R-:W-:Y:S01]  /*7290*/  IMAD.MOV.U32 R132, RZ, RZ, R137 ;  /* 0x000000ffff847224 */ /* 0x000fe200078e0089 */
[----:B------:R-:W-:Y:S01]  /*72a0*/  MOV R139, R3 ;  /* 0x00000003008b7202 */ /* 0x000fe20000000f00 */
[----:B------:R-:W-:-:S08]  /*72b0*/  IMAD.MOV.U32 R138, RZ, RZ, R135 ;  /* 0x000000ffff8a7224 */ /* 0x000fd000078e0087 */
[----:B--2---:R-:W-:-:S05]  /*72c0*/  @P1 IMAD.HI.U32 R0, R0, c[0x0][0x2c8], RZ ;  /* 0x0000b20000001a27 */ /* 0x004fca00078e00ff */
[----:B------:R-:W-:-:S05]  /*72d0*/  @P0 SHF.R.U32.HI R0, RZ, c[0x0][0x2cc], R0 ;  /* 0x0000b300ff000a19 */ /* 0x000fca0000011600 */
[----:B------:R1:W-:Y:S02]  /*72e0*/  @P0 STL [R1+0x4], R0 ;  /* 0x0000040001000387 */ /* 0x0003e40000100800 */
.L_x_486:
[----:B------:R-:W2:Y:S01]  /*72f0*/  LDL R246, [R1] ;  /* 0x0000000001f67983 */ /* 0x000ea20000100800 */
[----:B------:R-:W-:Y:S04]  /*7300*/  DEPBAR.LE SB0, 0x0 ;  /* 0x000080000000791a */ /* 0x000fe80000000000 */
[----:B------:R-:W3:Y:S06]  /*7310*/  LDL.64 R42, [R1+0x30] ;  /* 0x00003000012a7983 */ /* 0x000eec0000100a00 */
[----:B-1----:R-:W3:Y:S06]  /*7320*/  LDL.64 R2, [R1+0x48] ;  /* 0x0000480001027983 */ /* 0x002eec0000100a00 */
[----:B------:R-:W-:Y:S08]  /*7330*/  BAR.SYNC.DEFER_BLOCKING 0x0 ;  /* 0x0000000000007b1d */ /* 0x000ff00000010000 */
[----:B-----5:R-:W-:Y:S08]  /*7340*/  LDSM.16.M88.4 R48, [R231+0x6100] ;  /* 0x00610000e730783b */ /* 0x020ff00000000200 */
[----:B------:R-:W4:Y:S08]  /*7350*/  LDSM.16.M88.4 R16, [R224+0x3100] ;  /* 0x00310000e010783b */ /* 0x000f300000000200 */
[----:B------:R-:W1:Y:S08]  /*7360*/  LDSM.16.M88.4 R44, [R231+0x8100] ;  /* 0x00810000e72c783b */ /* 0x000e700000000200 */
[----:B------:R-:W1:Y:S08]  /*7370*/  LDSM.16.M88.4 R32, [R224+0x3900] ;  /* 0x00390000e020783b */ /* 0x000e700000000200 */
[----:B------:R-:W3:Y:S06]  /*7380*/  LDL.64 R244, [R1+0x38] ;  /* 0x0000380001f47983 */ /* 0x000eec0000100a00 */
[----:B------:R-:W1:Y:S08]  /*7390*/  LDSM.16.M88.4 R140, [R224+0x4100] ;  /* 0x00410000e08c783b */ /* 0x000e700000000200 */
[----:B------:R-:W3:Y:S01]  /*73a0*/  LDL.64 R222, [R1+0x40] ;  /* 0x0000400001de7983 */ /* 0x000ee20000100a00 */
[-C--:B----4-:R-:W-:Y:S05]  /*73b0*/  HMMA.16816.F32 R4, R48, R16.reuse, RZ ;  /* 0x000000103004723c */ /* 0x090fea00000018ff */
[----:B------:R-:W-:Y:S03]  /*73c0*/  LDSM.16.M88.4 R192, [R233+0x6100] ;  /* 0x00610000e9c0783b */ /* 0x000fe60000000200 */
[C---:B-1----:R-:W-:Y:S05]  /*73d0*/  HMMA.16816.F32 R8, R44.reuse, R16, RZ ;  /* 0x000000102c08723c */ /* 0x042fea00000018ff */
[----:B------:R-:W1:Y:S03]  /*73e0*/  LDSM.16.M88.4 R196, [R235] ;  /* 0x00000000ebc4783b */ /* 0x000e660000000200 */
[-C--:B------:R-:W-:Y:S05]  /*73f0*/  HMMA.16816.F32 R12, R44, R18.reuse, RZ ;  /* 0x000000122c0c723c */ /* 0x080fea00000018ff */
[----:B------:R-:W4:Y:S03]  /*7400*/  LDSM.16.M88.4 R200, [R233+0x8100] ;  /* 0x00810000e9c8783b */ /* 0x000f260000000200 */
[C---:B------:R-:W-:Y:S05]  /*7410*/  HMMA.16816.F32 R16, R48.reuse, R18, RZ ;  /* 0x000000123010723c */ /* 0x040fea00000018ff */
[----:B------:R-:W1:Y:S03]  /*7420*/  LDSM.16.M88.4 R204, [R241] ;  /* 0x00000000f1cc783b */ /* 0x000e660000000200 */
[-C--:B------:R-:W-:Y:S08]  /*7430*/  HMMA.16816.F32 R20, R48, R32.reuse, RZ ;  /* 0x000000203014723c */ /* 0x080ff000000018ff */
[C---:B------:R-:W-:Y:S08]  /*7440*/  HMMA.16816.F32 R24, R44.reuse, R32, RZ ;  /* 0x000000202c18723c */ /* 0x040ff000000018ff */
[-C--:B------:R-:W-:Y:S08]  /*7450*/  HMMA.16816.F32 R28, R44, R34.reuse, RZ ;  /* 0x000000222c1c723c */ /* 0x080ff000000018ff */
[C---:B------:R-:W-:Y:S08]  /*7460*/  HMMA.16816.F32 R32, R48.reuse, R34, RZ ;  /* 0x000000223020723c */ /* 0x040ff000000018ff */
[-C--:B------:R-:W-:Y:S01]  /*7470*/  HMMA.16816.F32 R36, R48, R140.reuse, RZ ;  /* 0x0000008c3024723c */ /* 0x080fe200000018ff */
[----:B--2---:R-:W-:Y:S11]  /*7480*/  ISETP.GT.AND P6, PT, R246, R242, PT ;  /* 0x000000f2f600720c */ /* 0x004ff60003fc4270 */
[----:B------:R-:W-:Y:S02]  /*7490*/  @!UPT UIADD3 URZ, URZ, URZ, URZ ;  /* 0x0000003f3f3ff290 */ /* 0x000fe4000fffe03f */
[----:B------:R-:W-:Y:S01]  /*74a0*/  @!P6 SHF.R.S32.HI R0, RZ, 0x1f, R242 ;  /* 0x0000001fff00e819 */ /* 0x000fe200000114f2 */
[----:B------:R-:W-:Y:S01]  /*74b0*/  @!P6 IMAD.WIDE.U32 R40, R242, c[0x0][0x208], RZ ;  /* 0x00008200f228ea25 */ /* 0x000fe200078e00ff */
[----:B---3--:R-:W-:Y:S03]  /*74c0*/  @!P6 MOV R3, R43 ;  /* 0x0000002b0003e202 */ /* 0x008fe60000000f00 */
[----:B------:R-:W-:Y:S02]  /*74d0*/  @!P6 IMAD R0, R0, c[0x0][0x208], RZ ;  /* 0x000082000000ea24 */ /* 0x000fe400078e02ff */
[----:B------:R-:W-:Y:S04]  /*74e0*/  @!P6 IMAD.WIDE.U32 R2, R40, 0x30, R2 ;  /* 0x000000302802e825 */ /* 0x000fe800078e0002 */
[----:B------:R-:W-:Y:S05]  /*74f0*/  @!P6 IMAD R0, R242, c[0x0][0x20c], R0 ;  /* 0x00008300f200ea24 */ /* 0x000fea00078e0200 */
[----:B------:R-:W-:Y:S02]  /*7500*/  @!P6 IADD3 R0, R41, R0, RZ ;  /* 0x000000002900e210 */ /* 0x000fe40007ffe0ff */
[C---:B------:R-:W-:Y:S03]  /*7510*/  HMMA.16816.F32 R40, R44.reuse, R140, RZ ;  /* 0x0000008c2c28723c */ /* 0x040fe600000018ff */
[----:B------:R-:W-:Y:S01]  /*7520*/  @!P6 IMAD R133, R0, 0x30, RZ ;  /* 0x000000300085e824 */ /* 0x000fe200078e02ff */
[----:B------:R-:W-:Y:S04]  /*7530*/  @!P6 SHF.L.U32 R0, R2, 0x1, RZ ;  /* 0x000000010200e819 */ /* 0x000fe800000006ff */
[-C--:B------:R-:W-:Y:S01]  /*7540*/  HMMA.16816.F32 R44, R44, R142.reuse, RZ ;  /* 0x0000008e2c2c723c */ /* 0x080fe200000018ff */
[----:B------:R-:W-:Y:S03]  /*7550*/  @!P6 IADD3 R3, R3, R133, RZ ;  /* 0x000000850303e210 */ /* 0x000fe60007ffe0ff */
[----:B------:R-:W-:Y:S02]  /*7560*/  @!P6 IADD3 R136, P0, R0, c[0x0][0x1f8], RZ ;  /* 0x00007e000088ea10 */ /* 0x000fe40007f1e0ff */
[----:B------:R-:W-:Y:S02]  /*7570*/  @!P6 SHF.L.U64.HI R3, R2, 0x1, R3 ;  /* 0x000000010203e819 */ /* 0x000fe40000010203 */
[----:B------:R-:W-:Y:S01]  /*7580*/  HMMA.16816.F32 R48, R48, R142, RZ ;  /* 0x0000008e3030723c */ /* 0x000fe200000018ff */
[----:B------:R-:W2:Y:S03]  /*7590*/  LDSM.16.M88.4 R140, [R240] ;  /* 0x00000000f08c783b */ /* 0x000ea60000000200 */
[----:B------:R-:W-:Y:S02]  /*75a0*/  @!P6 IADD3.X R137, R3, c[0x0][0x1fc], RZ, P0, !PT ;  /* 0x00007f000389ea10 */ /* 0x000fe400007fe4ff */
[----:B------:R-:W-:Y:S02]  /*75b0*/  @!P6 IADD3 R0, P5, R0, 0x80, RZ ;  /* 0x000000800000e810 */ /* 0x000fe40007fbe0ff */
[-C--:B-1----:R-:W-:Y:S01]  /*75c0*/  HMMA.16816.F32 R4, R192, R196.reuse, R4 ;  /* 0x000000c4c004723c */ /* 0x082fe20000001804 */
[----:B------:R-:W-:Y:S01]  /*75d0*/  @!PT LDS RZ, [RZ] ;  /* 0x00000000fffff984 */ /* 0x000fe20000000800 */
[----:B------:R-:W-:Y:S01]  /*75e0*/  @!PT LDS RZ, [RZ] ;  /* 0x00000000fffff984 */ /* 0x000fe20000000800 */
[----:B------:R-:W-:Y:S01]  /*75f0*/  @!PT LDS RZ, [RZ] ;  /* 0x00000000fffff984 */ /* 0x000fe20000000800 */
[----:B------:R1:W-:Y:S04]  /*7600*/  @!P6 LDGSTS.E.BYPASS.LTC128B.128 [R243+0x100], [R136.64], !P4 ;  /* 0x0010000088f3efae */ /* 0x0003e8000e101d4e */
[----:B------:R-:W-:Y:S02]  /*7610*/  @!P6 IADD3 R210, P2, R0, c[0x0][0x1f8], RZ ;  /* 0x00007e0000d2ea10 */ /* 0x000fe40007f5e0ff */
[----:B------:R-:W-:Y:S01]  /*7620*/  @!P6 IADD3 R2, P1, R136, UR9, RZ ;  /* 0x000000098802ec10 */ /* 0x000fe2000ff3e0ff */
[C---:B----4-:R-:W-:Y:S04]  /*7630*/  HMMA.16816.F32 R8, R200.reuse, R196, R8 ;  /* 0x000000c4c808723c */ /* 0x050fe80000001808 */
[----:B------:R-:W-:Y:S02]  /*7640*/  @!P6 IADD3.X R211, RZ, c[0x0][0x1fc], R3, P2, P5 ;  /* 0x00007f00ffd3ea10 */ /* 0x000fe400017ea403 */
[----:B------:R-:W-:Y:S02]  /*7650*/  @!P6 IADD3.X R3, R137, UR11, RZ, P1, !PT ;  /* 0x0000000b8903ec10 */ /* 0x000fe40008ffe4ff */
[-C--:B------:R-:W-:Y:S01]  /*7660*/  HMMA.16816.F32 R12, R200, R198.reuse, R12 ;  /* 0x000000c6c80c723c */ /* 0x080fe2000000180c */
[----:B------:R3:W-:Y:S03]  /*7670*/  @!P6 LDGSTS.E.BYPASS.LTC128B.128 [R243+0x1900], [R210.64], !P3 ;  /* 0x01900000d2f3efae */ /* 0x0007e6000d901d4e */
[----:B------:R-:W-:Y:S04]  /*7680*/  @!P6 IADD3 R208, P0, R2, UR9, RZ ;  /* 0x0000000902d0ec10 */ /* 0x000fe8000ff1e0ff */
[C---:B------:R-:W-:Y:S01]  /*7690*/  HMMA.16816.F32 R16, R192.reuse, R198, R16 ;  /* 0x000000c6c010723c */ /* 0x040fe20000001810 */
[----:B------:R4:W-:Y:S03]  /*76a0*/  @!P6 LDGSTS.E.BYPASS.LTC128B.128 [R243+0x900], [R2.64], !P4 ;  /* 0x0090000002f3efae */ /* 0x0009e6000e101d4e */
[----:B------:R-:W-:Y:S04]  /*76b0*/  @!P6 IADD3.X R209, R3, UR11, RZ, P0, !PT ;  /* 0x0000000b03d1ec10 */ /* 0x000fe800087fe4ff */
[-C--:B------:R-:W-:Y:S01]  /*76c0*/  HMMA.16816.F32 R20, R192, R204.reuse, R20 ;  /* 0x000000ccc014723c */ /* 0x080fe20000001814 */
[----:B------:R4:W-:Y:S07]  /*76d0*/  @!P6 LDGSTS.E.BYPASS.LTC128B.128 [R243+0x2100], [R2.64+0x80], !P3 ;  /* 0x0210008002f3efae */ /* 0x0009ee000d901d4e */
[C---:B------:R-:W-:Y:S01]  /*76e0*/  HMMA.16816.F32 R24, R200.reuse, R204, R24 ;  /* 0x000000ccc818723c */ /* 0x040fe20000001818 */
[----:B------:R3:W-:Y:S07]  /*76f0*/  @!P6 LDGSTS.E.BYPASS.LTC128B.128 [R243+0x1100], [R208.64], !P4 ;  /* 0x01100000d0f3efae */ /* 0x0007ee000e101d4e */
[-C--:B------:R-:W-:Y:S01]  /*7700*/  HMMA.16816.F32 R28, R200, R206.reuse, R28 ;  /* 0x000000cec81c723c */ /* 0x080fe2000000181c */
[----:B------:R3:W-:Y:S02]  /*7710*/  @!P6 LDGSTS.E.BYPASS.LTC128B.128 [R243+0x2900], [R208.64+0x80], !P3 ;  /* 0x02900080d0f3efae */ /* 0x0007e4000d901d4e */
[C---:B------:R-:W-:Y:S05]  /*7720*/  ISETP.GT.AND P6, PT, R242.reuse, R246, PT ;  /* 0x000000f6f200720c */ /* 0x040fea0003fc4270 */
[C---:B------:R-:W-:Y:S01]  /*7730*/  HMMA.16816.F32 R32, R192.reuse, R206, R32 ;  /* 0x000000cec020723c */ /* 0x040fe20000001820 */
[----:B------:R-:W-:Y:S07]  /*7740*/  LDSM.16.M88.4 R212, [R230+0x3100] ;  /* 0x00310000e6d4783b */ /* 0x000fee0000000200 */
[-C--:B--2---:R-:W-:Y:S01]  /*7750*/  HMMA.16816.F32 R36, R192, R140.reuse, R36 ;  /* 0x0000008cc024723c */ /* 0x084fe20000001824 */
[----:B------:R-:W-:Y:S03]  /*7760*/  LDSM.16.M88.4 R216, [R232+0x8100] ;  /* 0x00810000e8d8783b */ /* 0x000fe60000000200 */
[----:B------:R-:W-:Y:S02]  /*7770*/  @P6 IADD3 R0, R242, -0x1, RZ ;  /* 0xfffffffff2006810 */ /* 0x000fe40007ffe0ff */
[----:B----4-:R-:W-:Y:S02]  /*7780*/  @P6 MOV R3, R245 ;  /* 0x000000f500036202 */ /* 0x010fe40000000f00 */
[C---:B------:R-:W-:Y:S01]  /*7790*/  HMMA.16816.F32 R40, R200.reuse, R140, R40 ;  /* 0x0000008cc828723c */ /* 0x040fe20000001828 */
[----:B------:R-:W0:Y:S03]  /*77a0*/  LDGDEPBAR ;  /* 0x00000000000079af */ /* 0x000e260000000000 */
[----:B------:R-:W-:Y:S04]  /*77b0*/  @P6 SHF.R.S32.HI R2, RZ, 0x1f, R0 ;  /* 0x0000001fff026819 */ /* 0x000fe80000011400 */
[-C--:B------:R-:W-:Y:S01]  /*77c0*/  HMMA.16816.F32 R44, R200, R142.reuse, R44 ;  /* 0x0000008ec82c723c */ /* 0x080fe2000000182c */
[----:B---3--:R-:W2:Y:S03]  /*77d0*/  LDSM.16.M88.4 R208, [R232+0x6100] ;  /* 0x00610000e8d0783b */ /* 0x008ea60000000200 */
[----:B------:R-:W-:Y:S04]  /*77e0*/  @P6 IMAD R2, R2, c[0x0][0x1e0], RZ ;  /* 0x0000780002026a24 */ /* 0x000fe800078e02ff */
[----:B------:R-:W-:Y:S01]  /*77f0*/  HMMA.16816.F32 R48, R192, R142, R48 ;  /* 0x0000008ec030723c */ /* 0x000fe20000001830 */
[----:B------:R-:W3:Y:S03]  /*7800*/  LDSM.16.M88.4 R196, [R230+0x3900] ;  /* 0x00390000e6c4783b */ /* 0x000ee60000000200 */
[----:B------:R-:W-:Y:S05]  /*7810*/  @P6 IMAD R2, R0, c[0x0][0x1e4], R2 ;  /* 0x0000790000026a24 */ /* 0x000fea00078e0202 */
[----:B------:R-:W4:Y:S08]  /*7820*/  LDSM.16.M88.4 R204, [R230+0x4100] ;  /* 0x00410000e6cc783b */ /* 0x000f300000000200 */
[----:B------:R-:W-:Y:S08]  /*7830*/  LDSM.16.M88.4 R140, [R234+0x6100] ;  /* 0x00610000ea8c783b */ /* 0x000ff00000000200 */
[----:B------:R-:W1:Y:S01]  /*7840*/  LDSM.16.M88.4 R192, [R229] ;  /* 0x00000000e5c0783b */ /* 0x000e620000000200 */
[-C--:B--2---:R-:W-:Y:S07]  /*7850*/  HMMA.16816.F32 R4, R208, R212.reuse, R4 ;  /* 0x000000d4d004723c */ /* 0x084fee0000001804 */
[----:B------:R-:W2:Y:S01]  /*7860*/  LDSM.16.M88.4 R200, [R234+0x8100] ;  /* 0x00810000eac8783b */ /* 0x000ea20000000200 */
[C---:B------:R-:W-:Y:S08]  /*7870*/  HMMA.16816.F32 R8, R216.reuse, R212, R8 ;  /* 0x000000d4d808723c */ /* 0x040ff00000001808 */
[-C--:B------:R-:W-:Y:S08]  /*7880*/  HMMA.16816.F32 R12, R216, R214.reuse, R12 ;  /* 0x000000d6d80c723c */ /* 0x080ff0000000180c */
[C---:B------:R-:W-:Y:S01]  /*7890*/  HMMA.16816.F32 R16, R208.reuse, R214, R16 ;  /* 0x000000d6d010723c */ /* 0x040fe20000001810 */
[----:B------:R-:W-:Y:S07]  /*78a0*/  LDSM.16.M88.4 R212, [R229+0x1000] ;  /* 0x00100000e5d4783b */ /* 0x000fee0000000200 */
[-C--:B---3--:R-:W-:Y:S08]  /*78b0*/  HMMA.16816.F32 R20, R208, R196.reuse, R20 ;  /* 0x000000c4d014723c */ /* 0x088ff00000001814 */
[C---:B------:R-:W-:Y:S08]  /*78c0*/  HMMA.16816.F32 R24, R216.reuse, R196, R24 ;  /* 0x000000c4d818723c */ /* 0x040ff00000001818 */
[-C--:B------:R-:W-:Y:S08]  /*78d0*/  HMMA.16816.F32 R28, R216, R198.reuse, R28 ;  /* 0x000000c6d81c723c */ /* 0x080ff0000000181c */
[C---:B------:R-:W-:Y:S01]  /*78e0*/  HMMA.16816.F32 R32, R208.reuse, R198, R32 ;  /* 0x000000c6d020723c */ /* 0x040fe20000001820 */
[----:B------:R-:W3:Y:S07]  /*78f0*/  LDSM.16.M88.4 R196, [R229+0x800] ;  /* 0x00080000e5c4783b */ /* 0x000eee0000000200 */
[-C--:B----4-:R-:W-:Y:S08]  /*7900*/  HMMA.16816.F32 R36, R208, R204.reuse, R36 ;  /* 0x000000ccd024723c */ /* 0x090ff00000001824 */
[C---:B------:R-:W-:Y:S08]  /*7910*/  HMMA.16816.F32 R40, R216.reuse, R204, R40 ;  /* 0x000000ccd828723c */ /* 0x040ff00000001828 */
[-C--:B------:R-:W-:Y:S01]  /*7920*/  HMMA.16816.F32 R44, R216, R206.reuse, R44 ;  /* 0x000000ced82c723c */ /* 0x080fe2000000182c */
[----:B------:R-:W-:Y:S07]  /*7930*/  LDSM.16.M88.4 R216, [R231+0xc100] ;  /* 0x00c10000e7d8783b */ /* 0x000fee0000000200 */
[----:B------:R-:W-:Y:S01]  /*7940*/  HMMA.16816.F32 R48, R208, R206, R48 ;  /* 0x000000ced030723c */ /* 0x000fe20000001830 */
[----:B------:R-:W-:Y:S07]  /*7950*/  LDSM.16.M88.4 R204, [R231+0xa100] ;  /* 0x00a10000e7cc783b */ /* 0x000fee0000000200 */
[-C--:B-1----:R-:W-:Y:S01]  /*7960*/  HMMA.16816.F32 R4, R140, R192.reuse, R4 ;  /* 0x000000c08c04723c */ /* 0x082fe20000001804 */
[----:B------:R-:W1:Y:S07]  /*7970*/  LDSM.16.M88.4 R208, [R224+0x4900] ;  /* 0x00490000e0d0783b */ /* 0x000e6e0000000200 */
[C---:B--2---:R-:W-:Y:S08]  /*7980*/  HMMA.16816.F32 R8, R200.reuse, R192, R8 ;  /* 0x000000c0c808723c */ /* 0x044ff00000001808 */
[-C--:B------:R-:W-:Y:S08]  /*7990*/  HMMA.16816.F32 R12, R200, R194.reuse, R12 ;  /* 0x000000c2c80c723c */ /* 0x080ff0000000180c */
[C---:B------:R-:W-:Y:S01]  /*79a0*/  HMMA.16816.F32 R16, R140.reuse, R194, R16 ;  /* 0x000000c28c10723c */ /* 0x040fe20000001810 */
[----:B------:R-:W2:Y:S07]  /*79b0*/  LDSM.16.M88.4 R192, [R224+0x5100] ;  /* 0x00510000e0c0783b */ /* 0x000eae0000000200 */
[-C--:B---3--:R-:W-:Y:S08]  /*79c0*/  HMMA.16816.F32 R20, R140, R196.reuse, R20 ;  /* 0x000000c48c14723c */ /* 0x088ff00000001814 */
[C---:B------:R-:W-:Y:S08]  /*79d0*/  HMMA.16816.F32 R24, R200.reuse, R196, R24 ;  /* 0x000000c4c818723c */ /* 0x040ff00000001818 */
[-C--:B------:R-:W-:Y:S08]  /*79e0*/  HMMA.16816.F32 R28, R200, R198.reuse, R28 ;  /* 0x000000c6c81c723c */ /* 0x080ff0000000181c */
[C---:B------:R-:W-:Y:S01]  /*79f0*/  HMMA.16816.F32 R32, R140.reuse, R198, R32 ;  /* 0x000000c68c20723c */ /* 0x040fe20000001820 */
[----:B------:R-:W-:Y:S07]  /*7a00*/  LDSM.16.M88.4 R196, [R233+0xa100] ;  /* 0x00a10000e9c4783b */ /* 0x000fee0000000200 */
[-C--:B------:R-:W-:Y:S08]  /*7a10*/  HMMA.16816.F32 R36, R140, R212.reuse, R36 ;  /* 0x000000d48c24723c */ /* 0x080ff00000001824 */
[C---:B------:R-:W-:Y:S08]  /*7a20*/  HMMA.16816.F32 R40, R200.reuse, R212, R40 ;  /* 0x000000d4c828723c */ /* 0x040ff00000001828 */
[-C--:B------:R-:W-:Y:S01]  /*7a30*/  HMMA.16816.F32 R44, R200, R214.reuse, R44 ;  /* 0x000000d6c82c723c */ /* 0x080fe2000000182c */
[----:B------:R-:W-:Y:S07]  /*7a40*/  LDSM.16.M88.4 R200, [R239] ;  /* 0x00000000efc8783b */ /* 0x000fee0000000200 */
[----:B------:R-:W-:Y:S01]  /*7a50*/  HMMA.16816.F32 R48, R140, R214, R48 ;  /* 0x000000d68c30723c */ /* 0x000fe20000001830 */
[----:B------:R-:W3:Y:S07]  /*7a60*/  LDSM.16.M88.4 R140, [R224+0x5900] ;  /* 0x00590000e08c783b */ /* 0x000eee0000000200 */
[-C--:B-1----:R-:W-:Y:S01]  /*7a70*/  HMMA.16816.F32 R4, R204, R208.reuse, R4 ;  /* 0x000000d0cc04723c */ /* 0x082fe20000001804 */
[----:B------:R-:W-:Y:S07]  /*7a80*/  LDSM.16.M88.4 R212, [R238] ;  /* 0x00000000eed4783b */ /* 0x000fee0000000200 */
[C---:B------:R-:W-:Y:S08]  /*7a90*/  HMMA.16816.F32 R8, R216.reuse, R208, R8 ;  /* 0x000000d0d808723c */ /* 0x040ff00000001808 */
[-C--:B------:R-:W-:Y:S08]  /*7aa0*/  HMMA.16816.F32 R12, R216, R210.reuse, R12 ;  /* 0x000000d2d80c723c */ /* 0x080ff0000000180c */
[C---:B------:R-:W-:Y:S01]  /*7ab0*/  HMMA.16816.F32 R16, R204.reuse, R210, R16 ;  /* 0x000000d2cc10723c */ /* 0x040fe20000001810 */
[----:B------:R-:W1:Y:S07]  /*7ac0*/  LDSM.16.M88.4 R208, [R233+0xc100] ;  /* 0x00c10000e9d0783b */ /* 0x000e6e0000000200 */
[-C--:B--2---:R-:W-:Y:S08]  /*7ad0*/  HMMA.16816.F32 R20, R204, R192.reuse, R20 ;  /* 0x000000c0cc14723c */ /* 0x084ff00000001814 */
[C---:B------:R-:W-:Y:S08]  /*7ae0*/  HMMA.16816.F32 R24, R216.reuse, R192, R24 ;  /* 0x000000c0d818723c */ /* 0x040ff00000001818 */
[-C--:B------:R-:W-:Y:S08]  /*7af0*/  HMMA.16816.F32 R28, R216, R194.reuse, R28 ;  /* 0x000000c2d81c723c */ /* 0x080ff0000000181c */
[C---:B------:R-:W-:Y:S01]  /*7b00*/  HMMA.16816.F32 R32, R204.reuse, R194, R32 ;  /* 0x000000c2cc20723c */ /* 0x040fe20000001820 */
[----:B------:R-:W2:Y:S07]  /*7b10*/  LDSM.16.M88.4 R192, [R237] ;  /* 0x00000000edc0783b */ /* 0x000eae0000000200 */
[-C--:B---3--:R-:W-:Y:S08]  /*7b20*/  HMMA.16816.F32 R36, R204, R140.reuse, R36 ;  /* 0x0000008ccc24723c */ /* 0x088ff00000001824 */
[C---:B------:R-:W-:Y:S08]  /*7b30*/  HMMA.16816.F32 R40, R216.reuse, R140, R40 ;  /* 0x0000008cd828723c */ /* 0x040ff00000001828 */
[-C--:B------:R-:W-:Y:S01]  /*7b40*/  HMMA.16816.F32 R44, R216, R142.reuse, R44 ;  /* 0x0000008ed82c723c */ /* 0x080fe2000000182c */
[----:B------:R-:W-:Y:S07]  /*7b50*/  LDSM.16.M88.4 R216, [R236+0xc100] ;  /* 0x00c10000ecd8783b */ /* 0x000fee0000000200 */
[----:B------:R-:W-:Y:S01]  /*7b60*/  HMMA.16816.F32 R48, R204, R142, R48 ;  /* 0x0000008ecc30723c */ /* 0x000fe20000001830 */
[----:B------:R-:W-:Y:S07]  /*7b70*/  LDSM.16.M88.4 R140, [R232+0xa100] ;  /* 0x00a10000e88c783b */ /* 0x000fee0000000200 */
[-C--:B------:R-:W-:Y:S01]  /*7b80*/  HMMA.16816.F32 R4, R196, R200.reuse, R4 ;  /* 0x000000c8c404723c */ /* 0x080fe20000001804 */
[----:B------:R-:W-:Y:S07]  /*7b90*/  LDSM.16.M88.4 R204, [R232+0xc100] ;  /* 0x00c10000e8cc783b */ /* 0x000fee0000000200 */
[C---:B-1----:R-:W-:Y:S08]  /*7ba0*/  HMMA.16816.F32 R8, R208.reuse, R200, R8 ;  /* 0x000000c8d008723c */ /* 0x042ff00000001808 */
[-C--:B------:R-:W-:Y:S08]  /*7bb0*/  HMMA.16816.F32 R12, R208, R202.reuse, R12 ;  /* 0x000000cad00c723c */ /* 0x080ff0000000180c */
[C---:B------:R-:W-:Y:S01]  /*7bc0*/  HMMA.16816.F32 R16, R196.reuse, R202, R16 ;  /* 0x000000cac410723c */ /* 0x040fe20000001810 */
[----:B------:R-:W1:Y:S07]  /*7bd0*/  LDSM.16.M88.4 R200, [R230+0x4900] ;  /* 0x00490000e6c8783b */ /* 0x000e6e0000000200 */
[-C--:B------:R-:W-:Y:S08]  /*7be0*/  HMMA.16816.F32 R20, R196, R212.reuse, R20 ;  /* 0x000000d4c414723c */ /* 0x080ff00000001814 */
[C---:B------:R-:W-:Y:S08]  /*7bf0*/  HMMA.16816.F32 R24, R208.reuse, R212, R24 ;  /* 0x000000d4d018723c */ /* 0x040ff00000001818 */
[-C--:B------:R-:W-:Y:S08]  /*7c00*/  HMMA.16816.F32 R28, R208, R214.reuse, R28 ;  /* 0x000000d6d01c723c */ /* 0x080ff0000000181c */
[C---:B------:R-:W-:Y:S01]  /*7c10*/  HMMA.16816.F32 R32, R196.reuse, R214, R32 ;  /* 0x000000d6c420723c */ /* 0x040fe20000001820 */
[----:B------:R-:W-:Y:S07]  /*7c20*/  LDSM.16.M88.4 R212, [R230+0x5900] ;  /* 0x00590000e6d4783b */ /* 0x000fee0000000200 */
[-C--:B--2---:R-:W-:Y:S08]  /*7c30*/  HMMA.16816.F32 R36, R196, R192.reuse, R36 ;  /* 0x000000c0c424723c */ /* 0x084ff00000001824 */
[C---:B------:R-:W-:Y:S08]  /*7c40*/  HMMA.16816.F32 R40, R208.reuse, R192, R40 ;  /* 0x000000c0d028723c */ /* 0x040ff00000001828 */
[-C--:B------:R-:W-:Y:S01]  /*7c50*/  HMMA.16816.F32 R44, R208, R194.reuse, R44 ;  /* 0x000000c2d02c723c */ /* 0x080fe2000000182c */
[----:B------:R-:W2:Y:S07]  /*7c60*/  LDSM.16.M88.4 R208, [R230+0x5100] ;  /* 0x00510000e6d0783b */ /* 0x000eae0000000200 */
[----:B------:R-:W-:Y:S01]  /*7c70*/  HMMA.16816.F32 R48, R196, R194, R48 ;  /* 0x000000c2c430723c */ /* 0x000fe20000001830 */
[----:B------:R-:W-:Y:S07]  /*7c80*/  LDSM.16.M88.4 R192, [R234+0xa100] ;  /* 0x00a10000eac0783b */ /* 0x000fee0000000200 */
[-C--:B-1----:R-:W-:Y:S01]  /*7c90*/  HMMA.16816.F32 R4, R140, R200.reuse, R4 ;  /* 0x000000c88c04723c */ /* 0x082fe20000001804 */
[----:B------:R-:W1:Y:S07]  /*7ca0*/  LDSM.16.M88.4 R196, [R229+0x1800] ;  /* 0x00180000e5c4783b */ /* 0x000e6e0000000200 */
[C---:B------:R-:W-:Y:S08]  /*7cb0*/  HMMA.16816.F32 R8, R204.reuse, R200, R8 ;  /* 0x000000c8cc08723c */ /* 0x040ff00000001808 */
[-C--:B------:R-:W-:Y:S08]  /*7cc0*/  HMMA.16816.F32 R12, R204, R202.reuse, R12 ;  /* 0x000000cacc0c723c */ /* 0x080ff0000000180c */
[C---:B------:R-:W-:Y:S08]  /*7cd0*/  HMMA.16816.F32 R16, R140.reuse, R202, R16 ;  /* 0x000000ca8c10723c */ /* 0x040ff00000001810 */
[-C--:B--2---:R-:W-:Y:S08]  /*7ce0*/  HMMA.16816.F32 R20, R140, R208.reuse, R20 ;  /* 0x000000d08c14723c */ /* 0x084ff00000001814 */
[C---:B------:R-:W-:Y:S08]  /*7cf0*/  HMMA.16816.F32 R24, R204.reuse, R208, R24 ;  /* 0x000000d0cc18723c */ /* 0x040ff00000001818 */
[-C--:B------:R-:W-:Y:S08]  /*7d00*/  HMMA.16816.F32 R28, R204, R210.reuse, R28 ;  /* 0x000000d2cc1c723c */ /* 0x080ff0000000181c */
[C---:B------:R-:W-:Y:S08]  /*7d10*/  HMMA.16816.F32 R32, R140.reuse, R210, R32 ;  /* 0x000000d28c20723c */ /* 0x040ff00000001820 */
[-C--:B------:R-:W-:Y:S08]  /*7d20*/  HMMA.16816.F32 R36, R140, R212.reuse, R36 ;  /* 0x000000d48c24723c */ /* 0x080ff00000001824 */
[C---:B------:R-:W-:Y:S08]  /*7d30*/  HMMA.16816.F32 R40, R204.reuse, R212, R40 ;  /* 0x000000d4cc28723c */ /* 0x040ff00000001828 */
[-C--:B------:R-:W-:Y:S08]  /*7d40*/  HMMA.16816.F32 R44, R204, R214.reuse, R44 ;  /* 0x000000d6cc2c723c */ /* 0x080ff0000000182c */
[----:B------:R-:W-:Y:S08]  /*7d50*/  HMMA.16816.F32 R48, R140, R214, R48 ;  /* 0x000000d68c30723c */ /* 0x000ff00000001830 */
[-C--:B-1----:R-:W-:Y:S08]  /*7d60*/  HMMA.16816.F32 R4, R192, R196.reuse, R4 ;  /* 0x000000c4c004723c */ /* 0x082ff00000001804 */
[C---:B------:R-:W-:Y:S08]  /*7d70*/  HMMA.16816.F32 R8, R216.reuse, R196, R8 ;  /* 0x000000c4d808723c */ /* 0x040ff00000001808 */
[-C--:B------:R-:W-:Y:S08]  /*7d80*/  HMMA.16816.F32 R12, R216, R198.reuse, R12 ;  /* 0x000000c6d80c723c */ /* 0x080ff0000000180c */
[----:B------:R-:W-:Y:S01]  /*7d90*/  FMUL.FTZ R4, R4, c[0x0][0x320] ;  /* 0x0000c80004047a20 */ /* 0x000fe20000410000 */
[C---:B------:R-:W-:Y:S03]  /*7da0*/  HMMA.16816.F32 R16, R192.reuse, R198, R16 ;  /* 0x000000c6c010723c */ /* 0x040fe60000001810 */
[----:B------:R-:W1:Y:S01]  /*7db0*/  MUFU.TANH R201, R4 ;  /* 0x0000000400c97308 */ /* 0x000e620000002400 */
[----:B------:R-:W-:Y:S02]  /*7dc0*/  FMUL.FTZ R5, R5, c[0x0][0x320] ;  /* 0x0000c80005057a20 */ /* 0x000fe40000410000 */
[----:B------:R-:W-:Y:S02]  /*7dd0*/  FMUL.FTZ R6, R6, c[0x0][0x320] ;  /* 0x0000c80006067a20 */ /* 0x000fe40000410000 */
[----:B------:R-:W-:Y:S04]  /*7de0*/  FMUL.FTZ R7, R7, c[0x0][0x320] ;  /* 0x0000c80007077a20 */ /* 0x000fe80000410000 */
[----:B------:R-:W-:Y:S01]  /*7df0*/  FMUL.FTZ R8, R8, c[0x0][0x320] ;  /* 0x0000c80008087a20 */ /* 0x000fe20000410000 */
[----:B------:R-:W2:Y:S01]  /*7e00*/  MUFU.TANH R196, R5 ;  /* 0x0000000500c47308 */ /* 0x000ea20000002400 */
        /* <DEDUP_REMOVED lines=11> */
[----:B------:R4:W1:Y:S10]  /*7ec0*/  MUFU.TANH R202, R7 ;  /* 0x0000000700ca7308 */ /* 0x0008740000002400 */
[----:B------:R-:W1:Y:S10]  /*7ed0*/  MUFU.TANH R215, R8 ;  /* 0x0000000800d77308 */ /* 0x000e740000002400 */
[----:B------:R-:W1:Y:S01]  /*7ee0*/  MUFU.TANH R211, R9 ;  /* 0x0000000900d37308 */ /* 0x000e620000002400 */
[----:B----4-:R-:W4:Y:S09]  /*7ef0*/  LDSM.16.M88.4 R4, [R229+0x2000] ;  /* 0x00200000e504783b */ /* 0x010f320000000200 */
[----:B------:R-:W1:Y:S10]  /*7f00*/  MUFU.TANH R221, R10 ;  /* 0x0000000a00dd7308 */ /* 0x000e740000002400 */
[----:B------:R1:W1:Y:S10]  /*7f10*/  MUFU.TANH R220, R11 ;  /* 0x0000000b00dc7308 */ /* 0x0002740000002400 */
[----:B------:R2:W2:Y:S10]  /*7f20*/  MUFU.TANH R208, R13 ;  /* 0x0000000d00d07308 */ /* 0x0004b40000002400 */
[----:B------:R-:W3:Y:S01]  /*7f30*/  MUFU.TANH R209, R12 ;  /* 0x0000000c00d17308 */ /* 0x000ee20000002400 */
[----:B-1----:R-:W1:Y:S01]  /*7f40*/  LDSM.16.M88.4 R8, [R229+0x2800] ;  /* 0x00280000e508783b */ /* 0x002e620000000200 */
[-C--:B----4-:R-:W-:Y:S01]  /*7f50*/  HMMA.16816.F32 R20, R192, R4.reuse, R20 ;  /* 0x00000004c014723c */ /* 0x090fe20000001814 */
[----:B------:R-:W-:Y:S07]  /*7f60*/  DEPBAR.LE SB0, 0x0 ;  /* 0x000080000000791a */ /* 0x000fee0000000000 */
[----:B------:R-:W4:Y:S01]  /*7f70*/  MUFU.TANH R136, R17 ;  /* 0x0000001100887308 */ /* 0x000f220000002400 */
[----:B------:R-:W-:Y:S01]  /*7f80*/  BAR.SYNC.DEFER_BLOCKING 0x0 ;  /* 0x0000000000007b1d */ /* 0x000fe20000010000 */
[C---:B------:R-:W-:Y:S02]  /*7f90*/  HMMA.16816.F32 R24, R216.reuse, R4, R24 ;  /* 0x00000004d818723c */ /* 0x040fe40000001818 */
[----:B--2---:R-:W-:Y:S06]  /*7fa0*/  MOV R13, c[0x0][0x1e4] ;  /* 0x00007900000d7a02 */ /* 0x004fec0000000f00 */
[----:B------:R-:W2:Y:S01]  /*7fb0*/  MUFU.TANH R197, R19 ;  /* 0x0000001300c57308 */ /* 0x000ea20000002400 */
[-C--:B------:R-:W-:Y:S03]  /*7fc0*/  HMMA.16816.F32 R28, R216, R6.reuse, R28 ;  /* 0x00000006d81c723c */ /* 0x080fe6000000181c */
[----:B------:R-:W-:Y:S05]  /*7fd0*/  @P6 IMAD.WIDE.U32 R4, R0, c[0x0][0x1e0], RZ ;  /* 0x0000780000046a25 */ /* 0x000fea00078e00ff */
[C---:B------:R-:W-:Y:S01]  /*7fe0*/  HMMA.16816.F32 R32, R192.reuse, R6, R32 ;  /* 0x00000006c020723c */ /* 0x040fe20000001820 */
[----:B------:R-:W2:Y:S03]  /*7ff0*/  MUFU.TANH R214, R14 ;  /* 0x0000000e00d67308 */ /* 0x000ea60000002400 */
[----:B------:R-:W-:Y:S01]  /*8000*/  @P6 IADD3 R0, R5, R2, RZ ;  /* 0x0000000205006210 */ /* 0x000fe20007ffe0ff */
[----:B------:R-:W-:Y:S01]  /*8010*/  FMUL.FTZ R22, R22, c[0x0][0x320] ;  /* 0x0000c80016167a20 */ /* 0x000fe20000410000 */
[----:B------:R2:W2:Y:S01]  /*8020*/  LDL R5, [R1+0x20] ;  /* 0x0000200001057983 */ /* 0x0004a20000100800 */
[----:B------:R-:W-:Y:S01]  /*8030*/  MOV R7, c[0x0][0x1e0] ;  /* 0x0000780000077a02 */ /* 0x000fe20000000f00 */
[----:B------:R-:W-:Y:S01]  /*8040*/  FMUL.FTZ R20, R20, c[0x0][0x320] ;  /* 0x0000c80014147a20 */ /* 0x000fe20000410000 */
[----:B------:R-:W-:Y:S02]  /*8050*/  @P6 MOV R2, R222 ;  /* 0x000000de00026202 */ /* 0x000fe40000000f00 */
[----:B------:R3:W2:Y:S01]  /*8060*/  MUFU.TANH R142, R22 ;  /* 0x00000016008e7308 */ /* 0x0006a20000002400 */
[----:B------:R-:W-:Y:S01]  /*8070*/  @P6 SHF.L.U32 R6, R7, 0x5, RZ ;  /* 0x0000000507066819 */ /* 0x000fe200000006ff */
[----:B------:R-:W-:Y:S01]  /*8080*/  @P6 IMAD R0, R0, 0x30, RZ ;  /* 0x0000003000006824 */ /* 0x000fe200078e02ff */
[-C--:B-1----:R-:W-:Y:S03]  /*8090*/  HMMA.16816.F32 R36, R192, R8.reuse, R36 ;  /* 0x00000008c024723c */ /* 0x082fe60000001824 */
[----:B------:R-:W-:Y:S04]  /*80a0*/  @P6 IMAD.WIDE.U32 R2, R4, 0x30, R2 ;  /* 0x0000003004026825 */ /* 0x000fe800078e0002 */
[----:B------:R-:W1:Y:S01]  /*80b0*/  MUFU.TANH R135, R20 ;  /* 0x0000001400877308 */ /* 0x000e620000002400 */
[----:B------:R-:W-:Y:S01]  /*80c0*/  FMUL.FTZ R21, R21, c[0x0][0x320] ;  /* 0x0000c80015157a20 */ /* 0x000fe20000410000 */
[C---:B------:R-:W-:Y:S04]  /*80d0*/  HMMA.16816.F32 R40, R216.reuse, R8, R40 ;  /* 0x00000008d828723c */ /* 0x040fe80000001828 */
[----:B------:R-:W-:Y:S01]  /*80e0*/  @P6 IADD3 R4, R3, R0, RZ ;  /* 0x0000000003046210 */ /* 0x000fe20007ffe0ff */
[----:B------:R-:W-:Y:S01]  /*80f0*/  FMUL.FTZ R26, R26, c[0x0][0x320] ;  /* 0x0000c8001a1a7a20 */ /* 0x000fe20000410000 */
[C---:B------:R-:W-:Y:S01]  /*8100*/  @P6 SHF.L.U32 R0, R2.reuse, 0x1, RZ ;  /* 0x0000000102006819 */ /* 0x040fe200000006ff */
[----:B------:R-:W-:Y:S01]  /*8110*/  FMUL.FTZ R27, R27, c[0x0][0x320] ;  /* 0x0000c8001b1b7a20 */ /* 0x000fe20000410000 */
[----:B------:R1:W1:Y:S01]  /*8120*/  MUFU.TANH R133, R21 ;  /* 0x0000001500857308 */ /* 0x0002620000002400 */
[-C--:B------:R-:W-:Y:S03]  /*8130*/  HMMA.16816.F32 R44, R216, R10.reuse, R44 ;  /* 0x0000000ad82c723c */ /* 0x080fe6000000182c */
[----:B------:R-:W-:Y:S01]  /*8140*/  @P6 SHF.L.U64.HI R4, R2, 0x1, R4 ;  /* 0x0000000102046819 */ /* 0x000fe20000010204 */
[----:B------:R-:W-:Y:S01]  /*8150*/  FMUL.FTZ R28, R28, c[0x0][0x320] ;  /* 0x0000c8001c1c7a20 */ /* 0x000fe20000410000 */
[C---:B------:R-:W-:Y:S01]  /*8160*/  @P6 IADD3 R2, P0, R0.reuse, c[0x0][0x1c8], RZ ;  /* 0x0000720000026a10 */ /* 0x040fe20007f1e0ff */
[----:B------:R-:W-:Y:S01]  /*8170*/  FMUL.FTZ R29, R29, c[0x0][0x320] ;  /* 0x0000c8001d1d7a20 */ /* 0x000fe20000410000 */
[----:B------:R-:W-:Y:S01]  /*8180*/  @P6 IADD3 R0, P5, R0, 0x80, RZ ;  /* 0x0000008000006810 */ /* 0x000fe20007fbe0ff */
[----:B------:R-:W-:Y:S01]  /*8190*/  HMMA.16816.F32 R48, R192, R10, R48 ;  /* 0x0000000ac030723c */ /* 0x000fe20000001830 */
[----:B------:R4:W2:Y:S01]  /*81a0*/  MUFU.TANH R207, R26 ;  /* 0x0000001a00cf7308 */ /* 0x0008a20000002400 */
[----:B------:R-:W2:Y:S02]  /*81b0*/  LDL R10, [R1+0x4] ;  /* 0x00000400010a7983 */ /* 0x000ea40000100800 */
[----:B---3--:R-:W-:Y:S01]  /*81c0*/  FMUL.FTZ R22, R36, c[0x0][0x320] ;  /* 0x0000c80024167a20 */ /* 0x008fe20000410000 */
[----:B------:R-:W-:Y:S01]  /*81d0*/  @P6 IADD3.X R3, R4, c[0x0][0x1cc], RZ, P0, !PT ;  /* 0x0000730004036a10 */ /* 0x000fe200007fe4ff */
[----:B------:R-:W3:Y:S01]  /*81e0*/  LDL R36, [R1+0xc] ;  /* 0x00000c0001247983 */ /* 0x000ee20000100800 */
[----:B------:R-:W-:Y:S01]  /*81f0*/  @P6 IADD3 R8, P2, R0, c[0x0][0x1c8], RZ ;  /* 0x0000720000086a10 */ /* 0x000fe20007f5e0ff */
[----:B------:R-:W-:Y:S01]  /*8200*/  FMUL.FTZ R30, R30, c[0x0][0x320] ;  /* 0x0000c8001e1e7a20 */ /* 0x000fe20000410000 */
[----:B------:R-:W-:Y:S01]  /*8210*/  @P6 SHF.L.U64.HI R0, R7, 0x5, R13 ;  /* 0x0000000507006819 */ /* 0x000fe2000001020d */
[----:B------:R-:W-:Y:S01]  /*8220*/  @!PT LDS RZ, [RZ] ;  /* 0x00000000fffff984 */ /* 0x000fe20000000800 */
[----:B------:R-:W-:Y:S01]  /*8230*/  @!PT LDS RZ, [RZ] ;  /* 0x00000000fffff984 */ /* 0x000fe20000000800 */
[----:B------:R-:W-:Y:S01]  /*8240*/  @!PT LDS RZ, [RZ] ;  /* 0x00000000fffff984 */ /* 0x000fe20000000800 */
[----:B------:R4:W-:Y:S01]  /*8250*/  @P6 LDGSTS.E.BYPASS.LTC128B.128 [R243+0x3100], [R2.64], !P4 ;  /* 0x0310000002f36fae */ /* 0x0009e2000e101d4e */
[----:B------:R4:W2:Y:S01]  /*8260*/  MUFU.TANH R206, R27 ;  /* 0x0000001b00ce7308 */ /* 0x0008a20000002400 */
[----:B------:R-:W-:Y:S01]  /*8270*/  @P6 IADD3.X R9, RZ, c[0x0][0x1cc], R4, P2, P5 ;  /* 0x00007300ff096a10 */ /* 0x000fe200017ea404 */
[----:B------:R-:W-:Y:S01]  /*8280*/  FMUL.FTZ R31, R31, c[0x0][0x320] ;  /* 0x0000c8001f1f7a20 */ /* 0x000fe20000410000 */
[----:B------:R-:W-:Y:S01]  /*8290*/  PLOP3.LUT P0, PT, PT, PT, UP3, 0x80, 0x0 ;  /* 0x000000000000781c */ /* 0x000fe20003f0f038 */
[----:B------:R-:W-:Y:S02]  /*82a0*/  FMUL.FTZ R12, R16, c[0x0][0x320] ;  /* 0x0000c800100c7a20 */ /* 0x000fe40000410000 */
[----:B------:R-:W-:Y:S01]  /*82b0*/  FMUL.FTZ R34, R34, c[0x0][0x320] ;  /* 0x0000c80022227a20 */ /* 0x000fe20000410000 */
[----:B------:R2:W-:Y:S01]  /*82c0*/  @P6 LDGSTS.E.BYPASS.LTC128B.128 [R243+0x4900], [R8.64], !P3 ;  /* 0x0490000008f36fae */ /* 0x0005e2000d901d4e */
[----:B-1----:R-:W-:Y:S02]  /*82d0*/  FMUL.FTZ R21, R37, c[0x0][0x320] ;  /* 0x0000c80025157a20 */ /* 0x002fe40000410000 */
[----:B------:R1:W1:Y:S01]  /*82e0*/  MUFU.TANH R140, R28 ;  /* 0x0000001c008c7308 */ /* 0x0002620000002400 */
[----:B------:R-:W-:Y:S02]  /*82f0*/  FMUL.FTZ R42, R42, c[0x0][0x320] ;  /* 0x0000c8002a2a7a20 */ /* 0x000fe40000410000 */
[----:B------:R-:W-:Y:S02]  /*8300*/  FMUL.FTZ R43, R43, c[0x0][0x320] ;  /* 0x0000c8002b2b7a20 */ /* 0x000fe40000410000 */
[----:B----4-:R-:W-:Y:S02]  /*8310*/  FMUL.FTZ R26, R33, c[0x0][0x320] ;  /* 0x0000c800211a7a20 */ /* 0x010fe40000410000 */
[----:B------:R-:W-:Y:S02]  /*8320*/  FMUL.FTZ R33, R35, c[0x0][0x320] ;  /* 0x0000c80023217a20 */ /* 0x000fe40000410000 */
[----:B------:R-:W-:Y:S01]  /*8330*/  FMUL.FTZ R35, R40, c[0x0][0x320] ;  /* 0x0000c80028237a20 */ /* 0x000fe20000410000 */
[----:B------:R4:W2:Y:S01]  /*8340*/  MUFU.TANH R137, R29 ;  /* 0x0000001d00897308 */ /* 0x0008a20000002400 */
[----:B------:R-:W-:Y:S02]  /*8350*/  FMUL.FTZ R46, R46, c[0x0][0x320] ;  /* 0x0000c8002e2e7a20 */ /* 0x000fe40000410000 */
[----:B------:R-:W-:Y:S02]  /*8360*/  FMUL.FTZ R47, R47, c[0x0][0x320] ;  /* 0x0000c8002f2f7a20 */ /* 0x000fe40000410000 */
[----:B------:R-:W-:Y:S01]  /*8370*/  FMUL.FTZ R27, R32, c[0x0][0x320] ;  /* 0x0000c800201b7a20 */ /* 0x000fe20000410000 */
[----:B------:R-:W-:Y:S01]  /*8380*/  @P6 IADD3 R2, P1, R2, R6, RZ ;  /* 0x0000000602026210 */ /* 0x000fe20007f3e0ff */
[----:B------:R-:W-:Y:S02]  /*8390*/  FMUL.FTZ R32, R41, c[0x0][0x320] ;  /* 0x0000c80029207a20 */ /* 0x000fe40000410000 */
[----:B------:R-:W-:Y:S01]  /*83a0*/  FMUL.FTZ R17, R48, c[0x0][0x320] ;  /* 0x0000c80030117a20 */ /* 0x000fe20000410000 */
[----:B------:R4:W2:Y:S01]  /*83b0*/  MUFU.TANH R143, R30 ;  /* 0x0000001e008f7308 */ /* 0x0008a20000002400 */
[----:B------:R-:W-:Y:S01]  /*83c0*/  @P6 IADD3.X R3, R3, R0, RZ, P1, !PT ;  /* 0x0000000003036210 */ /* 0x000fe20000ffe4ff */
[----:B------:R-:W-:Y:S01]  /*83d0*/  FMUL.FTZ R16, R49, c[0x0][0x320] ;  /* 0x0000c80031107a20 */ /* 0x000fe20000410000 */
[----:B------:R-:W-:Y:S01]  /*83e0*/  @P6 IADD3 R6, P2, R2, R6, RZ ;  /* 0x0000000602066210 */ /* 0x000fe20007f5e0ff */
[----:B-1----:R-:W-:Y:S02]  /*83f0*/  FMUL.FTZ R28, R45, c[0x0][0x320] ;  /* 0x0000c8002d1c7a20 */ /* 0x002fe40000410000 */
[----:B------:R1:W-:Y:S01]  /*8400*/  @P6 LDGSTS.E.BYPASS.LTC128B.128 [R243+0x3900], [R2.64], !P4 ;  /* 0x0390000002f36fae */ /* 0x0003e2000e101d4e */
[----:B------:R-:W-:Y:S01]  /*8410*/  @P6 IADD3.X R7, R3, R0, RZ, P2, !PT ;  /* 0x0000000003076210 */ /* 0x000fe200017fe4ff */
[----:B------:R-:W-:Y:S02]  /*8420*/  FMUL.FTZ R20, R50, c[0x0][0x320] ;  /* 0x0000c80032147a20 */ /* 0x000fe40000410000 */
[----:B------:R1:W1:Y:S01]  /*8430*/  MUFU.TANH R212, R31 ;  /* 0x0000001f00d47308 */ /* 0x0002620000002400 */
[----:B------:R-:W-:Y:S02]  /*8440*/  FMUL.FTZ R19, R51, c[0x0][0x320] ;  /* 0x0000c80033137a20 */ /* 0x000fe40000410000 */
[----:B------:R-:W-:Y:S01]  /*8450*/  FMUL.FTZ R23, R23, c[0x0][0x320] ;  /* 0x0000c80017177a20 */ /* 0x000fe20000410000 */
[----:B------:R2:W-:Y:S01]  /*8460*/  @P6 LDGSTS.E.BYPASS.LTC128B.128 [R243+0x5100], [R2.64+0x80], !P3 ;  /* 0x0510008002f36fae */ /* 0x0005e2000d901d4e */
[----:B----4-:R-:W-:Y:S02]  /*8470*/  FMUL.FTZ R29, R44, c[0x0][0x320] ;  /* 0x0000c8002c1d7a20 */ /* 0x010fe40000410000 */
[----:B------:R-:W-:Y:S02]  /*8480*/  FMUL.FTZ R24, R24, c[0x0][0x320] ;  /* 0x0000c80018187a20 */ /* 0x000fe40000410000 */
[----:B------:R-:W-:Y:S01]  /*8490*/  FMUL.FTZ R25, R25, c[0x0][0x320] ;  /* 0x0000c80019197a20 */ /* 0x000fe20000410000 */
[----:B------:R4:W2:Y:S01]  /*84a0*/  MUFU.TANH R213, R15 ;  /* 0x0000000f00d57308 */ /* 0x0008a20000002400 */
[----:B------:R-:W-:Y:S01]  /*84b0*/  IMAD R0, R242, -0x30, RZ ;  /* 0xffffffd0f2007824 */ /* 0x000fe200078e02ff */
[----:B------:R3:W-:Y:S01]  /*84c0*/  @P6 LDGSTS.E.BYPASS.LTC128B.128 [R243+0x4100], [R6.64], !P4 ;  /* 0x0410000006f36fae */ /* 0x0007e2000e101d4e */
[----:B------:R-:W-:Y:S07]  /*84d0*/  FMUL.FTZ R30, R39, c[0x0][0x320] ;  /* 0x0000c800271e7a20 */ /* 0x000fee0000410000 */
[----:B------:R-:W2:Y:S01]  /*84e0*/  MUFU.TANH R12, R12 ;  /* 0x0000000c000c7308 */ /* 0x000ea20000002400 */
[----:B------:R3:W-:Y:S01]  /*84f0*/  @P6 LDGSTS.E.BYPASS.LTC128B.128 [R243+0x5900], [R6.64+0x80], !P3 ;  /* 0x0590008006f36fae */ /* 0x0007e2000d901d4e */
[----:B-1----:R-:W-:Y:S07]  /*8500*/  FMUL.FTZ R31, R38, c[0x0][0x320] ;  /* 0x0000c800261f7a20 */ /* 0x002fee0000410000 */
[----:B------:R-:W0:Y:S01]  /*8510*/  LDGDEPBAR ;  /* 0x00000000000079af */ /* 0x000e220000000000 */
[----:B------:R4:W1:Y:S10]  /*8520*/  MUFU.TANH R199, R18 ;  /* 0x0000001200c77308 */ /* 0x0008740000002400 */
[----:B------:R4:W1:Y:S10]  /*8530*/  MUFU.TANH R141, R23 ;  /* 0x00000017008d7308 */ /* 0x0008740000002400 */
[----:B------:R4:W1:Y:S10]  /*8540*/  MUFU.TANH R203, R24 ;  /* 0x0000001800cb7308 */ /* 0x0008740000002400 */
[----:B------:R4:W1:Y:S10]  /*8550*/  MUFU.TANH R200, R25 ;  /* 0x0000001900c87308 */ /* 0x0008740000002400 */
        /* <DEDUP_REMOVED lines=19> */
[----:B--2---:R-:W-:Y:S02]  /*8690*/  @P0 MOV R5, R10 ;  /* 0x0000000a00050202 */ /* 0x004fe40000000f00 */
[----:B------:R-:W-:Y:S02]  /*86a0*/  PLOP3.LUT P0, PT, PT, PT, UP2, 0x40, 0x0 ;  /* 0x000000000000781c */ /* 0x000fe40003f0e828 */
[----:B---3--:R-:W-:Y:S01]  /*86b0*/  IADD3 R7, -R36, 0x1, R0 ;  /* 0x0000000124077810 */ /* 0x008fe20007ffe100 */
[----:B------:R-:W2:Y:S03]  /*86c0*/  SHFL.IDX PT, R4, R5, RZ, 0x1c1f ;  /* 0x001c1fff05047589 */ /* 0x000ea600000e0000 */
[----:B------:R-:W-:Y:S01]  /*86d0*/  IADD3 R7, R7, c[0x0][0x1d0], RZ ;  /* 0x0000740007077a10 */ /* 0x000fe20007ffe0ff */
[----:B------:R-:W3:Y:S03]  /*86e0*/  MUFU.TANH R19, R19 ;  /* 0x0000001300137308 */ /* 0x000ee60000002400 */
[----:B------:R-:W-:Y:S04]  /*86f0*/  IADD3 R7, R7, -c[0x0][0x168], RZ ;  /* 0x80005a0007077a10 */ /* 0x000fe80007ffe0ff */
[C---:B------:R-:W-:Y:S02]  /*8700*/  IADD3 R6, R7.reuse, c[0x0][0x328], RZ ;  /* 0x0000ca0007067a10 */ /* 0x040fe40007ffe0ff */
[----:B------:R-:W-:Y:S02]  /*8710*/  IADD3 R7, R7, UR6, RZ ;  /* 0x0000000607077c10 */ /* 0x000fe4000fffe0ff */
[----:B--2---:R-:W-:Y:S02]  /*8720*/  IADD3 R3, R6, R4, RZ ;  /* 0x0000000406037210 */ /* 0x004fe40007ffe0ff */
[----:B------:R-:W-:Y:S01]  /*8730*/  IADD3 R2, R4, R7, RZ ;  /* 0x0000000704027210 */ /* 0x000fe20007ffe0ff */
[----:B------:R-:W-:-:S05]  /*8740*/  @P0 BRA `(.L_x_470) ;  /* 0x0000019000000947 */ /* 0x000fca0003800000 */
[----:B-1--4-:R-:W-:Y:S01]  /*8750*/  IADD3 R4, R4, c[0x0][0x1d0], RZ ;  /* 0x0000740004047a10 */ /* 0x012fe20007ffe0ff */
        /* <DEDUP_REMOVED lines=13> */
.L_x_472:
[----:B------:R-:W-:Y:S04]  /*8830*/  MOV R8, c[0x0][0x32c] ;  /* 0x0000cb0000087a02 */ /* 0x000fe80000000f00 */
[----:B------:R-:W-:Y:S11]  /*8840*/  ISETP.NE.AND P0, PT, R8, 0x1, PT ;  /* 0x000000010800780c */ /* 0x000ff60003f05270 */
[----:B------:R-:W-:Y:S02]  /*8850*/  @!UPT UIADD3 URZ, URZ, URZ, URZ ;  /* 0x0000003f3f3ff290 */ /* 0x000fe4000fffe03f */
[----:B------:R-:W-:Y:S05]  /*8860*/  @P0 IMAD.HI.U32 R8, R4, c[0x0][0x330], RZ ;  /* 0x0000cc0004080a27 */ /* 0x000fea00078e00ff */
[----:B------:R-:W-:Y:S02]  /*8870*/  @P0 SHF.R.U32.HI R4, RZ, c[0x0][0x334], R8 ;  /* 0x0000cd00ff040a19 */ /* 0x000fe40000011608 */
.L_x_473:
[----:B------:R-:W-:Y:S05]  /*8880*/  BSYNC B0 ;  /* 0x0000000000007941 */ /* 0x000fea0003800000 */
.L_x_471:
[----:B------:R-:W-:Y:S04]  /*8890*/  IMAD.IADD R8, R0, 0x1, -R36 ;  /* 0x0000000100087824 */ /* 0x000fe800078e0a24 */
[----:B------:R-:W-:Y:S05]  /*88a0*/  IMAD R4, R4, c[0x0][0x32c], R8 ;  /* 0x0000cb0004047a24 */ /* 0x000fea00078e0208 */
[----:B------:R-:W-:Y:S02]  /*88b0*/  IADD3 R8, R4, c[0x0][0x32c], RZ ;  /* 0x0000cb0004087a10 */ /* 0x000fe40007ffe0ff */
[----:B------:R-:W-:Y:S02]  /*88c0*/  IMNMX R2, R2, R4, !PT ;  /* 0x0000000402027217 */ /* 0x000fe40007800200 */
[----:B------:R-:W-:Y:S02]  /*88d0*/  IMNMX R3, R3, R8, PT ;  /* 0x0000000803037217 */ /* 0x000fe40003800200 */
.L_x_470:
[C---:B-1--4-:R-:W-:Y:S01]  /*88e0*/  ISETP.GE.AND P0, PT, R0.reuse, 0x1, PT ;  /* 0x000000010000780c */ /* 0x052fe20003f06270 */
[----:B------:R-:W1:Y:S01]  /*88f0*/  SHFL.IDX PT, R4, R5, 0x1, 0x1c1f ;  /* 0x003c1f0005047f89 */ /* 0x000e6200000e0000 */
[----:B------:R-:W-:Y:S02]  /*8900*/  ISETP.GE.AND P2, PT, R0, 0x9, PT ;  /* 0x000000090000780c */ /* 0x000fe40003f46270 */
[----:B------:R-:W-:Y:S02]  /*8910*/  P2R R15, PR, RZ, 0x1 ;  /* 0x00000001ff0f7803 */ /* 0x000fe40000000000 */
[----:B------:R-:W-:Y:S02]  /*8920*/  ISETP.GT.AND P0, PT, R2, RZ, !P0 ;  /* 0x000000ff0200720c */ /* 0x000fe40004704270 */
[----:B------:R-:W-:Y:S02]  /*8930*/  ISETP.GE.AND P1, PT, R0, 0x2, PT ;  /* 0x000000020000780c */ /* 0x000fe40003f26270 */
[----:B------:R-:W-:Y:S02]  /*8940*/  ISETP.LT.OR P0, PT, R3, 0x1, P0 ;  /* 0x000000010300780c */ /* 0x000fe40000701670 */
[----:B------:R-:W-:Y:S02]  /*8950*/  P2R R14, PR, RZ, 0x2 ;  /* 0x00000002ff0e7803 */ /* 0x000fe40000000000 */
[----:B------:R-:W-:Y:S02]  /*8960*/  FSEL R18, R201, -INF , !P0 ;  /* 0xff800000c9127808 */ /* 0x000fe40004000000 */
[C---:B------:R-:W-:Y:S02]  /*8970*/  ISETP.GT.AND P0, PT, R2.reuse, 0x8, !P2 ;  /* 0x000000080200780c */ /* 0x040fe40005704270 */
[----:B------:R-:W-:Y:S02]  /*8980*/  ISETP.GT.AND P1, PT, R2, 0x1, !P1 ;  /* 0x000000010200780c */ /* 0x000fe40004f24270 */
[----:B------:R-:W-:Y:S02]  /*8990*/  P2R R13, PR, RZ, 0x4 ;  /* 0x00000004ff0d7803 */ /* 0x000fe40000000000 */
[C---:B------:R-:W-:Y:S02]  /*89a0*/  ISETP.LT.OR P0, PT, R3.reuse, 0x9, P0 ;  /* 0x000000090300780c */ /* 0x040fe40000701670 */
[----:B------:R-:W-:Y:S02]  /*89b0*/  ISETP.GE.AND P2, PT, R0, 0xa, PT ;  /* 0x0000000a0000780c */ /* 0x000fe40003f46270 */
[C---:B------:R-:W-:Y:S02]  /*89c0*/  ISETP.LT.OR P1, PT, R3.reuse, 0x2, P1 ;  /* 0x000000020300780c */ /* 0x040fe40000f21670 */
[----:B------:R-:W-:Y:S02]  /*89d0*/  FSEL R25, R12, -INF , !P0 ;  /* 0xff8000000c197808 */ /* 0x000fe40004000000 */
[----:B------:R-:W-:Y:S02]  /*89e0*/  ISETP.GT.AND P0, PT, R2, 0x9, !P2 ;  /* 0x000000090200780c */ /* 0x000fe40005704270 */
[----:B------:R-:W-:Y:S02]  /*89f0*/  FSEL R23, R196, -INF , !P1 ;  /* 0xff800000c4177808 */ /* 0x000fe40004800000 */
[C---:B------:R-:W-:Y:S02]  /*8a00*/  ISETP.LT.OR P0, PT, R3.reuse, 0xa, P0 ;  /* 0x0000000a0300780c */ /* 0x040fe40000701670 */
[----:B------:R-:W-:Y:S02]  /*8a10*/  ISETP.GE.AND P1, PT, R0, 0x11, PT ;  /* 0x000000110000780c */ /* 0x000fe40003f26270 */
[----:B------:R-:W-:Y:S02]  /*8a20*/  FSEL R24, R136, -INF , !P0 ;  /* 0xff80000088187808 */ /* 0x000fe40004000000 */
[----:B------:R-:W-:Y:S02]  /*8a30*/  ISETP.GT.AND P0, PT, R2, 0x10, !P1 ;  /* 0x000000100200780c */ /* 0x000fe40004f04270 */
[----:B------:R-:W-:Y:S02]  /*8a40*/  P2R R11, PR, RZ, 0x2 ;  /* 0x00000002ff0b7803 */ /* 0x000fe40000000000 */
[----:B------:R-:W-:Y:S02]  /*8a50*/  ISETP.LT.OR P0, PT, R3, 0x11, P0 ;  /* 0x000000110300780c */ /* 0x000fe40000701670 */
        /* <DEDUP_REMOVED lines=14> */
[C---:B------:R-:W-:Y:S02]  /*8b40*/  ISETP.LT.OR P0, PT, R3.reuse, 0x1a, P0 ;  /* 0x0000001a0300780c */ /* 0x040fe40000701670 */
[----:B------:R-:W-:Y:S02]  /*8b50*/  ISETP.GE.AND P1, PT, R0, 0x21, PT ;  /* 0x000000210000780c */ /* 0x000fe40003f26270 */
[----:B------:R-:W-:Y:S02]  /*8b60*/  FSEL R204, R26, -INF , !P0 ;  /* 0xff8000001acc7808 */ /* 0x000fe40004000000 */
[----:B------:R-:W-:Y:S02]  /*8b70*/  ISETP.GT.AND P0, PT, R2, 0x20, !P1 ;  /* 0x000000200200780c */ /* 0x000fe40004f04270 */
[C---:B------:R-:W-:Y:S02]  /*8b80*/  ISETP.GE.AND P6, PT, R0.reuse, 0x22, PT ;  /* 0x000000220000780c */ /* 0x040fe40003fc6270 */
[C---:B------:R-:W-:Y:S02]  /*8b90*/  ISETP.LT.OR P0, PT, R3.reuse, 0x21, P0 ;  /* 0x000000210300780c */ /* 0x040fe40000701670 */
[----:B------:R-:W-:Y:S02]  /*8ba0*/  ISETP.GE.AND P5, PT, R0, 0x29, PT ;  /* 0x000000290000780c */ /* 0x000fe40003fa6270 */
[----:B------:R-:W-:Y:S02]  /*8bb0*/  FSEL R218, R22, -INF , !P0 ;  /* 0xff80000016da7808 */ /* 0x000fe40004000000 */
[C---:B------:R-:W-:Y:S02]  /*8bc0*/  ISETP.GT.AND P0, PT, R2.reuse, 0x21, !P6 ;  /* 0x000000210200780c */ /* 0x040fe40007704270 */
[----:B------:R-:W-:Y:S02]  /*8bd0*/  P2R R12, PR, RZ, 0x4 ;  /* 0x00000004ff0c7803 */ /* 0x000fe40000000000 */
[----:B------:R-:W-:Y:S04]  /*8be0*/  ISETP.LT.OR P0, PT, R3, 0x22, P0 ;  /* 0x000000220300780c */ /* 0x000fe80000701670 */
[----:B------:R-:W-:Y:S02]  /*8bf0*/  FSEL R222, R21, -INF , !P0 ;  /* 0xff80000015de7808 */ /* 0x000fe40004000000 */
[----:B------:R-:W-:Y:S04]  /*8c00*/  ISETP.GT.AND P0, PT, R2, 0x28, !P5 ;  /* 0x000000280200780c */ /* 0x000fe80006f04270 */
[----:B------:R-:W-:Y:S04]  /*8c10*/  ISETP.LT.OR P0, PT, R3, 0x29, P0 ;  /* 0x000000290300780c */ /* 0x000fe80000701670 */
[----:B------:R-:W-:Y:S02]  /*8c20*/  FSEL R247, R17, -INF , !P0 ;  /* 0xff80000011f77808 */ /* 0x000fe40004000000 */
[----:B------:R-:W-:Y:S04]  /*8c30*/  ISETP.GE.AND P0, PT, R0, 0x2a, PT ;  /* 0x0000002a0000780c */ /* 0x000fe80003f06270 */
[----:B------:R-:W-:Y:S01]  /*8c40*/  ISETP.GT.AND P2, PT, R2, 0x29, !P0 ;  /* 0x000000290200780c */ /* 0x000fe20004744270 */
[--C-:B-1----:R-:W-:Y:S03]  /*8c50*/  IMAD.IADD R2, R7, 0x1, R4.reuse ;  /* 0x0000000107027824 */ /* 0x102fe600078e0204 */
[----:B------:R-:W-:Y:S01]  /*8c60*/  ISETP.LT.OR P2, PT, R3, 0x2a, P2 ;  /* 0x0000002a0300780c */ /* 0x000fe20001741670 */
[----:B------:R-:W-:Y:S03]  /*8c70*/  IMAD.IADD R3, R6, 0x1, R4 ;  /* 0x0000000106037824 */ /* 0x000fe600078e0204 */
        /* <DEDUP_REMOVED lines=18> */
.L_x_476:
[----:B------:R-:W-:Y:S04]  /*8da0*/  MOV R16, c[0x0][0x32c] ;  /* 0x0000cb0000107a02 */ /* 0x000fe80000000f00 */
[----:B------:R-:W-:Y:S11]  /*8db0*/  ISETP.NE.AND P2, PT, R16, 0x1, PT ;  /* 0x000000011000780c */ /* 0x000ff60003f45270 */
[----:B------:R-:W-:Y:S02]  /*8dc0*/  @!UPT UIADD3 URZ, URZ, URZ, URZ ;  /* 0x0000003f3f3ff290 */ /* 0x000fe4000fffe03f */
[----:B------:R-:W-:Y:S05]  /*8dd0*/  @P2 IMAD.HI.U32 R16, R4, c[0x0][0x330], RZ ;  /* 0x0000cc0004102a27 */ /* 0x000fea00078e00ff */
[----:B------:R-:W-:Y:S02]  /*8de0*/  @P2 SHF.R.U32.HI R4, RZ, c[0x0][0x334], R16 ;  /* 0x0000cd00ff042a19 */ /* 0x000fe40000011610 */
.L_x_477:
[----:B------:R-:W-:Y:S05]  /*8df0*/  BSYNC B0 ;  /* 0x0000000000007941 */ /* 0x000fea0003800000 */
.L_x_475:
[----:B------:R-:W-:Y:S04]  /*8e00*/  IMAD.IADD R16, R0, 0x1, -R36 ;  /* 0x0000000100107824 */ /* 0x000fe800078e0a24 */
[----:B------:R-:W-:Y:S05]  /*8e10*/  IMAD R4, R4, c[0x0][0x32c], R16 ;  /* 0x0000cb0004047a24 */ /* 0x000fea00078e0210 */
[----:B------:R-:W-:Y:S02]  /*8e20*/  IADD3 R16, R4, c[0x0][0x32c], RZ ;  /* 0x0000cb0004107a10 */ /* 0x000fe40007ffe0ff */
[----:B------:R-:W-:Y:S02]  /*8e30*/  IMNMX R2, R2, R4, !PT ;  /* 0x0000000402027217 */ /* 0x000fe40007800200 */
[----:B------:R-:W-:Y:S02]  /*8e40*/  IMNMX R3, R3, R16, PT ;  /* 0x0000001003037217 */ /* 0x000fe40003800200 */
.L_x_474:
[----:B------:R-:W-:Y:S01]  /*8e50*/  ISETP.NE.AND P2, PT, R14, RZ, PT ;  /* 0x000000ff0e00720c */ /* 0x000fe20003f45270 */
[----:B------:R-:W1:Y:S03]  /*8e60*/  SHFL.IDX PT, R4, R5, 0x2, 0x1c1f ;  /* 0x005c1f0005047f89 */ /* 0x000e6600000e0000 */
[----:B------:R-:W-:Y:S04]  /*8e70*/  ISETP.GT.AND P2, PT, R2, 0x1, !P2 ;  /* 0x000000010200780c */ /* 0x000fe80005744270 */
[----:B------:R-:W-:Y:S04]  /*8e80*/  ISETP.LT.OR P2, PT, R3, 0x2, P2 ;  /* 0x000000020300780c */ /* 0x000fe80001741670 */
[----:B------:R-:W-:Y:S02]  /*8e90*/  FSEL R21, R202, -INF , !P2 ;  /* 0xff800000ca157808 */ /* 0x000fe40005000000 */
[----:B------:R-:W-:Y:S04]  /*8ea0*/  ISETP.NE.AND P2, PT, R13, RZ, PT ;  /* 0x000000ff0d00720c */ /* 0x000fe80003f45270 */
[----:B------:R-:W-:Y:S04]  /*8eb0*/  ISETP.GT.AND P2, PT, R2, 0x8, !P2 ;  /* 0x000000080200780c */ /* 0x000fe80005744270 */
[----:B------:R-:W-:Y:S04]  /*8ec0*/  ISETP.LT.OR P2, PT, R3, 0x9, P2 ;  /* 0x000000090300780c */ /* 0x000fe80001741670 */
[----:B------:R-:W-:Y:S02]  /*8ed0*/  FSEL R22, R199, -INF , !P2 ;  /* 0xff800000c7167808 */ /* 0x000fe40005000000 */
[----:B------:R-:W-:Y:S04]  /*8ee0*/  ISETP.NE.AND P2, PT, R12, RZ, PT ;  /* 0x000000ff0c00720c */ /* 0x000fe80003f45270 */
[C---:B------:R-:W-:Y:S04]  /*8ef0*/  ISETP.GT.AND P2, PT, R2.reuse, 0x9, !P2 ;  /* 0x000000090200780c */ /* 0x040fe80005744270 */
[----:B------:R-:W-:Y:S04]  /*8f00*/  ISETP.LT.OR P2, PT, R3, 0xa, P2 ;  /* 0x0000000a0300780c */ /* 0x000fe80001741670 */
[----:B------:R-:W-:Y:S02]  /*8f10*/  FSEL R27, R197, -INF , !P2 ;  /* 0xff800000c51b7808 */ /* 0x000fe40005000000 */
[----:B------:R-:W-:Y:S04]  /*8f20*/  ISETP.NE.AND P2, PT, R11, RZ, PT ;  /* 0x000000ff0b00720c */ /* 0x000fe80003f45270 */
[----:B------:R-:W-:Y:S04]  /*8f30*/  ISETP.GT.AND P2, PT, R2, 0x10, !P2 ;  /* 0x000000100200780c */ /* 0x000fe80005744270 */
[C---:B------:R-:W-:Y:S04]  /*8f40*/  ISETP.LT.OR P2, PT, R3.reuse, 0x11, P2 ;  /* 0x000000110300780c */ /* 0x040fe80001741670 */
        /* <DEDUP_REMOVED lines=13> */
[C---:B------:R-:W-:Y:S04]  /*9020*/  ISETP.GT.AND P2, PT, R2.reuse, 0x20, !P1 ;  /* 0x000000200200780c */ /* 0x040fe80004f44270 */
[----:B------:R-:W-:Y:S04]  /*9030*/  ISETP.LT.OR P2, PT, R3, 0x21, P2 ;  /* 0x000000210300780c */ /* 0x000fe80001741670 */
[----:B------:R-:W-:Y:S02]  /*9040*/  FSEL R216, R31, -INF , !P2 ;  /* 0xff8000001fd87808 */ /* 0x000fe40005000000 */
[----:B------:R-:W-:Y:S04]  /*9050*/  ISETP.GT.AND P2, PT, R2, 0x21, !P6 ;  /* 0x000000210200780c */ /* 0x000fe80007744270 */
[C---:B------:R-:W-:Y:S04]  /*9060*/  ISETP.LT.OR P2, PT, R3.reuse, 0x22, P2 ;  /* 0x000000220300780c */ /* 0x040fe80001741670 */
[----:B------:R-:W-:Y:S02]  /*9070*/  FSEL R217, R30, -INF , !P2 ;  /* 0xff8000001ed97808 */ /* 0x000fe40005000000 */
[----:B------:R-:W-:Y:S04]  /*9080*/  ISETP.GT.AND P2, PT, R2, 0x28, !P5 ;  /* 0x000000280200780c */ /* 0x000fe80006f44270 */
[----:B------:R-:W-:Y:S04]  /*9090*/  ISETP.LT.OR P2, PT, R3, 0x29, P2 ;  /* 0x000000290300780c */ /* 0x000fe80001741670 */
[----:B------:R-:W-:Y:S02]  /*90a0*/  FSEL R244, R20, -INF , !P2 ;  /* 0xff80000014f47808 */ /* 0x000fe40005000000 */
[----:B------:R-:W-:Y:S04]  /*90b0*/  ISETP.NE.AND P2, PT, R15, RZ, PT ;  /* 0x000000ff0f00720c */ /* 0x000fe80003f45270 */
[----:B------:R-:W-:Y:S04]  /*90c0*/  ISETP.GT.AND P2, PT, R2, RZ, !P2 ;  /* 0x000000ff0200720c */ /* 0x000fe80005744270 */
[----:B------:R-:W-:Y:S04]  /*90d0*/  ISETP.LT.OR P2, PT, R3, 0x1, P2 ;  /* 0x000000010300780c */ /* 0x000fe80001741670 */
[----:B------:R-:W-:Y:S02]  /*90e0*/  FSEL R17, R210, -INF , !P2 ;  /* 0xff800000d2117808 */ /* 0x000fe40005000000 */
[----:B------:R-:W-:Y:S01]  /*90f0*/  ISETP.GT.AND P2, PT, R2, 0x29, !P0 ;  /* 0x000000290200780c */ /* 0x000fe20004744270 */
[--C-:B-1----:R-:W-:Y:S03]  /*9100*/  IMAD.IADD R2, R7, 0x1, R4.reuse ;  /* 0x0000000107027824 */ /* 0x102fe600078e0204 */
[----:B------:R-:W-:Y:S01]  /*9110*/  ISETP.LT.OR P2, PT, R3, 0x2a, P2 ;  /* 0x0000002a0300780c */ /* 0x000fe20001741670 */
[----:B------:R-:W-:Y:S03]  /*9120*/  IMAD.IADD R3, R6, 0x1, R4 ;  /* 0x0000000106037824 */ /* 0x000fe600078e0204 */
[----:B---3--:R-:W-:Y:S02]  /*9130*/  FSEL R246, R19, -INF , !P2 ;  /* 0xff80000013f67808 */ /* 0x008fe40005000000 */
        /* <DEDUP_REMOVED lines=17> */
.L_x_480:
[----:B------:R-:W-:Y:S04]  /*9250*/  MOV R16, c[0x0][0x32c] ;  /* 0x0000cb0000107a02 */ /* 0x000fe80000000f00 */
[----:B------:R-:W-:Y:S11]  /*9260*/  ISETP.NE.AND P2, PT, R16, 0x1, PT ;  /* 0x000000011000780c */ /* 0x000ff60003f45270 */
[----:B------:R-:W-:Y:S02]  /*9270*/  @!UPT UIADD3 URZ, URZ, URZ, URZ ;  /* 0x0000003f3f3ff290 */ /* 0x000fe4000fffe03f */
[----:B------:R-:W-:Y:S05]  /*9280*/  @P2 IMAD.HI.U32 R16, R4, c[0x0][0x330], RZ ;  /* 0x0000cc0004102a27 */ /* 0x000fea00078e00ff */
[----:B------:R-:W-:Y:S02]  /*9290*/  @P2 SHF.R.U32.HI R4, RZ, c[0x0][0x334], R16 ;  /* 0x0000cd00ff042a19 */ /* 0x000fe40000011610 */
.L_x_481:
[----:B------:R-:W-:Y:S05]  /*92a0*/  BSYNC B0 ;  /* 0x0000000000007941 */ /* 0x000fea0003800000 */
.L_x_479:
[----:B------:R-:W-:Y:S04]  /*92b0*/  IMAD.IADD R16, R0, 0x1, -R36 ;  /* 0x0000000100107824 */ /* 0x000fe800078e0a24 */
[----:B------:R-:W-:Y:S05]  /*92c0*/  IMAD R4, R4, c[0x0][0x32c], R16 ;  /* 0x0000cb0004047a24 */ /* 0x000fea00078e0210 */
[----:B------:R-:W-:Y:S02]  /*92d0*/  IADD3 R16, R4, c[0x0][0x32c], RZ ;  /* 0x0000cb0004107a10 */ /* 0x000fe40007ffe0ff */
[----:B------:R-:W-:Y:S02]  /*92e0*/  IMNMX R2, R2, R4, !PT ;  /* 0x0000000402027217 */ /* 0x000fe40007800200 */
[----:B------:R-:W-:Y:S02]  /*92f0*/  IMNMX R3, R3, R16, PT ;  /* 0x0000001003037217 */ /* 0x000fe40003800200 */
.L_x_478:
[----:B------:R-:W-:Y:S01]  /*9300*/  ISETP.NE.AND P2, PT, R14, RZ, PT ;  /* 0x000000ff0e00720c */ /* 0x000fe20003f45270 */
[----:B------:R-:W1:Y:S03]  /*9310*/  SHFL.IDX PT, R4, R5, 0x3, 0x1c1f ;  /* 0x007c1f0005047f89 */ /* 0x000e6600000e0000 */
[C---:B------:R-:W-:Y:S04]  /*9320*/  ISETP.GT.AND P2, PT, R2.reuse, 0x1, !P2 ;  /* 0x000000010200780c */ /* 0x040fe80005744270 */
[----:B------:R-:W-:Y:S04]  /*9330*/  ISETP.LT.OR P2, PT, R3, 0x2, P2 ;  /* 0x000000020300780c */ /* 0x000fe80001741670 */
[----:B------:R-:W-:Y:S02]  /*9340*/  FSEL R20, R211, -INF , !P2 ;  /* 0xff800000d3147808 */ /* 0x000fe40005000000 */
[----:B------:R-:W-:Y:S04]  /*9350*/  ISETP.NE.AND P2, PT, R13, RZ, PT ;  /* 0x000000ff0d00720c */ /* 0x000fe80003f45270 */
        /* <DEDUP_REMOVED lines=29> */
[C---:B------:R-:W-:Y:S04]  /*9530*/  ISETP.GT.AND P2, PT, R2.reuse, 0x28, !P5 ;  /* 0x000000280200780c */ /* 0x040fe80006f44270 */
[----:B------:R-:W-:Y:S04]  /*9540*/  ISETP.LT.OR P2, PT, R3, 0x29, P2 ;  /* 0x000000290300780c */ /* 0x000fe80001741670 */
[----:B------:R-:W-:Y:S02]  /*9550*/  FSEL R245, R29, -INF , !P2 ;  /* 0xff8000001df57808 */ /* 0x000fe40005000000 */
[----:B------:R-:W-:Y:S04]  /*9560*/  ISETP.NE.AND P2, PT, R15, RZ, PT ;  /* 0x000000ff0f00720c */ /* 0x000fe80003f45270 */
[C---:B------:R-:W-:Y:S04]  /*9570*/  ISETP.GT.AND P2, PT, R2.reuse, RZ, !P2 ;  /* 0x000000ff0200720c */ /* 0x040fe80005744270 */
[----:B------:R-:W-:Y:S04]  /*9580*/  ISETP.LT.OR P2, PT, R3, 0x1, P2 ;  /* 0x000000010300780c */ /* 0x000fe80001741670 */
[----:B------:R-:W-:Y:S02]  /*9590*/  FSEL R16, R215, -INF , !P2 ;  /* 0xff800000d7107808 */ /* 0x000fe40005000000 */
        /* <DEDUP_REMOVED lines=22> */
.L_x_484:
[----:B------:R-:W-:Y:S04]  /*9700*/  MOV R5, c[0x0][0x32c] ;  /* 0x0000cb0000057a02 */ /* 0x000fe80000000f00 */
[----:B------:R-:W-:Y:S11]  /*9710*/  ISETP.NE.AND P2, PT, R5, 0x1, PT ;  /* 0x000000010500780c */ /* 0x000ff60003f45270 */
[----:B------:R-:W-:Y:S02]  /*9720*/  @!UPT UIADD3 URZ, URZ, URZ, URZ ;  /* 0x0000003f3f3ff290 */ /* 0x000fe4000fffe03f */
[----:B------:R-:W-:Y:S05]  /*9730*/  @P2 IMAD.HI.U32 R5, R4, c[0x0][0x330], RZ ;  /* 0x0000cc0004052a27 */ /* 0x000fea00078e00ff */
[----:B------:R-:W-:Y:S02]  /*9740*/  @P2 SHF.R.U32.HI R4, RZ, c[0x0][0x334], R5 ;  /* 0x0000cd00ff042a19 */ /* 0x000fe40000011605 */
.L_x_485:
[----:B------:R-:W-:Y:S05]  /*9750*/  BSYNC B0 ;  /* 0x0000000000007941 */ /* 0x000fea0003800000 */
.L_x_483:
[----:B------:R-:W-:Y:S04]  /*9760*/  IMAD.IADD R0, R0, 0x1, -R36 ;  /* 0x0000000100007824 */ /* 0x000fe800078e0a24 */
[----:B------:R-:W-:Y:S05]  /*9770*/  IMAD R4, R4, c[0x0][0x32c], R0 ;  /* 0x0000cb0004047a24 */ /* 0x000fea00078e0200 */
[----:B------:R-:W-:Y:S02]  /*9780*/  IADD3 R0, R4, c[0x0][0x32c], RZ ;  /* 0x0000cb0004007a10 */ /* 0x000fe40007ffe0ff */
[----:B------:R-:W-:Y:S02]  /*9790*/  IMNMX R2, R2, R4, !PT ;  /* 0x0000000402027217 */ /* 0x000fe40007800200 */
[----:B------:R-:W-:Y:S02]  /*97a0*/  IMNMX R3, R3, R0, PT ;  /* 0x0000000003037217 */ /* 0x000fe40003800200 */
.L_x_482:
[----:B------:R-:W-:Y:S02]  /*97b0*/  FMNMX.FTZ R137, R18, R132, !PT ;  /* 0x0000008412897209 */ /* 0x000fe40007810000 */
[----:B------:R-:W-:Y:S02]  /*97c0*/  ISETP.NE.AND P2, PT, R15, RZ, PT ;  /* 0x000000ff0f00720c */ /* 0x000fe40003f45270 */
[----:B------:R-:W-:Y:S02]  /*97d0*/  FMNMX.FTZ R137, R23, R137, !PT ;  /* 0x0000008917897209 */ /* 0x000fe40007810000 */
[----:B------:R-:W-:Y:S02]  /*97e0*/  ISETP.GT.AND P2, PT, R2, RZ, !P2 ;  /* 0x000000ff0200720c */ /* 0x000fe40005744270 */
[----:B------:R-:W-:Y:S02]  /*97f0*/  FMNMX.FTZ R137, R25, R137, !PT ;  /* 0x0000008919897209 */ /* 0x000fe40007810000 */
[----:B------:R-:W-:Y:S02]  /*9800*/  ISETP.LT.OR P2, PT, R3, 0x1, P2 ;  /* 0x000000010300780c */ /* 0x000fe40001741670 */
[----:B------:R-:W-:Y:S02]  /*9810*/  FMNMX.FTZ R137, R24, R137, !PT ;  /* 0x0000008918897209 */ /* 0x000fe40007810000 */
[----:B------:R-:W-:Y:S02]  /*9820*/  FMNMX.FTZ R0, R17, R134, !PT ;  /* 0x0000008611007209 */ /* 0x000fe40007810000 */
[----:B------:R-:W-:Y:S02]  /*9830*/  FMNMX.FTZ R137, R196, R137, !PT ;  /* 0x00000089c4897209 */ /* 0x000fe40007810000 */
[----:B------:R-:W-:Y:S02]  /*9840*/  FSEL R5, R221, -INF , !P2 ;  /* 0xff800000dd057808 */ /* 0x000fe40005000000 */
[----:B------:R-:W-:Y:S02]  /*9850*/  FMNMX.FTZ R137, R198, R137, !PT ;  /* 0x00000089c6897209 */ /* 0x000fe40007810000 */
[----:B------:R-:W-:Y:S02]  /*9860*/  ISETP.NE.AND P2, PT, R14, RZ, PT ;  /* 0x000000ff0e00720c */ /* 0x000fe40003f45270 */
[----:B------:R-:W-:Y:S02]  /*9870*/  FMNMX.FTZ R137, R201, R137, !PT ;  /* 0x00000089c9897209 */ /* 0x000fe40007810000 */
[----:B------:R-:W-:Y:S02]  /*9880*/  FMNMX.FTZ R0, R21, R0, !PT ;  /* 0x0000000015007209 */ /* 0x000fe40007810000 */
[----:B------:R-:W-:Y:S02]  /*9890*/  FMNMX.FTZ R137, R204, R137, !PT ;  /* 0x00000089cc897209 */ /* 0x000fe40007810000 */
[----:B------:R-:W-:Y:S02]  /*98a0*/  ISETP.GT.AND P2, PT, R2, 0x1, !P2 ;  /* 0x000000010200780c */ /* 0x000fe40005744270 */
[----:B------:R-:W-:Y:S02]  /*98b0*/  FMNMX.FTZ R137, R218, R137, !PT ;  /* 0x00000089da897209 */ /* 0x000fe40007810000 */
[----:B------:R-:W-:Y:S02]  /*98c0*/  FMNMX.FTZ R0, R22, R0, !PT ;  /* 0x0000000016007209 */ /* 0x000fe40007810000 */
[----:B------:R-:W-:Y:S02]  /*98d0*/  FMNMX.FTZ R137, R222, R137, !PT ;  /* 0x00000089de897209 */ /* 0x000fe40007810000 */
[----:B------:R-:W-:Y:S02]  /*98e0*/  ISETP.LT.OR P2, PT, R3, 0x2, P2 ;  /* 0x000000020300780c */ /* 0x000fe40001741670 */
[----:B------:R-:W-:Y:S02]  /*98f0*/  FMNMX.FTZ R0, R27, R0, !PT ;  /* 0x000000001b007209 */ /* 0x000fe40007810000 */
[----:B------:R-:W-:Y:S02]  /*9900*/  FSEL R7, R220, -INF , !P2 ;  /* 0xff800000dc077808 */ /* 0x000fe40005000000 */
[----:B------:R-:W-:Y:S02]  /*9910*/  ISETP.NE.AND P2, PT, R13, RZ, PT ;  /* 0x000000ff0d00720c */ /* 0x000fe40003f45270 */
[----:B------:R-:W-:Y:S02]  /*9920*/  FMNMX.FTZ R137, R247, R137, !PT ;  /* 0x00000089f7897209 */ /* 0x000fe40007810000 */
[----:B------:R-:W-:Y:S02]  /*9930*/  FMNMX.FTZ R0, R197, R0, !PT ;  /* 0x00000000c5007209 */ /* 0x000fe40007810000 */
[----:B------:R-:W-:Y:S02]  /*9940*/  ISETP.GT.AND P2, PT, R2, 0x8, !P2 ;  /* 0x000000080200780c */ /* 0x000fe40005744270 */
[----:B------:R-:W-:Y:S02]  /*9950*/  FMNMX.FTZ R137, R248, R137, !PT ;  /* 0x00000089f8897209 */ /* 0x000fe40007810000 */
[----:B------:R-:W-:Y:S02]  /*9960*/  FMNMX.FTZ R0, R199, R0, !PT ;  /* 0x00000000c7007209 */ /* 0x000fe40007810000 */
[----:B------:R-:W-:Y:S01]  /*9970*/  ISETP.LT.OR P2, PT, R3, 0x9, P2 ;  /* 0x000000090300780c */ /* 0x000fe20001741670 */
[----:B------:R-:W1:Y:S01]  /*9980*/  SHFL.BFLY PT, R6, R137, 0x2, 0x1f ;  /* 0x0c401f0089067f89 */ /* 0x000e6200000e0000 */
[----:B------:R-:W-:Y:S02]  /*9990*/  FMNMX.FTZ R0, R202, R0, !PT ;  /* 0x00000000ca007209 */ /* 0x000fe40007810000 */
[----:B------:R-:W-:Y:S02]  /*99a0*/  FSEL R13, R214, -INF , !P2 ;  /* 0xff800000d60d7808 */ /* 0x000fe40005000000 */
[----:B------:R-:W-:Y:S02]  /*99b0*/  ISETP.NE.AND P2, PT, R12, RZ, PT ;  /* 0x000000ff0c00720c */ /* 0x000fe40003f45270 */
[----:B------:R-:W-:Y:S02]  /*99c0*/  FMNMX.FTZ R0, R205, R0, !PT ;  /* 0x00000000cd007209 */ /* 0x000fe40007810000 */
[----:B------:R-:W-:Y:S02]  /*99d0*/  ISETP.GT.AND P2, PT, R2, 0x9, !P2 ;  /* 0x000000090200780c */ /* 0x000fe40005744270 */
[----:B------:R-:W-:Y:S02]  /*99e0*/  FMNMX.FTZ R0, R216, R0, !PT ;  /* 0x00000000d8007209 */ /* 0x000fe40007810000 */
[----:B------:R-:W-:Y:S02]  /*99f0*/  ISETP.LT.OR P2, PT, R3, 0xa, P2 ;  /* 0x0000000a0300780c */ /* 0x000fe40001741670 */
[----:B------:R-:W-:Y:S02]  /*9a00*/  FMNMX.FTZ R0, R217, R0, !PT ;  /* 0x00000000d9007209 */ /* 0x000fe40007810000 */
[----:B------:R-:W-:Y:S02]  /*9a10*/  FSEL R12, R213, -INF , !P2 ;  /* 0xff800000d50c7808 */ /* 0x000fe40005000000 */
[----:B------:R-:W-:Y:S02]  /*9a20*/  ISETP.NE.AND P2, PT, R11, RZ, PT ;  /* 0x000000ff0b00720c */ /* 0x000fe40003f45270 */
[----:B------:R-:W-:Y:S02]  /*9a30*/  FMNMX.FTZ R0, R244, R0, !PT ;  /* 0x00000000f4007209 */ /* 0x000fe40007810000 */
[----:B------:R-:W-:Y:S02]  /*9a40*/  ISETP.GT.AND P2, PT, R2, 0x10, !P2 ;  /* 0x000000100200780c */ /* 0x000fe40005744270 */
[----:B------:R-:W-:Y:S02]  /*9a50*/  FMNMX.FTZ R0, R246, R0, !PT ;  /* 0x00000000f6007209 */ /* 0x000fe40007810000 */
[----:B------:R-:W-:Y:S02]  /*9a60*/  ISETP.LT.OR P2, PT, R3, 0x11, P2 ;  /* 0x000000110300780c */ /* 0x000fe40001741670 */
[----:B-1----:R-:W-:Y:S02]  /*9a70*/  FMNMX.FTZ R137, R137, R6, !PT ;  /* 0x0000000689897209 */ /* 0x002fe40007810000 */
[----:B------:R-:W1:Y:S01]  /*9a80*/  SHFL.BFLY PT, R6, R0, 0x2, 0x1f ;  /* 0x0c401f0000067f89 */ /* 0x000e6200000e0000 */
        /* <DEDUP_REMOVED lines=14> */
[----:B------:R-:W-:Y:S02]  /*9b70*/  FMNMX.FTZ R4, R200, R4, !PT ;  /* 0x00000004c8047209 */ /* 0x000fe40007810000 */
[----:B------:R-:W-:Y:S01]  /*9b80*/  FSEL R211, R143, -INF , !P2 ;  /* 0xff8000008fd37808 */ /* 0x000fe20005000000 */
[----:B------:R-:W1:Y:S01]  /*9b90*/  SHFL.BFLY PT, R136, R0, 0x1, 0x1f ;  /* 0x0c201f0000887f89 */ /* 0x000e6200000e0000 */
[----:B------:R-:W-:Y:S02]  /*9ba0*/  ISETP.NE.AND P2, PT, R8, RZ, PT ;  /* 0x000000ff0800720c */ /* 0x000fe40003f45270 */
[----:B------:R-:W-:Y:S02]  /*9bb0*/  FMNMX.FTZ R4, R209, R4, !PT ;  /* 0x00000004d1047209 */ /* 0x000fe40007810000 */
[----:B------:R-:W-:Y:S02]  /*9bc0*/  FMNMX.FTZ R6, R5, R139, !PT ;  /* 0x0000008b05067209 */ /* 0x000fe40007810000 */
[----:B------:R-:W-:Y:S01]  /*9bd0*/  FMNMX.FTZ R4, R210, R4, !PT ;  /* 0x00000004d2047209 */ /* 0x000fe20007810000 */
[----:B------:R-:W2:Y:S01]  /*9be0*/  SHFL.BFLY PT, R8, R137, 0x1, 0x1f ;  /* 0x0c201f0089087f89 */ /* 0x000ea200000e0000 */
[----:B------:R-:W-:Y:S02]  /*9bf0*/  FMNMX.FTZ R6, R7, R6, !PT ;  /* 0x0000000607067209 */ /* 0x000fe40007810000 */
[----:B------:R-:W-:Y:S02]  /*9c00*/  FMNMX.FTZ R4, R219, R4, !PT ;  /* 0x00000004db047209 */ /* 0x000fe40007810000 */
[----:B------:R-:W-:Y:S02]  /*9c10*/  FMNMX.FTZ R6, R13, R6, !PT ;  /* 0x000000060d067209 */ /* 0x000fe40007810000 */
[----:B------:R-:W-:Y:S02]  /*9c20*/  FMNMX.FTZ R4, R223, R4, !PT ;  /* 0x00000004df047209 */ /* 0x000fe40007810000 */
[----:B------:R-:W-:Y:S02]  /*9c30*/  ISETP.GT.AND P2, PT, R2, 0x19, !P2 ;  /* 0x000000190200780c */ /* 0x000fe40005744270 */
[----:B------:R-:W-:Y:S02]  /*9c40*/  FMNMX.FTZ R4, R245, R4, !PT ;  /* 0x00000004f5047209 */ /* 0x000fe40007810000 */
[----:B------:R-:W-:Y:S02]  /*9c50*/  ISETP.LT.OR P2, PT, R3, 0x1a, P2 ;  /* 0x0000001a0300780c */ /* 0x000fe40001741670 */
[----:B------:R-:W-:Y:S02]  /*9c60*/  FMNMX.FTZ R4, R215, R4, !PT ;  /* 0x00000004d7047209 */ /* 0x000fe40007810000 */
[----:B-1----:R-:W-:Y:S02]  /*9c70*/  FMNMX.FTZ R136, R0, R136, !PT ;  /* 0x0000008800887209 */ /* 0x002fe40007810000 */
[----:B------:R-:W-:Y:S02]  /*9c80*/  FMNMX.FTZ R0, R12, R6, !PT ;  /* 0x000000060c007209 */ /* 0x000fe40007810000 */
[----:B------:R-:W-:Y:S01]  /*9c90*/  ISETP.GT.AND P1, PT, R2, 0x20, !P1 ;  /* 0x000000200200780c */ /* 0x000fe20004f24270 */
[----:B------:R-:W-:Y:S01]  /*9ca0*/  FMUL.FTZ R142, R136, c[0x0][0x2d0] ;  /* 0x0000b400888e7a20 */ /* 0x000fe20000410000 */
[----:B------:R-:W-:Y:S02]  /*9cb0*/  FMNMX.FTZ R0, R207, R0, !PT ;  /* 0x00000000cf007209 */ /* 0x000fe40007810000 */
[----:B--2---:R-:W-:Y:S02]  /*9cc0*/  FMNMX.FTZ R137, R137, R8, !PT ;  /* 0x0000000889897209 */ /* 0x004fe40007810000 */
[----:B------:R-:W1:Y:S01]  /*9cd0*/  SHFL.BFLY PT, R8, R4, 0x2, 0x1f ;  /* 0x0c401f0004087f89 */ /* 0x000e6200000e0000 */
[----:B------:R-:W-:Y:S02]  /*9ce0*/  FMNMX.FTZ R0, R208, R0, !PT ;  /* 0x00000000d0007209 */ /* 0x000fe40007810000 */
[----:B------:R-:W-:Y:S01]  /*9cf0*/  FSEL R206, R212, -INF , !P2 ;  /* 0xff800000d4ce7808 */ /* 0x000fe20005000000 */
[----:B------:R-:W-:Y:S01]  /*9d00*/  FMUL.FTZ R141, R137, c[0x0][0x2d0] ;  /* 0x0000b400898d7a20 */ /* 0x000fe20000410000 */
[----:B------:R-:W-:Y:S02]  /*9d10*/  ISETP.GT.AND P6, PT, R2, 0x21, !P6 ;  /* 0x000000210200780c */ /* 0x000fe400077c4270 */
[----:B------:R-:W-:Y:S02]  /*9d20*/  FMNMX.FTZ R0, R211, R0, !PT ;  /* 0x00000000d3007209 */ /* 0x000fe40007810000 */
[C---:B------:R-:W-:Y:S02]  /*9d30*/  ISETP.LT.OR P1, PT, R3.reuse, 0x21, P1 ;  /* 0x000000210300780c */ /* 0x040fe40000f21670 */
[----:B------:R-:W-:Y:S02]  /*9d40*/  ISETP.LT.OR P6, PT, R3, 0x22, P6 ;  /* 0x000000220300780c */ /* 0x000fe400037c1670 */
[----:B------:R-:W-:Y:S02]  /*9d50*/  FSEL R214, R42, -INF , !P1 ;  /* 0xff8000002ad67808 */ /* 0x000fe40004800000 */
[----:B------:R-:W-:Y:S02]  /*9d60*/  FMNMX.FTZ R0, R206, R0, !PT ;  /* 0x00000000ce007209 */ /* 0x000fe40007810000 */
[----:B------:R-:W-:Y:S02]  /*9d70*/  ISETP.GT.AND P5, PT, R2, 0x28, !P5 ;  /* 0x000000280200780c */ /* 0x000fe40006fa4270 */
[----:B------:R-:W-:Y:S02]  /*9d80*/  FSEL R212, R43, -INF , !P6 ;  /* 0xff8000002bd47808 */ /* 0x000fe40007000000 */
[----:B------:R-:W-:Y:S02]  /*9d90*/  FMNMX.FTZ R0, R214, R0, !PT ;  /* 0x00000000d6007209 */ /* 0x000fe40007810000 */
[C---:B------:R-:W-:Y:S02]  /*9da0*/  ISETP.LT.OR P5, PT, R3.reuse, 0x29, P5 ;  /* 0x000000290300780c */ /* 0x040fe40002fa1670 */
[----:B------:R-:W-:Y:S02]  /*9db0*/  ISETP.GT.AND P0, PT, R2, 0x29, !P0 ;  /* 0x000000290200780c */ /* 0x000fe40004704270 */
[----:B------:R-:W-:Y:S02]  /*9dc0*/  FMNMX.FTZ R0, R212, R0, !PT ;  /* 0x00000000d4007209 */ /* 0x000fe40007810000 */
[----:B-1----:R-:W-:Y:S02]  /*9dd0*/  FMNMX.FTZ R4, R4, R8, !PT ;  /* 0x0000000804047209 */ /* 0x002fe40007810000 */
[----:B------:R-:W-:Y:S02]  /*9de0*/  FSETP.NEU.FTZ.AND P1, PT, R136, -INF , PT ;  /* 0xff8000008800780b */ /* 0x000fe40003f3d000 */
[----:B------:R-:W-:Y:S01]  /*9df0*/  FSEL R213, R46, -INF , !P5 ;  /* 0xff8000002ed57808 */ /* 0x000fe20006800000 */
[----:B------:R-:W1:Y:S01]  /*9e00*/  SHFL.BFLY PT, R135, R4, 0x1, 0x1f ;  /* 0x0c201f0004877f89 */ /* 0x000e6200000e0000 */
[----:B------:R-:W-:Y:S02]  /*9e10*/  ISETP.LT.OR P0, PT, R3, 0x2a, P0 ;  /* 0x0000002a0300780c */ /* 0x000fe40000701670 */
[----:B------:R-:W-:Y:S02]  /*9e20*/  FSEL R142, R142, RZ, P1 ;  /* 0x000000ff8e8e7208 */ /* 0x000fe40000800000 */
[----:B------:R-:W-:Y:S02]  /*9e30*/  FSEL R140, R47, -INF , !P0 ;  /* 0xff8000002f8c7808 */ /* 0x000fe40004000000 */
[----:B------:R-:W-:Y:S01]  /*9e40*/  FMNMX.FTZ R0, R213, R0, !PT ;  /* 0x00000000d5007209 */ /* 0x000fe20007810000 */
[--C-:B------:R-:W-:Y:S01]  /*9e50*/  FFMA.FTZ R3, R27, c[0x0][0x2d0], -R142.reuse ;  /* 0x0000b4001b037a23 */ /* 0x100fe2000001088e */
[----:B------:R-:W-:Y:S01]  /*9e60*/  FSETP.NEU.FTZ.AND P2, PT, R137, -INF , PT ;  /* 0xff8000008900780b */ /* 0x000fe20003f5d000 */
[--C-:B------:R-:W-:Y:S01]  /*9e70*/  FFMA.FTZ R22, R22, c[0x0][0x2d0], -R142.reuse ;  /* 0x0000b40016167a23 */ /* 0x100fe2000001088e */
[----:B------:R-:W-:Y:S01]  /*9e80*/  FMNMX.FTZ R0, R140, R0, !PT ;  /* 0x000000008c007209 */ /* 0x000fe20007810000 */
[----:B------:R2:W-:Y:S01]  /*9e90*/  MUFU.EX2 R49, R3 ;  /* 0x0000000300317308 */ /* 0x0005e20000000800 */
[----:B------:R-:W-:Y:S01]  /*9ea0*/  FSEL R141, R141, RZ, P2 ;  /* 0x000000ff8d8d7208 */ /* 0x000fe20001000000 */
[--C-:B------:R-:W-:Y:S02]  /*9eb0*/  FFMA.FTZ R17, R17, c[0x0][0x2d0], -R142.reuse ;  /* 0x0000b40011117a23 */ /* 0x100fe4000001088e */
[----:B------:R-:W2:Y:S01]  /*9ec0*/  SHFL.BFLY PT, R2, R0, 0x2, 0x1f ;  /* 0x0c401f0000027f89 */ /* 0x000ea200000e0000 */
[----:B------:R-:W-:Y:S02]  /*9ed0*/  FFMA.FTZ R21, R21, c[0x0][0x2d0], -R142 ;  /* 0x0000b40015157a23 */ /* 0x000fe4000001088e */
[--C-:B------:R-:W-:Y:S02]  /*9ee0*/  FFMA.FTZ R18, R18, c[0x0][0x2d0], -R141.reuse ;  /* 0x0000b40012127a23 */ /* 0x100fe4000001088d */
[--C-:B------:R-:W-:Y:S01]  /*9ef0*/  FFMA.FTZ R24, R24, c[0x0][0x2d0], -R141.reuse ;  /* 0x0000b40018187a23 */ /* 0x100fe2000001088d */
[----:B------:R-:W3:Y:S01]  /*9f00*/  MUFU.EX2 R29, R22 ;  /* 0x00000016001d7308 */ /* 0x000ee20000000800 */
[--C-:B------:R-:W-:Y:S01]  /*9f10*/  FFMA.FTZ R25, R25, c[0x0][0x2d0], -R141.reuse ;  /* 0x0000b40019197a23 */ /* 0x100fe2000001088d */
[----:B-1----:R-:W-:Y:S01]  /*9f20*/  FMNMX.FTZ R135, R4, R135, !PT ;  /* 0x0000008704877209 */ /* 0x002fe20007810000 */
[----:B------:R-:W-:Y:S03]  /*9f30*/  FFMA.FTZ R23, R23, c[0x0][0x2d0], -R141 ;  /* 0x0000b40017177a23 */ /* 0x000fe6000001088d */
[C---:B------:R-:W-:Y:S01]  /*9f40*/  FSETP.NEU.FTZ.AND P0, PT, R135.reuse, -INF , PT ;  /* 0xff8000008700780b */ /* 0x040fe20003f1d000 */
[----:B------:R-:W-:Y:S03]  /*9f50*/  FMUL.FTZ R143, R135, c[0x0][0x2d0] ;  /* 0x0000b400878f7a20 */ /* 0x000fe60000410000 */
[----:B------:R-:W-:Y:S02]  /*9f60*/  MUFU.EX2 R33, R18 ;  /* 0x0000001200217308 */ /* 0x000fe40000000800 */
[----:B------:R-:W-:Y:S05]  /*9f70*/  FSEL R143, R143, RZ, P0 ;  /* 0x000000ff8f8f7208 */ /* 0x000fea0000000000 */
[--C-:B------:R-:W-:Y:S01]  /*9f80*/  FFMA.FTZ R19, R19, c[0x0][0x2d0], -R143.reuse ;  /* 0x0000b40013137a23 */ /* 0x100fe2000001088f */
[----:B--2---:R-:W-:Y:S01]  /*9f90*/  FMNMX.FTZ R3, R0, R2, !PT ;  /* 0x0000000200037209 */ /* 0x004fe20007810000 */
[--C-:B------:R-:W-:Y:S01]  /*9fa0*/  FFMA.FTZ R2, R26, c[0x0][0x2d0], -R143.reuse ;  /* 0x0000b4001a027a23 */ /* 0x100fe2000001088f */
[----:B------:R-:W-:Y:S01]  /*9fb0*/  FSEL R0, R137, RZ, P2 ;  /* 0x000000ff89007208 */ /* 0x000fe20001000000 */
[----:B------:R-:W-:Y:S01]  /*9fc0*/  MUFU.EX2 R28, R19 ;  /* 0x00000013001c7308 */ /* 0x000fe20000000800 */
[--C-:B------:R-:W-:Y:S01]  /*9fd0*/  FFMA.FTZ R20, R20, c[0x0][0x2d0], -R143.reuse ;  /* 0x0000b40014147a23 */ /* 0x100fe2000001088f */
[----:B------:R-:W1:Y:S01]  /*9fe0*/  SHFL.BFLY PT, R4, R3, 0x1, 0x1f ;  /* 0x0c201f0003047f89 */ /* 0x000e6200000e0000 */
[----:B---3--:R-:W-:Y:S01]  /*9ff0*/  F2FP.PACK_AB R195, R49, R29 ;  /* 0x0000001d31c3723e */ /* 0x008fe200000000ff */
[----:B------:R-:W-:Y:S02]  /*a000*/  FADD.FTZ R0, -R0, R132 ;  /* 0x0000008400007221 */ /* 0x000fe40000010100 */
[----:B------:R-:W-:Y:S02]  /*a010*/  FFMA.FTZ R16, R16, c[0x0][0x2d0], -R143 ;  /* 0x0000b40010107a23 */ /* 0x000fe4000001088f */
[----:B------:R-:W-:Y:S02]  /*a020*/  FMUL.FTZ R0, R0, c[0x0][0x2d0] ;  /* 0x0000b40000007a20 */ /* 0x000fe40000410000 */
[----:B------:R2:W-:Y:S10]  /*a030*/  MUFU.EX2 R40, R2 ;  /* 0x0000000200287308 */ /* 0x0005f40000000800 */
[----:B------:R3:W4:Y:S01]  /*a040*/  MUFU.EX2 R133, R0 ;  /* 0x0000000000857308 */ /* 0x0007220000000800 */
[----:B-1----:R-:W-:Y:S09]  /*a050*/  FMNMX.FTZ R3, R3, R4, !PT ;  /* 0x0000000403037209 */ /* 0x002ff20007810000 */
[----:B------:R-:W-:Y:S01]  /*a060*/  MUFU.EX2 R36, R24 ;  /* 0x0000001800247308 */ /* 0x000fe20000000800 */
[----:B--2---:R-:W-:Y:S05]  /*a070*/  FSEL R2, R136, RZ, P1 ;  /* 0x000000ff88027208 */ /* 0x004fea0000800000 */
[----:B------:R-:W-:Y:S04]  /*a080*/  FADD.FTZ R2, -R2, R134 ;  /* 0x0000008602027221 */ /* 0x000fe80000010100 */
[----:B------:R-:W-:Y:S01]  /*a090*/  MUFU.EX2 R30, R25 ;  /* 0x00000019001e7308 */ /* 0x000fe20000000800 */
[----:B------:R-:W-:Y:S02]  /*a0a0*/  FMUL.FTZ R134, R3, c[0x0][0x2d0] ;  /* 0x0000b40003867a20 */ /* 0x000fe40000410000 */
[----:B------:R-:W-:Y:S01]  /*a0b0*/  FMUL.FTZ R2, R2, c[0x0][0x2d0] ;  /* 0x0000b40002027a20 */ /* 0x000fe20000410000 */
[----:B---3--:R-:W-:Y:S01]  /*a0c0*/  FSEL R0, R135, RZ, P0 ;  /* 0x000000ff87007208 */ /* 0x008fe20000000000 */
[----:B----4-:R-:W-:Y:S01]  /*a0d0*/  FMUL.FTZ R52, R133, R52 ;  /* 0x0000003485347220 */ /* 0x010fe20000410000 */
[----:B------:R-:W-:Y:S01]  /*a0e0*/  FSETP.NEU.FTZ.AND P0, PT, R3, -INF , PT ;  /* 0xff8000000300780b */ /* 0x000fe20003f1d000 */
[----:B------:R-:W-:Y:S02]  /*a0f0*/  FMUL.FTZ R53, R133, R53 ;  /* 0x0000003585357220 */ /* 0x000fe40000410000 */
[----:B------:R-:W-:Y:S01]  /*a100*/  FADD.FTZ R0, -R0, R138 ;  /* 0x0000008a00007221 */ /* 0x000fe20000010100 */
[----:B------:R-:W1:Y:S01]  /*a110*/  MUFU.EX2 R132, R2 ;  /* 0x0000000200847308 */ /* 0x000e620000000800 */
[----:B------:R-:W-:Y:S01]  /*a120*/  FSEL R134, R134, RZ, P0 ;  /* 0x000000ff86867208 */ /* 0x000fe20000000000 */
[----:B------:R-:W-:Y:S02]  /*a130*/  FFMA.FTZ R138, R196, c[0x0][0x2d0], -R141 ;  /* 0x0000b400c48a7a23 */ /* 0x000fe4000001088d */
[----:B------:R-:W-:Y:S02]  /*a140*/  FMUL.FTZ R0, R0, c[0x0][0x2d0] ;  /* 0x0000b40000007a20 */ /* 0x000fe40000410000 */
[--C-:B------:R-:W-:Y:S02]  /*a150*/  FFMA.FTZ R4, R12, c[0x0][0x2d0], -R134.reuse ;  /* 0x0000b4000c047a23 */ /* 0x100fe40000010886 */
[--C-:B------:R-:W-:Y:S02]  /*a160*/  FFMA.FTZ R5, R5, c[0x0][0x2d0], -R134.reuse ;  /* 0x0000b40005057a23 */ /* 0x100fe40000010886 */
[----:B------:R2:W3:Y:S01]  /*a170*/  MUFU.EX2 R2, R0 ;  /* 0x0000000000027308 */ /* 0x0004e20000000800 */
[C---:B------:R-:W-:Y:S02]  /*a180*/  FMUL.FTZ R64, R133.reuse, R64 ;  /* 0x0000004085407220 */ /* 0x040fe40000410000 */
[C---:B------:R-:W-:Y:S02]  /*a190*/  FMUL.FTZ R65, R133.reuse, R65 ;  /* 0x0000004185417220 */ /* 0x040fe40000410000 */
[C---:B------:R-:W-:Y:S02]  /*a1a0*/  FMUL.FTZ R68, R133.reuse, R68 ;  /* 0x0000004485447220 */ /* 0x040fe40000410000 */
[C---:B------:R-:W-:Y:S02]  /*a1b0*/  FMUL.FTZ R69, R133.reuse, R69 ;  /* 0x0000004585457220 */ /* 0x040fe40000410000 */
[C---:B------:R-:W-:Y:S01]  /*a1c0*/  FMUL.FTZ R80, R133.reuse, R80 ;  /* 0x0000005085507220 */ /* 0x040fe20000410000 */
[----:B------:R-:W4:Y:S01]  /*a1d0*/  MUFU.EX2 R45, R4 ;  /* 0x00000004002d7308 */ /* 0x000f220000000800 */
[C---:B------:R-:W-:Y:S02]  /*a1e0*/  FMUL.FTZ R81, R133.reuse, R81 ;  /* 0x0000005185517220 */ /* 0x040fe40000410000 */
[----:B------:R-:W-:Y:S02]  /*a1f0*/  FMUL.FTZ R84, R133, R84 ;  /* 0x0000005485547220 */ /* 0x000fe40000410000 */
[C---:B-1----:R-:W-:Y:S02]  /*a200*/  FMUL.FTZ R19, R132.reuse, R159 ;  /* 0x0000009f84137220 */ /* 0x042fe40000410000 */
[C---:B------:R-:W-:Y:S02]  /*a210*/  FMUL.FTZ R18, R132.reuse, R158 ;  /* 0x0000009e84127220 */ /* 0x040fe40000410000 */
[----:B------:R-:W-:Y:S01]  /*a220*/  FMUL.FTZ R6, R132, R146 ;  /* 0x0000009284067220 */ /* 0x000fe20000410000 */
[----:B------:R-:W-:Y:S01]  /*a230*/  F2FP.PACK_AB R146, R40, R28 ;  /* 0x0000001c2892723e */ /* 0x000fe200000000ff */
[----:B------:R-:W1:Y:S01]  /*a240*/  MUFU.EX2 R34, R17 ;  /* 0x0000001100227308 */ /* 0x000e620000000800 */
[C---:B------:R-:W-:Y:S02]  /*a250*/  FMUL.FTZ R51, R132.reuse, R191 ;  /* 0x000000bf84337220 */ /* 0x040fe40000410000 */
[--C-:B--2---:R-:W-:Y:S02]  /*a260*/  FFMA.FTZ R0, R7, c[0x0][0x2d0], -R134.reuse ;  /* 0x0000b40007007a23 */ /* 0x104fe40000010886 */
[----:B------:R-:W-:Y:S02]  /*a270*/  FMUL.FTZ R7, R132, R147 ;  /* 0x0000009384077220 */ /* 0x000fe40000410000 */
[C---:B---3--:R-:W-:Y:S02]  /*a280*/  FMUL.FTZ R8, R2.reuse, R148 ;  /* 0x0000009402087220 */ /* 0x048fe40000410000 */
[C---:B------:R-:W-:Y:S01]  /*a290*/  FMUL.FTZ R9, R2.reuse, R149 ;  /* 0x0000009502097220 */ /* 0x040fe20000410000 */
[----:B------:R2:W-:Y:S01]  /*a2a0*/  MUFU.EX2 R50, R0 ;  /* 0x0000000000327308 */ /* 0x0005e20000000800 */
[C---:B------:R-:W-:Y:S01]  /*a2b0*/  FMUL.FTZ R12, R2.reuse, R152 ;  /* 0x00000098020c7220 */ /* 0x040fe20000410000 */
[----:B----4-:R-:W-:Y:S01]  /*a2c0*/  MOV R159, R45 ;  /* 0x0000002d009f7202 */ /* 0x010fe20000000f00 */
[C---:B------:R-:W-:Y:S02]  /*a2d0*/  FMUL.FTZ R4, R133.reuse, R144 ;  /* 0x0000009085047220 */ /* 0x040fe40000410000 */
[C---:B------:R-:W-:Y:S02]  /*a2e0*/  FMUL.FTZ R24, R2.reuse, R164 ;  /* 0x000000a402187220 */ /* 0x040fe40000410000 */
[----:B------:R-:W-:Y:S01]  /*a2f0*/  FMUL.FTZ R25, R2, R165 ;  /* 0x000000a502197220 */ /* 0x000fe20000410000 */
[----:B------:R-:W-:Y:S02]  /*a300*/  MOV R165, R33 ;  /* 0x0000002100a57202 */ /* 0x000fe40000000f00 */
[----:B------:R-:W3:Y:S01]  /*a310*/  MUFU.EX2 R31, R21 ;  /* 0x00000015001f7308 */ /* 0x000ee20000000800 */
[C---:B------:R-:W-:Y:S02]  /*a320*/  FMUL.FTZ R54, R132.reuse, R54 ;  /* 0x0000003684367220 */ /* 0x040fe40000410000 */
[----:B------:R-:W-:Y:S01]  /*a330*/  FMUL.FTZ R55, R132, R55 ;  /* 0x0000003784377220 */ /* 0x000fe20000410000 */
[----:B-1----:R-:W-:Y:S01]  /*a340*/  MOV R164, R34 ;  /* 0x0000002200a47202 */ /* 0x002fe20000000f00 */
[C---:B------:R-:W-:Y:S01]  /*a350*/  FMUL.FTZ R17, R133.reuse, R157 ;  /* 0x0000009d85117220 */ /* 0x040fe20000410000 */
[----:B------:R-:W-:Y:S01]  /*a360*/  MOV R157, R49 ;  /* 0x00000031009d7202 */ /* 0x000fe20000000f00 */
[----:B------:R-:W-:Y:S02]  /*a370*/  FMUL.FTZ R49, R133, R189 ;  /* 0x000000bd85317220 */ /* 0x000fe40000410000 */
[C---:B------:R-:W-:Y:S01]  /*a380*/  FMUL.FTZ R56, R2.reuse, R56 ;  /* 0x0000003802387220 */ /* 0x040fe20000410000 */
[----:B------:R-:W-:Y:S01]  /*a390*/  MUFU.EX2 R32, R20 ;  /* 0x0000001400207308 */ /* 0x000fe20000000800 */
[C---:B------:R-:W-:Y:S02]  /*a3a0*/  FMUL.FTZ R57, R2.reuse, R57 ;  /* 0x0000003902397220 */ /* 0x040fe40000410000 */
[C---:B------:R-:W-:Y:S02]  /*a3b0*/  FMUL.FTZ R60, R2.reuse, R60 ;  /* 0x0000003c023c7220 */ /* 0x040fe40000410000 */
[----:B--2---:R-:W-:Y:S02]  /*a3c0*/  FFMA.FTZ R0, R13, c[0x0][0x2d0], -R134 ;  /* 0x0000b4000d007a23 */ /* 0x004fe40000010886 */
[C---:B------:R-:W-:Y:S02]  /*a3d0*/  FMUL.FTZ R13, R2.reuse, R153 ;  /* 0x00000099020d7220 */ /* 0x040fe40000410000 */
[----:B------:R-:W-:Y:S01]  /*a3e0*/  FMUL.FTZ R61, R2, R61 ;  /* 0x0000003d023d7220 */ /* 0x000fe20000410000 */
[----:B------:R1:W2:Y:S01]  /*a3f0*/  MUFU.EX2 R48, R0 ;  /* 0x0000000000307308 */ /* 0x0002a20000000800 */
[C---:B------:R-:W-:Y:S02]  /*a400*/  FMUL.FTZ R66, R132.reuse, R66 ;  /* 0x0000004284427220 */ /* 0x040fe40000410000 */
[C---:B------:R-:W-:Y:S01]  /*a410*/  FMUL.FTZ R67, R132.reuse, R67 ;  /* 0x0000004384437220 */ /* 0x040fe20000410000 */
[----:B---3--:R-:W-:Y:S01]  /*a420*/  F2FP.PACK_AB R193, R31, R34 ;  /* 0x000000221fc1723e */ /* 0x008fe200000000ff */
[C---:B------:R-:W-:Y:S02]  /*a430*/  FMUL.FTZ R34, R132.reuse, R174 ;  /* 0x000000ae84227220 */ /* 0x040fe40000410000 */
[C---:B------:R-:W-:Y:S02]  /*a440*/  FMUL.FTZ R70, R132.reuse, R70 ;  /* 0x0000004684467220 */ /* 0x040fe40000410000 */
[----:B------:R-:W-:Y:S01]  /*a450*/  FMUL.FTZ R71, R132, R71 ;  /* 0x0000004784477220 */ /* 0x000fe20000410000 */
[----:B------:R-:W3:Y:S01]  /*a460*/  MUFU.EX2 R44, R16 ;  /* 0x00000010002c7308 */ /* 0x000ee20000000800 */
[C---:B------:R-:W-:Y:S02]  /*a470*/  FMUL.FTZ R72, R2.reuse, R72 ;  /* 0x0000004802487220 */ /* 0x040fe40000410000 */
[C---:B------:R-:W-:Y:S02]  /*a480*/  FMUL.FTZ R73, R2.reuse, R73 ;  /* 0x0000004902497220 */ /* 0x040fe40000410000 */
[C---:B------:R-:W-:Y:S02]  /*a490*/  FMUL.FTZ R76, R2.reuse, R76 ;  /* 0x0000004c024c7220 */ /* 0x040fe40000410000 */
[----:B------:R-:W-:Y:S02]  /*a4a0*/  FMUL.FTZ R77, R2, R77 ;  /* 0x0000004d024d7220 */ /* 0x000fe40000410000 */
[C---:B------:R-:W-:Y:S01]  /*a4b0*/  FMUL.FTZ R82, R132.reuse, R82 ;  /* 0x0000005284527220 */ /* 0x040fe20000410000 */
[----:B------:R4:W5:Y:S01]  /*a4c0*/  MUFU.EX2 R41, R23 ;  /* 0x0000001700297308 */ /* 0x0009620000000800 */
[C---:B------:R-:W-:Y:S02]  /*a4d0*/  FMUL.FTZ R83, R132.reuse, R83 ;  /* 0x0000005384537220 */ /* 0x040fe40000410000 */
[----:B------:R-:W-:Y:S01]  /*a4e0*/  FMUL.FTZ R85, R133, R85 ;  /* 0x0000005585557220 */ /* 0x000fe20000410000 */
[----:B-1----:R-:W-:Y:S01]  /*a4f0*/  FSEL R0, R3, RZ, P0 ;  /* 0x000000ff03007208 */ /* 0x002fe20000000000 */
[----:B------:R-:W-:Y:S01]  /*a500*/  FMUL.FTZ R86, R132, R86 ;  /* 0x0000005684567220 */ /* 0x000fe20000410000 */
[-C--:B--2---:R-:W-:Y:S01]  /*a510*/  F2FP.PACK_AB R147, R45, R48.reuse ;  /* 0x000000302d93723e */ /* 0x084fe200000000ff */
[----:B------:R-:W-:Y:S01]  /*a520*/  FMUL.FTZ R45, R2, R185 ;  /* 0x000000b9022d7220 */ /* 0x000fe20000410000 */
[----:B------:R-:W-:Y:S01]  /*a530*/  MOV R158, R48 ;  /* 0x00000030009e7202 */ /* 0x000fe20000000f00 */
[----:B------:R-:W-:Y:S01]  /*a540*/  FADD.FTZ R0, -R0, R139 ;  /* 0x0000008b00007221 */ /* 0x000fe20000010100 */
[----:B------:R-:W-:Y:S01]  /*a550*/  MOV R139, R36 ;  /* 0x00000024008b7202 */ /* 0x000fe20000000f00 */
[----:B------:R-:W-:Y:S01]  /*a560*/  FMUL.FTZ R48, R133, R188 ;  /* 0x000000bc85307220 */ /* 0x000fe20000410000 */
[----:B------:R1:W2:Y:S01]  /*a570*/  MUFU.EX2 R35, R5 ;  /* 0x0000000500237308 */ /* 0x0002a20000000800 */
[----:B------:R-:W-:Y:S01]  /*a580*/  FMUL.FTZ R0, R0, c[0x0][0x2d0] ;  /* 0x0000b40000007a20 */ /* 0x000fe20000410000 */
[----:B------:R-:W-:Y:S01]  /*a590*/  F2FP.PACK_AB R194, R139, R30 ;  /* 0x0000001e8bc2723e */ /* 0x000fe200000000ff */
[----:B------:R-:W-:Y:S01]  /*a5a0*/  LDSM.16.MT88.4 R36, [R226+0x100] ;  /* 0x00010000e224783b */ /* 0x000fe20000004200 */
[----:B---3--:R-:W-:Y:S01]  /*a5b0*/  F2FP.PACK_AB R144, R32, R44 ;  /* 0x0000002c2090723e */ /* 0x008fe200000000ff */
[----:B------:R-:W-:Y:S01]  /*a5c0*/  FMUL.FTZ R16, R133, R156 ;  /* 0x0000009c85107220 */ /* 0x000fe20000410000 */
[----:B------:R-:W-:Y:S01]  /*a5d0*/  MOV R156, R50 ;  /* 0x00000032009c7202 */ /* 0x000fe20000000f00 */
[----:B------:R-:W-:Y:S01]  /*a5e0*/  FMUL.FTZ R87, R132, R87 ;  /* 0x0000005784577220 */ /* 0x000fe20000410000 */
[----:B------:R-:W-:Y:S01]  /*a5f0*/  ISETP.GT.AND P0, PT, R242, UR4, PT ;  /* 0x00000004f2007c0c */ /* 0x000fe2000bf04270 */
[C---:B------:R-:W-:Y:S01]  /*a600*/  FMUL.FTZ R88, R2.reuse, R88 ;  /* 0x0000005802587220 */ /* 0x040fe20000410000 */
[----:B------:R-:W3:Y:S01]  /*a610*/  MUFU.EX2 R0, R0 ;  /* 0x0000000000007308 */ /* 0x000ee20000000800 */
[----:B------:R-:W-:Y:S01]  /*a620*/  FMUL.FTZ R89, R2, R89 ;  /* 0x0000005902597220 */ /* 0x000fe20000410000 */
[----:B----4-:R-:W4:Y:S01]  /*a630*/  LDSM.16.MT88.4 R20, [R225+0x100] ;  /* 0x00010000e114783b */ /* 0x010f220000004200 */
[----:B-----5:R-:W-:Y:S01]  /*a640*/  F2FP.PACK_AB R192, R41, R33 ;  /* 0x0000002129c0723e */ /* 0x020fe200000000ff */
[C---:B------:R-:W-:Y:S01]  /*a650*/  FMUL.FTZ R33, R133.reuse, R173 ;  /* 0x000000ad85217220 */ /* 0x040fe20000410000 */
[----:B------:R-:W-:Y:S01]  /*a660*/  IADD3 R242, R242, -0x1, RZ ;  /* 0xfffffffff2f27810 */ /* 0x000fe20007ffe0ff */
[C---:B------:R-:W-:Y:S02]  /*a670*/  FMUL.FTZ R92, R2.reuse, R92 ;  /* 0x0000005c025c7220 */ /* 0x040fe40000410000 */
[----:B------:R-:W-:Y:S02]  /*a680*/  FMUL.FTZ R93, R2, R93 ;  /* 0x0000005d025d7220 */ /* 0x000fe40000410000 */
[C---:B------:R-:W-:Y:S02]  /*a690*/  FMUL.FTZ R96, R133.reuse, R96 ;  /* 0x0000006085607220 */ /* 0x040fe40000410000 */
[C---:B------:R-:W-:Y:S02]  /*a6a0*/  FMUL.FTZ R97, R133.reuse, R97 ;  /* 0x0000006185617220 */ /* 0x040fe40000410000 */
[C---:B-1----:R-:W-:Y:S01]  /*a6b0*/  FMUL.FTZ R5, R133.reuse, R145 ;  /* 0x0000009185057220 */ /* 0x042fe20000410000 */
[----:B--2---:R-:W-:Y:S01]  /*a6c0*/  F2FP.PACK_AB R145, R50, R35 ;  /* 0x000000233291723e */ /* 0x004fe200000000ff */
[C---:B------:R-:W-:Y:S02]  /*a6d0*/  FMUL.FTZ R50, R132.reuse, R190 ;  /* 0x000000be84327220 */ /* 0x040fe40000410000 */
[C---:B------:R-:W-:Y:S02]  /*a6e0*/  FMUL.FTZ R98, R132.reuse, R98 ;  /* 0x0000006284627220 */ /* 0x040fe40000410000 */
[----:B------:R-:W-:Y:S02]  /*a6f0*/  FMUL.FTZ R99, R132, R99 ;  /* 0x0000006384637220 */ /* 0x000fe40000410000 */
[C---:B------:R-:W-:Y:S02]  /*a700*/  FMUL.FTZ R100, R133.reuse, R100 ;  /* 0x0000006485647220 */ /* 0x040fe40000410000 */
[C---:B---3--:R-:W-:Y:S02]  /*a710*/  FMUL.FTZ R42, R0.reuse, R182 ;  /* 0x000000b6002a7220 */ /* 0x048fe40000410000 */
[----:B------:R1:W-:Y:S01]  /*a720*/  MUFU.EX2 R182, R138 ;  /* 0x0000008a00b67308 */ /* 0x0003e20000000800 */
[C---:B------:R-:W-:Y:S02]  /*a730*/  FMUL.FTZ R43, R0.reuse, R183 ;  /* 0x000000b7002b7220 */ /* 0x040fe40000410000 */
[C---:B------:R-:W-:Y:S02]  /*a740*/  FMUL.FTZ R47, R0.reuse, R187 ;  /* 0x000000bb002f7220 */ /* 0x040fe40000410000 */
[----:B------:R-:W-:Y:S01]  /*a750*/  FMUL.FTZ R27, R0, R167 ;  /* 0x000000a7001b7220 */ /* 0x000fe20000410000 */
[----:B------:R-:W-:Y:S01]  /*a760*/  MOV R167, R28 ;  /* 0x0000001c00a77202 */ /* 0x000fe20000000f00 */
[C---:B------:R-:W-:Y:S01]  /*a770*/  FMUL.FTZ R28, R2.reuse, R168 ;  /* 0x000000a8021c7220 */ /* 0x040fe20000410000 */
[----:B------:R-:W-:Y:S01]  /*a780*/  MOV R168, R29 ;  /* 0x0000001d00a87202 */ /* 0x000fe20000000f00 */
[----:B------:R-:W-:Y:S01]  /*a790*/  FMUL.FTZ R29, R2, R169 ;  /* 0x000000a9021d7220 */ /* 0x000fe20000410000 */
[----:B------:R-:W-:Y:S01]  /*a7a0*/  MOV R169, R30 ;  /* 0x0000001e00a97202 */ /* 0x000fe20000000f00 */
[C---:B------:R-:W-:Y:S01]  /*a7b0*/  FMUL.FTZ R30, R0.reuse, R170 ;  /* 0x000000aa001e7220 */ /* 0x040fe20000410000 */
[----:B------:R-:W-:Y:S01]  /*a7c0*/  MOV R174, R168 ;  /* 0x000000a800ae7202 */ /* 0x000fe20000000f00 */
[C---:B------:R-:W-:Y:S01]  /*a7d0*/  FMUL.FTZ R26, R0.reuse, R166 ;  /* 0x000000a6001a7220 */ /* 0x040fe20000410000 */
[----:B------:R-:W-:Y:S01]  /*a7e0*/  MOV R166, R31 ;  /* 0x0000001f00a67202 */ /* 0x000fe20000000f00 */
[----:B------:R-:W-:Y:S01]  /*a7f0*/  FMUL.FTZ R31, R0, R171 ;  /* 0x000000ab001f7220 */ /* 0x000fe20000410000 */
[-C--:B----4-:R-:W-:Y:S05]  /*a800*/  HMMA.16816.F32 R4, R192, R20.reuse, R4 ;  /* 0x00000014c004723c */ /* 0x090fea0000001804 */
[----:B------:R-:W-:Y:S01]  /*a810*/  MOV R171, R32 ;  /* 0x0000002000ab7202 */ /* 0x000fe20000000f00 */
[C---:B------:R-:W-:Y:S01]  /*a820*/  FMUL.FTZ R32, R133.reuse, R172 ;  /* 0x000000ac85207220 */ /* 0x040fe20000410000 */
[----:B------:R-:W-:Y:S01]  /*a830*/  MOV R173, R169 ;  /* 0x000000a900ad7202 */ /* 0x000fe20000000f00 */
[--C-:B-1----:R-:W-:Y:S01]  /*a840*/  FFMA.FTZ R138, R198, c[0x0][0x2d0], -R141.reuse ;  /* 0x0000b400c68a7a23 */ /* 0x102fe2000001088d */
[----:B------:R-:W-:Y:S03]  /*a850*/  MOV R168, R166 ;  /* 0x000000a600a87202 */ /* 0x000fe60000000f00 */
[----:B------:R1:W-:Y:S01]  /*a860*/  MUFU.EX2 R185, R138 ;  /* 0x0000008a00b97308 */ /* 0x0003e20000000800 */
[C---:B------:R-:W-:Y:S02]  /*a870*/  FMUL.FTZ R10, R0.reuse, R150 ;  /* 0x00000096000a7220 */ /* 0x040fe40000410000 */
[C---:B------:R-:W-:Y:S02]  /*a880*/  FMUL.FTZ R11, R0.reuse, R151 ;  /* 0x00000097000b7220 */ /* 0x040fe40000410000 */
[----:B------:R-:W2:Y:S01]  /*a890*/  LDSM.16.MT88.4 R148, [R228+0x100] ;  /* 0x00010000e494783b */ /* 0x000ea20000004200 */
[C---:B------:R-:W-:Y:S02]  /*a8a0*/  FMUL.FTZ R14, R0.reuse, R154 ;  /* 0x0000009a000e7220 */ /* 0x040fe40000410000 */
[C---:B------:R-:W-:Y:S02]  /*a8b0*/  FMUL.FTZ R15, R0.reuse, R155 ;  /* 0x0000009b000f7220 */ /* 0x040fe40000410000 */
[C---:B------:R-:W-:Y:S03]  /*a8c0*/  HMMA.16816.F32 R8, R144.reuse, R20, R8 ;  /* 0x000000149008723c */ /* 0x040fe60000001808 */
[----:B------:R-:W3:Y:S01]  /*a8d0*/  LDSM.16.MT88.4 R152, [R227+0x100] ;  /* 0x00010000e398783b */ /* 0x000ee20000004200 */
[C---:B------:R-:W-:Y:S01]  /*a8e0*/  FMUL.FTZ R46, R0.reuse, R186 ;  /* 0x000000ba002e7220 */ /* 0x040fe20000410000 */
[----:B------:R-:W-:Y:S01]  /*a8f0*/  MOV R186, R159 ;  /* 0x0000009f00ba7202 */ /* 0x000fe20000000f00 */
[----:B------:R-:W-:Y:S02]  /*a900*/  FMUL.FTZ R58, R0, R58 ;  /* 0x0000003a003a7220 */ /* 0x000fe40000410000 */
[-C--:B------:R-:W-:Y:S04]  /*a910*/  HMMA.16816.F32 R12, R144, R22.reuse, R12 ;  /* 0x00000016900c723c */ /* 0x080fe8000000180c */
[----:B------:R-:W-:Y:S01]  /*a920*/  FMUL.FTZ R20, R133, R160 ;  /* 0x000000a085147220 */ /* 0x000fe20000410000 */
[----:B------:R-:W-:Y:S01]  /*a930*/  MOV R160, R44 ;  /* 0x0000002c00a07202 */ /* 0x000fe20000000f00 */
[--C-:B-1----:R-:W-:Y:S02]  /*a940*/  FFMA.FTZ R138, R197, c[0x0][0x2d0], -R142.reuse ;  /* 0x0000b400c58a7a23 */ /* 0x102fe4000001088e */
[C---:B------:R-:W-:Y:S02]  /*a950*/  HMMA.16816.F32 R16, R192.reuse, R22, R16 ;  /* 0x00000016c010723c */ /* 0x040fe40000001810 */
[----:B------:R1:W-:Y:S02]  /*a960*/  MUFU.EX2 R183, R138 ;  /* 0x0000008a00b77308 */ /* 0x0003e40000000800 */
[----:B------:R-:W-:Y:S01]  /*a970*/  FMUL.FTZ R21, R133, R161 ;  /* 0x000000a185157220 */ /* 0x000fe20000410000 */
[----:B------:R-:W-:Y:S01]  /*a980*/  MOV R161, R41 ;  /* 0x0000002900a17202 */ /* 0x000fe20000000f00 */
[----:B------:R-:W-:Y:S02]  /*a990*/  FMUL.FTZ R41, R2, R181 ;  /* 0x000000b502297220 */ /* 0x000fe40000410000 */
[C---:B------:R-:W-:Y:S01]  /*a9a0*/  FMUL.FTZ R22, R132.reuse, R162 ;  /* 0x000000a284167220 */ /* 0x040fe20000410000 */
[----:B------:R-:W-:Y:S03]  /*a9b0*/  MOV R162, R40 ;  /* 0x0000002800a27202 */ /* 0x000fe60000000f00 */
[C---:B------:R-:W-:Y:S01]  /*a9c0*/  FMUL.FTZ R23, R132.reuse, R163 ;  /* 0x000000a384177220 */ /* 0x040fe20000410000 */
[----:B------:R-:W-:Y:S01]  /*a9d0*/  MOV R163, R35 ;  /* 0x0000002300a37202 */ /* 0x000fe20000000f00 */
[----:B------:R-:W-:Y:S01]  /*a9e0*/  FMUL.FTZ R35, R132, R175 ;  /* 0x000000af84237220 */ /* 0x000fe20000410000 */
[----:B------:R-:W-:Y:S01]  /*a9f0*/  MOV R181, R162 ;  /* 0x000000a200b57202 */ /* 0x000fe20000000f00 */
[C---:B------:R-:W-:Y:S01]  /*aa00*/  FMUL.FTZ R40, R2.reuse, R180 ;  /* 0x000000b402287220 */ /* 0x040fe20000410000 */
[----:B------:R-:W-:Y:S01]  /*aa10*/  MOV R180, R156 ;  /* 0x0000009c00b47202 */ /* 0x000fe20000000f00 */
[----:B------:R-:W-:Y:S01]  /*aa20*/  FMUL.FTZ R44, R2, R184 ;  /* 0x000000b8022c7220 */ /* 0x000fe20000410000 */
[-C--:B------:R-:W-:Y:S03]  /*aa30*/  HMMA.16816.F32 R20, R192, R36.reuse, R20 ;  /* 0x00000024c014723c */ /* 0x080fe60000001814 */
[----:B------:R-:W-:Y:S01]  /*aa40*/  MOV R184, R158 ;  /* 0x0000009e00b87202 */ /* 0x000fe20000000f00 */
[C---:B------:R-:W-:Y:S01]  /*aa50*/  FMUL.FTZ R59, R0.reuse, R59 ;  /* 0x0000003b003b7220 */ /* 0x040fe20000410000 */
[----:B------:R-:W-:Y:S01]  /*aa60*/  MOV R169, R161 ;  /* 0x000000a100a97202 */ /* 0x000fe20000000f00 */
[C---:B------:R-:W-:Y:S01]  /*aa70*/  FMUL.FTZ R62, R0.reuse, R62 ;  /* 0x0000003e003e7220 */ /* 0x040fe20000410000 */
[----:B------:R-:W-:Y:S01]  /*aa80*/  MOV R175, R167 ;  /* 0x000000a700af7202 */ /* 0x000fe20000000f00 */
[C---:B------:R-:W-:Y:S04]  /*aa90*/  HMMA.16816.F32 R24, R144.reuse, R36, R24 ;  /* 0x000000249018723c */ /* 0x040fe80000001818 */
[--C-:B-1----:R-:W-:Y:S02]  /*aaa0*/  FFMA.FTZ R138, R199, c[0x0][0x2d0], -R142.reuse ;  /* 0x0000b400c78a7a23 */ /* 0x102fe4000001088e */
[C---:B------:R-:W-:Y:S02]  /*aab0*/  FMUL.FTZ R63, R0.reuse, R63 ;  /* 0x0000003f003f7220 */ /* 0x040fe40000410000 */
[-C--:B------:R-:W-:Y:S01]  /*aac0*/  HMMA.16816.F32 R28, R144, R38.reuse, R28 ;  /* 0x00000026901c723c */ /* 0x080fe2000000181c */
[----:B------:R1:W-:Y:S03]  /*aad0*/  MUFU.EX2 R187, R138 ;  /* 0x0000008a00bb7308 */ /* 0x0003e60000000800 */
[C---:B------:R-:W-:Y:S01]  /*aae0*/  FMUL.FTZ R36, R133.reuse, R176 ;  /* 0x000000b085247220 */ /* 0x040fe20000410000 */
[----:B------:R-:W-:Y:S01]  /*aaf0*/  MOV R176, R164 ;  /* 0x000000a400b07202 */ /* 0x000fe20000000f00 */
[----:B------:R-:W-:Y:S01]  /*ab00*/  FMUL.FTZ R37, R133, R177 ;  /* 0x000000b185257220 */ /* 0x000fe20000410000 */
[----:B------:R-:W-:Y:S01]  /*ab10*/  MOV R177, R165 ;  /* 0x000000a500b17202 */ /* 0x000fe20000000f00 */
[C---:B------:R-:W-:Y:S01]  /*ab20*/  HMMA.16816.F32 R32, R192.reuse, R38, R32 ;  /* 0x00000026c020723c */ /* 0x040fe20000001820 */
[----:B------:R-:W-:Y:S03]  /*ab30*/  LDSM.16.MT88.4 R164, [R227+0x900] ;  /* 0x00090000e3a4783b */ /* 0x000fe60000004200 */
[C---:B------:R-:W-:Y:S02]  /*ab40*/  FMUL.FTZ R74, R0.reuse, R74 ;  /* 0x0000004a004a7220 */ /* 0x040fe40000410000 */
[----:B------:R-:W-:Y:S02]  /*ab50*/  FMUL.FTZ R75, R0, R75 ;  /* 0x0000004b004b7220 */ /* 0x000fe40000410000 */
[C---:B------:R-:W-:Y:S01]  /*ab60*/  FMUL.FTZ R38, R132.reuse, R178 ;  /* 0x000000b284267220 */ /* 0x040fe20000410000 */
[----:B------:R-:W-:Y:S03]  /*ab70*/  MOV R178, R163 ;  /* 0x000000a300b27202 */ /* 0x000fe60000000f00 */
[----:B------:R-:W-:Y:S01]  /*ab80*/  FMUL.FTZ R39, R132, R179 ;  /* 0x000000b384277220 */ /* 0x000fe20000410000 */
[----:B------:R-:W-:Y:S01]  /*ab90*/  MOV R179, R157 ;  /* 0x0000009d00b37202 */ /* 0x000fe20000000f00 */
[C---:B------:R-:W-:Y:S01]  /*aba0*/  FMUL.FTZ R78, R0.reuse, R78 ;  /* 0x0000004e004e7220 */ /* 0x040fe20000410000 */
[----:B------:R-:W-:Y:S01]  /*abb0*/  LDSM.16.MT88.4 R156, [R226+0x900] ;  /* 0x00090000e29c783b */ /* 0x000fe20000004200 */
[C---:B------:R-:W-:Y:S02]  /*abc0*/  FMUL.FTZ R79, R0.reuse, R79 ;  /* 0x0000004f004f7220 */ /* 0x040fe40000410000 */
[--C-:B-1----:R-:W-:Y:S01]  /*abd0*/  FFMA.FTZ R138, R201, c[0x0][0x2d0], -R141.reuse ;  /* 0x0000b400c98a7a23 */ /* 0x102fe2000001088d */
[-C--:B--2---:R-:W-:Y:S03]  /*abe0*/  HMMA.16816.F32 R36, R192, R148.reuse, R36 ;  /* 0x00000094c024723c */ /* 0x084fe60000001824 */
[----:B------:R1:W-:Y:S01]  /*abf0*/  MUFU.EX2 R188, R138 ;  /* 0x0000008a00bc7308 */ /* 0x0003e20000000800 */
[C---:B------:R-:W-:Y:S02]  /*ac00*/  FMUL.FTZ R90, R0.reuse, R90 ;  /* 0x0000005a005a7220 */ /* 0x040fe40000410000 */
[C---:B------:R-:W-:Y:S02]  /*ac10*/  FMUL.FTZ R91, R0.reuse, R91 ;  /* 0x0000005b005b7220 */ /* 0x040fe40000410000 */
[C---:B------:R-:W-:Y:S04]  /*ac20*/  HMMA.16816.F32 R40, R144.reuse, R148, R40 ;  /* 0x000000949028723c */ /* 0x040fe80000001828 */
[C---:B------:R-:W-:Y:S02]  /*ac30*/  FMUL.FTZ R94, R0.reuse, R94 ;  /* 0x0000005e005e7220 */ /* 0x040fe40000410000 */
[----:B------:R-:W-:Y:S02]  /*ac40*/  FMUL.FTZ R95, R0, R95 ;  /* 0x0000005f005f7220 */ /* 0x000fe40000410000 */
[-C--:B------:R-:W-:Y:S04]  /*ac50*/  HMMA.16816.F32 R44, R144, R150.reuse, R44 ;  /* 0x00000096902c723c */ /* 0x080fe8000000182c */
[C---:B------:R-:W-:Y:S02]  /*ac60*/  FMUL.FTZ R101, R133.reuse, R101 ;  /* 0x0000006585657220 */ /* 0x040fe40000410000 */
[----:B------:R-:W-:Y:S02]  /*ac70*/  FMUL.FTZ R102, R132, R102 ;  /* 0x0000006684667220 */ /* 0x000fe40000410000 */
[C---:B------:R-:W-:Y:S01]  /*ac80*/  HMMA.16816.F32 R48, R192.reuse, R150, R48 ;  /* 0x00000096c030723c */ /* 0x040fe20000001830 */
[----:B------:R-:W2:Y:S03]  /*ac90*/  LDSM.16.MT88.4 R148, [R225+0x1900] ;  /* 0x00190000e194783b */ /* 0x000ea60000004200 */
[----:B-1----:R-:W-:Y:S02]  /*aca0*/  FFMA.FTZ R138, R204, c[0x0][0x2d0], -R141 ;  /* 0x0000b400cc8a7a23 */ /* 0x002fe4000001088d */
[----:B------:R-:W-:Y:S02]  /*acb0*/  FMUL.FTZ R103, R132, R103 ;  /* 0x0000006784677220 */ /* 0x000fe40000410000 */
[-C--:B---3--:R-:W-:Y:S01]  /*acc0*/  HMMA.16816.F32 R52, R192, R152.reuse, R52 ;  /* 0x00000098c034723c */ /* 0x088fe20000001834 */
[----:B------:R1:W-:Y:S03]  /*acd0*/  MUFU.EX2 R170, R138 ;  /* 0x0000008a00aa7308 */ /* 0x0003e60000000800 */
[C---:B------:R-:W-:Y:S02]  /*ace0*/  FMUL.FTZ R104, R2.reuse, R104 ;  /* 0x0000006802687220 */ /* 0x040fe40000410000 */
[----:B------:R-:W-:Y:S02]  /*acf0*/  FMUL.FTZ R105, R2, R105 ;  /* 0x0000006902697220 */ /* 0x000fe40000410000 */
[C---:B------:R-:W-:Y:S04]  /*ad00*/  HMMA.16816.F32 R56, R144.reuse, R152, R56 ;  /* 0x000000989038723c */ /* 0x040fe80000001838 */
[C---:B------:R-:W-:Y:S02]  /*ad10*/  FMUL.FTZ R106, R0.reuse, R106 ;  /* 0x0000006a006a7220 */ /* 0x040fe40000410000 */
[----:B------:R-:W-:Y:S02]  /*ad20*/  FMUL.FTZ R107, R0, R107 ;  /* 0x0000006b006b7220 */ /* 0x000fe40000410000 */
[-C--:B------:R-:W-:Y:S04]  /*ad30*/  HMMA.16816.F32 R60, R144, R154.reuse, R60 ;  /* 0x0000009a903c723c */ /* 0x080fe8000000183c */
[C---:B------:R-:W-:Y:S02]  /*ad40*/  FMUL.FTZ R108, R2.reuse, R108 ;  /* 0x0000006c026c7220 */ /* 0x040fe40000410000 */
[----:B------:R-:W-:Y:S02]  /*ad50*/  FMUL.FTZ R109, R2, R109 ;  /* 0x0000006d026d7220 */ /* 0x000fe40000410000 */
[C---:B------:R-:W-:Y:S01]  /*ad60*/  HMMA.16816.F32 R64, R192.reuse, R154, R64 ;  /* 0x0000009ac040723c */ /* 0x040fe20000001840 */
[----:B------:R-:W3:Y:S03]  /*ad70*/  LDSM.16.MT88.4 R152, [R226+0x1900] ;  /* 0x00190000e298783b */ /* 0x000ee60000004200 */
[--C-:B-1----:R-:W-:Y:S02]  /*ad80*/  FFMA.FTZ R138, R202, c[0x0][0x2d0], -R142.reuse ;  /* 0x0000b400ca8a7a23 */ /* 0x102fe4000001088e */
[C---:B------:R-:W-:Y:S02]  /*ad90*/  FMUL.FTZ R110, R0.reuse, R110 ;  /* 0x0000006e006e7220 */ /* 0x040fe40000410000 */
[----:B------:R1:W-:Y:S01]  /*ada0*/  MUFU.EX2 R189, R138 ;  /* 0x0000008a00bd7308 */ /* 0x0003e20000000800 */
[-C--:B--2---:R-:W-:Y:S03]  /*adb0*/  HMMA.16816.F32 R68, R192, R148.reuse, R68 ;  /* 0x00000094c044723c */ /* 0x084fe60000001844 */
[----:B------:R-:W-:Y:S02]  /*adc0*/  FMUL.FTZ R111, R0, R111 ;  /* 0x0000006f006f7220 */ /* 0x000fe40000410000 */
[C---:B------:R-:W-:Y:S02]  /*add0*/  FMUL.FTZ R112, R133.reuse, R112 ;  /* 0x0000007085707220 */ /* 0x040fe40000410000 */
[----:B------:R-:W-:Y:S01]  /*ade0*/  FMUL.FTZ R113, R133, R113 ;  /* 0x0000007185717220 */ /* 0x000fe20000410000 */
        /* <DEDUP_REMOVED lines=9> */
[C---:B------:R-:W-:Y:S02]  /*ae80*/  FMUL.FTZ R122, R0.reuse, R122 ;  /* 0x0000007a007a7220 */ /* 0x040fe40000410000 */
[-C--:B---3--:R-:W-:Y:S01]  /*ae90*/  HMMA.16816.F32 R84, R192, R152.reuse, R84 ;  /* 0x00000098c054723c */ /* 0x088fe20000001854 */
[----:B------:R1:W-:Y:S03]  /*aea0*/  MUFU.EX2 R172, R138 ;  /* 0x0000008a00ac7308 */ /* 0x0003e60000000800 */
[----:B------:R-:W-:Y:S02]  /*aeb0*/  FMUL.FTZ R123, R0, R123 ;  /* 0x0000007b007b7220 */ /* 0x000fe40000410000 */
[C---:B------:R-:W-:Y:S02]  /*aec0*/  FMUL.FTZ R124, R2.reuse, R124 ;  /* 0x0000007c027c7220 */ /* 0x040fe40000410000 */
[C---:B------:R-:W-:Y:S04]  /*aed0*/  HMMA.16816.F32 R88, R144.reuse, R152, R88 ;  /* 0x000000989058723c */ /* 0x040fe80000001858 */
[----:B------:R-:W-:Y:S02]  /*aee0*/  FMUL.FTZ R125, R2, R125 ;  /* 0x0000007d027d7220 */ /* 0x000fe40000410000 */
[C---:B------:R-:W-:Y:S02]  /*aef0*/  FMUL.FTZ R126, R0.reuse, R126 ;  /* 0x0000007e007e7220 */ /* 0x040fe40000410000 */
[-C--:B------:R-:W-:Y:S04]  /*af00*/  HMMA.16816.F32 R92, R144, R154.reuse, R92 ;  /* 0x0000009a905c723c */ /* 0x080fe8000000185c */
[----:B------:R-:W-:Y:S02]  /*af10*/  FMUL.FTZ R127, R0, R127 ;  /* 0x0000007f007f7220 */ /* 0x000fe40000410000 */
[----:B------:R-:W-:Y:S02]  /*af20*/  FMUL.FTZ R128, R133, R128 ;  /* 0x0000008085807220 */ /* 0x000fe40000410000 */
[C---:B------:R-:W-:Y:S01]  /*af30*/  HMMA.16816.F32 R96, R192.reuse, R154, R96 ;  /* 0x0000009ac060723c */ /* 0x040fe20000001860 */
[----:B------:R-:W3:Y:S03]  /*af40*/  LDSM.16.MT88.4 R152, [R227+0x1900] ;  /* 0x00190000e398783b */ /* 0x000ee60000004200 */
[--C-:B-1----:R-:W-:Y:S02]  /*af50*/  FFMA.FTZ R138, R203, c[0x0][0x2d0], -R143.reuse ;  /* 0x0000b400cb8a7a23 */ /* 0x102fe4000001088f */
[C---:B------:R-:W-:Y:S02]  /*af60*/  FMUL.FTZ R129, R133.reuse, R129 ;  /* 0x0000008185817220 */ /* 0x040fe40000410000 */
[----:B------:R1:W-:Y:S01]  /*af70*/  MUFU.EX2 R252, R138 ;  /* 0x0000008a00fc7308 */ /* 0x0003e20000000800 */
[-C--:B--2---:R-:W-:Y:S03]  /*af80*/  HMMA.16816.F32 R100, R192, R148.reuse, R100 ;  /* 0x00000094c064723c */ /* 0x084fe60000001864 */
[C---:B------:R-:W-:Y:S02]  /*af90*/  FMUL.FTZ R130, R132.reuse, R130 ;  /* 0x0000008284827220 */ /* 0x040fe40000410000 */
[C---:B------:R-:W-:Y:S02]  /*afa0*/  FMUL.FTZ R131, R132.reuse, R131 ;  /* 0x0000008384837220 */ /* 0x040fe40000410000 */
[C---:B------:R-:W-:Y:S01]  /*afb0*/  FMUL.FTZ R116, R133.reuse, R116 ;  /* 0x0000007485747220 */ /* 0x040fe20000410000 */
[C---:B------:R-:W-:Y:S04]  /*afc0*/  HMMA.16816.F32 R104, R144.reuse, R148, R104 ;  /* 0x000000949068723c */ /* 0x040fe80000001868 */
[----:B------:R-:W-:Y:S02]  /*afd0*/  FMUL.FTZ R117, R133, R117 ;  /* 0x0000007585757220 */ /* 0x000fe40000410000 */
[C---:B------:R-:W-:Y:S02]  /*afe0*/  FMUL.FTZ R118, R132.reuse, R118 ;  /* 0x0000007684767220 */ /* 0x040fe40000410000 */
[-C--:B------:R-:W-:Y:S04]  /*aff0*/  HMMA.16816.F32 R108, R144, R150.reuse, R108 ;  /* 0x00000096906c723c */ /* 0x080fe8000000186c */
[----:B------:R-:W-:Y:S02]  /*b000*/  FMUL.FTZ R119, R132, R119 ;  /* 0x0000007784777220 */ /* 0x000fe40000410000 */
[--C-:B-1----:R-:W-:Y:S02]  /*b010*/  FFMA.FTZ R138, R200, c[0x0][0x2d0], -R143.reuse ;  /* 0x0000b400c88a7a23 */ /* 0x102fe4000001088f */
[C---:B------:R-:W-:Y:S01]  /*b020*/  HMMA.16816.F32 R112, R192.reuse, R150, R112 ;  /* 0x00000096c070723c */ /* 0x040fe20000001870 */
[----:B------:R-:W1:Y:S01]  /*b030*/  LDSM.16.MT88.4 R148, [R225+0x900] ;  /* 0x00090000e194783b */ /* 0x000e620000004200 */
[----:B------:R2:W4:Y:S06]  /*b040*/  MUFU.EX2 R251, R138 ;  /* 0x0000008a00fb7308 */ /* 0x00052c0000000800 */
[-C--:B---3--:R-:W-:Y:S08]  /*b050*/  HMMA.16816.F32 R116, R192, R152.reuse, R116 ;  /* 0x00000098c074723c */ /* 0x088ff00000001874 */
[C---:B------:R-:W-:Y:S08]  /*b060*/  HMMA.16816.F32 R120, R144.reuse, R152, R120 ;  /* 0x000000989078723c */ /* 0x040ff00000001878 */
[-C--:B------:R-:W-:Y:S04]  /*b070*/  HMMA.16816.F32 R124, R144, R154.reuse, R124 ;  /* 0x0000009a907c723c */ /* 0x080fe8000000187c */
[--C-:B--2---:R-:W-:Y:S01]  /*b080*/  FFMA.FTZ R138, R209, c[0x0][0x2d0], -R143.reuse ;  /* 0x0000b400d18a7a23 */ /* 0x104fe2000001088f */
[----:B----4-:R-:W-:Y:S02]  /*b090*/  F2FP.PACK_AB R152, R251, R252 ;  /* 0x000000fcfb98723e */ /* 0x010fe400000000ff */
[----:B------:R-:W-:Y:S01]  /*b0a0*/  F2FP.PACK_AB R146, R170, R188 ;  /* 0x000000bcaa92723e */ /* 0x000fe200000000ff */
[----:B------:R-:W-:Y:S01]  /*b0b0*/  HMMA.16816.F32 R128, R192, R154, R128 ;  /* 0x0000009ac080723c */ /* 0x000fe20000001880 */
[----:B------:R2:W-:Y:S03]  /*b0c0*/  MUFU.EX2 R250, R138 ;  /* 0x0000008a00fa7308 */ /* 0x0005e60000000800 */
[----:B------:R-:W-:Y:S02]  /*b0d0*/  F2FP.PACK_AB R144, R185, R182 ;  /* 0x000000b6b990723e */ /* 0x000fe400000000ff */
[----:B------:R-:W-:Y:S01]  /*b0e0*/  F2FP.PACK_AB R145, R187, R183 ;  /* 0x000000b7bb91723e */ /* 0x000fe200000000ff */
[----:B--2---:R-:W-:Y:S04]  /*b0f0*/  FFMA.FTZ R138, R210, c[0x0][0x2d0], -R143 ;  /* 0x0000b400d28a7a23 */ /* 0x004fe8000001088f */
[----:B------:R2:W3:Y:S02]  /*b100*/  MUFU.EX2 R249, R138 ;  /* 0x0000008a00f97308 */ /* 0x0004e40000000800 */
[--C-:B--2---:R-:W-:Y:S01]  /*b110*/  FFMA.FTZ R138, R207, c[0x0][0x2d0], -R134.reuse ;  /* 0x0000b400cf8a7a23 */ /* 0x104fe20000010886 */
[----:B---3--:R-:W-:Y:S07]  /*b120*/  F2FP.PACK_AB R154, R249, R250 ;  /* 0x000000faf99a723e */ /* 0x008fee00000000ff */
[----:B------:R2:W-:Y:S02]  /*b130*/  MUFU.EX2 R221, R138 ;  /* 0x0000008a00dd7308 */ /* 0x0005e40000000800 */
[--C-:B--2---:R-:W-:Y:S08]  /*b140*/  FFMA.FTZ R138, R208, c[0x0][0x2d0], -R134.reuse ;  /* 0x0000b400d08a7a23 */ /* 0x104ff00000010886 */
[----:B------:R2:W3:Y:S02]  /*b150*/  MUFU.EX2 R220, R138 ;  /* 0x0000008a00dc7308 */ /* 0x0004e40000000800 */
[--C-:B--2---:R-:W-:Y:S01]  /*b160*/  FFMA.FTZ R138, R211, c[0x0][0x2d0], -R134.reuse ;  /* 0x0000b400d38a7a23 */ /* 0x104fe20000010886 */
[----:B------:R-:W-:Y:S02]  /*b170*/  MOV R211, R172 ;  /* 0x000000ac00d37202 */ /* 0x000fe40000000f00 */
[----:B---3--:R-:W-:Y:S05]  /*b180*/  F2FP.PACK_AB R153, R220, R221 ;  /* 0x000000dddc99723e */ /* 0x008fea00000000ff */
[----:B------:R2:W-:Y:S01]  /*b190*/  MUFU.EX2 R210, R138 ;  /* 0x0000008a00d27308 */ /* 0x0005e20000000800 */
[----:B------:R-:W-:Y:S02]  /*b1a0*/  F2FP.PACK_AB R147, R211, R189 ;  /* 0x000000bdd393723e */ /* 0x000fe400000000ff */
[----:B------:R-:W-:Y:S02]  /*b1b0*/  MOV R172, R171 ;  /* 0x000000ab00ac7202 */ /* 0x000fe40000000f00 */
[----:B------:R-:W-:Y:S02]  /*b1c0*/  MOV R171, R160 ;  /* 0x000000a000ab7202 */ /* 0x000fe40000000f00 */
[----:B------:R-:W3:Y:S01]  /*b1d0*/  LDSM.16.MT88.4 R160, [R228+0x900] ;  /* 0x00090000e4a0783b */ /* 0x000ee20000004200 */
[-C--:B-1----:R-:W-:Y:S05]  /*b1e0*/  HMMA.16816.F32 R4, R144, R148.reuse, R4 ;  /* 0x000000949004723c */ /* 0x082fea0000001804 */
[----:B--2---:R-:W-:Y:S04]  /*b1f0*/  FFMA.FTZ R138, R206, c[0x0][0x2d0], -R134 ;  /* 0x0000b400ce8a7a23 */ /* 0x004fe80000010886 */
[----:B------:R1:W2:Y:S03]  /*b200*/  MUFU.EX2 R197, R138 ;  /* 0x0000008a00c57308 */ /* 0x0002a60000000800 */
[--C-:B-1----:R-:W-:Y:S01]  /*b210*/  FFMA.FTZ R138, R218, c[0x0][0x2d0], -R141.reuse ;  /* 0x0000b400da8a7a23 */ /* 0x102fe2000001088d */
[----:B--2---:R-:W-:Y:S02]  /*b220*/  F2FP.PACK_AB R155, R197, R210 ;  /* 0x000000d2c59b723e */ /* 0x004fe400000000ff */
[----:B------:R-:W-:Y:S04]  /*b230*/  MOV R218, R170 ;  /* 0x000000aa00da7202 */ /* 0x000fe80000000f00 */
[----:B------:R1:W-:Y:S01]  /*b240*/  MUFU.EX2 R208, R138 ;  /* 0x0000008a00d07308 */ /* 0x0003e20000000800 */
[C---:B------:R-:W-:Y:S08]  /*b250*/  HMMA.16816.F32 R8, R152.reuse, R148, R8 ;  /* 0x000000949808723c */ /* 0x040ff00000001808 */
[-C--:B------:R-:W-:Y:S08]  /*b260*/  HMMA.16816.F32 R12, R152, R150.reuse, R12 ;  /* 0x00000096980c723c */ /* 0x080ff0000000180c */
[C---:B------:R-:W-:Y:S01]  /*b270*/  HMMA.16816.F32 R16, R144.reuse, R150, R16 ;  /* 0x000000969010723c */ /* 0x040fe20000001810 */
[----:B------:R-:W2:Y:S03]  /*b280*/  LDSM.16.MT88.4 R148, [R225+0x2100] ;  /* 0x00210000e194783b */ /* 0x000ea60000004200 */
[--C-:B-1----:R-:W-:Y:S01]  /*b290*/  FFMA.FTZ R138, R222, c[0x0][0x2d0], -R141.reuse ;  /* 0x0000b400de8a7a23 */ /* 0x102fe2000001088d */
[----:B------:R-:W-:Y:S03]  /*b2a0*/  MOV R222, R189 ;  /* 0x000000bd00de7202 */ /* 0x000fe60000000f00 */
[-C--:B------:R-:W-:Y:S01]  /*b2b0*/  HMMA.16816.F32 R20, R144, R156.reuse, R20 ;  /* 0x0000009c9014723c */ /* 0x080fe20000001814 */
[----:B------:R1:W-:Y:S07]  /*b2c0*/  MUFU.EX2 R209, R138 ;  /* 0x0000008a00d17308 */ /* 0x0003ee0000000800 */
[C---:B------:R-:W-:Y:S08]  /*b2d0*/  HMMA.16816.F32 R24, R152.reuse, R156, R24 ;  /* 0x0000009c9818723c */ /* 0x040ff00000001818 */
[-C--:B------:R-:W-:Y:S08]  /*b2e0*/  HMMA.16816.F32 R28, R152, R158.reuse, R28 ;  /* 0x0000009e981c723c */ /* 0x080ff0000000181c */
[C---:B------:R-:W-:Y:S01]  /*b2f0*/  HMMA.16816.F32 R32, R144.reuse, R158, R32 ;  /* 0x0000009e9020723c */ /* 0x040fe20000001820 */
[----:B------:R-:W4:Y:S03]  /*b300*/  LDSM.16.MT88.4 R156, [R226+0x2100] ;  /* 0x00210000e29c783b */ /* 0x000f260000004200 */
[--C-:B-1----:R-:W-:Y:S01]  /*b310*/  FFMA.FTZ R138, R216, c[0x0][0x2d0], -R142.reuse ;  /* 0x0000b400d88a7a23 */ /* 0x102fe2000001088e */
[----:B------:R-:W-:Y:S03]  /*b320*/  MOV R216, R188 ;  /* 0x000000bc00d87202 */ /* 0x000fe60000000f00 */
[-C--:B---3--:R-:W-:Y:S01]  /*b330*/  HMMA.16816.F32 R36, R144, R160.reuse, R36 ;  /* 0x000000a09024723c */ /* 0x088fe20000001824 */
[----:B------:R1:W-:Y:S01]  /*b340*/  MUFU.EX2 R207, R138 ;  /* 0x0000008a00cf7308 */ /* 0x0003e20000000800 */
[----:B------:R-:W-:Y:S06]  /*b350*/  LDSM.16.MT88.4 R188, [R228+0x1100] ;  /* 0x00110000e4bc783b */ /* 0x000fec0000004200 */
[C---:B------:R-:W-:Y:S08]  /*b360*/  HMMA.16816.F32 R40, R152.reuse, R160, R40 ;  /* 0x000000a09828723c */ /* 0x040ff00000001828 */
[-C--:B------:R-:W-:Y:S08]  /*b370*/  HMMA.16816.F32 R44, R152, R162.reuse, R44 ;  /* 0x000000a2982c723c */ /* 0x080ff0000000182c */
[C---:B------:R-:W-:Y:S01]  /*b380*/  HMMA.16816.F32 R48, R144.reuse, R162, R48 ;  /* 0x000000a29030723c */ /* 0x040fe20000001830 */
[----:B------:R-:W3:Y:S03]  /*b390*/  LDSM.16.MT88.4 R160, [R228+0x2100] ;  /* 0x00210000e4a0783b */ /* 0x000ee60000004200 */
[--C-:B-1----:R-:W-:Y:S01]  /*b3a0*/  FFMA.FTZ R138, R217, c[0x0][0x2d0], -R142.reuse ;  /* 0x0000b400d98a7a23 */ /* 0x102fe2000001088e */
[----:B------:R-:W-:Y:S03]  /*b3b0*/  MOV R217, R187 ;  /* 0x000000bb00d97202 */ /* 0x000fe60000000f00 */
[-C--:B------:R-:W-:Y:S01]  /*b3c0*/  HMMA.16816.F32 R52, R144, R164.reuse, R52 ;  /* 0x000000a49034723c */ /* 0x080fe20000001834 */
[----:B------:R1:W5:Y:S07]  /*b3d0*/  MUFU.EX2 R206, R138 ;  /* 0x0000008a00ce7308 */ /* 0x00036e0000000800 */
[C---:B------:R-:W-:Y:S08]  /*b3e0*/  HMMA.16816.F32 R56, R152.reuse, R164, R56 ;  /* 0x000000a49838723c */ /* 0x040ff00000001838 */
[-C--:B------:R-:W-:Y:S08]  /*b3f0*/  HMMA.16816.F32 R60, R152, R166.reuse, R60 ;  /* 0x000000a6983c723c */ /* 0x080ff0000000183c */
[C---:B------:R-:W-:Y:S04]  /*b400*/  HMMA.16816.F32 R64, R144.reuse, R166, R64 ;  /* 0x000000a69040723c */ /* 0x040fe80000001840 */
[--C-:B-1----:R-:W-:Y:S01]  /*b410*/  FFMA.FTZ R138, R247, c[0x0][0x2d0], -R141.reuse ;  /* 0x0000b400f78a7a23 */ /* 0x102fe2000001088d */
[----:B------:R-:W-:Y:S01]  /*b420*/  MOV R247, R186 ;  /* 0x000000ba00f77202 */ /* 0x000fe20000000f00 */
[----:B------:R-:W-:Y:S01]  /*b430*/  FFMA.FTZ R141, R248, c[0x0][0x2d0], -R141 ;  /* 0x0000b400f88d7a23 */ /* 0x000fe2000001088d */
[----:B------:R-:W-:Y:S01]  /*b440*/  MOV R248, R185 ;  /* 0x000000b900f87202 */ /* 0x000fe20000000f00 */
[-C--:B--2---:R-:W-:Y:S01]  /*b450*/  HMMA.16816.F32 R68, R144, R148.reuse, R68 ;  /* 0x000000949044723c */ /* 0x084fe20000001844 */
[----:B------:R1:W-:Y:S07]  /*b460*/  MUFU.EX2 R205, R138 ;  /* 0x0000008a00cd7308 */ /* 0x0003ee0000000800 */
[C---:B------:R-:W-:Y:S03]  /*b470*/  HMMA.16816.F32 R72, R152.reuse, R148, R72 ;  /* 0x000000949848723c */ /* 0x040fe60000001848 */
[----:B------:R5:W2:Y:S05]  /*b480*/  MUFU.EX2 R204, R141 ;  /* 0x0000008d00cc7308 */ /* 0x000aaa0000000800 */
[-C--:B------:R-:W-:Y:S08]  /*b490*/  HMMA.16816.F32 R76, R152, R150.reuse, R76 ;  /* 0x00000096984c723c */ /* 0x080ff0000000184c */
[C---:B------:R-:W-:Y:S01]  /*b4a0*/  HMMA.16816.F32 R80, R144.reuse, R150, R80 ;  /* 0x000000969050723c */ /* 0x040fe20000001850 */
[----:B------:R-:W2:Y:S03]  /*b4b0*/  LDSM.16.MT88.4 R148, [R227+0x2100] ;  /* 0x00210000e394783b */ /* 0x000ea60000004200 */
[--C-:B-1----:R-:W-:Y:S01]  /*b4c0*/  FFMA.FTZ R138, R244, c[0x0][0x2d0], -R142.reuse ;  /* 0x0000b400f48a7a23 */ /* 0x102fe2000001088e */
[----:B------:R-:W-:Y:S01]  /*b4d0*/  MOV R244, R184 ;  /* 0x000000b800f47202 */ /* 0x000fe20000000f00 */
[----:B------:R-:W-:Y:S01]  /*b4e0*/  FFMA.FTZ R142, R246, c[0x0][0x2d0], -R142 ;  /* 0x0000b400f68e7a23 */ /* 0x000fe2000001088e */
[----:B------:R-:W-:Y:S01]  /*b4f0*/  MOV R246, R183 ;  /* 0x000000b700f67202 */ /* 0x000fe20000000f00 */
[-C--:B----4-:R-:W-:Y:S01]  /*b500*/  HMMA.16816.F32 R84, R144, R156.reuse, R84 ;  /* 0x0000009c9054723c */ /* 0x090fe20000001854 */
[----:B------:R1:W-:Y:S03]  /*b510*/  MUFU.EX2 R203, R138 ;  /* 0x0000008a00cb7308 */ /* 0x0003e60000000800 */
[----:B-----5:R-:W-:Y:S04]  /*b520*/  F2FP.PACK_AB R141, R206, R207 ;  /* 0x000000cfce8d723e */ /* 0x020fe800000000ff */
[C---:B------:R-:W-:Y:S03]  /*b530*/  HMMA.16816.F32 R88, R152.reuse, R156, R88 ;  /* 0x0000009c9858723c */ /* 0x040fe60000001858 */
[----:B------:R2:W-:Y:S05]  /*b540*/  MUFU.EX2 R202, R142 ;  /* 0x0000008e00ca7308 */ /* 0x0005ea0000000800 */
[-C--:B------:R-:W-:Y:S08]  /*b550*/  HMMA.16816.F32 R92, R152, R158.reuse, R92 ;  /* 0x0000009e985c723c */ /* 0x080ff0000000185c */
[C---:B------:R-:W-:Y:S01]  /*b560*/  HMMA.16816.F32 R96, R144.reuse, R158, R96 ;  /* 0x0000009e9060723c */ /* 0x040fe20000001860 */
[----:B------:R-:W4:Y:S03]  /*b570*/  LDSM.16.MT88.4 R156, [R225+0x1100] ;  /* 0x00110000e19c783b */ /* 0x000f260000004200 */
[--C-:B-1----:R-:W-:Y:S01]  /*b580*/  FFMA.FTZ R138, R219, c[0x0][0x2d0], -R143.reuse ;  /* 0x0000b400db8a7a23 */ /* 0x102fe2000001088f */
[----:B------:R-:W-:Y:S03]  /*b590*/  MOV R219, R182 ;  /* 0x000000b600db7202 */ /* 0x000fe60000000f00 */
[-C--:B---3--:R-:W-:Y:S01]  /*b5a0*/  HMMA.16816.F32 R100, R144, R160.reuse, R100 ;  /* 0x000000a09064723c */ /* 0x088fe20000001864 */
[----:B------:R1:W-:Y:S03]  /*b5b0*/  MUFU.EX2 R201, R138 ;  /* 0x0000008a00c97308 */ /* 0x0003e60000000800 */
[----:B--2---:R-:W-:Y:S04]  /*b5c0*/  F2FP.PACK_AB R142, R204, R205 ;  /* 0x000000cdcc8e723e */ /* 0x004fe800000000ff */
[C---:B------:R-:W-:Y:S08]  /*b5d0*/  HMMA.16816.F32 R104, R152.reuse, R160, R104 ;  /* 0x000000a09868723c */ /* 0x040ff00000001868 */
[-C--:B------:R-:W-:Y:S08]  /*b5e0*/  HMMA.16816.F32 R108, R152, R162.reuse, R108 ;  /* 0x000000a2986c723c */ /* 0x080ff0000000186c */
[C---:B------:R-:W-:Y:S04]  /*b5f0*/  HMMA.16816.F32 R112, R144.reuse, R162, R112 ;  /* 0x000000a29070723c */ /* 0x040fe80000001870 */
[--C-:B-1----:R-:W-:Y:S01]  /*b600*/  FFMA.FTZ R138, R223, c[0x0][0x2d0], -R143.reuse ;  /* 0x0000b400df8a7a23 */ /* 0x102fe2000001088f */
[----:B------:R-:W-:Y:S02]  /*b610*/  MOV R223, R181 ;  /* 0x000000b500df7202 */ /* 0x000fe40000000f00 */
[----:B------:R-:W-:Y:S01]  /*b620*/  MOV R181, R175 ;  /* 0x000000af00b57202 */ /* 0x000fe20000000f00 */
[-C--:B------:R-:W-:Y:S01]  /*b630*/  HMMA.16816.F32 R116, R144, R148.reuse, R116 ;  /* 0x000000949074723c */ /* 0x080fe20000001874 */
[----:B------:R1:W2:Y:S07]  /*b640*/  MUFU.EX2 R200, R138 ;  /* 0x0000008a00c87308 */ /* 0x0002ae0000000800 */
[C---:B------:R-:W-:Y:S08]  /*b650*/  HMMA.16816.F32 R120, R152.reuse, R148, R120 ;  /* 0x000000949878723c */ /* 0x040ff00000001878 */
[-C--:B------:R-:W-:Y:S08]  /*b660*/  HMMA.16816.F32 R124, R152, R150.reuse, R124 ;  /* 0x00000096987c723c */ /* 0x080ff0000000187c */
[----:B------:R-:W-:Y:S04]  /*b670*/  HMMA.16816.F32 R128, R144, R150, R128 ;  /* 0x000000969080723c */ /* 0x000fe80000001880 */
[--C-:B-1----:R-:W-:Y:S01]  /*b680*/  FFMA.FTZ R138, R245, c[0x0][0x2d0], -R143.reuse ;  /* 0x0000b400f58a7a23 */ /* 0x102fe2000001088f */
[----:B------:R-:W-:Y:S01]  /*b690*/  MOV R245, R180 ;  /* 0x000000b400f57202 */ /* 0x000fe20000000f00 */
[----:B------:R-:W-:Y:S01]  /*b6a0*/  FFMA.FTZ R143, R215, c[0x0][0x2d0], -R143 ;  /* 0x0000b400d78f7a23 */ /* 0x000fe2000001088f */
[----:B------:R-:W-:Y:S01]  /*b6b0*/  MOV R180, R174 ;  /* 0x000000ae00b47202 */ /* 0x000fe20000000f00 */
[----:B------:R1:W-:Y:S01]  /*b6c0*/  MUFU.EX2 R199, R138 ;  /* 0x0000008a00c77308 */ /* 0x0003e20000000800 */
[----:B------:R-:W-:Y:S03]  /*b6d0*/  MOV R215, R179 ;  /* 0x000000b300d77202 */ /* 0x000fe60000000f00 */
[----:B------:R-:W-:Y:S02]  /*b6e0*/  MOV R179, R173 ;  /* 0x000000ad00b37202 */ /* 0x000fe40000000f00 */
[----:B--2---:R-:W-:Y:S04]  /*b6f0*/  F2FP.PACK_AB R192, R200, R201 ;  /* 0x000000c9c8c0723e */ /* 0x004fe800000000ff */
[----:B------:R2:W3:Y:S01]  /*b700*/  MUFU.EX2 R198, R143 ;  /* 0x0000008f00c67308 */ /* 0x0004e20000000800 */
[--C-:B-1----:R-:W-:Y:S01]  /*b710*/  FFMA.FTZ R138, R214, c[0x0][0x2d0], -R134.reuse ;  /* 0x0000b400d68a7a23 */ /* 0x102fe20000010886 */
[----:B------:R-:W-:Y:S08]  /*b720*/  MOV R214, R139 ;  /* 0x0000008b00d67202 */ /* 0x000ff00000000f00 */
[----:B------:R1:W-:Y:S01]  /*b730*/  MUFU.EX2 R139, R138 ;  /* 0x0000008a008b7308 */ /* 0x0003e20000000800 */
[----:B--2---:R-:W-:Y:S02]  /*b740*/  F2FP.PACK_AB R143, R202, R203 ;  /* 0x000000cbca8f723e */ /* 0x004fe400000000ff */
[----:B---3--:R-:W-:Y:S01]  /*b750*/  F2FP.PACK_AB R194, R198, R199 ;  /* 0x000000c7c6c2723e */ /* 0x008fe200000000ff */
[--C-:B-1----:R-:W-:Y:S02]  /*b760*/  FFMA.FTZ R138, R212, c[0x0][0x2d0], -R134.reuse ;  /* 0x0000b400d48a7a23 */ /* 0x102fe40000010886 */
[----:B------:R-:W2:Y:S04]  /*b770*/  LDL.LU R212, [R1+0x1c] ;  /* 0x00001c0001d47983 */ /* 0x000ea80000300800 */
[----:B------:R1:W3:Y:S02]  /*b780*/  MUFU.EX2 R196, R138 ;  /* 0x0000008a00c47308 */ /* 0x0002e40000000800 */
[--C-:B-1----:R-:W-:Y:S01]  /*b790*/  FFMA.FTZ R138, R213, c[0x0][0x2d0], -R134.reuse ;  /* 0x0000b400d58a7a23 */ /* 0x102fe20000010886 */
[----:B------:R-:W-:Y:S01]  /*b7a0*/  MOV R213, R178 ;  /* 0x000000b200d57202 */ /* 0x000fe20000000f00 */
[----:B------:R-:W-:Y:S01]  /*b7b0*/  FFMA.FTZ R134, R140, c[0x0][0x2d0], -R134 ;  /* 0x0000b4008c867a23 */ /* 0x000fe20000010886 */
[----:B------:R-:W-:Y:S02]  /*b7c0*/  MOV R178, R172 ;  /* 0x000000ac00b27202 */ /* 0x000fe40000000f00 */
[----:B------:R-:W1:Y:S03]  /*b7d0*/  LDSM.16.MT88.4 R172, [R226+0x1100] ;  /* 0x00110000e2ac783b */ /* 0x000e660000004200 */
[----:B------:R-:W-:Y:S01]  /*b7e0*/  MUFU.EX2 R138, R138 ;  /* 0x0000008a008a7308 */ /* 0x000fe20000000800 */
[----:B------:R-:W-:Y:S02]  /*b7f0*/  F2FP.PACK_AB R140, R209, R208 ;  /* 0x000000d0d18c723e */ /* 0x000fe400000000ff */
[----:B---3--:R-:W-:Y:S05]  /*b800*/  F2FP.PACK_AB R193, R196, R139 ;  /* 0x0000008bc4c1723e */ /* 0x008fea00000000ff */
[-C--:B----4-:R-:W-:Y:S01]  /*b810*/  HMMA.16816.F32 R144, R140, R156.reuse, R4 ;  /* 0x0000009c8c90723c */ /* 0x090fe20000001804 */
[----:B------:R-:W3:Y:S01]  /*b820*/  LDSM.16.MT88.4 R4, [R227+0x1100] ;  /* 0x00110000e304783b */ /* 0x000ee20000004200 */
[----:B------:R-:W4:Y:S03]  /*b830*/  MUFU.EX2 R134, R134 ;  /* 0x0000008600867308 */ /* 0x000f260000000800 */
[----:B----4-:R-:W-:Y:S07]  /*b840*/  F2FP.PACK_AB R195, R134, R138 ;  /* 0x0000008a86c3723e */ /* 0x010fee00000000ff */
[C---:B------:R-:W-:Y:S01]  /*b850*/  HMMA.16816.F32 R148, R192.reuse, R156, R8 ;  /* 0x0000009cc094723c */ /* 0x040fe20000001808 */
[----:B------:R-:W4:Y:S07]  /*b860*/  LDSM.16.MT88.4 R8, [R225+0x2900] ;  /* 0x00290000e108783b */ /* 0x000f2e0000004200 */
[-C--:B------:R-:W-:Y:S01]  /*b870*/  HMMA.16816.F32 R152, R192, R158.reuse, R12 ;  /* 0x0000009ec098723c */ /* 0x080fe2000000180c */
[----:B------:R-:W5:Y:S07]  /*b880*/  LDSM.16.MT88.4 R12, [R226+0x2900] ;  /* 0x00290000e20c783b */ /* 0x000f6e0000004200 */
[C---:B------:R-:W-:Y:S01]  /*b890*/  HMMA.16816.F32 R156, R140.reuse, R158, R16 ;  /* 0x0000009e8c9c723c */ /* 0x040fe20000001810 */
[----:B------:R-:W3:Y:S07]  /*b8a0*/  LDSM.16.MT88.4 R16, [R228+0x2900] ;  /* 0x00290000e410783b */ /* 0x000eee0000004200 */
[-C--:B-1----:R-:W-:Y:S07]  /*b8b0*/  HMMA.16816.F32 R160, R140, R172.reuse, R20 ;  /* 0x000000ac8ca0723c */ /* 0x082fee0000001814 */
[----:B------:R-:W-:Y:S01]  /*b8c0*/  MOV R21, R179 ;  /* 0x000000b300157202 */ /* 0x000fe20000000f00 */
[C---:B------:R-:W-:Y:S01]  /*b8d0*/  HMMA.16816.F32 R164, R192.reuse, R172, R24 ;  /* 0x000000acc0a4723c */ /* 0x040fe20000001818 */
[----:B------:R-:W2:Y:S03]  /*b8e0*/  LDL.LU R24, [R1+0x18] ;  /* 0x0000180001187983 */ /* 0x000ea60000300800 */
[----:B------:R-:W-:Y:S02]  /*b8f0*/  MOV R20, R178 ;  /* 0x000000b200147202 */ /* 0x000fe40000000f00 */
[----:B------:R-:W-:Y:S02]  /*b900*/  MOV R23, R181 ;  /* 0x000000b500177202 */ /* 0x000fe40000000f00 */
[----:B------:R-:W-:Y:S04]  /*b910*/  MOV R25, R171 ;  /* 0x000000ab00197202 */ /* 0x000fe80000000f00 */
[----:B------:R-:W-:Y:S02]  /*b920*/  MOV R26, R169 ;  /* 0x000000a9001a7202 */ /* 0x000fe40000000f00 */
[----:B------:R-:W-:Y:S02]  /*b930*/  MOV R27, R168 ;  /* 0x000000a8001b7202 */ /* 0x000fe40000000f00 */
[-C--:B------:R-:W-:Y:S01]  /*b940*/  HMMA.16816.F32 R168, R192, R174.reuse, R28 ;  /* 0x000000aec0a8723c */ /* 0x080fe2000000181c */
[----:B------:R-:W2:Y:S02]  /*b950*/  LDL.LU R29, [R1+0x10] ;  /* 0x00001000011d7983 */ /* 0x000ea40000300800 */
[----:B------:R-:W-:Y:S02]  /*b960*/  MOV R22, R180 ;  /* 0x000000b400167202 */ /* 0x000fe40000000f00 */
[----:B------:R-:W2:Y:S02]  /*b970*/  LDL.LU R31, [R1+0x14] ;  /* 0x00001400011f7983 */ /* 0x000ea40000300800 */
[----:B------:R-:W-:Y:S01]  /*b980*/  MOV R28, R177 ;  /* 0x000000b1001c7202 */ /* 0x000fe20000000f00 */
[C---:B------:R-:W-:Y:S04]  /*b990*/  HMMA.16816.F32 R172, R140.reuse, R174, R32 ;  /* 0x000000ae8cac723c */ /* 0x040fe80000001820 */
[----:B------:R-:W-:Y:S04]  /*b9a0*/  MOV R30, R176 ;  /* 0x000000b0001e7202 */ /* 0x000fe80000000f00 */
[-C--:B------:R-:W-:Y:S08]  /*b9b0*/  HMMA.16816.F32 R176, R140, R188.reuse, R36 ;  /* 0x000000bc8cb0723c */ /* 0x080ff00000001824 */
        /* <DEDUP_REMOVED lines=9> */
[C---:B------:R-:W-:Y:S08]  /*ba50*/  HMMA.16816.F32 R72, R192.reuse, R8, R72 ;  /* 0x00000008c048723c */ /* 0x040ff00000001848 */
[-C--:B------:R-:W-:Y:S08]  /*ba60*/  HMMA.16816.F32 R76, R192, R10.reuse, R76 ;  /* 0x0000000ac04c723c */ /* 0x080ff0000000184c */
[C---:B------:R-:W-:Y:S08]  /*ba70*/  HMMA.16816.F32 R80, R140.reuse, R10, R80 ;  /* 0x0000000a8c50723c */ /* 0x040ff00000001850 */
[-C--:B-----5:R-:W-:Y:S08]  /*ba80*/  HMMA.16816.F32 R84, R140, R12.reuse, R84 ;  /* 0x0000000c8c54723c */ /* 0x0a0ff00000001854 */
[C---:B------:R-:W-:Y:S08]  /*ba90*/  HMMA.16816.F32 R88, R192.reuse, R12, R88 ;  /* 0x0000000cc058723c */ /* 0x040ff00000001858 */
[-C--:B------:R-:W-:Y:S08]  /*baa0*/  HMMA.16816.F32 R92, R192, R14.reuse, R92 ;  /* 0x0000000ec05c723c */ /* 0x080ff0000000185c */
[C---:B------:R-:W-:Y:S08]  /*bab0*/  HMMA.16816.F32 R96, R140.reuse, R14, R96 ;  /* 0x0000000e8c60723c */ /* 0x040ff00000001860 */
[-C--:B------:R-:W-:Y:S08]  /*bac0*/  HMMA.16816.F32 R100, R140, R16.reuse, R100 ;  /* 0x000000108c64723c */ /* 0x080ff00000001864 */
[C---:B------:R-:W-:Y:S08]  /*bad0*/  HMMA.16816.F32 R104, R192.reuse, R16, R104 ;  /* 0x00000010c068723c */ /* 0x040ff00000001868 */
[-C--:B------:R-:W-:Y:S08]  /*bae0*/  HMMA.16816.F32 R108, R192, R18.reuse, R108 ;  /* 0x00000012c06c723c */ /* 0x080ff0000000186c */
[C---:B------:R-:W-:Y:S08]  /*baf0*/  HMMA.16816.F32 R112, R140.reuse, R18, R112 ;  /* 0x000000128c70723c */ /* 0x040ff00000001870 */
[-C--:B-1----:R-:W-:Y:S08]  /*bb00*/  HMMA.16816.F32 R116, R140, R4.reuse, R116 ;  /* 0x000000048c74723c */ /* 0x082ff00000001874 */
[C---:B------:R-:W-:Y:S08]  /*bb10*/  HMMA.16816.F32 R120, R192.reuse, R4, R120 ;  /* 0x00000004c078723c */ /* 0x040ff00000001878 */
[-C--:B------:R-:W-:Y:S08]  /*bb20*/  HMMA.16816.F32 R124, R192, R6.reuse, R124 ;  /* 0x00000006c07c723c */ /* 0x080ff0000000187c */
[----:B------:R-:W-:Y:S04]  /*bb30*/  HMMA.16816.F32 R128, R140, R6, R128 ;  /* 0x000000068c80723c */ /* 0x000fe80000001880 */
[----:B--2---:R-:W-:Y:S04]  /*bb40*/  FFMA.FTZ R8, R2, R24, R25 ;  /* 0x0000001802087223 */ /* 0x004fe80000010019 */
[----:B------:R-:W-:Y:S04]  /*bb50*/  FADD.FTZ R8, R20, R8 ;  /* 0x0000000814087221 */ /* 0x000fe80000010000 */
[----:B------:R-:W-:Y:S02]  /*bb60*/  FADD.FTZ R9, R23, R8 ;  /* 0x0000000817097221 */ /* 0x000fe40000010000 */
[----:B------:R-:W-:Y:S02]  /*bb70*/  FFMA.FTZ R8, R0, R212, R213 ;  /* 0x000000d400087223 */ /* 0x000fe400000100d5 */
[----:B------:R-:W-:Y:S02]  /*bb80*/  FADD.FTZ R0, R223, R9 ;  /* 0x00000009df007221 */ /* 0x000fe40000010000 */
[----:B------:R-:W-:Y:S02]  /*bb90*/  FADD.FTZ R8, R245, R8 ;  /* 0x00000008f5087221 */ /* 0x000fe40000010000 */
[----:B------:R-:W-:Y:S02]  /*bba0*/  FFMA.FTZ R133, R133, R29, R28 ;  /* 0x0000001d85857223 */ /* 0x000fe4000001001c */
[----:B------:R-:W-:Y:S02]  /*bbb0*/  FADD.FTZ R8, R244, R8 ;  /* 0x00000008f4087221 */ /* 0x000fe40000010000 */
[----:B------:R-:W-:Y:S02]  /*bbc0*/  FFMA.FTZ R132, R132, R31, R30 ;  /* 0x0000001f84847223 */ /* 0x000fe4000001001e */
[----:B------:R-:W-:Y:S02]  /*bbd0*/  FADD.FTZ R2, R26, R133 ;  /* 0x000000851a027221 */ /* 0x000fe40000010000 */
[----:B------:R-:W-:Y:S02]  /*bbe0*/  FADD.FTZ R132, R27, R132 ;  /* 0x000000841b847221 */ /* 0x000fe40000010000 */
[----:B------:R-:W-:Y:S02]  /*bbf0*/  FADD.FTZ R2, R21, R2 ;  /* 0x0000000215027221 */ /* 0x000fe40000010000 */
[----:B------:R-:W-:Y:S02]  /*bc00*/  FADD.FTZ R132, R22, R132 ;  /* 0x0000008416847221 */ /* 0x000fe40000010000 */
[----:B------:R-:W-:Y:S02]  /*bc10*/  FADD.FTZ R10, R214, R2 ;  /* 0x00000002d60a7221 */ /* 0x000fe40000010000 */
[----:B------:R-:W-:Y:S01]  /*bc20*/  FADD.FTZ R2, R215, R132 ;  /* 0x00000084d7027221 */ /* 0x000fe20000010000 */
[----:B------:R-:W-:Y:S01]  /*bc30*/  MOV R132, R137 ;  /* 0x0000008900847202 */ /* 0x000fe20000000f00 */
        /* <DEDUP_REMOVED lines=29> */
[----:B------:R-:W-:Y:S01]  /*be10*/  FADD.FTZ R2, R196, R2 ;  /* 0x00000002c4027221 */ /* 0x000fe20000010000 */
[----:B------:R1:W-:Y:S01]  /*be20*/  STL [R1+0x10], R6 ;  /* 0x0000100601007387 */ /* 0x0003e20000100800 */
[----:B------:R-:W-:Y:S02]  /*be30*/  FADD.FTZ R4, R199, R4 ;  /* 0x00000004c7047221 */ /* 0x000fe40000010000 */
[----:B------:R-:W-:Y:S01]  /*be40*/  FADD.FTZ R0, R138, R2 ;  /* 0x000000028a007221 */ /* 0x000fe20000010000 */
[----:B------:R1:W-:Y:S01]  /*be50*/  STL [R1+0x14], R5 ;  /* 0x0000140501007387 */ /* 0x0003e20000100800 */
[----:B------:R-:W-:Y:S01]  /*be60*/  FADD.FTZ R2, R198, R4 ;  /* 0x00000004c6027221 */ /* 0x000fe20000010000 */
[----:B------:R-:W-:Y:S01]  /*be70*/  MOV R138, R135 ;  /* 0x00000087008a7202 */ /* 0x000fe20000000f00 */
[----:B------:R-:W-:Y:S01]  /*be80*/  FADD.FTZ R0, R134, R0 ;  /* 0x0000000086007221 */ /* 0x000fe20000010000 */
[----:B------:R-:W-:Y:S02]  /*be90*/  MOV R134, R136 ;  /* 0x0000008800867202 */ /* 0x000fe40000000f00 */
[----:B------:R1:W-:Y:S04]  /*bea0*/  STL [R1+0x18], R2 ;  /* 0x0000180201007387 */ /* 0x0003e80000100800 */
[----:B------:R1:W-:Y:S01]  /*beb0*/  STL [R1+0x1c], R0 ;  /* 0x00001c0001007387 */ /* 0x0003e20000100800 */
[----:B------:R-:W-:-:S05]  /*bec0*/  @P0 BRA `(.L_x_486) ;  /* 0xffffb42000000947 */ /* 0x000fca000383ffff */
.L_x_469:
[----:B------:R-:W2:Y:S01]  /*bed0*/  S2UR UR7, SR_CTAID.X ;  /* 0x00000000000779c3 */ /* 0x000ea20000002500 */
[----:B------:R-:W-:Y:S01]  /*bee0*/  ULDC.64 UR4, c[0x0][0x2c8] ;  /* 0x0000b20000047ab9 */ /* 0x000fe20000000a00 */
[----:B------:R-:W-:Y:S01]  /*bef0*/  PLOP3.LUT P0, PT, PT, PT, UP2, 0x40, 0x0 ;  /* 0x000000000000781c */ /* 0x000fe20003f0e828 */
[----:B--2---:R-:W-:-:S04]  /*bf00*/  ULEA UR7, UR7, 0x7f, 0x7 ;  /* 0x0000007f07077891 */ /* 0x004fc8000f8e383f */
        /* <DEDUP_REMOVED lines=8> */
[----:B-1----:R-:W-:Y:S01]  /*bf90*/  MOV R2, UR4 ;  /* 0x0000000400027c02 */ /* 0x002fe20008000f00 */
        /* <DEDUP_REMOVED lines=11> */
.L_x_488:
[----:B------:R-:W-:-:S04]  /*c050*/  MOV R4, c[0x0][0x32c] ;  /* 0x0000cb0000047a02 */ /* 0x000fc80000000f00 */
[----:B------:R-:W-:-:S13]  /*c060*/  ISETP.NE.AND P0, PT, R4, 0x1, PT ;  /* 0x000000010400780c */ /* 0x000fda0003f05270 */
[----:B------:R-:W-:-:S05]  /*c070*/  @P0 IMAD.HI.U32 R4, R0, c[0x0][0x330], RZ ;  /* 0x0000cc0000040a27 */ /* 0x000fca00078e00ff */
[----:B------:R-:W-:-:S05]  /*c080*/  @P0 SHF.R.U32.HI R0, RZ, c[0x0][0x334], R4 ;  /* 0x0000cd00ff000a19 */ /* 0x000fca0000011604 */
.L_x_489:
[----:B------:R-:W-:-:S05]  /*c090*/  IMAD R0, R0, c[0x0][0x32c], RZ ;  /* 0x0000cb0000007a24 */ /* 0x000fca00078e02ff */
[----:B------:R-:W-:-:S03]  /*c0a0*/  IMNMX R2, R2, R0, !PT ;  /* 0x0000000002027217 */ /* 0x000fc60007800200 */
.L_x_487:
[----:B------:R-:W2:Y:S01]  /*c0b0*/  LDL R4, [R1] ;  /* 0x0000000001047983 */ /* 0x000ea20000100800 */
[----:B------:R-:W-:-:S05]  /*c0c0*/  IADD3 R2, R2, 0x2f, RZ ;  /* 0x0000002f02027810 */ /* 0x000fca0007ffe0ff */
[----:B------:R-:W-:-:S05]  /*c0d0*/  IMAD.HI R2, R2, 0x2aaaaaab, RZ ;  /* 0x2aaaaaab02027827 */ /* 0x000fca00078e02ff */
[----:B------:R-:W-:-:S04]  /*c0e0*/  SHF.R.U32.HI R0, RZ, 0x1f, R2 ;  /* 0x0000001fff007819 */ /* 0x000fc80000011602 */
[----:B------:R-:W-:-:S04]  /*c0f0*/  LEA.HI.SX32 R0, R2, R0, 0x1d ;  /* 0x0000000002007211 */ /* 0x000fc800078feaff */
[----:B--2---:R-:W-:-:S04]  /*c100*/  IMNMX R4, R4, R0, !PT ;  /* 0x0000000004047217 */ /* 0x004fc80007800200 */
[----:B------:R-:W-:Y:S01]  /*c110*/  ISETP.GE.AND P0, PT, R242, R4, PT ;  /* 0x00000004f200720c */ /* 0x000fe20003f06270 */
[----:B------:R1:W-:-:S12]  /*c120*/  STL [R1+0x8], R4 ;  /* 0x0000080401007387 */ /* 0x0003d80000100800 */
[----:B------:R-:W-:Y:S05]  /*c130*/  @!P0 BRA `(.L_x_490) ;  /* 0x000036f000008947 */ /* 0x000fea0003800000 */
[----:B------:R-:W-:Y:S01]  /*c140*/  MOV R132, R136 ;  /* 0x0000008800847202 */ /* 0x000fe20000000f00 */
[----:B------:R-:W-:Y:S01]  /*c150*/  IMAD.MOV.U32 R139, RZ, RZ, R3 ;  /* 0x000000ffff8b7224 */ /* 0x000fe200078e0003 */
[----:B------:R-:W-:Y:S01]  /*c160*/  MOV R2, R137 ;  /* 0x0000008900027202 */ /* 0x000fe20000000f00 */
[----:B------:R-:W-:Y:S01]  /*c170*/  IMAD.MOV.U32 R220, RZ, RZ, R242 ;  /* 0x000000ffffdc7224 */ /* 0x000fe200078e00f2 */
[----:B------:R-:W-:Y:S02]  /*c180*/  MOV R138, R135 ;  /* 0x00000087008a7202 */ /* 0x000fe40000000f00 */
.L_x_491:
[----:B--2---:R-:W2:Y:S01]  /*c190*/  LDL R242, [R1] ;  /* 0x0000000001f27983 */ /* 0x004ea20000100800 */
[----:B------:R-:W-:Y:S04]  /*c1a0*/  DEPBAR.LE SB0, 0x0 ;  /* 0x000080000000791a */ /* 0x000fe80000000000 */
[----:B------:R-:W3:Y:S06]  /*c1b0*/  LDL.64 R42, [R1+0x48] ;  /* 0x00004800012a7983 */ /* 0x000eec0000100a00 */
[----:B------:R-:W3:Y:S06]  /*c1c0*/  LDL.64 R134, [R1+0x30] ;  /* 0x0000300001867983 */ /* 0x000eec0000100a00 */
[----:B------:R-:W-:Y:S08]  /*c1d0*/  BAR.SYNC.DEFER_BLOCKING 0x0 ;  /* 0x0000000000007b1d */ /* 0x000ff00000010000 */
[----:B-----5:R-:W-:Y:S08]  /*c1e0*/  LDSM.16.M88.4 R48, [R231+0x6100] ;  /* 0x00610000e730783b */ /* 0x020ff00000000200 */
[----:B------:R-:W4:Y:S08]  /*c1f0*/  LDSM.16.M88.4 R16, [R224+0x3100] ;  /* 0x00310000e010783b */ /* 0x000f300000000200 */
[----:B------:R-:W1:Y:S08]  /*c200*/  LDSM.16.M88.4 R44, [R231+0x8100] ;  /* 0x00810000e72c783b */ /* 0x000e700000000200 */
[----:B------:R-:W1:Y:S08]  /*c210*/  LDSM.16.M88.4 R32, [R224+0x3900] ;  /* 0x00390000e020783b */ /* 0x000e700000000200 */
[----:B------:R-:W1:Y:S08]  /*c220*/  LDSM.16.M88.4 R140, [R224+0x4100] ;  /* 0x00410000e08c783b */ /* 0x000e700000000200 */
[----:B------:R-:W-:Y:S01]  /*c230*/  LDSM.16.M88.4 R192, [R233+0x6100] ;  /* 0x00610000e9c0783b */ /* 0x000fe20000000200 */
[-C--:B-1--4-:R-:W-:Y:S07]  /*c240*/  HMMA.16816.F32 R4, R48, R16.reuse, RZ ;  /* 0x000000103004723c */ /* 0x092fee00000018ff */
[----:B------:R-:W1:Y:S01]  /*c250*/  LDSM.16.M88.4 R196, [R235] ;  /* 0x00000000ebc4783b */ /* 0x000e620000000200 */
[C---:B------:R-:W-:Y:S07]  /*c260*/  HMMA.16816.F32 R8, R44.reuse, R16, RZ ;  /* 0x000000102c08723c */ /* 0x040fee00000018ff */
[----:B------:R-:W4:Y:S01]  /*c270*/  LDSM.16.M88.4 R200, [R233+0x8100] ;  /* 0x00810000e9c8783b */ /* 0x000f220000000200 */
[-C--:B------:R-:W-:Y:S07]  /*c280*/  HMMA.16816.F32 R12, R44, R18.reuse, RZ ;  /* 0x000000122c0c723c */ /* 0x080fee00000018ff */
[----:B------:R-:W1:Y:S01]  /*c290*/  LDSM.16.M88.4 R204, [R241] ;  /* 0x00000000f1cc783b */ /* 0x000e620000000200 */
[C---:B------:R-:W-:Y:S08]  /*c2a0*/  HMMA.16816.F32 R16, R48.reuse, R18, RZ ;  /* 0x000000123010723c */ /* 0x040ff000000018ff */
        /* <DEDUP_REMOVED lines=36> */
[----:B------:R3:W-:Y:S02]  /*c4f0*/  @!P6 LDGSTS.E.BYPASS.LTC128B.128 [R243+0x1900], [R210.64], !P3 ;  /* 0x01900000d2f3efae */ /* 0x0007e4000d901d4e */
[----:B------:R-:W-:Y:S02]  /*c500*/  ISETP.GT.AND P5, PT, R220, R242, PT ;  /* 0x000000f2dc00720c */ /* 0x000fe40003fa4270 */
[----:B------:R-:W-:Y:S02]  /*c510*/  @!P6 IADD3 R208, P0, R134, UR9, RZ ;  /* 0x0000000986d0ec10 */ /* 0x000fe4000ff1e0ff */
[----:B------:R-:W-:Y:S01]  /*c520*/  IADD3 R242, R220, -0x1, RZ ;  /* 0xffffffffdcf27810 */ /* 0x000fe20007ffe0ff */
        /* <DEDUP_REMOVED lines=8> */
[----:B------:R3:W-:Y:S07]  /*c5b0*/  @!P6 LDGSTS.E.BYPASS.LTC128B.128 [R243+0x2900], [R208.64+0x80], !P3 ;  /* 0x02900080d0f3efae */ /* 0x0007ee000d901d4e */
[C---:B------:R-:W-:Y:S01]  /*c5c0*/  HMMA.16816.F32 R32, R192.reuse, R206, R32 ;  /* 0x000000cec020723c */ /* 0x040fe20000001820 */
[----:B------:R-:W-:Y:S07]  /*c5d0*/  LDSM.16.M88.4 R212, [R230+0x3100] ;  /* 0x00310000e6d4783b */ /* 0x000fee0000000200 */
[-C--:B--2---:R-:W-:Y:S01]  /*c5e0*/  HMMA.16816.F32 R36, R192, R140.reuse, R36 ;  /* 0x0000008cc024723c */ /* 0x084fe20000001824 */
[----:B------:R-:W-:Y:S07]  /*c5f0*/  LDSM.16.M88.4 R216, [R232+0x8100] ;  /* 0x00810000e8d8783b */ /* 0x000fee0000000200 */
[C---:B------:R-:W-:Y:S01]  /*c600*/  HMMA.16816.F32 R40, R200.reuse, R140, R40 ;  /* 0x0000008cc828723c */ /* 0x040fe20000001828 */
[----:B------:R-:W0:Y:S07]  /*c610*/  LDGDEPBAR ;  /* 0x00000000000079af */ /* 0x000e2e0000000000 */
[-C--:B------:R-:W-:Y:S01]  /*c620*/  HMMA.16816.F32 R44, R200, R142.reuse, R44 ;  /* 0x0000008ec82c723c */ /* 0x080fe2000000182c */
[----:B---3--:R-:W2:Y:S07]  /*c630*/  LDSM.16.M88.4 R208, [R232+0x6100] ;  /* 0x00610000e8d0783b */ /* 0x008eae0000000200 */
[----:B------:R-:W-:Y:S01]  /*c640*/  HMMA.16816.F32 R48, R192, R142, R48 ;  /* 0x0000008ec030723c */ /* 0x000fe20000001830 */
[----:B------:R-:W3:Y:S08]  /*c650*/  LDSM.16.M88.4 R196, [R230+0x3900] ;  /* 0x00390000e6c4783b */ /* 0x000ef00000000200 */
[----:B------:R-:W1:Y:S08]  /*c660*/  LDSM.16.M88.4 R204, [R230+0x4100] ;  /* 0x00410000e6cc783b */ /* 0x000e700000000200 */
        /* <DEDUP_REMOVED lines=13> */
[-C--:B-1----:R-:W-:Y:S08]  /*c740*/  HMMA.16816.F32 R36, R208, R204.reuse, R36 ;  /* 0x000000ccd024723c */ /* 0x082ff00000001824 */
[C---:B------:R-:W-:Y:S08]  /*c750*/  HMMA.16816.F32 R40, R216.reuse, R204, R40 ;  /* 0x000000ccd828723c */ /* 0x040ff00000001828 */
[-C--:B------:R-:W-:Y:S01]  /*c760*/  HMMA.16816.F32 R44, R216, R206.reuse, R44 ;  /* 0x000000ced82c723c */ /* 0x080fe2000000182c */
[----:B------:R-:W-:Y:S07]  /*c770*/  LDSM.16.M88.4 R216, [R231+0xc100] ;  /* 0x00c10000e7d8783b */ /* 0x000fee0000000200 */
[----:B------:R-:W-:Y:S01]  /*c780*/  HMMA.16816.F32 R48, R208, R206, R48 ;  /* 0x000000ced030723c */ /* 0x000fe20000001830 */
[----:B------:R-:W-:Y:S07]  /*c790*/  LDSM.16.M88.4 R204, [R231+0xa100] ;  /* 0x00a10000e7cc783b */ /* 0x000fee0000000200 */
[-C--:B------:R-:W-:Y:S01]  /*c7a0*/  HMMA.16816.F32 R4, R140, R192.reuse, R4 ;  /* 0x000000c08c04723c */ /* 0x080fe20000001804 */
        /* <DEDUP_REMOVED lines=81> */
[----:B------:R-:W-:Y:S01]  /*ccc0*/  FMUL.FTZ R17, R17, c[0x0][0x320] ;  /* 0x0000c80011117a20 */ /* 0x000fe20000410000 */
[----:B-1----:R-:W-:Y:S01]  /*ccd0*/  FMNMX.FTZ R137, R196, R2, !PT ;  /* 0x00000002c4897209 */ /* 0x002fe20007810000 */
[----:B------:R-:W-:Y:S02]  /*cce0*/  FMUL.FTZ R18, R18, c[0x0][0x320] ;  /* 0x0000c80012127a20 */ /* 0x000fe40000410000 */
[----:B------:R-:W-:Y:S02]  /*ccf0*/  FMUL.FTZ R19, R19, c[0x0][0x320] ;  /* 0x0000c80013137a20 */ /* 0x000fe40000410000 */
[----:B------:R-:W-:Y:S01]  /*cd00*/  FMUL.FTZ R14, R14, c[0x0][0x320] ;  /* 0x0000c8000e0e7a20 */ /* 0x000fe20000410000 */
[----:B------:R1:W1:Y:S01]  /*cd10*/  MUFU.TANH R197, R7 ;  /* 0x0000000700c57308 */ /* 0x0002620000002400 */
[----:B------:R-:W-:Y:S01]  /*cd20*/  FMUL.FTZ R15, R15, c[0x0][0x320] ;  /* 0x0000c8000f0f7a20 */ /* 0x000fe20000410000 */
[----:B--2---:R-:W-:Y:S08]  /*cd30*/  FMNMX.FTZ R137, R143, R137, !PT ;  /* 0x000000898f897209 */ /* 0x004ff00007810000 */
[----:B------:R-:W2:Y:S01]  /*cd40*/  MUFU.TANH R202, R8 ;  /* 0x0000000800ca7308 */ /* 0x000ea20000002400 */
[----:B---3--:R-:W-:Y:S09]  /*cd50*/  FMNMX.FTZ R3, R200, R132, !PT ;  /* 0x00000084c8037209 */ /* 0x008ff20007810000 */
[----:B------:R-:W3:Y:S01]  /*cd60*/  MUFU.TANH R201, R9 ;  /* 0x0000000900c97308 */ /* 0x000ee20000002400 */
[----:B-1----:R-:W1:Y:S01]  /*cd70*/  LDSM.16.M88.4 R4, [R229+0x2000] ;  /* 0x00200000e504783b */ /* 0x002e620000000200 */
[----:B------:R-:W-:Y:S08]  /*cd80*/  FMNMX.FTZ R3, R197, R3, !PT ;  /* 0x00000003c5037209 */ /* 0x000ff00007810000 */
[----:B------:R-:W-:Y:S01]  /*cd90*/  MUFU.TANH R203, R10 ;  /* 0x0000000a00cb7308 */ /* 0x000fe20000002400 */
[----:B--2---:R-:W-:Y:S09]  /*cda0*/  FMNMX.FTZ R0, R202, R138, !PT ;  /* 0x0000008aca007209 */ /* 0x004ff20007810000 */
[----:B------:R2:W-:Y:S01]  /*cdb0*/  MUFU.TANH R204, R11 ;  /* 0x0000000b00cc7308 */ /* 0x0005e20000002400 */
[----:B---3--:R-:W-:Y:S09]  /*cdc0*/  FMNMX.FTZ R0, R201, R0, !PT ;  /* 0x00000000c9007209 */ /* 0x008ff20007810000 */
[----:B------:R-:W3:Y:S10]  /*cdd0*/  MUFU.TANH R16, R16 ;  /* 0x0000001000107308 */ /* 0x000ef40000002400 */
[----:B------:R-:W4:Y:S01]  /*cde0*/  MUFU.TANH R17, R17 ;  /* 0x0000001100117308 */ /* 0x000f220000002400 */
[----:B--2---:R-:W2:Y:S01]  /*cdf0*/  LDSM.16.M88.4 R8, [R229+0x2800] ;  /* 0x00280000e508783b */ /* 0x004ea20000000200 */
[-C--:B-1----:R-:W-:Y:S01]  /*ce00*/  HMMA.16816.F32 R20, R192, R4.reuse, R20 ;  /* 0x00000004c014723c */ /* 0x082fe20000001814 */
[----:B------:R-:W-:Y:S07]  /*ce10*/  DEPBAR.LE SB0, 0x0 ;  /* 0x000080000000791a */ /* 0x000fee0000000000 */
[----:B------:R-:W1:Y:S01]  /*ce20*/  MUFU.TANH R12, R12 ;  /* 0x0000000c000c7308 */ /* 0x000e620000002400 */
[----:B------:R-:W-:Y:S01]  /*ce30*/  BAR.SYNC.DEFER_BLOCKING 0x0 ;  /* 0x0000000000007b1d */ /* 0x000fe20000010000 */
[C---:B------:R-:W-:Y:S05]  /*ce40*/  HMMA.16816.F32 R24, R216.reuse, R4, R24 ;  /* 0x00000004d818723c */ /* 0x040fea0000001818 */
[----:B---3--:R-:W-:Y:S03]  /*ce50*/  FMNMX.FTZ R137, R16, R137, !PT ;  /* 0x0000008910897209 */ /* 0x008fe60007810000 */
[----:B------:R-:W3:Y:S01]  /*ce60*/  MUFU.TANH R13, R13 ;  /* 0x0000000d000d7308 */ /* 0x000ee20000002400 */
[-C--:B------:R-:W-:Y:S03]  /*ce70*/  HMMA.16816.F32 R28, R216, R6.reuse, R28 ;  /* 0x00000006d81c723c */ /* 0x080fe6000000181c */
[----:B----4-:R-:W-:Y:S05]  /*ce80*/  FMNMX.FTZ R137, R17, R137, !PT ;  /* 0x0000008911897209 */ /* 0x010fea0007810000 */
[C---:B------:R-:W-:Y:S01]  /*ce90*/  HMMA.16816.F32 R32, R192.reuse, R6, R32 ;  /* 0x00000006c020723c */ /* 0x040fe20000001820 */
[----:B------:R-:W4:Y:S03]  /*cea0*/  MUFU.TANH R18, R18 ;  /* 0x0000001200127308 */ /* 0x000f260000002400 */
[----:B------:R-:W-:Y:S01]  /*ceb0*/  FMUL.FTZ R20, R20, c[0x0][0x320] ;  /* 0x0000c80014147a20 */ /* 0x000fe20000410000 */
[----:B-1----:R-:W-:Y:S01]  /*cec0*/  FMNMX.FTZ R0, R12, R0, !PT ;  /* 0x000000000c007209 */ /* 0x002fe20007810000 */
[----:B------:R-:W-:Y:S02]  /*ced0*/  FMUL.FTZ R23, R23, c[0x0][0x320] ;  /* 0x0000c80017177a20 */ /* 0x000fe40000410000 */
[----:B------:R-:W-:Y:S03]  /*cee0*/  FMUL.FTZ R21, R21, c[0x0][0x320] ;  /* 0x0000c80015157a20 */ /* 0x000fe60000410000 */
[----:B------:R-:W1:Y:S01]  /*cef0*/  MUFU.TANH R210, R20 ;  /* 0x0000001400d27308 */ /* 0x000e620000002400 */
[----:B------:R-:W-:Y:S02]  /*cf00*/  FMUL.FTZ R22, R22, c[0x0][0x320] ;  /* 0x0000c80016167a20 */ /* 0x000fe40000410000 */
[----:B------:R-:W-:Y:S01]  /*cf10*/  FMUL.FTZ R24, R24, c[0x0][0x320] ;  /* 0x0000c80018187a20 */ /* 0x000fe20000410000 */
[-C--:B--2---:R-:W-:Y:S03]  /*cf20*/  HMMA.16816.F32 R36, R192, R8.reuse, R36 ;  /* 0x00000008c024723c */ /* 0x084fe60000001824 */
[----:B---3--:R-:W-:Y:S01]  /*cf30*/  FMNMX.FTZ R0, R13, R0, !PT ;  /* 0x000000000d007209 */ /* 0x008fe20007810000 */
[----:B------:R-:W-:Y:S02]  /*cf40*/  FMUL.FTZ R28, R28, c[0x0][0x320] ;  /* 0x0000c8001c1c7a20 */ /* 0x000fe40000410000 */
[----:B------:R-:W2:Y:S01]  /*cf50*/  MUFU.TANH R205, R21 ;  /* 0x0000001500cd7308 */ /* 0x000ea20000002400 */
[----:B------:R-:W-:Y:S01]  /*cf60*/  FMUL.FTZ R25, R25, c[0x0][0x320] ;  /* 0x0000c80019197a20 */ /* 0x000fe20000410000 */
[C---:B------:R-:W-:Y:S01]  /*cf70*/  HMMA.16816.F32 R40, R216.reuse, R8, R40 ;  /* 0x00000008d828723c */ /* 0x040fe20000001828 */
[----:B------:R-:W3:Y:S03]  /*cf80*/  LDL.64 R8, [R1+0x40] ;  /* 0x0000400001087983 */ /* 0x000ee60000100a00 */
[----:B------:R-:W-:Y:S01]  /*cf90*/  FMUL.FTZ R32, R32, c[0x0][0x320] ;  /* 0x0000c80020207a20 */ /* 0x000fe20000410000 */
[----:B----4-:R-:W-:Y:S01]  /*cfa0*/  FMNMX.FTZ R3, R18, R3, !PT ;  /* 0x0000000312037209 */ /* 0x010fe20007810000 */
[----:B------:R-:W-:Y:S02]  /*cfb0*/  FMUL.FTZ R35, R35, c[0x0][0x320] ;  /* 0x0000c80023237a20 */ /* 0x000fe40000410000 */
[----:B------:R-:W4:Y:S01]  /*cfc0*/  MUFU.TANH R133, R28 ;  /* 0x0000001c00857308 */ /* 0x000f220000002400 */
[-C--:B------:R-:W-:Y:S03]  /*cfd0*/  HMMA.16816.F32 R44, R216, R10.reuse, R44 ;  /* 0x0000000ad82c723c */ /* 0x080fe6000000182c */
[----:B------:R-:W-:Y:S01]  /*cfe0*/  FMUL.FTZ R29, R29, c[0x0][0x320] ;  /* 0x0000c8001d1d7a20 */ /* 0x000fe20000410000 */
[----:B-1----:R-:W-:Y:S01]  /*cff0*/  FMNMX.FTZ R137, R210, R137, !PT ;  /* 0x00000089d2897209 */ /* 0x002fe20007810000 */
[----:B------:R-:W-:Y:S02]  /*d000*/  FMUL.FTZ R26, R26, c[0x0][0x320] ;  /* 0x0000c8001a1a7a20 */ /* 0x000fe40000410000 */
[----:B------:R-:W-:Y:S01]  /*d010*/  FMUL.FTZ R36, R36, c[0x0][0x320] ;  /* 0x0000c80024247a20 */ /* 0x000fe20000410000 */
[----:B------:R-:W-:Y:S01]  /*d020*/  HMMA.16816.F32 R48, R192, R10, R48 ;  /* 0x0000000ac030723c */ /* 0x000fe20000001830 */
[----:B------:R-:W1:Y:S03]  /*d030*/  MUFU.TANH R198, R32 ;  /* 0x0000002000c67308 */ /* 0x000e660000002400 */
[----:B------:R-:W-:Y:S01]  /*d040*/  FMUL.FTZ R37, R37, c[0x0][0x320] ;  /* 0x0000c80025257a20 */ /* 0x000fe20000410000 */
[----:B--2---:R-:W-:Y:S01]  /*d050*/  FMNMX.FTZ R137, R205, R137, !PT ;  /* 0x00000089cd897209 */ /* 0x004fe20007810000 */
[----:B------:R-:W-:Y:S01]  /*d060*/  FMUL.FTZ R38, R38, c[0x0][0x320] ;  /* 0x0000c80026267a20 */ /* 0x000fe20000410000 */
[----:B------:R-:W-:Y:S01]  /*d070*/  MOV R10, c[0x0][0x1e0] ;  /* 0x00007800000a7a02 */ /* 0x000fe20000000f00 */
[----:B------:R-:W-:Y:S01]  /*d080*/  FMUL.FTZ R39, R39, c[0x0][0x320] ;  /* 0x0000c80027277a20 */ /* 0x000fe20000410000 */
[----:B------:R-:W-:Y:S02]  /*d090*/  MOV R11, c[0x0][0x1e4] ;  /* 0x00007900000b7a02 */ /* 0x000fe40000000f00 */
[----:B------:R-:W2:Y:S01]  /*d0a0*/  MUFU.TANH R244, R36 ;  /* 0x0000002400f47308 */ /* 0x000ea20000002400 */
[----:B------:R-:W-:Y:S02]  /*d0b0*/  FMUL.FTZ R42, R42, c[0x0][0x320] ;  /* 0x0000c8002a2a7a20 */ /* 0x000fe40000410000 */
[----:B------:R-:W-:Y:S01]  /*d0c0*/  FMUL.FTZ R40, R40, c[0x0][0x320] ;  /* 0x0000c80028287a20 */ /* 0x000fe20000410000 */
[----:B----4-:R-:W-:Y:S01]  /*d0d0*/  MOV R219, R133 ;  /* 0x0000008500db7202 */ /* 0x010fe20000000f00 */
[----:B------:R-:W-:Y:S02]  /*d0e0*/  FMUL.FTZ R41, R41, c[0x0][0x320] ;  /* 0x0000c80029297a20 */ /* 0x000fe40000410000 */
[----:B------:R-:W-:Y:S02]  /*d0f0*/  FMUL.FTZ R44, R44, c[0x0][0x320] ;  /* 0x0000c8002c2c7a20 */ /* 0x000fe40000410000 */
[----:B------:R-:W-:Y:S01]  /*d100*/  FMUL.FTZ R45, R45, c[0x0][0x320] ;  /* 0x0000c8002d2d7a20 */ /* 0x000fe20000410000 */
[----:B------:R4:W-:Y:S01]  /*d110*/  MUFU.TANH R250, R37 ;  /* 0x0000002500fa7308 */ /* 0x0009e20000002400 */
[----:B------:R-:W-:Y:S02]  /*d120*/  FMUL.FTZ R33, R33, c[0x0][0x320] ;  /* 0x0000c80021217a20 */ /* 0x000fe40000410000 */
[----:B------:R-:W-:Y:S01]  /*d130*/  FMUL.FTZ R48, R48, c[0x0][0x320] ;  /* 0x0000c80030307a20 */ /* 0x000fe20000410000 */
[----:B-1----:R-:W-:Y:S01]  /*d140*/  FMNMX.FTZ R137, R198, R137, !PT ;  /* 0x00000089c6897209 */ /* 0x002fe20007810000 */
[----:B------:R-:W-:Y:S02]  /*d150*/  FMUL.FTZ R49, R49, c[0x0][0x320] ;  /* 0x0000c80031317a20 */ /* 0x000fe40000410000 */
[----:B------:R-:W-:Y:S02]  /*d160*/  FMUL.FTZ R50, R50, c[0x0][0x320] ;  /* 0x0000c80032327a20 */ /* 0x000fe40000410000 */
[----:B------:R-:W-:Y:S01]  /*d170*/  FMUL.FTZ R51, R51, c[0x0][0x320] ;  /* 0x0000c80033337a20 */ /* 0x000fe20000410000 */
[----:B------:R-:W1:Y:S01]  /*d180*/  MUFU.TANH R222, R24 ;  /* 0x0000001800de7308 */ /* 0x000e620000002400 */
[----:B------:R-:W-:Y:S02]  /*d190*/  FMUL.FTZ R27, R27, c[0x0][0x320] ;  /* 0x0000c8001b1b7a20 */ /* 0x000fe40000410000 */
[----:B------:R-:W-:Y:S01]  /*d1a0*/  FMUL.FTZ R43, R43, c[0x0][0x320] ;  /* 0x0000c8002b2b7a20 */ /* 0x000fe20000410000 */
[----:B--2---:R-:W-:Y:S01]  /*d1b0*/  MOV R218, R244 ;  /* 0x000000f400da7202 */ /* 0x004fe20000000f00 */
[----:B------:R-:W-:Y:S02]  /*d1c0*/  FMUL.FTZ R46, R46, c[0x0][0x320] ;  /* 0x0000c8002e2e7a20 */ /* 0x000fe40000410000 */
[----:B------:R-:W-:Y:S02]  /*d1d0*/  FMUL.FTZ R34, R34, c[0x0][0x320] ;  /* 0x0000c80022227a20 */ /* 0x000fe40000410000 */
[----:B------:R-:W-:Y:S01]  /*d1e0*/  FMUL.FTZ R30, R30, c[0x0][0x320] ;  /* 0x0000c8001e1e7a20 */ /* 0x000fe20000410000 */
[----:B------:R-:W2:Y:S01]  /*d1f0*/  MUFU.TANH R199, R33 ;  /* 0x0000002100c77308 */ /* 0x000ea20000002400 */
[----:B------:R-:W-:Y:S01]  /*d200*/  FMUL.FTZ R31, R31, c[0x0][0x320] ;  /* 0x0000c8001f1f7a20 */ /* 0x000fe20000410000 */
[----:B----4-:R-:W4:Y:S08]  /*d210*/  LDL.64 R36, [R1+0x38] ;  /* 0x0000380001247983 */ /* 0x010f300000100a00 */
[----:B------:R-:W2:Y:S01]  /*d220*/  MUFU.TANH R221, R25 ;  /* 0x0000001900dd7308 */ /* 0x000ea20000002400 */
[----:B-1----:R-:W-:Y:S09]  /*d230*/  FMNMX.FTZ R0, R222, R0, !PT ;  /* 0x00000000de007209 */ /* 0x002ff20007810000 */
[----:B------:R-:W1:Y:S01]  /*d240*/  MUFU.TANH R223, R29 ;  /* 0x0000001d00df7308 */ /* 0x000e620000002400 */
[----:B--2---:R-:W-:Y:S04]  /*d250*/  FMNMX.FTZ R137, R199, R137, !PT ;  /* 0x00000089c7897209 */ /* 0x004fe80007810000 */
[----:B------:R-:W-:Y:S05]  /*d260*/  FMNMX.FTZ R137, R218, R137, !PT ;  /* 0x00000089da897209 */ /* 0x000fea0007810000 */
[----:B------:R-:W2:Y:S01]  /*d270*/  MUFU.TANH R246, R48 ;  /* 0x0000003000f67308 */ /* 0x000ea20000002400 */
[----:B------:R-:W-:Y:S02]  /*d280*/  FMNMX.FTZ R137, R250, R137, !PT ;  /* 0x00000089fa897209 */ /* 0x000fe40007810000 */
[----:B------:R-:W-:Y:S04]  /*d290*/  FMNMX.FTZ R0, R221, R0, !PT ;  /* 0x00000000dd007209 */ /* 0x000fe80007810000 */
[----:B------:R-:W-:Y:S03]  /*d2a0*/  FMNMX.FTZ R0, R219, R0, !PT ;  /* 0x00000000db007209 */ /* 0x000fe60007810000 */
[----:B------:R-:W2:Y:S01]  /*d2b0*/  MUFU.TANH R244, R49 ;  /* 0x0000003100f47308 */ /* 0x000ea20000002400 */
[----:B-1----:R-:W-:Y:S09]  /*d2c0*/  FMNMX.FTZ R0, R223, R0, !PT ;  /* 0x00000000df007209 */ /* 0x002ff20007810000 */
[----:B------:R-:W1:Y:S01]  /*d2d0*/  MUFU.TANH R245, R40 ;  /* 0x0000002800f57308 */ /* 0x000e620000002400 */
[----:B--2---:R-:W-:Y:S09]  /*d2e0*/  FMNMX.FTZ R137, R246, R137, !PT ;  /* 0x00000089f6897209 */ /* 0x004ff20007810000 */
[----:B------:R-:W2:Y:S01]  /*d2f0*/  MUFU.TANH R32, R41 ;  /* 0x0000002900207308 */ /* 0x000ea20000002400 */
[----:B------:R-:W-:Y:S05]  /*d300*/  FMNMX.FTZ R137, R244, R137, !PT ;  /* 0x00000089f4897209 */ /* 0x000fea0007810000 */
[----:B------:R-:W2:Y:S04]  /*d310*/  SHFL.BFLY PT, R4, R137, 0x2, 0x1f ;  /* 0x0c401f0089047f89 */ /* 0x000ea800000e0000 */
[----:B------:R-:W-:Y:S01]  /*d320*/  MUFU.TANH R212, R34 ;  /* 0x0000002200d47308 */ /* 0x000fe20000002400 */
[----:B-1----:R-:W-:Y:S09]  /*d330*/  FMNMX.FTZ R0, R245, R0, !PT ;  /* 0x00000000f5007209 */ /* 0x002ff20007810000 */
[----:B------:R-:W1:Y:S01]  /*d340*/  MUFU.TANH R34, R44 ;  /* 0x0000002c00227308 */ /* 0x000e620000002400 */
[----:B--2---:R-:W-:Y:S09]  /*d350*/  FMNMX.FTZ R0, R32, R0, !PT ;  /* 0x0000000020007209 */ /* 0x004ff20007810000 */
[----:B------:R-:W2:Y:S01]  /*d360*/  MUFU.TANH R19, R19 ;  /* 0x0000001300137308 */ /* 0x000ea20000002400 */
[----:B------:R-:W-:Y:S02]  /*d370*/  FMNMX.FTZ R137, R137, R4, !PT ;  /* 0x0000000489897209 */ /* 0x000fe40007810000 */
[----:B------:R-:W-:Y:S03]  /*d380*/  FMNMX.FTZ R4, R203, R139, !PT ;  /* 0x0000008bcb047209 */ /* 0x000fe60007810000 */
[----:B------:R-:W2:Y:S01]  /*d390*/  SHFL.BFLY PT, R6, R137, 0x1, 0x1f ;  /* 0x0c201f0089067f89 */ /* 0x000ea200000e0000 */
[----:B------:R-:W-:Y:S03]  /*d3a0*/  FMNMX.FTZ R4, R204, R4, !PT ;  /* 0x00000004cc047209 */ /* 0x000fe60007810000 */
[----:B------:R-:W2:Y:S01]  /*d3b0*/  MUFU.TANH R33, R45 ;  /* 0x0000002d00217308 */ /* 0x000ea20000002400 */
[----:B-1----:R-:W-:Y:S09]  /*d3c0*/  FMNMX.FTZ R0, R34, R0, !PT ;  /* 0x0000000022007209 */ /* 0x002ff20007810000 */
[----:B------:R-:W1:Y:S01]  /*d3d0*/  MUFU.TANH R215, R22 ;  /* 0x0000001600d77308 */ /* 0x000e620000002400 */
[----:B--2---:R-:W-:Y:S09]  /*d3e0*/  FMNMX.FTZ R3, R19, R3, !PT ;  /* 0x0000000313037209 */ /* 0x004ff20007810000 */
[----:B------:R-:W2:Y:S01]  /*d3f0*/  MUFU.TANH R214, R23 ;  /* 0x0000001700d67308 */ /* 0x000ea20000002400 */
[----:B------:R-:W-:Y:S01]  /*d400*/  FMNMX.FTZ R137, R137, R6, !PT ;  /* 0x0000000689897209 */ /* 0x000fe20007810000 */
[----:B------:R-:W-:Y:S01]  /*d410*/  @P5 IMAD.WIDE.U32 R6, R242, c[0x0][0x1e0], RZ ;  /* 0x00007800f2065a25 */ /* 0x000fe200078e00ff */
[----:B------:R-:W-:Y:S03]  /*d420*/  FMNMX.FTZ R0, R33, R0, !PT ;  /* 0x0000000021007209 */ /* 0x000fe60007810000 */
[----:B------:R-:W-:Y:S02]  /*d430*/  FMUL.FTZ R142, R137, c[0x0][0x2d0] ;  /* 0x0000b400898e7a20 */ /* 0x000fe40000410000 */
[----:B------:R-:W2:Y:S02]  /*d440*/  SHFL.BFLY PT, R135, R0, 0x2, 0x1f ;  /* 0x0c401f0000877f89 */ /* 0x000ea400000e0000 */
[----:B------:R-:W2:Y:S01]  /*d450*/  MUFU.TANH R213, R35 ;  /* 0x0000002300d57308 */ /* 0x000ea20000002400 */
[----:B-1----:R-:W-:Y:S09]  /*d460*/  FMNMX.FTZ R3, R215, R3, !PT ;  /* 0x00000003d7037209 */ /* 0x002ff20007810000 */
[----:B------:R-:W1:Y:S01]  /*d470*/  MUFU.TANH R35, R38 ;  /* 0x0000002600237308 */ /* 0x000e620000002400 */
[----:B--2---:R-:W-:Y:S04]  /*d480*/  FMNMX.FTZ R3, R214, R3, !PT ;  /* 0x00000003d6037209 */ /* 0x004fe80007810000 */
[----:B------:R-:W-:Y:S05]  /*d490*/  FMNMX.FTZ R3, R212, R3, !PT ;  /* 0x00000003d4037209 */ /* 0x000fea0007810000 */
[----:B------:R-:W2:Y:S01]  /*d4a0*/  MUFU.TANH R217, R39 ;  /* 0x0000002700d97308 */ /* 0x000ea20000002400 */
[----:B------:R-:W-:Y:S02]  /*d4b0*/  FMNMX.FTZ R135, R0, R135, !PT ;  /* 0x0000008700877209 */ /* 0x000fe40007810000 */
[----:B------:R-:W-:Y:S07]  /*d4c0*/  FMNMX.FTZ R3, R213, R3, !PT ;  /* 0x00000003d5037209 */ /* 0x000fee0007810000 */
[----:B------:R-:W2:Y:S01]  /*d4d0*/  MUFU.TANH R14, R14 ;  /* 0x0000000e000e7308 */ /* 0x000ea20000002400 */
[----:B-1----:R-:W-:Y:S09]  /*d4e0*/  FMNMX.FTZ R3, R35, R3, !PT ;  /* 0x0000000323037209 */ /* 0x002ff20007810000 */
[----:B------:R-:W1:Y:S01]  /*d4f0*/  MUFU.TANH R21, R50 ;  /* 0x0000003200157308 */ /* 0x000e620000002400 */
[----:B--2---:R-:W-:Y:S09]  /*d500*/  FMNMX.FTZ R3, R217, R3, !PT ;  /* 0x00000003d9037209 */ /* 0x004ff20007810000 */
[----:B------:R-:W2:Y:S01]  /*d510*/  MUFU.TANH R15, R15 ;  /* 0x0000000f000f7308 */ /* 0x000ea20000002400 */
[----:B------:R-:W-:Y:S09]  /*d520*/  FMNMX.FTZ R4, R14, R4, !PT ;  /* 0x000000040e047209 */ /* 0x000ff20007810000 */
[----:B------:R-:W2:Y:S01]  /*d530*/  MUFU.TANH R29, R51 ;  /* 0x00000033001d7308 */ /* 0x000ea20000002400 */
[----:B-1----:R-:W-:Y:S09]  /*d540*/  FMNMX.FTZ R3, R21, R3, !PT ;  /* 0x0000000315037209 */ /* 0x002ff20007810000 */
[----:B------:R-:W1:Y:S01]  /*d550*/  MUFU.TANH R195, R26 ;  /* 0x0000001a00c37308 */ /* 0x000e620000002400 */
[----:B--2---:R-:W-:Y:S09]  /*d560*/  FMNMX.FTZ R0, R15, R4, !PT ;  /* 0x000000040f007209 */ /* 0x004ff20007810000 */
[----:B------:R-:W2:Y:S01]  /*d570*/  MUFU.TANH R194, R27 ;  /* 0x0000001b00c27308 */ /* 0x000ea20000002400 */
[----:B------:R-:W-:Y:S05]  /*d580*/  FMNMX.FTZ R3, R29, R3, !PT ;  /* 0x000000031d037209 */ /* 0x000fea0007810000 */
[----:B------:R-:W3:Y:S04]  /*d590*/  SHFL.BFLY PT, R5, R3, 0x2, 0x1f ;  /* 0x0c401f0003057f89 */ /* 0x000ee800000e0000 */
[----:B------:R-:W3:Y:S01]  /*d5a0*/  MUFU.TANH R211, R30 ;  /* 0x0000001e00d37308 */ /* 0x000ee20000002400 */
[----:B-1----:R-:W-:Y:S01]  /*d5b0*/  FMNMX.FTZ R4, R195, R0, !PT ;  /* 0x00000000c3047209 */ /* 0x002fe20007810000 */
[----:B------:R-:W-:Y:S08]  /*d5c0*/  FMUL.FTZ R0, R47, c[0x0][0x320] ;  /* 0x0000c8002f007a20 */ /* 0x000ff00000410000 */
[----:B------:R1:W-:Y:S01]  /*d5d0*/  MUFU.TANH R141, R0 ;  /* 0x00000000008d7308 */ /* 0x0003e20000002400 */
[----:B--2---:R-:W-:Y:S09]  /*d5e0*/  FMNMX.FTZ R4, R194, R4, !PT ;  /* 0x00000004c2047209 */ /* 0x004ff20007810000 */
[----:B------:R-:W2:Y:S01]  /*d5f0*/  MUFU.TANH R216, R31 ;  /* 0x0000001f00d87308 */ /* 0x000ea20000002400 */
[----:B---3--:R-:W-:Y:S02]  /*d600*/  FMNMX.FTZ R3, R3, R5, !PT ;  /* 0x0000000503037209 */ /* 0x008fe40007810000 */
[----:B------:R-:W-:Y:S01]  /*d610*/  FMNMX.FTZ R4, R211, R4, !PT ;  /* 0x00000004d3047209 */ /* 0x000fe20007810000 */
[----:B------:R-:W3:Y:S06]  /*d620*/  SHFL.BFLY PT, R5, R135, 0x1, 0x1f ;  /* 0x0c201f0087057f89 */ /* 0x000eec00000e0000 */
[----:B------:R-:W3:Y:S01]  /*d630*/  MUFU.TANH R22, R42 ;  /* 0x0000002a00167308 */ /* 0x000ee20000002400 */
[----:B-1----:R-:W-:Y:S01]  /*d640*/  FADD.FTZ R0, -R137, R2 ;  /* 0x0000000289007221 */ /* 0x002fe20000010100 */
[----:B------:R-:W1:Y:S03]  /*d650*/  SHFL.BFLY PT, R136, R3, 0x1, 0x1f ;  /* 0x0c201f0003887f89 */ /* 0x000e6600000e0000 */
[----:B------:R-:W-:Y:S05]  /*d660*/  FMUL.FTZ R0, R0, c[0x0][0x2d0] ;  /* 0x0000b40000007a20 */ /* 0x000fea0000410000 */
[----:B------:R-:W1:Y:S01]  /*d670*/  MUFU.TANH R249, R43 ;  /* 0x0000002b00f97308 */ /* 0x000e620000002400 */
[----:B--2---:R-:W-:Y:S01]  /*d680*/  FMNMX.FTZ R2, R216, R4, !PT ;  /* 0x00000004d8027209 */ /* 0x004fe20007810000 */
[----:B------:R-:W-:Y:S08]  /*d690*/  FFMA.FTZ R4, R196, c[0x0][0x2d0], -R142 ;  /* 0x0000b400c4047a23 */ /* 0x000ff0000001088e */
[----:B------:R2:W2:Y:S01]  /*d6a0*/  MUFU.EX2 R134, R0 ;  /* 0x0000000000867308 */ /* 0x0004a20000000800 */
[----:B---3--:R-:W-:Y:S02]  /*d6b0*/  FMNMX.FTZ R135, R135, R5, !PT ;  /* 0x0000000587877209 */ /* 0x008fe40007810000 */
[----:B------:R-:W-:Y:S03]  /*d6c0*/  FMNMX.FTZ R2, R22, R2, !PT ;  /* 0x0000000216027209 */ /* 0x000fe60007810000 */
[----:B------:R-:W-:Y:S01]  /*d6d0*/  FMUL.FTZ R192, R135, c[0x0][0x2d0] ;  /* 0x0000b40087c07a20 */ /* 0x000fe20000410000 */
[----:B------:R-:W-:Y:S02]  /*d6e0*/  MOV R196, R22 ;  /* 0x0000001600c47202 */ /* 0x000fe40000000f00 */
[----:B-1----:R-:W-:Y:S01]  /*d6f0*/  FMNMX.FTZ R136, R3, R136, !PT ;  /* 0x0000008803887209 */ /* 0x002fe20007810000 */
[----:B------:R-:W1:Y:S10]  /*d700*/  MUFU.TANH R140, R46 ;  /* 0x0000002e008c7308 */ /* 0x000e740000002400 */
[----:B------:R3:W-:Y:S01]  /*d710*/  MUFU.EX2 R193, R4 ;  /* 0x0000000400c17308 */ /* 0x0007e20000000800 */
[----:B--2---:R-:W-:Y:S01]  /*d720*/  FMNMX.FTZ R0, R249, R2, !PT ;  /* 0x00000002f9007209 */ /* 0x004fe20007810000 */
[----:B------:R-:W-:Y:S02]  /*d730*/  FADD.FTZ R2, -R136, R132 ;  /* 0x0000008488027221 */ /* 0x000fe40000010100 */
[----:B------:R-:W-:Y:S02]  /*d740*/  FMUL.FTZ R48, R134, R188 ;  /* 0x000000bc86307220 */ /* 0x000fe40000410000 */
[----:B------:R-:W-:Y:S02]  /*d750*/  FMUL.FTZ R2, R2, c[0x0][0x2d0] ;  /* 0x0000b40002027a20 */ /* 0x000fe40000410000 */
[----:B------:R-:W-:Y:S02]  /*d760*/  FMUL.FTZ R49, R134, R189 ;  /* 0x000000bd86317220 */ /* 0x000fe40000410000 */
[----:B------:R2:W2:Y:S01]  /*d770*/  MUFU.EX2 R133, R2 ;  /* 0x0000000200857308 */ /* 0x0004a20000000800 */
[----:B-1----:R-:W-:Y:S01]  /*d780*/  FMNMX.FTZ R0, R140, R0, !PT ;  /* 0x000000008c007209 */ /* 0x002fe20007810000 */
[C---:B------:R-:W-:Y:S01]  /*d790*/  FMUL.FTZ R52, R134.reuse, R52 ;  /* 0x0000003486347220 */ /* 0x040fe20000410000 */
[----:B----4-:R-:W-:Y:S01]  /*d7a0*/  @P5 MOV R5, R37 ;  /* 0x0000002500055202 */ /* 0x010fe20000000f00 */
[C---:B------:R-:W-:Y:S01]  /*d7b0*/  FMUL.FTZ R53, R134.reuse, R53 ;  /* 0x0000003586357220 */ /* 0x040fe20000410000 */
[----:B------:R-:W-:Y:S01]  /*d7c0*/  FMNMX.FTZ R0, R141, R0, !PT ;  /* 0x000000008d007209 */ /* 0x000fe20007810000 */
[C---:B------:R-:W-:Y:S02]  /*d7d0*/  FMUL.FTZ R64, R134.reuse, R64 ;  /* 0x0000004086407220 */ /* 0x040fe40000410000 */
[C---:B------:R-:W-:Y:S02]  /*d7e0*/  FMUL.FTZ R65, R134.reuse, R65 ;  /* 0x0000004186417220 */ /* 0x040fe40000410000 */
[----:B------:R-:W1:Y:S01]  /*d7f0*/  SHFL.BFLY PT, R3, R0, 0x2, 0x1f ;  /* 0x0c401f0000037f89 */ /* 0x000e6200000e0000 */
[----:B---3--:R-:W-:Y:S01]  /*d800*/  @P5 SHF.R.S32.HI R4, RZ, 0x1f, R242 ;  /* 0x0000001fff045819 */ /* 0x008fe200000114f2 */
[C---:B------:R-:W-:Y:S02]  /*d810*/  FMUL.FTZ R68, R134.reuse, R68 ;  /* 0x0000004486447220 */ /* 0x040fe40000410000 */
[C---:B------:R-:W-:Y:S02]  /*d820*/  FMUL.FTZ R69, R134.reuse, R69 ;  /* 0x0000004586457220 */ /* 0x040fe40000410000 */
[C---:B------:R-:W-:Y:S02]  /*d830*/  FMUL.FTZ R80, R134.reuse, R80 ;  /* 0x0000005086507220 */ /* 0x040fe40000410000 */
[C---:B------:R-:W-:Y:S02]  /*d840*/  FMUL.FTZ R81, R134.reuse, R81 ;  /* 0x0000005186517220 */ /* 0x040fe40000410000 */
[C---:B------:R-:W-:Y:S02]  /*d850*/  FMUL.FTZ R84, R134.reuse, R84 ;  /* 0x0000005486547220 */ /* 0x040fe40000410000 */
[----:B------:R-:W-:Y:S02]  /*d860*/  FMUL.FTZ R85, R134, R85 ;  /* 0x0000005586557220 */ /* 0x000fe40000410000 */
[----:B--2---:R-:W-:Y:S02]  /*d870*/  FADD.FTZ R2, -R135, R138 ;  /* 0x0000008a87027221 */ /* 0x004fe40000010100 */
[--C-:B------:R-:W-:Y:S02]  /*d880*/  FFMA.FTZ R138, R210, c[0x0][0x2d0], -R142.reuse ;  /* 0x0000b400d28a7a23 */ /* 0x100fe4000001088e */
[----:B------:R-:W-:Y:S02]  /*d890*/  FMUL.FTZ R2, R2, c[0x0][0x2d0] ;  /* 0x0000b40002027a20 */ /* 0x000fe40000410000 */
[C---:B------:R-:W-:Y:S02]  /*d8a0*/  FMUL.FTZ R50, R133.reuse, R190 ;  /* 0x000000be85327220 */ /* 0x040fe40000410000 */
[----:B------:R2:W3:Y:S01]  /*d8b0*/  MUFU.EX2 R132, R2 ;  /* 0x0000000200847308 */ /* 0x0004e20000000800 */
[C---:B------:R-:W-:Y:S01]  /*d8c0*/  FMUL.FTZ R51, R133.reuse, R191 ;  /* 0x000000bf85337220 */ /* 0x040fe20000410000 */
[----:B-1----:R-:W-:Y:S01]  /*d8d0*/  FMNMX.FTZ R0, R0, R3, !PT ;  /* 0x0000000300007209 */ /* 0x002fe20007810000 */
        /* <DEDUP_REMOVED lines=10> */
[----:B------:R-:W-:Y:S02]  /*d980*/  FMUL.FTZ R96, R134, R96 ;  /* 0x0000006086607220 */ /* 0x000fe40000410000 */
[--C-:B--2---:R-:W-:Y:S02]  /*d990*/  FFMA.FTZ R2, R143, c[0x0][0x2d0], -R142.reuse ;  /* 0x0000b4008f027a23 */ /* 0x104fe4000001088e */
[----:B------:R-:W-:Y:S02]  /*d9a0*/  FMUL.FTZ R143, R136, c[0x0][0x2d0] ;  /* 0x0000b400888f7a20 */ /* 0x000fe40000410000 */
[----:B------:R1:W-:Y:S01]  /*d9b0*/  MUFU.EX2 R248, R2 ;  /* 0x0000000200f87308 */ /* 0x0003e20000000800 */
[----:B---3--:R-:W-:Y:S02]  /*d9c0*/  FMUL.FTZ R40, R132, R180 ;  /* 0x000000b484287220 */ /* 0x008fe40000410000 */
[--C-:B------:R-:W-:Y:S01]  /*d9d0*/  FFMA.FTZ R3, R200, c[0x0][0x2d0], -R143.reuse ;  /* 0x0000b400c8037a23 */ /* 0x100fe2000001088f */
[----:B------:R-:W-:Y:S01]  /*d9e0*/  MOV R200, R250 ;  /* 0x000000fa00c87202 */ /* 0x000fe20000000f00 */
[C---:B------:R-:W-:Y:S02]  /*d9f0*/  FMUL.FTZ R41, R132.reuse, R181 ;  /* 0x000000b584297220 */ /* 0x040fe40000410000 */
[C---:B------:R-:W-:Y:S02]  /*da00*/  FMUL.FTZ R44, R132.reuse, R184 ;  /* 0x000000b8842c7220 */ /* 0x040fe40000410000 */
[C---:B------:R-:W-:Y:S01]  /*da10*/  FMUL.FTZ R45, R132.reuse, R185 ;  /* 0x000000b9842d7220 */ /* 0x040fe20000410000 */
[----:B------:R2:W-:Y:S01]  /*da20*/  MUFU.EX2 R24, R3 ;  /* 0x0000000300187308 */ /* 0x0005e20000000800 */
[C---:B------:R-:W-:Y:S02]  /*da30*/  FMUL.FTZ R56, R132.reuse, R56 ;  /* 0x0000003884387220 */ /* 0x040fe40000410000 */
[C---:B------:R-:W-:Y:S02]  /*da40*/  FMUL.FTZ R57, R132.reuse, R57 ;  /* 0x0000003984397220 */ /* 0x040fe40000410000 */
[C---:B------:R-:W-:Y:S02]  /*da50*/  FMUL.FTZ R60, R132.reuse, R60 ;  /* 0x0000003c843c7220 */ /* 0x040fe40000410000 */
[C---:B------:R-:W-:Y:S02]  /*da60*/  FMUL.FTZ R61, R132.reuse, R61 ;  /* 0x0000003d843d7220 */ /* 0x040fe40000410000 */
[C---:B------:R-:W-:Y:S01]  /*da70*/  FMUL.FTZ R72, R132.reuse, R72 ;  /* 0x0000004884487220 */ /* 0x040fe20000410000 */
[----:B------:R3:W-:Y:S01]  /*da80*/  MUFU.EX2 R250, R138 ;  /* 0x0000008a00fa7308 */ /* 0x0007e20000000800 */
[C---:B------:R-:W-:Y:S02]  /*da90*/  FMUL.FTZ R73, R132.reuse, R73 ;  /* 0x0000004984497220 */ /* 0x040fe40000410000 */
[----:B------:R-:W-:Y:S02]  /*daa0*/  FMUL.FTZ R76, R132, R76 ;  /* 0x0000004c844c7220 */ /* 0x000fe40000410000 */
[--C-:B-1----:R-:W-:Y:S02]  /*dab0*/  FFMA.FTZ R2, R16, c[0x0][0x2d0], -R142.reuse ;  /* 0x0000b40010027a23 */ /* 0x102fe4000001088e */
[----:B------:R-:W-:Y:S02]  /*dac0*/  FMUL.FTZ R16, R134, R156 ;  /* 0x0000009c86107220 */ /* 0x000fe40000410000 */
[C---:B------:R-:W-:Y:S01]  /*dad0*/  FMUL.FTZ R77, R132.reuse, R77 ;  /* 0x0000004d844d7220 */ /* 0x040fe20000410000 */
[----:B------:R1:W-:Y:S01]  /*dae0*/  MUFU.EX2 R247, R2 ;  /* 0x0000000200f77308 */ /* 0x0003e20000000800 */
[C---:B------:R-:W-:Y:S02]  /*daf0*/  FMUL.FTZ R88, R132.reuse, R88 ;  /* 0x0000005884587220 */ /* 0x040fe40000410000 */
[C---:B------:R-:W-:Y:S02]  /*db00*/  FMUL.FTZ R89, R132.reuse, R89 ;  /* 0x0000005984597220 */ /* 0x040fe40000410000 */
[--C-:B--2---:R-:W-:Y:S02]  /*db10*/  FFMA.FTZ R3, R197, c[0x0][0x2d0], -R143.reuse ;  /* 0x0000b400c5037a23 */ /* 0x104fe4000001088f */
[C---:B------:R-:W-:Y:S02]  /*db20*/  FMUL.FTZ R92, R132.reuse, R92 ;  /* 0x0000005c845c7220 */ /* 0x040fe40000410000 */
[----:B------:R-:W-:Y:S01]  /*db30*/  FMUL.FTZ R93, R132, R93 ;  /* 0x0000005d845d7220 */ /* 0x000fe20000410000 */
[----:B------:R2:W-:Y:S01]  /*db40*/  MUFU.EX2 R25, R3 ;  /* 0x0000000300197308 */ /* 0x0005e20000000800 */
[C---:B------:R-:W-:Y:S02]  /*db50*/  FMUL.FTZ R97, R134.reuse, R97 ;  /* 0x0000006186617220 */ /* 0x040fe40000410000 */
[----:B------:R-:W-:Y:S02]  /*db60*/  FMUL.FTZ R98, R133, R98 ;  /* 0x0000006285627220 */ /* 0x000fe40000410000 */
[--C-:B---3--:R-:W-:Y:S02]  /*db70*/  FFMA.FTZ R138, R205, c[0x0][0x2d0], -R142.reuse ;  /* 0x0000b400cd8a7a23 */ /* 0x108fe4000001088e */
[C---:B------:R-:W-:Y:S02]  /*db80*/  FMUL.FTZ R99, R133.reuse, R99 ;  /* 0x0000006385637220 */ /* 0x040fe40000410000 */
[C---:B------:R-:W-:Y:S02]  /*db90*/  FMUL.FTZ R100, R134.reuse, R100 ;  /* 0x0000006486647220 */ /* 0x040fe40000410000 */
[C---:B------:R-:W-:Y:S02]  /*dba0*/  FMUL.FTZ R101, R134.reuse, R101 ;  /* 0x0000006586657220 */ /* 0x040fe40000410000 */
[----:B------:R-:W-:Y:S02]  /*dbb0*/  FMUL.FTZ R102, R133, R102 ;  /* 0x0000006685667220 */ /* 0x000fe40000410000 */
[----:B-1----:R-:W-:Y:S02]  /*dbc0*/  FFMA.FTZ R2, R17, c[0x0][0x2d0], -R142 ;  /* 0x0000b40011027a23 */ /* 0x002fe4000001088e */
[----:B------:R-:W-:Y:S02]  /*dbd0*/  FMUL.FTZ R17, R134, R157 ;  /* 0x0000009d86117220 */ /* 0x000fe40000410000 */
[----:B------:R1:W3:Y:S01]  /*dbe0*/  MUFU.EX2 R20, R2 ;  /* 0x0000000200147308 */ /* 0x0002e20000000800 */
[C---:B------:R-:W-:Y:S02]  /*dbf0*/  FMUL.FTZ R103, R133.reuse, R103 ;  /* 0x0000006785677220 */ /* 0x040fe40000410000 */
[----:B------:R-:W-:Y:S02]  /*dc00*/  FMUL.FTZ R104, R132, R104 ;  /* 0x0000006884687220 */ /* 0x000fe40000410000 */
[--C-:B--2---:R-:W-:Y:S02]  /*dc10*/  FFMA.FTZ R3, R18, c[0x0][0x2d0], -R143.reuse ;  /* 0x0000b40012037a23 */ /* 0x104fe4000001088f */
[C---:B------:R-:W-:Y:S02]  /*dc20*/  FMUL.FTZ R18, R133.reuse, R158 ;  /* 0x0000009e85127220 */ /* 0x040fe40000410000 */
[C---:B------:R-:W-:Y:S01]  /*dc30*/  FMUL.FTZ R105, R132.reuse, R105 ;  /* 0x0000006984697220 */ /* 0x040fe20000410000 */
[----:B------:R2:W-:Y:S01]  /*dc40*/  MUFU.EX2 R27, R3 ;  /* 0x00000003001b7308 */ /* 0x0005e20000000800 */
[C---:B------:R-:W-:Y:S02]  /*dc50*/  FMUL.FTZ R108, R132.reuse, R108 ;  /* 0x0000006c846c7220 */ /* 0x040fe40000410000 */
[----:B------:R-:W-:Y:S02]  /*dc60*/  FMUL.FTZ R109, R132, R109 ;  /* 0x0000006d846d7220 */ /* 0x000fe40000410000 */
[C---:B------:R-:W-:Y:S02]  /*dc70*/  FMUL.FTZ R112, R134.reuse, R112 ;  /* 0x0000007086707220 */ /* 0x040fe40000410000 */
[C---:B------:R-:W-:Y:S02]  /*dc80*/  FMUL.FTZ R113, R134.reuse, R113 ;  /* 0x0000007186717220 */ /* 0x040fe40000410000 */
[C---:B------:R-:W-:Y:S02]  /*dc90*/  FMUL.FTZ R114, R133.reuse, R114 ;  /* 0x0000007285727220 */ /* 0x040fe40000410000 */
[C---:B------:R-:W-:Y:S02]  /*dca0*/  FMUL.FTZ R115, R133.reuse, R115 ;  /* 0x0000007385737220 */ /* 0x040fe40000410000 */
[C---:B------:R-:W-:Y:S01]  /*dcb0*/  FMUL.FTZ R116, R134.reuse, R116 ;  /* 0x0000007486747220 */ /* 0x040fe20000410000 */
[----:B-1----:R-:W2:Y:S01]  /*dcc0*/  SHFL.BFLY PT, R2, R0, 0x1, 0x1f ;  /* 0x0c201f0000027f89 */ /* 0x002ea200000e0000 */
[----:B------:R-:W-:Y:S02]  /*dcd0*/  FMUL.FTZ R117, R134, R117 ;  /* 0x0000007586757220 */ /* 0x000fe40000410000 */
[C---:B------:R-:W-:Y:S02]  /*dce0*/  FMUL.FTZ R118, R133.reuse, R118 ;  /* 0x0000007685767220 */ /* 0x040fe40000410000 */
[C---:B------:R-:W-:Y:S02]  /*dcf0*/  FMUL.FTZ R119, R133.reuse, R119 ;  /* 0x0000007785777220 */ /* 0x040fe40000410000 */
[C---:B------:R-:W-:Y:S02]  /*dd00*/  FMUL.FTZ R120, R132.reuse, R120 ;  /* 0x0000007884787220 */ /* 0x040fe40000410000 */
[C---:B------:R-:W-:Y:S02]  /*dd10*/  FMUL.FTZ R121, R132.reuse, R121 ;  /* 0x0000007984797220 */ /* 0x040fe40000410000 */
[C---:B------:R-:W-:Y:S02]  /*dd20*/  FMUL.FTZ R124, R132.reuse, R124 ;  /* 0x0000007c847c7220 */ /* 0x040fe40000410000 */
[----:B------:R-:W-:Y:S02]  /*dd30*/  FMUL.FTZ R125, R132, R125 ;  /* 0x0000007d847d7220 */ /* 0x000fe40000410000 */
[C---:B------:R-:W-:Y:S02]  /*dd40*/  FMUL.FTZ R128, R134.reuse, R128 ;  /* 0x0000008086807220 */ /* 0x040fe40000410000 */
[----:B------:R-:W-:Y:S02]  /*dd50*/  FMUL.FTZ R129, R134, R129 ;  /* 0x0000008186817220 */ /* 0x000fe40000410000 */
[C---:B------:R-:W-:Y:S02]  /*dd60*/  FMUL.FTZ R130, R133.reuse, R130 ;  /* 0x0000008285827220 */ /* 0x040fe40000410000 */
[----:B------:R-:W-:Y:S01]  /*dd70*/  FMUL.FTZ R131, R133, R131 ;  /* 0x0000008385837220 */ /* 0x000fe20000410000 */
[----:B--2---:R-:W-:Y:S01]  /*dd80*/  FMNMX.FTZ R3, R0, R2, !PT ;  /* 0x0000000200037209 */ /* 0x004fe20007810000 */
[----:B------:R-:W-:Y:S01]  /*dd90*/  @P5 IMAD R2, R4, c[0x0][0x1e0], RZ ;  /* 0x0000780004025a24 */ /* 0x000fe200078e02ff */
[----:B------:R-:W-:Y:S01]  /*dda0*/  @P5 MOV R4, R8 ;  /* 0x0000000800045202 */ /* 0x000fe20000000f00 */
[----:B------:R-:W-:Y:S02]  /*ddb0*/  FFMA.FTZ R0, R19, c[0x0][0x2d0], -R143 ;  /* 0x0000b40013007a23 */ /* 0x000fe4000001088f */
[----:B------:R-:W-:Y:S02]  /*ddc0*/  @P5 IMAD R2, R242, c[0x0][0x1e4], R2 ;  /* 0x00007900f2025a24 */ /* 0x000fe400078e0202 */
[----:B------:R-:W-:Y:S01]  /*ddd0*/  @P5 IMAD.WIDE.U32 R4, R6, 0x30, R4 ;  /* 0x0000003006045825 */ /* 0x000fe200078e0004 */
[----:B------:R1:W-:Y:S02]  /*dde0*/  MUFU.EX2 R197, R0 ;  /* 0x0000000000c57308 */ /* 0x0003e40000000800 */
[----:B------:R-:W-:Y:S01]  /*ddf0*/  @P5 IADD3 R2, R7, R2, RZ ;  /* 0x0000000207025210 */ /* 0x000fe20007ffe0ff */
[--C-:B------:R-:W-:Y:S01]  /*de00*/  FFMA.FTZ R6, R202, c[0x0][0x2d0], -R192.reuse ;  /* 0x0000b400ca067a23 */ /* 0x100fe200000108c0 */
[----:B------:R-:W-:Y:S01]  /*de10*/  MOV R202, R33 ;  /* 0x0000002100ca7202 */ /* 0x000fe20000000f00 */
[----:B------:R-:W-:Y:S01]  /*de20*/  FFMA.FTZ R7, R201, c[0x0][0x2d0], -R192 ;  /* 0x0000b400c9077a23 */ /* 0x000fe200000108c0 */
[----:B---3--:R-:W-:Y:S01]  /*de30*/  MOV R201, R20 ;  /* 0x0000001400c97202 */ /* 0x008fe20000000f00 */
[----:B------:R-:W-:Y:S02]  /*de40*/  @P5 IMAD R2, R2, 0x30, RZ ;  /* 0x0000003002025824 */ /* 0x000fe400078e02ff */
[----:B------:R-:W-:Y:S01]  /*de50*/  FMUL.FTZ R19, R133, R159 ;  /* 0x0000009f85137220 */ /* 0x000fe20000410000 */
[----:B------:R2:W-:Y:S01]  /*de60*/  MUFU.EX2 R26, R6 ;  /* 0x00000006001a7308 */ /* 0x0005e20000000800 */
[----:B------:R-:W-:Y:S01]  /*de70*/  FMUL.FTZ R33, R134, R173 ;  /* 0x000000ad86217220 */ /* 0x000fe20000410000 */
[----:B------:R-:W-:Y:S02]  /*de80*/  @P5 IADD3 R2, R5, R2, RZ ;  /* 0x0000000205025210 */ /* 0x000fe40007ffe0ff */
[----:B------:R-:W-:Y:S02]  /*de90*/  MOV R173, R223 ;  /* 0x000000df00ad7202 */ /* 0x000fe40000000f00 */
[----:B------:R-:W-:Y:S02]  /*dea0*/  @P5 SHF.L.U64.HI R5, R4, 0x1, R2 ;  /* 0x0000000104055819 */ /* 0x000fe40000010202 */
[C---:B------:R-:W-:Y:S02]  /*deb0*/  @P5 SHF.L.U32 R2, R10.reuse, 0x5, RZ ;  /* 0x000000050a025819 */ /* 0x040fe400000006ff */
[----:B------:R3:W-:Y:S01]  /*dec0*/  MUFU.EX2 R28, R7 ;  /* 0x00000007001c7308 */ /* 0x0007e20000000800 */
[----:B------:R-:W-:Y:S01]  /*ded0*/  @P5 SHF.L.U64.HI R10, R10, 0x5, R11 ;  /* 0x000000050a0a5819 */ /* 0x000fe2000001020b */
[--C-:B------:R-:W-:Y:S02]  /*dee0*/  FFMA.FTZ R11, R12, c[0x0][0x2d0], -R192.reuse ;  /* 0x0000b4000c0b7a23 */ /* 0x100fe400000108c0 */
[----:B-1----:R-:W-:Y:S01]  /*def0*/  FADD.FTZ R0, -R3, R139 ;  /* 0x0000008b03007221 */ /* 0x002fe20000010100 */
[----:B------:R-:W-:Y:S01]  /*df00*/  MOV R139, R21 ;  /* 0x00000015008b7202 */ /* 0x000fe20000000f00 */
[----:B------:R-:W-:Y:S02]  /*df10*/  FMUL.FTZ R12, R132, R152 ;  /* 0x00000098840c7220 */ /* 0x000fe40000410000 */
[----:B------:R-:W-:Y:S02]  /*df20*/  FMUL.FTZ R0, R0, c[0x0][0x2d0] ;  /* 0x0000b40000007a20 */ /* 0x000fe40000410000 */
[----:B------:R1:W-:Y:S01]  /*df30*/  MUFU.EX2 R252, R11 ;  /* 0x0000000b00fc7308 */ /* 0x0003e20000000800 */
[----:B--2---:R-:W-:Y:S04]  /*df40*/  @P5 SHF.L.U32 R6, R4, 0x1, RZ ;  /* 0x0000000104065819 */ /* 0x004fe800000006ff */
[C---:B------:R-:W-:Y:S02]  /*df50*/  @P5 IADD3 R8, P2, R6.reuse, 0x80, RZ ;  /* 0x0000008006085810 */ /* 0x040fe40007f5e0ff */
[----:B------:R-:W-:Y:S03]  /*df60*/  @P5 IADD3 R6, P0, R6, c[0x0][0x1c8], RZ ;  /* 0x0000720006065a10 */ /* 0x000fe60007f1e0ff */
[----:B------:R-:W2:Y:S01]  /*df70*/  MUFU.EX2 R0, R0 ;  /* 0x0000000000007308 */ /* 0x000ea20000000800 */
[----:B------:R-:W-:Y:S02]  /*df80*/  @P5 IADD3 R8, P1, R8, c[0x0][0x1c8], RZ ;  /* 0x0000720008085a10 */ /* 0x000fe40007f3e0ff */
[----:B---3--:R-:W-:Y:S02]  /*df90*/  @P5 IADD3.X R7, R5, c[0x0][0x1cc], RZ, P0, !PT ;  /* 0x0000730005075a10 */ /* 0x008fe400007fe4ff */
[----:B------:R-:W-:Y:S02]  /*dfa0*/  @P5 IADD3.X R9, RZ, c[0x0][0x1cc], R5, P1, P2 ;  /* 0x00007300ff095a10 */ /* 0x000fe40000fe4405 */
[----:B------:R-:W-:Y:S01]  /*dfb0*/  @P5 IADD3 R4, P0, R6, R2, RZ ;  /* 0x0000000206045210 */ /* 0x000fe20007f1e0ff */
[----:B------:R3:W-:Y:S03]  /*dfc0*/  @P5 LDGSTS.E.BYPASS.LTC128B.128 [R243+0x3100], [R6.64], !P4 ;  /* 0x0310000006f35fae */ /* 0x0007e6000e101d4e */
[----:B------:R-:W-:Y:S01]  /*dfd0*/  @P5 IADD3.X R5, R7, R10, RZ, P0, !PT ;  /* 0x0000000a07055210 */ /* 0x000fe200007fe4ff */
[----:B-1----:R-:W-:Y:S02]  /*dfe0*/  FFMA.FTZ R11, R13, c[0x0][0x2d0], -R192 ;  /* 0x0000b4000d0b7a23 */ /* 0x002fe400000108c0 */
[----:B------:R-:W-:Y:S02]  /*dff0*/  FMUL.FTZ R13, R132, R153 ;  /* 0x00000099840d7220 */ /* 0x000fe40000410000 */
[----:B------:R1:W-:Y:S01]  /*e000*/  @P5 LDGSTS.E.BYPASS.LTC128B.128 [R243+0x4900], [R8.64], !P3 ;  /* 0x0490000008f35fae */ /* 0x0003e2000d901d4e */
[----:B------:R-:W4:Y:S07]  /*e010*/  MUFU.EX2 R251, R11 ;  /* 0x0000000b00fb7308 */ /* 0x000f2e0000000800 */
[----:B------:R1:W-:Y:S01]  /*e020*/  @P5 LDGSTS.E.BYPASS.LTC128B.128 [R243+0x3900], [R4.64], !P4 ;  /* 0x0390000004f35fae */ /* 0x0003e2000e101d4e */
[C---:B--2---:R-:W-:Y:S01]  /*e030*/  FMUL.FTZ R30, R0.reuse, R170 ;  /* 0x000000aa001e7220 */ /* 0x044fe20000410000 */
[----:B------:R-:W-:Y:S01]  /*e040*/  MOV R170, R244 ;  /* 0x000000f400aa7202 */ /* 0x000fe20000000f00 */
[----:B------:R-:W-:Y:S01]  /*e050*/  FMUL.FTZ R31, R0, R171 ;  /* 0x000000ab001f7220 */ /* 0x000fe20000410000 */
[----:B------:R-:W-:Y:S01]  /*e060*/  MOV R171, R32 ;  /* 0x0000002000ab7202 */ /* 0x000fe20000000f00 */
[----:B------:R-:W-:Y:S01]  /*e070*/  FMUL.FTZ R32, R134, R172 ;  /* 0x000000ac86207220 */ /* 0x000fe20000410000 */
[----:B------:R-:W-:Y:S01]  /*e080*/  MOV R172, R35 ;  /* 0x0000002300ac7202 */ /* 0x000fe20000000f00 */
[----:B------:R-:W-:Y:S01]  /*e090*/  FMUL.FTZ R35, R133, R175 ;  /* 0x000000af85237220 */ /* 0x000fe20000410000 */
[----:B------:R2:W-:Y:S01]  /*e0a0*/  @P5 LDGSTS.E.BYPASS.LTC128B.128 [R243+0x5100], [R4.64+0x80], !P3 ;  /* 0x0510008004f35fae */ /* 0x0005e2000d901d4e */
[C---:B------:R-:W-:Y:S01]  /*e0b0*/  FMUL.FTZ R42, R0.reuse, R182 ;  /* 0x000000b6002a7220 */ /* 0x040fe20000410000 */
[----:B------:R-:W-:Y:S01]  /*e0c0*/  MOV R181, R170 ;  /* 0x000000aa00b57202 */ /* 0x000fe20000000f00 */
[----:B------:R-:W-:Y:S01]  /*e0d0*/  FMUL.FTZ R43, R0, R183 ;  /* 0x000000b7002b7220 */ /* 0x000fe20000410000 */
[----:B---3--:R-:W-:Y:S01]  /*e0e0*/  @P5 IADD3 R6, P1, R4, R2, RZ ;  /* 0x0000000204065210 */ /* 0x008fe20007f3e0ff */
[----:B------:R-:W-:Y:S01]  /*e0f0*/  FMUL.FTZ R2, R3, c[0x0][0x2d0] ;  /* 0x0000b40003027a20 */ /* 0x000fe20000410000 */
[----:B------:R-:W-:Y:S01]  /*e100*/  MOV R183, R200 ;  /* 0x000000c800b77202 */ /* 0x000fe20000000f00 */
[C---:B------:R-:W-:Y:S01]  /*e110*/  FMUL.FTZ R46, R0.reuse, R186 ;  /* 0x000000ba002e7220 */ /* 0x040fe20000410000 */
[----:B------:R-:W-:Y:S01]  /*e120*/  @P5 IADD3.X R7, R5, R10, RZ, P1, !PT ;  /* 0x0000000a05075210 */ /* 0x000fe20000ffe4ff */
[----:B------:R-:W-:Y:S01]  /*e130*/  FMUL.FTZ R10, R0, R150 ;  /* 0x00000096000a7220 */ /* 0x000fe20000410000 */
[----:B----4-:R-:W-:Y:S01]  /*e140*/  F2FP.PACK_AB R150, R251, R252 ;  /* 0x000000fcfb96723e */ /* 0x010fe200000000ff */
[--C-:B-1----:R-:W-:Y:S01]  /*e150*/  FFMA.FTZ R8, R203, c[0x0][0x2d0], -R2.reuse ;  /* 0x0000b400cb087a23 */ /* 0x102fe20000010802 */
[----:B------:R-:W-:Y:S01]  /*e160*/  MOV R203, R34 ;  /* 0x0000002200cb7202 */ /* 0x000fe20000000f00 */
[----:B------:R1:W-:Y:S01]  /*e170*/  @P5 LDGSTS.E.BYPASS.LTC128B.128 [R243+0x4100], [R6.64], !P4 ;  /* 0x0410000006f35fae */ /* 0x0003e2000e101d4e */
[----:B------:R-:W-:Y:S01]  /*e180*/  FMUL.FTZ R9, R132, R149 ;  /* 0x0000009584097220 */ /* 0x000fe20000410000 */
[----:B------:R3:W-:Y:S01]  /*e190*/  MUFU.EX2 R206, R8 ;  /* 0x0000000800ce7308 */ /* 0x0007e20000000800 */
[C---:B------:R-:W-:Y:S01]  /*e1a0*/  FMUL.FTZ R11, R0.reuse, R151 ;  /* 0x00000097000b7220 */ /* 0x040fe20000410000 */
[----:B------:R-:W-:Y:S01]  /*e1b0*/  MOV R180, R172 ;  /* 0x000000ac00b47202 */ /* 0x000fe20000000f00 */
[----:B------:R-:W-:Y:S02]  /*e1c0*/  FMUL.FTZ R34, R133, R174 ;  /* 0x000000ae85227220 */ /* 0x000fe40000410000 */
[C---:B------:R-:W-:Y:S01]  /*e1d0*/  FMUL.FTZ R47, R0.reuse, R187 ;  /* 0x000000bb002f7220 */ /* 0x040fe20000410000 */
[----:B------:R1:W-:Y:S01]  /*e1e0*/  @P5 LDGSTS.E.BYPASS.LTC128B.128 [R243+0x5900], [R6.64+0x80], !P3 ;  /* 0x0590008006f35fae */ /* 0x0003e2000d901d4e */
[C---:B------:R-:W-:Y:S02]  /*e1f0*/  FMUL.FTZ R58, R0.reuse, R58 ;  /* 0x0000003a003a7220 */ /* 0x040fe40000410000 */
[C---:B------:R-:W-:Y:S02]  /*e200*/  FMUL.FTZ R59, R0.reuse, R59 ;  /* 0x0000003b003b7220 */ /* 0x040fe40000410000 */
[----:B------:R-:W-:Y:S02]  /*e210*/  FMUL.FTZ R62, R0, R62 ;  /* 0x0000003e003e7220 */ /* 0x000fe40000410000 */
[--C-:B--2---:R-:W-:Y:S01]  /*e220*/  FFMA.FTZ R4, R204, c[0x0][0x2d0], -R2.reuse ;  /* 0x0000b400cc047a23 */ /* 0x104fe20000010802 */
[----:B------:R-:W2:Y:S01]  /*e230*/  LDSM.16.MT88.4 R20, [R225+0x100] ;  /* 0x00010000e114783b */ /* 0x000ea20000004200 */
[----:B------:R-:W-:Y:S01]  /*e240*/  FMUL.FTZ R5, R134, R145 ;  /* 0x0000009186057220 */ /* 0x000fe20000410000 */
[----:B------:R-:W-:Y:S01]  /*e250*/  F2FP.PACK_AB R145, R25, R24 ;  /* 0x000000181991723e */ /* 0x000fe200000000ff */
[----:B------:R4:W4:Y:S01]  /*e260*/  MUFU.EX2 R207, R4 ;  /* 0x0000000400cf7308 */ /* 0x0009220000000800 */
[----:B------:R-:W-:Y:S01]  /*e270*/  MOV R204, R245 ;  /* 0x000000f500cc7202 */ /* 0x000fe20000000f00 */
[C---:B------:R-:W-:Y:S02]  /*e280*/  FMUL.FTZ R63, R0.reuse, R63 ;  /* 0x0000003f003f7220 */ /* 0x040fe40000410000 */
[C---:B------:R-:W-:Y:S01]  /*e290*/  FMUL.FTZ R74, R0.reuse, R74 ;  /* 0x0000004a004a7220 */ /* 0x040fe20000410000 */
[----:B------:R-:W2:Y:S01]  /*e2a0*/  LDSM.16.MT88.4 R36, [R226+0x100] ;  /* 0x00010000e224783b */ /* 0x000ea20000004200 */
[----:B------:R-:W-:Y:S02]  /*e2b0*/  FMUL.FTZ R75, R0, R75 ;  /* 0x0000004b004b7220 */ /* 0x000fe40000410000 */
[----:B---3--:R-:W-:Y:S01]  /*e2c0*/  FMUL.FTZ R8, R132, R148 ;  /* 0x0000009484087220 */ /* 0x008fe20000410000 */
[----:B------:R-:W-:Y:S01]  /*e2d0*/  F2FP.PACK_AB R148, R28, R26 ;  /* 0x0000001a1c94723e */ /* 0x000fe200000000ff */
[C---:B------:R-:W-:Y:S02]  /*e2e0*/  FMUL.FTZ R78, R0.reuse, R78 ;  /* 0x0000004e004e7220 */ /* 0x040fe40000410000 */
[C---:B------:R-:W-:Y:S01]  /*e2f0*/  FMUL.FTZ R79, R0.reuse, R79 ;  /* 0x0000004f004f7220 */ /* 0x040fe20000410000 */
[----:B------:R-:W-:Y:S01]  /*e300*/  LDSM.16.MT88.4 R156, [R227+0x100] ;  /* 0x00010000e39c783b */ /* 0x000fe20000004200 */
[C---:B------:R-:W-:Y:S02]  /*e310*/  FMUL.FTZ R90, R0.reuse, R90 ;  /* 0x0000005a005a7220 */ /* 0x040fe40000410000 */
[----:B-1----:R-:W-:Y:S01]  /*e320*/  FMUL.FTZ R6, R133, R146 ;  /* 0x0000009285067220 */ /* 0x002fe20000410000 */
[----:B------:R-:W-:Y:S01]  /*e330*/  F2FP.PACK_AB R146, R201, R247 ;  /* 0x000000f7c992723e */ /* 0x000fe200000000ff */
[----:B------:R-:W-:Y:S01]  /*e340*/  FMUL.FTZ R7, R133, R147 ;  /* 0x0000009385077220 */ /* 0x000fe20000410000 */
[----:B------:R-:W-:Y:S01]  /*e350*/  F2FP.PACK_AB R147, R197, R27 ;  /* 0x0000001bc593723e */ /* 0x000fe200000000ff */
[C---:B------:R-:W-:Y:S01]  /*e360*/  FMUL.FTZ R91, R0.reuse, R91 ;  /* 0x0000005b005b7220 */ /* 0x040fe20000410000 */
[----:B------:R-:W-:Y:S01]  /*e370*/  LDSM.16.MT88.4 R188, [R228+0x1100] ;  /* 0x00110000e4bc783b */ /* 0x000fe20000004200 */
[----:B------:R-:W-:Y:S02]  /*e380*/  FMUL.FTZ R94, R0, R94 ;  /* 0x0000005e005e7220 */ /* 0x000fe40000410000 */
[--C-:B----4-:R-:W-:Y:S01]  /*e390*/  FFMA.FTZ R4, R14, c[0x0][0x2d0], -R2.reuse ;  /* 0x0000b4000e047a23 */ /* 0x110fe20000010802 */
[----:B------:R-:W-:Y:S01]  /*e3a0*/  F2FP.PACK_AB R149, R207, R206 ;  /* 0x000000cecf95723e */ /* 0x000fe200000000ff */
[C---:B------:R-:W-:Y:S02]  /*e3b0*/  FMUL.FTZ R14, R0.reuse, R154 ;  /* 0x0000009a000e7220 */ /* 0x040fe40000410000 */
[----:B------:R1:W-:Y:S01]  /*e3c0*/  MUFU.EX2 R208, R4 ;  /* 0x0000000400d07308 */ /* 0x0003e20000000800 */
[C---:B------:R-:W-:Y:S01]  /*e3d0*/  FMUL.FTZ R95, R0.reuse, R95 ;  /* 0x0000005f005f7220 */ /* 0x040fe20000410000 */
[----:B------:R-:W0:Y:S01]  /*e3e0*/  LDGDEPBAR ;  /* 0x00000000000079af */ /* 0x000e220000000000 */
        /* <DEDUP_REMOVED lines=8> */
[--C-:B------:R-:W-:Y:S02]  /*e470*/  FFMA.FTZ R140, R140, c[0x0][0x2d0], -R2.reuse ;  /* 0x0000b4008c8c7a23 */ /* 0x100fe40000010802 */
[----:B-1----:R-:W-:Y:S02]  /*e480*/  FFMA.FTZ R4, R15, c[0x0][0x2d0], -R2 ;  /* 0x0000b4000f047a23 */ /* 0x002fe40000010802 */
[----:B------:R-:W-:Y:S02]  /*e490*/  FMUL.FTZ R15, R0, R155 ;  /* 0x0000009b000f7220 */ /* 0x000fe40000410000 */
[----:B------:R1:W3:Y:S01]  /*e4a0*/  MUFU.EX2 R209, R4 ;  /* 0x0000000400d17308 */ /* 0x0002e20000000800 */
[----:B------:R-:W4:Y:S01]  /*e4b0*/  LDSM.16.MT88.4 R152, [R228+0x100] ;  /* 0x00010000e498783b */ /* 0x000f220000004200 */
[----:B-1----:R-:W-:Y:S01]  /*e4c0*/  FMUL.FTZ R4, R134, R144 ;  /* 0x0000009086047220 */ /* 0x002fe20000410000 */
[----:B------:R-:W-:Y:S02]  /*e4d0*/  F2FP.PACK_AB R144, R248, R193 ;  /* 0x000000c1f890723e */ /* 0x000fe400000000ff */
[----:B---3--:R-:W-:Y:S05]  /*e4e0*/  F2FP.PACK_AB R151, R209, R208 ;  /* 0x000000d0d197723e */ /* 0x008fea00000000ff */
[-C--:B--2---:R-:W-:Y:S08]  /*e4f0*/  HMMA.16816.F32 R4, R144, R20.reuse, R4 ;  /* 0x000000149004723c */ /* 0x084ff00000001804 */
[C---:B------:R-:W-:Y:S07]  /*e500*/  HMMA.16816.F32 R8, R148.reuse, R20, R8 ;  /* 0x000000149408723c */ /* 0x040fee0000001808 */
[C---:B------:R-:W-:Y:S01]  /*e510*/  FMUL.FTZ R21, R134.reuse, R161 ;  /* 0x000000a186157220 */ /* 0x040fe20000410000 */
[-C--:B------:R-:W-:Y:S04]  /*e520*/  HMMA.16816.F32 R12, R148, R22.reuse, R12 ;  /* 0x00000016940c723c */ /* 0x080fe8000000180c */
[----:B------:R-:W-:Y:S01]  /*e530*/  MOV R161, R249 ;  /* 0x000000f900a17202 */ /* 0x000fe20000000f00 */
[----:B------:R-:W-:Y:S01]  /*e540*/  FMUL.FTZ R20, R134, R160 ;  /* 0x000000a086147220 */ /* 0x000fe20000410000 */
[----:B------:R1:W2:Y:S01]  /*e550*/  MUFU.EX2 R249, R138 ;  /* 0x0000008a00f97308 */ /* 0x0002a20000000800 */
[----:B------:R-:W-:Y:S01]  /*e560*/  MOV R160, R27 ;  /* 0x0000001b00a07202 */ /* 0x000fe20000000f00 */
[C---:B------:R-:W-:Y:S04]  /*e570*/  HMMA.16816.F32 R16, R144.reuse, R22, R16 ;  /* 0x000000169010723c */ /* 0x040fe80000001810 */
[----:B------:R-:W-:Y:S01]  /*e580*/  FMUL.FTZ R27, R0, R167 ;  /* 0x000000a7001b7220 */ /* 0x000fe20000410000 */
[----:B------:R-:W-:Y:S01]  /*e590*/  MOV R167, R28 ;  /* 0x0000001c00a77202 */ /* 0x000fe20000000f00 */
[C---:B------:R-:W-:Y:S01]  /*e5a0*/  FMUL.FTZ R28, R132.reuse, R168 ;  /* 0x000000a8841c7220 */ /* 0x040fe20000410000 */
[----:B------:R-:W-:Y:S01]  /*e5b0*/  MOV R168, R29 ;  /* 0x0000001d00a87202 */ /* 0x000fe20000000f00 */
[C---:B------:R-:W-:Y:S01]  /*e5c0*/  FMUL.FTZ R23, R133.reuse, R163 ;  /* 0x000000a385177220 */ /* 0x040fe20000410000 */
[----:B------:R-:W-:Y:S03]  /*e5d0*/  MOV R163, R24 ;  /* 0x0000001800a37202 */ /* 0x000fe60000000f00 */
[C---:B------:R-:W-:Y:S01]  /*e5e0*/  FMUL.FTZ R24, R132.reuse, R164 ;  /* 0x000000a484187220 */ /* 0x040fe20000410000 */
[----:B------:R-:W-:Y:S01]  /*e5f0*/  MOV R164, R25 ;  /* 0x0000001900a47202 */ /* 0x000fe20000000f00 */
[----:B------:R-:W-:Y:S01]  /*e600*/  FMUL.FTZ R25, R132, R165 ;  /* 0x000000a584197220 */ /* 0x000fe20000410000 */
[----:B------:R-:W-:Y:S01]  /*e610*/  MOV R165, R248 ;  /* 0x000000f800a57202 */ /* 0x000fe20000000f00 */
[----:B------:R-:W-:Y:S01]  /*e620*/  FMUL.FTZ R22, R133, R162 ;  /* 0x000000a285167220 */ /* 0x000fe20000410000 */
[----:B------:R-:W-:Y:S01]  /*e630*/  MOV R162, R26 ;  /* 0x0000001a00a27202 */ /* 0x000fe20000000f00 */
[----:B------:R-:W-:Y:S01]  /*e640*/  FMUL.FTZ R26, R0, R166 ;  /* 0x000000a6001a7220 */ /* 0x000fe20000410000 */
[----:B------:R-:W-:Y:S01]  /*e650*/  MOV R166, R247 ;  /* 0x000000f700a67202 */ /* 0x000fe20000000f00 */
[----:B------:R-:W-:Y:S01]  /*e660*/  FMUL.FTZ R29, R132, R169 ;  /* 0x000000a9841d7220 */ /* 0x000fe20000410000 */
[----:B------:R-:W-:Y:S01]  /*e670*/  MOV R169, R246 ;  /* 0x000000f600a97202 */ /* 0x000fe20000000f00 */
[--C-:B-1----:R-:W-:Y:S01]  /*e680*/  FFMA.FTZ R138, R198, c[0x0][0x2d0], -R142.reuse ;  /* 0x0000b400c68a7a23 */ /* 0x102fe2000001088e */
[-C--:B------:R-:W-:Y:S03]  /*e690*/  HMMA.16816.F32 R20, R144, R36.reuse, R20 ;  /* 0x000000249014723c */ /* 0x080fe60000001814 */
[----:B------:R1:W-:Y:S01]  /*e6a0*/  MUFU.EX2 R248, R138 ;  /* 0x0000008a00f87308 */ /* 0x0003e20000000800 */
[----:B------:R-:W-:Y:S02]  /*e6b0*/  MOV R174, R163 ;  /* 0x000000a300ae7202 */ /* 0x000fe40000000f00 */
[----:B------:R-:W-:Y:S02]  /*e6c0*/  MOV R175, R162 ;  /* 0x000000a200af7202 */ /* 0x000fe40000000f00 */
[C---:B------:R-:W-:Y:S04]  /*e6d0*/  HMMA.16816.F32 R24, R148.reuse, R36, R24 ;  /* 0x000000249418723c */ /* 0x040fe80000001818 */
[----:B------:R-:W-:Y:S02]  /*e6e0*/  MOV R170, R160 ;  /* 0x000000a000aa7202 */ /* 0x000fe40000000f00 */
[----:B------:R-:W-:Y:S01]  /*e6f0*/  MOV R172, R165 ;  /* 0x000000a500ac7202 */ /* 0x000fe20000000f00 */
[C---:B------:R-:W-:Y:S01]  /*e700*/  FMUL.FTZ R36, R134.reuse, R176 ;  /* 0x000000b086247220 */ /* 0x040fe20000410000 */
[-C--:B------:R-:W-:Y:S04]  /*e710*/  HMMA.16816.F32 R28, R148, R38.reuse, R28 ;  /* 0x00000026941c723c */ /* 0x080fe8000000181c */
[----:B------:R-:W-:Y:S01]  /*e720*/  MOV R176, R161 ;  /* 0x000000a100b07202 */ /* 0x000fe20000000f00 */
[----:B------:R-:W-:Y:S01]  /*e730*/  FMUL.FTZ R37, R134, R177 ;  /* 0x000000b186257220 */ /* 0x000fe20000410000 */
[----:B------:R-:W-:Y:S01]  /*e740*/  LDSM.16.MT88.4 R160, [R226+0x900] ;  /* 0x00090000e2a0783b */ /* 0x000fe20000004200 */
[----:B------:R-:W-:Y:S01]  /*e750*/  MOV R177, R171 ;  /* 0x000000ab00b17202 */ /* 0x000fe20000000f00 */
[C---:B------:R-:W-:Y:S04]  /*e760*/  HMMA.16816.F32 R32, R144.reuse, R38, R32 ;  /* 0x000000269020723c */ /* 0x040fe80000001820 */
[----:B-1----:R-:W-:Y:S01]  /*e770*/  FFMA.FTZ R138, R199, c[0x0][0x2d0], -R142 ;  /* 0x0000b400c78a7a23 */ /* 0x002fe2000001088e */
[----:B------:R-:W-:Y:S02]  /*e780*/  MOV R171, R201 ;  /* 0x000000c900ab7202 */ /* 0x000fe40000000f00 */
[C---:B------:R-:W-:Y:S01]  /*e790*/  FMUL.FTZ R38, R133.reuse, R178 ;  /* 0x000000b285267220 */ /* 0x040fe20000410000 */
[----:B------:R1:W3:Y:S01]  /*e7a0*/  MUFU.EX2 R247, R138 ;  /* 0x0000008a00f77308 */ /* 0x0002e20000000800 */
[----:B------:R-:W-:Y:S03]  /*e7b0*/  FMUL.FTZ R39, R133, R179 ;  /* 0x000000b385277220 */ /* 0x000fe60000410000 */
[----:B------:R-:W-:Y:S02]  /*e7c0*/  MOV R179, R139 ;  /* 0x0000008b00b37202 */ /* 0x000fe40000000f00 */
[----:B------:R-:W-:Y:S02]  /*e7d0*/  MOV R182, R169 ;  /* 0x000000a900b67202 */ /* 0x000fe40000000f00 */
[-C--:B----4-:R-:W-:Y:S03]  /*e7e0*/  HMMA.16816.F32 R36, R144, R152.reuse, R36 ;  /* 0x000000989024723c */ /* 0x090fe60000001824 */
[----:B------:R-:W-:Y:S02]  /*e7f0*/  MOV R169, R167 ;  /* 0x000000a700a97202 */ /* 0x000fe40000000f00 */
[----:B------:R-:W-:Y:S02]  /*e800*/  MOV R178, R168 ;  /* 0x000000a800b27202 */ /* 0x000fe40000000f00 */
[----:B------:R-:W-:Y:S01]  /*e810*/  MOV R168, R166 ;  /* 0x000000a600a87202 */ /* 0x000fe20000000f00 */
[C---:B------:R-:W-:Y:S04]  /*e820*/  HMMA.16816.F32 R40, R148.reuse, R152, R40 ;  /* 0x000000989428723c */ /* 0x040fe80000001828 */
[----:B------:R-:W-:Y:S04]  /*e830*/  MOV R139, R218 ;  /* 0x000000da008b7202 */ /* 0x000fe80000000f00 */
[-C--:B------:R-:W-:Y:S04]  /*e840*/  HMMA.16816.F32 R44, R148, R154.reuse, R44 ;  /* 0x0000009a942c723c */ /* 0x080fe8000000182c */
[--C-:B-1----:R-:W-:Y:S04]  /*e850*/  FFMA.FTZ R138, R215, c[0x0][0x2d0], -R143.reuse ;  /* 0x0000b400d78a7a23 */ /* 0x102fe8000001088f */
[C---:B------:R-:W-:Y:S01]  /*e860*/  HMMA.16816.F32 R48, R144.reuse, R154, R48 ;  /* 0x0000009a9030723c */ /* 0x040fe20000001830 */
[----:B------:R1:W-:Y:S01]  /*e870*/  MUFU.EX2 R246, R138 ;  /* 0x0000008a00f67308 */ /* 0x0003e20000000800 */
[----:B------:R-:W4:Y:S06]  /*e880*/  LDSM.16.MT88.4 R152, [R225+0x1900] ;  /* 0x00190000e198783b */ /* 0x000f2c0000004200 */
[-C--:B------:R-:W-:Y:S08]  /*e890*/  HMMA.16816.F32 R52, R144, R156.reuse, R52 ;  /* 0x0000009c9034723c */ /* 0x080ff00000001834 */
[C---:B------:R-:W-:Y:S08]  /*e8a0*/  HMMA.16816.F32 R56, R148.reuse, R156, R56 ;  /* 0x0000009c9438723c */ /* 0x040ff00000001838 */
[-C--:B------:R-:W-:Y:S04]  /*e8b0*/  HMMA.16816.F32 R60, R148, R158.reuse, R60 ;  /* 0x0000009e943c723c */ /* 0x080fe8000000183c */
[--C-:B-1----:R-:W-:Y:S04]  /*e8c0*/  FFMA.FTZ R138, R214, c[0x0][0x2d0], -R143.reuse ;  /* 0x0000b400d68a7a23 */ /* 0x102fe8000001088f */
[C---:B------:R-:W-:Y:S01]  /*e8d0*/  HMMA.16816.F32 R64, R144.reuse, R158, R64 ;  /* 0x0000009e9040723c */ /* 0x040fe20000001840 */
[----:B------:R1:W1:Y:S01]  /*e8e0*/  MUFU.EX2 R245, R138 ;  /* 0x0000008a00f57308 */ /* 0x0002620000000800 */
[----:B------:R-:W2:Y:S06]  /*e8f0*/  LDSM.16.MT88.4 R156, [R226+0x1900] ;  /* 0x00190000e29c783b */ /* 0x000eac0000004200 */
[-C--:B----4-:R-:W-:Y:S08]  /*e900*/  HMMA.16816.F32 R68, R144, R152.reuse, R68 ;  /* 0x000000989044723c */ /* 0x090ff00000001844 */
[C---:B------:R-:W-:Y:S04]  /*e910*/  HMMA.16816.F32 R72, R148.reuse, R152, R72 ;  /* 0x000000989448723c */ /* 0x040fe80000001848 */
[--C-:B-1----:R-:W-:Y:S04]  /*e920*/  FFMA.FTZ R138, R212, c[0x0][0x2d0], -R143.reuse ;  /* 0x0000b400d48a7a23 */ /* 0x102fe8000001088f */
[-C--:B------:R-:W-:Y:S01]  /*e930*/  HMMA.16816.F32 R76, R148, R154.reuse, R76 ;  /* 0x0000009a944c723c */ /* 0x080fe2000000184c */
[----:B------:R1:W-:Y:S07]  /*e940*/  MUFU.EX2 R244, R138 ;  /* 0x0000008a00f47308 */ /* 0x0003ee0000000800 */
[C---:B------:R-:W-:Y:S01]  /*e950*/  HMMA.16816.F32 R80, R144.reuse, R154, R80 ;  /* 0x0000009a9050723c */ /* 0x040fe20000001850 */
[----:B------:R-:W4:Y:S07]  /*e960*/  LDSM.16.MT88.4 R152, [R228+0x1900] ;  /* 0x00190000e498783b */ /* 0x000f2e0000004200 */
[-C--:B--2---:R-:W-:Y:S08]  /*e970*/  HMMA.16816.F32 R84, R144, R156.reuse, R84 ;  /* 0x0000009c9054723c */ /* 0x084ff00000001854 */
[C---:B------:R-:W-:Y:S04]  /*e980*/  HMMA.16816.F32 R88, R148.reuse, R156, R88 ;  /* 0x0000009c9458723c */ /* 0x040fe80000001858 */
[--C-:B-1----:R-:W-:Y:S04]  /*e990*/  FFMA.FTZ R138, R213, c[0x0][0x2d0], -R143.reuse ;  /* 0x0000b400d58a7a23 */ /* 0x102fe8000001088f */
[-C--:B------:R-:W-:Y:S01]  /*e9a0*/  HMMA.16816.F32 R92, R148, R158.reuse, R92 ;  /* 0x0000009e945c723c */ /* 0x080fe2000000185c */
[----:B------:R1:W2:Y:S07]  /*e9b0*/  MUFU.EX2 R223, R138 ;  /* 0x0000008a00df7308 */ /* 0x0002ae0000000800 */
[C---:B------:R-:W-:Y:S01]  /*e9c0*/  HMMA.16816.F32 R96, R144.reuse, R158, R96 ;  /* 0x0000009e9060723c */ /* 0x040fe20000001860 */
[----:B------:R-:W2:Y:S07]  /*e9d0*/  LDSM.16.MT88.4 R156, [R227+0x1900] ;  /* 0x00190000e39c783b */ /* 0x000eae0000004200 */
        /* <DEDUP_REMOVED lines=12> */
[----:B------:R-:W-:Y:S01]  /*eaa0*/  HMMA.16816.F32 R128, R144, R158, R128 ;  /* 0x0000009e9080723c */ /* 0x000fe20000001880 */
[----:B------:R-:W-:Y:S06]  /*eab0*/  LDSM.16.MT88.4 R156, [R227+0x900] ;  /* 0x00090000e39c783b */ /* 0x000fec0000004200 */
[----:B------:R-:W-:Y:S02]  /*eac0*/  F2FP.PACK_AB R144, R249, R250 ;  /* 0x000000faf990723e */ /* 0x000fe400000000ff */
[----:B---3--:R-:W-:Y:S03]  /*ead0*/  F2FP.PACK_AB R146, R247, R248 ;  /* 0x000000f8f792723e */ /* 0x008fe600000000ff */
[----:B------:R-:W-:Y:S02]  /*eae0*/  F2FP.PACK_AB R145, R245, R246 ;  /* 0x000000f6f591723e */ /* 0x000fe400000000ff */
[----:B------:R-:W-:Y:S01]  /*eaf0*/  F2FP.PACK_AB R147, R223, R244 ;  /* 0x000000f4df93723e */ /* 0x000fe200000000ff */
[--C-:B-1----:R-:W-:Y:S01]  /*eb00*/  FFMA.FTZ R138, R219, c[0x0][0x2d0], -R192.reuse ;  /* 0x0000b400db8a7a23 */ /* 0x102fe200000108c0 */
[----:B--2---:R-:W-:Y:S05]  /*eb10*/  F2FP.PACK_AB R148, R221, R222 ;  /* 0x000000dedd94723e */ /* 0x004fea00000000ff */
[-C--:B----4-:R-:W-:Y:S01]  /*eb20*/  HMMA.16816.F32 R4, R144, R152.reuse, R4 ;  /* 0x000000989004723c */ /* 0x090fe20000001804 */
[----:B------:R1:W-:Y:S02]  /*eb30*/  MUFU.EX2 R219, R138 ;  /* 0x0000008a00db7308 */ /* 0x0003e40000000800 */
[----:B-1----:R-:W-:Y:S01]  /*eb40*/  FFMA.FTZ R138, R173, c[0x0][0x2d0], -R192 ;  /* 0x0000b400ad8a7a23 */ /* 0x002fe200000108c0 */
[----:B------:R-:W-:Y:S02]  /*eb50*/  MOV R173, R164 ;  /* 0x000000a400ad7202 */ /* 0x000fe40000000f00 */
[----:B------:R-:W1:Y:S05]  /*eb60*/  LDSM.16.MT88.4 R164, [R228+0x900] ;  /* 0x00090000e4a4783b */ /* 0x000e6a0000004200 */
[----:B------:R2:W3:Y:S02]  /*eb70*/  MUFU.EX2 R218, R138 ;  /* 0x0000008a00da7308 */ /* 0x0004e40000000800 */
[--C-:B--2---:R-:W-:Y:S01]  /*eb80*/  FFMA.FTZ R138, R195, c[0x0][0x2d0], -R2.reuse ;  /* 0x0000b400c38a7a23 */ /* 0x104fe20000010802 */
[----:B---3--:R-:W-:Y:S07]  /*eb90*/  F2FP.PACK_AB R150, R218, R219 ;  /* 0x000000dbda96723e */ /* 0x008fee00000000ff */
[----:B------:R2:W-:Y:S02]  /*eba0*/  MUFU.EX2 R201, R138 ;  /* 0x0000008a00c97308 */ /* 0x0005e40000000800 */
[--C-:B--2---:R-:W-:Y:S08]  /*ebb0*/  FFMA.FTZ R138, R194, c[0x0][0x2d0], -R2.reuse ;  /* 0x0000b400c28a7a23 */ /* 0x104ff00000010802 */
[----:B------:R2:W3:Y:S02]  /*ebc0*/  MUFU.EX2 R200, R138 ;  /* 0x0000008a00c87308 */ /* 0x0004e40000000800 */
[--C-:B--2---:R-:W-:Y:S01]  /*ebd0*/  FFMA.FTZ R138, R211, c[0x0][0x2d0], -R2.reuse ;  /* 0x0000b400d38a7a23 */ /* 0x104fe20000010802 */
[----:B---3--:R-:W-:Y:S07]  /*ebe0*/  F2FP.PACK_AB R149, R200, R201 ;  /* 0x000000c9c895723e */ /* 0x008fee00000000ff */
[----:B------:R2:W-:Y:S02]  /*ebf0*/  MUFU.EX2 R198, R138 ;  /* 0x0000008a00c67308 */ /* 0x0005e40000000800 */
[----:B--2---:R-:W-:Y:S08]  /*ec00*/  FFMA.FTZ R138, R216, c[0x0][0x2d0], -R2 ;  /* 0x0000b400d88a7a23 */ /* 0x004ff00000010802 */
[----:B------:R-:W2:Y:S02]  /*ec10*/  MUFU.EX2 R199, R138 ;  /* 0x0000008a00c77308 */ /* 0x000ea40000000800 */
[----:B--2---:R-:W-:Y:S01]  /*ec20*/  F2FP.PACK_AB R151, R199, R198 ;  /* 0x000000c6c797723e */ /* 0x004fe200000000ff */
[--C-:B------:R-:W-:Y:S01]  /*ec30*/  FFMA.FTZ R138, R139, c[0x0][0x2d0], -R142.reuse ;  /* 0x0000b4008b8a7a23 */ /* 0x100fe2000001088e */
[----:B------:R-:W-:Y:S06]  /*ec40*/  MOV R139, R217 ;  /* 0x000000d9008b7202 */ /* 0x000fec0000000f00 */
[----:B------:R2:W-:Y:S01]  /*ec50*/  MUFU.EX2 R217, R138 ;  /* 0x0000008a00d97308 */ /* 0x0005e20000000800 */
[C---:B------:R-:W-:Y:S04]  /*ec60*/  HMMA.16816.F32 R8, R148.reuse, R152, R8 ;  /* 0x000000989408723c */ /* 0x040fe80000001808 */
[--C-:B------:R-:W-:Y:S04]  /*ec70*/  FFMA.FTZ R139, R139, c[0x0][0x2d0], -R143.reuse ;  /* 0x0000b4008b8b7a23 */ /* 0x100fe8000001088f */
[-C--:B------:R-:W-:Y:S01]  /*ec80*/  HMMA.16816.F32 R12, R148, R154.reuse, R12 ;  /* 0x0000009a940c723c */ /* 0x080fe2000000180c */
[----:B------:R-:W-:Y:S07]  /*ec90*/  MUFU.EX2 R211, R139 ;  /* 0x0000008b00d37308 */ /* 0x000fee0000000800 */
[C---:B------:R-:W-:Y:S01]  /*eca0*/  HMMA.16816.F32 R16, R144.reuse, R154, R16 ;  /* 0x0000009a9010723c */ /* 0x040fe20000001810 */
[----:B------:R-:W3:Y:S02]  /*ecb0*/  LDSM.16.MT88.4 R152, [R225+0x2100] ;  /* 0x00210000e198783b */ /* 0x000ee40000004200 */
[----:B------:R-:W-:Y:S01]  /*ecc0*/  MUFU.EX2 R139, R140 ;  /* 0x0000008c008b7308 */ /* 0x000fe20000000800 */
[--C-:B--2---:R-:W-:Y:S04]  /*ecd0*/  FFMA.FTZ R138, R183, c[0x0][0x2d0], -R142.reuse ;  /* 0x0000b400b78a7a23 */ /* 0x104fe8000001088e */
[-C--:B------:R-:W-:Y:S05]  /*ece0*/  HMMA.16816.F32 R20, R144, R160.reuse, R20 ;  /* 0x000000a09014723c */ /* 0x080fea0000001814 */
[----:B------:R-:W2:Y:S03]  /*ecf0*/  MUFU.EX2 R215, R138 ;  /* 0x0000008a00d77308 */ /* 0x000ea60000000800 */
[C---:B------:R-:W-:Y:S08]  /*ed00*/  HMMA.16816.F32 R24, R148.reuse, R160, R24 ;  /* 0x000000a09418723c */ /* 0x040ff00000001818 */
[-C--:B------:R-:W-:Y:S08]  /*ed10*/  HMMA.16816.F32 R28, R148, R162.reuse, R28 ;  /* 0x000000a2941c723c */ /* 0x080ff0000000181c */
[C---:B------:R-:W-:Y:S01]  /*ed20*/  HMMA.16816.F32 R32, R144.reuse, R162, R32 ;  /* 0x000000a29020723c */ /* 0x040fe20000001820 */
[----:B------:R-:W4:Y:S03]  /*ed30*/  LDSM.16.MT88.4 R160, [R226+0x2100] ;  /* 0x00210000e2a0783b */ /* 0x000f260000004200 */
[----:B--2---:R-:W-:Y:S01]  /*ed40*/  F2FP.PACK_AB R140, R215, R217 ;  /* 0x000000d9d78c723e */ /* 0x004fe200000000ff */
[--C-:B------:R-:W-:Y:S03]  /*ed50*/  FFMA.FTZ R138, R182, c[0x0][0x2d0], -R142.reuse ;  /* 0x0000b400b68a7a23 */ /* 0x100fe6000001088e */
[-C--:B-1----:R-:W-:Y:S01]  /*ed60*/  HMMA.16816.F32 R36, R144, R164.reuse, R36 ;  /* 0x000000a49024723c */ /* 0x082fe20000001824 */
[----:B------:R1:W-:Y:S07]  /*ed70*/  MUFU.EX2 R216, R138 ;  /* 0x0000008a00d87308 */ /* 0x0003ee0000000800 */
[C---:B------:R-:W-:Y:S08]  /*ed80*/  HMMA.16816.F32 R40, R148.reuse, R164, R40 ;  /* 0x000000a49428723c */ /* 0x040ff00000001828 */
[-C--:B------:R-:W-:Y:S08]  /*ed90*/  HMMA.16816.F32 R44, R148, R166.reuse, R44 ;  /* 0x000000a6942c723c */ /* 0x080ff0000000182c */
[C---:B------:R-:W-:Y:S01]  /*eda0*/  HMMA.16816.F32 R48, R144.reuse, R166, R48 ;  /* 0x000000a69030723c */ /* 0x040fe20000001830 */
[----:B------:R-:W-:Y:S03]  /*edb0*/  LDSM.16.MT88.4 R164, [R225+0x1100] ;  /* 0x00110000e1a4783b */ /* 0x000fe60000004200 */
[----:B-1----:R-:W-:Y:S04]  /*edc0*/  FFMA.FTZ R138, R181, c[0x0][0x2d0], -R142 ;  /* 0x0000b400b58a7a23 */ /* 0x002fe8000001088e */
[-C--:B------:R-:W-:Y:S01]  /*edd0*/  HMMA.16816.F32 R52, R144, R156.reuse, R52 ;  /* 0x0000009c9034723c */ /* 0x080fe20000001834 */
[----:B------:R-:W1:Y:S07]  /*ede0*/  MUFU.EX2 R214, R138 ;  /* 0x0000008a00d67308 */ /* 0x000e6e0000000800 */
[C---:B------:R-:W-:Y:S08]  /*edf0*/  HMMA.16816.F32 R56, R148.reuse, R156, R56 ;  /* 0x0000009c9438723c */ /* 0x040ff00000001838 */
[-C--:B------:R-:W-:Y:S08]  /*ee00*/  HMMA.16816.F32 R60, R148, R158.reuse, R60 ;  /* 0x0000009e943c723c */ /* 0x080ff0000000183c */
[C---:B------:R-:W-:Y:S01]  /*ee10*/  HMMA.16816.F32 R64, R144.reuse, R158, R64 ;  /* 0x0000009e9040723c */ /* 0x040fe20000001840 */
[----:B------:R-:W2:Y:S03]  /*ee20*/  LDSM.16.MT88.4 R156, [R228+0x2100] ;  /* 0x00210000e49c783b */ /* 0x000ea60000004200 */
[----:B-1----:R-:W-:Y:S01]  /*ee30*/  F2FP.PACK_AB R142, R214, R216 ;  /* 0x000000d8d68e723e */ /* 0x002fe200000000ff */
[--C-:B------:R-:W-:Y:S01]  /*ee40*/  FFMA.FTZ R138, R180, c[0x0][0x2d0], -R143.reuse ;  /* 0x0000b400b48a7a23 */ /* 0x100fe2000001088f */
[----:B------:R-:W-:Y:S02]  /*ee50*/  MOV R180, R197 ;  /* 0x000000c500b47202 */ /* 0x000fe40000000f00 */
[-C--:B---3--:R-:W-:Y:S01]  /*ee60*/  HMMA.16816.F32 R68, R144, R152.reuse, R68 ;  /* 0x000000989044723c */ /* 0x088fe20000001844 */
[----:B------:R1:W-:Y:S07]  /*ee70*/  MUFU.EX2 R213, R138 ;  /* 0x0000008a00d57308 */ /* 0x0003ee0000000800 */
[C---:B------:R-:W-:Y:S08]  /*ee80*/  HMMA.16816.F32 R72, R148.reuse, R152, R72 ;  /* 0x000000989448723c */ /* 0x040ff00000001848 */
[-C--:B------:R-:W-:Y:S08]  /*ee90*/  HMMA.16816.F32 R76, R148, R154.reuse, R76 ;  /* 0x0000009a944c723c */ /* 0x080ff0000000184c */
[C---:B------:R-:W-:Y:S01]  /*eea0*/  HMMA.16816.F32 R80, R144.reuse, R154, R80 ;  /* 0x0000009a9050723c */ /* 0x040fe20000001850 */
[----:B------:R-:W3:Y:S03]  /*eeb0*/  LDSM.16.MT88.4 R152, [R227+0x2100] ;  /* 0x00210000e398783b */ /* 0x000ee60000004200 */
[--C-:B-1----:R-:W-:Y:S01]  /*eec0*/  FFMA.FTZ R138, R179, c[0x0][0x2d0], -R143.reuse ;  /* 0x0000b400b38a7a23 */ /* 0x102fe2000001088f */
[----:B------:R-:W-:Y:S03]  /*eed0*/  MOV R179, R172 ;  /* 0x000000ac00b37202 */ /* 0x000fe60000000f00 */
[-C--:B----4-:R-:W-:Y:S01]  /*eee0*/  HMMA.16816.F32 R84, R144, R160.reuse, R84 ;  /* 0x000000a09054723c */ /* 0x090fe20000001854 */
[----:B------:R1:W-:Y:S07]  /*eef0*/  MUFU.EX2 R212, R138 ;  /* 0x0000008a00d47308 */ /* 0x0003ee0000000800 */
[C---:B------:R-:W-:Y:S01]  /*ef00*/  HMMA.16816.F32 R88, R148.reuse, R160, R88 ;  /* 0x000000a09458723c */ /* 0x040fe20000001858 */
[----:B------:R-:W4:Y:S07]  /*ef10*/  LDL.LU R160, [R1+0x10] ;  /* 0x0000100001a07983 */ /* 0x000f2e0000300800 */
[-C--:B------:R-:W-:Y:S08]  /*ef20*/  HMMA.16816.F32 R92, R148, R162.reuse, R92 ;  /* 0x000000a2945c723c */ /* 0x080ff0000000185c */
[C---:B------:R-:W-:Y:S04]  /*ef30*/  HMMA.16816.F32 R96, R144.reuse, R162, R96 ;  /* 0x000000a29060723c */ /* 0x040fe80000001860 */
[----:B-1----:R-:W-:Y:S01]  /*ef40*/  FFMA.FTZ R138, R178, c[0x0][0x2d0], -R143 ;  /* 0x0000b400b28a7a23 */ /* 0x002fe2000001088f */
[----:B------:R-:W-:Y:S03]  /*ef50*/  MOV R178, R173 ;  /* 0x000000ad00b27202 */ /* 0x000fe60000000f00 */
[-C--:B--2---:R-:W-:Y:S01]  /*ef60*/  HMMA.16816.F32 R100, R144, R156.reuse, R100 ;  /* 0x0000009c9064723c */ /* 0x084fe20000001864 */
[----:B------:R1:W2:Y:S07]  /*ef70*/  MUFU.EX2 R210, R138 ;  /* 0x0000008a00d27308 */ /* 0x0002ae0000000800 */
[C---:B------:R-:W-:Y:S08]  /*ef80*/  HMMA.16816.F32 R104, R148.reuse, R156, R104 ;  /* 0x0000009c9468723c */ /* 0x040ff00000001868 */
[-C--:B------:R-:W-:Y:S08]  /*ef90*/  HMMA.16816.F32 R108, R148, R158.reuse, R108 ;  /* 0x0000009e946c723c */ /* 0x080ff0000000186c */
[C---:B------:R-:W-:Y:S04]  /*efa0*/  HMMA.16816.F32 R112, R144.reuse, R158, R112 ;  /* 0x0000009e9070723c */ /* 0x040fe80000001870 */
[--C-:B-1----:R-:W-:Y:S01]  /*efb0*/  FFMA.FTZ R138, R204, c[0x0][0x2d0], -R192.reuse ;  /* 0x0000b400cc8a7a23 */ /* 0x102fe200000108c0 */
[----:B--2---:R-:W-:Y:S03]  /*efc0*/  F2FP.PACK_AB R143, R210, R212 ;  /* 0x000000d4d28f723e */ /* 0x004fe600000000ff */
[-C--:B---3--:R-:W-:Y:S01]  /*efd0*/  HMMA.16816.F32 R116, R144, R152.reuse, R116 ;  /* 0x000000989074723c */ /* 0x088fe20000001874 */
[----:B------:R1:W-:Y:S07]  /*efe0*/  MUFU.EX2 R204, R138 ;  /* 0x0000008a00cc7308 */ /* 0x0003ee0000000800 */
[C---:B------:R-:W-:Y:S08]  /*eff0*/  HMMA.16816.F32 R120, R148.reuse, R152, R120 ;  /* 0x000000989478723c */ /* 0x040ff00000001878 */
[-C--:B------:R-:W-:Y:S08]  /*f000*/  HMMA.16816.F32 R124, R148, R154.reuse, R124 ;  /* 0x0000009a947c723c */ /* 0x080ff0000000187c */
[----:B------:R-:W-:Y:S04]  /*f010*/  HMMA.16816.F32 R128, R144, R154, R128 ;  /* 0x0000009a9080723c */ /* 0x000fe80000001880 */
[--C-:B-1----:R-:W-:Y:S01]  /*f020*/  FFMA.FTZ R138, R177, c[0x0][0x2d0], -R192.reuse ;  /* 0x0000b400b18a7a23 */ /* 0x102fe200000108c0 */
[----:B------:R-:W-:Y:S03]  /*f030*/  MOV R177, R174 ;  /* 0x000000ae00b17202 */ /* 0x000fe60000000f00 */
[----:B------:R1:W2:Y:S04]  /*f040*/  MUFU.EX2 R205, R138 ;  /* 0x0000008a00cd7308 */ /* 0x0002a80000000800 */
[--C-:B-1----:R-:W-:Y:S06]  /*f050*/  FFMA.FTZ R138, R203, c[0x0][0x2d0], -R192.reuse ;  /* 0x0000b400cb8a7a23 */ /* 0x102fec00000108c0 */
[----:B------:R1:W-:Y:S02]  /*f060*/  MUFU.EX2 R203, R138 ;  /* 0x0000008a00cb7308 */ /* 0x0003e40000000800 */
[----:B-1----:R-:W-:Y:S01]  /*f070*/  FFMA.FTZ R138, R202, c[0x0][0x2d0], -R192 ;  /* 0x0000b400ca8a7a23 */ /* 0x002fe200000108c0 */
[----:B--2---:R-:W-:Y:S07]  /*f080*/  F2FP.PACK_AB R192, R205, R204 ;  /* 0x000000cccdc0723e */ /* 0x004fee00000000ff */
[----:B------:R1:W2:Y:S02]  /*f090*/  MUFU.EX2 R202, R138 ;  /* 0x0000008a00ca7308 */ /* 0x0002a40000000800 */
[--C-:B-1----:R-:W-:Y:S01]  /*f0a0*/  FFMA.FTZ R138, R196, c[0x0][0x2d0], -R2.reuse ;  /* 0x0000b400c48a7a23 */ /* 0x102fe20000010802 */
[----:B--2---:R-:W-:Y:S07]  /*f0b0*/  F2FP.PACK_AB R194, R202, R203 ;  /* 0x000000cbcac2723e */ /* 0x004fee00000000ff */
[----:B------:R1:W-:Y:S02]  /*f0c0*/  MUFU.EX2 R196, R138 ;  /* 0x0000008a00c47308 */ /* 0x0003e40000000800 */
[--C-:B-1----:R-:W-:Y:S01]  /*f0d0*/  FFMA.FTZ R138, R176, c[0x0][0x2d0], -R2.reuse ;  /* 0x0000b400b08a7a23 */ /* 0x102fe20000010802 */
[----:B------:R-:W-:Y:S01]  /*f0e0*/  MOV R176, R175 ;  /* 0x000000af00b07202 */ /* 0x000fe20000000f00 */
[----:B------:R-:W-:Y:S01]  /*f0f0*/  FFMA.FTZ R2, R141, c[0x0][0x2d0], -R2 ;  /* 0x0000b4008d027a23 */ /* 0x000fe20000010802 */
[----:B------:R-:W1:Y:S05]  /*f100*/  LDSM.16.MT88.4 R172, [R226+0x1100] ;  /* 0x00110000e2ac783b */ /* 0x000e6a0000004200 */
[----:B------:R-:W-:Y:S01]  /*f110*/  MUFU.EX2 R197, R138 ;  /* 0x0000008a00c57308 */ /* 0x000fe20000000800 */
[----:B------:R-:W-:Y:S07]  /*f120*/  F2FP.PACK_AB R141, R211, R213 ;  /* 0x000000d5d38d723e */ /* 0x000fee00000000ff */
[-C--:B------:R-:W-:Y:S01]  /*f130*/  HMMA.16816.F32 R144, R140, R164.reuse, R4 ;  /* 0x000000a48c90723c */ /* 0x080fe20000001804 */
[----:B------:R-:W2:Y:S01]  /*f140*/  LDSM.16.MT88.4 R4, [R227+0x1100] ;  /* 0x00110000e304783b */ /* 0x000ea20000004200 */
[----:B------:R-:W3:Y:S03]  /*f150*/  MUFU.EX2 R138, R2 ;  /* 0x00000002008a7308 */ /* 0x000ee60000000800 */
[----:B---3--:R-:W-:Y:S02]  /*f160*/  F2FP.PACK_AB R195, R138, R139 ;  /* 0x0000008b8ac3723e */ /* 0x008fe400000000ff */
[----:B------:R-:W-:Y:S01]  /*f170*/  MOV R2, R170 ;  /* 0x000000aa00027202 */ /* 0x000fe20000000f00 */
[----:B----4-:R-:W-:Y:S01]  /*f180*/  FFMA.FTZ R134, R134, R160, R193 ;  /* 0x000000a086867223 */ /* 0x010fe200000100c1 */
[----:B------:R-:W-:Y:S07]  /*f190*/  F2FP.PACK_AB R193, R197, R196 ;  /* 0x000000c4c5c1723e */ /* 0x000fee00000000ff */
[C---:B------:R-:W-:Y:S01]  /*f1a0*/  HMMA.16816.F32 R148, R192.reuse, R164, R8 ;  /* 0x000000a4c094723c */ /* 0x040fe20000001808 */
[----:B------:R-:W3:Y:S07]  /*f1b0*/  LDSM.16.MT88.4 R8, [R225+0x2900] ;  /* 0x00290000e108783b */ /* 0x000eee0000004200 */
[-C--:B------:R-:W-:Y:S01]  /*f1c0*/  HMMA.16816.F32 R152, R192, R166.reuse, R12 ;  /* 0x000000a6c098723c */ /* 0x080fe2000000180c */
[----:B------:R-:W2:Y:S07]  /*f1d0*/  LDSM.16.MT88.4 R12, [R226+0x2900] ;  /* 0x00290000e20c783b */ /* 0x000eae0000004200 */
[C---:B------:R-:W-:Y:S01]  /*f1e0*/  HMMA.16816.F32 R156, R140.reuse, R166, R16 ;  /* 0x000000a68c9c723c */ /* 0x040fe20000001810 */
[----:B------:R-:W2:Y:S07]  /*f1f0*/  LDSM.16.MT88.4 R16, [R228+0x2900] ;  /* 0x00290000e410783b */ /* 0x000eae0000004200 */
[-C--:B-1----:R-:W-:Y:S01]  /*f200*/  HMMA.16816.F32 R160, R140, R172.reuse, R20 ;  /* 0x000000ac8ca0723c */ /* 0x082fe20000001814 */
[----:B------:R-:W1:Y:S07]  /*f210*/  LDSM.16.MT88.4 R20, [R227+0x2900] ;  /* 0x00290000e314783b */ /* 0x000e6e0000004200 */
[C---:B------:R-:W-:Y:S07]  /*f220*/  HMMA.16816.F32 R164, R192.reuse, R172, R24 ;  /* 0x000000acc0a4723c */ /* 0x040fee0000001818 */
[----:B------:R-:W-:Y:S02]  /*f230*/  MOV R26, R171 ;  /* 0x000000ab001a7202 */ /* 0x000fe40000000f00 */
[----:B------:R-:W-:Y:S03]  /*f240*/  MOV R24, R169 ;  /* 0x000000a900187202 */ /* 0x000fe60000000f00 */
[----:B------:R-:W-:Y:S02]  /*f250*/  MOV R25, R168 ;  /* 0x000000a800197202 */ /* 0x000fe40000000f00 */
[-C--:B------:R-:W-:Y:S01]  /*f260*/  HMMA.16816.F32 R168, R192, R174.reuse, R28 ;  /* 0x000000aec0a8723c */ /* 0x080fe2000000181c */
[----:B------:R-:W4:Y:S02]  /*f270*/  LDL.LU R29, [R1+0x18] ;  /* 0x00001800011d7983 */ /* 0x000f240000300800 */
[----:B------:R-:W-:Y:S02]  /*f280*/  MOV R27, R180 ;  /* 0x000000b4001b7202 */ /* 0x000fe40000000f00 */
[----:B------:R-:W4:Y:S02]  /*f290*/  LDL.LU R28, [R1+0x1c] ;  /* 0x00001c00011c7983 */ /* 0x000f240000300800 */
[----:B------:R-:W-:Y:S01]  /*f2a0*/  MOV R30, R179 ;  /* 0x000000b3001e7202 */ /* 0x000fe20000000f00 */
[C---:B------:R-:W-:Y:S01]  /*f2b0*/  HMMA.16816.F32 R172, R140.reuse, R174, R32 ;  /* 0x000000ae8cac723c */ /* 0x040fe20000001820 */
[----:B------:R-:W4:Y:S03]  /*f2c0*/  LDL.LU R34, [R1+0x14] ;  /* 0x0000140001227983 */ /* 0x000f260000300800 */
[----:B------:R-:W-:Y:S01]  /*f2d0*/  MOV R31, R178 ;  /* 0x000000b2001f7202 */ /* 0x000fe20000000f00 */
[----:B------:R-:W4:Y:S02]  /*f2e0*/  LDL R32, [R1+0x8] ;  /* 0x0000080001207983 */ /* 0x000f240000100800 */
[----:B------:R-:W-:Y:S02]  /*f2f0*/  MOV R35, R176 ;  /* 0x000000b000237202 */ /* 0x000fe40000000f00 */
[----:B------:R-:W-:Y:S02]  /*f300*/  MOV R33, R177 ;  /* 0x000000b100217202 */ /* 0x000fe40000000f00 */
[-C--:B------:R-:W-:Y:S08]  /*f310*/  HMMA.16816.F32 R176, R140, R188.reuse, R36 ;  /* 0x000000bc8cb0723c */ /* 0x080ff00000001824 */
[C---:B------:R-:W-:Y:S08]  /*f320*/  HMMA.16816.F32 R180, R192.reuse, R188, R40 ;  /* 0x000000bcc0b4723c */ /* 0x040ff00000001828 */
[-C--:B------:R-:W-:Y:S08]  /*f330*/  HMMA.16816.F32 R184, R192, R190.reuse, R44 ;  /* 0x000000bec0b8723c */ /* 0x080ff0000000182c */
[C---:B------:R-:W-:Y:S08]  /*f340*/  HMMA.16816.F32 R188, R140.reuse, R190, R48 ;  /* 0x000000be8cbc723c */ /* 0x040ff00000001830 */
[-C--:B--2---:R-:W-:Y:S08]  /*f350*/  HMMA.16816.F32 R52, R140, R4.reuse, R52 ;  /* 0x000000048c34723c */ /* 0x084ff00000001834 */
[C---:B------:R-:W-:Y:S07]  /*f360*/  HMMA.16816.F32 R56, R192.reuse, R4, R56 ;  /* 0x00000004c038723c */ /* 0x040fee0000001838 */
[----:B------:R-:W-:Y:S01]  /*f370*/  FADD.FTZ R5, R30, R134 ;  /* 0x000000861e057221 */ /* 0x000fe20000010000 */
[-C--:B------:R-:W-:Y:S04]  /*f380*/  HMMA.16816.F32 R60, R192, R6.reuse, R60 ;  /* 0x00000006c03c723c */ /* 0x080fe8000000183c */
[----:B------:R-:W-:Y:S04]  /*f390*/  FADD.FTZ R5, R25, R5 ;  /* 0x0000000519057221 */ /* 0x000fe80000010000 */
[C---:B------:R-:W-:Y:S08]  /*f3a0*/  HMMA.16816.F32 R64, R140.reuse, R6, R64 ;  /* 0x000000068c40723c */ /* 0x040ff00000001840 */
[-C--:B---3--:R-:W-:Y:S08]  /*f3b0*/  HMMA.16816.F32 R68, R140, R8.reuse, R68 ;  /* 0x000000088c44723c */ /* 0x088ff00000001844 */
[C---:B------:R-:W-:Y:S08]  /*f3c0*/  HMMA.16816.F32 R72, R192.reuse, R8, R72 ;  /* 0x00000008c048723c */ /* 0x040ff00000001848 */
[-C--:B------:R-:W-:Y:S08]  /*f3d0*/  HMMA.16816.F32 R76, R192, R10.reuse, R76 ;  /* 0x0000000ac04c723c */ /* 0x080ff0000000184c */
        /* <DEDUP_REMOVED lines=13> */
[----:B----4-:R-:W-:Y:S02]  /*f4b0*/  FFMA.FTZ R132, R132, R29, R35 ;  /* 0x0000001d84847223 */ /* 0x010fe40000010023 */
[----:B------:R-:W-:Y:S02]  /*f4c0*/  FFMA.FTZ R0, R0, R28, R206 ;  /* 0x0000001c00007223 */ /* 0x000fe400000100ce */
[----:B------:R-:W-:Y:S01]  /*f4d0*/  FADD.FTZ R4, R24, R132 ;  /* 0x0000008418047221 */ /* 0x000fe20000010000 */
[----:B------:R-:W-:Y:S03]  /*f4e0*/  MOV R132, R136 ;  /* 0x0000008800847202 */ /* 0x000fe60000000f00 */
[----:B------:R-:W-:Y:S02]  /*f4f0*/  FFMA.FTZ R133, R133, R34, R33 ;  /* 0x0000002285857223 */ /* 0x000fe40000010021 */
[----:B------:R-:W-:Y:S02]  /*f500*/  FADD.FTZ R0, R207, R0 ;  /* 0x00000000cf007221 */ /* 0x000fe40000010000 */
[----:B------:R-:W-:Y:S01]  /*f510*/  FADD.FTZ R8, R31, R133 ;  /* 0x000000851f087221 */ /* 0x000fe20000010000 */
[----:B------:R-:W-:Y:S01]  /*f520*/  ISETP.GT.AND P0, PT, R220, R32, PT ;  /* 0x00000020dc00720c */ /* 0x000fe20003f04270 */
        /* <DEDUP_REMOVED lines=36> */
[----:B------:R-:W-:Y:S01]  /*f770*/  STL [R1+0x10], R6 ;  /* 0x0000100601007387 */ /* 0x000fe20000100800 */
[----:B------:R-:W-:Y:S01]  /*f780*/  FADD.FTZ R0, R139, R4 ;  /* 0x000000048b007221 */ /* 0x000fe20000010000 */
[----:B------:R-:W-:Y:S01]  /*f790*/  MOV R139, R3 ;  /* 0x00000003008b7202 */ /* 0x000fe20000000f00 */
[----:B------:R-:W-:Y:S02]  /*f7a0*/  FADD.FTZ R4, R210, R5 ;  /* 0x00000005d2047221 */ /* 0x000fe40000010000 */
[----:B------:R-:W-:Y:S02]  /*f7b0*/  FADD.FTZ R2, R202, R2 ;  /* 0x00000002ca027221 */ /* 0x000fe40000010000 */
[----:B------:R-:W-:Y:S01]  /*f7c0*/  FADD.FTZ R0, R138, R0 ;  /* 0x000000008a007221 */ /* 0x000fe20000010000 */
[----:B------:R-:W-:Y:S01]  /*f7d0*/  STL [R1+0x14], R4 ;  /* 0x0000140401007387 */ /* 0x000fe20000100800 */
[----:B------:R-:W-:Y:S03]  /*f7e0*/  MOV R138, R135 ;  /* 0x00000087008a7202 */ /* 0x000fe60000000f00 */
[----:B------:R1:W-:Y:S04]  /*f7f0*/  STL [R1+0x18], R2 ;  /* 0x0000180201007387 */ /* 0x0003e80000100800 */
[----:B------:R2:W-:Y:S01]  /*f800*/  STL [R1+0x1c], R0 ;  /* 0x00001c0001007387 */ /* 0x0005e20000100800 */
[----:B-1----:R-:W-:Y:S01]  /*f810*/  MOV R2, R137 ;  /* 0x0000008900027202 */ /* 0x002fe20000000f00 */
[----:B------:R-:W-:-:S05]  /*f820*/  @P0 BRA `(.L_x_491) ;  /* 0xffffc96000000947 */ /* 0x000fca000383ffff */
.L_x_490:
[----:B--2---:R-:W2:Y:S02]  /*f830*/  LDL R0, [R1] ;  /* 0x0000000001007983 */ /* 0x004ea40000100800 */
[----:B--2---:R-:W-:-:S13]  /*f840*/  ISETP.GE.AND P0, PT, R242, R0, PT ;  /* 0x00000000f200720c */ /* 0x004fda0003f06270 */
[----:B------:R-:W-:Y:S05]  /*f850*/  @!P0 BRA `(.L_x_492) ;  /* 0x00004d1000008947 */ /* 0x000fea0003800000 */
[----:B-1----:R-:W2:Y:S04]  /*f860*/  LDL.64 R4, [R1+0x48] ;  /* 0x0000480001047983 */ /* 0x002ea80000100a00 */
[----:B------:R-:W3:Y:S01]  /*f870*/  LDL.64 R6, [R1+0x30] ;  /* 0x0000300001067983 */ /* 0x000ee20000100a00 */
[----:B------:R-:W-:Y:S01]  /*f880*/  IMAD.MOV.U32 R139, RZ, RZ, R3 ;  /* 0x000000ffff8b7224 */ /* 0x000fe200078e0003 */
[----:B------:R-:W-:Y:S02]  /*f890*/  ULDC.64 UR4, c[0x0][0x1e0] ;  /* 0x0000780000047ab9 */ /* 0x000fe40000000a00 */
[----:B------:R-:W-:Y:S02]  /*f8a0*/  USHF.L.U64.HI UR7, UR4, 0x5, UR5 ;  /* 0x0000000504077899 */ /* 0x000fe40008010205 */
[----:B------:R-:W-:-:S02]  /*f8b0*/  USHF.L.U32 UR16, UR4, 0x5, URZ ;  /* 0x0000000504107899 */ /* 0x000fc4000800063f */
[----:B------:R-:W-:Y:S02]  /*f8c0*/  UMOV UR13, 0x30 ;  /* 0x00000030000d7882 */ /* 0x000fe40000000000 */
[----:B------:R-:W-:Y:S01]  /*f8d0*/  ULDC.64 UR4, c[0x0][0x208] ;  /* 0x0000820000047ab9 */ /* 0x000fe20000000a00 */
[----:B------:R-:W-:Y:S01]  /*f8e0*/  IMAD.MOV.U32 R134, RZ, RZ, R136 ;  /* 0x000000ffff867224 */ /* 0x000fe200078e0088 */
[----:B------:R-:W-:Y:S01]  /*f8f0*/  UIADD3 UR12, UP1, UR12, 0x80, URZ ;  /* 0x000000800c0c7890 */ /* 0x000fe2000ff3e03f */
[----:B------:R-:W-:Y:S01]  /*f900*/  MOV R132, R137 ;  /* 0x0000008900847202 */ /* 0x000fe20000000f00 */
[----:B------:R-:W-:Y:S01]  /*f910*/  UIADD3 UR17, UP0, UR9, 0x80, URZ ;  /* 0x0000008009117890 */ /* 0x000fe2000ff1e03f */
[----:B------:R-:W-:Y:S01]  /*f920*/  MOV R138, R135 ;  /* 0x00000087008a7202 */ /* 0x000fe20000000f00 */
[----:B------:R-:W-:Y:S02]  /*f930*/  UIMAD.WIDE.U32 UR18, UR13, UR4, URZ ;  /* 0x000000040d1272a5 */ /* 0x000fe4000f8e003f */
[----:B------:R-:W-:-:S02]  /*f940*/  UIMAD UR5, UR13, UR5, URZ ;  /* 0x000000050d0572a4 */ /* 0x000fc4000f8e023f */
[----:B------:R-:W-:Y:S02]  /*f950*/  UIADD3.X UR8, URZ, UR8, URZ, UP1, !UPT ;  /* 0x000000083f087290 */ /* 0x000fe40008ffe43f */
[----:B------:R-:W-:Y:S02]  /*f960*/  UIADD3.X UR4, URZ, UR11, URZ, UP0, !UPT ;  /* 0x0000000b3f047290 */ /* 0x000fe400087fe43f */
[----:B------:R-:W-:Y:S01]  /*f970*/  UIADD3 UR5, UR19, UR5, URZ ;  /* 0x0000000513057290 */ /* 0x000fe2000fffe03f */
[----:B--2---:R-:W-:Y:S02]  /*f980*/  IADD3 R8, P0, R4, 0x40, RZ ;  /* 0x0000004004087810 */ /* 0x004fe40007f1e0ff */
[----:B------:R-:W-:Y:S01]  /*f990*/  MOV R2, R4 ;  /* 0x0000000400027202 */ /* 0x000fe20000000f00 */
[--C-:B---3--:R-:W-:Y:S02]  /*f9a0*/  IMAD.MOV.U32 R3, RZ, RZ, R7.reuse ;  /* 0x000000ffff037224 */ /* 0x108fe400078e0007 */
[----:B------:R-:W-:-:S05]  /*f9b0*/  IMAD.X R9, RZ, RZ, R7, P0 ;  /* 0x000000ffff097224 */ /* 0x000fca00000e0607 */
[----:B------:R1:W-:Y:S04]  /*f9c0*/  STL.64 [R1+0x28], R8 ;  /* 0x0000280801007387 */ /* 0x0003e80000100a00 */
[----:B------:R1:W-:Y:S02]  /*f9d0*/  STL.64 [R1+0x30], R2 ;  /* 0x0000300201007387 */ /* 0x0003e40000100a00 */
.L_x_509:
[----:B--2---:R-:W2:Y:S01]  /*f9e0*/  LDL.64 R42, [R1+0x28] ;  /* 0x00002800012a7983 */ /* 0x004ea20000100a00 */
[----:B------:R-:W-:Y:S04]  /*f9f0*/  DEPBAR.LE SB0, 0x0 ;  /* 0x000080000000791a */ /* 0x000fe80000000000 */
[----:B------:R-:W-:Y:S01]  /*fa00*/  SHF.R.S32.HI R40, RZ, 0x1f, R242 ;  /* 0x0000001fff287819 */ /* 0x000fe200000114f2 */
[----:B-1----:R-:W3:Y:S01]  /*fa10*/  LDL.64 R2, [R1+0x30] ;  /* 0x0000300001027983 */ /* 0x002ee20000100a00 */
[----:B------:R-:W-:Y:S04]  /*fa20*/  IMAD R0, R242, UR5, RZ ;  /* 0x00000005f2007c24 */ /* 0x000fe8000f8e02ff */
[----:B------:R-:W-:Y:S01]  /*fa30*/  IMAD R0, R40, UR18, R0 ;  /* 0x0000001228007c24 */ /* 0x000fe2000f8e0200 */
[----:B------:R-:W-:Y:S08]  /*fa40*/  BAR.SYNC.DEFER_BLOCKING 0x0 ;  /* 0x0000000000007b1d */ /* 0x000ff00000010000 */
[----:B-----5:R-:W-:Y:S08]  /*fa50*/  LDSM.16.M88.4 R48, [R231+0x6100] ;  /* 0x00610000e730783b */ /* 0x020ff00000000200 */
[----:B------:R-:W1:Y:S08]  /*fa60*/  LDSM.16.M88.4 R16, [R224+0x3100] ;  /* 0x00310000e010783b */ /* 0x000e700000000200 */
[----:B------:R-:W4:Y:S08]  /*fa70*/  LDSM.16.M88.4 R44, [R231+0x8100] ;  /* 0x00810000e72c783b */ /* 0x000f300000000200 */
[----:B------:R-:W4:Y:S08]  /*fa80*/  LDSM.16.M88.4 R32, [R224+0x3900] ;  /* 0x00390000e020783b */ /* 0x000f300000000200 */
[----:B------:R-:W3:Y:S04]  /*fa90*/  LDL R251, [R1] ;  /* 0x0000000001fb7983 */ /* 0x000ee80000100800 */
[----:B------:R-:W4:Y:S08]  /*faa0*/  LDSM.16.M88.4 R140, [R224+0x4100] ;  /* 0x00410000e08c783b */ /* 0x000f300000000200 */
[----:B------:R-:W3:Y:S01]  /*fab0*/  LDL.64 R248, [R1+0x38] ;  /* 0x0000380001f87983 */ /* 0x000ee20000100a00 */
[-C--:B-1----:R-:W-:Y:S05]  /*fac0*/  HMMA.16816.F32 R4, R48, R16.reuse, RZ ;  /* 0x000000103004723c */ /* 0x082fea00000018ff */
[----:B------:R-:W-:Y:S03]  /*fad0*/  LDSM.16.M88.4 R192, [R233+0x6100] ;  /* 0x00610000e9c0783b */ /* 0x000fe60000000200 */
[C---:B----4-:R-:W-:Y:S05]  /*fae0*/  HMMA.16816.F32 R8, R44.reuse, R16, RZ ;  /* 0x000000102c08723c */ /* 0x050fea00000018ff */
[----:B------:R-:W4:Y:S03]  /*faf0*/  LDL.64 R246, [R1+0x40] ;  /* 0x0000400001f67983 */ /* 0x000f260000100a00 */
[-C--:B------:R-:W-:Y:S03]  /*fb00*/  HMMA.16816.F32 R12, R44, R18.reuse, RZ ;  /* 0x000000122c0c723c */ /* 0x080fe600000018ff */
[----:B------:R-:W1:Y:S05]  /*fb10*/  LDSM.16.M88.4 R196, [R235] ;  /* 0x00000000ebc4783b */ /* 0x000e6a0000000200 */
[C---:B------:R-:W-:Y:S03]  /*fb20*/  HMMA.16816.F32 R16, R48.reuse, R18, RZ ;  /* 0x000000123010723c */ /* 0x040fe600000018ff */
[----:B------:R-:W4:Y:S04]  /*fb30*/  LDL R244, [R1+0x20] ;  /* 0x0000200001f47983 */ /* 0x000f280000100800 */
[----:B------:R-:W1:Y:S01]  /*fb40*/  LDSM.16.M88.4 R200, [R233+0x8100] ;  /* 0x00810000e9c8783b */ /* 0x000e620000000200 */
[-C--:B------:R-:W-:Y:S07]  /*fb50*/  HMMA.16816.F32 R20, R48, R32.reuse, RZ ;  /* 0x000000203014723c */ /* 0x080fee00000018ff */
[----:B------:R-:W1:Y:S01]  /*fb60*/  LDSM.16.M88.4 R204, [R241] ;  /* 0x00000000f1cc783b */ /* 0x000e620000000200 */
[C---:B------:R-:W-:Y:S07]  /*fb70*/  HMMA.16816.F32 R24, R44.reuse, R32, RZ ;  /* 0x000000202c18723c */ /* 0x040fee00000018ff */
[----:B------:R-:W1:Y:S01]  /*fb80*/  LDSM.16.M88.4 R208, [R240] ;  /* 0x00000000f0d0783b */ /* 0x000e620000000200 */
[-C--:B------:R-:W-:Y:S08]  /*fb90*/  HMMA.16816.F32 R28, R44, R34.reuse, RZ ;  /* 0x000000222c1c723c */ /* 0x080ff000000018ff */
[C---:B------:R-:W-:Y:S08]  /*fba0*/  HMMA.16816.F32 R32, R48.reuse, R34, RZ ;  /* 0x000000223020723c */ /* 0x040ff000000018ff */
[-C--:B------:R-:W-:Y:S01]  /*fbb0*/  HMMA.16816.F32 R36, R48, R140.reuse, RZ ;  /* 0x0000008c3024723c */ /* 0x080fe200000018ff */
[----:B--2---:R-:W-:Y:S07]  /*fbc0*/  IMAD.WIDE.U32 R212, R242, UR18, R42 ;  /* 0x00000012f2d47c25 */ /* 0x004fee000f8e002a */
[C---:B------:R-:W-:Y:S04]  /*fbd0*/  HMMA.16816.F32 R40, R44.reuse, R140, RZ ;  /* 0x0000008c2c28723c */ /* 0x040fe800000018ff */
[----:B------:R-:W-:Y:S01]  /*fbe0*/  LEA R214, P0, R212, c[0x0][0x1f8], 0x1 ;  /* 0x00007e00d4d67a11 */ /* 0x000fe200078008ff */
[----:B---3--:R-:W-:Y:S03]  /*fbf0*/  IMAD.WIDE.U32 R2, R242, UR18, R2 ;  /* 0x00000012f2027c25 */ /* 0x008fe6000f8e0002 */
[-C--:B------:R-:W-:Y:S04]  /*fc00*/  HMMA.16816.F32 R44, R44, R142.reuse, RZ ;  /* 0x0000008e2c2c723c */ /* 0x080fe800000018ff */
[----:B------:R-:W-:Y:S02]  /*fc10*/  LEA R136, P1, R2, c[0x0][0x1f8], 0x1 ;  /* 0x00007e0002887a11 */ /* 0x000fe400078208ff */
[----:B------:R-:W-:Y:S02]  /*fc20*/  IADD3 R3, R3, R0, RZ ;  /* 0x0000000003037210 */ /* 0x000fe40007ffe0ff */
[----:B------:R-:W-:Y:S01]  /*fc30*/  IADD3 R0, R0, R213, RZ ;  /* 0x000000d500007210 */ /* 0x000fe20007ffe0ff */
[----:B------:R-:W-:Y:S03]  /*fc40*/  HMMA.16816.F32 R48, R48, R142, RZ ;  /* 0x0000008e3030723c */ /* 0x000fe600000018ff */
[----:B------:R-:W-:Y:S02]  /*fc50*/  LEA.HI.X R137, R2, c[0x0][0x1fc], R3, 0x1, P1 ;  /* 0x00007f0002897a11 */ /* 0x000fe400008f0c03 */
[----:B------:R-:W-:Y:S03]  /*fc60*/  LEA.HI.X R215, R212, c[0x0][0x1fc], R0, 0x1, P0 ;  /* 0x00007f00d4d77a11 */ /* 0x000fe600000f0c00 */
[-C--:B-1----:R-:W-:Y:S01]  /*fc70*/  HMMA.16816.F32 R4, R192, R196.reuse, R4 ;  /* 0x000000c4c004723c */ /* 0x082fe20000001804 */
[----:B------:R-:W-:Y:S01]  /*fc80*/  @!PT LDS RZ, [RZ] ;  /* 0x00000000fffff984 */ /* 0x000fe20000000800 */
[----:B------:R-:W-:Y:S01]  /*fc90*/  @!PT LDS RZ, [RZ] ;  /* 0x00000000fffff984 */ /* 0x000fe20000000800 */
[----:B------:R-:W-:Y:S01]  /*fca0*/  @!PT LDS RZ, [RZ] ;  /* 0x00000000fffff984 */ /* 0x000fe20000000800 */
[----:B------:R1:W-:Y:S04]  /*fcb0*/  LDGSTS.E.BYPASS.LTC128B.128 [R243+0x100], [R136.64], !P4 ;  /* 0x0010000088f37fae */ /* 0x0003e8000e101d4e */
[----:B------:R-:W-:Y:S03]  /*fcc0*/  IADD3 R2, P0, R136, UR9, RZ ;  /* 0x0000000988027c10 */ /* 0x000fe6000ff1e0ff */
[C---:B------:R-:W-:Y:S01]  /*fcd0*/  HMMA.16816.F32 R8, R200.reuse, R196, R8 ;  /* 0x000000c4c808723c */ /* 0x040fe20000001808 */
[----:B------:R2:W-:Y:S03]  /*fce0*/  LDGSTS.E.BYPASS.LTC128B.128 [R243+0x1900], [R214.64], !P3 ;  /* 0x01900000d6f37fae */ /* 0x0005e6000d901d4e */
[----:B------:R-:W-:Y:S02]  /*fcf0*/  IADD3.X R3, R137, UR11, RZ, P0, !PT ;  /* 0x0000000b89037c10 */ /* 0x000fe400087fe4ff */
[C---:B------:R-:W-:Y:S02]  /*fd00*/  IADD3 R140, P1, R2.reuse, UR9, RZ ;  /* 0x00000009028c7c10 */ /* 0x040fe4000ff3e0ff */
[-C--:B------:R-:W-:Y:S01]  /*fd10*/  HMMA.16816.F32 R12, R200, R198.reuse, R12 ;  /* 0x000000c6c80c723c */ /* 0x080fe2000000180c */
[----:B------:R3:W-:Y:S03]  /*fd20*/  LDGSTS.E.BYPASS.LTC128B.128 [R243+0x900], [R2.64], !P4 ;  /* 0x0090000002f37fae */ /* 0x0007e6000e101d4e */
[C---:B------:R-:W-:Y:S02]  /*fd30*/  IADD3.X R141, R3.reuse, UR11, RZ, P1, !PT ;  /* 0x0000000b038d7c10 */ /* 0x040fe40008ffe4ff */
[----:B------:R-:W-:Y:S02]  /*fd40*/  PLOP3.LUT P1, PT, PT, PT, UP3, 0x80, 0x0 ;  /* 0x000000000000781c */ /* 0x000fe40003f2f038 */
[C---:B------:R-:W-:Y:S01]  /*fd50*/  HMMA.16816.F32 R16, R192.reuse, R198, R16 ;  /* 0x000000c6c010723c */ /* 0x040fe20000001810 */
[----:B------:R3:W-:Y:S03]  /*fd60*/  LDGSTS.E.BYPASS.LTC128B.128 [R243+0x2100], [R2.64+0x80], !P3 ;  /* 0x0210008002f37fae */ /* 0x0007e6000d901d4e */
[----:B-1----:R-:W-:Y:S04]  /*fd70*/  IADD3 R136, P0, R2, UR17, RZ ;  /* 0x0000001102887c10 */ /* 0x002fe8000ff1e0ff */
[-C--:B------:R-:W-:Y:S01]  /*fd80*/  HMMA.16816.F32 R20, R192, R204.reuse, R20 ;  /* 0x000000ccc014723c */ /* 0x080fe20000001814 */
[----:B------:R1:W-:Y:S03]  /*fd90*/  LDGSTS.E.BYPASS.LTC128B.128 [R243+0x1100], [R140.64], !P4 ;  /* 0x011000008cf37fae */ /* 0x0003e6000e101d4e */
[----:B------:R-:W-:Y:S02]  /*fda0*/  IADD3.X R137, R3, UR4, RZ, P0, !PT ;  /* 0x0000000403897c10 */ /* 0x000fe400087fe4ff */
[----:B------:R-:W-:Y:S02]  /*fdb0*/  PLOP3.LUT P0, PT, PT, PT, UP3, 0x80, 0x0 ;  /* 0x000000000000781c */ /* 0x000fe40003f0f038 */
[C---:B------:R-:W-:Y:S01]  /*fdc0*/  HMMA.16816.F32 R24, R200.reuse, R204, R24 ;  /* 0x000000ccc818723c */ /* 0x040fe20000001818 */
[----:B------:R4:W-:Y:S03]  /*fdd0*/  LDGSTS.E.BYPASS.LTC128B.128 [R243+0x2900], [R136.64], !P3 ;  /* 0x0290000088f37fae */ /* 0x0009e6000d901d4e */
[C---:B------:R-:W-:Y:S04]  /*fde0*/  ISETP.GT.AND P6, PT, R242.reuse, R251, PT ;  /* 0x000000fbf200720c */ /* 0x040fe80003fc4270 */
[-C--:B------:R-:W-:Y:S01]  /*fdf0*/  HMMA.16816.F32 R28, R200, R206.reuse, R28 ;  /* 0x000000cec81c723c */ /* 0x080fe2000000181c */
[----:B--2---:R-:W-:Y:S07]  /*fe00*/  LDSM.16.M88.4 R212, [R230+0x3100] ;  /* 0x00310000e6d4783b */ /* 0x004fee0000000200 */
[C---:B------:R-:W-:Y:S01]  /*fe10*/  HMMA.16816.F32 R32, R192.reuse, R206, R32 ;  /* 0x000000cec020723c */ /* 0x040fe20000001820 */
[----:B------:R-:W0:Y:S03]  /*fe20*/  LDGDEPBAR ;  /* 0x00000000000079af */ /* 0x000e260000000000 */
[----:B------:R-:W-:Y:S02]  /*fe30*/  @P6 IADD3 R0, R242, -0x1, RZ ;  /* 0xfffffffff2006810 */ /* 0x000fe40007ffe0ff */
[----:B---3--:R-:W-:Y:S02]  /*fe40*/  @P6 MOV R3, R249 ;  /* 0x000000f900036202 */ /* 0x008fe40000000f00 */
[-C--:B------:R-:W-:Y:S01]  /*fe50*/  HMMA.16816.F32 R36, R192, R208.reuse, R36 ;  /* 0x000000d0c024723c */ /* 0x080fe20000001824 */
[----:B-1----:R-:W1:Y:S03]  /*fe60*/  LDSM.16.M88.4 R140, [R232+0x6100] ;  /* 0x00610000e88c783b */ /* 0x002e660000000200 */
[----:B------:R-:W-:Y:S04]  /*fe70*/  @P6 SHF.R.S32.HI R2, RZ, 0x1f, R0 ;  /* 0x0000001fff026819 */ /* 0x000fe80000011400 */
[C---:B------:R-:W-:Y:S01]  /*fe80*/  HMMA.16816.F32 R40, R200.reuse, R208, R40 ;  /* 0x000000d0c828723c */ /* 0x040fe20000001828 */
[----:B------:R-:W2:Y:S03]  /*fe90*/  LDSM.16.M88.4 R216, [R232+0x8100] ;  /* 0x00810000e8d8783b */ /* 0x000ea60000000200 */
[----:B------:R-:W-:Y:S04]  /*fea0*/  @P6 IMAD R2, R2, c[0x0][0x1e0], RZ ;  /* 0x0000780002026a24 */ /* 0x000fe800078e02ff */
[-C--:B------:R-:W-:Y:S01]  /*feb0*/  HMMA.16816.F32 R44, R200, R210.reuse, R44 ;  /* 0x000000d2c82c723c */ /* 0x080fe2000000182c */
[----:B------:R-:W3:Y:S03]  /*fec0*/  LDSM.16.M88.4 R220, [R230+0x3900] ;  /* 0x00390000e6dc783b */ /* 0x000ee60000000200 */
[----:B------:R-:W-:Y:S04]  /*fed0*/  @P6 IMAD R2, R0, c[0x0][0x1e4], R2 ;  /* 0x0000790000026a24 */ /* 0x000fe800078e0202 */
[----:B------:R-:W-:Y:S01]  /*fee0*/  HMMA.16816.F32 R48, R192, R210, R48 ;  /* 0x000000d2c030723c */ /* 0x000fe20000001830 */
[----:B------:R-:W3:Y:S08]  /*fef0*/  LDSM.16.M88.4 R196, [R230+0x4100] ;  /* 0x00410000e6c4783b */ /* 0x000ef00000000200 */
[----:B------:R-:W-:Y:S01]  /*ff00*/  LDSM.16.M88.4 R200, [R234+0x6100] ;  /* 0x00610000eac8783b */ /* 0x000fe20000000200 */
[-C--:B-1----:R-:W-:Y:S07]  /*ff10*/  HMMA.16816.F32 R4, R140, R212.reuse, R4 ;  /* 0x000000d48c04723c */ /* 0x082fee0000001804 */
[----:B------:R-:W1:Y:S01]  /*ff20*/  LDSM.16.M88.4 R204, [R229] ;  /* 0x00000000e5cc783b */ /* 0x000e620000000200 */
[C---:B--2---:R-:W-:Y:S07]  /*ff30*/  HMMA.16816.F32 R8, R216.reuse, R212, R8 ;  /* 0x000000d4d808723c */ /* 0x044fee0000001808 */
[----:B------:R-:W2:Y:S01]  /*ff40*/  LDSM.16.M88.4 R192, [R234+0x8100] ;  /* 0x00810000eac0783b */ /* 0x000ea20000000200 */
[-C--:B------:R-:W-:Y:S07]  /*ff50*/  HMMA.16816.F32 R12, R216, R214.reuse, R12 ;  /* 0x000000d6d80c723c */ /* 0x080fee000000180c */
[----:B------:R-:W1:Y:S01]  /*ff60*/  LDSM.16.M88.4 R208, [R229+0x800] ;  /* 0x00080000e5d0783b */ /* 0x000e620000000200 */
[C---:B------:R-:W-:Y:S07]  /*ff70*/  HMMA.16816.F32 R16, R140.reuse, R214, R16 ;  /* 0x000000d68c10723c */ /* 0x040fee0000001810 */
[----:B------:R-:W1:Y:S01]  /*ff80*/  LDSM.16.M88.4 R212, [R229+0x1000] ;  /* 0x00100000e5d4783b */ /* 0x000e620000000200 */
        /* <DEDUP_REMOVED lines=16> */
[----:B------:R-:W-:Y:S07]  /*10090*/  LDSM.16.M88.4 R204, [R239] ;  /* 0x00000000efcc783b */ /* 0x000fee0000000200 */
[-C--:B------:R-:W-:Y:S08]  /*100a0*/  HMMA.16816.F32 R20, R200, R208.reuse, R20 ;  /* 0x000000d0c814723c */ /* 0x080ff00000001814 */
[C---:B------:R-:W-:Y:S08]  /*100b0*/  HMMA.16816.F32 R24, R192.reuse, R208, R24 ;  /* 0x000000d0c018723c */ /* 0x040ff00000001818 */
[-C--:B------:R-:W-:Y:S08]  /*100c0*/  HMMA.16816.F32 R28, R192, R210.reuse, R28 ;  /* 0x000000d2c01c723c */ /* 0x080ff0000000181c */
[C---:B------:R-:W-:Y:S01]  /*100d0*/  HMMA.16816.F32 R32, R200.reuse, R210, R32 ;  /* 0x000000d2c820723c */ /* 0x040fe20000001820 */
[----:B------:R-:W-:Y:S07]  /*100e0*/  LDSM.16.M88.4 R208, [R233+0xc100] ;  /* 0x00c10000e9d0783b */ /* 0x000fee0000000200 */
[-C--:B------:R-:W-:Y:S08]  /*100f0*/  HMMA.16816.F32 R36, R200, R212.reuse, R36 ;  /* 0x000000d4c824723c */ /* 0x080ff00000001824 */
[C---:B------:R-:W-:Y:S08]  /*10100*/  HMMA.16816.F32 R40, R192.reuse, R212, R40 ;  /* 0x000000d4c028723c */ /* 0x040ff00000001828 */
[-C--:B------:R-:W-:Y:S01]  /*10110*/  HMMA.16816.F32 R44, R192, R214.reuse, R44 ;  /* 0x000000d6c02c723c */ /* 0x080fe2000000182c */
[----:B------:R-:W2:Y:S07]  /*10120*/  LDSM.16.M88.4 R192, [R224+0x5900] ;  /* 0x00590000e0c0783b */ /* 0x000eae0000000200 */
[----:B------:R-:W-:Y:S01]  /*10130*/  HMMA.16816.F32 R48, R200, R214, R48 ;  /* 0x000000d6c830723c */ /* 0x000fe20000001830 */
[----:B------:R-:W3:Y:S07]  /*10140*/  LDSM.16.M88.4 R200, [R233+0xa100] ;  /* 0x00a10000e9c8783b */ /* 0x000eee0000000200 */
[-C--:B-1----:R-:W-:Y:S01]  /*10150*/  HMMA.16816.F32 R4, R140, R196.reuse, R4 ;  /* 0x000000c48c04723c */ /* 0x082fe20000001804 */
[----:B------:R-:W-:Y:S07]  /*10160*/  LDSM.16.M88.4 R212, [R237] ;  /* 0x00000000edd4783b */ /* 0x000fee0000000200 */
[C---:B------:R-:W-:Y:S08]  /*10170*/  HMMA.16816.F32 R8, R216.reuse, R196, R8 ;  /* 0x000000c4d808723c */ /* 0x040ff00000001808 */
[-C--:B------:R-:W-:Y:S08]  /*10180*/  HMMA.16816.F32 R12, R216, R198.reuse, R12 ;  /* 0x000000c6d80c723c */ /* 0x080ff0000000180c */
[C---:B------:R-:W-:Y:S01]  /*10190*/  HMMA.16816.F32 R16, R140.reuse, R198, R16 ;  /* 0x000000c68c10723c */ /* 0x040fe20000001810 */
[----:B------:R-:W1:Y:S07]  /*101a0*/  LDSM.16.M88.4 R196, [R238] ;  /* 0x00000000eec4783b */ /* 0x000e6e0000000200 */
        /* <DEDUP_REMOVED lines=8> */
[----:B------:R-:W-:Y:S07]  /*10230*/  LDSM.16.M88.4 R216, [R230+0x5900] ;  /* 0x00590000e6d8783b */ /* 0x000fee0000000200 */
[----:B------:R-:W-:Y:S01]  /*10240*/  HMMA.16816.F32 R48, R140, R194, R48 ;  /* 0x000000c28c30723c */ /* 0x000fe20000001830 */
[----:B------:R-:W-:Y:S07]  /*10250*/  LDSM.16.M88.4 R140, [R232+0xa100] ;  /* 0x00a10000e88c783b */ /* 0x000fee0000000200 */
[-C--:B---3--:R-:W-:Y:S01]  /*10260*/  HMMA.16816.F32 R4, R200, R204.reuse, R4 ;  /* 0x000000ccc804723c */ /* 0x088fe20000001804 */
[----:B------:R-:W2:Y:S07]  /*10270*/  LDSM.16.M88.4 R192, [R230+0x4900] ;  /* 0x00490000e6c0783b */ /* 0x000eae0000000200 */
        /* <DEDUP_REMOVED lines=14> */
[----:B------:R-:W3:Y:S07]  /*10360*/  LDSM.16.M88.4 R200, [R236+0xc100] ;  /* 0x00c10000ecc8783b */ /* 0x000eee0000000200 */
[-C--:B--2---:R-:W-:Y:S08]  /*10370*/  HMMA.16816.F32 R4, R140, R192.reuse, R4 ;  /* 0x000000c08c04723c */ /* 0x084ff00000001804 */
[C---:B-1----:R-:W-:Y:S08]  /*10380*/  HMMA.16816.F32 R8, R196.reuse, R192, R8 ;  /* 0x000000c0c408723c */ /* 0x042ff00000001808 */
        /* <DEDUP_REMOVED lines=9> */
[----:B------:R-:W-:Y:S08]  /*10420*/  HMMA.16816.F32 R48, R140, R218, R48 ;  /* 0x000000da8c30723c */ /* 0x000ff00000001830 */
[-C--:B---3--:R-:W-:Y:S08]  /*10430*/  HMMA.16816.F32 R4, R208, R220.reuse, R4 ;  /* 0x000000dcd004723c */ /* 0x088ff00000001804 */
        /* <DEDUP_REMOVED lines=15> */
[----:B------:R3:W1:Y:S01]  /*10530*/  MUFU.TANH R213, R12 ;  /* 0x0000000c00d57308 */ /* 0x0006620000002400 */
[----:B------:R-:W-:Y:S02]  /*10540*/  FMUL.FTZ R16, R16, c[0x0][0x320] ;  /* 0x0000c80010107a20 */ /* 0x000fe40000410000 */
[----:B------:R-:W-:Y:S02]  /*10550*/  FMUL.FTZ R17, R17, c[0x0][0x320] ;  /* 0x0000c80011117a20 */ /* 0x000fe40000410000 */
[----:B------:R-:W-:Y:S02]  /*10560*/  FMUL.FTZ R18, R18, c[0x0][0x320] ;  /* 0x0000c80012127a20 */ /* 0x000fe40000410000 */
[----:B------:R-:W-:Y:S02]  /*10570*/  FMUL.FTZ R19, R19, c[0x0][0x320] ;  /* 0x0000c80013137a20 */ /* 0x000fe40000410000 */
[----:B------:R-:W-:Y:S01]  /*10580*/  FMUL.FTZ R13, R13, c[0x0][0x320] ;  /* 0x0000c8000d0d7a20 */ /* 0x000fe20000410000 */
[----:B------:R-:W1:Y:S01]  /*10590*/  MUFU.TANH R215, R6 ;  /* 0x0000000600d77308 */ /* 0x000e620000002400 */
[----:B------:R-:W-:Y:S09]  /*105a0*/  FMUL.FTZ R14, R14, c[0x0][0x320] ;  /* 0x0000c8000e0e7a20 */ /* 0x000ff20000410000 */
[----:B------:R1:W1:Y:S01]  /*105b0*/  MUFU.TANH R199, R7 ;  /* 0x0000000700c77308 */ /* 0x0002620000002400 */
[----:B---3--:R-:W3:Y:S09]  /*105c0*/  LDL R12, [R1+0xc] ;  /* 0x00000c00010c7983 */ /* 0x008ef20000100800 */
[----:B------:R-:W2:Y:S10]  /*105d0*/  MUFU.TANH R219, R8 ;  /* 0x0000000800db7308 */ /* 0x000eb40000002400 */
[----:B------:R-:W2:Y:S01]  /*105e0*/  MUFU.TANH R216, R9 ;  /* 0x0000000900d87308 */ /* 0x000ea20000002400 */
[----:B-1----:R-:W1:Y:S09]  /*105f0*/  LDSM.16.M88.4 R4, [R229+0x2000] ;  /* 0x00200000e504783b */ /* 0x002e720000000200 */
[----:B------:R-:W1:Y:S10]  /*10600*/  MUFU.TANH R221, R10 ;  /* 0x0000000a00dd7308 */ /* 0x000e740000002400 */
[----:B------:R1:W1:Y:S10]  /*10610*/  MUFU.TANH R220, R11 ;  /* 0x0000000b00dc7308 */ /* 0x0002740000002400 */
[----:B------:R-:W2:Y:S10]  /*10620*/  MUFU.TANH R217, R15 ;  /* 0x0000000f00d97308 */ /* 0x000eb40000002400 */
[----:B------:R-:W2:Y:S01]  /*10630*/  MUFU.TANH R140, R16 ;  /* 0x00000010008c7308 */ /* 0x000ea20000002400 */
[----:B-1----:R-:W1:Y:S01]  /*10640*/  LDSM.16.M88.4 R8, [R229+0x2800] ;  /* 0x00280000e508783b */ /* 0x002e620000000200 */
[----:B------:R-:W-:Y:S04]  /*10650*/  DEPBAR.LE SB0, 0x0 ;  /* 0x000080000000791a */ /* 0x000fe80000000000 */
[-C--:B------:R-:W-:Y:S04]  /*10660*/  HMMA.16816.F32 R20, R208, R4.reuse, R20 ;  /* 0x00000004d014723c */ /* 0x080fe80000001814 */
[----:B----4-:R-:W4:Y:S01]  /*10670*/  MUFU.TANH R136, R17 ;  /* 0x0000001100887308 */ /* 0x010f220000002400 */
[----:B------:R-:W-:Y:S03]  /*10680*/  BAR.SYNC.DEFER_BLOCKING 0x0 ;  /* 0x0000000000007b1d */ /* 0x000fe60000010000 */
[C---:B------:R-:W-:Y:S06]  /*10690*/  HMMA.16816.F32 R24, R200.reuse, R4, R24 ;  /* 0x00000004c818723c */ /* 0x040fec0000001818 */
[----:B------:R-:W1:Y:S01]  /*106a0*/  MUFU.TANH R195, R18 ;  /* 0x0000001200c37308 */ /* 0x000e620000002400 */
[----:B------:R-:W-:Y:S01]  /*106b0*/  @P6 IMAD.WIDE.U32 R4, R0, c[0x0][0x1e0], RZ ;  /* 0x0000780000046a25 */ /* 0x000fe200078e00ff */
[-C--:B------:R-:W-:Y:S04]  /*106c0*/  HMMA.16816.F32 R28, R200, R6.reuse, R28 ;  /* 0x00000006c81c723c */ /* 0x080fe8000000181c */
[----:B------:R-:W-:Y:S04]  /*106d0*/  @P6 IADD3 R0, R5, R2, RZ ;  /* 0x0000000205006210 */ /* 0x000fe80007ffe0ff */
[----:B------:R-:W2:Y:S01]  /*106e0*/  MUFU.TANH R194, R19 ;  /* 0x0000001300c27308 */ /* 0x000ea20000002400 */
[----:B------:R-:W-:Y:S01]  /*106f0*/  @P6 MOV R2, R246 ;  /* 0x000000f600026202 */ /* 0x000fe20000000f00 */
[C---:B------:R-:W-:Y:S04]  /*10700*/  HMMA.16816.F32 R32, R208.reuse, R6, R32 ;  /* 0x00000006d020723c */ /* 0x040fe80000001820 */
[----:B------:R-:W-:Y:S04]  /*10710*/  @P6 IMAD.WIDE.U32 R2, R4, 0x30, R2 ;  /* 0x0000003004026825 */ /* 0x000fe800078e0002 */
[----:B------:R-:W2:Y:S01]  /*10720*/  MUFU.TANH R212, R13 ;  /* 0x0000000d00d47308 */ /* 0x000ea20000002400 */
[----:B------:R-:W-:Y:S03]  /*10730*/  @P1 IMAD.HI.U32 R4, R244, c[0x0][0x2c8], RZ ;  /* 0x0000b200f4041a27 */ /* 0x000fe600078e00ff */
[----:B------:R-:W-:Y:S01]  /*10740*/  MOV R6, R244 ;  /* 0x000000f400067202 */ /* 0x000fe20000000f00 */
[-C--:B-1----:R-:W-:Y:S03]  /*10750*/  HMMA.16816.F32 R36, R208, R8.reuse, R36 ;  /* 0x00000008d024723c */ /* 0x082fe60000001824 */
[----:B------:R-:W-:Y:S01]  /*10760*/  @P0 SHF.R.U32.HI R6, RZ, c[0x0][0x2cc], R4 ;  /* 0x0000b300ff060a19 */ /* 0x000fe20000011604 */
[----:B------:R-:W-:Y:S01]  /*10770*/  @P6 IMAD R0, R0, 0x30, RZ ;  /* 0x0000003000006824 */ /* 0x000fe200078e02ff */
[----:B------:R-:W1:Y:S01]  /*10780*/  MUFU.TANH R218, R14 ;  /* 0x0000000e00da7308 */ /* 0x000e620000002400 */
[----:B------:R-:W-:Y:S02]  /*10790*/  FMUL.FTZ R20, R20, c[0x0][0x320] ;  /* 0x0000c80014147a20 */ /* 0x000fe40000410000 */
[C---:B------:R-:W-:Y:S04]  /*107a0*/  HMMA.16816.F32 R40, R200.reuse, R8, R40 ;  /* 0x00000008c828723c */ /* 0x040fe80000001828 */
[----:B------:R-:W-:Y:S01]  /*107b0*/  @P6 IADD3 R0, R3, R0, RZ ;  /* 0x0000000003006210 */ /* 0x000fe20007ffe0ff */
[----:B------:R-:W-:Y:S01]  /*107c0*/  FMUL.FTZ R21, R21, c[0x0][0x320] ;  /* 0x0000c80015157a20 */ /* 0x000fe20000410000 */
[----:B------:R-:W-:Y:S01]  /*107d0*/  @P6 SHF.L.U32 R3, R2, 0x1, RZ ;  /* 0x0000000102036819 */ /* 0x000fe200000006ff */
[----:B------:R-:W-:Y:S01]  /*107e0*/  FMUL.FTZ R22, R22, c[0x0][0x320] ;  /* 0x0000c80016167a20 */ /* 0x000fe20000410000 */
[----:B------:R1:W1:Y:S01]  /*107f0*/  MUFU.TANH R135, R20 ;  /* 0x0000001400877308 */ /* 0x0002620000002400 */
[----:B------:R-:W-:Y:S01]  /*10800*/  @P6 SHF.L.U64.HI R0, R2, 0x1, R0 ;  /* 0x0000000102006819 */ /* 0x000fe20000010200 */
[-C--:B------:R-:W-:Y:S03]  /*10810*/  HMMA.16816.F32 R44, R200, R10.reuse, R44 ;  /* 0x0000000ac82c723c */ /* 0x080fe6000000182c */
[C---:B------:R-:W-:Y:S01]  /*10820*/  @P6 IADD3 R2, P5, R3.reuse, c[0x0][0x1c8], RZ ;  /* 0x0000720003026a10 */ /* 0x040fe20007fbe0ff */
[----:B------:R-:W-:Y:S01]  /*10830*/  FMUL.FTZ R26, R26, c[0x0][0x320] ;  /* 0x0000c8001a1a7a20 */ /* 0x000fe20000410000 */
[----:B------:R-:W-:Y:S01]  /*10840*/  @P6 IADD3 R8, P2, R3, 0x80, RZ ;  /* 0x0000008003086810 */ /* 0x000fe20007f5e0ff */
[----:B------:R-:W-:Y:S01]  /*10850*/  FMUL.FTZ R28, R28, c[0x0][0x320] ;  /* 0x0000c8001c1c7a20 */ /* 0x000fe20000410000 */
[----:B------:R-:W-:Y:S01]  /*10860*/  @P6 IADD3.X R3, R0, c[0x0][0x1cc], RZ, P5, !PT ;  /* 0x0000730000036a10 */ /* 0x000fe20002ffe4ff */
[----:B------:R2:W2:Y:S01]  /*10870*/  MUFU.TANH R133, R21 ;  /* 0x0000001500857308 */ /* 0x0004a20000002400 */
[----:B------:R-:W-:Y:S01]  /*10880*/  @P6 IADD3 R8, P1, R8, c[0x0][0x1c8], RZ ;  /* 0x0000720008086a10 */ /* 0x000fe20007f3e0ff */
[----:B------:R-:W-:Y:S02]  /*10890*/  HMMA.16816.F32 R48, R208, R10, R48 ;  /* 0x0000000ad030723c */ /* 0x000fe40000001830 */
[----:B------:R-:W-:Y:S01]  /*108a0*/  @!PT LDS RZ, [RZ] ;  /* 0x00000000fffff984 */ /* 0x000fe20000000800 */
[----:B------:R-:W-:Y:S01]  /*108b0*/  @!PT LDS RZ, [RZ] ;  /* 0x00000000fffff984 */ /* 0x000fe20000000800 */
[----:B------:R-:W-:Y:S01]  /*108c0*/  @!PT LDS RZ, [RZ] ;  /* 0x00000000fffff984 */ /* 0x000fe20000000800 */
[----:B------:R4:W-:Y:S02]  /*108d0*/  @P6 LDGSTS.E.BYPASS.LTC128B.128 [R243+0x3100], [R2.64], !P4 ;  /* 0x0310000002f36fae */ /* 0x0009e4000e101d4e */
[----:B------:R-:W-:Y:S01]  /*108e0*/  @P6 IADD3.X R9, RZ, c[0x0][0x1cc], R0, P1, P2 ;  /* 0x00007300ff096a10 */ /* 0x000fe20000fe4400 */
[----:B------:R-:W-:Y:S01]  /*108f0*/  FMUL.FTZ R29, R29, c[0x0][0x320] ;  /* 0x0000c8001d1d7a20 */ /* 0x000fe20000410000 */
[----:B------:R-:W-:Y:S01]  /*10900*/  @P6 IADD3 R4, P0, R2, UR16, RZ ;  /* 0x0000001002046c10 */ /* 0x000fe2000ff1e0ff */
[----:B------:R-:W-:Y:S01]  /*10910*/  FMUL.FTZ R30, R30, c[0x0][0x320] ;  /* 0x0000c8001e1e7a20 */ /* 0x000fe20000410000 */
[----:B------:R4:W3:Y:S01]  /*10920*/  MUFU.TANH R143, R22 ;  /* 0x00000016008f7308 */ /* 0x0008e20000002400 */
[----:B------:R-:W-:Y:S01]  /*10930*/  FMUL.FTZ R31, R31, c[0x0][0x320] ;  /* 0x0000c8001f1f7a20 */ /* 0x000fe20000410000 */
[----:B------:R4:W-:Y:S02]  /*10940*/  @P6 LDGSTS.E.BYPASS.LTC128B.128 [R243+0x4900], [R8.64], !P3 ;  /* 0x0490000008f36fae */ /* 0x0009e4000d901d4e */
[----:B------:R-:W-:Y:S01]  /*10950*/  @P6 IADD3.X R5, R3, UR7, RZ, P0, !PT ;  /* 0x0000000703056c10 */ /* 0x000fe200087fe4ff */
[----:B-1----:R-:W-:Y:S01]  /*10960*/  FMUL.FTZ R20, R36, c[0x0][0x320] ;  /* 0x0000c80024147a20 */ /* 0x002fe20000410000 */
[----:B------:R-:W-:Y:S01]  /*10970*/  @P6 IADD3 R10, P1, R4, UR16, RZ ;  /* 0x00000010040a6c10 */ /* 0x000fe2000ff3e0ff */
[----:B------:R-:W-:Y:S02]  /*10980*/  FMUL.FTZ R18, R37, c[0x0][0x320] ;  /* 0x0000c80025127a20 */ /* 0x000fe40000410000 */
[----:B------:R-:W-:Y:S01]  /*10990*/  FMUL.FTZ R42, R42, c[0x0][0x320] ;  /* 0x0000c8002a2a7a20 */ /* 0x000fe20000410000 */
[----:B------:R1:W1:Y:S01]  /*109a0*/  MUFU.TANH R207, R26 ;  /* 0x0000001a00cf7308 */ /* 0x0002620000002400 */
[----:B------:R1:W-:Y:S01]  /*109b0*/  @P6 LDGSTS.E.BYPASS.LTC128B.128 [R243+0x3900], [R4.64], !P4 ;  /* 0x0390000004f36fae */ /* 0x0003e2000e101d4e */
[----:B------:R-:W-:Y:S01]  /*109c0*/  @P6 IADD3.X R11, R5, UR7, RZ, P1, !PT ;  /* 0x00000007050b6c10 */ /* 0x000fe20008ffe4ff */
[----:B------:R-:W-:Y:S02]  /*109d0*/  FMUL.FTZ R43, R43, c[0x0][0x320] ;  /* 0x0000c8002b2b7a20 */ /* 0x000fe40000410000 */
[----:B--2---:R-:W-:Y:S02]  /*109e0*/  FMUL.FTZ R21, R33, c[0x0][0x320] ;  /* 0x0000c80021157a20 */ /* 0x004fe40000410000 */
[----:B------:R-:W-:Y:S02]  /*109f0*/  FMUL.FTZ R33, R34, c[0x0][0x320] ;  /* 0x0000c80022217a20 */ /* 0x000fe40000410000 */
[----:B------:R2:W-:Y:S01]  /*10a00*/  @P6 LDGSTS.E.BYPASS.LTC128B.128 [R243+0x5100], [R4.64+0x80], !P3 ;  /* 0x0510008004f36fae */ /* 0x0005e2000d901d4e */
[----:B------:R2:W2:Y:S01]  /*10a10*/  MUFU.TANH R141, R28 ;  /* 0x0000001c008d7308 */ /* 0x0004a20000002400 */
[----:B------:R-:W-:Y:S02]  /*10a20*/  FMUL.FTZ R34, R40, c[0x0][0x320] ;  /* 0x0000c80028227a20 */ /* 0x000fe40000410000 */
[----:B------:R-:W-:Y:S02]  /*10a30*/  FMUL.FTZ R46, R46, c[0x0][0x320] ;  /* 0x0000c8002e2e7a20 */ /* 0x000fe40000410000 */
[----:B----4-:R-:W-:Y:S02]  /*10a40*/  FMUL.FTZ R22, R32, c[0x0][0x320] ;  /* 0x0000c80020167a20 */ /* 0x010fe40000410000 */
[----:B------:R4:W-:Y:S01]  /*10a50*/  @P6 LDGSTS.E.BYPASS.LTC128B.128 [R243+0x4100], [R10.64], !P4 ;  /* 0x041000000af36fae */ /* 0x0009e2000e101d4e */
[----:B------:R-:W-:Y:S01]  /*10a60*/  FMUL.FTZ R32, R35, c[0x0][0x320] ;  /* 0x0000c80023207a20 */ /* 0x000fe20000410000 */
[----:B------:R-:W-:Y:S01]  /*10a70*/  @P6 IADD3 R8, P0, R4, UR12, RZ ;  /* 0x0000000c04086c10 */ /* 0x000fe2000ff1e0ff */
[----:B------:R4:W3:Y:S01]  /*10a80*/  MUFU.TANH R137, R29 ;  /* 0x0000001d00897308 */ /* 0x0008e20000002400 */
[----:B------:R-:W-:Y:S02]  /*10a90*/  FMUL.FTZ R47, R47, c[0x0][0x320] ;  /* 0x0000c8002f2f7a20 */ /* 0x000fe40000410000 */
[----:B------:R-:W-:Y:S01]  /*10aa0*/  @P6 IADD3.X R9, R5, UR8, RZ, P0, !PT ;  /* 0x0000000805096c10 */ /* 0x000fe200087fe4ff */
[----:B-1----:R-:W-:Y:S01]  /*10ab0*/  FMUL.FTZ R26, R39, c[0x0][0x320] ;  /* 0x0000c800271a7a20 */ /* 0x002fe20000410000 */
[----:B------:R-:W-:Y:S01]  /*10ac0*/  PLOP3.LUT P0, PT, PT, PT, UP2, 0x40, 0x0 ;  /* 0x000000000000781c */ /* 0x000fe20003f0e828 */
[----:B------:R-:W-:Y:S02]  /*10ad0*/  FMUL.FTZ R15, R48, c[0x0][0x320] ;  /* 0x0000c800300f7a20 */ /* 0x000fe40000410000 */
[----:B------:R1:W-:Y:S01]  /*10ae0*/  @P6 LDGSTS.E.BYPASS.LTC128B.128 [R243+0x5900], [R8.64], !P3 ;  /* 0x0590000008f36fae */ /* 0x0003e2000d901d4e */
[----:B------:R-:W-:Y:S01]  /*10af0*/  FMUL.FTZ R16, R49, c[0x0][0x320] ;  /* 0x0000c80031107a20 */ /* 0x000fe20000410000 */
[----:B------:R1:W1:Y:S01]  /*10b00*/  MUFU.TANH R192, R30 ;  /* 0x0000001e00c07308 */ /* 0x0002620000002400 */
[----:B------:R-:W-:Y:S02]  /*10b10*/  FMUL.FTZ R17, R50, c[0x0][0x320] ;  /* 0x0000c80032117a20 */ /* 0x000fe40000410000 */
[----:B------:R-:W-:Y:S02]  /*10b20*/  FMUL.FTZ R19, R51, c[0x0][0x320] ;  /* 0x0000c80033137a20 */ /* 0x000fe40000410000 */
[----:B--2---:R-:W-:Y:S01]  /*10b30*/  FMUL.FTZ R28, R45, c[0x0][0x320] ;  /* 0x0000c8002d1c7a20 */ /* 0x004fe20000410000 */
[----:B------:R-:W0:Y:S01]  /*10b40*/  LDGDEPBAR ;  /* 0x00000000000079af */ /* 0x000e220000000000 */
[----:B------:R-:W-:Y:S02]  /*10b50*/  FMUL.FTZ R23, R23, c[0x0][0x320] ;  /* 0x0000c80017177a20 */ /* 0x000fe40000410000 */
[----:B------:R-:W-:Y:S01]  /*10b60*/  FMUL.FTZ R24, R24, c[0x0][0x320] ;  /* 0x0000c80018187a20 */ /* 0x000fe20000410000 */
[----:B------:R2:W2:Y:S01]  /*10b70*/  MUFU.TANH R214, R31 ;  /* 0x0000001f00d67308 */ /* 0x0004a20000002400 */
[----:B------:R-:W-:Y:S02]  /*10b80*/  FMUL.FTZ R25, R25, c[0x0][0x320] ;  /* 0x0000c80019197a20 */ /* 0x000fe40000410000 */
[----:B------:R-:W-:Y:S01]  /*10b90*/  FMUL.FTZ R27, R27, c[0x0][0x320] ;  /* 0x0000c8001b1b7a20 */ /* 0x000fe20000410000 */
[----:B------:R-:W3:Y:S01]  /*10ba0*/  SHFL.IDX PT, R4, R6, RZ, 0x1c1f ;  /* 0x001c1fff06047589 */ /* 0x000ee200000e0000 */
[----:B----4-:R-:W-:Y:S02]  /*10bb0*/  FMUL.FTZ R29, R44, c[0x0][0x320] ;  /* 0x0000c8002c1d7a20 */ /* 0x010fe40000410000 */
[----:B------:R-:W-:Y:S03]  /*10bc0*/  IMAD R3, R242, -0x30, RZ ;  /* 0xffffffd0f2037824 */ /* 0x000fe600078e02ff */
[----:B------:R4:W3:Y:S01]  /*10bd0*/  MUFU.TANH R142, R23 ;  /* 0x00000017008e7308 */ /* 0x0008e20000002400 */
[----:B-1----:R-:W-:Y:S09]  /*10be0*/  FMUL.FTZ R30, R38, c[0x0][0x320] ;  /* 0x0000c800261e7a20 */ /* 0x002ff20000410000 */
[----:B------:R4:W1:Y:S01]  /*10bf0*/  MUFU.TANH R205, R24 ;  /* 0x0000001800cd7308 */ /* 0x0008620000002400 */
[----:B--2---:R-:W-:Y:S09]  /*10c00*/  FMUL.FTZ R31, R41, c[0x0][0x320] ;  /* 0x0000c800291f7a20 */ /* 0x004ff20000410000 */
[----:B------:R4:W2:Y:S10]  /*10c10*/  MUFU.TANH R193, R25 ;  /* 0x0000001900c17308 */ /* 0x0008b40000002400 */
[----:B------:R4:W1:Y:S10]  /*10c20*/  MUFU.TANH R206, R27 ;  /* 0x0000001b00ce7308 */ /* 0x0008740000002400 */
[----:B------:R-:W1:Y:S10]  /*10c30*/  MUFU.TANH R22, R22 ;  /* 0x0000001600167308 */ /* 0x000e740000002400 */
[----:B------:R-:W1:Y:S10]  /*10c40*/  MUFU.TANH R21, R21 ;  /* 0x0000001500157308 */ /* 0x000e740000002400 */
[----:B------:R-:W1:Y:S10]  /*10c50*/  MUFU.TANH R33, R33 ;  /* 0x0000002100217308 */ /* 0x000e740000002400 */
[----:B------:R-:W1:Y:S10]  /*10c60*/  MUFU.TANH R32, R32 ;  /* 0x0000002000207308 */ /* 0x000e740000002400 */
[----:B------:R-:W1:Y:S10]  /*10c70*/  MUFU.TANH R20, R20 ;  /* 0x0000001400147308 */ /* 0x000e740000002400 */
[----:B------:R-:W1:Y:S10]  /*10c80*/  MUFU.TANH R18, R18 ;  /* 0x0000001200127308 */ /* 0x000e740000002400 */
[----:B------:R-:W1:Y:S01]  /*10c90*/  MUFU.TANH R30, R30 ;  /* 0x0000001e001e7308 */ /* 0x000e620000002400 */
[C---:B---3--:R-:W-:Y:S02]  /*10ca0*/  IADD3 R7, -R12.reuse, 0x1, R3 ;  /* 0x000000010c077810 */ /* 0x048fe40007ffe103 */
[----:B------:R-:W-:Y:S02]  /*10cb0*/  IADD3 R8, -R12, R3, RZ ;  /* 0x000000030c087210 */ /* 0x000fe40007ffe1ff */
[----:B------:R-:W-:Y:S05]  /*10cc0*/  IADD3 R7, R7, c[0x0][0x1d0], RZ ;  /* 0x0000740007077a10 */ /* 0x000fea0007ffe0ff */
[----:B------:R-:W3:Y:S01]  /*10cd0*/  MUFU.TANH R26, R26 ;  /* 0x0000001a001a7308 */ /* 0x000ee20000002400 */
[----:B------:R-:W-:Y:S04]  /*10ce0*/  IADD3 R7, R7, -c[0x0][0x168], RZ ;  /* 0x80005a0007077a10 */ /* 0x000fe80007ffe0ff */
[C---:B------:R-:W-:Y:S02]  /*10cf0*/  IADD3 R5, R7.reuse, c[0x0][0x328], RZ ;  /* 0x0000ca0007057a10 */ /* 0x040fe40007ffe0ff */
[----:B------:R-:W-:Y:S03]  /*10d00*/  IADD3 R7, R7, UR6, RZ ;  /* 0x0000000607077c10 */ /* 0x000fe6000fffe0ff */
[----:B------:R-:W1:Y:S01]  /*10d10*/  MUFU.TANH R34, R34 ;  /* 0x0000002200227308 */ /* 0x000e620000002400 */
[-C--:B------:R-:W-:Y:S02]  /*10d20*/  IADD3 R2, R5, R4.reuse, RZ ;  /* 0x0000000405027210 */ /* 0x080fe40007ffe0ff */
[----:B------:R-:W-:Y:S07]  /*10d30*/  IADD3 R0, R7, R4, RZ ;  /* 0x0000000407007210 */ /* 0x000fee0007ffe0ff */
        /* <DEDUP_REMOVED lines=26> */
.L_x_495:
[----:B------:R-:W-:Y:S04]  /*10ee0*/  MOV R9, c[0x0][0x32c] ;  /* 0x0000cb0000097a02 */ /* 0x000fe80000000f00 */
[----:B------:R-:W-:Y:S11]  /*10ef0*/  ISETP.NE.AND P0, PT, R9, 0x1, PT ;  /* 0x000000010900780c */ /* 0x000ff60003f05270 */
[----:B------:R-:W-:Y:S02]  /*10f00*/  @!UPT UIADD3 URZ, URZ, URZ, URZ ;  /* 0x0000003f3f3ff290 */ /* 0x000fe4000fffe03f */
[----:B------:R-:W-:Y:S05]  /*10f10*/  @P0 IMAD.HI.U32 R9, R4, c[0x0][0x330], RZ ;  /* 0x0000cc0004090a27 */ /* 0x000fea00078e00ff */
[----:B------:R-:W-:Y:S02]  /*10f20*/  @P0 SHF.R.U32.HI R4, RZ, c[0x0][0x334], R9 ;  /* 0x0000cd00ff040a19 */ /* 0x000fe40000011609 */
.L_x_496:
[----:B------:R-:W-:Y:S05]  /*10f30*/  BSYNC B0 ;  /* 0x0000000000007941 */ /* 0x000fea0003800000 */
.L_x_494:
[----:B------:R-:W-:Y:S05]  /*10f40*/  IMAD R4, R4, c[0x0][0x32c], R8 ;  /* 0x0000cb0004047a24 */ /* 0x000fea00078e0208 */
[----:B------:R-:W-:Y:S02]  /*10f50*/  IADD3 R9, R4, c[0x0][0x32c], RZ ;  /* 0x0000cb0004097a10 */ /* 0x000fe40007ffe0ff */
[----:B------:R-:W-:Y:S02]  /*10f60*/  IMNMX R0, R0, R4, !PT ;  /* 0x0000000400007217 */ /* 0x000fe40007800200 */
[----:B------:R-:W-:Y:S02]  /*10f70*/  IMNMX R2, R2, R9, PT ;  /* 0x0000000902027217 */ /* 0x000fe40003800200 */
.L_x_493:
[C---:B--234-:R-:W-:Y:S02]  /*10f80*/  ISETP.GE.AND P0, PT, R3.reuse, 0x2, PT ;  /* 0x000000020300780c */ /* 0x05cfe40003f06270 */
[C---:B------:R-:W-:Y:S02]  /*10f90*/  ISETP.GE.AND P2, PT, R3.reuse, 0xa, PT ;  /* 0x0000000a0300780c */ /* 0x040fe40003f46270 */
[----:B------:R-:W-:Y:S02]  /*10fa0*/  P2R R14, PR, RZ, 0x1 ;  /* 0x00000001ff0e7803 */ /* 0x000fe40000000000 */
[----:B------:R-:W-:Y:S02]  /*10fb0*/  ISETP.GT.AND P0, PT, R0, 0x1, !P0 ;  /* 0x000000010000780c */ /* 0x000fe40004704270 */
[C---:B------:R-:W-:Y:S02]  /*10fc0*/  ISETP.GE.AND P1, PT, R3.reuse, 0x9, PT ;  /* 0x000000090300780c */ /* 0x040fe40003f26270 */
[----:B------:R-:W-:Y:S02]  /*10fd0*/  ISETP.LT.OR P0, PT, R2, 0x2, P0 ;  /* 0x000000020200780c */ /* 0x000fe40000701670 */
[----:B------:R-:W-:Y:S02]  /*10fe0*/  P2R R13, PR, RZ, 0x2 ;  /* 0x00000002ff0d7803 */ /* 0x000fe40000000000 */
[----:B------:R-:W-:Y:S02]  /*10ff0*/  FSEL R23, R196, -INF , !P0 ;  /* 0xff800000c4177808 */ /* 0x000fe40004000000 */
[C---:B------:R-:W-:Y:S02]  /*11000*/  ISETP.GT.AND P0, PT, R0.reuse, 0x9, !P2 ;  /* 0x000000090000780c */ /* 0x040fe40005704270 */
[----:B------:R-:W-:Y:S02]  /*11010*/  ISETP.GT.AND P1, PT, R0, 0x8, !P1 ;  /* 0x000000080000780c */ /* 0x000fe40004f24270 */
[----:B------:R-:W-:Y:S02]  /*11020*/  P2R R12, PR, RZ, 0x4 ;  /* 0x00000004ff0c7803 */ /* 0x000fe40000000000 */
[C---:B------:R-:W-:Y:S02]  /*11030*/  ISETP.LT.OR P0, PT, R2.reuse, 0xa, P0 ;  /* 0x0000000a0200780c */ /* 0x040fe40000701670 */
[C---:B------:R-:W-:Y:S02]  /*11040*/  ISETP.GE.AND P2, PT, R3.reuse, 0x11, PT ;  /* 0x000000110300780c */ /* 0x040fe40003f46270 */
[----:B------:R-:W-:Y:S02]  /*11050*/  ISETP.LT.OR P1, PT, R2, 0x9, P1 ;  /* 0x000000090200780c */ /* 0x000fe40000f21670 */
[----:B------:R-:W-:Y:S02]  /*11060*/  FSEL R24, R136, -INF , !P0 ;  /* 0xff80000088187808 */ /* 0x000fe40004000000 */
[----:B------:R-:W-:Y:S02]  /*11070*/  ISETP.GT.AND P0, PT, R0, 0x10, !P2 ;  /* 0x000000100000780c */ /* 0x000fe40005704270 */
[----:B------:R-:W-:Y:S02]  /*11080*/  FSEL R25, R140, -INF , !P1 ;  /* 0xff8000008c197808 */ /* 0x000fe40004800000 */
        /* <DEDUP_REMOVED lines=11> */
[C---:B------:R-:W-:Y:S02]  /*11140*/  ISETP.GE.AND P1, PT, R3.reuse, 0x1a, PT ;  /* 0x0000001a0300780c */ /* 0x040fe40003f26270 */
[----:B-1----:R-:W-:Y:S02]  /*11150*/  FSEL R200, R22, -INF , !P0 ;  /* 0xff80000016c87808 */ /* 0x002fe40004000000 */
[----:B------:R-:W-:Y:S02]  /*11160*/  ISETP.GT.AND P0, PT, R0, 0x19, !P1 ;  /* 0x000000190000780c */ /* 0x000fe40004f04270 */
[----:B------:R-:W-:Y:S02]  /*11170*/  P2R R4, PR, RZ, 0x2 ;  /* 0x00000002ff047803 */ /* 0x000fe40000000000 */
[----:B------:R-:W-:Y:S02]  /*11180*/  ISETP.LT.OR P0, PT, R2, 0x1a, P0 ;  /* 0x0000001a0200780c */ /* 0x000fe40000701670 */
[----:B------:R-:W-:Y:S02]  /*11190*/  ISETP.GE.AND P1, PT, R3, 0x21, PT ;  /* 0x000000210300780c */ /* 0x000fe40003f26270 */
[----:B------:R-:W-:Y:S02]  /*111a0*/  FSEL R203, R21, -INF , !P0 ;  /* 0xff80000015cb7808 */ /* 0x000fe40004000000 */
[----:B------:R-:W-:Y:S02]  /*111b0*/  ISETP.GT.AND P0, PT, R0, 0x20, !P1 ;  /* 0x000000200000780c */ /* 0x000fe40004f04270 */
[C---:B------:R-:W-:Y:S02]  /*111c0*/  ISETP.GE.AND P6, PT, R3.reuse, 0x22, PT ;  /* 0x000000220300780c */ /* 0x040fe40003fc6270 */
[----:B------:R-:W-:Y:S02]  /*111d0*/  ISETP.LT.OR P0, PT, R2, 0x21, P0 ;  /* 0x000000210200780c */ /* 0x000fe40000701670 */
[C---:B------:R-:W-:Y:S02]  /*111e0*/  ISETP.GE.AND P5, PT, R3.reuse, 0x29, PT ;  /* 0x000000290300780c */ /* 0x040fe40003fa6270 */
[----:B------:R-:W-:Y:S02]  /*111f0*/  FSEL R244, R20, -INF , !P0 ;  /* 0xff80000014f47808 */ /* 0x000fe40004000000 */
[----:B------:R-:W-:Y:S02]  /*11200*/  ISETP.GT.AND P0, PT, R0, 0x21, !P6 ;  /* 0x000000210000780c */ /* 0x000fe40007704270 */
[----:B------:R-:W-:Y:S02]  /*11210*/  P2R R11, PR, RZ, 0x4 ;  /* 0x00000004ff0b7803 */ /* 0x000fe40000000000 */
[----:B------:R-:W-:Y:S02]  /*11220*/  ISETP.LT.OR P0, PT, R2, 0x22, P0 ;  /* 0x000000220200780c */ /* 0x000fe40000701670 */
[----:B------:R-:W-:Y:S02]  /*11230*/  ISETP.GE.AND P2, PT, R3, 0x1, PT ;  /* 0x000000010300780c */ /* 0x000fe40003f46270 */
[----:B------:R-:W-:Y:S02]  /*11240*/  FSEL R245, R18, -INF , !P0 ;  /* 0xff80000012f57808 */ /* 0x000fe40004000000 */
[----:B------:R-:W-:Y:S04]  /*11250*/  ISETP.GT.AND P0, PT, R0, 0x28, !P5 ;  /* 0x000000280000780c */ /* 0x000fe80006f04270 */
[----:B------:R-:W-:Y:S04]  /*11260*/  ISETP.LT.OR P0, PT, R2, 0x29, P0 ;  /* 0x000000290200780c */ /* 0x000fe80000701670 */
[----:B------:R-:W-:Y:S02]  /*11270*/  FSEL R249, R15, -INF , !P0 ;  /* 0xff8000000ff97808 */ /* 0x000fe40004000000 */
[----:B------:R-:W-:Y:S02]  /*11280*/  ISETP.GT.AND P0, PT, R0, RZ, !P2 ;  /* 0x000000ff0000720c */ /* 0x000fe40005704270 */
[----:B------:R-:W-:Y:S02]  /*11290*/  P2R R15, PR, RZ, 0x4 ;  /* 0x00000004ff0f7803 */ /* 0x000fe40000000000 */
[----:B------:R-:W-:Y:S04]  /*112a0*/  ISETP.LT.OR P0, PT, R2, 0x1, P0 ;  /* 0x000000010200780c */ /* 0x000fe80000701670 */
[----:B------:R-:W-:Y:S02]  /*112b0*/  FSEL R18, R197, -INF , !P0 ;  /* 0xff800000c5127808 */ /* 0x000fe40004000000 */
[----:B------:R-:W-:Y:S02]  /*112c0*/  ISETP.GE.AND P0, PT, R3, 0x2a, PT ;  /* 0x0000002a0300780c */ /* 0x000fe40003f06270 */
[----:B------:R-:W1:Y:S02]  /*112d0*/  SHFL.IDX PT, R3, R6, 0x1, 0x1c1f ;  /* 0x003c1f0006037f89 */ /* 0x000e6400000e0000 */
[----:B------:R-:W-:Y:S04]  /*112e0*/  ISETP.GT.AND P2, PT, R0, 0x29, !P0 ;  /* 0x000000290000780c */ /* 0x000fe80004744270 */
[----:B------:R-:W-:Y:S04]  /*112f0*/  ISETP.LT.OR P2, PT, R2, 0x2a, P2 ;  /* 0x0000002a0200780c */ /* 0x000fe80001741670 */
[----:B------:R-:W-:Y:S02]  /*11300*/  FSEL R248, R16, -INF , !P2 ;  /* 0xff80000010f87808 */ /* 0x000fe40005000000 */
[----:B------:R-:W-:Y:S01]  /*11310*/  PLOP3.LUT P2, PT, PT, PT, UP2, 0x40, 0x0 ;  /* 0x000000000000781c */ /* 0x000fe20003f4e828 */
[--C-:B-1----:R-:W-:Y:S02]  /*11320*/  IMAD.IADD R2, R5, 0x1, R3.reuse ;  /* 0x0000000105027824 */ /* 0x102fe400078e0203 */
[----:B------:R-:W-:Y:S10]  /*11330*/  IMAD.IADD R0, R7, 0x1, R3 ;  /* 0x0000000107007824 */ /* 0x000ff400078e0203 */
        /* <DEDUP_REMOVED lines=15> */
.L_x_499:
[----:B------:R-:W-:Y:S04]  /*11430*/  MOV R16, c[0x0][0x32c] ;  /* 0x0000cb0000107a02 */ /* 0x000fe80000000f00 */
[----:B------:R-:W-:Y:S11]  /*11440*/  ISETP.NE.AND P2, PT, R16, 0x1, PT ;  /* 0x000000011000780c */ /* 0x000ff60003f45270 */
[----:B------:R-:W-:Y:S02]  /*11450*/  @!UPT UIADD3 URZ, URZ, URZ, URZ ;  /* 0x0000003f3f3ff290 */ /* 0x000fe4000fffe03f */
[----:B------:R-:W-:Y:S05]  /*11460*/  @P2 IMAD.HI.U32 R16, R3, c[0x0][0x330], RZ ;  /* 0x0000cc0003102a27 */ /* 0x000fea00078e00ff */
[----:B------:R-:W-:Y:S02]  /*11470*/  @P2 SHF.R.U32.HI R3, RZ, c[0x0][0x334], R16 ;  /* 0x0000cd00ff032a19 */ /* 0x000fe40000011610 */
.L_x_500:
[----:B------:R-:W-:Y:S05]  /*11480*/  BSYNC B0 ;  /* 0x0000000000007941 */ /* 0x000fea0003800000 */
.L_x_498:
[----:B------:R-:W-:Y:S05]  /*11490*/  IMAD R3, R3, c[0x0][0x32c], R8 ;  /* 0x0000cb0003037a24 */ /* 0x000fea00078e0208 */
[----:B------:R-:W-:Y:S02]  /*114a0*/  IADD3 R16, R3, c[0x0][0x32c], RZ ;  /* 0x0000cb0003107a10 */ /* 0x000fe40007ffe0ff */
[----:B------:R-:W-:Y:S02]  /*114b0*/  IMNMX R0, R0, R3, !PT ;  /* 0x0000000300007217 */ /* 0x000fe40007800200 */
[----:B------:R-:W-:Y:S02]  /*114c0*/  IMNMX R2, R2, R16, PT ;  /* 0x0000001002027217 */ /* 0x000fe40003800200 */
.L_x_497:
        /* <DEDUP_REMOVED lines=64> */
.L_x_503:
[----:B------:R-:W-:Y:S04]  /*118d0*/  MOV R16, c[0x0][0x32c] ;  /* 0x0000cb0000107a02 */ /* 0x000fe80000000f00 */
[----:B------:R-:W-:Y:S11]  /*118e0*/  ISETP.NE.AND P2, PT, R16, 0x1, PT ;  /* 0x000000011000780c */ /* 0x000ff60003f45270 */
[----:B------:R-:W-:Y:S02]  /*118f0*/  @!UPT UIADD3 URZ, URZ, URZ, URZ ;  /* 0x0000003f3f3ff290 */ /* 0x000fe4000fffe03f */
[----:B------:R-:W-:Y:S05]  /*11900*/  @P2 IMAD.HI.U32 R16, R3, c[0x0][0x330], RZ ;  /* 0x0000cc0003102a27 */ /* 0x000fea00078e00ff */
[----:B------:R-:W-:Y:S02]  /*11910*/  @P2 SHF.R.U32.HI R3, RZ, c[0x0][0x334], R16 ;  /* 0x0000cd00ff032a19 */ /* 0x000fe40000011610 */
.L_x_504:
[----:B------:R-:W-:Y:S05]  /*11920*/  BSYNC B0 ;  /* 0x0000000000007941 */ /* 0x000fea0003800000 */
.L_x_502:
[----:B------:R-:W-:Y:S05]  /*11930*/  IMAD R3, R3, c[0x0][0x32c], R8 ;  /* 0x0000cb0003037a24 */ /* 0x000fea00078e0208 */
[----:B------:R-:W-:Y:S02]  /*11940*/  IADD3 R16, R3, c[0x0][0x32c], RZ ;  /* 0x0000cb0003107a10 */ /* 0x000fe40007ffe0ff */
[----:B------:R-:W-:Y:S02]  /*11950*/  IMNMX R0, R0, R3, !PT ;  /* 0x0000000300007217 */ /* 0x000fe40007800200 */
[----:B------:R-:W-:Y:S02]  /*11960*/  IMNMX R2, R2, R16, PT ;  /* 0x0000001002027217 */ /* 0x000fe40003800200 */
.L_x_501:
        /* <DEDUP_REMOVED lines=64> */
.L_x_507:
[----:B------:R-:W-:Y:S04]  /*11d70*/  MOV R5, c[0x0][0x32c] ;  /* 0x0000cb0000057a02 */ /* 0x000fe80000000f00 */
[----:B------:R-:W-:Y:S11]  /*11d80*/  ISETP.NE.AND P2, PT, R5, 0x1, PT ;  /* 0x000000010500780c */ /* 0x000ff60003f45270 */
[----:B------:R-:W-:Y:S02]  /*11d90*/  @!UPT UIADD3 URZ, URZ, URZ, URZ ;  /* 0x0000003f3f3ff290 */ /* 0x000fe4000fffe03f */
[----:B------:R-:W-:Y:S05]  /*11da0*/  @P2 IMAD.HI.U32 R5, R3, c[0x0][0x330], RZ ;  /* 0x0000cc0003052a27 */ /* 0x000fea00078e00ff */
[----:B------:R-:W-:Y:S02]  /*11db0*/  @P2 SHF.R.U32.HI R3, RZ, c[0x0][0x334], R5 ;  /* 0x0000cd00ff032a19 */ /* 0x000fe40000011605 */
.L_x_508:
[----:B------:R-:W-:Y:S05]  /*11dc0*/  BSYNC B0 ;  /* 0x0000000000007941 */ /* 0x000fea0003800000 */
.L_x_506:
[----:B------:R-:W-:Y:S05]  /*11dd0*/  IMAD R8, R3, c[0x0][0x32c], R8 ;  /* 0x0000cb0003087a24 */ /* 0x000fea00078e0208 */
[----:B------:R-:W-:Y:S02]  /*11de0*/  IADD3 R3, R8, c[0x0][0x32c], RZ ;  /* 0x0000cb0008037a10 */ /* 0x000fe40007ffe0ff */
[----:B------:R-:W-:Y:S02]  /*11df0*/  IMNMX R0, R0, R8, !PT ;  /* 0x0000000800007217 */ /* 0x000fe40007800200 */
[----:B------:R-:W-:Y:S02]  /*11e00*/  IMNMX R2, R2, R3, PT ;  /* 0x0000000302027217 */ /* 0x000fe40003800200 */
.L_x_505:
[----:B------:R-:W-:Y:S01]  /*11e10*/  ISETP.NE.AND P2, PT, R15, RZ, PT ;  /* 0x000000ff0f00720c */ /* 0x000fe20003f45270 */
[----:B------:R-:W-:Y:S01]  /*11e20*/  LDSM.16.MT88.4 R36, [R226+0x100] ;  /* 0x00010000e224783b */ /* 0x000fe20000004200 */
[----:B------:R-:W-:Y:S02]  /*11e30*/  FMNMX.FTZ R137, R18, R132, !PT ;  /* 0x0000008412897209 */ /* 0x000fe40007810000 */
[----:B------:R-:W-:Y:S02]  /*11e40*/  ISETP.GT.AND P2, PT, R0, RZ, !P2 ;  /* 0x000000ff0000720c */ /* 0x000fe40005744270 */
        /* <DEDUP_REMOVED lines=32> */
[----:B------:R-:W-:Y:S01]  /*12050*/  ISETP.GT.AND P2, PT, R0, 0x10, !P2 ;  /* 0x000000100000780c */ /* 0x000fe20005744270 */
[----:B------:R-:W1:Y:S01]  /*12060*/  SHFL.BFLY PT, R6, R137, 0x2, 0x1f ;  /* 0x0c401f0089067f89 */ /* 0x000e6200000e0000 */
        /* <DEDUP_REMOVED lines=14> */
[----:B-1----:R-:W-:Y:S02]  /*12150*/  FMNMX.FTZ R137, R137, R6, !PT ;  /* 0x0000000689897209 */ /* 0x002fe40007810000 */
[----:B------:R-:W-:Y:S01]  /*12160*/  ISETP.LT.OR P2, PT, R2, 0x19, P2 ;  /* 0x000000190200780c */ /* 0x000fe20001741670 */
[----:B------:R-:W1:Y:S01]  /*12170*/  SHFL.BFLY PT, R6, R3, 0x2, 0x1f ;  /* 0x0c401f0003067f89 */ /* 0x000e6200000e0000 */
[----:B------:R-:W-:Y:S02]  /*12180*/  ISETP.GT.AND P1, PT, R0, 0x20, !P1 ;  /* 0x000000200000780c */ /* 0x000fe40004f24270 */
[----:B------:R-:W-:Y:S02]  /*12190*/  FSEL R211, R192, -INF , !P2 ;  /* 0xff800000c0d37808 */ /* 0x000fe40005000000 */
[----:B------:R-:W-:Y:S02]  /*121a0*/  ISETP.NE.AND P2, PT, R4, RZ, PT ;  /* 0x000000ff0400720c */ /* 0x000fe40003f45270 */
[----:B------:R-:W-:Y:S01]  /*121b0*/  FMNMX.FTZ R4, R16, R138, !PT ;  /* 0x0000008a10047209 */ /* 0x000fe20007810000 */
[----:B------:R-:W2:Y:S01]  /*121c0*/  SHFL.BFLY PT, R8, R137, 0x1, 0x1f ;  /* 0x0c201f0089087f89 */ /* 0x000ea200000e0000 */
[----:B------:R-:W-:Y:S02]  /*121d0*/  ISETP.GT.AND P2, PT, R0, 0x19, !P2 ;  /* 0x000000190000780c */ /* 0x000fe40005744270 */
[----:B------:R-:W-:Y:S02]  /*121e0*/  FMNMX.FTZ R4, R20, R4, !PT ;  /* 0x0000000414047209 */ /* 0x000fe40007810000 */
[----:B------:R-:W-:Y:S02]  /*121f0*/  ISETP.LT.OR P2, PT, R2, 0x1a, P2 ;  /* 0x0000001a0200780c */ /* 0x000fe40001741670 */
[----:B------:R-:W-:Y:S02]  /*12200*/  FMNMX.FTZ R4, R19, R4, !PT ;  /* 0x0000000413047209 */ /* 0x000fe40007810000 */
[----:B------:R-:W-:Y:S02]  /*12210*/  FSEL R206, R214, -INF , !P2 ;  /* 0xff800000d6ce7808 */ /* 0x000fe40005000000 */
[----:B------:R-:W-:Y:S02]  /*12220*/  FMNMX.FTZ R4, R26, R4, !PT ;  /* 0x000000041a047209 */ /* 0x000fe40007810000 */
[----:B------:R-:W-:Y:S02]  /*12230*/  ISETP.LT.OR P1, PT, R2, 0x21, P1 ;  /* 0x000000210200780c */ /* 0x000fe40000f21670 */
[----:B------:R-:W-:Y:S02]  /*12240*/  FMNMX.FTZ R4, R202, R4, !PT ;  /* 0x00000004ca047209 */ /* 0x000fe40007810000 */
[----:B-1----:R-:W-:Y:S02]  /*12250*/  FMNMX.FTZ R3, R3, R6, !PT ;  /* 0x0000000603037209 */ /* 0x002fe40007810000 */
[----:B------:R-:W-:Y:S02]  /*12260*/  FMNMX.FTZ R4, R205, R4, !PT ;  /* 0x00000004cd047209 */ /* 0x000fe40007810000 */
[----:B------:R-:W-:Y:S01]  /*12270*/  FMNMX.FTZ R6, R5, R139, !PT ;  /* 0x0000008b05067209 */ /* 0x000fe20007810000 */
[----:B------:R-:W1:Y:S01]  /*12280*/  SHFL.BFLY PT, R136, R3, 0x1, 0x1f ;  /* 0x0c201f0003887f89 */ /* 0x000e6200000e0000 */
[----:B------:R-:W-:Y:S02]  /*12290*/  FMNMX.FTZ R4, R208, R4, !PT ;  /* 0x00000004d0047209 */ /* 0x000fe40007810000 */
[----:B------:R-:W-:Y:S02]  /*122a0*/  FMNMX.FTZ R6, R7, R6, !PT ;  /* 0x0000000607067209 */ /* 0x000fe40007810000 */
[----:B------:R-:W-:Y:S02]  /*122b0*/  FMNMX.FTZ R4, R210, R4, !PT ;  /* 0x00000004d2047209 */ /* 0x000fe40007810000 */
[----:B------:R-:W-:Y:S02]  /*122c0*/  FMNMX.FTZ R6, R13, R6, !PT ;  /* 0x000000060d067209 */ /* 0x000fe40007810000 */
[----:B------:R-:W-:Y:S02]  /*122d0*/  FMNMX.FTZ R4, R215, R4, !PT ;  /* 0x00000004d7047209 */ /* 0x000fe40007810000 */
[----:B--2---:R-:W-:Y:S02]  /*122e0*/  FMNMX.FTZ R137, R137, R8, !PT ;  /* 0x0000000889897209 */ /* 0x004fe40007810000 */
[----:B------:R-:W-:Y:S02]  /*122f0*/  FMNMX.FTZ R4, R216, R4, !PT ;  /* 0x00000004d8047209 */ /* 0x000fe40007810000 */
[----:B------:R-:W-:Y:S01]  /*12300*/  ISETP.GT.AND P6, PT, R0, 0x21, !P6 ;  /* 0x000000210000780c */ /* 0x000fe200077c4270 */
[----:B------:R-:W-:Y:S01]  /*12310*/  FMUL.FTZ R141, R137, c[0x0][0x2d0] ;  /* 0x0000b400898d7a20 */ /* 0x000fe20000410000 */
[----:B------:R-:W-:Y:S02]  /*12320*/  FMNMX.FTZ R4, R250, R4, !PT ;  /* 0x00000004fa047209 */ /* 0x000fe40007810000 */
[----:B------:R-:W-:Y:S02]  /*12330*/  FSEL R213, R42, -INF , !P1 ;  /* 0xff8000002ad57808 */ /* 0x000fe40004800000 */
[----:B------:R-:W-:Y:S02]  /*12340*/  FMNMX.FTZ R4, R219, R4, !PT ;  /* 0x00000004db047209 */ /* 0x000fe40007810000 */
[----:B------:R-:W-:Y:S02]  /*12350*/  ISETP.GT.AND P5, PT, R0, 0x28, !P5 ;  /* 0x000000280000780c */ /* 0x000fe40006fa4270 */
[----:B-1----:R-:W-:Y:S01]  /*12360*/  FMNMX.FTZ R136, R3, R136, !PT ;  /* 0x0000008803887209 */ /* 0x002fe20007810000 */
[----:B------:R-:W1:Y:S01]  /*12370*/  SHFL.BFLY PT, R8, R4, 0x2, 0x1f ;  /* 0x0c401f0004087f89 */ /* 0x000e6200000e0000 */
[----:B------:R-:W-:Y:S02]  /*12380*/  FMNMX.FTZ R3, R12, R6, !PT ;  /* 0x000000060c037209 */ /* 0x000fe40007810000 */
[----:B------:R-:W-:Y:S01]  /*12390*/  ISETP.GT.AND P0, PT, R0, 0x29, !P0 ;  /* 0x000000290000780c */ /* 0x000fe20004704270 */
[----:B------:R-:W-:Y:S01]  /*123a0*/  FMUL.FTZ R142, R136, c[0x0][0x2d0] ;  /* 0x0000b400888e7a20 */ /* 0x000fe20000410000 */
[----:B------:R-:W-:Y:S02]  /*123b0*/  FMNMX.FTZ R3, R207, R3, !PT ;  /* 0x00000003cf037209 */ /* 0x000fe40007810000 */
[C---:B------:R-:W-:Y:S02]  /*123c0*/  ISETP.LT.OR P6, PT, R2.reuse, 0x22, P6 ;  /* 0x000000220200780c */ /* 0x040fe400037c1670 */
[----:B------:R-:W-:Y:S02]  /*123d0*/  FMNMX.FTZ R3, R209, R3, !PT ;  /* 0x00000003d1037209 */ /* 0x000fe40007810000 */
[----:B------:R-:W-:Y:S02]  /*123e0*/  FSEL R212, R43, -INF , !P6 ;  /* 0xff8000002bd47808 */ /* 0x000fe40007000000 */
[----:B------:R-:W-:Y:S02]  /*123f0*/  FMNMX.FTZ R3, R211, R3, !PT ;  /* 0x00000003d3037209 */ /* 0x000fe40007810000 */
[----:B------:R-:W-:Y:S02]  /*12400*/  ISETP.LT.OR P5, PT, R2, 0x29, P5 ;  /* 0x000000290200780c */ /* 0x000fe40002fa1670 */
[----:B------:R-:W-:Y:S02]  /*12410*/  FMNMX.FTZ R0, R206, R3, !PT ;  /* 0x00000003ce007209 */ /* 0x000fe40007810000 */
[----:B------:R-:W-:Y:S02]  /*12420*/  FSETP.NEU.FTZ.AND P1, PT, R136, -INF , PT ;  /* 0xff8000008800780b */ /* 0x000fe40003f3d000 */
[----:B------:R-:W-:Y:S02]  /*12430*/  FMNMX.FTZ R0, R213, R0, !PT ;  /* 0x00000000d5007209 */ /* 0x000fe40007810000 */
[----:B------:R-:W-:Y:S02]  /*12440*/  FSEL R214, R46, -INF , !P5 ;  /* 0xff8000002ed67808 */ /* 0x000fe40006800000 */
[----:B-1----:R-:W-:Y:S02]  /*12450*/  FMNMX.FTZ R4, R4, R8, !PT ;  /* 0x0000000804047209 */ /* 0x002fe40007810000 */
[----:B------:R-:W-:Y:S02]  /*12460*/  ISETP.LT.OR P0, PT, R2, 0x2a, P0 ;  /* 0x0000002a0200780c */ /* 0x000fe40000701670 */
[----:B------:R-:W-:Y:S01]  /*12470*/  FMNMX.FTZ R0, R212, R0, !PT ;  /* 0x00000000d4007209 */ /* 0x000fe20007810000 */
[----:B------:R-:W1:Y:S01]  /*12480*/  SHFL.BFLY PT, R135, R4, 0x1, 0x1f ;  /* 0x0c201f0004877f89 */ /* 0x000e6200000e0000 */
        /* <DEDUP_REMOVED lines=14> */
[----:B------:R-:W-:Y:S01]  /*12570*/  MUFU.EX2 R30, R21 ;  /* 0x00000015001e7308 */ /* 0x000fe20000000800 */
[--C-:B------:R-:W-:Y:S02]  /*12580*/  FFMA.FTZ R24, R24, c[0x0][0x2d0], -R141.reuse ;  /* 0x0000b40018187a23 */ /* 0x100fe4000001088d */
[----:B------:R-:W-:Y:S01]  /*12590*/  FFMA.FTZ R18, R18, c[0x0][0x2d0], -R141 ;  /* 0x0000b40012127a23 */ /* 0x000fe2000001088d */
[----:B-1----:R-:W-:Y:S04]  /*125a0*/  FMNMX.FTZ R135, R4, R135, !PT ;  /* 0x0000008704877209 */ /* 0x002fe80007810000 */
[C---:B------:R-:W-:Y:S01]  /*125b0*/  FSETP.NEU.FTZ.AND P0, PT, R135.reuse, -INF , PT ;  /* 0xff8000008700780b */ /* 0x040fe20003f1d000 */
[----:B------:R-:W-:Y:S01]  /*125c0*/  FMUL.FTZ R143, R135, c[0x0][0x2d0] ;  /* 0x0000b400878f7a20 */ /* 0x000fe20000410000 */
[----:B------:R-:W-:Y:S04]  /*125d0*/  MUFU.EX2 R29, R23 ;  /* 0x00000017001d7308 */ /* 0x000fe80000000800 */
[----:B------:R-:W-:Y:S02]  /*125e0*/  FSEL R143, R143, RZ, P0 ;  /* 0x000000ff8f8f7208 */ /* 0x000fe40000000000 */
[----:B--2---:R-:W-:Y:S03]  /*125f0*/  FMNMX.FTZ R3, R0, R2, !PT ;  /* 0x0000000200037209 */ /* 0x004fe60007810000 */
[--C-:B------:R-:W-:Y:S01]  /*12600*/  FFMA.FTZ R2, R26, c[0x0][0x2d0], -R143.reuse ;  /* 0x0000b4001a027a23 */ /* 0x100fe2000001088f */
[----:B------:R-:W-:Y:S01]  /*12610*/  FSEL R0, R137, RZ, P2 ;  /* 0x000000ff89007208 */ /* 0x000fe20001000000 */
[--C-:B------:R-:W-:Y:S01]  /*12620*/  FFMA.FTZ R20, R20, c[0x0][0x2d0], -R143.reuse ;  /* 0x0000b40014147a23 */ /* 0x100fe2000001088f */
[----:B------:R-:W1:Y:S01]  /*12630*/  MUFU.EX2 R252, R22 ;  /* 0x0000001600fc7308 */ /* 0x000e620000000800 */
[----:B------:R-:W2:Y:S01]  /*12640*/  SHFL.BFLY PT, R4, R3, 0x1, 0x1f ;  /* 0x0c201f0003047f89 */ /* 0x000ea200000e0000 */
[--C-:B------:R-:W-:Y:S02]  /*12650*/  FFMA.FTZ R16, R16, c[0x0][0x2d0], -R143.reuse ;  /* 0x0000b40010107a23 */ /* 0x100fe4000001088f */
[----:B------:R-:W-:Y:S02]  /*12660*/  FADD.FTZ R0, -R0, R132 ;  /* 0x0000008400007221 */ /* 0x000fe40000010100 */
[----:B------:R-:W-:Y:S02]  /*12670*/  FFMA.FTZ R19, R19, c[0x0][0x2d0], -R143 ;  /* 0x0000b40013137a23 */ /* 0x000fe4000001088f */
[----:B------:R-:W-:Y:S02]  /*12680*/  FMUL.FTZ R0, R0, c[0x0][0x2d0] ;  /* 0x0000b40000007a20 */ /* 0x000fe40000410000 */
[----:B------:R3:W-:Y:S10]  /*12690*/  MUFU.EX2 R220, R2 ;  /* 0x0000000200dc7308 */ /* 0x0007f40000000800 */
[----:B------:R4:W5:Y:S01]  /*126a0*/  MUFU.EX2 R133, R0 ;  /* 0x0000000000857308 */ /* 0x0009620000000800 */
[----:B-1----:R-:W-:Y:S02]  /*126b0*/  F2FP.PACK_AB R195, R49, R252 ;  /* 0x000000fc31c3723e */ /* 0x002fe400000000ff */
[----:B--2---:R-:W-:Y:S07]  /*126c0*/  FMNMX.FTZ R3, R3, R4, !PT ;  /* 0x0000000403037209 */ /* 0x004fee0007810000 */
[----:B------:R1:W-:Y:S01]  /*126d0*/  MUFU.EX2 R31, R20 ;  /* 0x00000014001f7308 */ /* 0x0003e20000000800 */
[----:B---3--:R-:W-:Y:S05]  /*126e0*/  FSEL R2, R136, RZ, P1 ;  /* 0x000000ff88027208 */ /* 0x008fea0000800000 */
[----:B------:R-:W-:Y:S04]  /*126f0*/  FADD.FTZ R2, -R2, R134 ;  /* 0x0000008602027221 */ /* 0x000fe80000010100 */
[----:B------:R-:W-:Y:S01]  /*12700*/  MUFU.EX2 R28, R25 ;  /* 0x00000019001c7308 */ /* 0x000fe20000000800 */
[----:B------:R-:W-:Y:S02]  /*12710*/  FMUL.FTZ R134, R3, c[0x0][0x2d0] ;  /* 0x0000b40003867a20 */ /* 0x000fe40000410000 */
[----:B------:R-:W-:Y:S01]  /*12720*/  FMUL.FTZ R2, R2, c[0x0][0x2d0] ;  /* 0x0000b40002027a20 */ /* 0x000fe20000410000 */
[----:B----4-:R-:W-:Y:S01]  /*12730*/  FSEL R0, R135, RZ, P0 ;  /* 0x000000ff87007208 */ /* 0x010fe20000000000 */
[----:B-----5:R-:W-:Y:S01]  /*12740*/  FMUL.FTZ R33, R133, R173 ;  /* 0x000000ad85217220 */ /* 0x020fe20000410000 */
[----:B------:R-:W-:Y:S01]  /*12750*/  FSETP.NEU.FTZ.AND P0, PT, R3, -INF , PT ;  /* 0xff8000000300780b */ /* 0x000fe20003f1d000 */
[C---:B------:R-:W-:Y:S02]  /*12760*/  FMUL.FTZ R52, R133.reuse, R52 ;  /* 0x0000003485347220 */ /* 0x040fe40000410000 */
[----:B------:R-:W-:Y:S01]  /*12770*/  FADD.FTZ R0, -R0, R138 ;  /* 0x0000008a00007221 */ /* 0x000fe20000010100 */
[----:B------:R-:W2:Y:S01]  /*12780*/  MUFU.EX2 R132, R2 ;  /* 0x0000000200847308 */ /* 0x000ea20000000800 */
[----:B------:R-:W-:Y:S01]  /*12790*/  FSEL R134, R134, RZ, P0 ;  /* 0x000000ff86867208 */ /* 0x000fe20000000000 */
[----:B------:R-:W-:Y:S02]  /*127a0*/  FMUL.FTZ R53, R133, R53 ;  /* 0x0000003585357220 */ /* 0x000fe40000410000 */
[----:B------:R-:W-:Y:S01]  /*127b0*/  FMUL.FTZ R0, R0, c[0x0][0x2d0] ;  /* 0x0000b40000007a20 */ /* 0x000fe20000410000 */
[----:B-1----:R-:W1:Y:S01]  /*127c0*/  LDSM.16.MT88.4 R20, [R225+0x100] ;  /* 0x00010000e114783b */ /* 0x002e620000004200 */
[--C-:B------:R-:W-:Y:S02]  /*127d0*/  FFMA.FTZ R4, R12, c[0x0][0x2d0], -R134.reuse ;  /* 0x0000b4000c047a23 */ /* 0x100fe40000010886 */
[--C-:B------:R-:W-:Y:S02]  /*127e0*/  FFMA.FTZ R5, R5, c[0x0][0x2d0], -R134.reuse ;  /* 0x0000b40005057a23 */ /* 0x100fe40000010886 */
[----:B------:R3:W4:Y:S01]  /*127f0*/  MUFU.EX2 R2, R0 ;  /* 0x0000000000027308 */ /* 0x0007220000000800 */
[C---:B------:R-:W-:Y:S02]  /*12800*/  FMUL.FTZ R64, R133.reuse, R64 ;  /* 0x0000004085407220 */ /* 0x040fe40000410000 */
[C---:B------:R-:W-:Y:S02]  /*12810*/  FMUL.FTZ R65, R133.reuse, R65 ;  /* 0x0000004185417220 */ /* 0x040fe40000410000 */
[C---:B------:R-:W-:Y:S02]  /*12820*/  FMUL.FTZ R68, R133.reuse, R68 ;  /* 0x0000004485447220 */ /* 0x040fe40000410000 */
[C---:B------:R-:W-:Y:S02]  /*12830*/  FMUL.FTZ R69, R133.reuse, R69 ;  /* 0x0000004585457220 */ /* 0x040fe40000410000 */
[C---:B------:R-:W-:Y:S01]  /*12840*/  FMUL.FTZ R80, R133.reuse, R80 ;  /* 0x0000005085507220 */ /* 0x040fe20000410000 */
[----:B------:R-:W5:Y:S01]  /*12850*/  MUFU.EX2 R32, R17 ;  /* 0x0000001100207308 */ /* 0x000f620000000800 */
[C---:B------:R-:W-:Y:S02]  /*12860*/  FMUL.FTZ R81, R133.reuse, R81 ;  /* 0x0000005185517220 */ /* 0x040fe40000410000 */
[----:B------:R-:W-:Y:S02]  /*12870*/  FMUL.FTZ R84, R133, R84 ;  /* 0x0000005485547220 */ /* 0x000fe40000410000 */
[C---:B--2---:R-:W-:Y:S02]  /*12880*/  FMUL.FTZ R6, R132.reuse, R146 ;  /* 0x0000009284067220 */ /* 0x044fe40000410000 */
[C---:B------:R-:W-:Y:S02]  /*12890*/  FMUL.FTZ R34, R132.reuse, R174 ;  /* 0x000000ae84227220 */ /* 0x040fe40000410000 */
[C---:B------:R-:W-:Y:S01]  /*128a0*/  FMUL.FTZ R35, R132.reuse, R175 ;  /* 0x000000af84237220 */ /* 0x040fe20000410000 */
[----:B------:R-:W2:Y:S01]  /*128b0*/  MUFU.EX2 R48, R24 ;  /* 0x0000001800307308 */ /* 0x000ea20000000800 */
[----:B------:R-:W-:Y:S01]  /*128c0*/  MOV R175, R252 ;  /* 0x000000fc00af7202 */ /* 0x000fe20000000f00 */
[C---:B------:R-:W-:Y:S02]  /*128d0*/  FMUL.FTZ R54, R132.reuse, R54 ;  /* 0x0000003684367220 */ /* 0x040fe40000410000 */
[--C-:B---3--:R-:W-:Y:S02]  /*128e0*/  FFMA.FTZ R0, R7, c[0x0][0x2d0], -R134.reuse ;  /* 0x0000b40007007a23 */ /* 0x108fe40000010886 */
[----:B------:R-:W-:Y:S02]  /*128f0*/  FMUL.FTZ R7, R132, R147 ;  /* 0x0000009384077220 */ /* 0x000fe40000410000 */
[C---:B----4-:R-:W-:Y:S02]  /*12900*/  FMUL.FTZ R8, R2.reuse, R148 ;  /* 0x0000009402087220 */ /* 0x050fe40000410000 */
[----:B------:R-:W3:Y:S01]  /*12910*/  MUFU.EX2 R50, R0 ;  /* 0x0000000000327308 */ /* 0x000ee20000000800 */
[C---:B------:R-:W-:Y:S02]  /*12920*/  FMUL.FTZ R9, R2.reuse, R149 ;  /* 0x0000009502097220 */ /* 0x040fe40000410000 */
[----:B------:R-:W-:Y:S01]  /*12930*/  FMUL.FTZ R12, R2, R152 ;  /* 0x00000098020c7220 */ /* 0x000fe20000410000 */
[----:B-----5:R-:W-:Y:S01]  /*12940*/  MOV R138, R32 ;  /* 0x00000020008a7202 */ /* 0x020fe20000000f00 */
[C---:B------:R-:W-:Y:S01]  /*12950*/  FMUL.FTZ R17, R133.reuse, R157 ;  /* 0x0000009d85117220 */ /* 0x040fe20000410000 */
[----:B------:R-:W-:Y:S01]  /*12960*/  MOV R157, R29 ;  /* 0x0000001d009d7202 */ /* 0x000fe20000000f00 */
[----:B------:R-:W-:Y:S01]  /*12970*/  FMUL.FTZ R32, R133, R172 ;  /* 0x000000ac85207220 */ /* 0x000fe20000410000 */
[----:B------:R-:W-:Y:S01]  /*12980*/  F2FP.PACK_AB R193, R30, R138 ;  /* 0x0000008a1ec1723e */ /* 0x000fe200000000ff */
[C---:B------:R-:W-:Y:S01]  /*12990*/  FMUL.FTZ R44, R2.reuse, R184 ;  /* 0x000000b8022c7220 */ /* 0x040fe20000410000 */
[----:B------:R-:W4:Y:S01]  /*129a0*/  MUFU.EX2 R221, R5 ;  /* 0x0000000500dd7308 */ /* 0x000f220000000800 */
[C---:B------:R-:W-:Y:S02]  /*129b0*/  FMUL.FTZ R40, R2.reuse, R180 ;  /* 0x000000b402287220 */ /* 0x040fe40000410000 */
[----:B------:R-:W-:Y:S01]  /*129c0*/  FMUL.FTZ R41, R2, R181 ;  /* 0x000000b502297220 */ /* 0x000fe20000410000 */
[----:B--2---:R-:W-:Y:S01]  /*129d0*/  F2FP.PACK_AB R194, R48, R28 ;  /* 0x0000001c30c2723e */ /* 0x004fe200000000ff */
[----:B------:R-:W-:Y:S01]  /*129e0*/  FMUL.FTZ R45, R2, R185 ;  /* 0x000000b9022d7220 */ /* 0x000fe20000410000 */
[----:B------:R-:W-:Y:S01]  /*129f0*/  MOV R185, R251 ;  /* 0x000000fb00b97202 */ /* 0x000fe20000000f00 */
[----:B------:R-:W-:Y:S01]  /*12a00*/  FMUL.FTZ R55, R132, R55 ;  /* 0x0000003784377220 */ /* 0x000fe20000410000 */
[----:B------:R-:W-:Y:S01]  /*12a10*/  MOV R181, R157 ;  /* 0x0000009d00b57202 */ /* 0x000fe20000000f00 */
[C---:B------:R-:W-:Y:S01]  /*12a20*/  FMUL.FTZ R56, R2.reuse, R56 ;  /* 0x0000003802387220 */ /* 0x040fe20000410000 */
[----:B------:R2:W-:Y:S01]  /*12a30*/  MUFU.EX2 R24, R4 ;  /* 0x0000000400187308 */ /* 0x0005e20000000800 */
[C---:B------:R-:W-:Y:S02]  /*12a40*/  FMUL.FTZ R57, R2.reuse, R57 ;  /* 0x0000003902397220 */ /* 0x040fe40000410000 */
[C---:B------:R-:W-:Y:S01]  /*12a50*/  FMUL.FTZ R60, R2.reuse, R60 ;  /* 0x0000003c023c7220 */ /* 0x040fe20000410000 */
[----:B---3--:R-:W-:Y:S01]  /*12a60*/  MOV R173, R50 ;  /* 0x0000003200ad7202 */ /* 0x008fe20000000f00 */
[----:B------:R-:W-:Y:S02]  /*12a70*/  FFMA.FTZ R0, R13, c[0x0][0x2d0], -R134 ;  /* 0x0000b4000d007a23 */ /* 0x000fe40000010886 */
[C---:B------:R-:W-:Y:S02]  /*12a80*/  FMUL.FTZ R13, R2.reuse, R153 ;  /* 0x00000099020d7220 */ /* 0x040fe40000410000 */
[----:B------:R-:W-:Y:S01]  /*12a90*/  FMUL.FTZ R61, R2, R61 ;  /* 0x0000003d023d7220 */ /* 0x000fe20000410000 */
[----:B------:R3:W5:Y:S01]  /*12aa0*/  MUFU.EX2 R25, R0 ;  /* 0x0000000000197308 */ /* 0x0007620000000800 */
[C---:B------:R-:W-:Y:S02]  /*12ab0*/  FMUL.FTZ R66, R132.reuse, R66 ;  /* 0x0000004284427220 */ /* 0x040fe40000410000 */
[----:B------:R-:W-:Y:S01]  /*12ac0*/  FMUL.FTZ R67, R132, R67 ;  /* 0x0000004384437220 */ /* 0x000fe20000410000 */
[----:B----4-:R-:W-:Y:S01]  /*12ad0*/  MOV R172, R221 ;  /* 0x000000dd00ac7202 */ /* 0x010fe20000000f00 */
[C---:B------:R-:W-:Y:S01]  /*12ae0*/  FMUL.FTZ R5, R133.reuse, R145 ;  /* 0x0000009185057220 */ /* 0x040fe20000410000 */
[----:B------:R-:W-:Y:S01]  /*12af0*/  F2FP.PACK_AB R145, R50, R221 ;  /* 0x000000dd3291723e */ /* 0x000fe200000000ff */
[C---:B------:R-:W-:Y:S02]  /*12b00*/  FMUL.FTZ R50, R132.reuse, R190 ;  /* 0x000000be84327220 */ /* 0x040fe40000410000 */
[C---:B------:R-:W-:Y:S01]  /*12b10*/  FMUL.FTZ R70, R132.reuse, R70 ;  /* 0x0000004684467220 */ /* 0x040fe20000410000 */
[----:B------:R-:W4:Y:S01]  /*12b20*/  MUFU.EX2 R218, R18 ;  /* 0x0000001200da7308 */ /* 0x000f220000000800 */
[----:B------:R-:W-:Y:S02]  /*12b30*/  FMUL.FTZ R71, R132, R71 ;  /* 0x0000004784477220 */ /* 0x000fe40000410000 */
[C---:B------:R-:W-:Y:S02]  /*12b40*/  FMUL.FTZ R72, R2.reuse, R72 ;  /* 0x0000004802487220 */ /* 0x040fe40000410000 */
[----:B--2---:R-:W-:Y:S02]  /*12b50*/  FMUL.FTZ R4, R133, R144 ;  /* 0x0000009085047220 */ /* 0x004fe40000410000 */
[C---:B------:R-:W-:Y:S02]  /*12b60*/  FMUL.FTZ R73, R2.reuse, R73 ;  /* 0x0000004902497220 */ /* 0x040fe40000410000 */
[C---:B------:R-:W-:Y:S01]  /*12b70*/  FMUL.FTZ R76, R2.reuse, R76 ;  /* 0x0000004c024c7220 */ /* 0x040fe20000410000 */
[----:B------:R-:W2:Y:S01]  /*12b80*/  MUFU.EX2 R51, R19 ;  /* 0x0000001300337308 */ /* 0x000ea20000000800 */
[----:B------:R-:W-:Y:S02]  /*12b90*/  FMUL.FTZ R77, R2, R77 ;  /* 0x0000004d024d7220 */ /* 0x000fe40000410000 */
[C---:B------:R-:W-:Y:S01]  /*12ba0*/  FMUL.FTZ R82, R132.reuse, R82 ;  /* 0x0000005284527220 */ /* 0x040fe20000410000 */
[----:B---3--:R-:W-:Y:S01]  /*12bb0*/  FSEL R0, R3, RZ, P0 ;  /* 0x000000ff03007208 */ /* 0x008fe20000000000 */
[----:B------:R-:W-:Y:S01]  /*12bc0*/  FMUL.FTZ R83, R132, R83 ;  /* 0x0000005384537220 */ /* 0x000fe20000410000 */
[----:B-----5:R-:W-:Y:S01]  /*12bd0*/  F2FP.PACK_AB R147, R24, R25 ;  /* 0x000000191893723e */ /* 0x020fe200000000ff */
[----:B------:R-:W-:Y:S02]  /*12be0*/  FMUL.FTZ R85, R133, R85 ;  /* 0x0000005585557220 */ /* 0x000fe40000410000 */
[----:B------:R-:W-:Y:S01]  /*12bf0*/  FADD.FTZ R0, -R0, R139 ;  /* 0x0000008b00007221 */ /* 0x000fe20000010100 */
[----:B------:R-:W3:Y:S01]  /*12c00*/  MUFU.EX2 R217, R16 ;  /* 0x0000001000d97308 */ /* 0x000ee20000000800 */
[----:B------:R-:W-:Y:S01]  /*12c10*/  MOV R139, R31 ;  /* 0x0000001f008b7202 */ /* 0x000fe20000000f00 */
[----:B------:R-:W-:Y:S02]  /*12c20*/  FMUL.FTZ R86, R132, R86 ;  /* 0x0000005684567220 */ /* 0x000fe40000410000 */
[----:B------:R-:W-:Y:S01]  /*12c30*/  FMUL.FTZ R0, R0, c[0x0][0x2d0] ;  /* 0x0000b40000007a20 */ /* 0x000fe20000410000 */
[----:B----4-:R-:W-:Y:S01]  /*12c40*/  F2FP.PACK_AB R192, R29, R218 ;  /* 0x000000da1dc0723e */ /* 0x010fe200000000ff */
[C---:B------:R-:W-:Y:S01]  /*12c50*/  FMUL.FTZ R18, R132.reuse, R158 ;  /* 0x0000009e84127220 */ /* 0x040fe20000410000 */
[----:B------:R-:W-:Y:S01]  /*12c60*/  MOV R158, R28 ;  /* 0x0000001c009e7202 */ /* 0x000fe20000000f00 */
[----:B------:R-:W-:Y:S01]  /*12c70*/  FMUL.FTZ R87, R132, R87 ;  /* 0x0000005784577220 */ /* 0x000fe20000410000 */
[----:B------:R-:W-:Y:S01]  /*12c80*/  MOV R180, R218 ;  /* 0x000000da00b47202 */ /* 0x000fe20000000f00 */
[----:B------:R-:W4:Y:S01]  /*12c90*/  MUFU.EX2 R0, R0 ;  /* 0x0000000000007308 */ /* 0x000f220000000800 */
[----:B------:R-:W-:Y:S01]  /*12ca0*/  FMUL.FTZ R88, R2, R88 ;  /* 0x0000005802587220 */ /* 0x000fe20000410000 */
[-C--:B-1----:R-:W-:Y:S05]  /*12cb0*/  HMMA.16816.F32 R4, R192, R20.reuse, R4 ;  /* 0x00000014c004723c */ /* 0x082fea0000001804 */
[----:B--2---:R-:W-:Y:S01]  /*12cc0*/  F2FP.PACK_AB R146, R220, R51 ;  /* 0x00000033dc92723e */ /* 0x004fe200000000ff */
[----:B------:R-:W-:Y:S01]  /*12cd0*/  FMUL.FTZ R19, R132, R159 ;  /* 0x0000009f84137220 */ /* 0x000fe20000410000 */
[----:B------:R-:W-:Y:S01]  /*12ce0*/  MOV R159, R25 ;  /* 0x00000019009f7202 */ /* 0x000fe20000000f00 */
[C---:B------:R-:W-:Y:S01]  /*12cf0*/  FMUL.FTZ R25, R2.reuse, R165 ;  /* 0x000000a502197220 */ /* 0x040fe20000410000 */
[----:B------:R-:W-:Y:S03]  /*12d00*/  MOV R174, R51 ;  /* 0x0000003300ae7202 */ /* 0x000fe60000000f00 */
[----:B---3--:R-:W-:Y:S01]  /*12d10*/  F2FP.PACK_AB R144, R139, R217 ;  /* 0x000000d98b90723e */ /* 0x008fe200000000ff */
[C---:B------:R-:W-:Y:S01]  /*12d20*/  FMUL.FTZ R16, R133.reuse, R156 ;  /* 0x0000009c85107220 */ /* 0x040fe20000410000 */
[----:B------:R-:W-:Y:S01]  /*12d30*/  MOV R156, R30 ;  /* 0x0000001e009c7202 */ /* 0x000fe20000000f00 */
[C---:B------:R-:W-:Y:S01]  /*12d40*/  FMUL.FTZ R28, R2.reuse, R168 ;  /* 0x000000a8021c7220 */ /* 0x040fe20000410000 */
[----:B------:R-:W-:Y:S01]  /*12d50*/  MOV R165, R159 ;  /* 0x0000009f00a57202 */ /* 0x000fe20000000f00 */
[----:B------:R-:W-:Y:S02]  /*12d60*/  FMUL.FTZ R29, R2, R169 ;  /* 0x000000a9021d7220 */ /* 0x000fe40000410000 */
[----:B------:R-:W-:Y:S02]  /*12d70*/  FMUL.FTZ R51, R132, R191 ;  /* 0x000000bf84337220 */ /* 0x000fe40000410000 */
[----:B------:R-:W-:Y:S02]  /*12d80*/  FMUL.FTZ R89, R2, R89 ;  /* 0x0000005902597220 */ /* 0x000fe40000410000 */
[C---:B----4-:R-:W-:Y:S02]  /*12d90*/  FMUL.FTZ R10, R0.reuse, R150 ;  /* 0x00000096000a7220 */ /* 0x050fe40000410000 */
[C---:B------:R-:W-:Y:S02]  /*12da0*/  FMUL.FTZ R11, R0.reuse, R151 ;  /* 0x00000097000b7220 */ /* 0x040fe40000410000 */
[----:B------:R-:W1:Y:S01]  /*12db0*/  LDSM.16.MT88.4 R148, [R228+0x100] ;  /* 0x00010000e494783b */ /* 0x000e620000004200 */
[C---:B------:R-:W-:Y:S02]  /*12dc0*/  FMUL.FTZ R14, R0.reuse, R154 ;  /* 0x0000009a000e7220 */ /* 0x040fe40000410000 */
[C---:B------:R-:W-:Y:S02]  /*12dd0*/  FMUL.FTZ R15, R0.reuse, R155 ;  /* 0x0000009b000f7220 */ /* 0x040fe40000410000 */
[C---:B------:R-:W-:Y:S03]  /*12de0*/  HMMA.16816.F32 R8, R144.reuse, R20, R8 ;  /* 0x000000149008723c */ /* 0x040fe60000001808 */
[----:B------:R-:W2:Y:S01]  /*12df0*/  LDSM.16.MT88.4 R152, [R227+0x100] ;  /* 0x00010000e398783b */ /* 0x000ea20000004200 */
[C---:B------:R-:W-:Y:S01]  /*12e00*/  FMUL.FTZ R26, R0.reuse, R166 ;  /* 0x000000a6001a7220 */ /* 0x040fe20000410000 */
[----:B------:R-:W-:Y:S01]  /*12e10*/  MOV R166, R48 ;  /* 0x0000003000a67202 */ /* 0x000fe20000000f00 */
[----:B------:R-:W-:Y:S01]  /*12e20*/  FMUL.FTZ R27, R0, R167 ;  /* 0x000000a7001b7220 */ /* 0x000fe20000410000 */
[----:B------:R-:W-:Y:S01]  /*12e30*/  MOV R167, R49 ;  /* 0x0000003100a77202 */ /* 0x000fe20000000f00 */
[-C--:B------:R-:W-:Y:S04]  /*12e40*/  HMMA.16816.F32 R12, R144, R22.reuse, R12 ;  /* 0x00000016900c723c */ /* 0x080fe8000000180c */
[C---:B------:R-:W-:Y:S02]  /*12e50*/  FMUL.FTZ R21, R133.reuse, R161 ;  /* 0x000000a185157220 */ /* 0x040fe40000410000 */
[C---:B------:R-:W-:Y:S01]  /*12e60*/  FMUL.FTZ R20, R133.reuse, R160 ;  /* 0x000000a085147220 */ /* 0x040fe20000410000 */
[----:B------:R-:W-:Y:S01]  /*12e70*/  MOV R160, R24 ;  /* 0x0000001800a07202 */ /* 0x000fe20000000f00 */
[C---:B------:R-:W-:Y:S04]  /*12e80*/  HMMA.16816.F32 R16, R192.reuse, R22, R16 ;  /* 0x00000016c010723c */ /* 0x040fe80000001810 */
[----:B------:R-:W-:Y:S02]  /*12e90*/  FMUL.FTZ R24, R2, R164 ;  /* 0x000000a402187220 */ /* 0x000fe40000410000 */
[----:B------:R-:W-:Y:S02]  /*12ea0*/  FMUL.FTZ R30, R0, R170 ;  /* 0x000000aa001e7220 */ /* 0x000fe40000410000 */
[C---:B------:R-:W-:Y:S04]  /*12eb0*/  FMUL.FTZ R22, R132.reuse, R162 ;  /* 0x000000a284167220 */ /* 0x040fe80000410000 */
[----:B------:R-:W-:Y:S02]  /*12ec0*/  FMUL.FTZ R23, R132, R163 ;  /* 0x000000a384177220 */ /* 0x000fe40000410000 */
[C---:B------:R-:W-:Y:S02]  /*12ed0*/  FMUL.FTZ R46, R0.reuse, R186 ;  /* 0x000000ba002e7220 */ /* 0x040fe40000410000 */
[C---:B------:R-:W-:Y:S02]  /*12ee0*/  FMUL.FTZ R48, R133.reuse, R188 ;  /* 0x000000bc85307220 */ /* 0x040fe40000410000 */
[C---:B------:R-:W-:Y:S01]  /*12ef0*/  FMUL.FTZ R49, R133.reuse, R189 ;  /* 0x000000bd85317220 */ /* 0x040fe20000410000 */
[-C--:B------:R-:W-:Y:S03]  /*12f00*/  HMMA.16816.F32 R20, R192, R36.reuse, R20 ;  /* 0x00000024c014723c */ /* 0x080fe60000001814 */
[C---:B------:R-:W-:Y:S01]  /*12f10*/  FMUL.FTZ R42, R0.reuse, R182 ;  /* 0x000000b6002a7220 */ /* 0x040fe20000410000 */
[----:B------:R-:W-:Y:S01]  /*12f20*/  MOV R182, R158 ;  /* 0x0000009e00b67202 */ /* 0x000fe20000000f00 */
[C---:B------:R-:W-:Y:S01]  /*12f30*/  FMUL.FTZ R43, R0.reuse, R183 ;  /* 0x000000b7002b7220 */ /* 0x040fe20000410000 */
[----:B------:R-:W-:Y:S01]  /*12f40*/  MOV R183, R220 ;  /* 0x000000dc00b77202 */ /* 0x000fe20000000f00 */
[C---:B------:R-:W-:Y:S01]  /*12f50*/  FMUL.FTZ R47, R0.reuse, R187 ;  /* 0x000000bb002f7220 */ /* 0x040fe20000410000 */
[C---:B------:R-:W-:Y:S04]  /*12f60*/  HMMA.16816.F32 R24, R144.reuse, R36, R24 ;  /* 0x000000249018723c */ /* 0x040fe80000001818 */
[C---:B------:R-:W-:Y:S01]  /*12f70*/  FMUL.FTZ R31, R0.reuse, R171 ;  /* 0x000000ab001f7220 */ /* 0x040fe20000410000 */
[----:B------:R-:W-:Y:S01]  /*12f80*/  MOV R187, R160 ;  /* 0x000000a000bb7202 */ /* 0x000fe20000000f00 */
[----:B------:R-:W-:Y:S01]  /*12f90*/  FMUL.FTZ R58, R0, R58 ;  /* 0x0000003a003a7220 */ /* 0x000fe20000410000 */
[----:B------:R-:W-:Y:S01]  /*12fa0*/  LDSM.16.MT88.4 R160, [R228+0x900] ;  /* 0x00090000e4a0783b */ /* 0x000fe20000004200 */
[C---:B------:R-:W-:Y:S01]  /*12fb0*/  FMUL.FTZ R37, R133.reuse, R177 ;  /* 0x000000b185257220 */ /* 0x040fe20000410000 */
[----:B------:R-:W-:Y:S02]  /*12fc0*/  MOV R177, R138 ;  /* 0x0000008a00b17202 */ /* 0x000fe40000000f00 */
[-C--:B------:R-:W-:Y:S03]  /*12fd0*/  HMMA.16816.F32 R28, R144, R38.reuse, R28 ;  /* 0x00000026901c723c */ /* 0x080fe6000000181c */
[--C-:B------:R-:W-:Y:S02]  /*12fe0*/  FFMA.FTZ R138, R196, c[0x0][0x2d0], -R141.reuse ;  /* 0x0000b400c48a7a23 */ /* 0x100fe4000001088d */
[C---:B------:R-:W-:Y:S01]  /*12ff0*/  FMUL.FTZ R36, R133.reuse, R176 ;  /* 0x000000b085247220 */ /* 0x040fe20000410000 */
[----:B------:R-:W-:Y:S01]  /*13000*/  MOV R176, R217 ;  /* 0x000000d900b07202 */ /* 0x000fe20000000f00 */
[C---:B------:R-:W-:Y:S01]  /*13010*/  FMUL.FTZ R59, R0.reuse, R59 ;  /* 0x0000003b003b7220 */ /* 0x040fe20000410000 */
[C---:B------:R-:W-:Y:S04]  /*13020*/  HMMA.16816.F32 R32, R192.reuse, R38, R32 ;  /* 0x00000026c020723c */ /* 0x040fe80000001820 */
[C---:B------:R-:W-:Y:S02]  /*13030*/  FMUL.FTZ R62, R0.reuse, R62 ;  /* 0x0000003e003e7220 */ /* 0x040fe40000410000 */
[----:B------:R-:W-:Y:S02]  /*13040*/  FMUL.FTZ R63, R0, R63 ;  /* 0x0000003f003f7220 */ /* 0x000fe40000410000 */
[C---:B------:R-:W-:Y:S01]  /*13050*/  FMUL.FTZ R38, R132.reuse, R178 ;  /* 0x000000b284267220 */ /* 0x040fe20000410000 */
[----:B------:R-:W-:Y:S02]  /*13060*/  MOV R178, R139 ;  /* 0x0000008b00b27202 */ /* 0x000fe40000000f00 */
[----:B------:R3:W-:Y:S01]  /*13070*/  MUFU.EX2 R139, R138 ;  /* 0x0000008a008b7308 */ /* 0x0007e20000000800 */
[----:B------:R-:W-:Y:S01]  /*13080*/  FMUL.FTZ R39, R132, R179 ;  /* 0x000000b384277220 */ /* 0x000fe20000410000 */
[----:B------:R-:W-:Y:S01]  /*13090*/  MOV R179, R156 ;  /* 0x0000009c00b37202 */ /* 0x000fe20000000f00 */
[C---:B------:R-:W-:Y:S01]  /*130a0*/  FMUL.FTZ R74, R0.reuse, R74 ;  /* 0x0000004a004a7220 */ /* 0x040fe20000410000 */
[----:B------:R-:W-:Y:S01]  /*130b0*/  LDSM.16.MT88.4 R156, [R226+0x900] ;  /* 0x00090000e29c783b */ /* 0x000fe20000004200 */
[C---:B------:R-:W-:Y:S02]  /*130c0*/  FMUL.FTZ R75, R0.reuse, R75 ;  /* 0x0000004b004b7220 */ /* 0x040fe40000410000 */
[C---:B------:R-:W-:Y:S01]  /*130d0*/  FMUL.FTZ R78, R0.reuse, R78 ;  /* 0x0000004e004e7220 */ /* 0x040fe20000410000 */
[-C--:B-1----:R-:W-:Y:S03]  /*130e0*/  HMMA.16816.F32 R36, R192, R148.reuse, R36 ;  /* 0x00000094c024723c */ /* 0x082fe60000001824 */
[C---:B------:R-:W-:Y:S02]  /*130f0*/  FMUL.FTZ R79, R0.reuse, R79 ;  /* 0x0000004f004f7220 */ /* 0x040fe40000410000 */
[C---:B------:R-:W-:Y:S02]  /*13100*/  FMUL.FTZ R90, R0.reuse, R90 ;  /* 0x0000005a005a7220 */ /* 0x040fe40000410000 */
[----:B------:R-:W-:Y:S01]  /*13110*/  FMUL.FTZ R91, R0, R91 ;  /* 0x0000005b005b7220 */ /* 0x000fe20000410000 */
[C---:B------:R-:W-:Y:S04]  /*13120*/  HMMA.16816.F32 R40, R144.reuse, R148, R40 ;  /* 0x000000949028723c */ /* 0x040fe80000001828 */
[C---:B------:R-:W-:Y:S02]  /*13130*/  FMUL.FTZ R92, R2.reuse, R92 ;  /* 0x0000005c025c7220 */ /* 0x040fe40000410000 */
[----:B------:R-:W-:Y:S02]  /*13140*/  FMUL.FTZ R93, R2, R93 ;  /* 0x0000005d025d7220 */ /* 0x000fe40000410000 */
[-C--:B------:R-:W-:Y:S04]  /*13150*/  HMMA.16816.F32 R44, R144, R150.reuse, R44 ;  /* 0x00000096902c723c */ /* 0x080fe8000000182c */
[--C-:B---3--:R-:W-:Y:S02]  /*13160*/  FFMA.FTZ R138, R198, c[0x0][0x2d0], -R141.reuse ;  /* 0x0000b400c68a7a23 */ /* 0x108fe4000001088d */
[C---:B------:R-:W-:Y:S02]  /*13170*/  FMUL.FTZ R94, R0.reuse, R94 ;  /* 0x0000005e005e7220 */ /* 0x040fe40000410000 */
[C---:B------:R-:W-:Y:S01]  /*13180*/  HMMA.16816.F32 R48, R192.reuse, R150, R48 ;  /* 0x00000096c030723c */ /* 0x040fe20000001830 */
[----:B------:R1:W-:Y:S01]  /*13190*/  MUFU.EX2 R186, R138 ;  /* 0x0000008a00ba7308 */ /* 0x0003e20000000800 */
[----:B------:R-:W3:Y:S02]  /*131a0*/  LDSM.16.MT88.4 R148, [R225+0x1900] ;  /* 0x00190000e194783b */ /* 0x000ee40000004200 */
[----:B------:R-:W-:Y:S02]  /*131b0*/  FMUL.FTZ R95, R0, R95 ;  /* 0x0000005f005f7220 */ /* 0x000fe40000410000 */
[C---:B------:R-:W-:Y:S02]  /*131c0*/  FMUL.FTZ R96, R133.reuse, R96 ;  /* 0x0000006085607220 */ /* 0x040fe40000410000 */
[-C--:B--2---:R-:W-:Y:S04]  /*131d0*/  HMMA.16816.F32 R52, R192, R152.reuse, R52 ;  /* 0x00000098c034723c */ /* 0x084fe80000001834 */
[C---:B------:R-:W-:Y:S02]  /*131e0*/  FMUL.FTZ R97, R133.reuse, R97 ;  /* 0x0000006185617220 */ /* 0x040fe40000410000 */
[C---:B------:R-:W-:Y:S02]  /*131f0*/  FMUL.FTZ R98, R132.reuse, R98 ;  /* 0x0000006284627220 */ /* 0x040fe40000410000 */
[C---:B------:R-:W-:Y:S04]  /*13200*/  HMMA.16816.F32 R56, R144.reuse, R152, R56 ;  /* 0x000000989038723c */ /* 0x040fe80000001838 */
[C---:B------:R-:W-:Y:S02]  /*13210*/  FMUL.FTZ R99, R132.reuse, R99 ;  /* 0x0000006384637220 */ /* 0x040fe40000410000 */
[----:B------:R-:W-:Y:S02]  /*13220*/  FMUL.FTZ R100, R133, R100 ;  /* 0x0000006485647220 */ /* 0x000fe40000410000 */
[-C--:B------:R-:W-:Y:S04]  /*13230*/  HMMA.16816.F32 R60, R144, R154.reuse, R60 ;  /* 0x0000009a903c723c */ /* 0x080fe8000000183c */
[--C-:B-1----:R-:W-:Y:S02]  /*13240*/  FFMA.FTZ R138, R197, c[0x0][0x2d0], -R142.reuse ;  /* 0x0000b400c58a7a23 */ /* 0x102fe4000001088e */
[----:B------:R-:W-:Y:S02]  /*13250*/  FMUL.FTZ R101, R133, R101 ;  /* 0x0000006585657220 */ /* 0x000fe40000410000 */
[C---:B------:R-:W-:Y:S01]  /*13260*/  HMMA.16816.F32 R64, R192.reuse, R154, R64 ;  /* 0x0000009ac040723c */ /* 0x040fe20000001840 */
[----:B------:R1:W-:Y:S01]  /*13270*/  MUFU.EX2 R164, R138 ;  /* 0x0000008a00a47308 */ /* 0x0003e20000000800 */
[----:B------:R-:W2:Y:S02]  /*13280*/  LDSM.16.MT88.4 R152, [R226+0x1900] ;  /* 0x00190000e298783b */ /* 0x000ea40000004200 */
[C---:B------:R-:W-:Y:S02]  /*13290*/  FMUL.FTZ R102, R132.reuse, R102 ;  /* 0x0000006684667220 */ /* 0x040fe40000410000 */
[----:B------:R-:W-:Y:S02]  /*132a0*/  FMUL.FTZ R103, R132, R103 ;  /* 0x0000006784677220 */ /* 0x000fe40000410000 */
[C---:B------:R-:W-:Y:S01]  /*132b0*/  FMUL.FTZ R104, R2.reuse, R104 ;  /* 0x0000006802687220 */ /* 0x040fe20000410000 */
[-C--:B---3--:R-:W-:Y:S03]  /*132c0*/  HMMA.16816.F32 R68, R192, R148.reuse, R68 ;  /* 0x00000094c044723c */ /* 0x088fe60000001844 */
[----:B------:R-:W-:Y:S02]  /*132d0*/  FMUL.FTZ R105, R2, R105 ;  /* 0x0000006902697220 */ /* 0x000fe40000410000 */
[C---:B------:R-:W-:Y:S02]  /*132e0*/  FMUL.FTZ R106, R0.reuse, R106 ;  /* 0x0000006a006a7220 */ /* 0x040fe40000410000 */
[----:B------:R-:W-:Y:S01]  /*132f0*/  FMUL.FTZ R107, R0, R107 ;  /* 0x0000006b006b7220 */ /* 0x000fe20000410000 */
[C---:B------:R-:W-:Y:S04]  /*13300*/  HMMA.16816.F32 R72, R144.reuse, R148, R72 ;  /* 0x000000949048723c */ /* 0x040fe80000001848 */
[C---:B------:R-:W-:Y:S02]  /*13310*/  FMUL.FTZ R108, R2.reuse, R108 ;  /* 0x0000006c026c7220 */ /* 0x040fe40000410000 */
[----:B------:R-:W-:Y:S02]  /*13320*/  FMUL.FTZ R109, R2, R109 ;  /* 0x0000006d026d7220 */ /* 0x000fe40000410000 */
[-C--:B------:R-:W-:Y:S04]  /*13330*/  HMMA.16816.F32 R76, R144, R150.reuse, R76 ;  /* 0x00000096904c723c */ /* 0x080fe8000000184c */
[--C-:B-1----:R-:W-:Y:S02]  /*13340*/  FFMA.FTZ R138, R199, c[0x0][0x2d0], -R142.reuse ;  /* 0x0000b400c78a7a23 */ /* 0x102fe4000001088e */
[----:B------:R-:W-:Y:S01]  /*13350*/  LDSM.16.MT88.4 R196, [R227+0x1100] ;  /* 0x00110000e3c4783b */ /* 0x000fe20000004200 */
[C---:B------:R-:W-:Y:S01]  /*13360*/  FMUL.FTZ R110, R0.reuse, R110 ;  /* 0x0000006e006e7220 */ /* 0x040fe20000410000 */
[C---:B------:R-:W-:Y:S01]  /*13370*/  HMMA.16816.F32 R80, R192.reuse, R150, R80 ;  /* 0x00000096c050723c */ /* 0x040fe20000001850 */
[----:B------:R1:W3:Y:S03]  /*13380*/  MUFU.EX2 R188, R138 ;  /* 0x0000008a00bc7308 */ /* 0x0002e60000000800 */
[----:B------:R-:W-:Y:S02]  /*13390*/  FMUL.FTZ R111, R0, R111 ;  /* 0x0000006f006f7220 */ /* 0x000fe40000410000 */
[----:B------:R-:W4:Y:S01]  /*133a0*/  LDSM.16.MT88.4 R148, [R228+0x1900] ;  /* 0x00190000e494783b */ /* 0x000f220000004200 */
[C---:B------:R-:W-:Y:S01]  /*133b0*/  FMUL.FTZ R112, R133.reuse, R112 ;  /* 0x0000007085707220 */ /* 0x040fe20000410000 */
[-C--:B--2---:R-:W-:Y:S04]  /*133c0*/  HMMA.16816.F32 R84, R192, R152.reuse, R84 ;  /* 0x00000098c054723c */ /* 0x084fe80000001854 */
[C---:B------:R-:W-:Y:S02]  /*133d0*/  FMUL.FTZ R113, R133.reuse, R113 ;  /* 0x0000007185717220 */ /* 0x040fe40000410000 */
[C---:B------:R-:W-:Y:S02]  /*133e0*/  FMUL.FTZ R114, R132.reuse, R114 ;  /* 0x0000007284727220 */ /* 0x040fe40000410000 */
[C---:B------:R-:W-:Y:S04]  /*133f0*/  HMMA.16816.F32 R88, R144.reuse, R152, R88 ;  /* 0x000000989058723c */ /* 0x040fe80000001858 */
[----:B------:R-:W-:Y:S02]  /*13400*/  FMUL.FTZ R115, R132, R115 ;  /* 0x0000007384737220 */ /* 0x000fe40000410000 */
[C---:B------:R-:W-:Y:S02]  /*13410*/  FMUL.FTZ R116, R133.reuse, R116 ;  /* 0x0000007485747220 */ /* 0x040fe40000410000 */
        /* <DEDUP_REMOVED lines=8> */
[C---:B------:R-:W-:Y:S04]  /*134a0*/  FMUL.FTZ R120, R2.reuse, R120 ;  /* 0x0000007802787220 */ /* 0x040fe80000410000 */
[----:B------:R-:W-:Y:S01]  /*134b0*/  FMUL.FTZ R121, R2, R121 ;  /* 0x0000007902797220 */ /* 0x000fe20000410000 */
[-C--:B----4-:R-:W-:Y:S03]  /*134c0*/  HMMA.16816.F32 R100, R192, R148.reuse, R100 ;  /* 0x00000094c064723c */ /* 0x090fe60000001864 */
[C---:B------:R-:W-:Y:S02]  /*134d0*/  FMUL.FTZ R122, R0.reuse, R122 ;  /* 0x0000007a007a7220 */ /* 0x040fe40000410000 */
[----:B------:R-:W-:Y:S02]  /*134e0*/  FMUL.FTZ R123, R0, R123 ;  /* 0x0000007b007b7220 */ /* 0x000fe40000410000 */
[C---:B------:R-:W-:Y:S01]  /*134f0*/  FMUL.FTZ R124, R2.reuse, R124 ;  /* 0x0000007c027c7220 */ /* 0x040fe20000410000 */
[C---:B------:R-:W-:Y:S04]  /*13500*/  HMMA.16816.F32 R104, R144.reuse, R148, R104 ;  /* 0x000000949068723c */ /* 0x040fe80000001868 */
[----:B-1----:R-:W-:Y:S02]  /*13510*/  FFMA.FTZ R138, R203, c[0x0][0x2d0], -R141 ;  /* 0x0000b400cb8a7a23 */ /* 0x002fe4000001088d */
[----:B------:R-:W-:Y:S02]  /*13520*/  FMUL.FTZ R125, R2, R125 ;  /* 0x0000007d027d7220 */ /* 0x000fe40000410000 */
[-C--:B------:R-:W-:Y:S01]  /*13530*/  HMMA.16816.F32 R108, R144, R150.reuse, R108 ;  /* 0x00000096906c723c */ /* 0x080fe2000000186c */
[----:B------:R1:W4:Y:S03]  /*13540*/  MUFU.EX2 R170, R138 ;  /* 0x0000008a00aa7308 */ /* 0x0003260000000800 */
[C---:B------:R-:W-:Y:S02]  /*13550*/  FMUL.FTZ R126, R0.reuse, R126 ;  /* 0x0000007e007e7220 */ /* 0x040fe40000410000 */
[----:B------:R-:W-:Y:S02]  /*13560*/  FMUL.FTZ R127, R0, R127 ;  /* 0x0000007f007f7220 */ /* 0x000fe40000410000 */
[C---:B------:R-:W-:Y:S01]  /*13570*/  HMMA.16816.F32 R112, R192.reuse, R150, R112 ;  /* 0x00000096c070723c */ /* 0x040fe20000001870 */
[----:B------:R-:W5:Y:S03]  /*13580*/  LDSM.16.MT88.4 R148, [R225+0x900] ;  /* 0x00090000e194783b */ /* 0x000f660000004200 */
[C---:B------:R-:W-:Y:S02]  /*13590*/  FMUL.FTZ R128, R133.reuse, R128 ;  /* 0x0000008085807220 */ /* 0x040fe40000410000 */
[----:B------:R-:W-:Y:S02]  /*135a0*/  FMUL.FTZ R129, R133, R129 ;  /* 0x0000008185817220 */ /* 0x000fe40000410000 */
[-C--:B--2---:R-:W-:Y:S04]  /*135b0*/  HMMA.16816.F32 R116, R192, R152.reuse, R116 ;  /* 0x00000098c074723c */ /* 0x084fe80000001874 */
[C---:B------:R-:W-:Y:S02]  /*135c0*/  FMUL.FTZ R130, R132.reuse, R130 ;  /* 0x0000008284827220 */ /* 0x040fe40000410000 */
[----:B------:R-:W-:Y:S02]  /*135d0*/  FMUL.FTZ R131, R132, R131 ;  /* 0x0000008384837220 */ /* 0x000fe40000410000 */
[C---:B------:R-:W-:Y:S04]  /*135e0*/  HMMA.16816.F32 R120, R144.reuse, R152, R120 ;  /* 0x000000989078723c */ /* 0x040fe80000001878 */
[--C-:B-1----:R-:W-:Y:S04]  /*135f0*/  FFMA.FTZ R138, R201, c[0x0][0x2d0], -R142.reuse ;  /* 0x0000b400c98a7a23 */ /* 0x102fe8000001088e */
[-C--:B------:R-:W-:Y:S01]  /*13600*/  HMMA.16816.F32 R124, R144, R154.reuse, R124 ;  /* 0x0000009a907c723c */ /* 0x080fe2000000187c */
[----:B------:R1:W-:Y:S06]  /*13610*/  MUFU.EX2 R168, R138 ;  /* 0x0000008a00a87308 */ /* 0x0003ec0000000800 */
[----:B---3--:R-:W-:Y:S01]  /*13620*/  F2FP.PACK_AB R145, R188, R164 ;  /* 0x000000a4bc91723e */ /* 0x008fe200000000ff */
[----:B------:R-:W-:Y:S04]  /*13630*/  HMMA.16816.F32 R128, R192, R154, R128 ;  /* 0x0000009ac080723c */ /* 0x000fe80000001880 */
[----:B----4-:R-:W-:Y:S02]  /*13640*/  F2FP.PACK_AB R146, R170, R190 ;  /* 0x000000beaa92723e */ /* 0x010fe400000000ff */
[----:B------:R-:W-:Y:S01]  /*13650*/  F2FP.PACK_AB R144, R186, R139 ;  /* 0x0000008bba90723e */ /* 0x000fe200000000ff */
[----:B-1----:R-:W-:Y:S04]  /*13660*/  FFMA.FTZ R138, R204, c[0x0][0x2d0], -R142 ;  /* 0x0000b400cc8a7a23 */ /* 0x002fe8000001088e */
[----:B------:R1:W2:Y:S02]  /*13670*/  MUFU.EX2 R171, R138 ;  /* 0x0000008a00ab7308 */ /* 0x0002a40000000800 */
[--C-:B-1----:R-:W-:Y:S01]  /*13680*/  FFMA.FTZ R138, R202, c[0x0][0x2d0], -R143.reuse ;  /* 0x0000b400ca8a7a23 */ /* 0x102fe2000001088f */
[----:B--2---:R-:W-:Y:S07]  /*13690*/  F2FP.PACK_AB R147, R171, R168 ;  /* 0x000000a8ab93723e */ /* 0x004fee00000000ff */
[----:B------:R1:W-:Y:S01]  /*136a0*/  MUFU.EX2 R184, R138 ;  /* 0x0000008a00b87308 */ /* 0x0003e20000000800 */
[-C--:B-----5:R-:W-:Y:S05]  /*136b0*/  HMMA.16816.F32 R4, R144, R148.reuse, R4 ;  /* 0x000000949004723c */ /* 0x0a0fea0000001804 */
[--C-:B-1----:R-:W-:Y:S04]  /*136c0*/  FFMA.FTZ R138, R205, c[0x0][0x2d0], -R143.reuse ;  /* 0x0000b400cd8a7a23 */ /* 0x102fe8000001088f */
[----:B------:R1:W2:Y:S03]  /*136d0*/  MUFU.EX2 R189, R138 ;  /* 0x0000008a00bd7308 */ /* 0x0002a60000000800 */
[--C-:B-1----:R-:W-:Y:S01]  /*136e0*/  FFMA.FTZ R138, R208, c[0x0][0x2d0], -R143.reuse ;  /* 0x0000b400d08a7a23 */ /* 0x102fe2000001088f */
[----:B--2---:R-:W-:Y:S06]  /*136f0*/  F2FP.PACK_AB R152, R189, R184 ;  /* 0x000000b8bd98723e */ /* 0x004fec00000000ff */
[----:B------:R1:W-:Y:S02]  /*13700*/  MUFU.EX2 R169, R138 ;  /* 0x0000008a00a97308 */ /* 0x0003e40000000800 */
[----:B-1----:R-:W-:Y:S08]  /*13710*/  FFMA.FTZ R138, R210, c[0x0][0x2d0], -R143 ;  /* 0x0000b400d28a7a23 */ /* 0x002ff0000001088f */
[----:B------:R1:W2:Y:S02]  /*13720*/  MUFU.EX2 R252, R138 ;  /* 0x0000008a00fc7308 */ /* 0x0002a40000000800 */
[--C-:B-1----:R-:W-:Y:S01]  /*13730*/  FFMA.FTZ R138, R207, c[0x0][0x2d0], -R134.reuse ;  /* 0x0000b400cf8a7a23 */ /* 0x102fe20000010886 */
[----:B--2---:R-:W-:Y:S07]  /*13740*/  F2FP.PACK_AB R154, R252, R169 ;  /* 0x000000a9fc9a723e */ /* 0x004fee00000000ff */
[----:B------:R1:W-:Y:S02]  /*13750*/  MUFU.EX2 R251, R138 ;  /* 0x0000008a00fb7308 */ /* 0x0003e40000000800 */
[--C-:B-1----:R-:W-:Y:S08]  /*13760*/  FFMA.FTZ R138, R209, c[0x0][0x2d0], -R134.reuse ;  /* 0x0000b400d18a7a23 */ /* 0x102ff00000010886 */
[----:B------:R1:W2:Y:S02]  /*13770*/  MUFU.EX2 R221, R138 ;  /* 0x0000008a00dd7308 */ /* 0x0002a40000000800 */
[--C-:B-1----:R-:W-:Y:S01]  /*13780*/  FFMA.FTZ R138, R211, c[0x0][0x2d0], -R134.reuse ;  /* 0x0000b400d38a7a23 */ /* 0x102fe20000010886 */
[----:B--2---:R-:W-:Y:S07]  /*13790*/  F2FP.PACK_AB R153, R221, R251 ;  /* 0x000000fbdd99723e */ /* 0x004fee00000000ff */
[----:B------:R1:W-:Y:S02]  /*137a0*/  MUFU.EX2 R220, R138 ;  /* 0x0000008a00dc7308 */ /* 0x0003e40000000800 */
[----:B-1----:R-:W-:Y:S08]  /*137b0*/  FFMA.FTZ R138, R206, c[0x0][0x2d0], -R134 ;  /* 0x0000b400ce8a7a23 */ /* 0x002ff00000010886 */
[----:B------:R1:W2:Y:S02]  /*137c0*/  MUFU.EX2 R201, R138 ;  /* 0x0000008a00c97308 */ /* 0x0002a40000000800 */
[--C-:B-1----:R-:W-:Y:S01]  /*137d0*/  FFMA.FTZ R138, R244, c[0x0][0x2d0], -R141.reuse ;  /* 0x0000b400f48a7a23 */ /* 0x102fe2000001088d */
[----:B--2---:R-:W-:Y:S02]  /*137e0*/  F2FP.PACK_AB R155, R201, R220 ;  /* 0x000000dcc99b723e */ /* 0x004fe400000000ff */
[----:B------:R-:W-:Y:S05]  /*137f0*/  MOV R244, R185 ;  /* 0x000000b900f47202 */ /* 0x000fea0000000f00 */
[----:B------:R1:W-:Y:S01]  /*13800*/  MUFU.EX2 R218, R138 ;  /* 0x0000008a00da7308 */ /* 0x0003e20000000800 */
[----:B------:R-:W-:Y:S02]  /*13810*/  MOV R185, R183 ;  /* 0x000000b700b97202 */ /* 0x000fe40000000f00 */
[----:B------:R-:W-:Y:S01]  /*13820*/  MOV R183, R175 ;  /* 0x000000af00b77202 */ /* 0x000fe20000000f00 */
[C---:B------:R-:W-:Y:S04]  /*13830*/  HMMA.16816.F32 R8, R152.reuse, R148, R8 ;  /* 0x000000949808723c */ /* 0x040fe80000001808 */
[----:B------:R-:W-:Y:S02]  /*13840*/  MOV R175, R173 ;  /* 0x000000ad00af7202 */ /* 0x000fe40000000f00 */
[----:B------:R-:W-:Y:S02]  /*13850*/  MOV R173, R166 ;  /* 0x000000a600ad7202 */ /* 0x000fe40000000f00 */
[-C--:B------:R-:W-:Y:S03]  /*13860*/  HMMA.16816.F32 R12, R152, R150.reuse, R12 ;  /* 0x00000096980c723c */ /* 0x080fe6000000180c */
[----:B------:R-:W-:Y:S05]  /*13870*/  ISETP.GT.AND P0, PT, R242, R244, PT ;  /* 0x000000f4f200720c */ /* 0x000fea0003f04270 */
        /* <DEDUP_REMOVED lines=9> */
[----:B------:R-:W3:Y:S03]  /*13910*/  LDSM.16.MT88.4 R156, [R225+0x2100] ;  /* 0x00210000e19c783b */ /* 0x000ee60000004200 */
        /* <DEDUP_REMOVED lines=10> */
[-C--:B--2---:R-:W-:Y:S01]  /*139c0*/  HMMA.16816.F32 R52, R144, R148.reuse, R52 ;  /* 0x000000949034723c */ /* 0x084fe20000001834 */
[----:B------:R1:W2:Y:S07]  /*139d0*/  MUFU.EX2 R209, R138 ;  /* 0x0000008a00d17308 */ /* 0x0002ae0000000800 */
[C---:B------:R-:W-:Y:S08]  /*139e0*/  HMMA.16816.F32 R56, R152.reuse, R148, R56 ;  /* 0x000000949838723c */ /* 0x040ff00000001838 */
[-C--:B------:R-:W-:Y:S08]  /*139f0*/  HMMA.16816.F32 R60, R152, R150.reuse, R60 ;  /* 0x00000096983c723c */ /* 0x080ff0000000183c */
[C---:B------:R-:W-:Y:S01]  /*13a00*/  HMMA.16816.F32 R64, R144.reuse, R150, R64 ;  /* 0x000000969040723c */ /* 0x040fe20000001840 */
[----:B------:R-:W5:Y:S03]  /*13a10*/  LDSM.16.MT88.4 R148, [R228+0x2100] ;  /* 0x00210000e494783b */ /* 0x000f660000004200 */
[--C-:B-1----:R-:W-:Y:S01]  /*13a20*/  FFMA.FTZ R138, R249, c[0x0][0x2d0], -R141.reuse ;  /* 0x0000b400f98a7a23 */ /* 0x102fe2000001088d */
[----:B------:R-:W-:Y:S01]  /*13a30*/  MOV R249, R168 ;  /* 0x000000a800f97202 */ /* 0x000fe20000000f00 */
[----:B------:R-:W-:Y:S01]  /*13a40*/  FFMA.FTZ R141, R248, c[0x0][0x2d0], -R141 ;  /* 0x0000b400f88d7a23 */ /* 0x000fe2000001088d */
[----:B------:R-:W-:Y:S01]  /*13a50*/  MOV R248, R190 ;  /* 0x000000be00f87202 */ /* 0x000fe20000000f00 */
[-C--:B---3--:R-:W-:Y:S01]  /*13a60*/  HMMA.16816.F32 R68, R144, R156.reuse, R68 ;  /* 0x0000009c9044723c */ /* 0x088fe20000001844 */
[----:B------:R1:W-:Y:S07]  /*13a70*/  MUFU.EX2 R210, R138 ;  /* 0x0000008a00d27308 */ /* 0x0003ee0000000800 */
[C---:B------:R-:W-:Y:S03]  /*13a80*/  HMMA.16816.F32 R72, R152.reuse, R156, R72 ;  /* 0x0000009c9848723c */ /* 0x040fe60000001848 */
[----:B------:R2:W3:Y:S05]  /*13a90*/  MUFU.EX2 R208, R141 ;  /* 0x0000008d00d07308 */ /* 0x0004ea0000000800 */
[-C--:B------:R-:W-:Y:S08]  /*13aa0*/  HMMA.16816.F32 R76, R152, R158.reuse, R76 ;  /* 0x0000009e984c723c */ /* 0x080ff0000000184c */
[C---:B------:R-:W-:Y:S01]  /*13ab0*/  HMMA.16816.F32 R80, R144.reuse, R158, R80 ;  /* 0x0000009e9050723c */ /* 0x040fe20000001850 */
[----:B------:R-:W3:Y:S03]  /*13ac0*/  LDSM.16.MT88.4 R156, [R227+0x2100] ;  /* 0x00210000e39c783b */ /* 0x000ee60000004200 */
[--C-:B-1----:R-:W-:Y:S01]  /*13ad0*/  FFMA.FTZ R138, R246, c[0x0][0x2d0], -R142.reuse ;  /* 0x0000b400f68a7a23 */ /* 0x102fe2000001088e */
[----:B------:R-:W-:Y:S01]  /*13ae0*/  MOV R246, R189 ;  /* 0x000000bd00f67202 */ /* 0x000fe20000000f00 */
[----:B------:R-:W-:Y:S01]  /*13af0*/  FFMA.FTZ R142, R247, c[0x0][0x2d0], -R142 ;  /* 0x0000b400f78e7a23 */ /* 0x000fe2000001088e */
[----:B------:R-:W-:Y:S01]  /*13b00*/  MOV R247, R188 ;  /* 0x000000bc00f77202 */ /* 0x000fe20000000f00 */
[-C--:B----4-:R-:W-:Y:S01]  /*13b10*/  HMMA.16816.F32 R84, R144, R160.reuse, R84 ;  /* 0x000000a09054723c */ /* 0x090fe20000001854 */
[----:B------:R1:W-:Y:S01]  /*13b20*/  MUFU.EX2 R207, R138 ;  /* 0x0000008a00cf7308 */ /* 0x0003e20000000800 */
[----:B------:R-:W-:Y:S02]  /*13b30*/  LDSM.16.MT88.4 R188, [R228+0x1100] ;  /* 0x00110000e4bc783b */ /* 0x000fe40000004200 */
[----:B--2---:R-:W-:Y:S04]  /*13b40*/  F2FP.PACK_AB R141, R209, R211 ;  /* 0x000000d3d18d723e */ /* 0x004fe800000000ff */
[C---:B------:R-:W-:Y:S03]  /*13b50*/  HMMA.16816.F32 R88, R152.reuse, R160, R88 ;  /* 0x000000a09858723c */ /* 0x040fe60000001858 */
[----:B------:R3:W-:Y:S05]  /*13b60*/  MUFU.EX2 R206, R142 ;  /* 0x0000008e00ce7308 */ /* 0x0007ea0000000800 */
[-C--:B------:R-:W-:Y:S08]  /*13b70*/  HMMA.16816.F32 R92, R152, R162.reuse, R92 ;  /* 0x000000a2985c723c */ /* 0x080ff0000000185c */
[C---:B------:R-:W-:Y:S04]  /*13b80*/  HMMA.16816.F32 R96, R144.reuse, R162, R96 ;  /* 0x000000a29060723c */ /* 0x040fe80000001860 */
[--C-:B-1----:R-:W-:Y:S01]  /*13b90*/  FFMA.FTZ R138, R215, c[0x0][0x2d0], -R143.reuse ;  /* 0x0000b400d78a7a23 */ /* 0x102fe2000001088f */
[----:B------:R-:W-:Y:S03]  /*13ba0*/  MOV R215, R187 ;  /* 0x000000bb00d77202 */ /* 0x000fe60000000f00 */
[-C--:B-----5:R-:W-:Y:S01]  /*13bb0*/  HMMA.16816.F32 R100, R144, R148.reuse, R100 ;  /* 0x000000949064723c */ /* 0x0a0fe20000001864 */
[----:B------:R1:W-:Y:S03]  /*13bc0*/  MUFU.EX2 R205, R138 ;  /* 0x0000008a00cd7308 */ /* 0x0003e60000000800 */
[----:B---3--:R-:W-:Y:S04]  /*13bd0*/  F2FP.PACK_AB R142, R208, R210 ;  /* 0x000000d2d08e723e */ /* 0x008fe800000000ff */
        /* <DEDUP_REMOVED lines=18> */
[----:B--2---:R-:W-:Y:S02]  /*13d00*/  F2FP.PACK_AB R192, R203, R205 ;  /* 0x000000cdcbc0723e */ /* 0x004fe400000000ff */
[----:B------:R-:W-:Y:S02]  /*13d10*/  MOV R187, R174 ;  /* 0x000000ae00bb7202 */ /* 0x000fe40000000f00 */
[----:B------:R2:W3:Y:S01]  /*13d20*/  MUFU.EX2 R202, R143 ;  /* 0x0000008f00ca7308 */ /* 0x0004e20000000800 */
[--C-:B-1----:R-:W-:Y:S01]  /*13d30*/  FFMA.FTZ R138, R213, c[0x0][0x2d0], -R134.reuse ;  /* 0x0000b400d58a7a23 */ /* 0x102fe20000010886 */
[----:B------:R-:W-:Y:S02]  /*13d40*/  MOV R213, R164 ;  /* 0x000000a400d57202 */ /* 0x000fe40000000f00 */
[----:B------:R-:W1:Y:S06]  /*13d50*/  LDSM.16.MT88.4 R164, [R225+0x1100] ;  /* 0x00110000e1a4783b */ /* 0x000e6c0000004200 */
[----:B------:R4:W-:Y:S01]  /*13d60*/  MUFU.EX2 R200, R138 ;  /* 0x0000008a00c87308 */ /* 0x0009e20000000800 */
[----:B--2---:R-:W-:Y:S02]  /*13d70*/  F2FP.PACK_AB R143, R206, R207 ;  /* 0x000000cfce8f723e */ /* 0x004fe400000000ff */
[----:B---3--:R-:W-:Y:S01]  /*13d80*/  F2FP.PACK_AB R194, R202, R204 ;  /* 0x000000cccac2723e */ /* 0x008fe200000000ff */
[--C-:B----4-:R-:W-:Y:S01]  /*13d90*/  FFMA.FTZ R138, R212, c[0x0][0x2d0], -R134.reuse ;  /* 0x0000b400d48a7a23 */ /* 0x110fe20000010886 */
[----:B------:R-:W-:Y:S05]  /*13da0*/  MOV R212, R139 ;  /* 0x0000008b00d47202 */ /* 0x000fea0000000f00 */
[----:B------:R2:W3:Y:S02]  /*13db0*/  MUFU.EX2 R139, R138 ;  /* 0x0000008a008b7308 */ /* 0x0004e40000000800 */
[--C-:B--2---:R-:W-:Y:S01]  /*13dc0*/  FFMA.FTZ R138, R214, c[0x0][0x2d0], -R134.reuse ;  /* 0x0000b400d68a7a23 */ /* 0x104fe20000010886 */
[----:B------:R-:W-:Y:S01]  /*13dd0*/  MOV R214, R185 ;  /* 0x000000b900d67202 */ /* 0x000fe20000000f00 */
[----:B------:R-:W-:Y:S01]  /*13de0*/  FFMA.FTZ R134, R140, c[0x0][0x2d0], -R134 ;  /* 0x0000b4008c867a23 */ /* 0x000fe20000010886 */
[----:B------:R-:W-:Y:S02]  /*13df0*/  MOV R185, R172 ;  /* 0x000000ac00b97202 */ /* 0x000fe40000000f00 */
[----:B------:R-:W2:Y:S03]  /*13e00*/  LDSM.16.MT88.4 R172, [R226+0x1100] ;  /* 0x00110000e2ac783b */ /* 0x000ea60000004200 */
[----:B------:R-:W-:Y:S01]  /*13e10*/  MUFU.EX2 R138, R138 ;  /* 0x0000008a008a7308 */ /* 0x000fe20000000800 */
[----:B------:R-:W-:Y:S02]  /*13e20*/  F2FP.PACK_AB R140, R217, R218 ;  /* 0x000000dad98c723e */ /* 0x000fe400000000ff */
[----:B---3--:R-:W-:Y:S05]  /*13e30*/  F2FP.PACK_AB R193, R139, R200 ;  /* 0x000000c88bc1723e */ /* 0x008fea00000000ff */
[-C--:B-1----:R-:W-:Y:S01]  /*13e40*/  HMMA.16816.F32 R144, R140, R164.reuse, R4 ;  /* 0x000000a48c90723c */ /* 0x082fe20000001804 */
[----:B------:R-:W1:Y:S01]  /*13e50*/  LDSM.16.MT88.4 R4, [R225+0x2900] ;  /* 0x00290000e104783b */ /* 0x000e620000004200 */
[----:B------:R-:W3:Y:S03]  /*13e60*/  MUFU.EX2 R134, R134 ;  /* 0x0000008600867308 */ /* 0x000ee60000000800 */
[----:B---3--:R-:W-:Y:S07]  /*13e70*/  F2FP.PACK_AB R195, R134, R138 ;  /* 0x0000008a86c3723e */ /* 0x008fee00000000ff */
[C---:B------:R-:W-:Y:S01]  /*13e80*/  HMMA.16816.F32 R148, R192.reuse, R164, R8 ;  /* 0x000000a4c094723c */ /* 0x040fe20000001808 */
[----:B------:R-:W3:Y:S07]  /*13e90*/  LDSM.16.MT88.4 R8, [R226+0x2900] ;  /* 0x00290000e208783b */ /* 0x000eee0000004200 */
[-C--:B------:R-:W-:Y:S01]  /*13ea0*/  HMMA.16816.F32 R152, R192, R166.reuse, R12 ;  /* 0x000000a6c098723c */ /* 0x080fe2000000180c */
[----:B------:R-:W4:Y:S07]  /*13eb0*/  LDSM.16.MT88.4 R12, [R228+0x2900] ;  /* 0x00290000e40c783b */ /* 0x000f2e0000004200 */
[C---:B------:R-:W-:Y:S01]  /*13ec0*/  HMMA.16816.F32 R156, R140.reuse, R166, R16 ;  /* 0x000000a68c9c723c */ /* 0x040fe20000001810 */
[----:B------:R-:W5:Y:S07]  /*13ed0*/  LDSM.16.MT88.4 R16, [R227+0x2900] ;  /* 0x00290000e310783b */ /* 0x000f6e0000004200 */
[-C--:B--2---:R-:W-:Y:S01]  /*13ee0*/  HMMA.16816.F32 R160, R140, R172.reuse, R20 ;  /* 0x000000ac8ca0723c */ /* 0x084fe20000001814 */
[----:B------:R-:W2:Y:S06]  /*13ef0*/  LDL.LU R20, [R1+0x1c] ;  /* 0x00001c0001147983 */ /* 0x000eac0000300800 */
[----:B------:R-:W-:Y:S01]  /*13f00*/  MOV R23, R245 ;  /* 0x000000f500177202 */ /* 0x000fe20000000f00 */
[C---:B------:R-:W-:Y:S04]  /*13f10*/  HMMA.16816.F32 R164, R192.reuse, R172, R24 ;  /* 0x000000acc0a4723c */ /* 0x040fe80000001818 */
[----:B------:R-:W-:Y:S02]  /*13f20*/  MOV R245, R171 ;  /* 0x000000ab00f57202 */ /* 0x000fe40000000f00 */
[----:B------:R-:W-:Y:S02]  /*13f30*/  MOV R22, R187 ;  /* 0x000000bb00167202 */ /* 0x000fe40000000f00 */
[-C--:B------:R-:W-:Y:S01]  /*13f40*/  HMMA.16816.F32 R168, R192, R174.reuse, R28 ;  /* 0x000000aec0a8723c */ /* 0x080fe2000000181c */
[----:B------:R-:W2:Y:S03]  /*13f50*/  LDL.LU R28, [R1+0x18] ;  /* 0x00001800011c7983 */ /* 0x000ea60000300800 */
[----:B------:R-:W-:Y:S02]  /*13f60*/  MOV R21, R186 ;  /* 0x000000ba00157202 */ /* 0x000fe40000000f00 */
[----:B------:R-:W-:Y:S02]  /*13f70*/  MOV R27, R185 ;  /* 0x000000b9001b7202 */ /* 0x000fe40000000f00 */
[C---:B------:R-:W-:Y:S01]  /*13f80*/  HMMA.16816.F32 R172, R140.reuse, R174, R32 ;  /* 0x000000ae8cac723c */ /* 0x040fe20000001820 */
[----:B------:R-:W2:Y:S03]  /*13f90*/  LDL.LU R33, [R1+0x10] ;  /* 0x0000100001217983 */ /* 0x000ea60000300800 */
[----:B------:R-:W-:Y:S01]  /*13fa0*/  MOV R31, R178 ;  /* 0x000000b2001f7202 */ /* 0x000fe20000000f00 */
[----:B------:R-:W2:Y:S01]  /*13fb0*/  LDL.LU R32, [R1+0x14] ;  /* 0x0000140001207983 */ /* 0x000ea20000300800 */
[----:B------:R-:W-:Y:S02]  /*13fc0*/  MOV R30, R179 ;  /* 0x000000b3001e7202 */ /* 0x000fe40000000f00 */
[----:B------:R-:W-:Y:S04]  /*13fd0*/  MOV R35, R176 ;  /* 0x000000b000237202 */ /* 0x000fe80000000f00 */
[----:B------:R-:W-:Y:S02]  /*13fe0*/  MOV R34, R177 ;  /* 0x000000b100227202 */ /* 0x000fe40000000f00 */
[-C--:B------:R-:W-:Y:S03]  /*13ff0*/  HMMA.16816.F32 R176, R140, R188.reuse, R36 ;  /* 0x000000bc8cb0723c */ /* 0x080fe60000001824 */
[----:B------:R-:W-:Y:S02]  /*14000*/  MOV R25, R183 ;  /* 0x000000b700197202 */ /* 0x000fe40000000f00 */
[----:B------:R-:W-:Y:S02]  /*14010*/  MOV R24, R182 ;  /* 0x000000b600187202 */ /* 0x000fe40000000f00 */
[----:B------:R-:W-:Y:S02]  /*14020*/  MOV R29, R181 ;  /* 0x000000b5001d7202 */ /* 0x000fe40000000f00 */
[----:B------:R-:W-:Y:S02]  /*14030*/  MOV R39, R180 ;  /* 0x000000b400277202 */ /* 0x000fe40000000f00 */
[C---:B------:R-:W-:Y:S04]  /*14040*/  HMMA.16816.F32 R180, R192.reuse, R188, R40 ;  /* 0x000000bcc0b4723c */ /* 0x040fe80000001828 */
[----:B------:R-:W-:Y:S04]  /*14050*/  MOV R26, R184 ;  /* 0x000000b8001a7202 */ /* 0x000fe80000000f00 */
        /* <DEDUP_REMOVED lines=9> */
[C---:B------:R-:W-:Y:S08]  /*140f0*/  HMMA.16816.F32 R80, R140.reuse, R6, R80 ;  /* 0x000000068c50723c */ /* 0x040ff00000001850 */
[-C--:B---3--:R-:W-:Y:S08]  /*14100*/  HMMA.16816.F32 R84, R140, R8.reuse, R84 ;  /* 0x000000088c54723c */ /* 0x088ff00000001854 */
[C---:B------:R-:W-:Y:S08]  /*14110*/  HMMA.16816.F32 R88, R192.reuse, R8, R88 ;  /* 0x00000008c058723c */ /* 0x040ff00000001858 */
[-C--:B------:R-:W-:Y:S08]  /*14120*/  HMMA.16816.F32 R92, R192, R10.reuse, R92 ;  /* 0x0000000ac05c723c */ /* 0x080ff0000000185c */
[C---:B------:R-:W-:Y:S08]  /*14130*/  HMMA.16816.F32 R96, R140.reuse, R10, R96 ;  /* 0x0000000a8c60723c */ /* 0x040ff00000001860 */
[-C--:B----4-:R-:W-:Y:S08]  /*14140*/  HMMA.16816.F32 R100, R140, R12.reuse, R100 ;  /* 0x0000000c8c64723c */ /* 0x090ff00000001864 */
[C---:B------:R-:W-:Y:S08]  /*14150*/  HMMA.16816.F32 R104, R192.reuse, R12, R104 ;  /* 0x0000000cc068723c */ /* 0x040ff00000001868 */
[-C--:B------:R-:W-:Y:S08]  /*14160*/  HMMA.16816.F32 R108, R192, R14.reuse, R108 ;  /* 0x0000000ec06c723c */ /* 0x080ff0000000186c */
[C---:B------:R-:W-:Y:S08]  /*14170*/  HMMA.16816.F32 R112, R140.reuse, R14, R112 ;  /* 0x0000000e8c70723c */ /* 0x040ff00000001870 */
[-C--:B-----5:R-:W-:Y:S08]  /*14180*/  HMMA.16816.F32 R116, R140, R16.reuse, R116 ;  /* 0x000000108c74723c */ /* 0x0a0ff00000001874 */
[C---:B------:R-:W-:Y:S08]  /*14190*/  HMMA.16816.F32 R120, R192.reuse, R16, R120 ;  /* 0x00000010c078723c */ /* 0x040ff00000001878 */
[-C--:B------:R-:W-:Y:S08]  /*141a0*/  HMMA.16816.F32 R124, R192, R18.reuse, R124 ;  /* 0x00000012c07c723c */ /* 0x080ff0000000187c */
[----:B------:R-:W-:Y:S04]  /*141b0*/  HMMA.16816.F32 R128, R140, R18, R128 ;  /* 0x000000128c80723c */ /* 0x000fe80000001880 */
[----:B--2---:R-:W-:Y:S04]  /*141c0*/  FFMA.FTZ R4, R2, R28, R35 ;  /* 0x0000001c02047223 */ /* 0x004fe80000010023 */
[----:B------:R-:W-:Y:S04]  /*141d0*/  FADD.FTZ R4, R31, R4 ;  /* 0x000000041f047221 */ /* 0x000fe80000010000 */
[----:B------:R-:W-:Y:S02]  /*141e0*/  FFMA.FTZ R133, R133, R33, R39 ;  /* 0x0000002185857223 */ /* 0x000fe40000010027 */
[----:B------:R-:W-:Y:S02]  /*141f0*/  FADD.FTZ R5, R26, R4 ;  /* 0x000000041a057221 */ /* 0x000fe40000010000 */
[----:B------:R-:W-:Y:S02]  /*14200*/  FFMA.FTZ R132, R132, R32, R34 ;  /* 0x0000002084847223 */ /* 0x000fe40000010022 */
[----:B------:R-:W-:Y:S02]  /*14210*/  FADD.FTZ R2, R29, R133 ;  /* 0x000000851d027221 */ /* 0x000fe40000010000 */
[----:B------:R-:W-:Y:S02]  /*14220*/  FADD.FTZ R132, R30, R132 ;  /* 0x000000841e847221 */ /* 0x000fe40000010000 */
[----:B------:R-:W-:Y:S02]  /*14230*/  FADD.FTZ R2, R24, R2 ;  /* 0x0000000218027221 */ /* 0x000fe40000010000 */
[----:B------:R-:W-:Y:S02]  /*14240*/  FFMA.FTZ R4, R0, R20, R27 ;  /* 0x0000001400047223 */ /* 0x000fe4000001001b */
        /* <DEDUP_REMOVED lines=36> */
[----:B------:R1:W-:Y:S01]  /*14490*/  STL [R1+0x10], R0 ;  /* 0x0000100001007387 */ /* 0x0003e20000100800 */
[----:B------:R-:W-:Y:S01]  /*144a0*/  FADD.FTZ R2, R139, R2 ;  /* 0x000000028b027221 */ /* 0x000fe20000010000 */
[----:B------:R-:W-:Y:S01]  /*144b0*/  MOV R139, R3 ;  /* 0x00000003008b7202 */ /* 0x000fe20000000f00 */
[----:B------:R-:W-:Y:S01]  /*144c0*/  FADD.FTZ R4, R202, R4 ;  /* 0x00000004ca047221 */ /* 0x000fe20000010000 */
[----:B------:R2:W-:Y:S01]  /*144d0*/  STL [R1+0x14], R5 ;  /* 0x0000140501007387 */ /* 0x0005e20000100800 */
[----:B------:R-:W-:Y:S01]  /*144e0*/  FADD.FTZ R2, R138, R2 ;  /* 0x000000028a027221 */ /* 0x000fe20000010000 */
[----:B------:R-:W-:Y:S02]  /*144f0*/  MOV R138, R135 ;  /* 0x00000087008a7202 */ /* 0x000fe40000000f00 */
[----:B------:R2:W-:Y:S01]  /*14500*/  STL [R1+0x18], R4 ;  /* 0x0000180401007387 */ /* 0x0005e20000100800 */
[----:B------:R-:W-:Y:S01]  /*14510*/  FADD.FTZ R2, R134, R2 ;  /* 0x0000000286027221 */ /* 0x000fe20000010000 */
[----:B------:R-:W-:Y:S04]  /*14520*/  MOV R134, R136 ;  /* 0x0000008800867202 */ /* 0x000fe80000000f00 */
[----:B------:R2:W-:Y:S01]  /*14530*/  STL [R1+0x1c], R2 ;  /* 0x00001c0201007387 */ /* 0x0005e20000100800 */
[----:B-1----:R-:W-:Y:S04]  /*14540*/  IADD3 R0, R242, -0x1, RZ ;  /* 0xfffffffff2007810 */ /* 0x002fe80007ffe0ff */
[----:B------:R-:W-:Y:S01]  /*14550*/  MOV R242, R0 ;  /* 0x0000000000f27202 */ /* 0x000fe20000000f00 */
[----:B------:R-:W-:-:S05]  /*14560*/  @P0 BRA `(.L_x_509) ;  /* 0xffffb47000000947 */ /* 0x000fca000383ffff */
.L_x_492:
[----:B------:R-:W3:Y:S04]  /*14570*/  LDL.LU R0, [R1+0x10] ;  /* 0x0000100001007983 */ /* 0x000ee80000300800 */
[----:B-12---:R-:W2:Y:S04]  /*14580*/  LDL.LU R4, [R1+0x14] ;  /* 0x0000140001047983 */ /* 0x006ea80000300800 */
[----:B------:R-:W4:Y:S04]  /*14590*/  LDL.LU R5, [R1+0x18] ;  /* 0x0000180001057983 */ /* 0x000f280000300800 */
[----:B------:R-:W4:Y:S01]  /*145a0*/  LDL.LU R2, [R1+0x1c] ;  /* 0x00001c0001027983 */ /* 0x000f220000300800 */
[----:B------:R-:W-:-:S02]  /*145b0*/  MOV R18, 0xff800000 ;  /* 0xff80000000127802 */ /* 0x000fc40000000f00 */
[----:B------:R-:W-:Y:S02]  /*145c0*/  MOV R19, 0xff800000 ;  /* 0xff80000000137802 */ /* 0x000fe40000000f00 */
[----:B------:R-:W-:Y:S02]  /*145d0*/  MOV R20, 0xff800000 ;  /* 0xff80000000147802 */ /* 0x000fe40000000f00 */
[----:B------:R-:W-:Y:S02]  /*145e0*/  MOV R21, 0xff800000 ;  /* 0xff80000000157802 */ /* 0x000fe40000000f00 */
[----:B------:R-:W-:Y:S01]  /*145f0*/  PLOP3.LUT P4, PT, PT, PT, PT, 0x8, 0x0 ;  /* 0x000000000000781c */ /* 0x000fe20003f8e170 */
[----:B---3--:R-:W1:Y:S04]  /*14600*/  SHFL.BFLY PT, R11, R0, 0x2, 0x1f ;  /* 0x0c401f00000b7f89 */ /* 0x008e6800000e0000 */
[----:B--2---:R-:W2:Y:S04]  /*14610*/  SHFL.BFLY PT, R9, R4, 0x2, 0x1f ;  /* 0x0c401f0004097f89 */ /* 0x004ea800000e0000 */
        /* <DEDUP_REMOVED lines=19> */
[----:B------:R-:W-:-:S05]  /*14750*/  FSETP.NE.FTZ.AND P1, PT, R7, RZ, PT ;  /* 0x000000ff0700720b */ /* 0x000fca0003f35000 */
[----:B------:R-:W1:Y:S01]  /*14760*/  @P3 MUFU.RCP R0, R11 ;  /* 0x0000000b00003308 */ /* 0x000e620000001000 */
[----:B------:R-:W-:-:S07]  /*14770*/  FSETP.NE.FTZ.AND P0, PT, R6, RZ, PT ;  /* 0x000000ff0600720b */ /* 0x000fce0003f15000 */
[----:B------:R-:W-:Y:S06]  /*14780*/  @P2 MUFU.RCP R4, R9 ;  /* 0x0000000900042308 */ /* 0x000fec0000001000 */
[----:B------:R-:W-:Y:S01]  /*14790*/  @P0 MOV R8, 0x3f317218 ;  /* 0x3f31721800080802 */ /* 0x000fe20000000f00 */
[C---:B-1----:R-:W-:Y:S01]  /*147a0*/  FMUL.FTZ R144, R0.reuse, R144 ;  /* 0x0000009000907220 */ /* 0x042fe20000410000 */
[----:B------:R-:W1:Y:S01]  /*147b0*/  @P1 MUFU.RCP R2, R7 ;  /* 0x0000000700021308 */ /* 0x000e620000001000 */
        /* <DEDUP_REMOVED lines=13> */
[C---:B------:R-:W-:Y:S01]  /*14890*/  FMUL.FTZ R52, R0.reuse, R52 ;  /* 0x0000003400347220 */ /* 0x040fe20000410000 */
[----:B------:R-:W-:Y:S01]  /*148a0*/  @P1 MUFU.LG2 R7, R7 ;  /* 0x0000000700071308 */ /* 0x000fe20000000c00 */
        /* <DEDUP_REMOVED lines=19> */
[----:B------:R-:W-:Y:S01]  /*149e0*/  MOV R0, RZ ;  /* 0x000000ff00007202 */ /* 0x000fe20000000f00 */
[C---:B-1----:R-:W-:Y:S02]  /*149f0*/  FMUL.FTZ R148, R2.reuse, R148 ;  /* 0x0000009402947220 */ /* 0x042fe40000410000 */
[----:B------:R-:W-:-:S02]  /*14a00*/  FMUL.FTZ R149, R2, R149 ;  /* 0x0000009502957220 */ /* 0x000fc40000410000 */
[C---:B------:R-:W-:Y:S01]  /*14a10*/  FMUL.FTZ R152, R2.reuse, R152 ;  /* 0x0000009802987220 */ /* 0x040fe20000410000 */
[----:B------:R-:W1:Y:S01]  /*14a20*/  @P0 MUFU.RCP R0, R6 ;  /* 0x0000000600000308 */ /* 0x000e620000001000 */
[C---:B------:R-:W-:Y:S02]  /*14a30*/  FMUL.FTZ R153, R2.reuse, R153 ;  /* 0x0000009902997220 */ /* 0x040fe40000410000 */
[C---:B------:R-:W-:Y:S02]  /*14a40*/  FMUL.FTZ R164, R2.reuse, R164 ;  /* 0x000000a402a47220 */ /* 0x040fe40000410000 */
[C---:B------:R-:W-:Y:S02]  /*14a50*/  FMUL.FTZ R165, R2.reuse, R165 ;  /* 0x000000a502a57220 */ /* 0x040fe40000410000 */
[C---:B------:R-:W-:Y:S01]  /*14a60*/  FMUL.FTZ R168, R2.reuse, R168 ;  /* 0x000000a802a87220 */ /* 0x040fe20000410000 */
[----:B------:R-:W2:Y:S01]  /*14a70*/  @P0 MUFU.LG2 R6, R6 ;  /* 0x0000000600060308 */ /* 0x000ea20000000c00 */
        /* <DEDUP_REMOVED lines=59> */
[C---:B-1----:R-:W-:Y:S02]  /*14e30*/  FMUL.FTZ R150, R0.reuse, R150 ;  /* 0x0000009600967220 */ /* 0x042fe40000410000 */
        /* <DEDUP_REMOVED lines=38> */
[----:B--2---:R-:W-:Y:S02]  /*150a0*/  @P0 FMUL.FTZ R4, R6, 0.69314718246459960938 ;  /* 0x3f31721806040820 */ /* 0x004fe40000410000 */
[----:B------:R-:W-:Y:S02]  /*150b0*/  @P0 FMUL.FTZ R0, R8, c[0x0][0x2d0] ;  /* 0x0000b40008000a20 */ /* 0x000fe40000410000 */
[----:B------:R-:W-:-:S02]  /*150c0*/  @P3 FFMA.FTZ R18, R10, R137, R11 ;  /* 0x000000890a123223 */ /* 0x000fc4000001000b */
[----:B------:R-:W-:Y:S02]  /*150d0*/  @P2 FFMA.FTZ R19, R5, R136, R9 ;  /* 0x0000008805132223 */ /* 0x000fe40000010009 */
[----:B------:R-:W-:Y:S02]  /*150e0*/  @P1 FFMA.FTZ R20, R2, R135, R7 ;  /* 0x0000008702141223 */ /* 0x000fe40000010007 */
[----:B------:R-:W-:Y:S02]  /*150f0*/  @P0 FFMA.FTZ R21, R0, R3, R4 ;  /* 0x0000000300150223 */ /* 0x000fe40000010004 */
.L_x_434:
[----:B-1----:R-:W-:Y:S05]  /*15100*/  @P4 BRA `(.L_x_510) ;  /* 0x0000209000004947 */ /* 0x002fea0003800000 */
        /* <DEDUP_REMOVED lines=117> */
[----:B------:R4:W2:Y:S04]  /*15860*/  SHFL.IDX PT, R7, R0, 0x3, 0x1c1f ;  /* 0x007c1f0000077f89 */ /* 0x0008a800000e0000 */
        /* <DEDUP_REMOVED lines=12> */
[----:B------:R2:W-:Y:S01]  /*15930*/  @!P1 ST.E [R6.64], R21 ;  /* 0x0000001506009985 */ /* 0x0005e2000c10190e */
        /* <DEDUP_REMOVED lines=95> */
.L_x_512:
[----:B-1----:R-:W-:Y:S05]  /*15f30*/  BSYNC B0 ;  /* 0x0000000000007941 */ /* 0x002fea0003800000 */
.L_x_511:
        /* <DEDUP_REMOVED lines=97> */
.L_x_514:
[----:B------:R-:W-:Y:S05]  /*16550*/  BSYNC B0 ;  /* 0x0000000000007941 */ /* 0x000fea0003800000 */
.L_x_513:
        /* <DEDUP_REMOVED lines=30> */
[C---:B-1----:R-:W-:Y:S02]  /*16740*/  IADD3 R8, R0.reuse, 0x30, RZ ;  /* 0x0000003000087810 */ /* 0x042fe40007ffe0ff */
        /* <DEDUP_REMOVED lines=10> */
[----:B-1----:R-:W-:Y:S01]  /*167f0*/  @!P5 IMAD.WIDE R4, R6, 0x4, R2 ;  /* 0x000000040604d825 */ /* 0x002fe200078e0202 */
[----:B------:R-:W-:Y:S02]  /*16800*/  @!P4 LEA.HI R6, R7, R7, RZ, 0x1 ;  /* 0x000000070706c211 */ /* 0x000fe400078f08ff */
[----:B------:R-:W-:Y:S02]  /*16810*/  @!P1 LEA.HI R7, R10, R10, RZ, 0x1 ;  /* 0x0000000a0a079211 */ /* 0x000fe400078f08ff */
[----:B------:R1:W-:Y:S01]  /*16820*/  @!P5 ST.E.64 [R4.64], R180 ;  /* 0x000000b40400d985 */ /* 0x0003e2000c101b0e */
[----:B------:R-:W-:Y:S02]  /*16830*/  @!P4 LOP3.LUT R6, R6, 0xfffffffe, RZ, 0xc0, !PT ;  /* 0xfffffffe0606c812 */ /* 0x000fe400078ec0ff */
[----:B------:R-:W-:Y:S02]  /*16840*/  @!P1 LOP3.LUT R7, R7, 0xfffffffe, RZ, 0xc0, !PT ;  /* 0xfffffffe07079812 */ /* 0x000fe400078ec0ff */
[----:B-1----:R-:W-:-:S02]  /*16850*/  @!P3 LEA.HI R5, R8, R8, RZ, 0x1 ;  /* 0x000000080805b211 */ /* 0x002fc400078f08ff */
        /* <DEDUP_REMOVED lines=11> */
[----:B-1----:R-:W-:Y:S01]  /*16910*/  @!P0 IMAD.WIDE R4, R12, 0x4, R2 ;  /* 0x000000040c048825 */ /* 0x002fe200078e0202 */
[----:B---3--:R-:W-:-:S04]  /*16920*/  IADD3 R9, R0, 0x50, RZ ;  /* 0x0000005000097810 */ /* 0x008fc80007ffe0ff */
[----:B------:R1:W-:Y:S01]  /*16930*/  @!P0 ST.E.64 [R4.64], R76 ;  /* 0x0000004c04008985 */ /* 0x0003e2000c101b0e */
[----:B------:R-:W-:Y:S02]  /*16940*/  IADD3 R8, R0, 0x58, RZ ;  /* 0x0000005800087810 */ /* 0x000fe40007ffe0ff */
[----:B------:R-:W-:Y:S02]  /*16950*/  ISETP.GE.AND P5, PT, R9, c[0x0][0x3c8], PT ;  /* 0x0000f20009007a0c */ /* 0x000fe40003fa6270 */
[----:B------:R-:W-:Y:S02]  /*16960*/  ISETP.GE.AND P4, PT, R8, c[0x0][0x3c8], PT ;  /* 0x0000f20008007a0c */ /* 0x000fe40003f86270 */
[C---:B----4-:R-:W-:Y:S02]  /*16970*/  IADD3 R7, R0.reuse, 0x60, RZ ;  /* 0x0000006000077810 */ /* 0x050fe40007ffe0ff */
        /* <DEDUP_REMOVED lines=10> */
[C---:B-1----:R-:W-:Y:S02]  /*16a20*/  IADD3 R5, R0.reuse, 0x70, RZ ;  /* 0x0000007000057810 */ /* 0x042fe40007ffe0ff */
        /* <DEDUP_REMOVED lines=20> */
.L_x_516:
[----:B------:R-:W-:Y:S05]  /*16b70*/  BSYNC B0 ;  /* 0x0000000000007941 */ /* 0x000fea0003800000 */
.L_x_515:
[----:B-1-3--:R1:W3:Y:S04]  /*16b80*/  SHFL.IDX PT, R3, R22, 0x3, 0x1c1f ;  /* 0x007c1f0016037f89 */ /* 0x00a2e800000e0000 */
        /* <DEDUP_REMOVED lines=9> */
[C---:B---34-:R-:W-:Y:S01]  /*16c20*/  @!P0 IMAD.WIDE R6, R0.reuse, 0x4, R2 ;  /* 0x0000000400068825 */ /* 0x058fe200078e0202 */
        /* <DEDUP_REMOVED lines=13> */
[----:B---3--:R-:W-:Y:S01]  /*16d00*/  @!P6 LEA.HI R6, R5, R5, RZ, 0x1 ;  /* 0x000000050506e211 */ /* 0x008fe200078f08ff */
[----:B------:R-:W-:-:S03]  /*16d10*/  @!P5 IMAD.WIDE R4, R4, 0x4, R2 ;  /* 0x000000040404d825 */ /* 0x000fc600078e0202 */
[----:B------:R-:W-:-:S05]  /*16d20*/  @!P6 LOP3.LUT R6, R6, 0xfffffffe, RZ, 0xc0, !PT ;  /* 0xfffffffe0606e812 */ /* 0x000fca00078ec0ff */
[----:B------:R-:W-:-:S05]  /*16d30*/  @!P6 IMAD.WIDE R6, R6, 0x4, R2 ;  /* 0x000000040606e825 */ /* 0x000fca00078e0202 */
[----:B------:R3:W-:Y:S01]  /*16d40*/  @!P6 ST.E.64 [R6.64], R154 ;  /* 0x0000009a0600e985 */ /* 0x0007e2000c101b0e */
[----:B------:R-:W-:-:S03]  /*16d50*/  ISETP.GE.AND P6, PT, R14, c[0x0][0x3c8], PT ;  /* 0x0000f2000e007a0c */ /* 0x000fc60003fc6270 */
[----:B------:R4:W-:Y:S01]  /*16d60*/  @!P5 ST.E.64 [R4.64], R166 ;  /* 0x000000a60400d985 */ /* 0x0009e2000c101b0e */
[----:B------:R-:W-:Y:S02]  /*16d70*/  ISETP.GE.AND P5, PT, R15, c[0x0][0x3c8], PT ;  /* 0x0000f2000f007a0c */ /* 0x000fe40003fa6270 */
[----:B---3--:R-:W-:Y:S02]  /*16d80*/  @!P2 LEA.HI R7, R10, R10, RZ, 0x1 ;  /* 0x0000000a0a07a211 */ /* 0x008fe400078f08ff */
        /* <DEDUP_REMOVED lines=19> */
[----:B---3--:R-:W-:-:S02]  /*16ec0*/  IADD3 R12, R0, 0x70, RZ ;  /* 0x00000070000c7810 */ /* 0x008fc40007ffe0ff */
[C---:B----4-:R-:W-:Y:S02]  /*16ed0*/  IADD3 R10, R0.reuse, 0x60, RZ ;  /* 0x00000060000a7810 */ /* 0x050fe40007ffe0ff */
[C---:B------:R-:W-:Y:S02]  /*16ee0*/  IADD3 R11, R0.reuse, 0x68, RZ ;  /* 0x00000068000b7810 */ /* 0x040fe40007ffe0ff */
[C---:B-1----:R-:W-:Y:S02]  /*16ef0*/  IADD3 R8, R0.reuse, 0x50, RZ ;  /* 0x0000005000087810 */ /* 0x042fe40007ffe0ff */
        /* <DEDUP_REMOVED lines=42> */
.L_x_510:
        /* <DEDUP_REMOVED lines=50> */
.L_x_517:
        /* <DEDUP_REMOVED lines=12> */
.L_x_2688:


//--------------------- .text._ZN7cutlass13device_kernelIN5flash19enable_sm80_to_sm89INS1_16FlashAttnFwdSm80INS1_25CollectiveMainloopFwdSm80ILi8ELi1ELb1EN4cute5tupleIJNS5_1CILi128EEENS7_ILi96EEES8_EEELi128ENS_6half_tEfNS_4arch4Sm80ELb0ELb1ELb1ELb1ELb0ELb0ELb1ELb1EEENS1_21CollectiveEpilogueFwdINS6_IJS8_S8_S9_EEENS6_IJNS7_ILi1EEESH_SH_EEESB_SD_Li256ELb1ELb1ELb1ELb0EEENS1_36VarlenDynamicPersistentTileSchedulerILi128ELi96ELi256ELi256ELb1ELb1ELb0ELb1ELb0ELb1EEEEEEEEEvNT_6ParamsE --------------------------
	.section	.text._ZN7cutlass13device_kernelIN5flash19enable_sm80_to_sm89INS1_16FlashAttnFwdSm80INS1_25CollectiveMainloopFwdSm80ILi8ELi1ELb1EN4cute5tupleIJNS5_1CILi128EEENS7_ILi96EEES8_EEELi128ENS_6half_tEfNS_4arch4Sm80ELb0ELb1ELb1ELb1ELb0ELb0ELb1ELb1EEENS1_21CollectiveEpilogueFwdINS6_IJS8_S8_S9_EEENS6_IJNS7_ILi1EEESH_SH_EEESB_SD_Li256ELb1ELb1ELb1ELb0EEENS1_36VarlenDynamicPersistentTileSchedulerILi128ELi96ELi256ELi256ELb1ELb1ELb0ELb1ELb0ELb1EEEEEEEEEvNT_6ParamsE,"ax",@progbits
	.sectioninfo	@"SHI_REGISTERS=255"
	.align	128
.text._ZN7cutlass13device_kernelIN5flash19enable_sm80_to_sm89INS1_16FlashAttnFwdSm80INS1_25CollectiveMainloopFwdSm80ILi8ELi1ELb1EN4cute5tupleIJNS5_1CILi128EEENS7_ILi96EEES8_EEELi128ENS_6half_tEfNS_4arch4Sm80ELb0ELb1ELb1ELb1ELb0ELb0ELb1ELb1EEENS1_21CollectiveEpilogueFwdINS6_IJS8_S8_S9_EEENS6_IJNS7_ILi1EEESH_SH_EEESB_SD_Li256ELb1ELb1ELb1ELb0EEENS1_36VarlenDynamicPersistentTileSchedulerILi128ELi96ELi256ELi256ELb1ELb1ELb0ELb1ELb0ELb1EEEEEEEEEvNT_6ParamsE:
        .type           _ZN7cutlass13device_kernelIN5flash19enable_sm80_to_sm89INS1_16FlashAttnFwdSm80INS1_25CollectiveMainloopFwdSm80ILi8ELi1ELb1EN4cute5tupleIJNS5_1CILi128EEENS7_ILi96EEES8_EEELi128ENS_6half_tEfNS_4arch4Sm80ELb0ELb1ELb1ELb1ELb0ELb0ELb1ELb1EEENS1_21CollectiveEpilogueFwdINS6_IJS8_S8_S9_EEENS6_IJNS7_ILi1EEESH_SH_EEESB_SD_Li256ELb1ELb1ELb1ELb0EEENS1_36VarlenDynamicPersistentTileSchedulerILi128ELi96ELi256ELi256ELb1ELb1ELb0ELb1ELb0ELb1EEEEEEEEEvNT_6ParamsE,@function
        .size           _ZN7cutlass13device_kernelIN5flash19enable_sm80_to_sm89INS1_16FlashAttnFwdSm80INS1_25CollectiveMainloopFwdSm80ILi8ELi1ELb1EN4cute5tupleIJNS5_1CILi128EEENS7_ILi96EEES8_EEELi128ENS_6half_tEfNS_4arch4Sm80ELb0ELb1ELb1ELb1ELb0ELb0ELb1ELb1EEENS1_21CollectiveEpilogueFwdINS6_IJS8_S8_S9_EEENS6_IJNS7_ILi1EEESH_SH_EEESB_SD_Li256ELb1ELb1ELb1ELb0EEENS1_36VarlenDynamicPersistentTileSchedulerILi128ELi96ELi256ELi256ELb1ELb1ELb0ELb1ELb0ELb1EEEEEEEEEvNT_6ParamsE,(.L_x_2689 - _ZN7cutlass13device_kernelIN5flash19enable_sm80_to_sm89INS1_16FlashAttnFwdSm80INS1_25CollectiveMainloopFwdSm80ILi8ELi1ELb1EN4cute5tupleIJNS5_1CILi128EEENS7_ILi96EEES8_EEELi128ENS_6half_tEfNS_4arch4Sm80ELb0ELb1ELb1ELb1ELb0ELb0ELb1ELb1EEENS1_21CollectiveEpilogueFwdINS6_IJS8_S8_S9_EEENS6_IJNS7_ILi1EEESH_SH_EEESB_SD_Li256ELb1ELb1ELb1ELb0EEENS1_36VarlenDynamicPersistentTileSchedulerILi128ELi96ELi256ELi256ELb1ELb1ELb0ELb1ELb0ELb1EEEEEEEEEvNT_6ParamsE)
        .other          _ZN7cutlass13device_kernelIN5flash19enable_sm80_to_sm89INS1_16FlashAttnFwdSm80INS1_25CollectiveMainloopFwdSm80ILi8ELi1ELb1EN4cute5tupleIJNS5_1CILi128EEENS7_ILi96EEES8_EEELi128ENS_6half_tEfNS_4arch4Sm80ELb0ELb1ELb1ELb1ELb0ELb0ELb1ELb1EEENS1_21CollectiveEpilogueFwdINS6_IJS8_S8_S9_EEENS6_IJNS7_ILi1EEESH_SH_EEESB_SD_Li256ELb1ELb1ELb1ELb0EEENS1_36VarlenDynamicPersistentTileSchedulerILi128ELi96ELi256ELi256ELb1ELb1ELb0ELb1ELb0ELb1EEEEEEEEEvNT_6ParamsE,@"STO_CUDA_ENTRY STV_DEFAULT"
_ZN7cutlass13device_kernelIN5flash19enable_sm80_to_sm89INS1_16FlashAttnFwdSm80INS1_25CollectiveMainloopFwdSm80ILi8ELi1ELb1EN4cute5tupleIJNS5_1CILi128EEENS7_ILi96EEES8_EEELi128ENS_6half_tEfNS_4arch4Sm80ELb0ELb1ELb1ELb1ELb0ELb0ELb1ELb1EEENS1_21CollectiveEpilogueFwdINS6_IJS8_S8_S9_EEENS6_IJNS7_ILi1EEESH_SH_EEESB_SD_Li256ELb1ELb1ELb1ELb0EEENS1_36VarlenDynamicPersistentTileSchedulerILi128ELi96ELi256ELi256ELb1ELb1ELb0ELb1ELb0ELb1EEEEEEEEEvNT_6ParamsE:
        /* <DEDUP_REMOVED lines=16> */
[----:B------:R-:W-:Y:S01]  /*0100*/  IMAD.MOV.U32 R8, RZ, RZ, RZ ;  /* 0x000000ffff087224 */ /* 0x000fe200078e00ff */
[----:B------:R-:W-:-:S04]  /*0110*/  ISETP.NE.AND P6, PT, R13, 0x1f, PT ;  /* 0x0000001f0d00780c */ /* 0x000fc80003fc5270 */
[----:B------:R-:W-:-:S13]  /*0120*/  ISETP.GE.OR P0, PT, R13, c[0x0][0x53c], !P6 ;  /* 0x00014f000d007a0c */ /* 0x000fda0007706670 */
[----:B-1----:R-:W-:Y:S02]  /*0130*/  @!P0 IMAD.MOV.U32 R4, RZ, RZ, 0x4 ;  /* 0x00000004ff048424 */ /* 0x002fe400078e00ff */
        /* <DEDUP_REMOVED lines=35> */
.L_x_523:
        /* <DEDUP_REMOVED lines=17> */
.L_x_650:
        /* <DEDUP_REMOVED lines=16> */
.L_x_651:
[----:B--2---:R-:W-:-:S05]  /*0580*/  IMAD R0, R0, c[0x0][0x538], RZ ;  /* 0x00014e0000007a24 */ /* 0x004fca00078e02ff */
[----:B------:R-:W-:-:S04]  /*0590*/  IADD3 R7, R0, R7, RZ ;  /* 0x0000000700077210 */ /* 0x000fc80007ffe0ff */
[----:B------:R-:W-:-:S13]  /*05a0*/  ISETP.GT.AND P0, PT, R7, UR4, PT ;  /* 0x0000000407007c0c */ /* 0x000fda000bf04270 */
[----:B-1----:R-:W-:Y:S05]  /*05b0*/  @!P0 BRA `(.L_x_523) ;  /* 0xfffffdb000008947 */ /* 0x002fea000383ffff */
.L_x_519:
[----:B------:R-:W-:-:S05]  /*05c0*/  IADD3 R11, -R0, R7, RZ ;  /* 0x00000007000b7210 */ /* 0x000fca0007ffe1ff */
[----:B------:R-:W-:-:S05]  /*05d0*/  IMAD R0, R4, c[0x0][0x538], R11 ;  /* 0x00014e0004007a24 */ /* 0x000fca00078e020b */
[----:B------:R-:W-:Y:S01]  /*05e0*/  ISETP.GT.AND P0, PT, R0, UR4, PT ;  /* 0x0000000400007c0c */ /* 0x000fe2000bf04270 */
[----:B------:R-:W-:-:S12]  /*05f0*/  BRA.DIV ~URZ, `(.L_x_524) ;  /* 0x00016d027f007947 */ /* 0x000fd8000b800000 */
[----:B------:R-:W-:-:S04]  /*0600*/  VOTE.ANY R7, PT, !P0 ;  /* 0x0000000000077806 */ /* 0x000fc800040e0100 */
.L_x_652:
[----:B------:R-:W1:Y:S02]  /*0610*/  POPC R0, R7 ;  /* 0x0000000700007309 */ /* 0x000e640000000000 */
[----:B-1----:R-:W-:-:S05]  /*0620*/  IADD3 R2, R0, R6, RZ ;  /* 0x0000000600027210 */ /* 0x002fca0007ffe0ff */
[----:B------:R1:W-:Y:S01]  /*0630*/  STL [R1+0x3c], R2 ;  /* 0x00003c0201007387 */ /* 0x0003e20000100800 */
[----:B------:R-:W-:Y:S05]  /*0640*/  BRA.DIV ~URZ, `(.L_x_525) ;  /* 0x00016d027f007947 */ /* 0x000fea000b800000 */
[----:B------:R2:W3:Y:S01]  /*0650*/  SHFL.IDX PT, R12, R10, R0, 0x1f ;  /* 0x00001f000a0c7589 */ /* 0x0004e200000e0000 */
[----:B------:R-:W-:-:S03]  /*0660*/  MOV R6, RZ ;  /* 0x000000ff00067202 */ /* 0x000fc60000000f00 */
[----:B------:R2:W4:Y:S04]  /*0670*/  SHFL.IDX PT, R10, R8, R0, 0x1f ;  /* 0x00001f00080a7589 */ /* 0x00052800000e0000 */
.L_x_653:
[----:B------:R-:W-:Y:S01]  /*0680*/  ISETP.NE.AND P0, PT, R7, RZ, PT ;  /* 0x000000ff0700720c */ /* 0x000fe20003f05270 */
[----:B------:R-:W-:-:S12]  /*0690*/  BSSY B0, `(.L_x_526) ;  /* 0x0000005000007945 */ /* 0x000fd80003800000 */
[----:B------:R-:W-:Y:S05]  /*06a0*/  @!P0 BRA `(.L_x_527) ;  /* 0x0000003000008947 */ /* 0x000fea0003800000 */
[----:B------:R-:W-:Y:S01]  /*06b0*/  IADD3 R5, R0, -0x1, RZ ;  /* 0xffffffff00057810 */ /* 0x000fe20007ffe0ff */
[----:B------:R-:W-:Y:S05]  /*06c0*/  BRA.DIV ~URZ, `(.L_x_528) ;  /* 0x00016d627f007947 */ /* 0x000fea000b800000 */
[----:B------:R1:W2:Y:S02]  /*06d0*/  SHFL.IDX PT, R6, R4, R5, 0x1f ;  /* 0x00001f0504067589 */ /* 0x0002a400000e0000 */
.L_x_527:
[----:B------:R-:W-:Y:S05]  /*06e0*/  BSYNC B0 ;  /* 0x0000000000007941 */ /* 0x000fea0003800000 */
.L_x_526:
[----:B--2---:R-:W-:Y:S01]  /*06f0*/  IMAD R0, R6, c[0x0][0x538], R11 ;  /* 0x00014e0006007a24 */ /* 0x004fe200078e020b */
[----:B----4-:R-:W-:Y:S01]  /*0700*/  ISETP.NE.AND P0, PT, R10, 0x1, PT ;  /* 0x000000010a00780c */ /* 0x010fe20003f05270 */
[----:B------:R-:W-:Y:S03]  /*0710*/  BSSY B0, `(.L_x_529) ;  /* 0x0000089000007945 */ /* 0x000fe60003800000 */
[----:B------:R2:W-:Y:S01]  /*0720*/  STL [R1+0x30], R0 ;  /* 0x0000300001007387 */ /* 0x0005e20000100800 */
[----:B------:R-:W-:-:S08]  /*0730*/  IADD3 R9, -R0, UR4, RZ ;  /* 0x0000000400097c10 */ /* 0x000fd0000fffe1ff */
[----:B------:R-:W-:Y:S05]  /*0740*/  @!P0 BRA `(.L_x_530) ;  /* 0x000003f000008947 */ /* 0x000fea0003800000 */
[-C--:B--23--:R-:W-:Y:S02]  /*0750*/  IABS R0, R12.reuse ;  /* 0x0000000c00007213 */ /* 0x08cfe40000000000 */
[----:B------:R-:W-:-:S03]  /*0760*/  IABS R6, R12 ;  /* 0x0000000c00067213 */ /* 0x000fc60000000000 */
[----:B-1----:R-:W-:Y:S01]  /*0770*/  IMAD.MOV.U32 R5, RZ, RZ, R0 ;  /* 0x000000ffff057224 */ /* 0x002fe200078e0000 */
[----:B------:R-:W-:-:S03]  /*0780*/  IABS R0, R10 ;  /* 0x0000000a00007213 */ /* 0x000fc60000000000 */
[----:B------:R-:W1:Y:S02]  /*0790*/  I2F.RP R2, R5 ;  /* 0x0000000500027306 */ /* 0x000e640000209400 */
[----:B------:R-:W-:Y:S01]  /*07a0*/  IMAD.MOV.U32 R8, RZ, RZ, R0 ;  /* 0x000000ffff087224 */ /* 0x000fe200078e0000 */
[----:B------:R-:W-:-:S05]  /*07b0*/  IABS R0, R9 ;  /* 0x0000000900007213 */ /* 0x000fca0000000000 */
[----:B------:R-:W-:Y:S08]  /*07c0*/  I2F.RP R7, R8 ;  /* 0x0000000800077306 */ /* 0x000ff00000209400 */
[----:B-1----:R-:W1:Y:S02]  /*07d0*/  MUFU.RCP R2, R2 ;  /* 0x0000000200027308 */ /* 0x002e640000001000 */
[----:B-1----:R-:W-:-:S06]  /*07e0*/  IADD3 R2, R2, 0xffffffe, RZ ;  /* 0x0ffffffe02027810 */ /* 0x002fcc0007ffe0ff */
[----:B------:R-:W1:Y:S02]  /*07f0*/  F2I.FTZ.U32.TRUNC.NTZ R3, R2 ;  /* 0x0000000200037305 */ /* 0x000e64000021f000 */
[----:B-1----:R-:W-:-:S04]  /*0800*/  IMAD.MOV R2, RZ, RZ, -R3 ;  /* 0x000000ffff027224 */ /* 0x002fc800078e0a03 */
[----:B------:R-:W-:Y:S02]  /*0810*/  IMAD R4, R2, R5, RZ ;  /* 0x0000000502047224 */ /* 0x000fe400078e02ff */
[----:B------:R-:W-:-:S04]  /*0820*/  IMAD.MOV.U32 R2, RZ, RZ, RZ ;  /* 0x000000ffff027224 */ /* 0x000fc800078e00ff */
[----:B------:R-:W-:Y:S01]  /*0830*/  IMAD.HI.U32 R2, R3, R4, R2 ;  /* 0x0000000403027227 */ /* 0x000fe200078e0002 */
[----:B------:R-:W-:-:S03]  /*0840*/  MOV R3, R0 ;  /* 0x0000000000037202 */ /* 0x000fc60000000f00 */
[----:B------:R-:W-:Y:S02]  /*0850*/  IMAD.MOV R0, RZ, RZ, -R6 ;  /* 0x000000ffff007224 */ /* 0x000fe400078e0a06 */
        /* <DEDUP_REMOVED lines=28> */
[----:B------:R-:W-:-:S03]  /*0a20*/  IMAD.MOV R5, RZ, RZ, -R4 ;  /* 0x000000ffff057224 */ /* 0x000fc600078e0a04 */
        /* <DEDUP_REMOVED lines=10> */
[----:B------:R-:W-:-:S04]  /*0ad0*/  IMAD.MOV R2, RZ, RZ, -R0 ;  /* 0x000000ffff027224 */ /* 0x000fc800078e0a00 */
[C---:B------:R-:W-:Y:S01]  /*0ae0*/  IMAD R3, R10.reuse, R2, R4 ;  /* 0x000000020a037224 */ /* 0x040fe200078e0204 */
[----:B------:R-:W-:Y:S01]  /*0af0*/  LEA R2, R10, R0, 0x18 ;  /* 0x000000000a027211 */ /* 0x000fe200078ec0ff */
[----:B------:R-:W-:-:S04]  /*0b00*/  IMAD R0, R12, R5, R9 ;  /* 0x000000050c007224 */ /* 0x000fc800078e0209 */
[----:B------:R-:W-:-:S05]  /*0b10*/  IMAD R2, R3, 0x10000, R2 ;  /* 0x0001000003027824 */ /* 0x000fca00078e0202 */
[----:B------:R1:W-:Y:S01]  /*0b20*/  STL [R1+0x38], R2 ;  /* 0x0000380201007387 */ /* 0x0003e20000100800 */
[----:B------:R-:W-:Y:S05]  /*0b30*/  BRA `(.L_x_531) ;  /* 0x0000046000007947 */ /* 0x000fea0003800000 */
.L_x_530:
[----:B------:R-:W4:Y:S01]  /*0b40*/  LDL R3, [R1+0x3c] ;  /* 0x00003c0001037983 */ /* 0x000f220000100800 */
[----:B-1----:R-:W-:-:S04]  /*0b50*/  IMAD.MOV.U32 R2, RZ, RZ, 0x4 ;  /* 0x00000004ff027424 */ /* 0x002fc800078e00ff */
[----:B----4-:R-:W-:-:S05]  /*0b60*/  IMAD.WIDE R2, R3, R2, c[0x0][0x590] ;  /* 0x0001640003027625 */ /* 0x010fca00078e0202 */
[----:B------:R-:W4:Y:S02]  /*0b70*/  LDG.E R7, [R2.64] ;  /* 0x0000000802077981 */ /* 0x000f24000c1e1900 */
[----:B---34-:R-:W-:-:S05]  /*0b80*/  IMAD R11, R7, R12, RZ ;  /* 0x0000000c070b7224 */ /* 0x018fca00078e02ff */
[-C--:B--2---:R-:W-:Y:S02]  /*0b90*/  IABS R0, R11.reuse ;  /* 0x0000000b00007213 */ /* 0x084fe40000000000 */
[----:B------:R-:W-:-:S03]  /*0ba0*/  IABS R8, R11 ;  /* 0x0000000b00087213 */ /* 0x000fc60000000000 */
[----:B------:R-:W-:-:S04]  /*0bb0*/  IMAD.MOV.U32 R6, RZ, RZ, R0 ;  /* 0x000000ffff067224 */ /* 0x000fc800078e0000 */
        /* <DEDUP_REMOVED lines=8> */
[----:B------:R-:W-:Y:S01]  /*0c40*/  MOV R5, R0 ;  /* 0x0000000000057202 */ /* 0x000fe20000000f00 */
[----:B------:R-:W-:-:S04]  /*0c50*/  IMAD.MOV.U32 R2, RZ, RZ, RZ ;  /* 0x000000ffff027224 */ /* 0x000fc800078e00ff */
[----:B------:R-:W-:-:S04]  /*0c60*/  IMAD.HI.U32 R0, R3, R4, R2 ;  /* 0x0000000403007227 */ /* 0x000fc800078e0002 */
[----:B------:R-:W-:Y:S02]  /*0c70*/  IMAD.MOV R2, RZ, RZ, -R8 ;  /* 0x000000ffff027224 */ /* 0x000fe400078e0a08 */
        /* <DEDUP_REMOVED lines=9> */
[----:B------:R-:W-:-:S04]  /*0d10*/  @P2 IADD3 R0, R0, 0x1, RZ ;  /* 0x0000000100002810 */ /* 0x000fc80007ffe0ff */
[----:B------:R-:W-:-:S05]  /*0d20*/  MOV R4, R0 ;  /* 0x0000000000047202 */ /* 0x000fca0000000f00 */
[----:B------:R-:W-:Y:S01]  /*0d30*/  @!P0 IMAD.MOV R4, RZ, RZ, -R4 ;  /* 0x000000ffff048224 */ /* 0x000fe200078e0a04 */
[----:B------:R-:W-:-:S05]  /*0d40*/  @!P1 LOP3.LUT R4, RZ, R11, RZ, 0x33, !PT ;  /* 0x0000000bff049212 */ /* 0x000fca00078e33ff */
[----:B------:R-:W-:-:S05]  /*0d50*/  IMAD R10, R7, R4, RZ ;  /* 0x00000004070a7224 */ /* 0x000fca00078e02ff */
[----:B------:R-:W-:-:S04]  /*0d60*/  IADD3 R0, -R10, c[0x0][0x538], RZ ;  /* 0x00014e000a007a10 */ /* 0x000fc80007ffe1ff */
[----:B------:R-:W-:-:S04]  /*0d70*/  IMNMX R6, R7, R0, PT ;  /* 0x0000000007067217 */ /* 0x000fc80003800200 */
[----:B------:R-:W-:-:S05]  /*0d80*/  IABS R0, R6 ;  /* 0x0000000600007213 */ /* 0x000fca0000000000 */
[----:B------:R-:W-:-:S04]  /*0d90*/  IMAD.MOV.U32 R5, RZ, RZ, R0 ;  /* 0x000000ffff057224 */ /* 0x000fc800078e0000 */
[----:B------:R-:W1:Y:S08]  /*0da0*/  I2F.RP R2, R5 ;  /* 0x0000000500027306 */ /* 0x000e700000209400 */
[----:B-1----:R-:W1:Y:S02]  /*0db0*/  MUFU.RCP R2, R2 ;  /* 0x0000000200027308 */ /* 0x002e640000001000 */
[----:B-1----:R-:W-:-:S06]  /*0dc0*/  IADD3 R2, R2, 0xffffffe, RZ ;  /* 0x0ffffffe02027810 */ /* 0x002fcc0007ffe0ff */
[----:B------:R1:W2:Y:S02]  /*0dd0*/  F2I.FTZ.U32.TRUNC.NTZ R3, R2 ;  /* 0x0000000200037305 */ /* 0x0002a4000021f000 */
[----:B-1----:R-:W-:Y:S01]  /*0de0*/  IMAD.MOV R2, RZ, RZ, -R4 ;  /* 0x000000ffff027224 */ /* 0x002fe200078e0a04 */
[----:B--2---:R-:W-:-:S03]  /*0df0*/  IADD3 R0, RZ, -R3, RZ ;  /* 0x80000003ff007210 */ /* 0x004fc60007ffe0ff */
[----:B------:R-:W-:Y:S01]  /*0e00*/  IMAD R8, R11, R2, R9 ;  /* 0x000000020b087224 */ /* 0x000fe200078e0209 */
[----:B------:R-:W-:Y:S01]  /*0e10*/  IABS R9, R6 ;  /* 0x0000000600097213 */ /* 0x000fe20000000000 */
[----:B------:R-:W-:-:S03]  /*0e20*/  IMAD.MOV.U32 R2, RZ, RZ, R0 ;  /* 0x000000ffff027224 */ /* 0x000fc600078e0000 */
[----:B------:R-:W-:Y:S01]  /*0e30*/  IABS R0, R8 ;  /* 0x0000000800007213 */ /* 0x000fe20000000000 */
[----:B------:R-:W-:Y:S02]  /*0e40*/  IMAD R7, R2, R5, RZ ;  /* 0x0000000502077224 */ /* 0x000fe400078e02ff */
[----:B------:R-:W-:Y:S02]  /*0e50*/  IMAD.MOV.U32 R2, RZ, RZ, RZ ;  /* 0x000000ffff027224 */ /* 0x000fe400078e00ff */
[----:B------:R-:W-:Y:S01]  /*0e60*/  IMAD.MOV.U32 R4, RZ, RZ, R0 ;  /* 0x000000ffff047224 */ /* 0x000fe200078e0000 */
[----:B------:R-:W-:Y:S01]  /*0e70*/  IADD3 R0, RZ, -R9, RZ ;  /* 0x80000009ff007210 */ /* 0x000fe20007ffe0ff */
[----:B------:R-:W-:-:S04]  /*0e80*/  IMAD.HI.U32 R3, R3, R7, R2 ;  /* 0x0000000703037227 */ /* 0x000fc800078e0002 */
[----:B------:R-:W-:Y:S02]  /*0e90*/  IMAD.MOV.U32 R2, RZ, RZ, R0 ;  /* 0x000000ffff027224 */ /* 0x000fe400078e0000 */
[----:B------:R-:W-:Y:S01]  /*0ea0*/  IMAD.HI.U32 R0, R3, R4, RZ ;  /* 0x0000000403007227 */ /* 0x000fe200078e00ff */
[----:B------:R-:W-:-:S03]  /*0eb0*/  IADD3 R3, R10, 0x1000000, R8 ;  /* 0x010000000a037810 */ /* 0x000fc60007ffe008 */
[----:B------:R-:W-:-:S05]  /*0ec0*/  IMAD R2, R0, R2, R4 ;  /* 0x0000000200027224 */ /* 0x000fca00078e0204 */
[----:B------:R-:W-:-:S13]  /*0ed0*/  ISETP.GT.U32.AND P1, PT, R5, R2, PT ;  /* 0x000000020500720c */ /* 0x000fda0003f24070 */
[----:B------:R-:W-:Y:S01]  /*0ee0*/  @!P1 IMAD.IADD R2, R2, 0x1, -R5 ;  /* 0x0000000102029824 */ /* 0x000fe200078e0a05 */
[----:B------:R-:W-:Y:S02]  /*0ef0*/  @!P1 IADD3 R0, R0, 0x1, RZ ;  /* 0x0000000100009810 */ /* 0x000fe40007ffe0ff */
[----:B------:R-:W-:Y:S02]  /*0f00*/  ISETP.NE.AND P1, PT, R6, RZ, PT ;  /* 0x000000ff0600720c */ /* 0x000fe40003f25270 */
[----:B------:R-:W-:Y:S02]  /*0f10*/  ISETP.GE.U32.AND P2, PT, R2, R5, PT ;  /* 0x000000050200720c */ /* 0x000fe40003f46070 */
[----:B------:R-:W-:-:S04]  /*0f20*/  LOP3.LUT R2, R8, R6, RZ, 0x3c, !PT ;  /* 0x0000000608027212 */ /* 0x000fc800078e3cff */
[----:B------:R-:W-:Y:S01]  /*0f30*/  ISETP.GE.AND P0, PT, R2, RZ, PT ;  /* 0x000000ff0200720c */ /* 0x000fe20003f06270 */
[----:B------:R-:W-:-:S06]  /*0f40*/  IMAD.MOV R2, RZ, RZ, -R6 ;  /* 0x000000ffff027224 */ /* 0x000fcc00078e0a06 */
[----:B------:R-:W-:-:S06]  /*0f50*/  @P2 IADD3 R0, R0, 0x1, RZ ;  /* 0x0000000100002810 */ /* 0x000fcc0007ffe0ff */
[----:B------:R-:W-:Y:S02]  /*0f60*/  @!P0 IADD3 R0, -R0, RZ, RZ ;  /* 0x000000ff00008210 */ /* 0x000fe40007ffe1ff */
[----:B------:R-:W-:-:S05]  /*0f70*/  @!P1 LOP3.LUT R0, RZ, R6, RZ, 0x33, !PT ;  /* 0x00000006ff009212 */ /* 0x000fca00078e33ff */
[----:B------:R-:W-:-:S05]  /*0f80*/  IMAD R2, R0, R2, R3 ;  /* 0x0000000200027224 */ /* 0x000fca00078e0203 */
[----:B------:R1:W-:Y:S02]  /*0f90*/  STL [R1+0x38], R2 ;  /* 0x0000380201007387 */ /* 0x0003e40000100800 */
.L_x_531:
[----:B------:R-:W-:Y:S05]  /*0fa0*/  BSYNC B0 ;  /* 0x0000000000007941 */ /* 0x000fea0003800000 */
.L_x_529:
[----:B------:R-:W-:-:S04]  /*0fb0*/  LOP3.LUT R0, RZ, R0, RZ, 0x33, !PT ;  /* 0x00000000ff007212 */ /* 0x000fc800078e33ff */
[----:B------:R-:W-:-:S05]  /*0fc0*/  IADD3 R0, R0, R12, RZ ;  /* 0x0000000c00007210 */ /* 0x000fca0007ffe0ff */
[----:B------:R2:W-:Y:S01]  /*0fd0*/  STL [R1+0x34], R0 ;  /* 0x0000340001007387 */ /* 0x0005e20000100800 */
[----:B------:R-:W-:Y:S05]  /*0fe0*/  BRA `(.L_x_532) ;  /* 0x0000006000007947 */ /* 0x000fea0003800000 */
.L_x_520:
[----:B------:R-:W-:Y:S01]  /*0ff0*/  MOV R0, UR4 ;  /* 0x0000000400007c02 */ /* 0x000fe20008000f00 */
[----:B------:R-:W-:Y:S04]  /*1000*/  STL [R1+0x34], RZ ;  /* 0x000034ff01007387 */ /* 0x000fe80000100800 */
[----:B------:R-:W-:Y:S04]  /*1010*/  STL [R1+0x38], RZ ;  /* 0x000038ff01007387 */ /* 0x000fe80000100800 */
[----:B------:R1:W-:Y:S02]  /*1020*/  STL [R1+0x30], R0 ;  /* 0x0000300001007387 */ /* 0x0003e40000100800 */
[----:B-1----:R-:W-:-:S05]  /*1030*/  MOV R0, c[0x0][0x53c] ;  /* 0x00014f0000007a02 */ /* 0x002fca0000000f00 */
[----:B------:R1:W-:Y:S02]  /*1040*/  STL [R1+0x3c], R0 ;  /* 0x00003c0001007387 */ /* 0x0003e40000100800 */
.L_x_532:
[----:B------:R-:W3:Y:S04]  /*1050*/  LDL R4, [R1+0x30] ;  /* 0x0000300001047983 */ /* 0x000ee80000100800 */
[----:B------:R-:W3:Y:S04]  /*1060*/  LDL R5, [R1+0x34] ;  /* 0x0000340001057983 */ /* 0x000ee80000100800 */
[----:B------:R-:W3:Y:S04]  /*1070*/  LDL R6, [R1+0x38] ;  /* 0x0000380001067983 */ /* 0x000ee80000100800 */
[----:B------:R-:W3:Y:S01]  /*1080*/  LDL R7, [R1+0x3c] ;  /* 0x00003c0001077983 */ /* 0x000ee20000100800 */
[----:B------:R-:W-:Y:S01]  /*1090*/  ISETP.NE.AND P0, PT, R13, RZ, PT ;  /* 0x000000ff0d00720c */ /* 0x000fe20003f05270 */
[----:B------:R-:W-:-:S12]  /*10a0*/  WARPSYNC 0xffffffff ;  /* 0xffffffff00007948 */ /* 0x000fd80003800000 */
[----:B---3--:R3:W-:Y:S04]  /*10b0*/  @!P0 STS.128 [0xe100], R4 ;  /* 0x00e10004ff008388 */ /* 0x0087e80000000c00 */
[----:B------:R-:W-:Y:S06]  /*10c0*/  BAR.ARV 0x5, 0x100 ;  /* 0x0144000000007b1d */ /* 0x000fec0000002000 */
.L_x_518:
[----:B-12---:R-:W2:Y:S02]  /*10d0*/  LDL R0, [R1+0x3c] ;  /* 0x00003c0001007983 */ /* 0x006ea40000100800 */
[----:B--2---:R-:W-:-:S13]  /*10e0*/  ISETP.GE.AND P0, PT, R0, c[0x0][0x53c], PT ;  /* 0x00014f0000007a0c */ /* 0x004fda0003f06270 */
[----:B------:R-:W-:Y:S05]  /*10f0*/  @P0 EXIT ;  /* 0x000000000000094d */ /* 0x000fea0003800000 */
[----:B------:R-:W1:Y:S02]  /*1100*/  S2R R19, SR_TID.X ;  /* 0x0000000000137919 */ /* 0x000e640000002100 */
[----:B-1----:R-:W-:-:S04]  /*1110*/  SHF.R.S32.HI R12, RZ, 0x1f, R19 ;  /* 0x0000001fff0c7819 */ /* 0x002fc80000011413 */
[CC--:B------:R-:W-:Y:S02]  /*1120*/  LEA.HI R2, R12.reuse, R19.reuse, RZ, 0x4 ;  /* 0x000000130c027211 */ /* 0x0c0fe400078f20ff */
[CC--:B------:R-:W-:Y:S02]  /*1130*/  LEA.HI R15, R12.reuse, R19.reuse, RZ, 0x2 ;  /* 0x000000130c0f7211 */ /* 0x0c0fe400078f10ff */
[----:B------:R-:W-:Y:S02]  /*1140*/  SHF.R.S32.HI R3, RZ, 0x4, R2 ;  /* 0x00000004ff037819 */ /* 0x000fe40000011402 */
[----:B------:R-:W-:Y:S02]  /*1150*/  LEA.HI R14, R12, R19, RZ, 0x3 ;  /* 0x000000130c0e7211 */ /* 0x000fe400078f18ff */
[----:B------:R-:W-:Y:S02]  /*1160*/  LEA.HI R0, R2, R3, RZ, 0x1 ;  /* 0x0000000302007211 */ /* 0x000fe400078f08ff */
[----:B---3--:R-:W-:-:S02]  /*1170*/  SHF.R.S32.HI R6, RZ, 0x2, R15 ;  /* 0x00000002ff067819 */ /* 0x008fc4000001140f */
[----:B------:R-:W-:Y:S02]  /*1180*/  LOP3.LUT R0, R0, 0xfffffffe, RZ, 0xc0, !PT ;  /* 0xfffffffe00007812 */ /* 0x000fe400078ec0ff */
[----:B------:R-:W-:Y:S02]  /*1190*/  SHF.R.S32.HI R18, RZ, 0x3, R14 ;  /* 0x00000003ff127819 */ /* 0x000fe4000001140e */
[----:B------:R-:W-:Y:S01]  /*11a0*/  LOP3.LUT R7, R14, 0xfffffff8, RZ, 0xc0, !PT ;  /* 0xfffffff80e077812 */ /* 0x000fe200078ec0ff */
[----:B------:R-:W-:Y:S01]  /*11b0*/  IMAD.IADD R13, R3, 0x1, -R0 ;  /* 0x00000001030d7824 */ /* 0x000fe200078e0a00 */
[----:B------:R-:W-:Y:S01]  /*11c0*/  LOP3.LUT R0, R2, 0xfffffff0, RZ, 0xc0, !PT ;  /* 0xfffffff002007812 */ /* 0x000fe200078ec0ff */
[----:B------:R-:W-:Y:S01]  /*11d0*/  IMAD.SHL.U32 R4, R18, 0x40, RZ ;  /* 0x0000004012047824 */ /* 0x000fe200078e00ff */
[----:B------:R-:W-:Y:S01]  /*11e0*/  SHF.R.S32.HI R2, RZ, 0x1f, R15 ;  /* 0x0000001fff027819 */ /* 0x000fe2000001140f */
[C---:B------:R-:W-:Y:S01]  /*11f0*/  IMAD.IADD R7, R19.reuse, 0x1, -R7 ;  /* 0x0000000113077824 */ /* 0x040fe200078e0a07 */
[----:B------:R-:W-:Y:S01]  /*1200*/  LEA.HI R11, R12, R19, RZ, 0x5 ;  /* 0x000000130c0b7211 */ /* 0x000fe200078f28ff */
[----:B------:R-:W-:Y:S01]  /*1210*/  IMAD.IADD R0, R19, 0x1, -R0 ;  /* 0x0000000113007824 */ /* 0x000fe200078e0a00 */
[----:B------:R-:W-:Y:S01]  /*1220*/  LEA.HI R2, R2, R6, RZ, 0x3 ;  /* 0x0000000602027211 */ /* 0x000fe200078f18ff */
[C---:B------:R-:W-:Y:S01]  /*1230*/  IMAD.SHL.U32 R8, R7.reuse, 0x8, RZ ;  /* 0x0000000807087824 */ /* 0x040fe200078e00ff */
[----:B------:R-:W-:Y:S01]  /*1240*/  SHF.R.S32.HI R212, RZ, 0x5, R11 ;  /* 0x00000005ffd47819 */ /* 0x000fe2000001140b */
[----:B------:R-:W-:Y:S01]  /*1250*/  IMAD.SHL.U32 R9, R7, 0x40, RZ ;  /* 0x0000004007097824 */ /* 0x000fe200078e00ff */
[----:B------:R-:W-:-:S02]  /*1260*/  SHF.R.S32.HI R5, RZ, 0x1f, R0 ;  /* 0x0000001fff057819 */ /* 0x000fc40000011400 */
[----:B------:R-:W-:Y:S01]  /*1270*/  LOP3.LUT R3, R2, 0xfffffff8, RZ, 0xc0, !PT ;  /* 0xfffffff802037812 */ /* 0x000fe200078ec0ff */
[----:B------:R1:W-:Y:S01]  /*1280*/  STL [R1], R8 ;  /* 0x0000000801007387 */ /* 0x0003e20000100800 */
[----:B------:R-:W-:Y:S02]  /*1290*/  LOP3.LUT R2, R4, 0x1c0, RZ, 0xc0, !PT ;  /* 0x000001c004027812 */ /* 0x000fe400078ec0ff */
[----:B------:R-:W-:Y:S01]  /*12a0*/  LEA.HI R10, R5, R0, RZ, 0x3 ;  /* 0x00000000050a7211 */ /* 0x000fe200078f18ff */
[----:B------:R-:W-:Y:S01]  /*12b0*/  IMAD.IADD R6, R6, 0x1, -R3 ;  /* 0x0000000106067824 */ /* 0x000fe200078e0a03 */
[----:B------:R-:W-:Y:S02]  /*12c0*/  SHF.R.U32.HI R4, RZ, 0x3, R2 ;  /* 0x00000003ff047819 */ /* 0x000fe40000011602 */
[----:B------:R-:W-:Y:S02]  /*12d0*/  LOP3.LUT R3, R2, 0x38, R8, 0xf8, !PT ;  /* 0x0000003802037812 */ /* 0x000fe400078ef808 */
[----:B------:R-:W-:-:S05]  /*12e0*/  LOP3.LUT R2, R10, 0xfffffff8, RZ, 0xc0, !PT ;  /* 0xfffffff80a027812 */ /* 0x000fca00078ec0ff */
[----:B------:R-:W-:Y:S01]  /*12f0*/  IMAD.IADD R5, R0, 0x1, -R2 ;  /* 0x0000000100057824 */ /* 0x000fe200078e0a02 */
[----:B------:R-:W-:Y:S02]  /*1300*/  LOP3.LUT R2, R11, 0xffffffe0, RZ, 0xc0, !PT ;  /* 0xffffffe00b027812 */ /* 0x000fe400078ec0ff */
[----:B------:R-:W-:Y:S02]  /*1310*/  LOP3.LUT R0, R9, 0x1c0, RZ, 0xc0, !PT ;  /* 0x000001c009007812 */ /* 0x000fe400078ec0ff */
[----:B------:R-:W-:Y:S01]  /*1320*/  LEA.HI R9, R12, R19, RZ, 0x6 ;  /* 0x000000130c097211 */ /* 0x000fe200078f30ff */
[----:B------:R-:W-:Y:S01]  /*1330*/  IMAD.IADD R17, R19, 0x1, -R2 ;  /* 0x0000000113117824 */ /* 0x000fe200078e0a02 */
[----:B------:R-:W-:Y:S02]  /*1340*/  SHF.R.U32.HI R2, RZ, 0x3, R0 ;  /* 0x00000003ff027819 */ /* 0x000fe40000011600 */
[----:B------:R-:W-:Y:S02]  /*1350*/  LOP3.LUT P4, RZ, R5, 0x2, RZ, 0xc0, !PT ;  /* 0x0000000205ff7812 */ /* 0x000fe4000788c0ff */
[----:B-1----:R-:W-:-:S02]  /*1360*/  LOP3.LUT R8, R3, R4, RZ, 0x3c, !PT ;  /* 0x0000000403087212 */ /* 0x002fc400078e3cff */
[----:B------:R-:W-:Y:S02]  /*1370*/  SHF.R.S32.HI R3, RZ, 0x1f, R11 ;  /* 0x0000001fff037819 */ /* 0x000fe4000001140b */
[----:B------:R-:W-:Y:S01]  /*1380*/  LOP3.LUT R4, R0, 0x8, R14, 0xf8, !PT ;  /* 0x0000000800047812 */ /* 0x000fe200078ef80e */
[----:B------:R-:W-:Y:S01]  /*1390*/  IMAD.MOV.U32 R14, RZ, RZ, 0x20 ;  /* 0x00000020ff0e7424 */ /* 0x000fe200078e00ff */
[----:B------:R-:W-:Y:S02]  /*13a0*/  LEA.HI R0, R3, R212, RZ, 0x3 ;  /* 0x000000d403007211 */ /* 0x000fe400078f18ff */
[----:B------:R-:W-:Y:S02]  /*13b0*/  SHF.R.S32.HI R3, RZ, 0x1f, R17 ;  /* 0x0000001fff037819 */ /* 0x000fe40000011411 */
[----:B------:R-:W-:Y:S01]  /*13c0*/  LOP3.LUT R12, R4, R2, RZ, 0x3c, !PT ;  /* 0x00000002040c7212 */ /* 0x000fe200078e3cff */
[----:B------:R-:W-:Y:S01]  /*13d0*/  IMAD.SHL.U32 R2, R9, 0x8, RZ ;  /* 0x0000000809027824 */ /* 0x000fe200078e00ff */
[----:B------:R-:W-:-:S02]  /*13e0*/  LOP3.LUT R0, R0, 0xffffff8, RZ, 0xc0, !PT ;  /* 0x0ffffff800007812 */ /* 0x000fc400078ec0ff */
[----:B------:R-:W-:Y:S02]  /*13f0*/  LEA.HI R9, R3, R17, RZ, 0x2 ;  /* 0x0000001103097211 */ /* 0x000fe400078f10ff */
[----:B------:R-:W-:Y:S02]  /*1400*/  LOP3.LUT R3, R6, 0x1, RZ, 0xc0, !PT ;  /* 0x0000000106037812 */ /* 0x000fe400078ec0ff */
[----:B------:R-:W-:Y:S01]  /*1410*/  LOP3.LUT R218, R8, 0x7ffffe00, R2, 0xf8, !PT ;  /* 0x7ffffe0008da7812 */ /* 0x000fe200078ef802 */
[----:B------:R-:W-:Y:S01]  /*1420*/  IMAD.IADD R2, R212, 0x1, -R0 ;  /* 0x00000001d4027824 */ /* 0x000fe200078e0a00 */
[----:B------:R-:W-:Y:S02]  /*1430*/  SHF.R.S32.HI R0, RZ, 0x2, R9 ;  /* 0x00000002ff007819 */ /* 0x000fe40000011409 */
[----:B------:R-:W-:Y:S01]  /*1440*/  ISETP.NE.U32.AND P0, PT, R3, 0x1, PT ;  /* 0x000000010300780c */ /* 0x000fe20003f05070 */
[----:B------:R-:W-:Y:S01]  /*1450*/  IMAD.SHL.U32 R3, R5, 0x40, RZ ;  /* 0x0000004005037824 */ /* 0x000fe200078e00ff */
[----:B------:R-:W-:Y:S01]  /*1460*/  LOP3.LUT R4, R15, 0xfffffffc, RZ, 0xc0, !PT ;  /* 0xfffffffc0f047812 */ /* 0x000fe200078ec0ff */
[----:B------:R-:W-:Y:S01]  /*1470*/  IMAD R16, R2, 0x10, R0 ;  /* 0x0000001002107824 */ /* 0x000fe200078e0200 */
[----:B------:R-:W-:Y:S01]  /*1480*/  LOP3.LUT P3, RZ, R5, 0x4, RZ, 0xc0, !PT ;  /* 0x0000000405ff7812 */ /* 0x000fe2000786c0ff */
[----:B------:R-:W-:Y:S01]  /*1490*/  IMAD.SHL.U32 R2, R13, 0x8, RZ ;  /* 0x000000080d027824 */ /* 0x000fe200078e00ff */
[----:B------:R-:W-:Y:S01]  /*14a0*/  LOP3.LUT R0, R3, 0x1c0, RZ, 0xc0, !PT ;  /* 0x000001c003007812 */ /* 0x000fe200078ec0ff */
[----:B------:R-:W-:Y:S01]  /*14b0*/  IMAD.IADD R3, R19, 0x1, -R4 ;  /* 0x0000000113037824 */ /* 0x000fe200078e0a04 */
[C---:B------:R-:W-:Y:S01]  /*14c0*/  R2P PR, R6.reuse, 0x6 ;  /* 0x0000000606007804 */ /* 0x040fe20000000000 */
[----:B------:R-:W-:Y:S01]  /*14d0*/  IMAD.SHL.U32 R4, R6, 0x40, RZ ;  /* 0x0000004006047824 */ /* 0x000fe200078e00ff */
[----:B------:R-:W-:Y:S01]  /*14e0*/  LOP3.LUT R5, R0, 0x8, R2, 0xf8, !PT ;  /* 0x0000000800057812 */ /* 0x000fe200078ef802 */
[----:B------:R-:W-:Y:S01]  /*14f0*/  IMAD.SHL.U32 R6, R10, 0x40, RZ ;  /* 0x000000400a067824 */ /* 0x000fe200078e00ff */
[----:B------:R-:W-:Y:S01]  /*1500*/  SHF.R.U32.HI R2, RZ, 0x3, R0 ;  /* 0x00000003ff027819 */ /* 0x000fe20000011600 */
[----:B------:R-:W-:Y:S01]  /*1510*/  STL [R1+0x68], R16 ;  /* 0x0000681001007387 */ /* 0x000fe20000100800 */
[----:B------:R-:W-:Y:S01]  /*1520*/  LEA.HI R0, R3, R3, RZ, 0x1 ;  /* 0x0000000303007211 */ /* 0x000fe200078f08ff */
[----:B------:R-:W-:Y:S01]  /*1530*/  IMAD.SHL.U32 R218, R218, 0x2, RZ ;  /* 0x00000002dada7824 */ /* 0x000fe200078e00ff */
[----:B------:R-:W-:Y:S01]  /*1540*/  LOP3.LUT R8, R5, R2, RZ, 0x3c, !PT ;  /* 0x0000000205087212 */ /* 0x000fe200078e3cff */
[----:B------:R-:W-:Y:S01]  /*1550*/  IMAD.MOV.U32 R5, RZ, RZ, 0x10 ;  /* 0x00000010ff057424 */ /* 0x000fe200078e00ff */
[----:B------:R-:W-:-:S02]  /*1560*/  LOP3.LUT R0, R0, 0x1ffffffe, RZ, 0xc0, !PT ;  /* 0x1ffffffe00007812 */ /* 0x000fc400078ec0ff */
[----:B------:R-:W-:Y:S01]  /*1570*/  LOP3.LUT R2, R4, 0x1c0, RZ, 0xc0, !PT ;  /* 0x000001c004027812 */ /* 0x000fe200078ec0ff */
[----:B------:R-:W-:Y:S01]  /*1580*/  IMAD R4, R212, 0x200, R3 ;  /* 0x00000200d4047824 */ /* 0x000fe200078e0203 */
[----:B------:R-:W-:Y:S01]  /*1590*/  SEL R5, R5, 0xfffffff0, !P4 ;  /* 0xfffffff005057807 */ /* 0x000fe20006000000 */
[----:B------:R-:W-:Y:S01]  /*15a0*/  IMAD.IADD R11, R3, 0x1, -R0 ;  /* 0x00000001030b7824 */ /* 0x000fe200078e0a00 */
[----:B------:R-:W-:Y:S01]  /*15b0*/  SEL R3, R14, 0xffffffe0, !P3 ;  /* 0xffffffe00e037807 */ /* 0x000fe20005800000 */
[----:B------:R-:W-:Y:S01]  /*15c0*/  IMAD R0, R13, 0x200, R12 ;  /* 0x000002000d007824 */ /* 0x000fe200078e020c */
[----:B------:R-:W-:Y:S02]  /*15d0*/  LEA.HI R2, R2, R2, RZ, 0x1d ;  /* 0x0000000202027211 */ /* 0x000fe400078fe8ff */
[----:B------:R-:W-:Y:S01]  /*15e0*/  LOP3.LUT P6, RZ, R7, 0x2, RZ, 0xc0, !PT ;  /* 0x0000000207ff7812 */ /* 0x000fe200078cc0ff */
[----:B------:R-:W-:Y:S01]  /*15f0*/  IMAD.IADD R5, R5, 0x1, R3 ;  /* 0x0000000105057824 */ /* 0x000fe200078e0203 */
[----:B------:R-:W-:Y:S01]  /*1600*/  LOP3.LUT R3, R9, 0x7ffffffc, RZ, 0xc0, !PT ;  /* 0x7ffffffc09037812 */ /* 0x000fe200078ec0ff */
[----:B------:R-:W-:Y:S01]  /*1610*/  IMAD.U32 R10, R4, 0x2, R2 ;  /* 0x00000002040a7824 */ /* 0x000fe200078e0002 */
[----:B------:R-:W-:Y:S01]  /*1620*/  LOP3.LUT R4, R8, 0x7ffffe00, R6, 0xf8, !PT ;  /* 0x7ffffe0008047812 */ /* 0x000fe200078ef806 */
[----:B------:R-:W-:Y:S01]  /*1630*/  IMAD R6, R7, 0x20, R18 ;  /* 0x0000002007067824 */ /* 0x000fe200078e0212 */
[----:B------:R-:W-:Y:S01]  /*1640*/  LEA R193, R0, 0x8100, 0x1 ;  /* 0x0000810000c17811 */ /* 0x000fe200078e08ff */
[----:B------:R-:W-:Y:S01]  /*1650*/  IMAD.IADD R3, R17, 0x1, -R3 ;  /* 0x0000000111037824 */ /* 0x000fe200078e0a03 */
[----:B------:R-:W-:Y:S01]  /*1660*/  LOP3.LUT P5, RZ, R7, 0x4, RZ, 0xc0, !PT ;  /* 0x0000000407ff7812 */ /* 0x000fe200078ac0ff */
[----:B------:R-:W-:Y:S01]  /*1670*/  IMAD.MOV.U32 R8, RZ, RZ, 0x40 ;  /* 0x00000040ff087424 */ /* 0x000fe200078e00ff */
[----:B------:R-:W-:Y:S01]  /*1680*/  SEL R7, R14, 0xffffffe0, !P1 ;  /* 0xffffffe00e077807 */ /* 0x000fe20004800000 */
[----:B------:R-:W-:Y:S01]  /*1690*/  IMAD.SHL.U32 R9, R3, 0x2, RZ ;  /* 0x0000000203097824 */ /* 0x000fe200078e00ff */
[----:B------:R-:W-:Y:S01]  /*16a0*/  LEA R10, R10, 0x80, 0x1 ;  /* 0x000000800a0a7811 */ /* 0x000fe200078e08ff */
[----:B------:R-:W-:Y:S01]  /*16b0*/  IMAD R0, R11, 0x8, R16 ;  /* 0x000000080b007824 */ /* 0x000fe200078e0210 */
[----:B------:R1:W-:Y:S01]  /*16c0*/  STL [R1+0x60], R6 ;  /* 0x0000600601007387 */ /* 0x0003e20000100800 */
[----:B------:R-:W-:-:S02]  /*16d0*/  IADD3 R199, R193, 0x20, RZ ;  /* 0x00000020c1c77810 */ /* 0x000fc40007ffe0ff */
[----:B------:R-:W-:Y:S01]  /*16e0*/  SEL R2, R8, 0xffffffc0, !P5 ;  /* 0xffffffc008027807 */ /* 0x000fe20006800000 */
[----:B------:R2:W-:Y:S01]  /*16f0*/  STL [R1+0x14], R9 ;  /* 0x0000140901007387 */ /* 0x0005e20000100800 */
[C---:B------:R-:W-:Y:S01]  /*1700*/  @P6 IADD3 R199, R193.reuse, -0x20, RZ ;  /* 0xffffffe0c1c76810 */ /* 0x040fe20007ffe0ff */
[----:B------:R-:W-:Y:S01]  /*1710*/  IMAD.IADD R12, R10, 0x1, R7 ;  /* 0x000000010a0c7824 */ /* 0x000fe200078e0207 */
[----:B------:R-:W-:Y:S01]  /*1720*/  LEA R192, R4, 0x100, 0x1 ;  /* 0x0000010004c07811 */ /* 0x000fe200078e08ff */
[----:B------:R3:W-:Y:S01]  /*1730*/  STL [R1+0x24], R0 ;  /* 0x0000240001007387 */ /* 0x0007e20000100800 */
[----:B------:R-:W-:Y:S01]  /*1740*/  IMAD.IADD R197, R193, 0x1, R2 ;  /* 0x00000001c1c57824 */ /* 0x000fe200078e0202 */
[----:B------:R-:W-:Y:S01]  /*1750*/  SEL R3, R14, 0xffffffe0, !P4 ;  /* 0xffffffe00e037807 */ /* 0x000fe20006000000 */
[----:B------:R-:W-:Y:S01]  /*1760*/  IMAD.IADD R194, R2, 0x1, R199 ;  /* 0x0000000102c27824 */ /* 0x000fe200078e02c7 */
[----:B------:R-:W-:Y:S01]  /*1770*/  STL [R1+0x40], R10 ;  /* 0x0000400a01007387 */ /* 0x000fe20000100800 */
[--C-:B------:R-:W-:Y:S01]  /*1780*/  IMAD R212, R212, 0x800, R192.reuse ;  /* 0x00000800d4d47824 */ /* 0x100fe200078e02c0 */
[----:B------:R-:W-:Y:S01]  /*1790*/  IADD3 R210, R199, 0x800, RZ ;  /* 0x00000800c7d27810 */ /* 0x000fe20007ffe0ff */
[----:B------:R-:W-:Y:S01]  /*17a0*/  IMAD R211, R5, 0x2, R192 ;  /* 0x0000000205d37824 */ /* 0x000fe200078e02c0 */
[----:B------:R-:W-:Y:S01]  /*17b0*/  IADD3 R209, R199, 0x1000, RZ ;  /* 0x00001000c7d17810 */ /* 0x000fe20007ffe0ff */
[----:B------:R-:W-:Y:S01]  /*17c0*/  IMAD.IADD R213, R3, 0x1, R212 ;  /* 0x0000000103d57824 */ /* 0x000fe200078e02d4 */
[C---:B------:R-:W-:Y:S01]  /*17d0*/  IADD3 R208, R199.reuse, 0x1800, RZ ;  /* 0x00001800c7d07810 */ /* 0x040fe20007ffe0ff */
[----:B------:R-:W-:Y:S01]  /*17e0*/  IMAD.IADD R196, R192, 0x1, R3 ;  /* 0x00000001c0c47824 */ /* 0x000fe200078e0203 */
[----:B------:R-:W-:-:S02]  /*17f0*/  IADD3 R207, R199, 0x2000, RZ ;  /* 0x00002000c7cf7810 */ /* 0x000fc40007ffe0ff */
[C---:B------:R-:W-:Y:S02]  /*1800*/  IADD3 R206, R199.reuse, 0x2800, RZ ;  /* 0x00002800c7ce7810 */ /* 0x040fe40007ffe0ff */
[C---:B------:R-:W-:Y:S02]  /*1810*/  IADD3 R205, R199.reuse, 0x3000, RZ ;  /* 0x00003000c7cd7810 */ /* 0x040fe40007ffe0ff */
[----:B-1----:R-:W-:Y:S02]  /*1820*/  SEL R6, R8, 0xffffffc0, !P2 ;  /* 0xffffffc008067807 */ /* 0x002fe40005000000 */
[----:B------:R-:W-:Y:S02]  /*1830*/  IADD3 R204, R199, 0x3800, RZ ;  /* 0x00003800c7cc7810 */ /* 0x000fe40007ffe0ff */
[----:B--2---:R-:W-:Y:S01]  /*1840*/  IADD3 R9, R10, -0x10, RZ ;  /* 0xfffffff00a097810 */ /* 0x004fe20007ffe0ff */
[----:B------:R-:W-:Y:S01]  /*1850*/  IMAD.IADD R2, R12, 0x1, R6 ;  /* 0x000000010c027824 */ /* 0x000fe200078e0206 */
[----:B------:R-:W-:-:S02]  /*1860*/  @P0 IADD3 R9, R10, 0x10, RZ ;  /* 0x000000100a090810 */ /* 0x000fc40007ffe0ff */
[----:B---3--:R-:W-:Y:S01]  /*1870*/  SEL R0, R8, 0xffffffc0, !P3 ;  /* 0xffffffc008007807 */ /* 0x008fe20005800000 */
[----:B------:R-:W-:Y:S01]  /*1880*/  IMAD.IADD R8, R10, 0x1, R6 ;  /* 0x000000010a087824 */ /* 0x000fe200078e0206 */
[C---:B------:R-:W-:Y:S01]  /*1890*/  IADD3 R203, R199.reuse, 0x4000, RZ ;  /* 0x00004000c7cb7810 */ /* 0x040fe20007ffe0ff */
[----:B------:R-:W-:Y:S01]  /*18a0*/  IMAD.IADD R4, R6, 0x1, R9 ;  /* 0x0000000106047824 */ /* 0x000fe200078e0209 */
[C---:B------:R-:W-:Y:S01]  /*18b0*/  IADD3 R202, R199.reuse, 0x4800, RZ ;  /* 0x00004800c7ca7810 */ /* 0x040fe20007ffe0ff */
[----:B------:R-:W-:Y:S01]  /*18c0*/  IMAD.IADD R195, R192, 0x1, R0 ;  /* 0x00000001c0c37824 */ /* 0x000fe200078e0200 */
[----:B------:R-:W-:Y:S01]  /*18d0*/  STL [R1+0x5c], R8 ;  /* 0x00005c0801007387 */ /* 0x000fe20000100800 */
[C---:B------:R-:W-:Y:S01]  /*18e0*/  IADD3 R201, R199.reuse, 0x5000, RZ ;  /* 0x00005000c7c97810 */ /* 0x040fe20007ffe0ff */
[C---:B------:R-:W-:Y:S01]  /*18f0*/  IMAD.IADD R215, R0.reuse, 0x1, R212 ;  /* 0x0000000100d77824 */ /* 0x040fe200078e02d4 */
[----:B------:R-:W-:Y:S01]  /*1900*/  IADD3 R200, R199, 0x5800, RZ ;  /* 0x00005800c7c87810 */ /* 0x000fe20007ffe0ff */
[----:B------:R-:W-:Y:S01]  /*1910*/  STL [R1+0x4c], R12 ;  /* 0x00004c0c01007387 */ /* 0x000fe20000100800 */
[C---:B------:R-:W-:Y:S01]  /*1920*/  IADD3 R198, R0.reuse, R192, R3 ;  /* 0x000000c000c67210 */ /* 0x040fe20007ffe003 */
[----:B------:R-:W-:-:S02]  /*1930*/  IMAD.IADD R214, R0, 0x1, R213 ;  /* 0x0000000100d67824 */ /* 0x000fc400078e02d5 */
[----:B------:R1:W-:Y:S04]  /*1940*/  STL [R1+0x58], R2 ;  /* 0x0000580201007387 */ /* 0x0003e80000100800 */
[----:B------:R-:W-:Y:S04]  /*1950*/  STL [R1+0x44], R9 ;  /* 0x0000440901007387 */ /* 0x000fe80000100800 */
[----:B------:R-:W-:Y:S01]  /*1960*/  STL [R1+0x54], R4 ;  /* 0x0000540401007387 */ /* 0x000fe20000100800 */
[----:B-1----:R-:W-:-:S05]  /*1970*/  IMAD.IADD R2, R7, 0x1, R9 ;  /* 0x0000000107027824 */ /* 0x002fca00078e0209 */
[----:B------:R1:W-:Y:S02]  /*1980*/  STL [R1+0x48], R2 ;  /* 0x0000480201007387 */ /* 0x0003e40000100800 */
[----:B-1----:R-:W-:-:S05]  /*1990*/  IMAD.IADD R2, R2, 0x1, R6 ;  /* 0x0000000102027824 */ /* 0x002fca00078e0206 */
[----:B------:R1:W-:Y:S02]  /*19a0*/  STL [R1+0x50], R2 ;  /* 0x0000500201007387 */ /* 0x0003e40000100800 */
.L_x_649:
[----:B------:R-:W2:Y:S01]  /*19b0*/  LDL R15, [R1+0x3c] ;  /* 0x00003c00010f7983 */ /* 0x000ea20000100800 */
[----:B------:R-:W-:-:S03]  /*19c0*/  ISETP.NE.U32.AND P0, PT, RZ, c[0x0][0x360], PT ;  /* 0x0000d800ff007a0c */ /* 0x000fc60003f05070 */
[----:B------:R-:W3:Y:S01]  /*19d0*/  LDL R16, [R1+0x38] ;  /* 0x0000380001107983 */ /* 0x000ee20000100800 */
[----:B------:R-:W-:Y:S01]  /*19e0*/  ISETP.NE.AND.EX P0, PT, RZ, c[0x0][0x364], PT, P0 ;  /* 0x0000d900ff007a0c */ /* 0x000fe20003f05300 */
[----:B------:R-:W-:Y:S01]  /*19f0*/  IMAD.MOV.U32 R14, RZ, RZ, 0x4 ;  /* 0x00000004ff0e7424 */ /* 0x000fe200078e00ff */
[----:B------:R-:W-:Y:S02]  /*1a00*/  ISETP.NE.U32.AND P1, PT, RZ, c[0x0][0x370], PT ;  /* 0x0000dc00ff007a0c */ /* 0x000fe40003f25070 */
[----:B------:R-:W-:Y:S02]  /*1a10*/  ISETP.NE.U32.AND P5, PT, RZ, c[0x0][0x348], PT ;  /* 0x0000d200ff007a0c */ /* 0x000fe40003fa5070 */
[----:B------:R-:W-:Y:S02]  /*1a20*/  ISETP.NE.AND.EX P1, PT, RZ, c[0x0][0x374], PT, P1 ;  /* 0x0000dd00ff007a0c */ /* 0x000fe40003f25310 */
[----:B------:R-:W-:Y:S02]  /*1a30*/  ISETP.NE.U32.AND P4, PT, RZ, c[0x0][0x350], PT ;  /* 0x0000d400ff007a0c */ /* 0x000fe40003f85070 */
[----:B------:R-:W-:-:S02]  /*1a40*/  ISETP.NE.AND.EX P5, PT, RZ, c[0x0][0x34c], PT, P5 ;  /* 0x0000d300ff007a0c */ /* 0x000fc40003fa5350 */
[----:B------:R-:W-:Y:S01]  /*1a50*/  ISETP.NE.AND.EX P4, PT, RZ, c[0x0][0x354], PT, P4 ;  /* 0x0000d500ff007a0c */ /* 0x000fe20003f85340 */
[----:B------:R-:W-:Y:S01]  /*1a60*/  CS2R R4, SRZ ;  /* 0x0000000000047805 */ /* 0x000fe2000001ff00 */
[----:B------:R-:W-:Y:S02]  /*1a70*/  IMAD.MOV.U32 R12, RZ, RZ, RZ ;  /* 0x000000ffff0c7224 */ /* 0x000fe400078e00ff */
[----:B--2---:R-:W-:-:S05]  /*1a80*/  @P0 IMAD.WIDE R8, R15, R14, c[0x0][0x360] ;  /* 0x0000d8000f080625 */ /* 0x004fca00078e020e */
[----:B------:R-:W2:Y:S01]  /*1a90*/  @P0 LDG.E R0, [R8.64] ;  /* 0x0000000808000981 */ /* 0x000ea2000c1e1900 */
[----:B------:R-:W-:-:S04]  /*1aa0*/  @P1 IMAD.WIDE R10, R15, R14, c[0x0][0x370] ;  /* 0x0000dc000f0a1625 */ /* 0x000fc800078e020e */
[CC--:B------:R-:W-:Y:S01]  /*1ab0*/  IMAD.WIDE R6, R15.reuse, R14.reuse, c[0x0][0x348] ;  /* 0x0000d2000f067625 */ /* 0x0c0fe200078e020e */
[----:B------:R4:W5:Y:S03]  /*1ac0*/  @P1 LDG.E R4, [R10.64] ;  /* 0x000000080a041981 */ /* 0x000966000c1e1900 */
[----:B-1----:R-:W-:Y:S01]  /*1ad0*/  IMAD.WIDE R2, R15, R14, c[0x0][0x350] ;  /* 0x0000d4000f027625 */ /* 0x002fe200078e020e */
[----:B------:R4:W5:Y:S04]  /*1ae0*/  @P5 LDG.E R12, [R6.64] ;  /* 0x00000008060c5981 */ /* 0x000968000c1e1900 */
[----:B------:R4:W5:Y:S01]  /*1af0*/  @P4 LDG.E R5, [R2.64] ;  /* 0x0000000802054981 */ /* 0x000962000c1e1900 */
[----:B---3--:R-:W-:-:S05]  /*1b00*/  LOP3.LUT R17, R16, 0xffff, RZ, 0xc0, !PT ;  /* 0x0000ffff10117812 */ /* 0x008fca00078ec0ff */
[----:B------:R4:W-:Y:S01]  /*1b10*/  STL [R1+0x28], R17 ;  /* 0x0000281101007387 */ /* 0x0009e20000100800 */
[----:B------:R-:W-:Y:S03]  /*1b20*/  YIELD ;  /* 0x0000000000007946 */ /* 0x000fe60003800000 */
[----:B--2---:R4:W-:Y:S01]  /*1b30*/  @P0 STL [R1+0x10], R0 ;  /* 0x0000100001000387 */ /* 0x0049e20000100800 */
[----:B------:R-:W-:Y:S05]  /*1b40*/  @P0 BRA `(.L_x_533) ;  /* 0x0000007000000947 */ /* 0x000fea0003800000 */
[----:B----4-:R-:W-:-:S05]  /*1b50*/  MOV R0, c[0x0][0x168] ;  /* 0x00005a0000007a02 */ /* 0x010fca0000000f00 */
[----:B------:R1:W-:Y:S01]  /*1b60*/  STL [R1+0x10], R0 ;  /* 0x0000100001007387 */ /* 0x0003e20000100800 */
[----:B------:R-:W-:Y:S05]  /*1b70*/  @!P5 BRA `(.L_x_533) ;  /* 0x000000400000d947 */ /* 0x000fea0003800000 */
[----:B------:R-:W2:Y:S04]  /*1b80*/  LDG.E R8, [R6.64] ;  /* 0x0000000806087981 */ /* 0x000ea8000c1e1900 */
[----:B-1----:R-:W2:Y:S02]  /*1b90*/  LDG.E R0, [R6.64+0x4] ;  /* 0x0000040806007981 */ /* 0x002ea4000c1e1900 */
[----:B--2---:R-:W-:-:S05]  /*1ba0*/  IADD3 R0, -R8, R0, RZ ;  /* 0x0000000008007210 */ /* 0x004fca0007ffe1ff */
[----:B------:R1:W-:Y:S02]  /*1bb0*/  STL [R1+0x10], R0 ;  /* 0x0000100001007387 */ /* 0x0003e40000100800 */
.L_x_533:
[----:B------:R-:W-:-:S04]  /*1bc0*/  ISETP.NE.U32.AND P0, PT, RZ, c[0x0][0x368], PT ;  /* 0x0000da00ff007a0c */ /* 0x000fc80003f05070 */
[----:B------:R-:W-:-:S13]  /*1bd0*/  ISETP.NE.AND.EX P0, PT, RZ, c[0x0][0x36c], PT, P0 ;  /* 0x0000db00ff007a0c */ /* 0x000fda0003f05300 */
[----:B------:R-:W-:Y:S05]  /*1be0*/  @!P0 BRA `(.L_x_534) ;  /* 0x0000003000008947 */ /* 0x000fea0003800000 */
[----:B----4-:R-:W-:-:S05]  /*1bf0*/  IMAD.WIDE R2, R15, R14, c[0x0][0x368] ;  /* 0x0000da000f027625 */ /* 0x010fca00078e020e */
[----:B-1----:R1:W5:Y:S01]  /*1c00*/  LDG.E R0, [R2.64] ;  /* 0x0000000802007981 */ /* 0x002362000c1e1900 */
[----:B------:R-:W-:Y:S05]  /*1c10*/  BRA `(.L_x_535) ;  /* 0x0000005000007947 */ /* 0x000fea0003800000 */
.L_x_534:
[----:B-1--4-:R-:W-:Y:S01]  /*1c20*/  MOV R0, c[0x0][0x1d0] ;  /* 0x0000740000007a02 */ /* 0x012fe20000000f00 */
[----:B------:R-:W-:Y:S05]  /*1c30*/  @!P4 BRA `(.L_x_535) ;  /* 0x000000300000c947 */ /* 0x000fea0003800000 */
[----:B------:R-:W2:Y:S04]  /*1c40*/  LDG.E R6, [R2.64] ;  /* 0x0000000802067981 */ /* 0x000ea8000c1e1900 */
[----:B------:R-:W2:Y:S02]  /*1c50*/  LDG.E R0, [R2.64+0x4] ;  /* 0x0000040802007981 */ /* 0x000ea4000c1e1900 */
[----:B--2---:R-:W-:Y:S02]  /*1c60*/  IADD3 R0, -R6, R0, RZ ;  /* 0x0000000006007210 */ /* 0x004fe40007ffe1ff */
.L_x_535:
[----:B-1----:R-:W2:Y:S04]  /*1c70*/  LDL R2, [R1+0x10] ;  /* 0x0000100001027983 */ /* 0x002ea80000100800 */
[----:B------:R-:W3:Y:S01]  /*1c80*/  LDL.LU R3, [R1+0x34] ;  /* 0x0000340001037983 */ /* 0x000ee20000300800 */
[----:B-----5:R-:W-:Y:S01]  /*1c90*/  IMAD.IADD R132, R0, 0x1, -R4 ;  /* 0x0000000100847824 */ /* 0x020fe200078e0a04 */
[----:B------:R-:W-:-:S02]  /*1ca0*/  MOV R243, c[0x0][0x32c] ;  /* 0x0000cb0000f37a02 */ /* 0x000fc40000000f00 */
[----:B------:R-:W-:Y:S02]  /*1cb0*/  IADD3 R13, R5, R4, RZ ;  /* 0x00000004050d7210 */ /* 0x000fe40007ffe0ff */
[----:B------:R-:W-:Y:S01]  /*1cc0*/  ISETP.GE.AND P1, PT, R243, 0x1, PT ;  /* 0x00000001f300780c */ /* 0x000fe20003f26270 */
[----:B--2---:R-:W-:Y:S02]  /*1cd0*/  IMAD.MOV.U32 R123, RZ, RZ, R2 ;  /* 0x000000ffff7b7224 */ /* 0x004fe400078e0002 */
[----:B------:R-:W-:Y:S01]  /*1ce0*/  IMAD.MOV.U32 R2, RZ, RZ, c[0x0][0x2c4] ;  /* 0x0000b100ff027624 */ /* 0x000fe200078e00ff */
[----:B---3--:R-:W-:-:S04]  /*1cf0*/  SHF.L.U32 R244, R3, 0x7, RZ ;  /* 0x0000000703f47819 */ /* 0x008fc800000006ff */
[----:B------:R-:W-:Y:S01]  /*1d00*/  ISETP.NE.AND P2, PT, R2, 0x1, PT ;  /* 0x000000010200780c */ /* 0x000fe20003f45270 */
[----:B------:R1:W-:Y:S01]  /*1d10*/  STL [R1+0x20], R244 ;  /* 0x000020f401007387 */ /* 0x0003e20000100800 */
[----:B------:R-:W-:-:S03]  /*1d20*/  IADD3 R2, R244, 0x7f, RZ ;  /* 0x0000007ff4027810 */ /* 0x000fc60007ffe0ff */
[----:B------:R1:W-:Y:S02]  /*1d30*/  STL [R1+0x18], R132 ;  /* 0x0000188401007387 */ /* 0x0003e40000100800 */
[----:B------:R-:W-:-:S06]  /*1d40*/  IMAD.MOV.U32 R0, RZ, RZ, R2 ;  /* 0x000000ffff007224 */ /* 0x000fcc00078e0002 */
[----:B------:R-:W-:Y:S01]  /*1d50*/  @P2 IMAD.HI.U32 R3, R2, c[0x0][0x2c8], RZ ;  /* 0x0000b20002032a27 */ /* 0x000fe200078e00ff */
[----:B------:R-:W-:-:S04]  /*1d60*/  IADD3 R2, R132, 0x1, -R123 ;  /* 0x0000000184027810 */ /* 0x000fc80007ffe87b */
[----:B------:R-:W-:-:S05]  /*1d70*/  @P2 SHF.R.U32.HI R0, RZ, c[0x0][0x2cc], R3 ;  /* 0x0000b300ff002a19 */ /* 0x000fca0000011603 */
[----:B------:R-:W-:-:S05]  /*1d80*/  IMAD.IADD R0, R2, 0x1, R0 ;  /* 0x0000000102007824 */ /* 0x000fca00078e0200 */
[----:B------:R-:W-:Y:S01]  /*1d90*/  IADD3 R3, R0, c[0x0][0x328], RZ ;  /* 0x0000ca0000037a10 */ /* 0x000fe20007ffe0ff */
[----:B------:R-:W-:Y:S05]  /*1da0*/  @!P1 BRA `(.L_x_536) ;  /* 0x0000010000009947 */ /* 0x000fea0003800000 */
[C---:B------:R-:W-:Y:S01]  /*1db0*/  ISETP.GT.AND P0, PT, R0.reuse, RZ, PT ;  /* 0x000000ff0000720c */ /* 0x040fe20003f04270 */
[----:B------:R-:W-:Y:S01]  /*1dc0*/  BSSY B0, `(.L_x_537) ;  /* 0x000000c000007945 */ /* 0x000fe20003800000 */
[----:B------:R-:W-:-:S11]  /*1dd0*/  IADD3 R2, R0, -0x1, RZ ;  /* 0xffffffff00027810 */ /* 0x000fd60007ffe0ff */
[----:B------:R-:W-:Y:S05]  /*1de0*/  @P0 BRA `(.L_x_538) ;  /* 0x0000006000000947 */ /* 0x000fea0003800000 */
[----:B------:R-:W-:Y:S01]  /*1df0*/  ISETP.NE.AND P0, PT, R243, 0x1, PT ;  /* 0x00000001f300780c */ /* 0x000fe20003f05270 */
[----:B------:R-:W-:-:S12]  /*1e00*/  IMAD.MOV R0, RZ, RZ, -R0 ;  /* 0x000000ffff007224 */ /* 0x000fd800078e0a00 */
[----:B------:R-:W-:-:S05]  /*1e10*/  @P0 IMAD.HI.U32 R2, R0, c[0x0][0x330], RZ ;  /* 0x0000cc0000020a27 */ /* 0x000fca00078e00ff */
[----:B------:R-:W-:-:S04]  /*1e20*/  @P0 SHF.R.U32.HI R0, RZ, c[0x0][0x334], R2 ;  /* 0x0000cd00ff000a19 */ /* 0x000fc80000011602 */
[----:B------:R-:W-:Y:S01]  /*1e30*/  LOP3.LUT R2, RZ, R0, RZ, 0x33, !PT ;  /* 0x00000000ff027212 */ /* 0x000fe200078e33ff */
[----:B------:R-:W-:Y:S05]  /*1e40*/  BRA `(.L_x_539) ;  /* 0x0000003000007947 */ /* 0x000fea0003800000 */
.L_x_538:
[----:B------:R-:W-:-:S13]  /*1e50*/  ISETP.NE.AND P0, PT, R243, 0x1, PT ;  /* 0x00000001f300780c */ /* 0x000fda0003f05270 */
[----:B------:R-:W-:-:S05]  /*1e60*/  @P0 IMAD.HI.U32 R0, R2, c[0x0][0x330], RZ ;  /* 0x0000cc0002000a27 */ /* 0x000fca00078e00ff */
[----:B------:R-:W-:Y:S02]  /*1e70*/  @P0 SHF.R.U32.HI R2, RZ, c[0x0][0x334], R0 ;  /* 0x0000cd00ff020a19 */ /* 0x000fe40000011600 */
.L_x_539:
[----:B------:R-:W-:Y:S05]  /*1e80*/  BSYNC B0 ;  /* 0x0000000000007941 */ /* 0x000fea0003800000 */
.L_x_537:
[----:B------:R-:W-:-:S05]  /*1e90*/  IMAD R2, R2, R243, c[0x0][0x32c] ;  /* 0x0000cb0002027624 */ /* 0x000fca00078e02f3 */
[----:B------:R-:W-:-:S04]  /*1ea0*/  IMNMX R3, R3, R2, PT ;  /* 0x0000000203037217 */ /* 0x000fc80003800200 */
.L_x_536:
[----:B------:R-:W-:Y:S01]  /*1eb0*/  IADD3 R3, R3, 0x5f, RZ ;  /* 0x0000005f03037810 */ /* 0x000fe20007ffe0ff */
[----:B------:R-:W-:Y:S01]  /*1ec0*/  @P2 IMAD.HI.U32 R4, R244, c[0x0][0x2c8], RZ ;  /* 0x0000b200f4042a27 */ /* 0x000fe200078e00ff */
[----:B------:R-:W-:-:S03]  /*1ed0*/  IADD3 R2, R132, 0x5f, RZ ;  /* 0x0000005f84027810 */ /* 0x000fc60007ffe0ff */
[----:B------:R-:W-:-:S04]  /*1ee0*/  IMAD.HI R5, R3, 0x2aaaaaab, RZ ;  /* 0x2aaaaaab03057827 */ /* 0x000fc800078e02ff */
[----:B------:R-:W-:Y:S01]  /*1ef0*/  IMAD.HI R2, R2, 0x2aaaaaab, RZ ;  /* 0x2aaaaaab02027827 */ /* 0x000fe200078e02ff */
[----:B------:R-:W-:-:S03]  /*1f00*/  SHF.R.U32.HI R7, RZ, 0x1f, R5 ;  /* 0x0000001fff077819 */ /* 0x000fc60000011605 */
[----:B------:R-:W-:Y:S01]  /*1f10*/  IMAD.MOV.U32 R0, RZ, RZ, R244 ;  /* 0x000000ffff007224 */ /* 0x000fe200078e00f4 */
[----:B------:R-:W-:Y:S01]  /*1f20*/  @P2 SHF.R.U32.HI R0, RZ, c[0x0][0x2cc], R4 ;  /* 0x0000b300ff002a19 */ /* 0x000fe20000011604 */
[----:B------:R-:W-:Y:S01]  /*1f30*/  IMAD.IADD R242, R132, 0x1, -R123 ;  /* 0x0000000184f27824 */ /* 0x000fe200078e0a7b */
[----:B------:R-:W-:Y:S02]  /*1f40*/  SHF.R.U32.HI R3, RZ, 0x1f, R2 ;  /* 0x0000001fff037819 */ /* 0x000fe40000011602 */
[----:B------:R-:W-:Y:S01]  /*1f50*/  LEA.HI.SX32 R7, R5, R7, 0x1c ;  /* 0x0000000705077211 */ /* 0x000fe200078fe2ff */
[----:B------:R-:W-:Y:S01]  /*1f60*/  IMAD.IADD R0, R242, 0x1, R0 ;  /* 0x00000001f2007824 */ /* 0x000fe200078e0200 */
[----:B------:R-:W-:-:S04]  /*1f70*/  LEA.HI.SX32 R3, R2, R3, 0x1c ;  /* 0x0000000302037211 */ /* 0x000fc800078fe2ff */
[----:B------:R-:W-:Y:S02]  /*1f80*/  IADD3 R2, R0, -c[0x0][0x324], RZ ;  /* 0x8000c90000027a10 */ /* 0x000fe40007ffe0ff */
[----:B------:R-:W-:Y:S01]  /*1f90*/  IMNMX R7, R3, R7, PT ;  /* 0x0000000703077217 */ /* 0x000fe20003800200 */
[----:B------:R-:W-:Y:S05]  /*1fa0*/  @!P1 BRA `(.L_x_540) ;  /* 0x000000f000009947 */ /* 0x000fea0003800000 */
[----:B------:R-:W-:Y:S01]  /*1fb0*/  ISETP.GT.AND P0, PT, R0, -0x1, PT ;  /* 0xffffffff0000780c */ /* 0x000fe20003f04270 */
[----:B------:R-:W-:-:S12]  /*1fc0*/  BSSY B0, `(.L_x_541) ;  /* 0x000000b000007945 */ /* 0x000fd80003800000 */
[----:B------:R-:W-:Y:S05]  /*1fd0*/  @P0 BRA `(.L_x_542) ;  /* 0x0000006000000947 */ /* 0x000fea0003800000 */
[----:B------:R-:W-:Y:S02]  /*1fe0*/  ISETP.NE.AND P0, PT, R243, 0x1, PT ;  /* 0x00000001f300780c */ /* 0x000fe40003f05270 */
[----:B------:R-:W-:-:S11]  /*1ff0*/  LOP3.LUT R0, RZ, R0, RZ, 0x33, !PT ;  /* 0x00000000ff007212 */ /* 0x000fd600078e33ff */
[----:B------:R-:W-:-:S05]  /*2000*/  @P0 IMAD.HI.U32 R3, R0, c[0x0][0x330], RZ ;  /* 0x0000cc0000030a27 */ /* 0x000fca00078e00ff */
[----:B------:R-:W-:-:S04]  /*2010*/  @P0 SHF.R.U32.HI R0, RZ, c[0x0][0x334], R3 ;  /* 0x0000cd00ff000a19 */ /* 0x000fc80000011603 */
[----:B------:R-:W-:Y:S01]  /*2020*/  LOP3.LUT R0, RZ, R0, RZ, 0x33, !PT ;  /* 0x00000000ff007212 */ /* 0x000fe200078e33ff */
[----:B------:R-:W-:Y:S05]  /*2030*/  BRA `(.L_x_543) ;  /* 0x0000003000007947 */ /* 0x000fea0003800000 */
.L_x_542:
[----:B------:R-:W-:-:S13]  /*2040*/  ISETP.NE.AND P0, PT, R243, 0x1, PT ;  /* 0x00000001f300780c */ /* 0x000fda0003f05270 */
[----:B------:R-:W-:-:S05]  /*2050*/  @P0 IMAD.HI.U32 R3, R0, c[0x0][0x330], RZ ;  /* 0x0000cc0000030a27 */ /* 0x000fca00078e00ff */
[----:B------:R-:W-:Y:S02]  /*2060*/  @P0 SHF.R.U32.HI R0, RZ, c[0x0][0x334], R3 ;  /* 0x0000cd00ff000a19 */ /* 0x000fe40000011603 */
.L_x_543:
[----:B------:R-:W-:Y:S05]  /*2070*/  BSYNC B0 ;  /* 0x0000000000007941 */ /* 0x000fea0003800000 */
.L_x_541:
[----:B------:R-:W-:-:S05]  /*2080*/  IMAD R0, R0, c[0x0][0x32c], RZ ;  /* 0x0000cb0000007a24 */ /* 0x000fca00078e02ff */
[----:B------:R-:W-:-:S05]  /*2090*/  IMNMX R2, R2, R0, !PT ;  /* 0x0000000002027217 */ /* 0x000fca0007800200 */
.L_x_540:
[----:B------:R-:W-:Y:S01]  /*20a0*/  IMAD.HI R2, R2, 0x2aaaaaab, RZ ;  /* 0x2aaaaaab02027827 */ /* 0x000fe200078e02ff */
[----:B------:R-:W-:Y:S01]  /*20b0*/  LOP3.LUT R3, R16, 0xff000000, RZ, 0xc0, !PT ;  /* 0xff00000010037812 */ /* 0x000fe200078ec0ff */
[----:B------:R-:W-:Y:S03]  /*20c0*/  BSSY B0, `(.L_x_544) ;  /* 0x000002d000007945 */ /* 0x000fe60003800000 */
[----:B------:R-:W-:Y:S02]  /*20d0*/  SHF.R.U32.HI R0, RZ, 0x1f, R2 ;  /* 0x0000001fff007819 */ /* 0x000fe40000011602 */
[----:B------:R-:W-:Y:S02]  /*20e0*/  SHF.R.U32.HI R3, RZ, 0x8, R3 ;  /* 0x00000008ff037819 */ /* 0x000fe40000011603 */
[----:B------:R-:W-:Y:S02]  /*20f0*/  LEA.HI.SX32 R2, R2, R0, 0x1c ;  /* 0x0000000002027211 */ /* 0x000fe400078fe2ff */
[----:B------:R-:W-:-:S02]  /*2100*/  LOP3.LUT R0, R16, 0xff0000, RZ, 0xc0, !PT ;  /* 0x00ff000010007812 */ /* 0x000fc400078ec0ff */
[----:B------:R-:W-:Y:S01]  /*2110*/  IMNMX R6, RZ, R2, !PT ;  /* 0x00000002ff067217 */ /* 0x000fe20007800200 */
[----:B------:R-:W-:Y:S01]  /*2120*/  IMAD.MOV.U32 R2, RZ, RZ, RZ ;  /* 0x000000ffff027224 */ /* 0x000fe200078e00ff */
[----:B------:R-:W-:Y:S02]  /*2130*/  LEA.HI R0, R0, R3, RZ, 0x10 ;  /* 0x0000000300007211 */ /* 0x000fe400078f80ff */
[----:B------:R-:W-:Y:S02]  /*2140*/  ISETP.GT.AND P0, PT, R7, R6, PT ;  /* 0x000000060700720c */ /* 0x000fe40003f04270 */
[----:B------:R-:W-:Y:S02]  /*2150*/  LOP3.LUT R16, R0, 0xff, RZ, 0xc0, !PT ;  /* 0x000000ff00107812 */ /* 0x000fe400078ec0ff */
[----:B------:R-:W-:-:S03]  /*2160*/  SHF.R.U32.HI R5, RZ, 0x10, R0 ;  /* 0x00000010ff057819 */ /* 0x000fc60000011600 */
[----:B------:R2:W-:Y:S04]  /*2170*/  STL [R1+0x34], R16 ;  /* 0x0000341001007387 */ /* 0x0005e80000100800 */
[----:B------:R2:W-:Y:S02]  /*2180*/  STL [R1+0x2c], R5 ;  /* 0x00002c0501007387 */ /* 0x0005e40000100800 */
[----:B------:R-:W-:Y:S05]  /*2190*/  @!P0 BRA `(.L_x_545) ;  /* 0x000001f000008947 */ /* 0x000fea0003800000 */
[----:B------:R-:W-:-:S04]  /*21a0*/  ISETP.NE.AND P0, PT, R5, RZ, PT ;  /* 0x000000ff0500720c */ /* 0x000fc80003f05270 */
[----:B------:R-:W-:-:S04]  /*21b0*/  SEL R0, R5, c[0x0][0x338], P0 ;  /* 0x0000ce0005007a07 */ /* 0x000fc80000000000 */
[----:B------:R-:W-:Y:S02]  /*21c0*/  IABS R3, R0 ;  /* 0x0000000000037213 */ /* 0x000fe40000000000 */
[----:B------:R-:W-:Y:S02]  /*21d0*/  IADD3 R4, R0, -0x1, R7 ;  /* 0xffffffff00047810 */ /* 0x000fe40007ffe007 */
[----:B------:R-:W3:Y:S03]  /*21e0*/  I2F.RP R2, R3 ;  /* 0x0000000300027306 */ /* 0x000ee60000209400 */
[----:B------:R-:W-:Y:S02]  /*21f0*/  IMAD.IADD R8, R4, 0x1, -R6 ;  /* 0x0000000104087824 */ /* 0x000fe400078e0a06 */
[----:B------:R-:W-:-:S03]  /*2200*/  IMAD.MOV.U32 R4, RZ, RZ, RZ ;  /* 0x000000ffff047224 */ /* 0x000fc600078e00ff */
[----:B------:R-:W-:Y:S01]  /*2210*/  IABS R11, R8 ;  /* 0x00000008000b7213 */ /* 0x000fe20000000000 */
[----:B---3--:R-:W3:Y:S02]  /*2220*/  MUFU.RCP R2, R2 ;  /* 0x0000000200027308 */ /* 0x008ee40000001000 */
[----:B---3--:R-:W-:-:S06]  /*2230*/  IADD3 R2, R2, 0xffffffe, RZ ;  /* 0x0ffffffe02027810 */ /* 0x008fcc0007ffe0ff */
[----:B--2---:R-:W2:Y:S02]  /*2240*/  F2I.FTZ.U32.TRUNC.NTZ R5, R2 ;  /* 0x0000000200057305 */ /* 0x004ea4000021f000 */
[----:B--2---:R-:W-:-:S04]  /*2250*/  IMAD.MOV R2, RZ, RZ, -R5 ;  /* 0x000000ffff027224 */ /* 0x004fc800078e0a05 */
        /* <DEDUP_REMOVED lines=19> */
.L_x_545:
[----:B------:R-:W-:Y:S05]  /*2390*/  BSYNC B0 ;  /* 0x0000000000007941 */ /* 0x000fea0003800000 */
.L_x_544:
[----:B------:R-:W-:Y:S01]  /*23a0*/  IMAD R219, R16, R2, R6 ;  /* 0x0000000210db7224 */ /* 0x000fe200078e0206 */
[----:B------:R-:W-:Y:S01]  /*23b0*/  PRMT R0, RZ, 0x7610, R0 ;  /* 0x00007610ff007816 */ /* 0x000fe20000000000 */
[----:B------:R-:W-:Y:S01]  /*23c0*/  CS2R R20, SRZ ;  /* 0x0000000000147805 */ /* 0x000fe2000001ff00 */
[----:B------:R-:W-:Y:S01]  /*23d0*/  CS2R R48, SRZ ;  /* 0x0000000000307805 */ /* 0x000fe2000001ff00 */
[----:B------:R-:W-:Y:S01]  /*23e0*/  IMAD.IADD R2, R219, 0x1, R2 ;  /* 0x00000001db027824 */ /* 0x000fe200078e0202 */
[----:B------:R-:W-:Y:S01]  /*23f0*/  CS2R R46, SRZ ;  /* 0x00000000002e7805 */ /* 0x000fe2000001ff00 */
        /* <DEDUP_REMOVED lines=33> */
[----:B------:R-:W3:Y:S01]  /*2610*/  S2R R3, SR_TID.X ;  /* 0x0000000000037919 */ /* 0x000ee20000002100 */
[----:B------:R-:W-:-:S03]  /*2620*/  ISETP.NE.U32.AND P3, PT, RZ, c[0x0][0x340], PT ;  /* 0x0000d000ff007a0c */ /* 0x000fc60003f65070 */
[----:B--2---:R-:W2:Y:S01]  /*2630*/  LDL.64 R4, [R1] ;  /* 0x0000000001047983 */ /* 0x004ea20000100a00 */
[----:B------:R-:W-:-:S03]  /*2640*/  ISETP.NE.AND.EX P3, PT, RZ, c[0x0][0x344], PT, P3 ;  /* 0x0000d100ff007a0c */ /* 0x000fc60003f65330 */
[----:B------:R4:W2:Y:S01]  /*2650*/  LDL.64 R134, [R1] ;  /* 0x0000000001867983 */ /* 0x0008a20000100a00 */
[----:B---3--:R-:W-:-:S04]  /*2660*/  SHF.R.S32.HI R16, RZ, 0x1f, R3 ;  /* 0x0000001fff107819 */ /* 0x008fc80000011403 */
[----:B------:R-:W-:-:S05]  /*2670*/  LEA.HI R16, R16, R3, RZ, 0x3 ;  /* 0x0000000310107211 */ /* 0x000fca00078f18ff */
[----:B------:R-:W-:Y:S01]  /*2680*/  @P3 IMAD.WIDE R2, R15, R14, c[0x0][0x340] ;  /* 0x0000d0000f023625 */ /* 0x000fe200078e020e */
[----:B------:R-:W-:-:S04]  /*2690*/  SHF.R.S32.HI R16, RZ, 0x3, R16 ;  /* 0x00000003ff107819 */ /* 0x000fc80000011410 */
[----:B------:R3:W5:Y:S01]  /*26a0*/  @P3 LDG.E R9, [R2.64] ;  /* 0x0000000802093981 */ /* 0x000762000c1e1900 */
[----:B------:R-:W-:Y:S01]  /*26b0*/  SHF.R.S32.HI R8, RZ, 0x1f, R15 ;  /* 0x0000001fff087819 */ /* 0x000fe2000001140f */
[----:B------:R-:W-:Y:S01]  /*26c0*/  WARPSYNC 0xffffffff ;  /* 0xffffffff00007948 */ /* 0x000fe20003800000 */
[----:B------:R-:W-:Y:S02]  /*26d0*/  IADD3 R0, P0, R16, R13, RZ ;  /* 0x0000000d10007210 */ /* 0x000fe40007f1e0ff */
[----:B------:R-:W-:Y:S02]  /*26e0*/  SHF.R.S32.HI R10, RZ, 0x1f, R12 ;  /* 0x0000001fff0a7819 */ /* 0x000fe4000001140c */
[----:B------:R-:W-:Y:S02]  /*26f0*/  IADD3 R122, R216, -0x1, RZ ;  /* 0xffffffffd87a7810 */ /* 0x000fe40007ffe0ff */
[----:B---3--:R-:W-:-:S04]  /*2700*/  SHF.R.S32.HI R2, RZ, 0x1f, R13 ;  /* 0x0000001fff027819 */ /* 0x008fc8000001140d */
[----:B------:R-:W-:-:S05]  /*2710*/  LEA.HI.X.SX32 R2, R16, R2, 0x1, P0 ;  /* 0x0000000210027211 */ /* 0x000fca00000f0eff */
[C---:B------:R-:W-:Y:S02]  /*2720*/  IMAD R6, R2.reuse, c[0x0][0x1e0], RZ ;  /* 0x0000780002067a24 */ /* 0x040fe400078e02ff */
[----:B------:R-:W-:Y:S02]  /*2730*/  IMAD R7, R2, c[0x0][0x208], RZ ;  /* 0x0000820002077a24 */ /* 0x000fe400078e02ff */
[----:B------:R-:W-:Y:S01]  /*2740*/  IMAD R6, R0, c[0x0][0x1e4], R6 ;  /* 0x0000790000067a24 */ /* 0x000fe200078e0206 */
[----:B--2---:R-:W-:-:S04]  /*2750*/  MOV R134, R4 ;  /* 0x0000000400867202 */ /* 0x004fc80000000f00 */
[----:B------:R-:W-:Y:S02]  /*2760*/  SHF.R.S32.HI R135, RZ, 0x1f, R134 ;  /* 0x0000001fff877819 */ /* 0x000fe40000011486 */
[----:B------:R-:W-:-:S03]  /*2770*/  IADD3 R14, R134, 0x40, RZ ;  /* 0x00000040860e7810 */ /* 0x000fc60007ffe0ff */
[C-C-:B------:R-:W-:Y:S01]  /*2780*/  IMAD.WIDE.U32 R2, R0.reuse, c[0x0][0x1e0], R134.reuse ;  /* 0x0000780000027a25 */ /* 0x140fe200078e0086 */
[----:B------:R4:W-:Y:S03]  /*2790*/  STL [R1+0x4], R135 ;  /* 0x0000048701007387 */ /* 0x0009e60000100800 */
[----:B------:R-:W-:-:S04]  /*27a0*/  IMAD.WIDE.U32 R4, R0, c[0x0][0x208], R134 ;  /* 0x0000820000047a25 */ /* 0x000fc800078e0086 */
[----:B------:R-:W-:Y:S02]  /*27b0*/  IMAD R0, R0, c[0x0][0x20c], R7 ;  /* 0x0000830000007a24 */ /* 0x000fe400078e0207 */
[----:B------:R-:W-:Y:S02]  /*27c0*/  IMAD.IADD R7, R3, 0x1, R6 ;  /* 0x0000000103077824 */ /* 0x000fe400078e0206 */
[----:B------:R-:W-:Y:S01]  /*27d0*/  IMAD.MOV.U32 R6, RZ, RZ, R2 ;  /* 0x000000ffff067224 */ /* 0x000fe200078e0002 */
[----:B------:R-:W-:-:S03]  /*27e0*/  IADD3 R5, R5, R0, RZ ;  /* 0x0000000005057210 */ /* 0x000fc60007ffe0ff */
[C---:B------:R-:W-:Y:S01]  /*27f0*/  IMAD.WIDE.U32 R6, R17.reuse, c[0x0][0x1e8], R6 ;  /* 0x00007a0011067a25 */ /* 0x040fe200078e0006 */
[----:B-----5:R-:W-:Y:S02]  /*2800*/  @P3 SHF.R.S32.HI R3, RZ, 0x1f, R9 ;  /* 0x0000001fff033819 */ /* 0x020fe40000011409 */
[----:B------:R-:W-:Y:S01]  /*2810*/  @!P3 MOV R3, R8 ;  /* 0x000000080003b202 */ /* 0x000fe20000000f00 */
[----:B------:R-:W-:Y:S01]  /*2820*/  IMAD.WIDE.U32 R4, R17, c[0x0][0x210], R4 ;  /* 0x0000840011047a25 */ /* 0x000fe200078e0004 */
[----:B------:R-:W-:Y:S02]  /*2830*/  @P3 MOV R2, R9 ;  /* 0x0000000900023202 */ /* 0x000fe40000000f00 */
[----:B------:R-:W-:Y:S01]  /*2840*/  SEL R0, R3, RZ, !P4 ;  /* 0x000000ff03007207 */ /* 0x000fe20006000000 */
[----:B------:R-:W-:Y:S01]  /*2850*/  @!P3 IMAD.MOV.U32 R2, RZ, RZ, R15 ;  /* 0x000000ffff02b224 */ /* 0x000fe200078e000f */
[----:B------:R-:W-:Y:S01]  /*2860*/  SEL R8, R8, RZ, !P5 ;  /* 0x000000ff08087207 */ /* 0x000fe20006800000 */
[----:B------:R-:W-:-:S02]  /*2870*/  IMAD R7, R17, c[0x0][0x1ec], R7 ;  /* 0x00007b0011077a24 */ /* 0x000fc400078e0207 */
[----:B------:R-:W-:Y:S01]  /*2880*/  IMAD R5, R17, c[0x0][0x214], R5 ;  /* 0x0000850011057a24 */ /* 0x000fe200078e0205 */
[----:B------:R-:W-:Y:S01]  /*2890*/  SEL R2, R2, RZ, !P4 ;  /* 0x000000ff02027207 */ /* 0x000fe20006000000 */
[C---:B------:R-:W-:Y:S02]  /*28a0*/  IMAD R3, R0.reuse, c[0x0][0x1f0], RZ ;  /* 0x00007c0000037a24 */ /* 0x040fe400078e02ff */
[----:B------:R-:W-:Y:S02]  /*28b0*/  IMAD R0, R0, c[0x0][0x218], RZ ;  /* 0x0000860000007a24 */ /* 0x000fe400078e02ff */
[----:B------:R-:W-:Y:S02]  /*28c0*/  IMAD R9, R10, c[0x0][0x178], RZ ;  /* 0x00005e000a097a24 */ /* 0x000fe400078e02ff */
[----:B------:R-:W-:-:S04]  /*28d0*/  IMAD.WIDE.U32 R222, R2, c[0x0][0x1f0], R6 ;  /* 0x00007c0002de7a25 */ /* 0x000fc800078e0006 */
[C---:B------:R-:W-:Y:S01]  /*28e0*/  IMAD.WIDE.U32 R220, R2.reuse, c[0x0][0x218], R4 ;  /* 0x0000860002dc7a25 */ /* 0x040fe200078e0004 */
[----:B------:R-:W-:Y:S02]  /*28f0*/  SEL R5, R15, RZ, !P5 ;  /* 0x000000ff0f057207 */ /* 0x000fe40006800000 */
[----:B------:R-:W-:Y:S01]  /*2900*/  SHF.R.S32.HI R15, RZ, 0x1f, R14 ;  /* 0x0000001fff0f7819 */ /* 0x000fe2000001140e */
[C---:B------:R-:W-:Y:S02]  /*2910*/  IMAD R6, R2.reuse, c[0x0][0x1f4], R3 ;  /* 0x00007d0002067a24 */ /* 0x040fe400078e0203 */
[----:B------:R-:W-:Y:S02]  /*2920*/  IMAD R4, R2, c[0x0][0x21c], R0 ;  /* 0x0000870002047a24 */ /* 0x000fe400078e0200 */
[C---:B------:R-:W-:Y:S01]  /*2930*/  IMAD R0, R12.reuse, c[0x0][0x17c], R9 ;  /* 0x00005f000c007a24 */ /* 0x040fe200078e0209 */
[----:B------:R-:W-:Y:S01]  /*2940*/  IADD3 R226, R223, R6, RZ ;  /* 0x00000006dfe27210 */ /* 0x000fe20007ffe0ff */
[----:B------:R-:W-:Y:S01]  /*2950*/  IMAD.WIDE.U32 R2, R12, c[0x0][0x178], RZ ;  /* 0x00005e000c027a25 */ /* 0x000fe200078e00ff */
[----:B------:R-:W-:-:S03]  /*2960*/  IADD3 R225, R221, R4, RZ ;  /* 0x00000004dde17210 */ /* 0x000fc60007ffe0ff */
[----:B------:R-:W-:-:S04]  /*2970*/  IMAD.IADD R0, R3, 0x1, R0 ;  /* 0x0000000103007824 */ /* 0x000fc800078e0200 */
[----:B----4-:R-:W2:Y:S01]  /*2980*/  LDL R11, [R1+0x60] ;  /* 0x00006000010b7983 */ /* 0x010ea20000100800 */
[----:B------:R-:W-:Y:S01]  /*2990*/  MOV R3, R0 ;  /* 0x0000000000037202 */ /* 0x000fe20000000f00 */
[----:B------:R-:W-:Y:S01]  /*29a0*/  IMAD R6, R8, c[0x0][0x1c0], RZ ;  /* 0x0000700008067a24 */ /* 0x000fe200078e02ff */
[----:B------:R-:W-:Y:S01]  /*29b0*/  ISETP.GE.AND P6, PT, R134, c[0x0][0x198], PT ;  /* 0x0000660086007a0c */ /* 0x000fe20003fc6270 */
[----:B------:R-:W-:Y:S01]  /*29c0*/  IMAD R13, R123, c[0x0][0x2c4], RZ ;  /* 0x0000b1007b0d7a24 */ /* 0x000fe200078e02ff */
[----:B------:R-:W-:Y:S01]  /*29d0*/  ISETP.GE.AND P3, PT, R14, c[0x0][0x198], PT ;  /* 0x000066000e007a0c */ /* 0x000fe20003f66270 */
[C---:B------:R-:W-:Y:S01]  /*29e0*/  IMAD.WIDE.U32 R2, R17.reuse, c[0x0][0x1b8], R2 ;  /* 0x00006e0011027a25 */ /* 0x040fe200078e0002 */
[----:B------:R-:W-:Y:S01]  /*29f0*/  MOV R120, R222 ;  /* 0x000000de00787202 */ /* 0x000fe20000000f00 */
[----:B------:R-:W-:Y:S01]  /*2a00*/  ULDC.64 UR4, c[0x0][0x208] ;  /* 0x0000820000047ab9 */ /* 0x000fe20000000a00 */
[----:B------:R-:W-:Y:S01]  /*2a10*/  MOV R121, R226 ;  /* 0x000000e200797202 */ /* 0x000fe20000000f00 */
[----:B------:R-:W-:Y:S01]  /*2a20*/  IMAD R3, R17, c[0x0][0x1bc], R3 ;  /* 0x00006f0011037a24 */ /* 0x000fe200078e0203 */
[----:B------:R-:W-:Y:S01]  /*2a30*/  USHF.L.U32 UR7, UR4, 0x6, URZ ;  /* 0x0000000604077899 */ /* 0x000fe2000800063f */
[C---:B------:R-:W-:Y:S01]  /*2a40*/  IMAD R8, R5.reuse, c[0x0][0x1c4], R6 ;  /* 0x0000710005087a24 */ /* 0x040fe200078e0206 */
[----:B------:R-:W-:Y:S01]  /*2a50*/  UMOV UR6, 0x6 ;  /* 0x0000000600067882 */ /* 0x000fe20000000000 */
[----:B------:R-:W-:Y:S01]  /*2a60*/  IMAD.WIDE.U32 R2, R5, c[0x0][0x1c0], R2 ;  /* 0x0000700005027a25 */ /* 0x000fe200078e0002 */
[----:B------:R-:W-:Y:S01]  /*2a70*/  USHF.L.U64.HI UR5, UR4, UR6, UR5 ;  /* 0x0000000604057299 */ /* 0x000fe20008010205 */
[----:B------:R-:W-:Y:S03]  /*2a80*/  BSSY B0, `(.L_x_547) ;  /* 0x00001a7000007945 */ /* 0x000fe60003800000 */
[----:B------:R-:W-:Y:S01]  /*2a90*/  IADD3 R3, R3, R8, RZ ;  /* 0x0000000803037210 */ /* 0x000fe20007ffe0ff */
[----:B------:R-:W-:Y:S01]  /*2aa0*/  BAR.SYNC.DEFER_BLOCKING 0x0 ;  /* 0x0000000000007b1d */ /* 0x000fe20000010000 */
[----:B--2---:R-:W-:-:S04]  /*2ab0*/  IADD3 R4, R11, R244, RZ ;  /* 0x000000f40b047210 */ /* 0x004fc80007ffe0ff */
[----:B------:R-:W-:Y:S01]  /*2ac0*/  MOV R0, R4 ;  /* 0x0000000400007202 */ /* 0x000fe20000000f00 */
[----:B------:R-:W-:-:S05]  /*2ad0*/  @P2 IMAD.HI.U32 R7, R4, c[0x0][0x2c8], RZ ;  /* 0x0000b20004072a27 */ /* 0x000fca00078e00ff */
[----:B------:R-:W-:-:S04]  /*2ae0*/  @P2 SHF.R.U32.HI R0, RZ, c[0x0][0x2cc], R7 ;  /* 0x0000b300ff002a19 */ /* 0x000fc80000011607 */
[C---:B------:R-:W-:Y:S01]  /*2af0*/  IADD3 R6, -R0.reuse, RZ, RZ ;  /* 0x000000ff00067210 */ /* 0x040fe20007ffe1ff */
[----:B------:R-:W-:Y:S01]  /*2b00*/  IMAD.WIDE.U32 R2, R0, c[0x0][0x1b0], R2 ;  /* 0x00006c0000027a25 */ /* 0x000fe200078e0002 */
[----:B------:R-:W-:-:S03]  /*2b10*/  SHF.R.S32.HI R7, RZ, 0x1f, R0 ;  /* 0x0000001fff077819 */ /* 0x000fc60000011400 */
[----:B------:R-:W-:Y:S02]  /*2b20*/  IMAD R4, R6, c[0x0][0x2c4], R4 ;  /* 0x0000b10006047a24 */ /* 0x000fe400078e0204 */
[----:B------:R-:W-:-:S04]  /*2b30*/  IMAD R5, R7, c[0x0][0x1b0], RZ ;  /* 0x00006c0007057a24 */ /* 0x000fc800078e02ff */
[----:B------:R-:W-:Y:S01]  /*2b40*/  IMAD R6, R0, c[0x0][0x1b4], R5 ;  /* 0x00006d0000067a24 */ /* 0x000fe200078e0205 */
[----:B------:R-:W-:-:S04]  /*2b50*/  SHF.R.S32.HI R5, RZ, 0x1f, R4 ;  /* 0x0000001fff057819 */ /* 0x000fc80000011404 */
[----:B------:R-:W-:Y:S01]  /*2b60*/  IADD3 R3, R3, R6, RZ ;  /* 0x0000000603037210 */ /* 0x000fe20007ffe0ff */
[----:B------:R-:W-:-:S04]  /*2b70*/  IMAD R0, R5, c[0x0][0x1a8], RZ ;  /* 0x00006a0005007a24 */ /* 0x000fc800078e02ff */
[C---:B------:R-:W-:Y:S02]  /*2b80*/  IMAD R0, R4.reuse, c[0x0][0x1ac], R0 ;  /* 0x00006b0004007a24 */ /* 0x040fe400078e0200 */
[----:B------:R-:W-:Y:S01]  /*2b90*/  IMAD.WIDE.U32 R4, R4, c[0x0][0x1a8], R2 ;  /* 0x00006a0004047a25 */ /* 0x000fe200078e0002 */
[----:B------:R-:W-:-:S04]  /*2ba0*/  IADD3 R3, R16, R244, RZ ;  /* 0x000000f410037210 */ /* 0x000fc80007ffe0ff */
[----:B------:R-:W-:Y:S02]  /*2bb0*/  IADD3 R0, R5, R0, RZ ;  /* 0x0000000005007210 */ /* 0x000fe40007ffe0ff */
[C---:B------:R-:W-:Y:S02]  /*2bc0*/  LEA R2, P0, R4.reuse, c[0x0][0x160], 0x1 ;  /* 0x0000580004027a11 */ /* 0x040fe400078008ff */
[C---:B------:R-:W-:Y:S02]  /*2bd0*/  ISETP.GE.AND P5, PT, R3.reuse, R13, PT ;  /* 0x0000000d0300720c */ /* 0x040fe40003fa6270 */
[----:B------:R-:W-:Y:S01]  /*2be0*/  LEA.HI.X R0, R4, c[0x0][0x164], R0, 0x1, P0 ;  /* 0x0000590004007a11 */ /* 0x000fe200000f0c00 */
[----:B------:R-:W-:Y:S01]  /*2bf0*/  SHFL.IDX PT, R8, R2, 0x1, 0x181f ;  /* 0x00381f0002087f89 */ /* 0x000fe200000e0000 */
[----:B------:R-:W-:-:S03]  /*2c00*/  IADD3 R7, R3, 0x20, RZ ;  /* 0x0000002003077810 */ /* 0x000fc60007ffe0ff */
[----:B------:R-:W2:Y:S01]  /*2c10*/  SHFL.IDX PT, R4, R2, RZ, 0x181f ;  /* 0x00181fff02047589 */ /* 0x000ea200000e0000 */
[----:B------:R-:W-:-:S03]  /*2c20*/  ISETP.GE.AND P0, PT, R7, R13, PT ;  /* 0x0000000d0700720c */ /* 0x000fc60003f06270 */
[----:B------:R-:W3:Y:S04]  /*2c30*/  SHFL.IDX PT, R5, R0, RZ, 0x181f ;  /* 0x00181fff00057589 */ /* 0x000ee800000e0000 */
[----:B------:R-:W4:Y:S04]  /*2c40*/  SHFL.IDX PT, R9, R0, 0x1, 0x181f ;  /* 0x00381f0000097f89 */ /* 0x000f2800000e0000 */
[----:B------:R-:W5:Y:S04]  /*2c50*/  SHFL.IDX PT, R11, R2, 0x2, 0x181f ;  /* 0x00581f00020b7f89 */ /* 0x000f6800000e0000 */
[----:B------:R-:W1:Y:S04]  /*2c60*/  SHFL.IDX PT, R12, R0, 0x2, 0x181f ;  /* 0x00581f00000c7f89 */ /* 0x000e6800000e0000 */
[----:B------:R5:W1:Y:S01]  /*2c70*/  SHFL.IDX PT, R10, R2, 0x3, 0x181f ;  /* 0x00781f00020a7f89 */ /* 0x000a6200000e0000 */
[----:B--2---:R-:W-:-:S04]  /*2c80*/  @!P5 LEA R6, P4, R134, R4, 0x1 ;  /* 0x000000048606d211 */ /* 0x004fc800078808ff */
[----:B---3--:R-:W-:Y:S02]  /*2c90*/  @!P5 LEA.HI.X R7, R134, R5, R135, 0x1, P4 ;  /* 0x000000058607d211 */ /* 0x008fe400020f0c87 */
[----:B------:R-:W-:-:S03]  /*2ca0*/  @!P5 LEA R4, P4, R14, R4, 0x1 ;  /* 0x000000040e04d211 */ /* 0x000fc600078808ff */
[----:B------:R2:W-:Y:S01]  /*2cb0*/  @!P5 LDGSTS.E.BYPASS.LTC128B.128 [R218+0x100], [R6.64], !P6 ;  /* 0x0010000006dadfae */ /* 0x0005e2000f101d48 */
[----:B------:R-:W-:-:S05]  /*2cc0*/  @!P5 LEA.HI.X R5, R14, R5, R15, 0x1, P4 ;  /* 0x000000050e05d211 */ /* 0x000fca00020f0c0f */
[----:B------:R3:W-:Y:S01]  /*2cd0*/  @!P5 LDGSTS.E.BYPASS.LTC128B.128 [R218+0x4100], [R4.64], !P3 ;  /* 0x0410000004dadfae */ /* 0x0007e2000d901d48 */
[C---:B--2---:R-:W-:Y:S02]  /*2ce0*/  IADD3 R6, R3.reuse, 0x40, RZ ;  /* 0x0000004003067810 */ /* 0x044fe40007ffe0ff */
[----:B------:R-:W-:Y:S02]  /*2cf0*/  IADD3 R3, R3, 0x60, RZ ;  /* 0x0000006003037810 */ /* 0x000fe40007ffe0ff */
[----:B------:R-:W-:Y:S02]  /*2d00*/  ISETP.GE.AND P5, PT, R6, R13, PT ;  /* 0x0000000d0600720c */ /* 0x000fe40003fa6270 */
[----:B---3--:R-:W-:-:S04]  /*2d10*/  @!P0 LEA R4, P4, R134, R8, 0x1 ;  /* 0x0000000886048211 */ /* 0x008fc800078808ff */
[-C--:B----4-:R-:W-:Y:S02]  /*2d20*/  @!P0 LEA.HI.X R5, R134, R9.reuse, R135, 0x1, P4 ;  /* 0x0000000986058211 */ /* 0x090fe400020f0c87 */
[C---:B------:R-:W-:Y:S02]  /*2d30*/  @!P0 LEA R6, P4, R14.reuse, R8, 0x1 ;  /* 0x000000080e068211 */ /* 0x040fe400078808ff */
[----:B------:R2:W3:Y:S02]  /*2d40*/  SHFL.IDX PT, R8, R0, 0x3, 0x181f ;  /* 0x00781f0000087f89 */ /* 0x0004e400000e0000 */
[----:B------:R-:W-:Y:S02]  /*2d50*/  @!P0 LEA.HI.X R7, R14, R9, R15, 0x1, P4 ;  /* 0x000000090e078211 */ /* 0x000fe400020f0c0f */
[----:B------:R4:W-:Y:S01]  /*2d60*/  @!P0 LDGSTS.E.BYPASS.LTC128B.128 [R218+0x1100], [R4.64], !P6 ;  /* 0x0110000004da8fae */ /* 0x0009e2000f101d48 */
[----:B-----5:R-:W-:-:S03]  /*2d70*/  @!P5 LEA R2, P4, R134, R11, 0x1 ;  /* 0x0000000b8602d211 */ /* 0x020fc600078808ff */
[----:B------:R5:W-:Y:S01]  /*2d80*/  @!P0 LDGSTS.E.BYPASS.LTC128B.128 [R218+0x5100], [R6.64], !P3 ;  /* 0x0510000006da8fae */ /* 0x000be2000d901d48 */
[----:B------:R-:W-:Y:S02]  /*2d90*/  ISETP.GE.AND P0, PT, R3, R13, PT ;  /* 0x0000000d0300720c */ /* 0x000fe40003f06270 */
[----:B-1----:R-:W-:-:S05]  /*2da0*/  @!P5 LEA.HI.X R3, R134, R12, R135, 0x1, P4 ;  /* 0x0000000c8603d211 */ /* 0x002fca00020f0c87 */
[----:B------:R1:W-:Y:S01]  /*2db0*/  @!P5 LDGSTS.E.BYPASS.LTC128B.128 [R218+0x2100], [R2.64], !P6 ;  /* 0x0210000002dadfae */ /* 0x0003e2000f101d48 */
[----:B--2---:R-:W-:-:S04]  /*2dc0*/  IMAD.MOV.U32 R0, RZ, RZ, -0x60 ;  /* 0xffffffa0ff007424 */ /* 0x004fc800078e00ff */
[----:B------:R-:W-:Y:S01]  /*2dd0*/  IMAD R0, R216, R0, 0x60 ;  /* 0x00000060d8007424 */ /* 0x000fe200078e0200 */
[C---:B----4-:R-:W-:Y:S02]  /*2de0*/  @!P5 LEA R4, P4, R14.reuse, R11, 0x1 ;  /* 0x0000000b0e04d211 */ /* 0x050fe400078808ff */
[----:B------:R-:W-:Y:S02]  /*2df0*/  SHF.R.S32.HI R11, RZ, 0x1f, R122 ;  /* 0x0000001fff0b7819 */ /* 0x000fe4000001147a */
[----:B------:R-:W-:Y:S01]  /*2e00*/  @!P5 LEA.HI.X R5, R14, R12, R15, 0x1, P4 ;  /* 0x0000000c0e05d211 */ /* 0x000fe200020f0c0f */
[----:B------:R-:W-:Y:S01]  /*2e10*/  IMAD.WIDE.U32 R12, R122, c[0x0][0x1e0], RZ ;  /* 0x000078007a0c7a25 */ /* 0x000fe200078e00ff */
[----:B------:R-:W-:Y:S02]  /*2e20*/  IADD3 R9, R0, R132, -R16 ;  /* 0x0000008400097210 */ /* 0x000fe40007ffe810 */
[----:B-----5:R-:W-:Y:S01]  /*2e30*/  MOV R7, 0x20 ;  /* 0x0000002000077802 */ /* 0x020fe20000000f00 */
[----:B------:R2:W-:Y:S01]  /*2e40*/  @!P5 LDGSTS.E.BYPASS.LTC128B.128 [R218+0x6100], [R4.64], !P3 ;  /* 0x0610000004dadfae */ /* 0x0005e2000d901d48 */
[----:B-1----:R-:W-:Y:S01]  /*2e50*/  IMAD R3, R11, c[0x0][0x1e0], RZ ;  /* 0x000078000b037a24 */ /* 0x002fe200078e02ff */
[----:B------:R-:W-:-:S03]  /*2e60*/  @!P0 LEA R2, P4, R134, R10, 0x1 ;  /* 0x0000000a86028211 */ /* 0x000fc600078808ff */
[----:B------:R-:W-:Y:S01]  /*2e70*/  IMAD R6, R122, c[0x0][0x1e4], R3 ;  /* 0x000079007a067a24 */ /* 0x000fe200078e0203 */
[----:B---3--:R-:W-:Y:S02]  /*2e80*/  @!P0 LEA.HI.X R3, R134, R8, R135, 0x1, P4 ;  /* 0x0000000886038211 */ /* 0x008fe400020f0c87 */
[----:B------:R-:W-:Y:S02]  /*2e90*/  ISETP.GE.AND P4, PT, R9, 0x1, PT ;  /* 0x000000010900780c */ /* 0x000fe40003f86270 */
[----:B------:R-:W-:Y:S01]  /*2ea0*/  IADD3 R6, R13, R6, RZ ;  /* 0x000000060d067210 */ /* 0x000fe20007ffe0ff */
[----:B------:R1:W-:Y:S01]  /*2eb0*/  @!P0 LDGSTS.E.BYPASS.LTC128B.128 [R218+0x3100], [R2.64], !P6 ;  /* 0x0310000002da8fae */ /* 0x0003e2000f101d48 */
[----:B------:R-:W-:-:S03]  /*2ec0*/  ISETP.GE.AND P6, PT, R9, 0x21, PT ;  /* 0x000000210900780c */ /* 0x000fc60003fc6270 */
[----:B------:R-:W-:Y:S01]  /*2ed0*/  IMAD R6, R6, 0x60, RZ ;  /* 0x0000006006067824 */ /* 0x000fe200078e02ff */
[C---:B--2---:R-:W-:Y:S02]  /*2ee0*/  @!P0 LEA R4, P5, R14.reuse, R10, 0x1 ;  /* 0x0000000a0e048211 */ /* 0x044fe400078a08ff */
[----:B------:R-:W-:Y:S02]  /*2ef0*/  MOV R10, 0x40 ;  /* 0x00000040000a7802 */ /* 0x000fe40000000f00 */
[----:B------:R-:W-:Y:S01]  /*2f00*/  @!P0 LEA.HI.X R5, R14, R8, R15, 0x1, P5 ;  /* 0x000000080e058211 */ /* 0x000fe200028f0c0f */
[----:B------:R-:W-:Y:S01]  /*2f10*/  IMAD R8, R7, c[0x0][0x1e4], RZ ;  /* 0x0000790007087a24 */ /* 0x000fe200078e02ff */
[----:B------:R-:W-:-:S03]  /*2f20*/  ISETP.GE.AND P5, PT, R9, 0x41, PT ;  /* 0x000000410900780c */ /* 0x000fc60003fa6270 */
[----:B------:R2:W-:Y:S01]  /*2f30*/  @!P0 LDGSTS.E.BYPASS.LTC128B.128 [R218+0x7100], [R4.64], !P3 ;  /* 0x0710000004da8fae */ /* 0x0005e2000d901d48 */
[----:B------:R-:W-:Y:S01]  /*2f40*/  @P4 ISETP.GE.AND P3, PT, R134, c[0x0][0x1d4], PT ;  /* 0x0000750086004a0c */ /* 0x000fe20003f66270 */
[----:B-1----:R-:W-:Y:S02]  /*2f50*/  IMAD.WIDE.U32 R2, R12, 0x60, R120 ;  /* 0x000000600c027825 */ /* 0x002fe400078e0078 */
[----:B------:R-:W0:Y:S02]  /*2f60*/  LDGDEPBAR ;  /* 0x00000000000079af */ /* 0x000e240000000000 */
[----:B------:R-:W-:Y:S02]  /*2f70*/  IMAD.IADD R3, R3, 0x1, R6 ;  /* 0x0000000103037824 */ /* 0x000fe400078e0206 */
[----:B------:R-:W-:Y:S01]  /*2f80*/  IMAD.WIDE.U32 R12, R7, c[0x0][0x1e0], RZ ;  /* 0x00007800070c7a25 */ /* 0x000fe200078e00ff */
[----:B--2---:R-:W-:-:S04]  /*2f90*/  @P4 LEA R4, P0, R2, c[0x0][0x1c8], 0x1 ;  /* 0x0000720002044a11 */ /* 0x004fc800078008ff */
[C---:B------:R-:W-:Y:S02]  /*2fa0*/  @P4 LEA.HI.X R5, R2.reuse, c[0x0][0x1cc], R3, 0x1, P0 ;  /* 0x0000730002054a11 */ /* 0x040fe400000f0c03 */
[----:B------:R-:W-:-:S03]  /*2fb0*/  @P6 IADD3 R7, P0, R2, R12, RZ ;  /* 0x0000000c02076210 */ /* 0x000fc60007f1e0ff */
[----:B------:R1:W-:Y:S01]  /*2fc0*/  @P4 LDGSTS.E.BYPASS.LTC128B.128 [R218+0x8100], [R4.64], !P3 ;  /* 0x0810000004da4fae */ /* 0x0003e2000d901d48 */
[----:B------:R-:W-:Y:S02]  /*2fd0*/  ISETP.GE.AND P3, PT, R14, c[0x0][0x1d4], PT ;  /* 0x000075000e007a0c */ /* 0x000fe40003f66270 */
[----:B------:R-:W-:Y:S01]  /*2fe0*/  @P6 IADD3.X R8, R3, R13, R8, P0, !PT ;  /* 0x0000000d03086210 */ /* 0x000fe200007fe408 */
[----:B------:R-:W-:Y:S01]  /*2ff0*/  IMAD.WIDE.U32 R12, R10, c[0x0][0x1e0], RZ ;  /* 0x000078000a0c7a25 */ /* 0x000fe200078e00ff */
[----:B------:R-:W-:-:S03]  /*3000*/  @P6 LEA R6, P0, R7, c[0x0][0x1c8], 0x1 ;  /* 0x0000720007066a11 */ /* 0x000fc600078008ff */
[----:B------:R-:W-:Y:S01]  /*3010*/  IMAD R10, R10, c[0x0][0x1e4], RZ ;  /* 0x000079000a0a7a24 */ /* 0x000fe200078e02ff */
[----:B------:R-:W-:Y:S02]  /*3020*/  @P6 LEA.HI.X R7, R7, c[0x0][0x1cc], R8, 0x1, P0 ;  /* 0x0000730007076a11 */ /* 0x000fe400000f0c08 */
[----:B------:R-:W-:-:S03]  /*3030*/  @P5 IADD3 R8, P0, R2, R12, RZ ;  /* 0x0000000c02085210 */ /* 0x000fc60007f1e0ff */
[----:B------:R1:W-:Y:S01]  /*3040*/  @P4 LDGSTS.E.BYPASS.LTC128B.128 [R218+0xb100], [R4.64+0x80], !P3 ;  /* 0x0b10008004da4fae */ /* 0x0003e2000d901d48 */
[----:B------:R-:W-:Y:S02]  /*3050*/  @P5 IADD3.X R3, R3, R13, R10, P0, !PT ;  /* 0x0000000d03035210 */ /* 0x000fe400007fe40a */
[----:B------:R-:W-:Y:S02]  /*3060*/  @P5 LEA R2, P0, R8, c[0x0][0x1c8], 0x1 ;  /* 0x0000720008025a11 */ /* 0x000fe400078008ff */
[----:B------:R-:W-:Y:S02]  /*3070*/  @P6 ISETP.GE.AND P4, PT, R134, c[0x0][0x1d4], PT ;  /* 0x0000750086006a0c */ /* 0x000fe40003f86270 */
[----:B------:R-:W-:Y:S02]  /*3080*/  @P5 LEA.HI.X R3, R8, c[0x0][0x1cc], R3, 0x1, P0 ;  /* 0x0000730008035a11 */ /* 0x000fe400000f0c03 */
[----:B------:R-:W-:-:S09]  /*3090*/  @P5 ISETP.GE.AND P0, PT, R134, c[0x0][0x1d4], PT ;  /* 0x0000750086005a0c */ /* 0x000fd20003f06270 */
[----:B------:R2:W-:Y:S01]  /*30a0*/  @P6 LDGSTS.E.BYPASS.LTC128B.128 [R218+0x9100], [R6.64], !P4 ;  /* 0x0910000006da6fae */ /* 0x0005e2000e101d48 */
[----:B------:R-:W-:-:S03]  /*30b0*/  ISETP.GE.AND P4, PT, R134, c[0x0][0x1d4], PT ;  /* 0x0000750086007a0c */ /* 0x000fc60003f86270 */
[----:B------:R2:W-:Y:S01]  /*30c0*/  @P6 LDGSTS.E.BYPASS.LTC128B.128 [R218+0xc100], [R6.64+0x80], !P3 ;  /* 0x0c10008006da6fae */ /* 0x0005e2000d901d48 */
[----:B------:R-:W-:-:S03]  /*30d0*/  ISETP.LT.OR P6, PT, R9, 0x21, P4 ;  /* 0x000000210900780c */ /* 0x000fc600027c1670 */
[----:B------:R3:W-:Y:S04]  /*30e0*/  @P5 LDGSTS.E.BYPASS.LTC128B.128 [R218+0xa100], [R2.64], !P0 ;  /* 0x0a10000002da5fae */ /* 0x0007e8000c101d48 */
[----:B------:R3:W-:Y:S04]  /*30f0*/  @P5 LDGSTS.E.BYPASS.LTC128B.128 [R218+0xd100], [R2.64+0x80], !P3 ;  /* 0x0d10008002da5fae */ /* 0x0007e8000d901d48 */
[----:B------:R-:W0:Y:S01]  /*3100*/  LDGDEPBAR ;  /* 0x00000000000079af */ /* 0x000e220000000000 */
[----:B--2---:R-:W-:-:S04]  /*3110*/  IMAD.WIDE.U32 R6, R122, c[0x0][0x208], RZ ;  /* 0x000082007a067a25 */ /* 0x004fc800078e00ff */
[----:B---3--:R-:W-:Y:S01]  /*3120*/  IMAD R2, R11, c[0x0][0x208], RZ ;  /* 0x000082000b027a24 */ /* 0x008fe200078e02ff */
[----:B------:R-:W-:-:S04]  /*3130*/  DEPBAR.LE SB0, 0x1 ;  /* 0x000080400000791a */ /* 0x000fc80000000000 */
[----:B------:R-:W-:Y:S01]  /*3140*/  BAR.SYNC.DEFER_BLOCKING 0x0 ;  /* 0x0000000000007b1d */ /* 0x000fe20000010000 */
[----:B------:R-:W-:Y:S01]  /*3150*/  IMAD R2, R122, c[0x0][0x20c], R2 ;  /* 0x000083007a027a24 */ /* 0x000fe200078e0202 */
[----:B------:R-:W-:-:S04]  /*3160*/  MOV R3, R225 ;  /* 0x000000e100037202 */ /* 0x000fc80000000f00 */
[----:B-1----:R-:W-:Y:S02]  /*3170*/  IADD3 R4, R7, R2, RZ ;  /* 0x0000000207047210 */ /* 0x002fe40007ffe0ff */
[----:B------:R-:W-:-:S05]  /*3180*/  MOV R2, R220 ;  /* 0x000000dc00027202 */ /* 0x000fca0000000f00 */
[----:B------:R-:W-:-:S04]  /*3190*/  IMAD.WIDE.U32 R6, R6, 0x60, R2 ;  /* 0x0000006006067825 */ /* 0x000fc800078e0002 */
[----:B------:R-:W-:Y:S01]  /*31a0*/  IMAD R2, R4, 0x60, RZ ;  /* 0x0000006004027824 */ /* 0x000fe200078e02ff */
[----:B------:R-:W-:-:S04]  /*31b0*/  LEA R4, P0, R6, c[0x0][0x1f8], 0x1 ;  /* 0x00007e0006047a11 */ /* 0x000fc800078008ff */
[----:B------:R-:W-:Y:S01]  /*31c0*/  IADD3 R3, R7, R2, RZ ;  /* 0x0000000207037210 */ /* 0x000fe20007ffe0ff */
[----:B------:R-:W-:Y:S01]  /*31d0*/  LDSM.16.M88.4 R124, [R212] ;  /* 0x00000000d47c783b */ /* 0x000fe20000000200 */
[----:B------:R-:W-:Y:S02]  /*31e0*/  IADD3 R2, P5, R4, UR7, RZ ;  /* 0x0000000704027c10 */ /* 0x000fe4000ffbe0ff */
[----:B------:R-:W-:Y:S01]  /*31f0*/  LEA.HI.X R5, R6, c[0x0][0x1fc], R3, 0x1, P0 ;  /* 0x00007f0006057a11 */ /* 0x000fe200000f0c03 */
[----:B------:R-:W-:Y:S01]  /*3200*/  LDSM.16.M88.4 R128, [R213] ;  /* 0x00000000d580783b */ /* 0x000fe20000000200 */
[----:B------:R-:W-:Y:S02]  /*3210*/  IADD3 R6, P0, R2, UR7, RZ ;  /* 0x0000000702067c10 */ /* 0x000fe4000ff1e0ff */
[----:B------:R-:W-:Y:S01]  /*3220*/  IADD3.X R3, R5, UR5, RZ, P5, !PT ;  /* 0x0000000505037c10 */ /* 0x000fe2000affe4ff */
[----:B------:R-:W-:Y:S01]  /*3230*/  LDSM.16.M88.4 R152, [R215] ;  /* 0x00000000d798783b */ /* 0x000fe20000000200 */
[----:B------:R-:W-:-:S02]  /*3240*/  ISETP.LT.OR P5, PT, R9, 0x1, P4 ;  /* 0x000000010900780c */ /* 0x000fc400027a1670 */
[----:B------:R-:W-:Y:S01]  /*3250*/  IADD3.X R7, R3, UR5, RZ, P0, !PT ;  /* 0x0000000503077c10 */ /* 0x000fe200087fe4ff */
[----:B------:R-:W-:Y:S01]  /*3260*/  LDSM.16.M88.4 R164, [R214] ;  /* 0x00000000d6a4783b */ /* 0x000fe20000000200 */
[C---:B------:R-:W-:Y:S02]  /*3270*/  ISETP.LT.OR P0, PT, R9.reuse, 0x1, P3 ;  /* 0x000000010900780c */ /* 0x040fe40001f01670 */
[----:B------:R-:W-:Y:S01]  /*3280*/  ISETP.LT.OR P4, PT, R9, 0x41, P4 ;  /* 0x000000410900780c */ /* 0x000fe20002781670 */
[----:B------:R-:W-:Y:S04]  /*3290*/  LDSM.16.M88.4 R168, [R212+0x4000] ;  /* 0x00400000d4a8783b */ /* 0x000fe80000000200 */
[----:B------:R-:W-:Y:S04]  /*32a0*/  LDSM.16.M88.4 R172, [R213+0x4000] ;  /* 0x00400000d5ac783b */ /* 0x000fe80000000200 */
[----:B------:R-:W-:Y:S04]  /*32b0*/  LDSM.16.M88.4 R176, [R215+0x4000] ;  /* 0x00400000d7b0783b */ /* 0x000fe80000000200 */
[----:B------:R-:W-:Y:S04]  /*32c0*/  LDSM.16.M88.4 R184, [R214+0x4000] ;  /* 0x00400000d6b8783b */ /* 0x000fe80000000200 */
[----:B------:R-:W-:Y:S06]  /*32d0*/  BAR.SYNC.DEFER_BLOCKING 0x0 ;  /* 0x0000000000007b1d */ /* 0x000fec0000010000 */
[----:B------:R-:W-:-:S04]  /*32e0*/  DEPBAR.LE SB0, 0x0 ;  /* 0x000080000000791a */ /* 0x000fc80000000000 */
[----:B------:R-:W-:Y:S06]  /*32f0*/  BAR.SYNC.DEFER_BLOCKING 0x0 ;  /* 0x0000000000007b1d */ /* 0x000fec0000010000 */
[----:B------:R-:W1:Y:S04]  /*3300*/  LDSM.16.M88.4 R24, [R193] ;  /* 0x00000000c118783b */ /* 0x000e680000000200 */
[----:B------:R-:W2:Y:S04]  /*3310*/  LDSM.16.M88.4 R28, [R193+0x1800] ;  /* 0x00180000c11c783b */ /* 0x000ea80000000200 */
[----:B------:R-:W3:Y:S04]  /*3320*/  LDSM.16.M88.4 R32, [R199] ;  /* 0x00000000c720783b */ /* 0x000ee80000000200 */
[----:B------:R-:W4:Y:S04]  /*3330*/  LDSM.16.M88.4 R16, [R193+0x800] ;  /* 0x00080000c110783b */ /* 0x000f280000000200 */
[----:B------:R-:W5:Y:S04]  /*3340*/  LDSM.16.M88.4 R20, [R193+0x1000] ;  /* 0x00100000c114783b */ /* 0x000f680000000200 */
[----:B------:R-:W-:Y:S04]  /*3350*/  LDSM.16.M88.4 R68, [R193+0x2000] ;  /* 0x00200000c144783b */ /* 0x000fe80000000200 */
[----:B------:R-:W-:Y:S04]  /*3360*/  LDSM.16.M88.4 R84, [R193+0x2800] ;  /* 0x00280000c154783b */ /* 0x000fe80000000200 */
[----:B------:R-:W-:Y:S04]  /*3370*/  LDSM.16.M88.4 R56, [R210] ;  /* 0x00000000d238783b */ /* 0x000fe80000000200 */
[----:B------:R-:W-:Y:S04]  /*3380*/  LDSM.16.M88.4 R64, [R209] ;  /* 0x00000000d140783b */ /* 0x000fe80000000200 */
[----:B------:R-:W5:Y:S04]  /*3390*/  LDSM.16.M88.4 R60, [R208] ;  /* 0x00000000d03c783b */ /* 0x000f680000000200 */
[----:B------:R-:W-:Y:S01]  /*33a0*/  LDSM.16.M88.4 R88, [R207] ;  /* 0x00000000cf58783b */ /* 0x000fe20000000200 */
[C---:B-1----:R-:W-:Y:S03]  /*33b0*/  HMMA.16816.F32 R12, R124.reuse, R24, RZ ;  /* 0x000000187c0c723c */ /* 0x042fe600000018ff */
[----:B------:R-:W-:Y:S04]  /*33c0*/  LDSM.16.M88.4 R92, [R206] ;  /* 0x00000000ce5c783b */ /* 0x000fe80000000200 */
[----:B------:R-:W-:Y:S01]  /*33d0*/  @!PT LDS RZ, [RZ] ;  /* 0x00000000fffff984 */ /* 0x000fe20000000800 */
[----:B------:R-:W-:Y:S01]  /*33e0*/  @!PT LDS RZ, [RZ] ;  /* 0x00000000fffff984 */ /* 0x000fe20000000800 */
[----:B------:R-:W-:Y:S01]  /*33f0*/  @!PT LDS RZ, [RZ] ;  /* 0x00000000fffff984 */ /* 0x000fe20000000800 */
[----:B------:R1:W-:Y:S01]  /*3400*/  LDGSTS.E.BYPASS.LTC128B.128 [R218+0x100], [R4.64], !P5 ;  /* 0x0010000004da7fae */ /* 0x0003e2000e901d48 */
[C---:B------:R-:W-:Y:S01]  /*3410*/  ISETP.LT.OR P5, PT, R9.reuse, 0x21, P3 ;  /* 0x000000210900780c */ /* 0x040fe20001fa1670 */
[----:B------:R-:W-:Y:S02]  /*3420*/  HMMA.16816.F32 R40, R124, R26, RZ ;  /* 0x0000001a7c28723c */ /* 0x000fe400000018ff */
[----:B------:R1:W-:Y:S01]  /*3430*/  LDGSTS.E.BYPASS.LTC128B.128 [R218+0x3100], [R4.64+0x80], !P0 ;  /* 0x0310008004da7fae */ /* 0x0003e2000c101d48 */
[----:B------:R-:W-:-:S03]  /*3440*/  ISETP.LT.OR P0, PT, R9, 0x41, P3 ;  /* 0x000000410900780c */ /* 0x000fc60001f01670 */
[----:B------:R1:W-:Y:S02]  /*3450*/  LDGSTS.E.BYPASS.LTC128B.128 [R218+0x1100], [R2.64], !P6 ;  /* 0x0110000002da7fae */ /* 0x0003e4000f101d48 */
[----:B--2---:R-:W-:Y:S04]  /*3460*/  HMMA.16816.F32 R8, R124, R28, RZ ;  /* 0x0000001c7c08723c */ /* 0x004fe800000018ff */
[----:B------:R2:W-:Y:S04]  /*3470*/  LDGSTS.E.BYPASS.LTC128B.128 [R218+0x4100], [R2.64+0x80], !P5 ;  /* 0x0410008002da7fae */ /* 0x0005e8000e901d48 */
[----:B------:R1:W-:Y:S01]  /*3480*/  LDGSTS.E.BYPASS.LTC128B.128 [R218+0x2100], [R6.64], !P4 ;  /* 0x0210000006da7fae */ /* 0x0003e2000e101d48 */
[----:B---3--:R-:W-:Y:S03]  /*3490*/  HMMA.16816.F32 R44, R128, R32, R12 ;  /* 0x00000020802c723c */ /* 0x008fe6000000180c */
[----:B------:R1:W-:Y:S01]  /*34a0*/  LDGSTS.E.BYPASS.LTC128B.128 [R218+0x5100], [R6.64+0x80], !P0 ;  /* 0x0510008006da7fae */ /* 0x0003e2000c101d48 */
[----:B------:R-:W-:-:S03]  /*34b0*/  ISETP.GT.AND P0, PT, R122, R219, PT ;  /* 0x000000db7a00720c */ /* 0x000fc60003f04270 */
[----:B------:R-:W3:Y:S01]  /*34c0*/  LDSM.16.M88.4 R48, [R197] ;  /* 0x00000000c530783b */ /* 0x000ee20000000200 */
[C---:B----4-:R-:W-:Y:S03]  /*34d0*/  HMMA.16816.F32 R36, R124.reuse, R18, RZ ;  /* 0x000000127c24723c */ /* 0x050fe600000018ff */
[----:B------:R-:W4:Y:S04]  /*34e0*/  LDSM.16.M88.4 R52, [R194] ;  /* 0x00000000c234783b */ /* 0x000f280000000200 */
[----:B------:R-:W2:Y:S01]  /*34f0*/  LDSM.16.M88.4 R72, [R197+0x800] ;  /* 0x00080000c548783b */ /* 0x000ea20000000200 */
[C---:B------:R-:W-:Y:S03]  /*3500*/  HMMA.16816.F32 R24, R124.reuse, R16, RZ ;  /* 0x000000107c18723c */ /* 0x040fe600000018ff */
[----:B------:R-:W-:Y:S04]  /*3510*/  LDSM.16.M88.4 R104, [R193+0x3800] ;  /* 0x00380000c168783b */ /* 0x000fe80000000200 */
[----:B------:R-:W-:Y:S01]  /*3520*/  LDSM.16.M88.4 R108, [R197+0x3000] ;  /* 0x00300000c56c783b */ /* 0x000fe20000000200 */
[C---:B-----5:R-:W-:Y:S03]  /*3530*/  HMMA.16816.F32 R16, R124.reuse, R20, RZ ;  /* 0x000000147c10723c */ /* 0x060fe600000018ff */
[----:B------:R-:W-:Y:S04]  /*3540*/  LDSM.16.M88.4 R100, [R204] ;  /* 0x00000000cc64783b */ /* 0x000fe80000000200 */
[----:B------:R-:W0:Y:S01]  /*3550*/  LDGDEPBAR ;  /* 0x00000000000079af */ /* 0x000e220000000000 */
[C---:B------:R-:W-:Y:S08]  /*3560*/  HMMA.16816.F32 R12, R124.reuse, R22, RZ ;  /* 0x000000167c0c723c */ /* 0x040ff000000018ff */
[----:B-1----:R-:W-:Y:S08]  /*3570*/  HMMA.16816.F32 R4, R124, R30, RZ ;  /* 0x0000001e7c04723c */ /* 0x002ff000000018ff */
[C---:B------:R-:W-:Y:S01]  /*3580*/  HMMA.16816.F32 R20, R128.reuse, R34, R40 ;  /* 0x000000228014723c */ /* 0x040fe20000001828 */
[----:B------:R-:W-:Y:S04]  /*3590*/  LDSM.16.M88.4 R40, [R197+0x1800] ;  /* 0x00180000c528783b */ /* 0x000fe80000000200 */
[----:B------:R-:W-:Y:S03]  /*35a0*/  LDSM.16.M88.4 R32, [R197+0x2000] ;  /* 0x00200000c520783b */ /* 0x000fe60000000200 */
[----:B------:R-:W-:Y:S08]  /*35b0*/  HMMA.16816.F32 R116, R128, R60, R8 ;  /* 0x0000003c8074723c */ /* 0x000ff00000001808 */
[----:B---3--:R-:W-:Y:S08]  /*35c0*/  HMMA.16816.F32 R8, R152, R48, R44 ;  /* 0x000000309808723c */ /* 0x008ff0000000182c */
[C---:B------:R-:W-:Y:S01]  /*35d0*/  HMMA.16816.F32 R76, R128.reuse, R58, R36 ;  /* 0x0000003a804c723c */ /* 0x040fe20000001824 */
[----:B------:R-:W1:Y:S07]  /*35e0*/  LDSM.16.M88.4 R36, [R193+0x3000] ;  /* 0x00300000c124783b */ /* 0x000e6e0000000200 */
[C---:B------:R-:W-:Y:S01]  /*35f0*/  HMMA.16816.F32 R24, R128.reuse, R56, R24 ;  /* 0x000000388018723c */ /* 0x040fe20000001818 */
[----:B------:R-:W3:Y:S07]  /*3600*/  LDSM.16.M88.4 R56, [R194+0x800] ;  /* 0x00080000c238783b */ /* 0x000eee0000000200 */
[----:B------:R-:W-:Y:S08]  /*3610*/  HMMA.16816.F32 R60, R128, R62, R4 ;  /* 0x0000003e803c723c */ /* 0x000ff00000001804 */
[----:B------:R-:W-:Y:S01]  /*3620*/  HMMA.16816.F32 R4, R152, R50, R20 ;  /* 0x000000329804723c */ /* 0x000fe20000001814 */
[----:B------:R-:W-:Y:S07]  /*3630*/  LDSM.16.M88.4 R48, [R197+0x1000] ;  /* 0x00100000c530783b */ /* 0x000fee0000000200 */
[----:B------:R-:W-:Y:S08]  /*3640*/  HMMA.16816.F32 R112, R128, R66, R12 ;  /* 0x000000428070723c */ /* 0x000ff0000000180c */
[----:B----4-:R-:W-:Y:S08]  /*3650*/  HMMA.16816.F32 R12, R164, R52, R8 ;  /* 0x00000034a40c723c */ /* 0x010ff00000001808 */
[----:B------:R-:W-:Y:S01]  /*3660*/  HMMA.16816.F32 R80, R128, R64, R16 ;  /* 0x000000408050723c */ /* 0x000fe20000001810 */
[----:B------:R-:W-:Y:S07]  /*3670*/  LDSM.16.M88.4 R64, [R194+0x1000] ;  /* 0x00100000c240783b */ /* 0x000fee0000000200 */
[C---:B------:R-:W-:Y:S08]  /*3680*/  HMMA.16816.F32 R28, R124.reuse, R68, RZ ;  /* 0x000000447c1c723c */ /* 0x040ff000000018ff */
[C---:B------:R-:W-:Y:S01]  /*3690*/  HMMA.16816.F32 R16, R124.reuse, R70, RZ ;  /* 0x000000467c10723c */ /* 0x040fe200000018ff */
[----:B------:R-:W4:Y:S07]  /*36a0*/  LDSM.16.M88.4 R68, [R205] ;  /* 0x00000000cd44783b */ /* 0x000f2e0000000200 */
[----:B------:R-:W-:Y:S08]  /*36b0*/  HMMA.16816.F32 R8, R124, R84, RZ ;  /* 0x000000547c08723c */ /* 0x000ff000000018ff */
[----:B--2---:R-:W-:Y:S08]  /*36c0*/  HMMA.16816.F32 R44, R152, R72, R24 ;  /* 0x00000048982c723c */ /* 0x004ff00000001818 */
[----:B------:R-:W-:Y:S08]  /*36d0*/  HMMA.16816.F32 R24, R164, R54, R4 ;  /* 0x00000036a418723c */ /* 0x000ff00000001804 */
[----:B------:R-:W-:Y:S01]  /*36e0*/  HMMA.16816.F32 R4, R124, R86, RZ ;  /* 0x000000567c04723c */ /* 0x000fe200000018ff */
[----:B------:R-:W2:Y:S07]  /*36f0*/  LDSM.16.M88.4 R84, [R197+0x2800] ;  /* 0x00280000c554783b */ /* 0x000eae0000000200 */
[----:B-1----:R-:W-:Y:S08]  /*3700*/  HMMA.16816.F32 R20, R168, R36, R12 ;  /* 0x00000024a814723c */ /* 0x002ff0000000180c */
[----:B------:R-:W-:Y:S08]  /*3710*/  HMMA.16816.F32 R12, R128, R92, R8 ;  /* 0x0000005c800c723c */ /* 0x000ff00000001808 */
[----:B------:R-:W-:Y:S01]  /*3720*/  HMMA.16816.F32 R8, R152, R74, R76 ;  /* 0x0000004a9808723c */ /* 0x000fe2000000184c */
[----:B------:R-:W1:Y:S04]  /*3730*/  LDSM.16.M88.4 R72, [R194+0x1800] ;  /* 0x00180000c248783b */ /* 0x000e680000000200 */
[----:B------:R-:W-:Y:S03]  /*3740*/  LDSM.16.M88.4 R76, [R194+0x2000] ;  /* 0x00200000c24c783b */ /* 0x000fe60000000200 */
[C---:B------:R-:W-:Y:S08]  /*3750*/  HMMA.16816.F32 R96, R128.reuse, R88, R28 ;  /* 0x000000588060723c */ /* 0x040ff0000000181c */
[C---:B------:R-:W-:Y:S08]  /*3760*/  HMMA.16816.F32 R28, R128.reuse, R90, R16 ;  /* 0x0000005a801c723c */ /* 0x040ff00000001810 */
[----:B------:R-:W-:Y:S01]  /*3770*/  HMMA.16816.F32 R88, R128, R94, R4 ;  /* 0x0000005e8058723c */ /* 0x000fe20000001804 */
[----:B------:R-:W-:Y:S07]  /*3780*/  LDSM.16.M88.4 R92, [R194+0x2800] ;  /* 0x00280000c25c783b */ /* 0x000fee0000000200 */
[----:B---3--:R-:W-:Y:S08]  /*3790*/  HMMA.16816.F32 R4, R164, R56, R44 ;  /* 0x00000038a404723c */ /* 0x008ff0000000182c */
[----:B----4-:R-:W-:Y:S08]  /*37a0*/  HMMA.16816.F32 R20, R172, R68, R20 ;  /* 0x00000044ac14723c */ /* 0x010ff00000001814 */
[----:B------:R-:W-:Y:S08]  /*37b0*/  HMMA.16816.F32 R16, R168, R38, R24 ;  /* 0x00000026a810723c */ /* 0x000ff00000001818 */
[----:B------:R-:W-:Y:S01]  /*37c0*/  HMMA.16816.F32 R36, R152, R50, R112 ;  /* 0x000000329824723c */ /* 0x000fe20000001870 */
[----:B------:R-:W3:Y:S07]  /*37d0*/  LDSM.16.M88.4 R112, [R194+0x3000] ;  /* 0x00300000c270783b */ /* 0x000eee0000000200 */
[----:B------:R-:W-:Y:S08]  /*37e0*/  HMMA.16816.F32 R24, R164, R58, R8 ;  /* 0x0000003aa418723c */ /* 0x000ff00000001808 */
[C---:B------:R-:W-:Y:S08]  /*37f0*/  HMMA.16816.F32 R80, R152.reuse, R48, R80 ;  /* 0x000000309850723c */ /* 0x040ff00000001850 */
[C---:B------:R-:W-:Y:S08]  /*3800*/  HMMA.16816.F32 R48, R152.reuse, R40, R116 ;  /* 0x000000289830723c */ /* 0x040ff00000001874 */
[C---:B------:R-:W-:Y:S08]  /*3810*/  HMMA.16816.F32 R60, R152.reuse, R42, R60 ;  /* 0x0000002a983c723c */ /* 0x040ff0000000183c */
[----:B--2---:R-:W-:Y:S08]  /*3820*/  HMMA.16816.F32 R40, R152, R84, R12 ;  /* 0x000000549828723c */ /* 0x004ff0000000180c */
[----:B------:R-:W-:Y:S08]  /*3830*/  HMMA.16816.F32 R12, R168, R104, R4 ;  /* 0x00000068a80c723c */ /* 0x000ff00000001804 */
[----:B------:R-:W-:Y:S08]  /*3840*/  HMMA.16816.F32 R4, R176, R108, R20 ;  /* 0x0000006cb004723c */ /* 0x000ff00000001814 */
[C---:B------:R-:W-:Y:S08]  /*3850*/  HMMA.16816.F32 R52, R152.reuse, R32, R96 ;  /* 0x000000209834723c */ /* 0x040ff00000001860 */
[----:B------:R-:W-:Y:S01]  /*3860*/  HMMA.16816.F32 R44, R152, R34, R28 ;  /* 0x00000022982c723c */ /* 0x000fe2000000181c */
[----:B------:R-:W2:Y:S07]  /*3870*/  LDSM.16.M88.4 R32, [R193+0x4000] ;  /* 0x00400000c120783b */ /* 0x000eae0000000200 */
[----:B------:R-:W-:Y:S01]  /*3880*/  HMMA.16816.F32 R8, R172, R70, R16 ;  /* 0x00000046ac08723c */ /* 0x000fe20000001810 */
[----:B------:R-:W-:Y:S07]  /*3890*/  LDSM.16.M88.4 R68, [R193+0x4800] ;  /* 0x00480000c144783b */ /* 0x000fee0000000200 */
[----:B------:R-:W-:Y:S01]  /*38a0*/  HMMA.16816.F32 R28, R152, R86, R88 ;  /* 0x00000056981c723c */ /* 0x000fe20000001858 */
[----:B------:R-:W4:Y:S07]  /*38b0*/  LDSM.16.M88.4 R84, [R197+0x3800] ;  /* 0x00380000c554783b */ /* 0x000f2e0000000200 */
[----:B------:R-:W-:Y:S08]  /*38c0*/  HMMA.16816.F32 R20, R168, R106, R24 ;  /* 0x0000006aa814723c */ /* 0x000ff00000001818 */
[----:B------:R-:W-:Y:S08]  /*38d0*/  HMMA.16816.F32 R16, R164, R64, R80 ;  /* 0x00000040a410723c */ /* 0x000ff00000001850 */
[----:B------:R-:W-:Y:S08]  /*38e0*/  HMMA.16816.F32 R12, R172, R100, R12 ;  /* 0x00000064ac0c723c */ /* 0x000ff0000000180c */
[C---:B-1----:R-:W-:Y:S08]  /*38f0*/  HMMA.16816.F32 R48, R164.reuse, R72, R48 ;  /* 0x00000048a430723c */ /* 0x042ff00000001830 */
[----:B------:R-:W-:Y:S08]  /*3900*/  HMMA.16816.F32 R60, R164, R74, R60 ;  /* 0x0000004aa43c723c */ /* 0x000ff0000000183c */
[----:B---3--:R-:W-:Y:S08]  /*3910*/  HMMA.16816.F32 R24, R184, R112, R4 ;  /* 0x00000070b818723c */ /* 0x008ff00000001804 */
[----:B------:R-:W-:Y:S01]  /*3920*/  HMMA.16816.F32 R72, R164, R92, R40 ;  /* 0x0000005ca448723c */ /* 0x000fe20000001828 */
[----:B------:R-:W1:Y:S07]  /*3930*/  LDSM.16.M88.4 R40, [R203] ;  /* 0x00000000cb28783b */ /* 0x000e6e0000000200 */
[----:B------:R-:W-:Y:S08]  /*3940*/  HMMA.16816.F32 R4, R176, R110, R8 ;  /* 0x0000006eb004723c */ /* 0x000ff00000001808 */
[----:B------:R-:W-:Y:S01]  /*3950*/  HMMA.16816.F32 R36, R164, R66, R36 ;  /* 0x00000042a424723c */ /* 0x000fe20000001824 */
[----:B------:R-:W-:-:S04]  /*3960*/  FMUL.FTZ R2, R24, c[0x0][0x320] ;  /* 0x0000c80018027a20 */ /* 0x000fc80000410000 */
[----:B------:R3:W1:Y:S03]  /*3970*/  MUFU.TANH R90, R2 ;  /* 0x00000002005a7308 */ /* 0x0006660000002400 */
[----:B------:R-:W-:Y:S01]  /*3980*/  HMMA.16816.F32 R64, R164, R76, R52 ;  /* 0x0000004ca440723c */ /* 0x000fe20000001834 */
[----:B------:R-:W5:Y:S07]  /*3990*/  LDSM.16.M88.4 R52, [R194+0x3800] ;  /* 0x00380000c234783b */ /* 0x000f6e0000000200 */
[----:B------:R-:W-:Y:S01]  /*39a0*/  HMMA.16816.F32 R20, R172, R102, R20 ;  /* 0x00000066ac14723c */ /* 0x000fe20000001814 */
[----:B---3--:R-:W-:-:S07]  /*39b0*/  FMUL.FTZ R2, R25, c[0x0][0x320] ;  /* 0x0000c80019027a20 */ /* 0x008fce0000410000 */
[----:B--2---:R-:W-:Y:S01]  /*39c0*/  HMMA.16816.F32 R8, R168, R32, R16 ;  /* 0x00000020a808723c */ /* 0x004fe20000001810 */
[----:B------:R2:W3:Y:S07]  /*39d0*/  MUFU.TANH R88, R2 ;  /* 0x0000000200587308 */ /* 0x0004ee0000002400 */
[----:B----4-:R-:W-:Y:S08]  /*39e0*/  HMMA.16816.F32 R16, R176, R84, R12 ;  /* 0x00000054b010723c */ /* 0x010ff0000000180c */
[----:B------:R-:W-:Y:S01]  /*39f0*/  HMMA.16816.F32 R92, R164, R94, R28 ;  /* 0x0000005ea45c723c */ /* 0x000fe2000000181c */
[----:B------:R-:W4:Y:S01]  /*3a00*/  LDSM.16.M88.4 R28, [R197+0x4000] ;  /* 0x00400000c51c783b */ /* 0x000f220000000200 */
[----:B--2---:R-:W-:-:S04]  /*3a10*/  FMUL.FTZ R2, R26, c[0x0][0x320] ;  /* 0x0000c8001a027a20 */ /* 0x004fc80000410000 */
[----:B------:R2:W1:Y:S02]  /*3a20*/  MUFU.TANH R91, R2 ;  /* 0x00000002005b7308 */ /* 0x0004640000002400 */
[----:B------:R-:W-:Y:S08]  /*3a30*/  HMMA.16816.F32 R12, R184, R114, R4 ;  /* 0x00000072b80c723c */ /* 0x000ff00000001804 */
[----:B------:R-:W-:Y:S01]  /*3a40*/  HMMA.16816.F32 R32, R168, R34, R36 ;  /* 0x00000022a820723c */ /* 0x000fe20000001824 */
[----:B------:R-:W3:Y:S01]  /*3a50*/  LDSM.16.M88.4 R36, [R202] ;  /* 0x00000000ca24783b */ /* 0x000ee20000000200 */
[----:B--2---:R-:W-:-:S06]  /*3a60*/  FMUL.FTZ R2, R27, c[0x0][0x320] ;  /* 0x0000c8001b027a20 */ /* 0x004fcc0000410000 */
[----:B------:R-:W-:Y:S01]  /*3a70*/  HMMA.16816.F32 R4, R176, R86, R20 ;  /* 0x00000056b004723c */ /* 0x000fe20000001814 */
[----:B------:R2:W2:Y:S07]  /*3a80*/  MUFU.TANH R89, R2 ;  /* 0x0000000200597308 */ /* 0x0004ae0000002400 */
[----:B-1----:R-:W-:Y:S08]  /*3a90*/  HMMA.16816.F32 R8, R172, R40, R8 ;  /* 0x00000028ac08723c */ /* 0x002ff00000001808 */
[----:B-----5:R-:W-:Y:S01]  /*3aa0*/  HMMA.16816.F32 R24, R184, R52, R16 ;  /* 0x00000034b818723c */ /* 0x020fe20000001810 */
[----:B--2---:R-:W-:-:S04]  /*3ab0*/  FMUL.FTZ R2, R12, c[0x0][0x320] ;  /* 0x0000c8000c027a20 */ /* 0x004fc80000410000 */
[----:B------:R1:W2:Y:S03]  /*3ac0*/  MUFU.TANH R85, R2 ;  /* 0x0000000200557308 */ /* 0x0002a60000002400 */
[----:B------:R-:W-:Y:S01]  /*3ad0*/  HMMA.16816.F32 R76, R164, R78, R44 ;  /* 0x0000004ea44c723c */ /* 0x000fe2000000182c */
[----:B------:R-:W-:Y:S07]  /*3ae0*/  LDSM.16.M88.4 R44, [R194+0x4000] ;  /* 0x00400000c22c783b */ /* 0x000fee0000000200 */
[----:B------:R-:W-:Y:S01]  /*3af0*/  HMMA.16816.F32 R56, R168, R68, R48 ;  /* 0x00000044a838723c */ /* 0x000fe20000001830 */
[----:B------:R-:W5:Y:S01]  /*3b00*/  LDSM.16.M88.4 R48, [R193+0x5000] ;  /* 0x00500000c130783b */ /* 0x000f620000000200 */
[----:B-1----:R-:W-:-:S06]  /*3b10*/  FMUL.FTZ R2, R13, c[0x0][0x320] ;  /* 0x0000c8000d027a20 */ /* 0x002fcc0000410000 */
[----:B------:R-:W-:Y:S01]  /*3b20*/  HMMA.16816.F32 R20, R172, R42, R32 ;  /* 0x0000002aac14723c */ /* 0x000fe20000001820 */
[----:B------:R-:W-:Y:S01]  /*3b30*/  LDSM.16.M88.4 R40, [R197+0x4800] ;  /* 0x00480000c528783b */ /* 0x000fe20000000200 */
[----:B------:R1:W1:Y:S06]  /*3b40*/  MUFU.TANH R83, R2 ;  /* 0x0000000200537308 */ /* 0x00026c0000002400 */
[----:B------:R-:W-:Y:S08]  /*3b50*/  HMMA.16816.F32 R60, R168, R70, R60 ;  /* 0x00000046a83c723c */ /* 0x000ff0000000183c */
[----:B------:R-:W-:Y:S01]  /*3b60*/  HMMA.16816.F32 R4, R184, R54, R4 ;  /* 0x00000036b804723c */ /* 0x000fe20000001804 */
[----:B-1----:R-:W-:-:S04]  /*3b70*/  FMUL.FTZ R2, R14, c[0x0][0x320] ;  /* 0x0000c8000e027a20 */ /* 0x002fc80000410000 */
[----:B------:R1:W1:Y:S03]  /*3b80*/  MUFU.TANH R87, R2 ;  /* 0x0000000200577308 */ /* 0x0002660000002400 */
[C---:B----4-:R-:W-:Y:S08]  /*3b90*/  HMMA.16816.F32 R16, R176.reuse, R28, R8 ;  /* 0x0000001cb010723c */ /* 0x050ff00000001808 */
[----:B------:R-:W-:Y:S01]  /*3ba0*/  HMMA.16816.F32 R8, R176, R30, R20 ;  /* 0x0000001eb008723c */ /* 0x000fe20000001814 */
[----:B------:R-:W-:Y:S01]  /*3bb0*/  LDSM.16.M88.4 R28, [R201] ;  /* 0x00000000c91c783b */ /* 0x000fe20000000200 */
[----:B-1----:R-:W-:-:S06]  /*3bc0*/  FMUL.FTZ R2, R15, c[0x0][0x320] ;  /* 0x0000c8000f027a20 */ /* 0x002fcc0000410000 */
[C---:B---3--:R-:W-:Y:S01]  /*3bd0*/  HMMA.16816.F32 R12, R172.reuse, R36, R56 ;  /* 0x00000024ac0c723c */ /* 0x048fe20000001838 */
[----:B------:R-:W1:Y:S01]  /*3be0*/  LDSM.16.M88.4 R56, [R193+0x5800] ;  /* 0x00580000c138783b */ /* 0x000e620000000200 */
[----:B------:R3:W4:Y:S06]  /*3bf0*/  MUFU.TANH R86, R2 ;  /* 0x0000000200567308 */ /* 0x00072c0000002400 */
[----:B------:R-:W-:Y:S01]  /*3c00*/  HMMA.16816.F32 R20, R172, R38, R60 ;  /* 0x00000026ac14723c */ /* 0x000fe2000000183c */
[----:B------:R-:W2:Y:S07]  /*3c10*/  LDSM.16.M88.4 R36, [R194+0x4800] ;  /* 0x00480000c224783b */ /* 0x000eae0000000200 */
[----:B-----5:R-:W-:Y:S01]  /*3c20*/  HMMA.16816.F32 R64, R168, R48, R64 ;  /* 0x00000030a840723c */ /* 0x020fe20000001840 */
[----:B---3--:R-:W-:-:S04]  /*3c30*/  FMUL.FTZ R2, R24, c[0x0][0x320] ;  /* 0x0000c80018027a20 */ /* 0x008fc80000410000 */
[----:B------:R3:W1:Y:S03]  /*3c40*/  MUFU.TANH R81, R2 ;  /* 0x0000000200517308 */ /* 0x0006660000002400 */
[----:B------:R-:W-:Y:S01]  /*3c50*/  HMMA.16816.F32 R32, R168, R50, R76 ;  /* 0x00000032a820723c */ /* 0x000fe2000000184c */
[----:B------:R-:W-:Y:S01]  /*3c60*/  LDSM.16.M88.4 R48, [R200] ;  /* 0x00000000c830783b */ /* 0x000fe20000000200 */
[----:B---3--:R-:W-:-:S06]  /*3c70*/  FMUL.FTZ R2, R25, c[0x0][0x320] ;  /* 0x0000c80019027a20 */ /* 0x008fcc0000410000 */
[----:B-1----:R-:W-:Y:S01]  /*3c80*/  HMMA.16816.F32 R52, R168, R56, R72 ;  /* 0x00000038a834723c */ /* 0x002fe20000001848 */
[----:B------:R1:W3:Y:S02]  /*3c90*/  MUFU.TANH R80, R2 ;  /* 0x0000000200507308 */ /* 0x0002e40000002400 */
[----:B-1----:R-:W-:-:S06]  /*3ca0*/  FMUL.FTZ R2, R26, c[0x0][0x320] ;  /* 0x0000c8001a027a20 */ /* 0x002fcc0000410000 */
[----:B------:R1:W1:Y:S02]  /*3cb0*/  MUFU.TANH R84, R2 ;  /* 0x0000000200547308 */ /* 0x0002640000002400 */
[----:B-1----:R-:W-:Y:S02]  /*3cc0*/  FMUL.FTZ R2, R27, c[0x0][0x320] ;  /* 0x0000c8001b027a20 */ /* 0x002fe40000410000 */
[----:B------:R-:W-:Y:S04]  /*3cd0*/  HMMA.16816.F32 R24, R184, R44, R16 ;  /* 0x0000002cb818723c */ /* 0x000fe80000001810 */
[----:B------:R1:W1:Y:S04]  /*3ce0*/  MUFU.TANH R82, R2 ;  /* 0x0000000200527308 */ /* 0x0002680000002400 */
        /* <DEDUP_REMOVED lines=13> */
[----:B------:R-:W-:Y:S07]  /*3dc0*/  LDSM.16.M88.4 R40, [R194+0x5000] ;  /* 0x00500000c228783b */ /* 0x000fee0000000200 */
[----:B--2---:R-:W-:Y:S01]  /*3dd0*/  HMMA.16816.F32 R20, R184, R36, R16 ;  /* 0x00000024b814723c */ /* 0x004fe20000001810 */
[----:B-----5:R-:W-:-:S04]  /*3de0*/  FMUL.FTZ R2, R24, c[0x0][0x320] ;  /* 0x0000c80018027a20 */ /* 0x020fc80000410000 */
[----:B------:R2:W1:Y:S11]  /*3df0*/  MUFU.TANH R68, R2 ;  /* 0x0000000200447308 */ /* 0x0004760000002400 */
[----:B------:R-:W-:Y:S01]  /*3e00*/  HMMA.16816.F32 R8, R184, R38, R8 ;  /* 0x00000026b808723c */ /* 0x000fe20000001808 */
[----:B--2---:R-:W-:-:S07]  /*3e10*/  FMUL.FTZ R2, R25, c[0x0][0x320] ;  /* 0x0000c80019027a20 */ /* 0x004fce0000410000 */
[----:B-1----:R-:W-:Y:S01]  /*3e20*/  HMMA.16816.F32 R16, R176, R44, R12 ;  /* 0x0000002cb010723c */ /* 0x002fe2000000180c */
[----:B------:R1:W2:Y:S07]  /*3e30*/  MUFU.TANH R63, R2 ;  /* 0x00000002003f7308 */ /* 0x0002ae0000002400 */
[----:B------:R-:W-:Y:S01]  /*3e40*/  HMMA.16816.F32 R12, R172, R48, R52 ;  /* 0x00000030ac0c723c */ /* 0x000fe20000001834 */
[----:B-1----:R-:W-:-:S04]  /*3e50*/  FMUL.FTZ R2, R26, c[0x0][0x320] ;  /* 0x0000c8001a027a20 */ /* 0x002fc80000410000 */
[----:B------:R1:W1:Y:S02]  /*3e60*/  MUFU.TANH R69, R2 ;  /* 0x0000000200457308 */ /* 0x0002640000002400 */
[----:B-1----:R-:W-:Y:S02]  /*3e70*/  FMUL.FTZ R2, R27, c[0x0][0x320] ;  /* 0x0000c8001b027a20 */ /* 0x002fe40000410000 */
[----:B------:R-:W-:Y:S01]  /*3e80*/  HMMA.16816.F32 R24, R172, R30, R32 ;  /* 0x0000001eac18723c */ /* 0x000fe20000001820 */
[----:B------:R-:W1:Y:S03]  /*3e90*/  LDSM.16.M88.4 R32, [R197+0x5800] ;  /* 0x00580000c520783b */ /* 0x000e660000000200 */
[----:B------:R5:W1:Y:S01]  /*3ea0*/  MUFU.TANH R65, R2 ;  /* 0x0000000200417308 */ /* 0x000a620000002400 */
[----:B------:R-:W2:Y:S01]  /*3eb0*/  LDSM.16.M88.4 R28, [R194+0x5800] ;  /* 0x00580000c21c783b */ /* 0x000ea20000000200 */
[----:B------:R-:W-:-:S04]  /*3ec0*/  DEPBAR.LE SB0, 0x0 ;  /* 0x000080000000791a */ /* 0x000fc80000000000 */
[----:B-----5:R-:W-:-:S04]  /*3ed0*/  FMUL.FTZ R2, R4, c[0x0][0x320] ;  /* 0x0000c80004027a20 */ /* 0x020fc80000410000 */
[----:B------:R5:W1:Y:S10]  /*3ee0*/  MUFU.TANH R61, R2 ;  /* 0x00000002003d7308 */ /* 0x000a740000002400 */
[----:B------:R-:W-:Y:S01]  /*3ef0*/  HMMA.16816.F32 R24, R176, R46, R24 ;  /* 0x0000002eb018723c */ /* 0x000fe20000001818 */
[----:B-----5:R-:W-:-:S07]  /*3f00*/  FMUL.FTZ R2, R5, c[0x0][0x320] ;  /* 0x0000c80005027a20 */ /* 0x020fce0000410000 */
[----:B-1----:R-:W-:Y:S01]  /*3f10*/  HMMA.16816.F32 R12, R176, R32, R12 ;  /* 0x00000020b00c723c */ /* 0x002fe2000000180c */
[----:B------:R1:W1:Y:S02]  /*3f20*/  MUFU.TANH R60, R2 ;  /* 0x00000002003c7308 */ /* 0x0002640000002400 */
        /* <DEDUP_REMOVED lines=16> */
[----:B--2---:R-:W-:Y:S01]  /*4030*/  HMMA.16816.F32 R4, R184, R30, R4 ;  /* 0x0000001eb804723c */ /* 0x004fe20000001804 */
[----:B-1----:R-:W-:-:S07]  /*4040*/  FMUL.FTZ R2, R23, c[0x0][0x320] ;  /* 0x0000c80017027a20 */ /* 0x002fce0000410000 */
[C---:B------:R-:W-:Y:S01]  /*4050*/  HMMA.16816.F32 R20, R184.reuse, R40, R16 ;  /* 0x00000028b814723c */ /* 0x040fe20000001810 */
[----:B------:R1:W2:Y:S07]  /*4060*/  MUFU.TANH R58, R2 ;  /* 0x00000002003a7308 */ /* 0x0002ae0000002400 */
        /* <DEDUP_REMOVED lines=44> */
[----:B-1234-:R-:W-:Y:S01]  /*4330*/  IADD3 R2, R216, -0x2, RZ ;  /* 0xfffffffed8027810 */ /* 0x01efe20007ffe0ff */
[----:B------:R-:W-:Y:S01]  /*4340*/  ULDC.64 UR4, c[0x0][0x1e0] ;  /* 0x0000780000047ab9 */ /* 0x000fe20000000a00 */
[----:B------:R-:W-:Y:S01]  /*4350*/  ISETP.GE.AND P0, PT, R134, c[0x0][0x1d4], PT ;  /* 0x0000750086007a0c */ /* 0x000fe20003f06270 */
[----:B------:R-:W-:Y:S01]  /*4360*/  USHF.L.U32 UR7, UR4, 0x6, URZ ;  /* 0x0000000604077899 */ /* 0x000fe2000800063f */
[----:B------:R-:W-:Y:S01]  /*4370*/  SHF.R.S32.HI R3, RZ, 0x1f, R2 ;  /* 0x0000001fff037819 */ /* 0x000fe20000011402 */
[----:B------:R-:W-:Y:S01]  /*4380*/  IMAD.WIDE.U32 R6, R2, c[0x0][0x1e0], RZ ;  /* 0x0000780002067a25 */ /* 0x000fe200078e00ff */
[----:B------:R-:W-:-:S03]  /*4390*/  USHF.L.U64.HI UR5, UR4, UR6, UR5 ;  /* 0x0000000604057299 */ /* 0x000fc60008010205 */
[----:B------:R-:W-:-:S04]  /*43a0*/  IMAD R3, R3, c[0x0][0x1e0], RZ ;  /* 0x0000780003037a24 */ /* 0x000fc800078e02ff */
[----:B------:R-:W-:-:S04]  /*43b0*/  IMAD R2, R2, c[0x0][0x1e4], R3 ;  /* 0x0000790002027a24 */ /* 0x000fc800078e0203 */
[----:B------:R-:W-:Y:S02]  /*43c0*/  IMAD.IADD R2, R7, 0x1, R2 ;  /* 0x0000000107027824 */ /* 0x000fe400078e0202 */
[----:B------:R-:W-:-:S04]  /*43d0*/  IMAD.WIDE.U32 R6, R6, 0x60, R120 ;  /* 0x0000006006067825 */ /* 0x000fc800078e0078 */
[----:B------:R-:W-:Y:S01]  /*43e0*/  IMAD R2, R2, 0x60, RZ ;  /* 0x0000006002027824 */ /* 0x000fe200078e02ff */
[----:B------:R-:W-:-:S03]  /*43f0*/  LEA R4, P4, R6, c[0x0][0x1c8], 0x1 ;  /* 0x0000720006047a11 */ /* 0x000fc600078808ff */
[----:B------:R-:W-:Y:S01]  /*4400*/  IMAD.IADD R3, R7, 0x1, R2 ;  /* 0x0000000107037824 */ /* 0x000fe200078e0202 */
[----:B------:R-:W-:-:S04]  /*4410*/  IADD3 R2, P5, R4, UR7, RZ ;  /* 0x0000000704027c10 */ /* 0x000fc8000ffbe0ff */
[----:B------:R-:W-:Y:S02]  /*4420*/  LEA.HI.X R5, R6, c[0x0][0x1cc], R3, 0x1, P4 ;  /* 0x0000730006057a11 */ /* 0x000fe400020f0c03 */
[----:B------:R-:W-:Y:S02]  /*4430*/  IADD3 R6, P4, R2, UR7, RZ ;  /* 0x0000000702067c10 */ /* 0x000fe4000ff9e0ff */
[----:B------:R-:W-:Y:S01]  /*4440*/  IADD3.X R3, R5, UR5, RZ, P5, !PT ;  /* 0x0000000505037c10 */ /* 0x000fe2000affe4ff */
[----:B------:R-:W-:Y:S01]  /*4450*/  @!PT LDS RZ, [RZ] ;  /* 0x00000000fffff984 */ /* 0x000fe20000000800 */
[----:B------:R-:W-:Y:S01]  /*4460*/  @!PT LDS RZ, [RZ] ;  /* 0x00000000fffff984 */ /* 0x000fe20000000800 */
[----:B------:R-:W-:Y:S01]  /*4470*/  @!PT LDS RZ, [RZ] ;  /* 0x00000000fffff984 */ /* 0x000fe20000000800 */
[----:B------:R1:W-:Y:S03]  /*4480*/  LDGSTS.E.BYPASS.LTC128B.128 [R218+0x8100], [R4.64], !P0 ;  /* 0x0810000004da7fae */ /* 0x0003e6000c101d48 */
[----:B------:R-:W-:Y:S01]  /*4490*/  IADD3.X R7, R3, UR5, RZ, P4, !PT ;  /* 0x0000000503077c10 */ /* 0x000fe2000a7fe4ff */
[----:B------:R1:W-:Y:S04]  /*44a0*/  LDGSTS.E.BYPASS.LTC128B.128 [R218+0xb100], [R4.64+0x80], !P3 ;  /* 0x0b10008004da7fae */ /* 0x0003e8000d901d48 */
[----:B------:R1:W-:Y:S04]  /*44b0*/  LDGSTS.E.BYPASS.LTC128B.128 [R218+0x9100], [R2.64], !P0 ;  /* 0x0910000002da7fae */ /* 0x0003e8000c101d48 */
[----:B------:R1:W-:Y:S04]  /*44c0*/  LDGSTS.E.BYPASS.LTC128B.128 [R218+0xc100], [R2.64+0x80], !P3 ;  /* 0x0c10008002da7fae */ /* 0x0003e8000d901d48 */
[----:B------:R1:W-:Y:S04]  /*44d0*/  LDGSTS.E.BYPASS.LTC128B.128 [R218+0xa100], [R6.64], !P0 ;  /* 0x0a10000006da7fae */ /* 0x0003e8000c101d48 */
[----:B------:R1:W-:Y:S02]  /*44e0*/  LDGSTS.E.BYPASS.LTC128B.128 [R218+0xd100], [R6.64+0x80], !P3 ;  /* 0x0d10008006da7fae */ /* 0x0003e4000d901d48 */
.L_x_548:
[----:B--234-:R-:W-:Y:S05]  /*44f0*/  BSYNC B0 ;  /* 0x0000000000007941 */ /* 0x01cfea0003800000 */
.L_x_547:
[----:B-1----:R-:W2:Y:S04]  /*4500*/  LDL R2, [R1+0x24] ;  /* 0x0000240001027983 */ /* 0x002ea80000100800 */
[----:B------:R-:W3:Y:S01]  /*4510*/  LDL R9, [R1+0x14] ;  /* 0x0000140001097983 */ /* 0x000ee20000100800 */
[----:B------:R-:W-:-:S02]  /*4520*/  ULDC UR4, c[0x0][0x324] ;  /* 0x0000c90000047ab9 */ /* 0x000fc40000000800 */
[----:B------:R-:W-:Y:S01]  /*4530*/  ULOP3.LUT UR4, URZ, UR4, URZ, 0x33, !UPT ;  /* 0x000000043f047292 */ /* 0x000fe2000f8e333f */
[----:B------:R-:W0:Y:S01]  /*4540*/  LDGDEPBAR ;  /* 0x00000000000079af */ /* 0x000e220000000000 */
[----:B--2---:R-:W-:-:S04]  /*4550*/  IMAD.IADD R2, R2, 0x1, R244 ;  /* 0x0000000102027824 */ /* 0x004fc800078e02f4 */
[----:B------:R-:W-:-:S04]  /*4560*/  @P2 IMAD.HI.U32 R3, R2, c[0x0][0x2c8], RZ ;  /* 0x0000b20002032a27 */ /* 0x000fc800078e00ff */
[----:B------:R-:W-:Y:S01]  /*4570*/  IMAD.MOV.U32 R5, RZ, RZ, R2 ;  /* 0x000000ffff057224 */ /* 0x000fe200078e0002 */
[----:B------:R-:W-:Y:S02]  /*4580*/  @P2 SHF.R.U32.HI R5, RZ, c[0x0][0x2cc], R3 ;  /* 0x0000b300ff052a19 */ /* 0x000fe40000011603 */
[----:B------:R-:W-:-:S03]  /*4590*/  IADD3 R2, R132, R0, RZ ;  /* 0x0000000084027210 */ /* 0x000fc60007ffe0ff */
[----:B------:R-:W1:Y:S01]  /*45a0*/  SHFL.IDX PT, R4, R5, RZ, 0x1c1f ;  /* 0x001c1fff05047589 */ /* 0x000e6200000e0000 */
[----:B---3--:R-:W-:Y:S01]  /*45b0*/  IADD3 R3, -R9, 0x1, R2 ;  /* 0x0000000109037810 */ /* 0x008fe20007ffe102 */
[--C-:B------:R-:W-:Y:S02]  /*45c0*/  IMAD.IADD R8, R2, 0x1, -R9.reuse ;  /* 0x0000000102087824 */ /* 0x100fe400078e0a09 */
[----:B------:R-:W-:Y:S02]  /*45d0*/  IMAD.IADD R9, R0, 0x1, -R9 ;  /* 0x0000000100097824 */ /* 0x000fe400078e0a09 */
[----:B------:R-:W-:-:S05]  /*45e0*/  IMAD.IADD R3, R3, 0x1, -R123 ;  /* 0x0000000103037824 */ /* 0x000fca00078e0a7b */
[C---:B------:R-:W-:Y:S02]  /*45f0*/  IADD3 R6, R3.reuse, c[0x0][0x328], RZ ;  /* 0x0000ca0003067a10 */ /* 0x040fe40007ffe0ff */
[----:B------:R-:W-:Y:S02]  /*4600*/  IADD3 R7, R3, UR4, RZ ;  /* 0x0000000403077c10 */ /* 0x000fe4000fffe0ff */
[-C--:B-1----:R-:W-:Y:S02]  /*4610*/  IADD3 R3, R6, R4.reuse, RZ ;  /* 0x0000000406037210 */ /* 0x082fe40007ffe0ff */
[----:B------:R-:W-:Y:S02]  /*4620*/  IADD3 R2, R7, R4, RZ ;  /* 0x0000000407027210 */ /* 0x000fe40007ffe0ff */
[----:B------:R-:W-:Y:S01]  /*4630*/  IMNMX R3, R8, R3, PT ;  /* 0x0000000308037217 */ /* 0x000fe20003800200 */
[----:B------:R-:W-:Y:S05]  /*4640*/  @!P1 BRA `(.L_x_549) ;  /* 0x0000012000009947 */ /* 0x000fea0003800000 */
[----:B------:R-:W-:Y:S01]  /*4650*/  IADD3 R4, -R123, R132, R4 ;  /* 0x000000847b047210 */ /* 0x000fe20007ffe104 */
[----:B------:R-:W-:Y:S03]  /*4660*/  BSSY B0, `(.L_x_550) ;  /* 0x000000c000007945 */ /* 0x000fe60003800000 */
[----:B------:R-:W-:-:S13]  /*4670*/  ISETP.GT.AND P0, PT, R4, -0x1, PT ;  /* 0xffffffff0400780c */ /* 0x000fda0003f04270 */
[----:B------:R-:W-:Y:S05]  /*4680*/  @P0 BRA `(.L_x_551) ;  /* 0x0000006000000947 */ /* 0x000fea0003800000 */
[----:B------:R-:W-:Y:S02]  /*4690*/  ISETP.NE.AND P0, PT, R243, 0x1, PT ;  /* 0x00000001f300780c */ /* 0x000fe40003f05270 */
[----:B------:R-:W-:-:S11]  /*46a0*/  LOP3.LUT R4, RZ, R4, RZ, 0x33, !PT ;  /* 0x00000004ff047212 */ /* 0x000fd600078e33ff */
[----:B------:R-:W-:-:S05]  /*46b0*/  @P0 IMAD.HI.U32 R10, R4, c[0x0][0x330], RZ ;  /* 0x0000cc00040a0a27 */ /* 0x000fca00078e00ff */
[----:B------:R-:W-:-:S04]  /*46c0*/  @P0 SHF.R.U32.HI R4, RZ, c[0x0][0x334], R10 ;  /* 0x0000cd00ff040a19 */ /* 0x000fc8000001160a */
[----:B------:R-:W-:Y:S01]  /*46d0*/  LOP3.LUT R4, RZ, R4, RZ, 0x33, !PT ;  /* 0x00000004ff047212 */ /* 0x000fe200078e33ff */
[----:B------:R-:W-:Y:S05]  /*46e0*/  BRA `(.L_x_552) ;  /* 0x0000003000007947 */ /* 0x000fea0003800000 */
.L_x_551:
[----:B------:R-:W-:-:S13]  /*46f0*/  ISETP.NE.AND P0, PT, R243, 0x1, PT ;  /* 0x00000001f300780c */ /* 0x000fda0003f05270 */
[----:B------:R-:W-:-:S05]  /*4700*/  @P0 IMAD.HI.U32 R10, R4, c[0x0][0x330], RZ ;  /* 0x0000cc00040a0a27 */ /* 0x000fca00078e00ff */
[----:B------:R-:W-:Y:S02]  /*4710*/  @P0 SHF.R.U32.HI R4, RZ, c[0x0][0x334], R10 ;  /* 0x0000cd00ff040a19 */ /* 0x000fe4000001160a */
.L_x_552:
[----:B------:R-:W-:Y:S05]  /*4720*/  BSYNC B0 ;  /* 0x0000000000007941 */ /* 0x000fea0003800000 */
.L_x_550:
[----:B------:R-:W-:-:S05]  /*4730*/  IMAD R4, R4, c[0x0][0x32c], R9 ;  /* 0x0000cb0004047a24 */ /* 0x000fca00078e0209 */
[----:B------:R-:W-:Y:S02]  /*4740*/  IADD3 R10, R4, c[0x0][0x32c], RZ ;  /* 0x0000cb00040a7a10 */ /* 0x000fe40007ffe0ff */
[----:B------:R-:W-:Y:S02]  /*4750*/  IMNMX R2, R2, R4, !PT ;  /* 0x0000000402027217 */ /* 0x000fe40007800200 */
[----:B------:R-:W-:Y:S02]  /*4760*/  IMNMX R3, R3, R10, PT ;  /* 0x0000000a03037217 */ /* 0x000fe40003800200 */
.L_x_549:
[C---:B------:R-:W-:Y:S02]  /*4770*/  ISETP.GE.AND P0, PT, R0.reuse, 0x9, PT ;  /* 0x000000090000780c */ /* 0x040fe40003f06270 */
[----:B------:R-:W-:Y:S02]  /*4780*/  ISETP.GE.AND P4, PT, R0, 0x2, PT ;  /* 0x000000020000780c */ /* 0x000fe40003f86270 */
[----:B------:R-:W-:Y:S02]  /*4790*/  P2R R30, PR, RZ, 0x1 ;  /* 0x00000001ff1e7803 */ /* 0x000fe40000000000 */
[----:B------:R-:W-:-:S02]  /*47a0*/  ISETP.GT.AND P0, PT, R2, 0x8, !P0 ;  /* 0x000000080200780c */ /* 0x000fc40004704270 */
[----:B------:R-:W-:Y:S02]  /*47b0*/  P2R R25, PR, RZ, 0x10 ;  /* 0x00000010ff197803 */ /* 0x000fe40000000000 */
[----:B------:R-:W-:Y:S02]  /*47c0*/  ISETP.LT.OR P0, PT, R3, 0x9, P0 ;  /* 0x000000090300780c */ /* 0x000fe40000701670 */
[----:B------:R-:W-:Y:S02]  /*47d0*/  ISETP.GT.AND P4, PT, R2, 0x1, !P4 ;  /* 0x000000010200780c */ /* 0x000fe40006784270 */
[----:B------:R-:W-:Y:S02]  /*47e0*/  ISETP.GE.AND P5, PT, R0, 0xa, PT ;  /* 0x0000000a0000780c */ /* 0x000fe40003fa6270 */
[----:B------:R-:W-:Y:S02]  /*47f0*/  FSEL R32, R85, -INF , !P0 ;  /* 0xff80000055207808 */ /* 0x000fe40004000000 */
[----:B------:R-:W-:-:S02]  /*4800*/  ISETP.LT.OR P4, PT, R3, 0x2, P4 ;  /* 0x000000020300780c */ /* 0x000fc40002781670 */
[----:B------:R-:W-:Y:S02]  /*4810*/  ISETP.GT.AND P0, PT, R2, 0x9, !P5 ;  /* 0x000000090200780c */ /* 0x000fe40006f04270 */
[----:B------:R-:W-:Y:S02]  /*4820*/  FSEL R28, R88, -INF , !P4 ;  /* 0xff800000581c7808 */ /* 0x000fe40006000000 */
[----:B------:R-:W-:Y:S02]  /*4830*/  ISETP.LT.OR P0, PT, R3, 0xa, P0 ;  /* 0x0000000a0300780c */ /* 0x000fe40000701670 */
        /* <DEDUP_REMOVED lines=9> */
[C---:B------:R-:W-:Y:S02]  /*48d0*/  ISETP.LT.OR P0, PT, R3.reuse, 0x12, P0 ;  /* 0x000000120300780c */ /* 0x040fe40000701670 */
        /* <DEDUP_REMOVED lines=8> */
[----:B------:R-:W-:Y:S02]  /*4960*/  P2R R22, PR, RZ, 0x10 ;  /* 0x00000010ff167803 */ /* 0x000fe40000000000 */
        /* <DEDUP_REMOVED lines=64> */
[----:B------:R-:W-:Y:S02]  /*4d70*/  ISETP.GE.AND P6, PT, R0, 0x52, PT ;  /* 0x000000520000780c */ /* 0x000fe40003fc6270 */
[----:B------:R-:W-:Y:S02]  /*4d80*/  ISETP.LT.OR P0, PT, R3, 0x51, P0 ;  /* 0x000000510300780c */ /* 0x000fe40000701670 */
[----:B------:R-:W-:Y:S02]  /*4d90*/  P2R R29, PR, RZ, 0x20 ;  /* 0x00000020ff1d7803 */ /* 0x000fe40000000000 */
[----:B------:R-:W-:-:S02]  /*4da0*/  FSEL R161, R36, -INF , !P0 ;  /* 0xff80000024a17808 */ /* 0x000fc40004000000 */
[----:B------:R-:W-:Y:S02]  /*4db0*/  ISETP.GT.AND P0, PT, R2, 0x51, !P6 ;  /* 0x000000510200780c */ /* 0x000fe40007704270 */
[----:B------:R-:W-:Y:S02]  /*4dc0*/  ISETP.GE.AND P5, PT, R0, 0x59, PT ;  /* 0x000000590000780c */ /* 0x000fe40003fa6270 */
[----:B------:R-:W-:Y:S02]  /*4dd0*/  ISETP.LT.OR P0, PT, R3, 0x52, P0 ;  /* 0x000000520300780c */ /* 0x000fe40000701670 */
[----:B------:R-:W-:Y:S02]  /*4de0*/  P2R R33, PR, RZ, 0x10 ;  /* 0x00000010ff217803 */ /* 0x000fe40000000000 */
[----:B------:R-:W-:Y:S02]  /*4df0*/  FSEL R162, R31, -INF , !P0 ;  /* 0xff8000001fa27808 */ /* 0x000fe40004000000 */
[----:B------:R-:W-:-:S02]  /*4e00*/  ISETP.GT.AND P0, PT, R2, 0x58, !P5 ;  /* 0x000000580200780c */ /* 0x000fc40006f04270 */
[----:B------:R-:W-:Y:S02]  /*4e10*/  ISETP.GE.AND P4, PT, R0, 0x1, PT ;  /* 0x000000010000780c */ /* 0x000fe40003f86270 */
[----:B------:R-:W-:Y:S02]  /*4e20*/  ISETP.LT.OR P0, PT, R3, 0x59, P0 ;  /* 0x000000590300780c */ /* 0x000fe40000701670 */
[----:B------:R-:W-:Y:S02]  /*4e30*/  P2R R31, PR, RZ, 0x10 ;  /* 0x00000010ff1f7803 */ /* 0x000fe40000000000 */
[----:B------:R-:W-:Y:S02]  /*4e40*/  FSEL R163, R27, -INF , !P0 ;  /* 0xff8000001ba37808 */ /* 0x000fe40004000000 */
[----:B------:R-:W-:Y:S02]  /*4e50*/  ISETP.GT.AND P0, PT, R2, RZ, !P4 ;  /* 0x000000ff0200720c */ /* 0x000fe40006704270 */
[----:B------:R-:W-:-:S02]  /*4e60*/  ISETP.GE.AND P4, PT, R0, 0x5a, PT ;  /* 0x0000005a0000780c */ /* 0x000fc40003f86270 */
[----:B------:R-:W-:-:S04]  /*4e70*/  ISETP.LT.OR P0, PT, R3, 0x1, P0 ;  /* 0x000000010300780c */ /* 0x000fc80000701670 */
[----:B------:R-:W-:Y:S02]  /*4e80*/  FSEL R27, R90, -INF , !P0 ;  /* 0xff8000005a1b7808 */ /* 0x000fe40004000000 */
[----:B------:R-:W-:-:S04]  /*4e90*/  ISETP.GT.AND P0, PT, R2, 0x59, !P4 ;  /* 0x000000590200780c */ /* 0x000fc80006704270 */
[----:B------:R-:W-:Y:S02]  /*4ea0*/  ISETP.LT.OR P0, PT, R3, 0x5a, P0 ;  /* 0x0000005a0300780c */ /* 0x000fe40000701670 */
[----:B------:R-:W1:Y:S02]  /*4eb0*/  SHFL.IDX PT, R3, R5, 0x1, 0x1c1f ;  /* 0x003c1f0005037f89 */ /* 0x000e6400000e0000 */
[----:B------:R-:W-:Y:S01]  /*4ec0*/  FSEL R180, R35, -INF , !P0 ;  /* 0xff80000023b47808 */ /* 0x000fe20004000000 */
[--C-:B-1----:R-:W-:Y:S02]  /*4ed0*/  IMAD.IADD R2, R6, 0x1, R3.reuse ;  /* 0x0000000106027824 */ /* 0x102fe400078e0203 */
[----:B------:R-:W-:-:S03]  /*4ee0*/  IMAD.IADD R0, R7, 0x1, R3 ;  /* 0x0000000107007824 */ /* 0x000fc600078e0203 */
        /* <DEDUP_REMOVED lines=12> */
.L_x_555:
[----:B------:R-:W-:-:S13]  /*4fb0*/  ISETP.NE.AND P0, PT, R243, 0x1, PT ;  /* 0x00000001f300780c */ /* 0x000fda0003f05270 */
[----:B------:R-:W-:-:S05]  /*4fc0*/  @P0 IMAD.HI.U32 R4, R3, c[0x0][0x330], RZ ;  /* 0x0000cc0003040a27 */ /* 0x000fca00078e00ff */
[----:B------:R-:W-:Y:S02]  /*4fd0*/  @P0 SHF.R.U32.HI R3, RZ, c[0x0][0x334], R4 ;  /* 0x0000cd00ff030a19 */ /* 0x000fe40000011604 */
.L_x_556:
[----:B------:R-:W-:Y:S05]  /*4fe0*/  BSYNC B0 ;  /* 0x0000000000007941 */ /* 0x000fea0003800000 */
.L_x_554:
[----:B------:R-:W-:-:S05]  /*4ff0*/  IMAD R3, R3, c[0x0][0x32c], R9 ;  /* 0x0000cb0003037a24 */ /* 0x000fca00078e0209 */
[----:B------:R-:W-:Y:S02]  /*5000*/  IADD3 R4, R3, c[0x0][0x32c], RZ ;  /* 0x0000cb0003047a10 */ /* 0x000fe40007ffe0ff */
[----:B------:R-:W-:Y:S02]  /*5010*/  IMNMX R0, R0, R3, !PT ;  /* 0x0000000300007217 */ /* 0x000fe40007800200 */
[----:B------:R-:W-:Y:S02]  /*5020*/  IMNMX R2, R2, R4, PT ;  /* 0x0000000402027217 */ /* 0x000fe40003800200 */
.L_x_553:
[----:B------:R-:W-:Y:S02]  /*5030*/  ISETP.NE.AND P0, PT, R25, RZ, PT ;  /* 0x000000ff1900720c */ /* 0x000fe40003f05270 */
[----:B------:R-:W-:Y:S02]  /*5040*/  FMNMX.FTZ R3, R27, R28, !PT ;  /* 0x0000001c1b037209 */ /* 0x000fe40007810000 */
[----:B------:R-:W-:Y:S02]  /*5050*/  ISETP.GT.AND P0, PT, R0, 0x1, !P0 ;  /* 0x000000010000780c */ /* 0x000fe40004704270 */
[----:B------:R-:W-:-:S02]  /*5060*/  FMNMX.FTZ R3, R32, R3, !PT ;  /* 0x0000000320037209 */ /* 0x000fc40007810000 */
[----:B------:R-:W-:Y:S02]  /*5070*/  ISETP.LT.OR P0, PT, R2, 0x2, P0 ;  /* 0x000000020200780c */ /* 0x000fe40000701670 */
[----:B------:R-:W-:Y:S02]  /*5080*/  FMNMX.FTZ R3, R34, R3, !PT ;  /* 0x0000000322037209 */ /* 0x000fe40007810000 */
[----:B------:R-:W-:Y:S02]  /*5090*/  FSEL R7, R89, -INF , !P0 ;  /* 0xff80000059077808 */ /* 0x000fe40004000000 */
[----:B------:R-:W-:Y:S02]  /*50a0*/  ISETP.NE.AND P0, PT, R30, RZ, PT ;  /* 0x000000ff1e00720c */ /* 0x000fe40003f05270 */
[----:B------:R-:W-:Y:S02]  /*50b0*/  FMNMX.FTZ R3, R37, R3, !PT ;  /* 0x0000000325037209 */ /* 0x000fe40007810000 */
[----:B------:R-:W-:-:S02]  /*50c0*/  ISETP.GT.AND P0, PT, R0, 0x8, !P0 ;  /* 0x000000080000780c */ /* 0x000fc40004704270 */
[----:B------:R-:W-:Y:S02]  /*50d0*/  FMNMX.FTZ R3, R45, R3, !PT ;  /* 0x000000032d037209 */ /* 0x000fe40007810000 */
[----:B------:R-:W-:Y:S02]  /*50e0*/  ISETP.LT.OR P0, PT, R2, 0x9, P0 ;  /* 0x000000090200780c */ /* 0x000fe40000701670 */
[----:B------:R-:W-:Y:S02]  /*50f0*/  FMNMX.FTZ R3, R46, R3, !PT ;  /* 0x000000032e037209 */ /* 0x000fe40007810000 */
[----:B------:R-:W-:Y:S02]  /*5100*/  FSEL R8, R87, -INF , !P0 ;  /* 0xff80000057087808 */ /* 0x000fe40004000000 */
[----:B------:R-:W-:Y:S02]  /*5110*/  ISETP.NE.AND P0, PT, R29, RZ, PT ;  /* 0x000000ff1d00720c */ /* 0x000fe40003f05270 */
[----:B------:R-:W-:-:S02]  /*5120*/  FMNMX.FTZ R3, R47, R3, !PT ;  /* 0x000000032f037209 */ /* 0x000fc40007810000 */
[----:B------:R-:W-:Y:S02]  /*5130*/  ISETP.GT.AND P0, PT, R0, 0x9, !P0 ;  /* 0x000000090000780c */ /* 0x000fe40004704270 */
[----:B------:R-:W-:Y:S02]  /*5140*/  FMNMX.FTZ R3, R108, R3, !PT ;  /* 0x000000036c037209 */ /* 0x000fe40007810000 */
[----:B------:R-:W-:Y:S02]  /*5150*/  ISETP.LT.OR P0, PT, R2, 0xa, P0 ;  /* 0x0000000a0200780c */ /* 0x000fe40000701670 */
[----:B------:R-:W-:Y:S02]  /*5160*/  FMNMX.FTZ R3, R109, R3, !PT ;  /* 0x000000036d037209 */ /* 0x000fe40007810000 */
[----:B------:R-:W-:Y:S02]  /*5170*/  FSEL R9, R86, -INF , !P0 ;  /* 0xff80000056097808 */ /* 0x000fe40004000000 */
[----:B------:R-:W-:-:S02]  /*5180*/  ISETP.NE.AND P0, PT, R26, RZ, PT ;  /* 0x000000ff1a00720c */ /* 0x000fc40003f05270 */
[----:B------:R-:W-:Y:S02]  /*5190*/  FMNMX.FTZ R3, R111, R3, !PT ;  /* 0x000000036f037209 */ /* 0x000fe40007810000 */
[----:B------:R-:W-:Y:S02]  /*51a0*/  ISETP.GT.AND P0, PT, R0, 0x10, !P0 ;  /* 0x000000100000780c */ /* 0x000fe40004704270 */
[----:B------:R-:W-:Y:S02]  /*51b0*/  FMNMX.FTZ R3, R136, R3, !PT ;  /* 0x0000000388037209 */ /* 0x000fe40007810000 */
[----:B------:R-:W-:Y:S02]  /*51c0*/  ISETP.LT.OR P0, PT, R2, 0x11, P0 ;  /* 0x000000110200780c */ /* 0x000fe40000701670 */
[----:B------:R-:W-:Y:S02]  /*51d0*/  FMNMX.FTZ R3, R141, R3, !PT ;  /* 0x000000038d037209 */ /* 0x000fe40007810000 */
[----:B------:R-:W-:-:S02]  /*51e0*/  FSEL R36, R84, -INF , !P0 ;  /* 0xff80000054247808 */ /* 0x000fc40004000000 */
[----:B------:R-:W-:Y:S02]  /*51f0*/  ISETP.NE.AND P0, PT, R24, RZ, PT ;  /* 0x000000ff1800720c */ /* 0x000fe40003f05270 */
[----:B------:R-:W-:Y:S02]  /*5200*/  FMNMX.FTZ R3, R142, R3, !PT ;  /* 0x000000038e037209 */ /* 0x000fe40007810000 */
[----:B------:R-:W-:Y:S02]  /*5210*/  ISETP.GT.AND P0, PT, R0, 0x11, !P0 ;  /* 0x000000110000780c */ /* 0x000fe40004704270 */
[----:B------:R-:W-:Y:S02]  /*5220*/  FMNMX.FTZ R3, R143, R3, !PT ;  /* 0x000000038f037209 */ /* 0x000fe40007810000 */
[----:B------:R-:W-:Y:S02]  /*5230*/  ISETP.LT.OR P0, PT, R2, 0x12, P0 ;  /* 0x000000120200780c */ /* 0x000fe40000701670 */
[----:B------:R-:W-:-:S02]  /*5240*/  FMNMX.FTZ R3, R144, R3, !PT ;  /* 0x0000000390037209 */ /* 0x000fc40007810000 */
[----:B------:R-:W-:Y:S02]  /*5250*/  FSEL R39, R82, -INF , !P0 ;  /* 0xff80000052277808 */ /* 0x000fe40004000000 */
[----:B------:R-:W-:Y:S02]  /*5260*/  ISETP.NE.AND P0, PT, R23, RZ, PT ;  /* 0x000000ff1700720c */ /* 0x000fe40003f05270 */
[----:B------:R-:W-:Y:S02]  /*5270*/  FMNMX.FTZ R3, R149, R3, !PT ;  /* 0x0000000395037209 */ /* 0x000fe40007810000 */
[----:B------:R-:W-:Y:S02]  /*5280*/  ISETP.GT.AND P0, PT, R0, 0x18, !P0 ;  /* 0x000000180000780c */ /* 0x000fe40004704270 */
[----:B------:R-:W-:Y:S02]  /*5290*/  FMNMX.FTZ R3, R150, R3, !PT ;  /* 0x0000000396037209 */ /* 0x000fe40007810000 */
[----:B------:R-:W-:-:S02]  /*52a0*/  ISETP.LT.OR P0, PT, R2, 0x19, P0 ;  /* 0x000000190200780c */ /* 0x000fc40000701670 */
[----:B------:R-:W-:Y:S02]  /*52b0*/  FMNMX.FTZ R3, R151, R3, !PT ;  /* 0x0000000397037209 */ /* 0x000fe40007810000 */
[----:B------:R-:W-:Y:S02]  /*52c0*/  FSEL R38, R77, -INF , !P0 ;  /* 0xff8000004d267808 */ /* 0x000fe40004000000 */
        /* <DEDUP_REMOVED lines=12> */
[----:B------:R-:W-:Y:S01]  /*5390*/  ISETP.GT.AND P6, PT, R0, 0x51, !P6 ;  /* 0x000000510000780c */ /* 0x000fe200077c4270 */
[----:B------:R-:W1:Y:S01]  /*53a0*/  SHFL.BFLY PT, R5, R3, 0x2, 0x1f ;  /* 0x0c401f0003057f89 */ /* 0x000e6200000e0000 */
[----:B------:R-:W-:Y:S02]  /*53b0*/  FSEL R69, R69, -INF , !P0 ;  /* 0xff80000045457808 */ /* 0x000fe40004000000 */
[----:B------:R-:W-:Y:S02]  /*53c0*/  ISETP.NE.AND P0, PT, R20, RZ, PT ;  /* 0x000000ff1400720c */ /* 0x000fe40003f05270 */
[C---:B------:R-:W-:Y:S01]  /*53d0*/  ISETP.GT.AND P5, PT, R0.reuse, 0x58, !P5 ;  /* 0x000000580000780c */ /* 0x040fe20006fa4270 */
[----:B------:R-:W-:Y:S01]  /*53e0*/  LDSM.16.MT88.4 R20, [R192] ;  /* 0x00000000c014783b */ /* 0x000fe20000004200 */
[----:B------:R-:W-:-:S02]  /*53f0*/  ISETP.GT.AND P0, PT, R0, 0x21, !P0 ;  /* 0x000000210000780c */ /* 0x000fc40004704270 */
[C---:B------:R-:W-:Y:S02]  /*5400*/  ISETP.LT.OR P6, PT, R2.reuse, 0x52, P6 ;  /* 0x000000520200780c */ /* 0x040fe400037c1670 */
[----:B------:R-:W-:Y:S02]  /*5410*/  ISETP.LT.OR P0, PT, R2, 0x22, P0 ;  /* 0x000000220200780c */ /* 0x000fe40000701670 */
[----:B------:R-:W-:Y:S02]  /*5420*/  ISETP.GT.AND P4, PT, R0, 0x59, !P4 ;  /* 0x000000590000780c */ /* 0x000fe40006784270 */
[----:B------:R-:W-:Y:S02]  /*5430*/  FSEL R71, R65, -INF , !P0 ;  /* 0xff80000041477808 */ /* 0x000fe40004000000 */
[----:B------:R-:W-:Y:S02]  /*5440*/  ISETP.NE.AND P0, PT, R19, RZ, PT ;  /* 0x000000ff1300720c */ /* 0x000fe40003f05270 */
[----:B------:R-:W-:-:S02]  /*5450*/  ISETP.LT.OR P5, PT, R2, 0x59, P5 ;  /* 0x000000590200780c */ /* 0x000fc40002fa1670 */
[----:B------:R-:W-:Y:S02]  /*5460*/  ISETP.GT.AND P0, PT, R0, 0x28, !P0 ;  /* 0x000000280000780c */ /* 0x000fe40004704270 */
[----:B------:R-:W-:Y:S02]  /*5470*/  FSEL R157, R51, -INF , !P6 ;  /* 0xff800000339d7808 */ /* 0x000fe40007000000 */
[C---:B------:R-:W-:Y:S02]  /*5480*/  ISETP.LT.OR P0, PT, R2.reuse, 0x29, P0 ;  /* 0x000000290200780c */ /* 0x040fe40000701670 */
[----:B------:R-:W-:Y:S02]  /*5490*/  ISETP.LT.OR P4, PT, R2, 0x5a, P4 ;  /* 0x0000005a0200780c */ /* 0x000fe40002781670 */
[----:B------:R-:W-:Y:S02]  /*54a0*/  FSEL R70, R64, -INF , !P0 ;  /* 0xff80000040467808 */ /* 0x000fe40004000000 */
[----:B------:R-:W-:-:S02]  /*54b0*/  ISETP.NE.AND P0, PT, R18, RZ, PT ;  /* 0x000000ff1200720c */ /* 0x000fc40003f05270 */
[----:B------:R-:W-:Y:S02]  /*54c0*/  FSEL R160, R50, -INF , !P5 ;  /* 0xff80000032a07808 */ /* 0x000fe40006800000 */
[----:B------:R-:W-:Y:S02]  /*54d0*/  ISETP.GT.AND P0, PT, R0, 0x29, !P0 ;  /* 0x000000290000780c */ /* 0x000fe40004704270 */
[----:B------:R-:W-:Y:S02]  /*54e0*/  FSEL R159, R49, -INF , !P4 ;  /* 0xff800000319f7808 */ /* 0x000fe40006000000 */
[----:B------:R-:W-:Y:S02]  /*54f0*/  ISETP.LT.OR P0, PT, R2, 0x2a, P0 ;  /* 0x0000002a0200780c */ /* 0x000fe40000701670 */
[----:B------:R-:W-:Y:S02]  /*5500*/  IADD3 R216, R216, -0x2, RZ ;  /* 0xfffffffed8d87810 */ /* 0x000fe40007ffe0ff */
[----:B------:R-:W-:-:S02]  /*5510*/  FSEL R110, R62, -INF , !P0 ;  /* 0xff8000003e6e7808 */ /* 0x000fc40004000000 */
[----:B------:R-:W-:-:S04]  /*5520*/  ISETP.NE.AND P0, PT, R17, RZ, PT ;  /* 0x000000ff1100720c */ /* 0x000fc80003f05270 */
[----:B------:R-:W-:-:S04]  /*5530*/  ISETP.GT.AND P0, PT, R0, 0x30, !P0 ;  /* 0x000000300000780c */ /* 0x000fc80004704270 */
[----:B------:R-:W-:-:S04]  /*5540*/  ISETP.LT.OR P0, PT, R2, 0x31, P0 ;  /* 0x000000310200780c */ /* 0x000fc80000701670 */
[----:B------:R-:W-:Y:S02]  /*5550*/  FSEL R137, R59, -INF , !P0 ;  /* 0xff8000003b897808 */ /* 0x000fe40004000000 */
[----:B------:R-:W-:Y:S02]  /*5560*/  ISETP.NE.AND P0, PT, R16, RZ, PT ;  /* 0x000000ff1000720c */ /* 0x000fe40003f05270 */
[----:B------:R-:W-:Y:S02]  /*5570*/  LDSM.16.MT88.4 R16, [R196] ;  /* 0x00000000c410783b */ /* 0x000fe40000004200 */
        /* <DEDUP_REMOVED lines=56> */
[----:B------:R-:W-:Y:S02]  /*5900*/  FMNMX.FTZ R2, R157, R0, !PT ;  /* 0x000000009d027209 */ /* 0x000fe40007810000 */
[----:B-1----:R-:W-:Y:S02]  /*5910*/  FMNMX.FTZ R0, R3, R5, !PT ;  /* 0x0000000503007209 */ /* 0x002fe40007810000 */
[----:B------:R-:W-:-:S03]  /*5920*/  FMNMX.FTZ R2, R160, R2, !PT ;  /* 0x00000002a0027209 */ /* 0x000fc60007810000 */
[----:B------:R-:W1:Y:S01]  /*5930*/  SHFL.BFLY PT, R4, R0, 0x1, 0x1f ;  /* 0x0c201f0000047f89 */ /* 0x000e6200000e0000 */
[----:B------:R-:W-:-:S05]  /*5940*/  FMNMX.FTZ R2, R159, R2, !PT ;  /* 0x000000029f027209 */ /* 0x000fca0007810000 */
[----:B------:R-:W2:Y:S01]  /*5950*/  SHFL.BFLY PT, R3, R2, 0x2, 0x1f ;  /* 0x0c401f0002037f89 */ /* 0x000ea200000e0000 */
[----:B-1----:R-:W-:-:S04]  /*5960*/  FMNMX.FTZ R68, R0, R4, !PT ;  /* 0x0000000400447209 */ /* 0x002fc80007810000 */
[----:B------:R-:W-:Y:S02]  /*5970*/  FSETP.NEU.FTZ.AND P0, PT, R68, -INF , PT ;  /* 0xff8000004400780b */ /* 0x000fe40003f1d000 */
[----:B--2---:R-:W-:Y:S01]  /*5980*/  FMNMX.FTZ R3, R2, R3, !PT ;  /* 0x0000000302037209 */ /* 0x004fe20007810000 */
[----:B------:R-:W-:-:S04]  /*5990*/  FMUL.FTZ R2, R68, c[0x0][0x2d0] ;  /* 0x0000b40044027a20 */ /* 0x000fc80000410000 */
[----:B------:R-:W1:Y:S01]  /*59a0*/  SHFL.BFLY PT, R4, R3, 0x1, 0x1f ;  /* 0x0c201f0003047f89 */ /* 0x000e6200000e0000 */
[----:B------:R-:W-:-:S05]  /*59b0*/  FSEL R2, R2, RZ, P0 ;  /* 0x000000ff02027208 */ /* 0x000fca0000000000 */
[--C-:B------:R-:W-:Y:S02]  /*59c0*/  FFMA.FTZ R0, R27, c[0x0][0x2d0], -R2.reuse ;  /* 0x0000b4001b007a23 */ /* 0x100fe40000010802 */
[----:B------:R-:W2:Y:S02]  /*59d0*/  LDSM.16.MT88.4 R24, [R211] ;  /* 0x00000000d318783b */ /* 0x000ea40000004200 */
[----:B------:R3:W-:Y:S01]  /*59e0*/  MUFU.EX2 R241, R0 ;  /* 0x0000000000f17308 */ /* 0x0007e20000000800 */
[----:B-1----:R-:W-:Y:S01]  /*59f0*/  FMNMX.FTZ R4, R3, R4, !PT ;  /* 0x0000000403047209 */ /* 0x002fe20007810000 */
[--C-:B------:R-:W-:Y:S02]  /*5a00*/  FFMA.FTZ R3, R34, c[0x0][0x2d0], -R2.reuse ;  /* 0x0000b40022037a23 */ /* 0x100fe40000010802 */
[----:B---3--:R-:W-:Y:S01]  /*5a10*/  FFMA.FTZ R0, R28, c[0x0][0x2d0], -R2 ;  /* 0x0000b4001c007a23 */ /* 0x008fe20000010802 */
[----:B------:R-:W-:-:S03]  /*5a20*/  FSETP.NEU.FTZ.AND P0, PT, R4, -INF , PT ;  /* 0xff8000000400780b */ /* 0x000fc60003f1d000 */
[----:B------:R-:W-:Y:S01]  /*5a30*/  MUFU.EX2 R239, R3 ;  /* 0x0000000300ef7308 */ /* 0x000fe20000000800 */
[----:B------:R-:W1:Y:S07]  /*5a40*/  LDSM.16.MT88.4 R28, [R192+0x3000] ;  /* 0x00300000c01c783b */ /* 0x000e6e0000004200 */
[----:B------:R3:W-:Y:S02]  /*5a50*/  MUFU.EX2 R238, R0 ;  /* 0x0000000000ee7308 */ /* 0x0007e40000000800 */
[----:B---3--:R-:W-:-:S06]  /*5a60*/  FFMA.FTZ R0, R32, c[0x0][0x2d0], -R2 ;  /* 0x0000b40020007a23 */ /* 0x008fcc0000010802 */
[----:B------:R3:W4:Y:S02]  /*5a70*/  MUFU.EX2 R240, R0 ;  /* 0x0000000000f07308 */ /* 0x0007240000000800 */
[----:B---3--:R-:W-:Y:S01]  /*5a80*/  FMUL.FTZ R0, R4, c[0x0][0x2d0] ;  /* 0x0000b40004007a20 */ /* 0x008fe20000410000 */
[----:B----4-:R-:W-:-:S04]  /*5a90*/  F2FP.PACK_AB R10, R239, R240 ;  /* 0x000000f0ef0a723e */ /* 0x010fc800000000ff */
[----:B------:R-:W-:-:S05]  /*5aa0*/  FSEL R0, R0, RZ, P0 ;  /* 0x000000ff00007208 */ /* 0x000fca0000000000 */
[----:B------:R-:W-:-:S04]  /*5ab0*/  FFMA.FTZ R3, R6, c[0x0][0x2d0], -R0 ;  /* 0x0000b40006037a23 */ /* 0x000fc80000010800 */
[----:B------:R3:W-:Y:S02]  /*5ac0*/  MUFU.EX2 R235, R3 ;  /* 0x0000000300eb7308 */ /* 0x0007e40000000800 */
[----:B---3--:R-:W-:-:S06]  /*5ad0*/  FFMA.FTZ R3, R7, c[0x0][0x2d0], -R0 ;  /* 0x0000b40007037a23 */ /* 0x008fcc0000010800 */
[----:B------:R3:W4:Y:S02]  /*5ae0*/  MUFU.EX2 R7, R3 ;  /* 0x0000000300077308 */ /* 0x0007240000000800 */
[----:B---3--:R-:W-:Y:S01]  /*5af0*/  FFMA.FTZ R3, R8, c[0x0][0x2d0], -R0 ;  /* 0x0000b40008037a23 */ /* 0x008fe20000010800 */
[----:B------:R-:W-:-:S05]  /*5b00*/  F2FP.PACK_AB R8, R238, R241 ;  /* 0x000000f1ee08723e */ /* 0x000fca00000000ff */
[----:B------:R3:W5:Y:S02]  /*5b10*/  MUFU.EX2 R237, R3 ;  /* 0x0000000300ed7308 */ /* 0x0007640000000800 */
[----:B---3--:R-:W-:Y:S01]  /*5b20*/  FFMA.FTZ R3, R9, c[0x0][0x2d0], -R0 ;  /* 0x0000b40009037a23 */ /* 0x008fe20000010800 */
[----:B----4-:R-:W-:Y:S01]  /*5b30*/  F2FP.PACK_AB R9, R7, R235 ;  /* 0x000000eb0709723e */ /* 0x010fe200000000ff */
[----:B------:R-:W-:-:S04]  /*5b40*/  FADD.FTZ R7, R235, R7 ;  /* 0x00000007eb077221 */ /* 0x000fc80000010000 */
[----:B------:R-:W3:Y:S01]  /*5b50*/  MUFU.EX2 R236, R3 ;  /* 0x0000000300ec7308 */ /* 0x000ee20000000800 */
[----:B-----5:R-:W-:Y:S01]  /*5b60*/  FADD.FTZ R7, R237, R7 ;  /* 0x00000007ed077221 */ /* 0x020fe20000010000 */
[C---:B---3--:R-:W-:Y:S01]  /*5b70*/  F2FP.PACK_AB R11, R236.reuse, R237 ;  /* 0x000000edec0b723e */ /* 0x048fe200000000ff */
[----:B------:R-:W-:Y:S02]  /*5b80*/  FFMA.FTZ R3, R37, c[0x0][0x2d0], -R2 ;  /* 0x0000b40025037a23 */ /* 0x000fe40000010802 */
[----:B------:R-:W-:-:S03]  /*5b90*/  FADD.FTZ R7, R236, R7 ;  /* 0x00000007ec077221 */ /* 0x000fc60000010000 */
[----:B------:R3:W-:Y:S01]  /*5ba0*/  MUFU.EX2 R6, R3 ;  /* 0x0000000300067308 */ /* 0x0007e20000000800 */
[C---:B------:R-:W-:Y:S08]  /*5bb0*/  HMMA.16816.F32 R48, R8.reuse, R12, RZ ;  /* 0x0000000c0830723c */ /* 0x040ff000000018ff */
[----:B------:R-:W-:Y:S01]  /*5bc0*/  HMMA.16816.F32 R40, R8, R14, RZ ;  /* 0x0000000e0828723c */ /* 0x000fe200000018ff */
[----:B------:R-:W4:Y:S01]  /*5bd0*/  LDSM.16.MT88.4 R12, [R195+0x3000] ;  /* 0x00300000c30c783b */ /* 0x000f220000004200 */
[----:B---3--:R-:W-:-:S06]  /*5be0*/  FFMA.FTZ R3, R45, c[0x0][0x2d0], -R2 ;  /* 0x0000b4002d037a23 */ /* 0x008fcc0000010802 */
[C---:B------:R-:W-:Y:S01]  /*5bf0*/  HMMA.16816.F32 R56, R8.reuse, R20, RZ ;  /* 0x000000140838723c */ /* 0x040fe200000018ff */
[----:B------:R3:W5:Y:S07]  /*5c00*/  MUFU.EX2 R233, R3 ;  /* 0x0000000300e97308 */ /* 0x00076e0000000800 */
[C---:B------:R-:W-:Y:S01]  /*5c10*/  HMMA.16816.F32 R72, R8.reuse, R22, RZ ;  /* 0x000000160848723c */ /* 0x040fe200000018ff */
[----:B------:R-:W4:Y:S07]  /*5c20*/  LDSM.16.MT88.4 R20, [R196+0x3000] ;  /* 0x00300000c414783b */ /* 0x000f2e0000004200 */
[----:B------:R-:W-:Y:S01]  /*5c30*/  HMMA.16816.F32 R52, R8, R16, RZ ;  /* 0x000000100834723c */ /* 0x000fe200000018ff */
[----:B---3--:R-:W-:-:S04]  /*5c40*/  FFMA.FTZ R3, R46, c[0x0][0x2d0], -R2 ;  /* 0x0000b4002e037a23 */ /* 0x008fc80000010802 */
[----:B------:R3:W-:Y:S03]  /*5c50*/  MUFU.EX2 R234, R3 ;  /* 0x0000000300ea7308 */ /* 0x0007e60000000800 */
[C---:B------:R-:W-:Y:S01]  /*5c60*/  HMMA.16816.F32 R64, R8.reuse, R18, RZ ;  /* 0x000000120840723c */ /* 0x040fe200000018ff */
[----:B------:R-:W5:Y:S07]  /*5c70*/  LDSM.16.MT88.4 R16, [R198+0x3000] ;  /* 0x00300000c610783b */ /* 0x000f6e0000004200 */
[----:B--2---:R-:W-:Y:S01]  /*5c80*/  HMMA.16816.F32 R32, R8, R24, RZ ;  /* 0x000000180820723c */ /* 0x004fe200000018ff */
[----:B---3--:R-:W-:-:S07]  /*5c90*/  FFMA.FTZ R3, R47, c[0x0][0x2d0], -R2 ;  /* 0x0000b4002f037a23 */ /* 0x008fce0000010802 */
[C---:B------:R-:W-:Y:S01]  /*5ca0*/  HMMA.16816.F32 R60, R8.reuse, R26, RZ ;  /* 0x0000001a083c723c */ /* 0x040fe200000018ff */
[----:B------:R-:W-:Y:S01]  /*5cb0*/  LDSM.16.MT88.4 R24, [R196+0x800] ;  /* 0x00080000c418783b */ /* 0x000fe20000004200 */
[----:B------:R2:W3:Y:S06]  /*5cc0*/  MUFU.EX2 R232, R3 ;  /* 0x0000000300e87308 */ /* 0x0004ec0000000800 */
[C---:B-1----:R-:W-:Y:S08]  /*5cd0*/  HMMA.16816.F32 R76, R8.reuse, R28, RZ ;  /* 0x0000001c084c723c */ /* 0x042ff000000018ff */
[----:B------:R-:W-:Y:S01]  /*5ce0*/  HMMA.16816.F32 R80, R8, R30, RZ ;  /* 0x0000001e0850723c */ /* 0x000fe200000018ff */
[----:B------:R-:W1:Y:S01]  /*5cf0*/  LDSM.16.MT88.4 R28, [R192+0x800] ;  /* 0x00080000c01c783b */ /* 0x000e620000004200 */
[----:B--2---:R-:W-:-:S04]  /*5d00*/  FFMA.FTZ R3, R36, c[0x0][0x2d0], -R0 ;  /* 0x0000b40024037a23 */ /* 0x004fc80000010800 */
[----:B------:R2:W-:Y:S02]  /*5d10*/  MUFU.EX2 R231, R3 ;  /* 0x0000000300e77308 */ /* 0x0005e40000000800 */
[C---:B----4-:R-:W-:Y:S08]  /*5d20*/  HMMA.16816.F32 R92, R8.reuse, R12, RZ ;  /* 0x0000000c085c723c */ /* 0x050ff000000018ff */
[----:B------:R-:W-:Y:S01]  /*5d30*/  HMMA.16816.F32 R96, R8, R14, RZ ;  /* 0x0000000e0860723c */ /* 0x000fe200000018ff */
[----:B------:R-:W4:Y:S01]  /*5d40*/  LDSM.16.MT88.4 R12, [R195+0x800] ;  /* 0x00080000c30c783b */ /* 0x000f220000004200 */
[----:B--2---:R-:W-:-:S06]  /*5d50*/  FFMA.FTZ R3, R39, c[0x0][0x2d0], -R0 ;  /* 0x0000b40027037a23 */ /* 0x004fcc0000010800 */
[C---:B------:R-:W-:Y:S01]  /*5d60*/  HMMA.16816.F32 R84, R8.reuse, R20, RZ ;  /* 0x000000140854723c */ /* 0x040fe200000018ff */
[----:B------:R2:W1:Y:S07]  /*5d70*/  MUFU.EX2 R229, R3 ;  /* 0x0000000300e57308 */ /* 0x00046e0000000800 */
[C---:B------:R-:W-:Y:S01]  /*5d80*/  HMMA.16816.F32 R88, R8.reuse, R22, RZ ;  /* 0x000000160858723c */ /* 0x040fe200000018ff */
[----:B------:R-:W4:Y:S07]  /*5d90*/  LDSM.16.MT88.4 R20, [R198+0x800] ;  /* 0x00080000c614783b */ /* 0x000f2e0000004200 */
[----:B-----5:R-:W-:Y:S01]  /*5da0*/  HMMA.16816.F32 R100, R8, R16, RZ ;  /* 0x000000100864723c */ /* 0x020fe200000018ff */
[----:B--2---:R-:W-:-:S04]  /*5db0*/  FFMA.FTZ R3, R38, c[0x0][0x2d0], -R0 ;  /* 0x0000b40026037a23 */ /* 0x004fc80000010800 */
[----:B------:R2:W-:Y:S03]  /*5dc0*/  MUFU.EX2 R230, R3 ;  /* 0x0000000300e67308 */ /* 0x0005e60000000800 */
[----:B------:R-:W-:Y:S01]  /*5dd0*/  HMMA.16816.F32 R104, R8, R18, RZ ;  /* 0x000000120868723c */ /* 0x000fe200000018ff */
[----:B------:R-:W-:Y:S06]  /*5de0*/  LDSM.16.MT88.4 R16, [R192+0x3800] ;  /* 0x00380000c010783b */ /* 0x000fec0000004200 */
[----:B------:R-:W-:-:S02]  /*5df0*/  F2FP.PACK_AB R8, R233, R6 ;  /* 0x00000006e908723e */ /* 0x000fc400000000ff */
[----:B---3--:R-:W-:Y:S02]  /*5e00*/  F2FP.PACK_AB R10, R232, R234 ;  /* 0x000000eae80a723e */ /* 0x008fe400000000ff */
[----:B-1----:R-:W-:Y:S01]  /*5e10*/  F2FP.PACK_AB R9, R229, R231 ;  /* 0x000000e7e509723e */ /* 0x002fe200000000ff */
[----:B--2---:R-:W-:-:S04]  /*5e20*/  FFMA.FTZ R3, R44, c[0x0][0x2d0], -R0 ;  /* 0x0000b4002c037a23 */ /* 0x004fc80000010800 */
        /* <DEDUP_REMOVED lines=9> */
[----:B------:R1:W3:Y:S07]  /*5ec0*/  MUFU.EX2 R224, R3 ;  /* 0x0000000300e07308 */ /* 0x0002ee0000000800 */
[C---:B----4-:R-:W-:Y:S08]  /*5ed0*/  HMMA.16816.F32 R72, R8.reuse, R12, R48 ;  /* 0x0000000c0848723c */ /* 0x050ff00000001830 */
[----:B------:R-:W-:Y:S01]  /*5ee0*/  HMMA.16816.F32 R52, R8, R14, R40 ;  /* 0x0000000e0834723c */ /* 0x000fe20000001828 */
[----:B------:R-:W4:Y:S01]  /*5ef0*/  LDSM.16.MT88.4 R12, [R198+0x3800] ;  /* 0x00380000c60c783b */ /* 0x000f220000004200 */
[----:B-1----:R-:W-:-:S04]  /*5f00*/  FFMA.FTZ R3, R111, c[0x0][0x2d0], -R2 ;  /* 0x0000b4006f037a23 */ /* 0x002fc80000010802 */
[----:B------:R1:W-:Y:S02]  /*5f10*/  MUFU.EX2 R217, R3 ;  /* 0x0000000300d97308 */ /* 0x0003e40000000800 */
[C---:B------:R-:W-:Y:S01]  /*5f20*/  HMMA.16816.F32 R120, R8.reuse, R26, R64 ;  /* 0x0000001a0878723c */ /* 0x040fe20000001840 */
[----:B------:R-:W5:Y:S07]  /*5f30*/  LDSM.16.MT88.4 R24, [R195+0x3800] ;  /* 0x00380000c318783b */ /* 0x000f6e0000004200 */
[----:B------:R-:W-:Y:S01]  /*5f40*/  HMMA.16816.F32 R44, R8, R22, R60 ;  /* 0x00000016082c723c */ /* 0x000fe2000000183c */
[----:B-1----:R-:W-:-:S07]  /*5f50*/  FFMA.FTZ R3, R136, c[0x0][0x2d0], -R2 ;  /* 0x0000b40088037a23 */ /* 0x002fce0000010802 */
[C---:B------:R-:W-:Y:S01]  /*5f60*/  HMMA.16816.F32 R40, R8.reuse, R20, R32 ;  /* 0x000000140828723c */ /* 0x040fe20000001820 */
[----:B------:R-:W1:Y:S01]  /*5f70*/  LDSM.16.MT88.4 R20, [R195+0x1000] ;  /* 0x00100000c314783b */ /* 0x000e620000004200 */
[----:B------:R3:W1:Y:S03]  /*5f80*/  MUFU.EX2 R191, R3 ;  /* 0x0000000300bf7308 */ /* 0x0006660000000800 */
[----:B------:R-:W-:Y:S03]  /*5f90*/  LDSM.16.MT88.4 R32, [R192+0x1000] ;  /* 0x00100000c020783b */ /* 0x000fe60000004200 */
[C---:B--2---:R-:W-:Y:S08]  /*5fa0*/  HMMA.16816.F32 R56, R8.reuse, R28, R84 ;  /* 0x0000001c0838723c */ /* 0x044ff00000001854 */
[----:B------:R-:W-:Y:S01]  /*5fb0*/  HMMA.16816.F32 R60, R8, R30, R88 ;  /* 0x0000001e083c723c */ /* 0x000fe20000001858 */
[----:B------:R-:W-:Y:S01]  /*5fc0*/  LDSM.16.MT88.4 R28, [R196+0x1000] ;  /* 0x00100000c41c783b */ /* 0x000fe20000004200 */
[----:B---3--:R-:W-:-:S04]  /*5fd0*/  FFMA.FTZ R3, R69, c[0x0][0x2d0], -R0 ;  /* 0x0000b40045037a23 */ /* 0x008fc80000010800 */
[----:B------:R2:W-:Y:S02]  /*5fe0*/  MUFU.EX2 R190, R3 ;  /* 0x0000000300be7308 */ /* 0x0005e40000000800 */
[C---:B----4-:R-:W-:Y:S08]  /*5ff0*/  HMMA.16816.F32 R84, R8.reuse, R12, R100 ;  /* 0x0000000c0854723c */ /* 0x050ff00000001864 */
[----:B------:R-:W-:Y:S01]  /*6000*/  HMMA.16816.F32 R88, R8, R14, R104 ;  /* 0x0000000e0858723c */ /* 0x000fe20000001868 */
[----:B------:R-:W3:Y:S01]  /*6010*/  LDSM.16.MT88.4 R12, [R198+0x1000] ;  /* 0x00100000c60c783b */ /* 0x000ee20000004200 */
[----:B--2---:R-:W-:-:S06]  /*6020*/  FFMA.FTZ R3, R71, c[0x0][0x2d0], -R0 ;  /* 0x0000b40047037a23 */ /* 0x004fcc0000010800 */
[C---:B------:R-:W-:Y:S01]  /*6030*/  HMMA.16816.F32 R36, R8.reuse, R16, R76 ;  /* 0x000000100824723c */ /* 0x040fe2000000184c */
[----:B------:R2:W4:Y:S07]  /*6040*/  MUFU.EX2 R189, R3 ;  /* 0x0000000300bd7308 */ /* 0x00052e0000000800 */
[C---:B------:R-:W-:Y:S01]  /*6050*/  HMMA.16816.F32 R48, R8.reuse, R18, R80 ;  /* 0x000000120830723c */ /* 0x040fe20000001850 */
[----:B------:R-:W3:Y:S07]  /*6060*/  LDSM.16.MT88.4 R16, [R192+0x4000] ;  /* 0x00400000c010783b */ /* 0x000eee0000004200 */
[----:B-----5:R-:W-:Y:S01]  /*6070*/  HMMA.16816.F32 R64, R8, R24, R92 ;  /* 0x000000180840723c */ /* 0x020fe2000000185c */
[----:B--2---:R-:W-:-:S04]  /*6080*/  FFMA.FTZ R3, R70, c[0x0][0x2d0], -R0 ;  /* 0x0000b40046037a23 */ /* 0x004fc80000010800 */
[----:B------:R2:W-:Y:S03]  /*6090*/  MUFU.EX2 R188, R3 ;  /* 0x0000000300bc7308 */ /* 0x0005e60000000800 */
[----:B------:R-:W-:Y:S01]  /*60a0*/  HMMA.16816.F32 R76, R8, R26, R96 ;  /* 0x0000001a084c723c */ /* 0x000fe20000001860 */
[----:B------:R-:W5:Y:S06]  /*60b0*/  LDSM.16.MT88.4 R24, [R196+0x4000] ;  /* 0x00400000c418783b */ /* 0x000f6c0000004200 */
[----:B------:R-:W-:-:S02]  /*60c0*/  F2FP.PACK_AB R8, R224, R227 ;  /* 0x000000e3e008723e */ /* 0x000fc400000000ff */
[----:B-1----:R-:W-:Y:S02]  /*60d0*/  F2FP.PACK_AB R10, R191, R217 ;  /* 0x000000d9bf0a723e */ /* 0x002fe400000000ff */
[----:B----4-:R-:W-:Y:S01]  /*60e0*/  F2FP.PACK_AB R9, R189, R190 ;  /* 0x000000bebd09723e */ /* 0x010fe200000000ff */
        /* <DEDUP_REMOVED lines=9> */
[C---:B---3--:R-:W-:Y:S01]  /*6180*/  HMMA.16816.F32 R80, R8.reuse, R12, R40 ;  /* 0x0000000c0850723c */ /* 0x048fe20000001828 */
        /* <DEDUP_REMOVED lines=8> */
[----:B-1----:R-:W-:-:S07]  /*6210*/  FFMA.FTZ R3, R144, c[0x0][0x2d0], -R2 ;  /* 0x0000b40090037a23 */ /* 0x002fce0000010802 */
[C---:B-----5:R-:W-:Y:S01]  /*6220*/  HMMA.16816.F32 R32, R8.reuse, R24, R56 ;  /* 0x000000180820723c */ /* 0x060fe20000001838 */
[----:B------:R1:W5:Y:S07]  /*6230*/  MUFU.EX2 R142, R3 ;  /* 0x00000003008e7308 */ /* 0x00036e0000000800 */
[C---:B------:R-:W-:Y:S01]  /*6240*/  HMMA.16816.F32 R44, R8.reuse, R26, R60 ;  /* 0x0000001a082c723c */ /* 0x040fe2000000183c */
[----:B------:R-:W3:Y:S07]  /*6250*/  LDSM.16.MT88.4 R24, [R196+0x1800] ;  /* 0x00180000c418783b */ /* 0x000eee0000004200 */
[----:B------:R-:W-:Y:S01]  /*6260*/  HMMA.16816.F32 R108, R8, R28, R112 ;  /* 0x0000001c086c723c */ /* 0x000fe20000001870 */
[----:B-1----:R-:W-:-:S04]  /*6270*/  FFMA.FTZ R3, R137, c[0x0][0x2d0], -R0 ;  /* 0x0000b40089037a23 */ /* 0x002fc80000010800 */
[----:B------:R1:W-:Y:S03]  /*6280*/  MUFU.EX2 R141, R3 ;  /* 0x00000003008d7308 */ /* 0x0003e60000000800 */
[C---:B------:R-:W-:Y:S01]  /*6290*/  HMMA.16816.F32 R116, R8.reuse, R30, R120 ;  /* 0x0000001e0874723c */ /* 0x040fe20000001878 */
[----:B------:R-:W3:Y:S07]  /*62a0*/  LDSM.16.MT88.4 R28, [R192+0x1800] ;  /* 0x00180000c01c783b */ /* 0x000eee0000004200 */
[----:B--2---:R-:W-:Y:S01]  /*62b0*/  HMMA.16816.F32 R48, R8, R20, R64 ;  /* 0x000000140830723c */ /* 0x004fe20000001840 */
[----:B-1----:R-:W-:-:S07]  /*62c0*/  FFMA.FTZ R3, R139, c[0x0][0x2d0], -R0 ;  /* 0x0000b4008b037a23 */ /* 0x002fce0000010800 */
[C---:B------:R-:W-:Y:S01]  /*62d0*/  HMMA.16816.F32 R56, R8.reuse, R22, R76 ;  /* 0x000000160838723c */ /* 0x040fe2000000184c */
[----:B------:R-:W1:Y:S01]  /*62e0*/  LDSM.16.MT88.4 R20, [R195+0x1800] ;  /* 0x00180000c314783b */ /* 0x000e620000004200 */
[----:B------:R2:W2:Y:S06]  /*62f0*/  MUFU.EX2 R139, R3 ;  /* 0x00000003008b7308 */ /* 0x0004ac0000000800 */
[C---:B----4-:R-:W-:Y:S08]  /*6300*/  HMMA.16816.F32 R52, R8.reuse, R12, R84 ;  /* 0x0000000c0834723c */ /* 0x050ff00000001854 */
[----:B------:R-:W-:Y:S01]  /*6310*/  HMMA.16816.F32 R60, R8, R14, R88 ;  /* 0x0000000e083c723c */ /* 0x000fe20000001858 */
[----:B------:R-:W4:Y:S01]  /*6320*/  LDSM.16.MT88.4 R12, [R198+0x1800] ;  /* 0x00180000c60c783b */ /* 0x000f220000004200 */
[----:B--2---:R-:W-:-:S04]  /*6330*/  FFMA.FTZ R3, R138, c[0x0][0x2d0], -R0 ;  /* 0x0000b4008a037a23 */ /* 0x004fc80000010800 */
[----:B------:R2:W-:Y:S02]  /*6340*/  MUFU.EX2 R137, R3 ;  /* 0x0000000300897308 */ /* 0x0005e40000000800 */
[----:B------:R-:W-:Y:S01]  /*6350*/  HMMA.16816.F32 R36, R8, R16, R36 ;  /* 0x000000100824723c */ /* 0x000fe20000001824 */
[----:B------:R-:W1:Y:S06]  /*6360*/  LDSM.16.MT88.4 R16, [R192+0x4800] ;  /* 0x00480000c010783b */ /* 0x000e6c0000004200 */
[----:B---3--:R-:W-:Y:S02]  /*6370*/  F2FP.PACK_AB R8, R181, R182 ;  /* 0x000000b6b508723e */ /* 0x008fe400000000ff */
[----:B-----5:R-:W-:-:S02]  /*6380*/  F2FP.PACK_AB R10, R142, R143 ;  /* 0x0000008f8e0a723e */ /* 0x020fc400000000ff */
[----:B------:R-:W-:Y:S01]  /*6390*/  F2FP.PACK_AB R9, R139, R141 ;  /* 0x0000008d8b09723e */ /* 0x000fe200000000ff */
[----:B--2---:R-:W-:-:S04]  /*63a0*/  FFMA.FTZ R3, R140, c[0x0][0x2d0], -R0 ;  /* 0x0000b4008c037a23 */ /* 0x004fc80000010800 */
[----:B------:R2:W3:Y:S02]  /*63b0*/  MUFU.EX2 R136, R3 ;  /* 0x0000000300887308 */ /* 0x0004e40000000800 */
[----:B--2---:R-:W-:Y:S01]  /*63c0*/  FFMA.FTZ R3, R149, c[0x0][0x2d0], -R2 ;  /* 0x0000b40095037a23 */ /* 0x004fe20000010802 */
[----:B---3--:R-:W-:-:S05]  /*63d0*/  F2FP.PACK_AB R11, R136, R137 ;  /* 0x00000089880b723e */ /* 0x008fca00000000ff */
[----:B------:R2:W-:Y:S02]  /*63e0*/  MUFU.EX2 R135, R3 ;  /* 0x0000000300877308 */ /* 0x0005e40000000800 */
[C---:B------:R-:W-:Y:S08]  /*63f0*/  HMMA.16816.F32 R88, R8.reuse, R24, R108 ;  /* 0x000000180858723c */ /* 0x040ff0000000186c */
[----:B------:R-:W-:Y:S01]  /*6400*/  HMMA.16816.F32 R64, R8, R28, R92 ;  /* 0x0000001c0840723c */ /* 0x000fe2000000185c */
[----:B--2---:R-:W-:-:S04]  /*6410*/  FFMA.FTZ R3, R150, c[0x0][0x2d0], -R2 ;  /* 0x0000b40096037a23 */ /* 0x004fc80000010802 */
[----:B------:R2:W3:Y:S03]  /*6420*/  MUFU.EX2 R134, R3 ;  /* 0x0000000300867308 */ /* 0x0004e60000000800 */
[C---:B------:R-:W-:Y:S01]  /*6430*/  HMMA.16816.F32 R84, R8.reuse, R30, R100 ;  /* 0x0000001e0854723c */ /* 0x040fe20000001864 */
[----:B------:R-:W5:Y:S07]  /*6440*/  LDSM.16.MT88.4 R28, [R196+0x4800] ;  /* 0x00480000c41c783b */ /* 0x000f6e0000004200 */
[----:B-1----:R-:W-:Y:S01]  /*6450*/  HMMA.16816.F32 R112, R8, R20, R104 ;  /* 0x000000140870723c */ /* 0x002fe20000001868 */
[----:B--2---:R-:W-:-:S07]  /*6460*/  FFMA.FTZ R3, R151, c[0x0][0x2d0], -R2 ;  /* 0x0000b40097037a23 */ /* 0x004fce0000010802 */
[C---:B------:R-:W-:Y:S01]  /*6470*/  HMMA.16816.F32 R108, R8.reuse, R22, R96 ;  /* 0x00000016086c723c */ /* 0x040fe20000001860 */
[----:B------:R-:W1:Y:S01]  /*6480*/  LDSM.16.MT88.4 R20, [R195+0x4800] ;  /* 0x00480000c314783b */ /* 0x000e620000004200 */
[----:B------:R2:W-:Y:S06]  /*6490*/  MUFU.EX2 R133, R3 ;  /* 0x0000000300857308 */ /* 0x0005ec0000000800 */
[C---:B----4-:R-:W-:Y:S08]  /*64a0*/  HMMA.16816.F32 R100, R8.reuse, R12, R80 ;  /* 0x0000000c0864723c */ /* 0x050ff00000001850 */
[----:B------:R-:W-:Y:S01]  /*64b0*/  HMMA.16816.F32 R104, R8, R14, R72 ;  /* 0x0000000e0868723c */ /* 0x000fe20000001848 */
[----:B------:R-:W4:Y:S01]  /*64c0*/  LDSM.16.MT88.4 R12, [R198+0x4800] ;  /* 0x00480000c60c783b */ /* 0x000f220000004200 */
        /* <DEDUP_REMOVED lines=8> */
[C---:B-1----:R-:W-:Y:S08]  /*6550*/  HMMA.16816.F32 R40, R8.reuse, R20, R48 ;  /* 0x000000140828723c */ /* 0x042ff00000001830 */
[----:B------:R-:W-:Y:S01]  /*6560*/  HMMA.16816.F32 R116, R8, R26, R116 ;  /* 0x0000001a0874723c */ /* 0x000fe20000001874 */
[----:B------:R-:W-:Y:S01]  /*6570*/  LDSM.16.MT88.4 R24, [R195+0x2000] ;  /* 0x00200000c318783b */ /* 0x000fe20000004200 */
[----:B--2---:R-:W-:-:S04]  /*6580*/  FFMA.FTZ R3, R147, c[0x0][0x2d0], -R0 ;  /* 0x0000b40093037a23 */ /* 0x004fc80000010800 */
[----:B------:R1:W2:Y:S02]  /*6590*/  MUFU.EX2 R122, R3 ;  /* 0x00000003007a7308 */ /* 0x0002a40000000800 */
[C---:B------:R-:W-:Y:S01]  /*65a0*/  HMMA.16816.F32 R32, R8.reuse, R28, R32 ;  /* 0x0000001c0820723c */ /* 0x040fe20000001820 */
[----:B------:R-:W5:Y:S07]  /*65b0*/  LDSM.16.MT88.4 R28, [R196+0x2000] ;  /* 0x00200000c41c783b */ /* 0x000f6e0000004200 */
[----:B------:R-:W-:Y:S01]  /*65c0*/  HMMA.16816.F32 R96, R8, R22, R56 ;  /* 0x000000160860723c */ /* 0x000fe20000001838 */
[----:B------:R-:W5:Y:S01]  /*65d0*/  LDSM.16.MT88.4 R20, [R198+0x2000] ;  /* 0x00200000c614783b */ /* 0x000f620000004200 */
[----:B-1----:R-:W-:-:S06]  /*65e0*/  FFMA.FTZ R3, R146, c[0x0][0x2d0], -R0 ;  /* 0x0000b40092037a23 */ /* 0x002fcc0000010800 */
[C---:B----4-:R-:W-:Y:S01]  /*65f0*/  HMMA.16816.F32 R48, R8.reuse, R12, R52 ;  /* 0x0000000c0830723c */ /* 0x050fe20000001834 */
[----:B------:R1:W-:Y:S07]  /*6600*/  MUFU.EX2 R121, R3 ;  /* 0x0000000300797308 */ /* 0x0003ee0000000800 */
[----:B------:R-:W-:Y:S01]  /*6610*/  HMMA.16816.F32 R44, R8, R14, R60 ;  /* 0x0000000e082c723c */ /* 0x000fe2000000183c */
[----:B------:R-:W-:Y:S06]  /*6620*/  LDSM.16.MT88.4 R12, [R192+0x5000] ;  /* 0x00500000c00c783b */ /* 0x000fec0000004200 */
[----:B---3--:R-:W-:-:S02]  /*6630*/  F2FP.PACK_AB R8, R134, R135 ;  /* 0x000000878608723e */ /* 0x008fc400000000ff */
[----:B------:R-:W-:Y:S01]  /*6640*/  F2FP.PACK_AB R10, R132, R133 ;  /* 0x00000085840a723e */ /* 0x000fe200000000ff */
[----:B-1----:R-:W-:Y:S01]  /*6650*/  FFMA.FTZ R3, R148, c[0x0][0x2d0], -R0 ;  /* 0x0000b40094037a23 */ /* 0x002fe20000010800 */
[----:B--2---:R-:W-:-:S03]  /*6660*/  F2FP.PACK_AB R9, R122, R123 ;  /* 0x0000007b7a09723e */ /* 0x004fc600000000ff */
[----:B------:R-:W1:Y:S02]  /*6670*/  MUFU.EX2 R120, R3 ;  /* 0x0000000300787308 */ /* 0x000e640000000800 */
[----:B-1----:R-:W-:Y:S01]  /*6680*/  F2FP.PACK_AB R11, R120, R121 ;  /* 0x00000079780b723e */ /* 0x002fe200000000ff */
[----:B------:R-:W-:-:S05]  /*6690*/  FFMA.FTZ R3, R161, c[0x0][0x2d0], -R2 ;  /* 0x0000b400a1037a23 */ /* 0x000fca0000010802 */
[----:B------:R1:W-:Y:S01]  /*66a0*/  MUFU.EX2 R71, R3 ;  /* 0x0000000300477308 */ /* 0x0003e20000000800 */
[C---:B------:R-:W-:Y:S08]  /*66b0*/  HMMA.16816.F32 R72, R8.reuse, R16, R64 ;  /* 0x000000100848723c */ /* 0x040ff00000001840 */
[----:B------:R-:W-:Y:S01]  /*66c0*/  HMMA.16816.F32 R52, R8, R18, R84 ;  /* 0x000000120834723c */ /* 0x000fe20000001854 */
[----:B------:R-:W2:Y:S04]  /*66d0*/  LDSM.16.MT88.4 R16, [R196+0x5000] ;  /* 0x00500000c410783b */ /* 0x000ea80000004200 */
[----:B------:R-:W-:Y:S01]  /*66e0*/  LDSM.16.MT88.4 R84, [R196+0x2800] ;  /* 0x00280000c454783b */ /* 0x000fe20000004200 */
[----:B-1----:R-:W-:-:S02]  /*66f0*/  FFMA.FTZ R3, R162, c[0x0][0x2d0], -R2 ;  /* 0x0000b400a2037a23 */ /* 0x002fc40000010802 */
[C---:B-----5:R-:W-:Y:S02]  /*6700*/  HMMA.16816.F32 R80, R8.reuse, R28, R88 ;  /* 0x0000001c0850723c */ /* 0x060fe40000001858 */
[----:B------:R1:W3:Y:S06]  /*6710*/  MUFU.EX2 R70, R3 ;  /* 0x0000000300467308 */ /* 0x0002ec0000000800 */
[C---:B------:R-:W-:Y:S01]  /*6720*/  HMMA.16816.F32 R60, R8.reuse, R20, R100 ;  /* 0x00000014083c723c */ /* 0x040fe20000001864 */
[----:B------:R-:W-:Y:S07]  /*6730*/  LDSM.16.MT88.4 R100, [R198+0x2800] ;  /* 0x00280000c664783b */ /* 0x000fee0000004200 */
[----:B------:R-:W-:Y:S01]  /*6740*/  HMMA.16816.F32 R88, R8, R24, R112 ;  /* 0x000000180858723c */ /* 0x000fe20000001870 */
[--C-:B-1----:R-:W-:Y:S01]  /*6750*/  FFMA.FTZ R3, R163, c[0x0][0x2d0], -R2.reuse ;  /* 0x0000b400a3037a23 */ /* 0x102fe20000010802 */
[----:B---3--:R-:W-:Y:S01]  /*6760*/  F2FP.PACK_AB R64, R70, R71 ;  /* 0x000000474640723e */ /* 0x008fe200000000ff */
[----:B------:R-:W-:-:S02]  /*6770*/  FFMA.FTZ R2, R180, c[0x0][0x2d0], -R2 ;  /* 0x0000b400b4027a23 */ /* 0x000fc40000010802 */
[----:B------:R-:W-:Y:S03]  /*6780*/  MUFU.EX2 R69, R3 ;  /* 0x0000000300457308 */ /* 0x000fe60000000800 */
[C---:B------:R-:W-:Y:S01]  /*6790*/  HMMA.16816.F32 R56, R8.reuse, R26, R108 ;  /* 0x0000001a0838723c */ /* 0x040fe2000000186c */
[----:B------:R-:W1:Y:S04]  /*67a0*/  LDSM.16.MT88.4 R24, [R195+0x5000] ;  /* 0x00500000c318783b */ /* 0x000e680000004200 */
[----:B------:R-:W-:Y:S03]  /*67b0*/  LDSM.16.MT88.4 R108, [R192+0x5800] ;  /* 0x00580000c06c783b */ /* 0x000fe60000004200 */
[C---:B------:R-:W-:Y:S08]  /*67c0*/  HMMA.16816.F32 R20, R8.reuse, R22, R104 ;  /* 0x000000160814723c */ /* 0x040ff00000001868 */
[C---:B--2---:R-:W-:Y:S01]  /*67d0*/  HMMA.16816.F32 R32, R8.reuse, R16, R32 ;  /* 0x000000100820723c */ /* 0x044fe20000001820 */
[----:B------:R2:W3:Y:S07]  /*67e0*/  MUFU.EX2 R17, R2 ;  /* 0x0000000200117308 */ /* 0x0004ee0000000800 */
[C---:B------:R-:W-:Y:S01]  /*67f0*/  HMMA.16816.F32 R104, R8.reuse, R12, R92 ;  /* 0x0000000c0868723c */ /* 0x040fe2000000185c */
[----:B------:R-:W-:Y:S07]  /*6800*/  LDSM.16.MT88.4 R92, [R195+0x2800] ;  /* 0x00280000c35c783b */ /* 0x000fee0000004200 */
[----:B------:R-:W-:Y:S01]  /*6810*/  HMMA.16816.F32 R112, R8, R14, R76 ;  /* 0x0000000e0870723c */ /* 0x000fe2000000184c */
[----:B--2---:R-:W-:Y:S01]  /*6820*/  FFMA.FTZ R2, R158, c[0x0][0x2d0], -R0 ;  /* 0x0000b4009e027a23 */ /* 0x004fe20000010800 */
[----:B------:R-:W2:Y:S01]  /*6830*/  LDSM.16.MT88.4 R12, [R198+0x5000] ;  /* 0x00500000c60c783b */ /* 0x000ea20000004200 */
[----:B---3--:R-:W-:-:S02]  /*6840*/  F2FP.PACK_AB R66, R17, R69 ;  /* 0x000000451142723e */ /* 0x008fc400000000ff */
[----:B------:R3:W-:Y:S01]  /*6850*/  MUFU.EX2 R16, R2 ;  /* 0x0000000200107308 */ /* 0x0007e20000000800 */
[----:B------:R-:W-:Y:S02]  /*6860*/  LDSM.16.MT88.4 R76, [R192+0x2800] ;  /* 0x00280000c04c783b */ /* 0x000fe40000004200 */
[C---:B------:R-:W-:Y:S02]  /*6870*/  HMMA.16816.F32 R28, R8.reuse, R30, R116 ;  /* 0x0000001e081c723c */ /* 0x040fe40000001874 */
[----:B------:R-:W-:Y:S06]  /*6880*/  LDSM.16.MT88.4 R116, [R196+0x5800] ;  /* 0x00580000c474783b */ /* 0x000fec0000004200 */
[----:B-1----:R-:W-:Y:S01]  /*6890*/  HMMA.16816.F32 R40, R8, R24, R40 ;  /* 0x000000180828723c */ /* 0x002fe20000001828 */
[----:B---3--:R-:W-:-:S07]  /*68a0*/  FFMA.FTZ R2, R157, c[0x0][0x2d0], -R0 ;  /* 0x0000b4009d027a23 */ /* 0x008fce0000010800 */
[C---:B------:R-:W-:Y:S01]  /*68b0*/  HMMA.16816.F32 R36, R8.reuse, R18, R36 ;  /* 0x000000120824723c */ /* 0x040fe20000001824 */
[----:B------:R1:W3:Y:S07]  /*68c0*/  MUFU.EX2 R5, R2 ;  /* 0x0000000200057308 */ /* 0x0002ee0000000800 */
[----:B------:R-:W-:Y:S01]  /*68d0*/  HMMA.16816.F32 R24, R8, R26, R96 ;  /* 0x0000001a0818723c */ /* 0x000fe20000001860 */
[----:B-1----:R-:W-:-:S07]  /*68e0*/  FFMA.FTZ R2, R160, c[0x0][0x2d0], -R0 ;  /* 0x0000b400a0027a23 */ /* 0x002fce0000010800 */
[C---:B--2---:R-:W-:Y:S01]  /*68f0*/  HMMA.16816.F32 R48, R8.reuse, R12, R48 ;  /* 0x0000000c0830723c */ /* 0x044fe20000001830 */
[----:B------:R-:W-:Y:S01]  /*6900*/  FFMA.FTZ R0, R159, c[0x0][0x2d0], -R0 ;  /* 0x0000b4009f007a23 */ /* 0x000fe20000010800 */
[----:B---3--:R-:W-:Y:S01]  /*6910*/  F2FP.PACK_AB R65, R5, R16 ;  /* 0x000000100541723e */ /* 0x008fe200000000ff */
[----:B------:R-:W-:Y:S05]  /*6920*/  MUFU.EX2 R3, R2 ;  /* 0x0000000200037308 */ /* 0x000fea0000000800 */
[----:B------:R-:W-:Y:S01]  /*6930*/  HMMA.16816.F32 R44, R8, R14, R44 ;  /* 0x0000000e082c723c */ /* 0x000fe2000000182c */
[----:B------:R-:W1:Y:S02]  /*6940*/  LDSM.16.MT88.4 R8, [R198+0x5800] ;  /* 0x00580000c608783b */ /* 0x000e640000004200 */
[----:B------:R2:W3:Y:S02]  /*6950*/  MUFU.EX2 R2, R0 ;  /* 0x0000000000027308 */ /* 0x0004e40000000800 */
[----:B--2---:R-:W-:Y:S01]  /*6960*/  FADD.FTZ R0, R241, R238 ;  /* 0x000000eef1007221 */ /* 0x004fe20000010000 */
[----:B---3--:R-:W-:-:S03]  /*6970*/  F2FP.PACK_AB R67, R2, R3 ;  /* 0x000000030243723e */ /* 0x008fc600000000ff */
[----:B------:R-:W-:-:S04]  /*6980*/  FADD.FTZ R0, R240, R0 ;  /* 0x00000000f0007221 */ /* 0x000fc80000010000 */
[----:B------:R-:W-:Y:S01]  /*6990*/  FADD.FTZ R0, R239, R0 ;  /* 0x00000000ef007221 */ /* 0x000fe20000010000 */
[C---:B------:R-:W-:Y:S03]  /*69a0*/  HMMA.16816.F32 R88, R64.reuse, R92, R88 ;  /* 0x0000005c4058723c */ /* 0x040fe60000001858 */
[----:B------:R-:W-:Y:S02]  /*69b0*/  FADD.FTZ R6, R6, R0 ;  /* 0x0000000006067221 */ /* 0x000fe40000010000 */
[----:B------:R-:W-:Y:S02]  /*69c0*/  FADD.FTZ R0, R231, R7 ;  /* 0x00000007e7007221 */ /* 0x000fe40000010000 */
[----:B------:R-:W-:Y:S01]  /*69d0*/  FADD.FTZ R6, R233, R6 ;  /* 0x00000006e9067221 */ /* 0x000fe20000010000 */
[----:B------:R-:W-:Y:S01]  /*69e0*/  HMMA.16816.F32 R92, R64, R94, R56 ;  /* 0x0000005e405c723c */ /* 0x000fe20000001838 */
[----:B------:R-:W-:Y:S01]  /*69f0*/  FADD.FTZ R0, R229, R0 ;  /* 0x00000000e5007221 */ /* 0x000fe20000010000 */
[----:B------:R-:W2:Y:S01]  /*6a00*/  LDSM.16.MT88.4 R56, [R195+0x5800] ;  /* 0x00580000c338783b */ /* 0x000ea20000004200 */
[----:B------:R-:W-:-:S02]  /*6a10*/  FADD.FTZ R6, R234, R6 ;  /* 0x00000006ea067221 */ /* 0x000fc40000010000 */
[----:B------:R-:W-:Y:S02]  /*6a20*/  FADD.FTZ R0, R230, R0 ;  /* 0x00000000e6007221 */ /* 0x000fe40000010000 */
        /* <DEDUP_REMOVED lines=41> */
[C---:B--2---:R-:W-:Y:S01]  /*6cc0*/  HMMA.16816.F32 R52, R64.reuse, R56, R40 ;  /* 0x000000384034723c */ /* 0x044fe20000001828 */
[----:B------:R-:W-:Y:S02]  /*6cd0*/  FADD.FTZ R2, R2, R3 ;  /* 0x0000000302027221 */ /* 0x000fe40000010000 */
[----:B------:R-:W-:Y:S01]  /*6ce0*/  @P2 IMAD.HI.U32 R8, R244, c[0x0][0x2c8], RZ ;  /* 0x0000b200f4082a27 */ /* 0x000fe200078e00ff */
[----:B------:R1:W-:Y:S03]  /*6cf0*/  STL [R1+0x8], R5 ;  /* 0x0000080501007387 */ /* 0x0003e60000100800 */
[----:B------:R-:W-:Y:S01]  /*6d00*/  IMAD.MOV.U32 R0, RZ, RZ, R244 ;  /* 0x000000ffff007224 */ /* 0x000fe200078e00f4 */
[----:B------:R1:W-:Y:S01]  /*6d10*/  STL [R1+0xc], R2 ;  /* 0x00000c0201007387 */ /* 0x0003e20000100800 */
[----:B------:R-:W-:Y:S01]  /*6d20*/  @P2 SHF.R.U32.HI R0, RZ, c[0x0][0x2cc], R8 ;  /* 0x0000b300ff002a19 */ /* 0x000fe20000011608 */
[----:B------:R-:W-:Y:S04]  /*6d30*/  HMMA.16816.F32 R84, R64, R86, R28 ;  /* 0x000000564054723c */ /* 0x000fe8000000181c */
[----:B------:R-:W-:-:S04]  /*6d40*/  IMAD.IADD R0, R242, 0x1, R0 ;  /* 0x00000001f2007824 */ /* 0x000fc800078e0200 */
[----:B------:R-:W-:Y:S01]  /*6d50*/  HMMA.16816.F32 R100, R64, R102, R20 ;  /* 0x000000664064723c */ /* 0x000fe20000001814 */
[----:B------:R-:W-:-:S07]  /*6d60*/  IADD3 R3, R0, c[0x0][0x328], RZ ;  /* 0x0000ca0000037a10 */ /* 0x000fce0007ffe0ff */
[C---:B------:R-:W-:Y:S08]  /*6d70*/  HMMA.16816.F32 R116, R64.reuse, R118, R36 ;  /* 0x000000764074723c */ /* 0x040ff00000001824 */
[C---:B------:R-:W-:Y:S08]  /*6d80*/  HMMA.16816.F32 R56, R64.reuse, R58, R24 ;  /* 0x0000003a4038723c */ /* 0x040ff00000001818 */
[----:B------:R-:W-:Y:S01]  /*6d90*/  HMMA.16816.F32 R64, R64, R10, R44 ;  /* 0x0000000a4040723c */ /* 0x000fe2000000182c */
[----:B------:R-:W-:Y:S07]  /*6da0*/  @!P1 BRA `(.L_x_557) ;  /* 0x0000010000009947 */ /* 0x000fee0003800000 */
[C---:B-1----:R-:W-:Y:S01]  /*6db0*/  ISETP.GT.AND P0, PT, R0.reuse, RZ, PT ;  /* 0x000000ff0000720c */ /* 0x042fe20003f04270 */
        /* <DEDUP_REMOVED lines=9> */
.L_x_559:
[----:B------:R-:W-:-:S13]  /*6e50*/  ISETP.NE.AND P0, PT, R243, 0x1, PT ;  /* 0x00000001f300780c */ /* 0x000fda0003f05270 */
[----:B------:R-:W-:-:S05]  /*6e60*/  @P0 IMAD.HI.U32 R0, R2, c[0x0][0x330], RZ ;  /* 0x0000cc0002000a27 */ /* 0x000fca00078e00ff */
[----:B------:R-:W-:Y:S02]  /*6e70*/  @P0 SHF.R.U32.HI R2, RZ, c[0x0][0x334], R0 ;  /* 0x0000cd00ff020a19 */ /* 0x000fe40000011600 */
.L_x_560:
[----:B------:R-:W-:Y:S05]  /*6e80*/  BSYNC B0 ;  /* 0x0000000000007941 */ /* 0x000fea0003800000 */
.L_x_558:
[----:B------:R-:W-:-:S05]  /*6e90*/  IMAD R2, R2, R243, c[0x0][0x32c] ;  /* 0x0000cb0002027624 */ /* 0x000fca00078e02f3 */
[----:B------:R-:W-:-:S05]  /*6ea0*/  IMNMX R3, R3, R2, PT ;  /* 0x0000000203037217 */ /* 0x000fca0003800200 */
.L_x_557:
[----:B-1----:R-:W-:-:S05]  /*6eb0*/  IMAD.HI R3, R3, 0x2aaaaaab, RZ ;  /* 0x2aaaaaab03037827 */ /* 0x002fca00078e02ff */
[----:B------:R-:W-:-:S04]  /*6ec0*/  SHF.R.U32.HI R0, RZ, 0x1f, R3 ;  /* 0x0000001fff007819 */ /* 0x000fc80000011603 */
[----:B------:R-:W-:-:S04]  /*6ed0*/  LEA.HI.SX32 R3, R3, R0, 0x1c ;  /* 0x0000000003037211 */ /* 0x000fc800078fe2ff */
[----:B------:R-:W-:-:S04]  /*6ee0*/  IMNMX R248, R219, R3, !PT ;  /* 0x00000003dbf87217 */ /* 0x000fc80007800200 */
[----:B------:R-:W-:-:S13]  /*6ef0*/  ISETP.GE.AND P0, PT, R216, R248, PT ;  /* 0x000000f8d800720c */ /* 0x000fda0003f06270 */
[----:B------:R-:W-:Y:S05]  /*6f00*/  @!P0 BRA `(.L_x_561) ;  /* 0x000044d000008947 */ /* 0x000fea0003800000 */
[----:B------:R-:W-:Y:S02]  /*6f10*/  MOV R70, R4 ;  /* 0x0000000400467202 */ /* 0x000fe40000000f00 */
[----:B------:R-:W-:Y:S02]  /*6f20*/  MOV R69, R68 ;  /* 0x0000004400457202 */ /* 0x000fe40000000f00 */
[----:B------:R-:W-:Y:S02]  /*6f30*/  MOV R217, R216 ;  /* 0x000000d800d97202 */ /* 0x000fe40000000f00 */
.L_x_570:
[----:B------:R-:W2:Y:S01]  /*6f40*/  LDL.64 R228, [R1] ;  /* 0x0000000001e47983 */ /* 0x000ea20000100a00 */
[----:B------:R-:W-:Y:S04]  /*6f50*/  DEPBAR.LE SB0, 0x0 ;  /* 0x000080000000791a */ /* 0x000fe80000000000 */
[----:B------:R-:W-:Y:S01]  /*6f60*/  WARPSYNC 0xffffffff ;  /* 0xffffffff00007948 */ /* 0x000fe20003800000 */
[----:B------:R-:W-:Y:S01]  /*6f70*/  BAR.SYNC.DEFER_BLOCKING 0x0 ;  /* 0x0000000000007b1d */ /* 0x000fe20000010000 */
[----:B------:R-:W-:Y:S11]  /*6f80*/  ISETP.GT.AND P6, PT, R219, R217, PT ;  /* 0x000000d9db00720c */ /* 0x000ff60003fc4270 */
[----:B------:R-:W-:Y:S02]  /*6f90*/  @!UPT UIADD3 URZ, URZ, URZ, URZ ;  /* 0x0000003f3f3ff290 */ /* 0x000fe4000fffe03f */
[----:B-1----:R-:W-:Y:S01]  /*6fa0*/  @!P6 SHF.R.S32.HI R0, RZ, 0x1f, R217 ;  /* 0x0000001fff00e819 */ /* 0x002fe200000114d9 */
[----:B------:R-:W-:Y:S01]  /*6fb0*/  @!P6 IMAD.MOV.U32 R3, RZ, RZ, 0x5 ;  /* 0x00000005ff03e424 */ /* 0x000fe200078e00ff */
[----:B------:R-:W-:Y:S01]  /*6fc0*/  @!P6 MOV R2, c[0x0][0x208] ;  /* 0x000082000002ea02 */ /* 0x000fe20000000f00 */
[C---:B------:R-:W-:Y:S01]  /*6fd0*/  @!P6 IMAD.WIDE.U32 R30, R217.reuse, c[0x0][0x208], RZ ;  /* 0x00008200d91eea25 */ /* 0x040fe200078e00ff */
[----:B------:R-:W-:Y:S02]  /*6fe0*/  @!P6 MOV R36, R220 ;  /* 0x000000dc0024e202 */ /* 0x000fe40000000f00 */
[----:B------:R-:W-:Y:S01]  /*6ff0*/  @!P6 SHF.L.U64.HI R29, R2, R3, c[0x0][0x20c] ;  /* 0x00008300021de619 */ /* 0x000fe20000010203 */
[----:B------:R-:W-:Y:S01]  /*7000*/  @!P6 IMAD R0, R0, c[0x0][0x208], RZ ;  /* 0x000082000000ea24 */ /* 0x000fe200078e02ff */
[----:B------:R-:W-:Y:S01]  /*7010*/  @!P6 SHF.L.U32 R28, R2, 0x5, RZ ;  /* 0x00000005021ce819 */ /* 0x000fe200000006ff */
[----:B------:R-:W-:Y:S01]  /*7020*/  @!P6 IMAD.MOV.U32 R37, RZ, RZ, R225 ;  /* 0x000000ffff25e224 */ /* 0x000fe200078e00e1 */
[----:B------:R-:W1:Y:S01]  /*7030*/  LDSM.16.M88.4 R8, [R193] ;  /* 0x00000000c108783b */ /* 0x000e620000000200 */
[----:B------:R-:W-:Y:S01]  /*7040*/  @!P6 IMAD R0, R217, c[0x0][0x20c], R0 ;  /* 0x00008300d900ea24 */ /* 0x000fe200078e0200 */
[----:B------:R-:W-:Y:S01]  /*7050*/  @!P6 IADD3 R44, P0, R220, 0x40, RZ ;  /* 0x00000040dc2ce810 */ /* 0x000fe20007f1e0ff */
[----:B------:R-:W-:Y:S01]  /*7060*/  @!P6 IMAD.WIDE.U32 R2, R30, 0x60, R28 ;  /* 0x000000601e02e825 */ /* 0x000fe200078e001c */
[----:B------:R-:W-:Y:S02]  /*7070*/  ULDC UR4, c[0x0][0x324] ;  /* 0x0000c90000047ab9 */ /* 0x000fe40000000800 */
[----:B------:R-:W-:Y:S01]  /*7080*/  @!P6 IADD3.X R38, RZ, R225, RZ, P0, !PT ;  /* 0x000000e1ff26e210 */ /* 0x000fe200007fe4ff */
[----:B------:R-:W-:Y:S01]  /*7090*/  @!P6 IMAD.IADD R0, R31, 0x1, R0 ;  /* 0x000000011f00e824 */ /* 0x000fe200078e0200 */
[----:B------:R-:W3:Y:S01]  /*70a0*/  LDSM.16.M88.4 R16, [R193+0x800] ;  /* 0x00080000c110783b */ /* 0x000ee20000000200 */
[-C--:B------:R-:W-:Y:S01]  /*70b0*/  @!P6 IADD3 R31, P5, R220, R2.reuse, RZ ;  /* 0x00000002dc1fe210 */ /* 0x080fe20007fbe0ff */
[----:B------:R-:W-:Y:S01]  /*70c0*/  @!P6 IMAD.WIDE.U32 R36, R30, 0x60, R36 ;  /* 0x000000601e24e825 */ /* 0x000fe200078e0024 */
[----:B------:R-:W-:Y:S02]  /*70d0*/  ULOP3.LUT UR4, URZ, UR4, URZ, 0x33, !UPT ;  /* 0x000000043f047292 */ /* 0x000fe4000f8e333f */
[----:B------:R-:W-:Y:S01]  /*70e0*/  @!P6 LEA R162, P4, R31, c[0x0][0x1f8], 0x1 ;  /* 0x00007e001fa2ea11 */ /* 0x000fe200078808ff */
[----:B------:R-:W-:Y:S02]  /*70f0*/  @!P6 IMAD R45, R0, 0x60, RZ ;  /* 0x00000060002de824 */ /* 0x000fe400078e02ff */
[----:B------:R-:W4:Y:S01]  /*7100*/  LDSM.16.M88.4 R24, [R193+0x1000] ;  /* 0x00100000c118783b */ /* 0x000f220000000200 */
[----:B------:R-:W-:Y:S02]  /*7110*/  @!P6 IMAD.SHL.U32 R46, R36, 0x2, RZ ;  /* 0x00000002242ee824 */ /* 0x000fe400078e00ff */
[----:B------:R-:W-:Y:S02]  /*7120*/  @!P6 IADD3 R0, R45, R3, RZ ;  /* 0x000000032d00e210 */ /* 0x000fe40007ffe0ff */
[----:B------:R-:W-:Y:S03]  /*7130*/  @!P6 IADD3 R45, R37, R45, RZ ;  /* 0x0000002d252de210 */ /* 0x000fe60007ffe0ff */
[----:B------:R-:W5:Y:S01]  /*7140*/  LDL R224, [R1+0x20] ;  /* 0x0000200001e07983 */ /* 0x000f620000100800 */
[----:B------:R-:W-:Y:S01]  /*7150*/  @!P6 IMAD.X R3, R0, 0x1, R225, P5 ;  /* 0x000000010003e824 */ /* 0x000fe200028e06e1 */
[-C--:B------:R-:W-:Y:S02]  /*7160*/  @!P6 IADD3 R39, P5, R44, R2.reuse, RZ ;  /* 0x000000022c27e210 */ /* 0x080fe40007fbe0ff */
[----:B------:R-:W4:Y:S02]  /*7170*/  LDSM.16.M88.4 R32, [R193+0x1800] ;  /* 0x00180000c120783b */ /* 0x000f240000000200 */
[----:B------:R-:W-:Y:S02]  /*7180*/  @!P6 LEA.HI.X R163, R31, c[0x0][0x1fc], R3, 0x1, P4 ;  /* 0x00007f001fa3ea11 */ /* 0x000fe400020f0c03 */
[----:B------:R-:W-:Y:S04]  /*7190*/  @!P6 IADD3 R3, P4, R28, R2, RZ ;  /* 0x000000021c03e210 */ /* 0x000fe80007f9e0ff */
[----:B------:R-:W5:Y:S01]  /*71a0*/  LDL R216, [R1+0x24] ;  /* 0x0000240001d87983 */ /* 0x000f620000100800 */
[----:B------:R-:W-:Y:S01]  /*71b0*/  @!P6 IADD3 R37, P0, R3, R44, RZ ;  /* 0x0000002c0325e210 */ /* 0x000fe20007f1e0ff */
[C---:B------:R-:W-:Y:S01]  /*71c0*/  @!P6 IMAD.X R44, R0.reuse, 0x1, R38, P5 ;  /* 0x00000001002ce824 */ /* 0x040fe200028e0626 */
[----:B------:R-:W-:Y:S01]  /*71d0*/  @!P6 IADD3.X R2, R0, R29, RZ, P4, !PT ;  /* 0x0000001d0002e210 */ /* 0x000fe200027fe4ff */
[C---:B-1----:R-:W-:Y:S01]  /*71e0*/  HMMA.16816.F32 R4, R124.reuse, R8, RZ ;  /* 0x000000087c04723c */ /* 0x042fe200000018ff */
[----:B------:R-:W1:Y:S02]  /*71f0*/  LDSM.16.M88.4 R40, [R193+0x2000] ;  /* 0x00200000c128783b */ /* 0x000e640000000200 */
[----:B------:R-:W-:Y:S02]  /*7200*/  @!P6 LEA R160, P4, R39, c[0x0][0x1f8], 0x1 ;  /* 0x00007e0027a0ea11 */ /* 0x000fe400078808ff */
[----:B------:R-:W-:Y:S02]  /*7210*/  @!P6 IADD3 R3, P5, R3, R220, RZ ;  /* 0x000000dc0303e210 */ /* 0x000fe40007fbe0ff */
[----:B------:R-:W-:Y:S01]  /*7220*/  @!P6 LEA.HI.X R161, R39, c[0x0][0x1fc], R44, 0x1, P4 ;  /* 0x00007f0027a1ea11 */ /* 0x000fe200020f0c2c */
[C---:B------:R-:W-:Y:S01]  /*7230*/  HMMA.16816.F32 R8, R124.reuse, R10, RZ ;  /* 0x0000000a7c08723c */ /* 0x040fe200000018ff */
[----:B------:R-:W1:Y:S03]  /*7240*/  LDSM.16.M88.4 R48, [R193+0x2800] ;  /* 0x00280000c130783b */ /* 0x000e660000000200 */
[----:B------:R-:W-:Y:S02]  /*7250*/  @!P6 LEA R158, P4, R3, c[0x0][0x1f8], 0x1 ;  /* 0x00007e00039eea11 */ /* 0x000fe400078808ff */
[C---:B------:R-:W-:Y:S02]  /*7260*/  @!P6 IADD3.X R38, R2.reuse, R38, RZ, P0, !PT ;  /* 0x000000260226e210 */ /* 0x040fe400007fe4ff */
[C---:B---3--:R-:W-:Y:S01]  /*7270*/  HMMA.16816.F32 R12, R124.reuse, R16, RZ ;  /* 0x000000107c0c723c */ /* 0x048fe200000018ff */
[----:B------:R-:W3:Y:S03]  /*7280*/  LDSM.16.M88.4 R120, [R199] ;  /* 0x00000000c778783b */ /* 0x000ee60000000200 */
[C---:B------:R-:W-:Y:S02]  /*7290*/  @!P6 LEA R156, P0, R37.reuse, c[0x0][0x1f8], 0x1 ;  /* 0x00007e00259cea11 */ /* 0x040fe400078008ff */
[----:B------:R-:W-:Y:S02]  /*72a0*/  @!P6 IADD3.X R2, R2, R225, RZ, P5, !PT ;  /* 0x000000e10202e210 */ /* 0x000fe40002ffe4ff */
[C---:B------:R-:W-:Y:S01]  /*72b0*/  HMMA.16816.F32 R16, R124.reuse, R18, RZ ;  /* 0x000000127c10723c */ /* 0x040fe200000018ff */
[----:B------:R-:W2:Y:S03]  /*72c0*/  LDSM.16.M88.4 R132, [R210] ;  /* 0x00000000d284783b */ /* 0x000ea60000000200 */
[----:B------:R-:W-:Y:S02]  /*72d0*/  @!P6 LEA.HI.X R157, R37, c[0x0][0x1fc], R38, 0x1, P0 ;  /* 0x00007f00259dea11 */ /* 0x000fe400000f0c26 */
[----:B------:R-:W-:Y:S02]  /*72e0*/  @!P6 LEA.HI.X R159, R3, c[0x0][0x1fc], R2, 0x1, P4 ;  /* 0x00007f00039fea11 */ /* 0x000fe400020f0c02 */
[C---:B----4-:R-:W-:Y:S01]  /*72f0*/  HMMA.16816.F32 R20, R124.reuse, R24, RZ ;  /* 0x000000187c14723c */ /* 0x050fe200000018ff */
[----:B------:R-:W4:Y:S03]  /*7300*/  LDSM.16.M88.4 R136, [R209] ;  /* 0x00000000d188783b */ /* 0x000f260000000200 */
[----:B------:R-:W-:Y:S02]  /*7310*/  @!P6 IADD3 R44, P4, R46, c[0x0][0x1f8], RZ ;  /* 0x00007e002e2cea10 */ /* 0x000fe40007f9e0ff */
[----:B------:R-:W-:Y:S02]  /*7320*/  @!P6 SHF.L.U64.HI R0, R36, 0x1, R45 ;  /* 0x000000012400e819 */ /* 0x000fe4000001022d */
[C---:B------:R-:W-:Y:S01]  /*7330*/  HMMA.16816.F32 R24, R124.reuse, R26, RZ ;  /* 0x0000001a7c18723c */ /* 0x040fe200000018ff */
[----:B------:R-:W2:Y:S03]  /*7340*/  LDSM.16.M88.4 R140, [R208] ;  /* 0x00000000d08c783b */ /* 0x000ea60000000200 */
[----:B------:R-:W-:Y:S02]  /*7350*/  @!P6 IADD3.X R45, R0, c[0x0][0x1fc], RZ, P4, !PT ;  /* 0x00007f00002dea10 */ /* 0x000fe400027fe4ff */
[----:B------:R-:W-:Y:S02]  /*7360*/  @!P6 IADD3 R2, P5, R46, 0x80, RZ ;  /* 0x000000802e02e810 */ /* 0x000fe40007fbe0ff */
[C---:B------:R-:W-:Y:S01]  /*7370*/  HMMA.16816.F32 R28, R124.reuse, R32, RZ ;  /* 0x000000207c1c723c */ /* 0x040fe200000018ff */
[----:B------:R-:W2:Y:S03]  /*7380*/  LDSM.16.M88.4 R144, [R207] ;  /* 0x00000000cf90783b */ /* 0x000ea60000000200 */
[----:B------:R-:W-:Y:S04]  /*7390*/  @!P6 IADD3 R2, P4, R2, c[0x0][0x1f8], RZ ;  /* 0x00007e000202ea10 */ /* 0x000fe80007f9e0ff */
[C---:B------:R-:W-:Y:S01]  /*73a0*/  HMMA.16816.F32 R32, R124.reuse, R34, RZ ;  /* 0x000000227c20723c */ /* 0x040fe200000018ff */
[----:B------:R-:W2:Y:S03]  /*73b0*/  LDSM.16.M88.4 R148, [R206] ;  /* 0x00000000ce94783b */ /* 0x000ea60000000200 */
[----:B------:R-:W-:Y:S04]  /*73c0*/  @!P6 IADD3.X R3, RZ, c[0x0][0x1fc], R0, P4, P5 ;  /* 0x00007f00ff03ea10 */ /* 0x000fe800027ea400 */
[C---:B-1----:R-:W-:Y:S08]  /*73d0*/  HMMA.16816.F32 R36, R124.reuse, R40, RZ ;  /* 0x000000287c24723c */ /* 0x042ff000000018ff */
[C---:B------:R-:W-:Y:S01]  /*73e0*/  HMMA.16816.F32 R40, R124.reuse, R42, RZ ;  /* 0x0000002a7c28723c */ /* 0x040fe200000018ff */
[----:B--2---:R-:W-:Y:S11]  /*73f0*/  @!P6 ISETP.GE.AND P0, PT, R228, c[0x0][0x1d4], PT ;  /* 0x00007500e400ea0c */ /* 0x004ff60003f06270 */
[----:B------:R-:W-:Y:S02]  /*7400*/  @!UPT UIADD3 URZ, URZ, URZ, URZ ;  /* 0x0000003f3f3ff290 */ /* 0x000fe4000fffe03f */
[----:B------:R-:W-:Y:S01]  /*7410*/  @!PT LDS RZ, [RZ] ;  /* 0x00000000fffff984 */ /* 0x000fe20000000800 */
[----:B------:R-:W-:Y:S01]  /*7420*/  @!PT LDS RZ, [RZ] ;  /* 0x00000000fffff984 */ /* 0x000fe20000000800 */
[----:B------:R-:W-:Y:S01]  /*7430*/  @!PT LDS RZ, [RZ] ;  /* 0x00000000fffff984 */ /* 0x000fe20000000800 */
[----:B------:R1:W-:Y:S08]  /*7440*/  @!P6 LDGSTS.E.BYPASS.LTC128B.128 [R218+0x100], [R44.64], !P0 ;  /* 0x001000002cdaefae */ /* 0x0003f0000c101d48 */
[----:B------:R2:W-:Y:S08]  /*7450*/  @!P6 LDGSTS.E.BYPASS.LTC128B.128 [R218+0x3100], [R2.64], !P3 ;  /* 0x0310000002daefae */ /* 0x0005f0000d901d48 */
[----:B------:R2:W-:Y:S08]  /*7460*/  @!P6 LDGSTS.E.BYPASS.LTC128B.128 [R218+0x1100], [R162.64], !P0 ;  /* 0x01100000a2daefae */ /* 0x0005f0000c101d48 */
[----:B------:R2:W-:Y:S01]  /*7470*/  @!P6 LDGSTS.E.BYPASS.LTC128B.128 [R218+0x4100], [R160.64], !P3 ;  /* 0x04100000a0daefae */ /* 0x0005e2000d901d48 */
[C---:B-1----:R-:W-:Y:S07]  /*7480*/  HMMA.16816.F32 R44, R124.reuse, R48, RZ ;  /* 0x000000307c2c723c */ /* 0x042fee00000018ff */
[----:B------:R1:W-:Y:S01]  /*7490*/  @!P6 LDGSTS.E.BYPASS.LTC128B.128 [R218+0x2100], [R158.64], !P0 ;  /* 0x021000009edaefae */ /* 0x0003e2000c101d48 */
[----:B------:R-:W-:Y:S07]  /*74a0*/  HMMA.16816.F32 R48, R124, R50, RZ ;  /* 0x000000327c30723c */ /* 0x000fee00000018ff */
[----:B------:R1:W-:Y:S01]  /*74b0*/  @!P6 LDGSTS.E.BYPASS.LTC128B.128 [R218+0x5100], [R156.64], !P3 ;  /* 0x051000009cdaefae */ /* 0x0003e2000d901d48 */
[----:B------:R-:W-:Y:S01]  /*74c0*/  ISETP.GT.AND P6, PT, R217, R219, PT ;  /* 0x000000dbd900720c */ /* 0x000fe20003fc4270 */
[C---:B---3--:R-:W-:Y:S06]  /*74d0*/  HMMA.16816.F32 R4, R128.reuse, R120, R4 ;  /* 0x000000788004723c */ /* 0x048fec0000001804 */
[----:B------:R-:W-:Y:S02]  /*74e0*/  LDSM.16.M88.4 R180, [R197+0x5800] ;  /* 0x00580000c5b4783b */ /* 0x000fe40000000200 */
[C---:B------:R-:W-:Y:S06]  /*74f0*/  HMMA.16816.F32 R8, R128.reuse, R122, R8 ;  /* 0x0000007a8008723c */ /* 0x040fec0000001808 */
[----:B------:R-:W0:Y:S02]  /*7500*/  LDGDEPBAR ;  /* 0x00000000000079af */ /* 0x000e240000000000 */
[C---:B------:R-:W-:Y:S06]  /*7510*/  HMMA.16816.F32 R12, R128.reuse, R132, R12 ;  /* 0x00000084800c723c */ /* 0x040fec000000180c */
[----:B------:R-:W-:Y:S02]  /*7520*/  LDSM.16.M88.4 R120, [R197+0x800] ;  /* 0x00080000c578783b */ /* 0x000fe40000000200 */
[C---:B------:R-:W-:Y:S06]  /*7530*/  HMMA.16816.F32 R16, R128.reuse, R134, R16 ;  /* 0x000000868010723c */ /* 0x040fec0000001810 */
[----:B-1----:R-:W1:Y:S02]  /*7540*/  LDSM.16.M88.4 R156, [R197] ;  /* 0x00000000c59c783b */ /* 0x002e640000000200 */
[C---:B----4-:R-:W-:Y:S06]  /*7550*/  HMMA.16816.F32 R20, R128.reuse, R136, R20 ;  /* 0x000000888014723c */ /* 0x050fec0000001814 */
[----:B--2---:R-:W2:Y:S02]  /*7560*/  LDSM.16.M88.4 R160, [R197+0x1000] ;  /* 0x00100000c5a0783b */ /* 0x004ea40000000200 */
[C---:B------:R-:W-:Y:S06]  /*7570*/  HMMA.16816.F32 R24, R128.reuse, R138, R24 ;  /* 0x0000008a8018723c */ /* 0x040fec0000001818 */
[----:B------:R-:W3:Y:S02]  /*7580*/  LDSM.16.M88.4 R132, [R197+0x1800] ;  /* 0x00180000c584783b */ /* 0x000ee40000000200 */
[C---:B------:R-:W-:Y:S06]  /*7590*/  HMMA.16816.F32 R28, R128.reuse, R140, R28 ;  /* 0x0000008c801c723c */ /* 0x040fec000000181c */
[----:B------:R-:W4:Y:S02]  /*75a0*/  LDSM.16.M88.4 R136, [R197+0x2000] ;  /* 0x00200000c588783b */ /* 0x000f240000000200 */
[C---:B------:R-:W-:Y:S06]  /*75b0*/  HMMA.16816.F32 R32, R128.reuse, R142, R32 ;  /* 0x0000008e8020723c */ /* 0x040fec0000001820 */
[----:B------:R-:W-:Y:S02]  /*75c0*/  LDSM.16.M88.4 R140, [R194] ;  /* 0x00000000c28c783b */ /* 0x000fe40000000200 */
[C---:B------:R-:W-:Y:S06]  /*75d0*/  HMMA.16816.F32 R36, R128.reuse, R144, R36 ;  /* 0x000000908024723c */ /* 0x040fec0000001824 */
[----:B------:R-:W-:Y:S02]  /*75e0*/  LDSM.16.M88.4 R188, [R194+0x3000] ;  /* 0x00300000c2bc783b */ /* 0x000fe40000000200 */
[C---:B------:R-:W-:Y:S06]  /*75f0*/  HMMA.16816.F32 R40, R128.reuse, R146, R40 ;  /* 0x000000928028723c */ /* 0x040fec0000001828 */
[----:B------:R-:W-:Y:S02]  /*7600*/  LDSM.16.M88.4 R144, [R194+0x800] ;  /* 0x00080000c290783b */ /* 0x000fe40000000200 */
[C---:B------:R-:W-:Y:S08]  /*7610*/  HMMA.16816.F32 R44, R128.reuse, R148, R44 ;  /* 0x00000094802c723c */ /* 0x040ff0000000182c */
[----:B------:R-:W-:Y:S01]  /*7620*/  HMMA.16816.F32 R48, R128, R150, R48 ;  /* 0x000000968030723c */ /* 0x000fe20000001830 */
[----:B------:R-:W-:Y:S07]  /*7630*/  LDSM.16.M88.4 R148, [R194+0x1000] ;  /* 0x00100000c294783b */ /* 0x000fee0000000200 */
[C---:B-1----:R-:W-:Y:S08]  /*7640*/  HMMA.16816.F32 R4, R152.reuse, R156, R4 ;  /* 0x0000009c9804723c */ /* 0x042ff00000001804 */
[C---:B------:R-:W-:Y:S01]  /*7650*/  HMMA.16816.F32 R8, R152.reuse, R158, R8 ;  /* 0x0000009e9808723c */ /* 0x040fe20000001808 */
[----:B------:R-:W-:Y:S07]  /*7660*/  LDSM.16.M88.4 R156, [R194+0x1800] ;  /* 0x00180000c29c783b */ /* 0x000fee0000000200 */
[C---:B------:R-:W-:Y:S08]  /*7670*/  HMMA.16816.F32 R12, R152.reuse, R120, R12 ;  /* 0x00000078980c723c */ /* 0x040ff0000000180c */
[C---:B------:R-:W-:Y:S01]  /*7680*/  HMMA.16816.F32 R16, R152.reuse, R122, R16 ;  /* 0x0000007a9810723c */ /* 0x040fe20000001810 */
[----:B------:R-:W1:Y:S07]  /*7690*/  LDSM.16.M88.4 R120, [R197+0x2800] ;  /* 0x00280000c578783b */ /* 0x000e6e0000000200 */
[C---:B--2---:R-:W-:Y:S08]  /*76a0*/  HMMA.16816.F32 R20, R152.reuse, R160, R20 ;  /* 0x000000a09814723c */ /* 0x044ff00000001814 */
[C---:B------:R-:W-:Y:S01]  /*76b0*/  HMMA.16816.F32 R24, R152.reuse, R162, R24 ;  /* 0x000000a29818723c */ /* 0x040fe20000001818 */
[----:B------:R-:W-:Y:S07]  /*76c0*/  LDSM.16.M88.4 R160, [R203] ;  /* 0x00000000cba0783b */ /* 0x000fee0000000200 */
[C---:B---3--:R-:W-:Y:S08]  /*76d0*/  HMMA.16816.F32 R28, R152.reuse, R132, R28 ;  /* 0x00000084981c723c */ /* 0x048ff0000000181c */
[C---:B------:R-:W-:Y:S01]  /*76e0*/  HMMA.16816.F32 R32, R152.reuse, R134, R32 ;  /* 0x000000869820723c */ /* 0x040fe20000001820 */
[----:B------:R-:W2:Y:S07]  /*76f0*/  LDSM.16.M88.4 R132, [R194+0x2000] ;  /* 0x00200000c284783b */ /* 0x000eae0000000200 */
[C---:B----4-:R-:W-:Y:S08]  /*7700*/  HMMA.16816.F32 R36, R152.reuse, R136, R36 ;  /* 0x000000889824723c */ /* 0x050ff00000001824 */
[C---:B------:R-:W-:Y:S01]  /*7710*/  HMMA.16816.F32 R40, R152.reuse, R138, R40 ;  /* 0x0000008a9828723c */ /* 0x040fe20000001828 */
[----:B------:R-:W3:Y:S07]  /*7720*/  LDSM.16.M88.4 R136, [R194+0x2800] ;  /* 0x00280000c288783b */ /* 0x000eee0000000200 */
[C---:B-1----:R-:W-:Y:S08]  /*7730*/  HMMA.16816.F32 R44, R152.reuse, R120, R44 ;  /* 0x00000078982c723c */ /* 0x042ff0000000182c */
[----:B------:R-:W-:Y:S01]  /*7740*/  HMMA.16816.F32 R48, R152, R122, R48 ;  /* 0x0000007a9830723c */ /* 0x000fe20000001830 */
[----:B------:R-:W1:Y:S07]  /*7750*/  LDSM.16.M88.4 R120, [R193+0x3000] ;  /* 0x00300000c178783b */ /* 0x000e6e0000000200 */
[C---:B------:R-:W-:Y:S08]  /*7760*/  HMMA.16816.F32 R4, R164.reuse, R140, R4 ;  /* 0x0000008ca404723c */ /* 0x040ff00000001804 */
[C---:B------:R-:W-:Y:S01]  /*7770*/  HMMA.16816.F32 R8, R164.reuse, R142, R8 ;  /* 0x0000008ea408723c */ /* 0x040fe20000001808 */
[----:B------:R-:W4:Y:S07]  /*7780*/  LDSM.16.M88.4 R140, [R193+0x3800] ;  /* 0x00380000c18c783b */ /* 0x000f2e0000000200 */
        /* <DEDUP_REMOVED lines=8> */
[----:B------:R-:W-:Y:S07]  /*7810*/  LDSM.16.M88.4 R156, [R204] ;  /* 0x00000000cc9c783b */ /* 0x000fee0000000200 */
[C---:B--2---:R-:W-:Y:S08]  /*7820*/  HMMA.16816.F32 R36, R164.reuse, R132, R36 ;  /* 0x00000084a424723c */ /* 0x044ff00000001824 */
[C---:B------:R-:W-:Y:S01]  /*7830*/  HMMA.16816.F32 R40, R164.reuse, R134, R40 ;  /* 0x00000086a428723c */ /* 0x040fe20000001828 */
[----:B------:R-:W2:Y:S07]  /*7840*/  LDSM.16.M88.4 R132, [R193+0x4800] ;  /* 0x00480000c184783b */ /* 0x000eae0000000200 */
[C---:B---3--:R-:W-:Y:S08]  /*7850*/  HMMA.16816.F32 R44, R164.reuse, R136, R44 ;  /* 0x00000088a42c723c */ /* 0x048ff0000000182c */
[----:B------:R-:W-:Y:S01]  /*7860*/  HMMA.16816.F32 R48, R164, R138, R48 ;  /* 0x0000008aa430723c */ /* 0x000fe20000001830 */
[----:B------:R-:W3:Y:S07]  /*7870*/  LDSM.16.M88.4 R136, [R193+0x5800] ;  /* 0x00580000c188783b */ /* 0x000eee0000000200 */
[C---:B-1----:R-:W-:Y:S08]  /*7880*/  HMMA.16816.F32 R4, R168.reuse, R120, R4 ;  /* 0x00000078a804723c */ /* 0x042ff00000001804 */
        /* <DEDUP_REMOVED lines=9> */
[C---:B------:R-:W-:Y:S01]  /*7920*/  HMMA.16816.F32 R32, R168.reuse, R134, R32 ;  /* 0x00000086a820723c */ /* 0x040fe20000001820 */
[----:B------:R-:W2:Y:S07]  /*7930*/  LDSM.16.M88.4 R132, [R201] ;  /* 0x00000000c984783b */ /* 0x000eae0000000200 */
[C---:B------:R-:W-:Y:S08]  /*7940*/  HMMA.16816.F32 R36, R168.reuse, R148, R36 ;  /* 0x00000094a824723c */ /* 0x040ff00000001824 */
[C---:B------:R-:W-:Y:S01]  /*7950*/  HMMA.16816.F32 R40, R168.reuse, R150, R40 ;  /* 0x00000096a828723c */ /* 0x040fe20000001828 */
[----:B------:R-:W2:Y:S07]  /*7960*/  LDSM.16.M88.4 R148, [R197+0x3000] ;  /* 0x00300000c594783b */ /* 0x000eae0000000200 */
[C---:B---3--:R-:W-:Y:S08]  /*7970*/  HMMA.16816.F32 R44, R168.reuse, R136, R44 ;  /* 0x00000088a82c723c */ /* 0x048ff0000000182c */
[----:B------:R-:W-:Y:S01]  /*7980*/  HMMA.16816.F32 R48, R168, R138, R48 ;  /* 0x0000008aa830723c */ /* 0x000fe20000001830 */
[----:B------:R-:W-:Y:S07]  /*7990*/  LDSM.16.M88.4 R136, [R197+0x4000] ;  /* 0x00400000c588783b */ /* 0x000fee0000000200 */
[C---:B-1----:R-:W-:Y:S08]  /*79a0*/  HMMA.16816.F32 R4, R172.reuse, R120, R4 ;  /* 0x00000078ac04723c */ /* 0x042ff00000001804 */
[C---:B------:R-:W-:Y:S01]  /*79b0*/  HMMA.16816.F32 R8, R172.reuse, R122, R8 ;  /* 0x0000007aac08723c */ /* 0x040fe20000001808 */
[----:B------:R-:W1:Y:S07]  /*79c0*/  LDSM.16.M88.4 R120, [R197+0x3800] ;  /* 0x00380000c578783b */ /* 0x000e6e0000000200 */
[C---:B------:R-:W-:Y:S08]  /*79d0*/  HMMA.16816.F32 R12, R172.reuse, R156, R12 ;  /* 0x0000009cac0c723c */ /* 0x040ff0000000180c */
[C---:B------:R-:W-:Y:S01]  /*79e0*/  HMMA.16816.F32 R16, R172.reuse, R158, R16 ;  /* 0x0000009eac10723c */ /* 0x040fe20000001810 */
[----:B------:R-:W3:Y:S07]  /*79f0*/  LDSM.16.M88.4 R156, [R197+0x4800] ;  /* 0x00480000c59c783b */ /* 0x000eee0000000200 */
[C---:B------:R-:W-:Y:S08]  /*7a00*/  HMMA.16816.F32 R20, R172.reuse, R160, R20 ;  /* 0x000000a0ac14723c */ /* 0x040ff00000001814 */
[C---:B------:R-:W-:Y:S01]  /*7a10*/  HMMA.16816.F32 R24, R172.reuse, R162, R24 ;  /* 0x000000a2ac18723c */ /* 0x040fe20000001818 */
[----:B------:R-:W1:Y:S07]  /*7a20*/  LDSM.16.M88.4 R160, [R197+0x5000] ;  /* 0x00500000c5a0783b */ /* 0x000e6e0000000200 */
[C---:B----4-:R-:W-:Y:S08]  /*7a30*/  HMMA.16816.F32 R28, R172.reuse, R140, R28 ;  /* 0x0000008cac1c723c */ /* 0x050ff0000000181c */
[C---:B------:R-:W-:Y:S08]  /*7a40*/  HMMA.16816.F32 R32, R172.reuse, R142, R32 ;  /* 0x0000008eac20723c */ /* 0x040ff00000001820 */
[C---:B--2---:R-:W-:Y:S08]  /*7a50*/  HMMA.16816.F32 R36, R172.reuse, R132, R36 ;  /* 0x00000084ac24723c */ /* 0x044ff00000001824 */
[C---:B------:R-:W-:Y:S08]  /*7a60*/  HMMA.16816.F32 R40, R172.reuse, R134, R40 ;  /* 0x00000086ac28723c */ /* 0x040ff00000001828 */
[C---:B------:R-:W-:Y:S08]  /*7a70*/  HMMA.16816.F32 R44, R172.reuse, R144, R44 ;  /* 0x00000090ac2c723c */ /* 0x040ff0000000182c */
[----:B------:R-:W-:Y:S08]  /*7a80*/  HMMA.16816.F32 R48, R172, R146, R48 ;  /* 0x00000092ac30723c */ /* 0x000ff00000001830 */
[C---:B------:R-:W-:Y:S08]  /*7a90*/  HMMA.16816.F32 R4, R176.reuse, R148, R4 ;  /* 0x00000094b004723c */ /* 0x040ff00000001804 */
[C---:B------:R-:W-:Y:S08]  /*7aa0*/  HMMA.16816.F32 R8, R176.reuse, R150, R8 ;  /* 0x00000096b008723c */ /* 0x040ff00000001808 */
[C---:B-1----:R-:W-:Y:S08]  /*7ab0*/  HMMA.16816.F32 R12, R176.reuse, R120, R12 ;  /* 0x00000078b00c723c */ /* 0x042ff0000000180c */
[C---:B------:R-:W-:Y:S01]  /*7ac0*/  HMMA.16816.F32 R16, R176.reuse, R122, R16 ;  /* 0x0000007ab010723c */ /* 0x040fe20000001810 */
[----:B------:R-:W1:Y:S07]  /*7ad0*/  LDSM.16.M88.4 R120, [R194+0x3800] ;  /* 0x00380000c278783b */ /* 0x000e6e0000000200 */
[C---:B------:R-:W-:Y:S08]  /*7ae0*/  HMMA.16816.F32 R20, R176.reuse, R136, R20 ;  /* 0x00000088b014723c */ /* 0x040ff00000001814 */
[C---:B------:R-:W-:Y:S08]  /*7af0*/  HMMA.16816.F32 R24, R176.reuse, R138, R24 ;  /* 0x0000008ab018723c */ /* 0x040ff00000001818 */
[C---:B---3--:R-:W-:Y:S08]  /*7b00*/  HMMA.16816.F32 R28, R176.reuse, R156, R28 ;  /* 0x0000009cb01c723c */ /* 0x048ff0000000181c */
        /* <DEDUP_REMOVED lines=10> */
[----:B------:R1:W2:Y:S04]  /*7bb0*/  MUFU.TANH R146, R0 ;  /* 0x0000000000927308 */ /* 0x0002a80000002400 */
[----:B------:R-:W-:Y:S06]  /*7bc0*/  FMUL.FTZ R2, R11, c[0x0][0x320] ;  /* 0x0000c8000b027a20 */ /* 0x000fec0000410000 */
[----:B------:R3:W4:Y:S01]  /*7bd0*/  MUFU.TANH R161, R2 ;  /* 0x0000000200a17308 */ /* 0x0007220000002400 */
[----:B-1----:R-:W-:Y:S09]  /*7be0*/  FMUL.FTZ R0, R5, c[0x0][0x320] ;  /* 0x0000c80005007a20 */ /* 0x002ff20000410000 */
[----:B------:R1:W1:Y:S01]  /*7bf0*/  MUFU.TANH R145, R0 ;  /* 0x0000000000917308 */ /* 0x0002620000002400 */
[----:B---3--:R-:W-:Y:S09]  /*7c00*/  FMUL.FTZ R2, R19, c[0x0][0x320] ;  /* 0x0000c80013027a20 */ /* 0x008ff20000410000 */
[----:B------:R-:W3:Y:S01]  /*7c10*/  MUFU.TANH R149, R2 ;  /* 0x0000000200957308 */ /* 0x000ee20000002400 */
[----:B-1----:R-:W-:Y:S09]  /*7c20*/  FMUL.FTZ R0, R6, c[0x0][0x320] ;  /* 0x0000c80006007a20 */ /* 0x002ff20000410000 */
[----:B------:R1:W1:Y:S02]  /*7c30*/  MUFU.TANH R180, R0 ;  /* 0x0000000000b47308 */ /* 0x0002640000002400 */
[----:B-1----:R-:W-:Y:S02]  /*7c40*/  FMUL.FTZ R0, R7, c[0x0][0x320] ;  /* 0x0000c80007007a20 */ /* 0x002fe40000410000 */
[----:B------:R-:W1:Y:S06]  /*7c50*/  LDSM.16.M88.4 R4, [R194+0x4000] ;  /* 0x00400000c204783b */ /* 0x000e6c0000000200 */
[----:B------:R2:W1:Y:S02]  /*7c60*/  MUFU.TANH R163, R0 ;  /* 0x0000000000a37308 */ /* 0x0004640000002400 */
[----:B--2---:R-:W-:Y:S08]  /*7c70*/  FMUL.FTZ R0, R8, c[0x0][0x320] ;  /* 0x0000c80008007a20 */ /* 0x004ff00000410000 */
[----:B------:R2:W2:Y:S01]  /*7c80*/  MUFU.TANH R143, R0 ;  /* 0x00000000008f7308 */ /* 0x0004a20000002400 */
[C---:B-1----:R-:W-:Y:S08]  /*7c90*/  HMMA.16816.F32 R20, R184.reuse, R4, R20 ;  /* 0x00000004b814723c */ /* 0x042ff00000001814 */
[C---:B------:R-:W-:Y:S01]  /*7ca0*/  HMMA.16816.F32 R24, R184.reuse, R6, R24 ;  /* 0x00000006b818723c */ /* 0x040fe20000001818 */
[----:B------:R-:W-:Y:S03]  /*7cb0*/  LDSM.16.M88.4 R4, [R194+0x5000] ;  /* 0x00500000c204783b */ /* 0x000fe60000000200 */
[----:B--2---:R-:W-:Y:S04]  /*7cc0*/  FMUL.FTZ R0, R9, c[0x0][0x320] ;  /* 0x0000c80009007a20 */ /* 0x004fe80000410000 */
[----:B------:R1:W2:Y:S11]  /*7cd0*/  MUFU.TANH R142, R0 ;  /* 0x00000000008e7308 */ /* 0x0002b60000002400 */
[----:B------:R-:W-:Y:S05]  /*7ce0*/  @!UPT UIADD3 URZ, URZ, URZ, URZ ;  /* 0x0000003f3f3ff290 */ /* 0x000fea000fffe03f */
[----:B------:R-:W-:Y:S04]  /*7cf0*/  FMUL.FTZ R2, R27, c[0x0][0x320] ;  /* 0x0000c8001b027a20 */ /* 0x000fe80000410000 */
[----:B------:R-:W2:Y:S01]  /*7d00*/  MUFU.TANH R144, R2 ;  /* 0x0000000200907308 */ /* 0x000ea20000002400 */
[----:B-1----:R-:W-:Y:S02]  /*7d10*/  FMUL.FTZ R0, R10, c[0x0][0x320] ;  /* 0x0000c8000a007a20 */ /* 0x002fe40000410000 */
[----:B------:R-:W1:Y:S07]  /*7d20*/  LDSM.16.M88.4 R8, [R194+0x4800] ;  /* 0x00480000c208783b */ /* 0x000e6e0000000200 */
[----:B------:R2:W1:Y:S02]  /*7d30*/  MUFU.TANH R162, R0 ;  /* 0x0000000000a27308 */ /* 0x0004640000002400 */
[----:B--2---:R-:W-:Y:S02]  /*7d40*/  FMUL.FTZ R0, R12, c[0x0][0x320] ;  /* 0x0000c8000c007a20 */ /* 0x004fe40000410000 */
[----:B------:R-:W-:Y:S06]  /*7d50*/  @P6 IMAD.MOV.U32 R12, RZ, RZ, R222 ;  /* 0x000000ffff0c6224 */ /* 0x000fec00078e00de */
[----:B------:R2:W2:Y:S01]  /*7d60*/  MUFU.TANH R140, R0 ;  /* 0x00000000008c7308 */ /* 0x0004a20000002400 */
[C---:B-1----:R-:W-:Y:S08]  /*7d70*/  HMMA.16816.F32 R28, R184.reuse, R8, R28 ;  /* 0x00000008b81c723c */ /* 0x042ff0000000181c */
[C---:B------:R-:W-:Y:S01]  /*7d80*/  HMMA.16816.F32 R32, R184.reuse, R10, R32 ;  /* 0x0000000ab820723c */ /* 0x040fe20000001820 */
[----:B------:R-:W1:Y:S01]  /*7d90*/  LDSM.16.M88.4 R8, [R194+0x5800] ;  /* 0x00580000c208783b */ /* 0x000e620000000200 */
[----:B------:R-:W-:Y:S04]  /*7da0*/  DEPBAR.LE SB0, 0x0 ;  /* 0x000080000000791a */ /* 0x000fe80000000000 */
[----:B--2---:R-:W-:Y:S01]  /*7db0*/  FMUL.FTZ R0, R13, c[0x0][0x320] ;  /* 0x0000c8000d007a20 */ /* 0x004fe20000410000 */
[----:B------:R-:W-:Y:S01]  /*7dc0*/  @P6 MOV R13, R226 ;  /* 0x000000e2000d6202 */ /* 0x000fe20000000f00 */
[C---:B------:R-:W-:Y:S02]  /*7dd0*/  HMMA.16816.F32 R36, R184.reuse, R4, R36 ;  /* 0x00000004b824723c */ /* 0x040fe40000001824 */
[----:B------:R2:W1:Y:S01]  /*7de0*/  MUFU.TANH R138, R0 ;  /* 0x00000000008a7308 */ /* 0x0004620000002400 */
[----:B------:R-:W-:Y:S04]  /*7df0*/  BAR.SYNC.DEFER_BLOCKING 0x0 ;  /* 0x0000000000007b1d */ /* 0x000fe80000010000 */
[----:B------:R-:W-:Y:S01]  /*7e00*/  @P6 IMAD.MOV.U32 R5, RZ, RZ, c[0x0][0x1e0] ;  /* 0x00007800ff056624 */ /* 0x000fe200078e00ff */
[C---:B------:R-:W-:Y:S08]  /*7e10*/  HMMA.16816.F32 R40, R184.reuse, R6, R40 ;  /* 0x00000006b828723c */ /* 0x040ff00000001828 */
[----:B------:R-:W-:Y:S04]  /*7e20*/  FMUL.FTZ R2, R35, c[0x0][0x320] ;  /* 0x0000c80023027a20 */ /* 0x000fe80000410000 */
[----:B------:R3:W3:Y:S01]  /*7e30*/  MUFU.TANH R122, R2 ;  /* 0x00000002007a7308 */ /* 0x0006e20000002400 */
[----:B--2---:R-:W-:Y:S09]  /*7e40*/  FMUL.FTZ R0, R14, c[0x0][0x320] ;  /* 0x0000c8000e007a20 */ /* 0x004ff20000410000 */
[----:B------:R2:W2:Y:S02]  /*7e50*/  MUFU.TANH R158, R0 ;  /* 0x00000000009e7308 */ /* 0x0004a40000002400 */
[----:B------:R-:W-:Y:S01]  /*7e60*/  FMUL.FTZ R3, R42, c[0x0][0x320] ;  /* 0x0000c8002a037a20 */ /* 0x000fe20000410000 */
[C---:B-1----:R-:W-:Y:S07]  /*7e70*/  HMMA.16816.F32 R44, R184.reuse, R8, R44 ;  /* 0x00000008b82c723c */ /* 0x042fee000000182c */
[----:B------:R1:W1:Y:S01]  /*7e80*/  MUFU.TANH R71, R3 ;  /* 0x0000000300477308 */ /* 0x0002620000002400 */
[----:B------:R-:W-:Y:S01]  /*7e90*/  FMUL.FTZ R8, R43, c[0x0][0x320] ;  /* 0x0000c8002b087a20 */ /* 0x000fe20000410000 */
[----:B------:R-:W-:Y:S03]  /*7ea0*/  HMMA.16816.F32 R48, R184, R10, R48 ;  /* 0x0000000ab830723c */ /* 0x000fe60000001830 */
[----:B---3--:R-:W-:Y:S05]  /*7eb0*/  FMUL.FTZ R2, R41, c[0x0][0x320] ;  /* 0x0000c80029027a20 */ /* 0x008fea0000410000 */
[----:B------:R-:W3:Y:S01]  /*7ec0*/  MUFU.TANH R42, R8 ;  /* 0x00000008002a7308 */ /* 0x000ee20000002400 */
[----:B--2---:R-:W-:Y:S06]  /*7ed0*/  FMUL.FTZ R0, R15, c[0x0][0x320] ;  /* 0x0000c8000f007a20 */ /* 0x004fec0000410000 */
[----:B------:R-:W-:Y:S02]  /*7ee0*/  FMUL.FTZ R14, R45, c[0x0][0x320] ;  /* 0x0000c8002d0e7a20 */ /* 0x000fe40000410000 */
[----:B------:R-:W2:Y:S01]  /*7ef0*/  LDL R45, [R1+0x14] ;  /* 0x00001400012d7983 */ /* 0x000ea20000100800 */
[----:B------:R3:W2:Y:S01]  /*7f00*/  MUFU.TANH R157, R0 ;  /* 0x00000000009d7308 */ /* 0x0006a20000002400 */
[----:B------:R-:W-:Y:S02]  /*7f10*/  FMUL.FTZ R11, R47, c[0x0][0x320] ;  /* 0x0000c8002f0b7a20 */ /* 0x000fe40000410000 */
[----:B------:R-:W2:Y:S01]  /*7f20*/  LDL R47, [R1+0x18] ;  /* 0x00001800012f7983 */ /* 0x000ea20000100800 */
[----:B-1----:R-:W-:Y:S04]  /*7f30*/  @P6 MOV R3, 0x5 ;  /* 0x0000000500036802 */ /* 0x002fe80000000f00 */
[----:B------:R-:W-:Y:S02]  /*7f40*/  @P6 SHF.L.U64.HI R3, R5, R3, c[0x0][0x1e4] ;  /* 0x0000790005036619 */ /* 0x000fe40000010203 */
[----:B------:R-:W1:Y:S10]  /*7f50*/  MUFU.TANH R35, R14 ;  /* 0x0000000e00237308 */ /* 0x000e740000002400 */
[----:B------:R-:W1:Y:S01]  /*7f60*/  MUFU.TANH R43, R11 ;  /* 0x0000000b002b7308 */ /* 0x000e620000002400 */
[----:B---3--:R-:W-:Y:S09]  /*7f70*/  FMUL.FTZ R0, R16, c[0x0][0x320] ;  /* 0x0000c80010007a20 */ /* 0x008ff20000410000 */
[----:B------:R3:W1:Y:S02]  /*7f80*/  MUFU.TANH R136, R0 ;  /* 0x0000000000887308 */ /* 0x0006640000002400 */
[----:B---3--:R-:W-:Y:S08]  /*7f90*/  FMUL.FTZ R0, R17, c[0x0][0x320] ;  /* 0x0000c80011007a20 */ /* 0x008ff00000410000 */
        /* <DEDUP_REMOVED lines=38> */
[----:B------:R-:W3:Y:S10]  /*8200*/  MUFU.TANH R39, R2 ;  /* 0x0000000200277308 */ /* 0x000ef40000002400 */
[----:B------:R1:W1:Y:S02]  /*8210*/  MUFU.TANH R120, R0 ;  /* 0x0000000000787308 */ /* 0x0002640000002400 */
[----:B-1----:R-:W-:Y:S08]  /*8220*/  FMUL.FTZ R0, R40, c[0x0][0x320] ;  /* 0x0000c80028007a20 */ /* 0x002ff00000410000 */
[----:B------:R1:W1:Y:S02]  /*8230*/  MUFU.TANH R68, R0 ;  /* 0x0000000000447308 */ /* 0x0002640000002400 */
[----:B-1----:R-:W-:Y:S04]  /*8240*/  @P6 IADD3 R0, R217, -0x1, RZ ;  /* 0xffffffffd9006810 */ /* 0x002fe80007ffe0ff */
[----:B------:R-:W-:Y:S01]  /*8250*/  @P6 SHF.R.S32.HI R2, RZ, 0x1f, R0 ;  /* 0x0000001fff026819 */ /* 0x000fe20000011400 */
[----:B------:R-:W-:Y:S04]  /*8260*/  @P6 IMAD.WIDE.U32 R6, R0, c[0x0][0x1e0], RZ ;  /* 0x0000780000066a25 */ /* 0x000fe800078e00ff */
[----:B------:R-:W-:Y:S04]  /*8270*/  @P6 IMAD R2, R2, c[0x0][0x1e0], RZ ;  /* 0x0000780002026a24 */ /* 0x000fe800078e02ff */
[----:B------:R-:W-:Y:S01]  /*8280*/  @P6 IMAD R4, R0, c[0x0][0x1e4], R2 ;  /* 0x0000790000046a24 */ /* 0x000fe200078e0202 */
[----:B------:R-:W-:Y:S03]  /*8290*/  @P6 SHF.L.U32 R2, R5, 0x5, RZ ;  /* 0x0000000505026819 */ /* 0x000fe600000006ff */
[----:B------:R-:W-:Y:S02]  /*82a0*/  @P6 IMAD.IADD R0, R7, 0x1, R4 ;  /* 0x0000000107006824 */ /* 0x000fe400078e0204 */
[----:B------:R-:W-:Y:S02]  /*82b0*/  FMUL.FTZ R7, R44, c[0x0][0x320] ;  /* 0x0000c8002c077a20 */ /* 0x000fe40000410000 */
[----:B------:R-:W-:Y:S02]  /*82c0*/  @P6 IMAD R9, R0, 0x60, RZ ;  /* 0x0000006000096824 */ /* 0x000fe400078e02ff */
[----:B------:R1:W1:Y:S01]  /*82d0*/  MUFU.TANH R36, R7 ;  /* 0x0000000700247308 */ /* 0x0002620000002400 */
[----:B------:R-:W-:Y:S05]  /*82e0*/  @P6 IMAD.WIDE.U32 R4, R6, 0x60, R2 ;  /* 0x0000006006046825 */ /* 0x000fea00078e0002 */
[----:B------:R-:W-:Y:S02]  /*82f0*/  @P6 IADD3 R8, P4, R222, R4, RZ ;  /* 0x00000004de086210 */ /* 0x000fe40007f9e0ff */
[----:B------:R-:W-:Y:S02]  /*8300*/  @P6 IADD3 R0, R9, R5, RZ ;  /* 0x0000000509006210 */ /* 0x000fe40007ffe0ff */
[----:B------:R-:W-:Y:S02]  /*8310*/  @P6 LEA R16, P0, R8, c[0x0][0x1c8], 0x1 ;  /* 0x0000720008106a11 */ /* 0x000fe400078008ff */
[----:B------:R-:W-:Y:S04]  /*8320*/  @P6 IADD3.X R5, R0, R226, RZ, P4, !PT ;  /* 0x000000e200056210 */ /* 0x000fe800027fe4ff */
[----:B------:R-:W-:Y:S02]  /*8330*/  @P6 LEA.HI.X R17, R8, c[0x0][0x1cc], R5, 0x1, P0 ;  /* 0x0000730008116a11 */ /* 0x000fe400000f0c05 */
[-C--:B------:R-:W-:Y:S02]  /*8340*/  @P6 IADD3 R5, P0, R2, R4.reuse, RZ ;  /* 0x0000000402056210 */ /* 0x080fe40007f1e0ff */
[----:B------:R-:W-:Y:S01]  /*8350*/  @P6 IADD3 R8, P4, R222, 0x40, RZ ;  /* 0x00000040de086810 */ /* 0x000fe20007f9e0ff */
[----:B-1----:R-:W-:Y:S04]  /*8360*/  @P6 IMAD.WIDE.U32 R6, R6, 0x60, R12 ;  /* 0x0000006006066825 */ /* 0x002fe800078e000c */
[----:B------:R-:W-:Y:S01]  /*8370*/  @P6 IMAD.SHL.U32 R15, R6, 0x2, RZ ;  /* 0x00000002060f6824 */ /* 0x000fe200078e00ff */
[----:B------:R-:W-:Y:S01]  /*8380*/  @P6 IADD3 R2, R7, R9, RZ ;  /* 0x0000000907026210 */ /* 0x000fe20007ffe0ff */
[----:B------:R-:W-:Y:S01]  /*8390*/  FMUL.FTZ R9, R46, c[0x0][0x320] ;  /* 0x0000c8002e097a20 */ /* 0x000fe20000410000 */
[----:B------:R-:W-:Y:S01]  /*83a0*/  @P6 IADD3 R7, P5, R8, R4, RZ ;  /* 0x0000000408076210 */ /* 0x000fe20007fbe0ff */
[----:B------:R-:W3:Y:S01]  /*83b0*/  LDL R46, [R1+0x10] ;  /* 0x00001000012e7983 */ /* 0x000ee20000100800 */
[----:B------:R-:W-:Y:S01]  /*83c0*/  @P6 IADD3.X R4, RZ, R226, RZ, P4, !PT ;  /* 0x000000e2ff046210 */ /* 0x000fe200027fe4ff */
[----:B------:R1:W1:Y:S01]  /*83d0*/  MUFU.TANH R44, R9 ;  /* 0x00000009002c7308 */ /* 0x0002620000002400 */
[----:B------:R-:W-:Y:S02]  /*83e0*/  @P6 SHF.L.U64.HI R14, R6, 0x1, R2 ;  /* 0x00000001060e6819 */ /* 0x000fe40000010202 */
[C---:B------:R-:W-:Y:S02]  /*83f0*/  @P6 IADD3 R6, P4, R5.reuse, R8, RZ ;  /* 0x0000000805066210 */ /* 0x040fe40007f9e0ff */
[C---:B------:R-:W-:Y:S01]  /*8400*/  @P6 IADD3.X R2, R0.reuse, R3, RZ, P0, !PT ;  /* 0x0000000300026210 */ /* 0x040fe200007fe4ff */
[----:B------:R-:W-:Y:S01]  /*8410*/  @P6 IMAD.X R0, R0, 0x1, R4, P5 ;  /* 0x0000000100006824 */ /* 0x000fe200028e0604 */
[----:B------:R-:W-:Y:S01]  /*8420*/  @P6 IADD3 R3, P0, R5, R222, RZ ;  /* 0x000000de05036210 */ /* 0x000fe20007f1e0ff */
[----:B-----5:R-:W-:Y:S01]  /*8430*/  IMAD.IADD R5, R216, 0x1, R224 ;  /* 0x00000001d8057824 */ /* 0x020fe200078e02e0 */
[C---:B------:R-:W-:Y:S02]  /*8440*/  @P6 IADD3.X R4, R2.reuse, R4, RZ, P4, !PT ;  /* 0x0000000402046210 */ /* 0x040fe400027fe4ff */
[----:B------:R-:W-:Y:S02]  /*8450*/  @P6 IADD3.X R2, R2, R226, RZ, P0, !PT ;  /* 0x000000e202026210 */ /* 0x000fe400007fe4ff */
[----:B------:R-:W-:Y:S02]  /*8460*/  @P6 LEA R8, P0, R6, c[0x0][0x1c8], 0x1 ;  /* 0x0000720006086a11 */ /* 0x000fe400078008ff */
[----:B------:R-:W-:Y:S02]  /*8470*/  @P6 LEA R10, P4, R3, c[0x0][0x1c8], 0x1 ;  /* 0x00007200030a6a11 */ /* 0x000fe400078808ff */
[----:B------:R-:W-:Y:S02]  /*8480*/  @P6 LEA R12, P5, R7, c[0x0][0x1c8], 0x1 ;  /* 0x00007200070c6a11 */ /* 0x000fe400078a08ff */
[----:B------:R-:W-:Y:S02]  /*8490*/  @P6 LEA.HI.X R11, R3, c[0x0][0x1cc], R2, 0x1, P4 ;  /* 0x00007300030b6a11 */ /* 0x000fe400020f0c02 */
[----:B------:R-:W-:Y:S01]  /*84a0*/  @P6 LEA.HI.X R13, R7, c[0x0][0x1cc], R0, 0x1, P5 ;  /* 0x00007300070d6a11 */ /* 0x000fe200028f0c00 */
[----:B------:R-:W-:Y:S01]  /*84b0*/  FMUL.FTZ R0, R48, c[0x0][0x320] ;  /* 0x0000c80030007a20 */ /* 0x000fe20000410000 */
[----:B------:R-:W-:Y:S02]  /*84c0*/  @P6 IADD3 R2, P5, R15, 0x80, RZ ;  /* 0x000000800f026810 */ /* 0x000fe40007fbe0ff */
[----:B-1----:R-:W-:Y:S01]  /*84d0*/  @P6 LEA.HI.X R9, R6, c[0x0][0x1cc], R4, 0x1, P0 ;  /* 0x0000730006096a11 */ /* 0x002fe200000f0c04 */
[----:B------:R1:W1:Y:S01]  /*84e0*/  MUFU.TANH R34, R0 ;  /* 0x0000000000227308 */ /* 0x0002620000002400 */
[----:B------:R-:W-:Y:S01]  /*84f0*/  @P6 ISETP.GE.AND P0, PT, R228, c[0x0][0x1d4], PT ;  /* 0x00007500e4006a0c */ /* 0x000fe20003f06270 */
[----:B------:R-:W-:Y:S01]  /*8500*/  FMUL.FTZ R4, R49, c[0x0][0x320] ;  /* 0x0000c80031047a20 */ /* 0x000fe20000410000 */
[----:B------:R-:W-:Y:S04]  /*8510*/  @P6 IADD3 R6, P4, R15, c[0x0][0x1c8], RZ ;  /* 0x000072000f066a10 */ /* 0x000fe80007f9e0ff */
[----:B------:R-:W-:Y:S02]  /*8520*/  @P6 IADD3.X R7, R14, c[0x0][0x1cc], RZ, P4, !PT ;  /* 0x000073000e076a10 */ /* 0x000fe400027fe4ff */
[----:B------:R-:W-:Y:S01]  /*8530*/  @P6 IADD3 R2, P4, R2, c[0x0][0x1c8], RZ ;  /* 0x0000720002026a10 */ /* 0x000fe20007f9e0ff */
[----:B------:R-:W2:Y:S03]  /*8540*/  MUFU.TANH R33, R4 ;  /* 0x0000000400217308 */ /* 0x000ea60000002400 */
[----:B------:R-:W-:Y:S01]  /*8550*/  @P6 IADD3.X R3, RZ, c[0x0][0x1cc], R14, P4, P5 ;  /* 0x00007300ff036a10 */ /* 0x000fe200027ea40e */
[----:B------:R-:W-:Y:S01]  /*8560*/  @!PT LDS RZ, [RZ] ;  /* 0x00000000fffff984 */ /* 0x000fe20000000800 */
[----:B------:R-:W-:Y:S01]  /*8570*/  @!PT LDS RZ, [RZ] ;  /* 0x00000000fffff984 */ /* 0x000fe20000000800 */
[----:B------:R-:W-:Y:S01]  /*8580*/  @!PT LDS RZ, [RZ] ;  /* 0x00000000fffff984 */ /* 0x000fe20000000800 */
[----:B------:R5:W-:Y:S08]  /*8590*/  @P6 LDGSTS.E.BYPASS.LTC128B.128 [R218+0x8100], [R6.64], !P0 ;  /* 0x0810000006da6fae */ /* 0x000bf0000c101d48 */
[----:B------:R2:W-:Y:S01]  /*85a0*/  @P6 LDGSTS.E.BYPASS.LTC128B.128 [R218+0xb100], [R2.64], !P3 ;  /* 0x0b10000002da6fae */ /* 0x0005e2000d901d48 */
[----:B-1----:R-:W-:Y:S05]  /*85b0*/  @P2 IMAD.HI.U32 R0, R5, c[0x0][0x2c8], RZ ;  /* 0x0000b20005002a27 */ /* 0x002fea00078e00ff */
[----:B------:R-:W-:Y:S02]  /*85c0*/  @P2 SHF.R.U32.HI R5, RZ, c[0x0][0x2cc], R0 ;  /* 0x0000b300ff052a19 */ /* 0x000fe40000011600 */
[----:B------:R1:W-:Y:S01]  /*85d0*/  @P6 LDGSTS.E.BYPASS.LTC128B.128 [R218+0x9100], [R16.64], !P0 ;  /* 0x0910000010da6fae */ /* 0x0003e2000c101d48 */
[----:B------:R-:W-:Y:S04]  /*85e0*/  FMUL.FTZ R0, R50, c[0x0][0x320] ;  /* 0x0000c80032007a20 */ /* 0x000fe80000410000 */
[----:B------:R1:W1:Y:S03]  /*85f0*/  MUFU.TANH R38, R0 ;  /* 0x0000000000267308 */ /* 0x0002660000002400 */
[----:B------:R3:W-:Y:S08]  /*8600*/  @P6 LDGSTS.E.BYPASS.LTC128B.128 [R218+0xc100], [R12.64], !P3 ;  /* 0x0c1000000cda6fae */ /* 0x0007f0000d901d48 */
[----:B------:R3:W-:Y:S01]  /*8610*/  @P6 LDGSTS.E.BYPASS.LTC128B.128 [R218+0xa100], [R10.64], !P0 ;  /* 0x0a1000000ada6fae */ /* 0x0007e2000c101d48 */
[----:B--2---:R-:W-:Y:S04]  /*8620*/  FMUL.FTZ R2, R51, c[0x0][0x320] ;  /* 0x0000c80033027a20 */ /* 0x004fe80000410000 */
[----:B------:R2:W2:Y:S03]  /*8630*/  MUFU.TANH R37, R2 ;  /* 0x0000000200257308 */ /* 0x0004a60000002400 */
[----:B------:R3:W-:Y:S01]  /*8640*/  @P6 LDGSTS.E.BYPASS.LTC128B.128 [R218+0xd100], [R8.64], !P3 ;  /* 0x0d10000008da6fae */ /* 0x0007e2000d901d48 */
[----:B-1----:R-:W-:Y:S07]  /*8650*/  IMAD R0, R217, -0x60, RZ ;  /* 0xffffffa0d9007824 */ /* 0x002fee00078e02ff */
[----:B------:R-:W1:Y:S08]  /*8660*/  SHFL.IDX PT, R4, R5, RZ, 0x1c1f ;  /* 0x001c1fff05047589 */ /* 0x000e7000000e0000 */
[----:B------:R-:W0:Y:S01]  /*8670*/  LDGDEPBAR ;  /* 0x00000000000079af */ /* 0x000e220000000000 */
[----:B--2---:R-:W-:Y:S04]  /*8680*/  IADD3 R2, -R45, 0x1, R0 ;  /* 0x000000012d027810 */ /* 0x004fe80007ffe100 */
[----:B---3--:R-:W-:Y:S04]  /*8690*/  IADD3 R2, -R46, R2, R47 ;  /* 0x000000022e027210 */ /* 0x008fe80007ffe12f */
[C---:B-----5:R-:W-:Y:S02]  /*86a0*/  IADD3 R7, R2.reuse, c[0x0][0x328], RZ ;  /* 0x0000ca0002077a10 */ /* 0x060fe40007ffe0ff */
[----:B------:R-:W-:Y:S02]  /*86b0*/  IADD3 R6, R2, UR4, RZ ;  /* 0x0000000402067c10 */ /* 0x000fe4000fffe0ff */
[----:B-1----:R-:W-:Y:S02]  /*86c0*/  IADD3 R3, R7, R4, RZ ;  /* 0x0000000407037210 */ /* 0x002fe40007ffe0ff */
[----:B------:R-:W-:Y:S01]  /*86d0*/  IADD3 R2, R4, R6, RZ ;  /* 0x0000000604027210 */ /* 0x000fe20007ffe0ff */
[----:B------:R-:W-:-:S05]  /*86e0*/  @!P1 BRA `(.L_x_562) ;  /* 0x0000018000009947 */ /* 0x000fca0003800000 */
[----:B----4-:R-:W-:Y:S01]  /*86f0*/  IADD3 R4, -R46, R47, R4 ;  /* 0x0000002f2e047210 */ /* 0x010fe20007ffe104 */
[----:B------:R-:W-:Y:S03]  /*8700*/  BSSY B0, `(.L_x_563) ;  /* 0x0000011000007945 */ /* 0x000fe60003800000 */
        /* <DEDUP_REMOVED lines=11> */
.L_x_564:
[----:B------:R-:W-:Y:S04]  /*87c0*/  MOV R8, c[0x0][0x32c] ;  /* 0x0000cb0000087a02 */ /* 0x000fe80000000f00 */
[----:B------:R-:W-:Y:S11]  /*87d0*/  ISETP.NE.AND P0, PT, R8, 0x1, PT ;  /* 0x000000010800780c */ /* 0x000ff60003f05270 */
[----:B------:R-:W-:Y:S02]  /*87e0*/  @!UPT UIADD3 URZ, URZ, URZ, URZ ;  /* 0x0000003f3f3ff290 */ /* 0x000fe4000fffe03f */
[----:B------:R-:W-:Y:S05]  /*87f0*/  @P0 IMAD.HI.U32 R8, R4, c[0x0][0x330], RZ ;  /* 0x0000cc0004080a27 */ /* 0x000fea00078e00ff */
[----:B------:R-:W-:Y:S02]  /*8800*/  @P0 SHF.R.U32.HI R4, RZ, c[0x0][0x334], R8 ;  /* 0x0000cd00ff040a19 */ /* 0x000fe40000011608 */
.L_x_565:
[----:B------:R-:W-:Y:S05]  /*8810*/  BSYNC B0 ;  /* 0x0000000000007941 */ /* 0x000fea0003800000 */
.L_x_563:
[----:B------:R-:W-:Y:S04]  /*8820*/  IMAD.IADD R8, R0, 0x1, -R45 ;  /* 0x0000000100087824 */ /* 0x000fe800078e0a2d */
[----:B------:R-:W-:Y:S05]  /*8830*/  IMAD R4, R4, c[0x0][0x32c], R8 ;  /* 0x0000cb0004047a24 */ /* 0x000fea00078e0208 */
[----:B------:R-:W-:Y:S02]  /*8840*/  IADD3 R8, R4, c[0x0][0x32c], RZ ;  /* 0x0000cb0004087a10 */ /* 0x000fe40007ffe0ff */
[----:B------:R-:W-:Y:S02]  /*8850*/  IMNMX R2, R2, R4, !PT ;  /* 0x0000000402027217 */ /* 0x000fe40007800200 */
[----:B------:R-:W-:Y:S02]  /*8860*/  IMNMX R3, R3, R8, PT ;  /* 0x0000000803037217 */ /* 0x000fe40003800200 */
.L_x_562:
[C---:B----4-:R-:W-:Y:S01]  /*8870*/  ISETP.GE.AND P0, PT, R0.reuse, 0x2, PT ;  /* 0x000000020000780c */ /* 0x050fe20003f06270 */
[----:B------:R-:W1:Y:S01]  /*8880*/  SHFL.IDX PT, R4, R5, 0x1, 0x1c1f ;  /* 0x003c1f0005047f89 */ /* 0x000e6200000e0000 */
[----:B------:R-:W-:Y:S02]  /*8890*/  ISETP.GE.AND P4, PT, R0, 0x1, PT ;  /* 0x000000010000780c */ /* 0x000fe40003f86270 */
[----:B------:R-:W-:Y:S02]  /*88a0*/  P2R R13, PR, RZ, 0x1 ;  /* 0x00000001ff0d7803 */ /* 0x000fe40000000000 */
[C---:B------:R-:W-:Y:S02]  /*88b0*/  ISETP.GT.AND P0, PT, R2.reuse, 0x1, !P0 ;  /* 0x000000010200780c */ /* 0x040fe40004704270 */
[----:B------:R-:W-:Y:S02]  /*88c0*/  P2R R11, PR, RZ, 0x10 ;  /* 0x00000010ff0b7803 */ /* 0x000fe40000000000 */
[----:B------:R-:W-:Y:S02]  /*88d0*/  ISETP.GT.AND P4, PT, R2, RZ, !P4 ;  /* 0x000000ff0200720c */ /* 0x000fe40006784270 */
[C---:B------:R-:W-:Y:S02]  /*88e0*/  ISETP.LT.OR P0, PT, R3.reuse, 0x2, P0 ;  /* 0x000000020300780c */ /* 0x040fe40000701670 */
[----:B------:R-:W-:Y:S02]  /*88f0*/  ISETP.GE.AND P5, PT, R0, 0x9, PT ;  /* 0x000000090000780c */ /* 0x000fe40003fa6270 */
        /* <DEDUP_REMOVED lines=93> */
[----:B------:R-:W-:Y:S02]  /*8ed0*/  ISETP.GE.AND P6, PT, R0, 0x52, PT ;  /* 0x000000520000780c */ /* 0x000fe40003fc6270 */
[C---:B------:R-:W-:Y:S02]  /*8ee0*/  ISETP.LT.OR P0, PT, R3.reuse, 0x51, P0 ;  /* 0x000000510300780c */ /* 0x040fe40000701670 */
[----:B------:R-:W-:Y:S02]  /*8ef0*/  P2R R14, PR, RZ, 0x20 ;  /* 0x00000020ff0e7803 */ /* 0x000fe40000000000 */
[----:B------:R-:W-:Y:S02]  /*8f00*/  FSEL R189, R36, -INF , !P0 ;  /* 0xff80000024bd7808 */ /* 0x000fe40004000000 */
[----:B------:R-:W-:Y:S02]  /*8f10*/  ISETP.GT.AND P0, PT, R2, 0x51, !P6 ;  /* 0x000000510200780c */ /* 0x000fe40007704270 */
[----:B------:R-:W-:Y:S02]  /*8f20*/  ISETP.GE.AND P5, PT, R0, 0x59, PT ;  /* 0x000000590000780c */ /* 0x000fe40003fa6270 */
[----:B------:R-:W-:Y:S02]  /*8f30*/  ISETP.LT.OR P0, PT, R3, 0x52, P0 ;  /* 0x000000520300780c */ /* 0x000fe40000701670 */
[----:B------:R-:W-:Y:S02]  /*8f40*/  P2R R16, PR, RZ, 0x10 ;  /* 0x00000010ff107803 */ /* 0x000fe40000000000 */
[----:B------:R-:W-:Y:S02]  /*8f50*/  FSEL R190, R35, -INF , !P0 ;  /* 0xff80000023be7808 */ /* 0x000fe40004000000 */
[----:B------:R-:W-:Y:S02]  /*8f60*/  ISETP.GT.AND P0, PT, R2, 0x58, !P5 ;  /* 0x000000580200780c */ /* 0x000fe40006f04270 */
[----:B------:R-:W-:Y:S02]  /*8f70*/  ISETP.GE.AND P4, PT, R0, 0x5a, PT ;  /* 0x0000005a0000780c */ /* 0x000fe40003f86270 */
[C---:B------:R-:W-:Y:S04]  /*8f80*/  ISETP.LT.OR P0, PT, R3.reuse, 0x59, P0 ;  /* 0x000000590300780c */ /* 0x040fe80000701670 */
[----:B------:R-:W-:Y:S02]  /*8f90*/  FSEL R191, R34, -INF , !P0 ;  /* 0xff80000022bf7808 */ /* 0x000fe40004000000 */
[----:B------:R-:W-:Y:S01]  /*8fa0*/  ISETP.GT.AND P0, PT, R2, 0x59, !P4 ;  /* 0x000000590200780c */ /* 0x000fe20006704270 */
[--C-:B-1----:R-:W-:Y:S03]  /*8fb0*/  IMAD.IADD R2, R6, 0x1, R4.reuse ;  /* 0x0000000106027824 */ /* 0x102fe600078e0204 */
[----:B------:R-:W-:Y:S01]  /*8fc0*/  ISETP.LT.OR P0, PT, R3, 0x5a, P0 ;  /* 0x0000005a0300780c */ /* 0x000fe20000701670 */
[----:B------:R-:W-:Y:S03]  /*8fd0*/  IMAD.IADD R3, R7, 0x1, R4 ;  /* 0x0000000107037824 */ /* 0x000fe600078e0204 */
[----:B------:R-:W-:Y:S01]  /*8fe0*/  FSEL R216, R33, -INF , !P0 ;  /* 0xff80000021d87808 */ /* 0x000fe20004000000 */
[----:B------:R-:W-:-:S05]  /*8ff0*/  @!P1 BRA `(.L_x_566) ;  /* 0x0000018000009947 */ /* 0x000fca0003800000 */
[----:B------:R-:W-:Y:S01]  /*9000*/  IADD3 R4, -R46, R47, R4 ;  /* 0x0000002f2e047210 */ /* 0x000fe20007ffe104 */
        /* <DEDUP_REMOVED lines=12> */
.L_x_568:
[----:B------:R-:W-:Y:S04]  /*90d0*/  MOV R5, c[0x0][0x32c] ;  /* 0x0000cb0000057a02 */ /* 0x000fe80000000f00 */
[----:B------:R-:W-:Y:S11]  /*90e0*/  ISETP.NE.AND P0, PT, R5, 0x1, PT ;  /* 0x000000010500780c */ /* 0x000ff60003f05270 */
[----:B------:R-:W-:Y:S02]  /*90f0*/  @!UPT UIADD3 URZ, URZ, URZ, URZ ;  /* 0x0000003f3f3ff290 */ /* 0x000fe4000fffe03f */
[----:B------:R-:W-:Y:S05]  /*9100*/  @P0 IMAD.HI.U32 R5, R4, c[0x0][0x330], RZ ;  /* 0x0000cc0004050a27 */ /* 0x000fea00078e00ff */
[----:B------:R-:W-:Y:S02]  /*9110*/  @P0 SHF.R.U32.HI R4, RZ, c[0x0][0x334], R5 ;  /* 0x0000cd00ff040a19 */ /* 0x000fe40000011605 */
.L_x_569:
[----:B------:R-:W-:Y:S05]  /*9120*/  BSYNC B0 ;  /* 0x0000000000007941 */ /* 0x000fea0003800000 */
.L_x_567:
[----:B------:R-:W-:Y:S04]  /*9130*/  IMAD.IADD R0, R0, 0x1, -R45 ;  /* 0x0000000100007824 */ /* 0x000fe800078e0a2d */
[----:B------:R-:W-:Y:S05]  /*9140*/  IMAD R0, R4, c[0x0][0x32c], R0 ;  /* 0x0000cb0004007a24 */ /* 0x000fea00078e0200 */
[----:B------:R-:W-:Y:S02]  /*9150*/  IADD3 R4, R0, c[0x0][0x32c], RZ ;  /* 0x0000cb0000047a10 */ /* 0x000fe40007ffe0ff */
[----:B------:R-:W-:Y:S02]  /*9160*/  IMNMX R2, R2, R0, !PT ;  /* 0x0000000002027217 */ /* 0x000fe40007800200 */
[----:B------:R-:W-:Y:S02]  /*9170*/  IMNMX R3, R3, R4, PT ;  /* 0x0000000403037217 */ /* 0x000fe40003800200 */
.L_x_566:
[----:B------:R-:W-:Y:S01]  /*9180*/  ISETP.NE.AND P0, PT, R11, RZ, PT ;  /* 0x000000ff0b00720c */ /* 0x000fe20003f05270 */
[----:B------:R-:W2:Y:S01]  /*9190*/  LDL.LU R250, [R1+0x8] ;  /* 0x0000080001fa7983 */ /* 0x000ea20000300800 */
[----:B------:R-:W-:Y:S02]  /*91a0*/  FMNMX.FTZ R0, R8, R69, !PT ;  /* 0x0000004508007209 */ /* 0x000fe40007810000 */
[----:B------:R-:W-:Y:S01]  /*91b0*/  ISETP.GT.AND P0, PT, R2, RZ, !P0 ;  /* 0x000000ff0200720c */ /* 0x000fe20004704270 */
[----:B------:R-:W3:Y:S01]  /*91c0*/  LDL.LU R249, [R1+0xc] ;  /* 0x00000c0001f97983 */ /* 0x000ee20000300800 */
        /* <DEDUP_REMOVED lines=54> */
[----:B------:R-:W-:Y:S01]  /*9530*/  FMNMX.FTZ R0, R182, R0, !PT ;  /* 0x00000000b6007209 */ /* 0x000fe20007810000 */
[----:B------:R-:W-:Y:S01]  /*9540*/  LDSM.16.MT88.4 R28, [R195] ;  /* 0x00000000c31c783b */ /* 0x000fe20000004200 */
        /* <DEDUP_REMOVED lines=23> */
[C---:B------:R-:W-:Y:S02]  /*96c0*/  ISETP.LT.OR P0, PT, R3.reuse, 0x2a, P0 ;  /* 0x0000002a0300780c */ /* 0x040fe40000701670 */
[----:B------:R-:W-:Y:S01]  /*96d0*/  ISETP.GT.AND P6, PT, R2, 0x51, !P6 ;  /* 0x000000510200780c */ /* 0x000fe200077c4270 */
[----:B------:R-:W1:Y:S01]  /*96e0*/  SHFL.BFLY PT, R13, R0, 0x2, 0x1f ;  /* 0x0c401f00000d7f89 */ /* 0x000e6200000e0000 */
[----:B------:R-:W-:Y:S02]  /*96f0*/  FSEL R144, R144, -INF , !P0 ;  /* 0xff80000090907808 */ /* 0x000fe40004000000 */
[----:B------:R-:W-:Y:S02]  /*9700*/  ISETP.NE.AND P0, PT, R24, RZ, PT ;  /* 0x000000ff1800720c */ /* 0x000fe40003f05270 */
[----:B------:R-:W-:Y:S02]  /*9710*/  FMNMX.FTZ R11, R144, R11, !PT ;  /* 0x0000000b900b7209 */ /* 0x000fe40007810000 */
[C---:B------:R-:W-:Y:S02]  /*9720*/  ISETP.GT.AND P0, PT, R2.reuse, 0x30, !P0 ;  /* 0x000000300200780c */ /* 0x040fe40004704270 */
[C---:B------:R-:W-:Y:S02]  /*9730*/  ISETP.GT.AND P5, PT, R2.reuse, 0x58, !P5 ;  /* 0x000000580200780c */ /* 0x040fe40006fa4270 */
[----:B------:R-:W-:Y:S02]  /*9740*/  ISETP.LT.OR P0, PT, R3, 0x31, P0 ;  /* 0x000000310300780c */ /* 0x000fe40000701670 */
[C---:B------:R-:W-:Y:S02]  /*9750*/  ISETP.GT.AND P4, PT, R2.reuse, 0x59, !P4 ;  /* 0x000000590200780c */ /* 0x040fe40006784270 */
[----:B------:R-:W-:Y:S02]  /*9760*/  FSEL R139, R139, -INF , !P0 ;  /* 0xff8000008b8b7808 */ /* 0x000fe40004000000 */
[----:B------:R-:W-:Y:S02]  /*9770*/  ISETP.NE.AND P0, PT, R23, RZ, PT ;  /* 0x000000ff1700720c */ /* 0x000fe40003f05270 */
[----:B------:R-:W-:Y:S02]  /*9780*/  FMNMX.FTZ R11, R139, R11, !PT ;  /* 0x0000000b8b0b7209 */ /* 0x000fe40007810000 */
[----:B------:R-:W-:Y:S02]  /*9790*/  ISETP.GT.AND P0, PT, R2, 0x31, !P0 ;  /* 0x000000310200780c */ /* 0x000fe40004704270 */
[C---:B------:R-:W-:Y:S02]  /*97a0*/  ISETP.LT.OR P6, PT, R3.reuse, 0x52, P6 ;  /* 0x000000520300780c */ /* 0x040fe400037c1670 */
[C---:B------:R-:W-:Y:S02]  /*97b0*/  ISETP.LT.OR P0, PT, R3.reuse, 0x32, P0 ;  /* 0x000000320300780c */ /* 0x040fe40000701670 */
[----:B------:R-:W-:Y:S02]  /*97c0*/  ISETP.LT.OR P5, PT, R3, 0x59, P5 ;  /* 0x000000590300780c */ /* 0x000fe40002fa1670 */
[----:B------:R-:W-:Y:S02]  /*97d0*/  FSEL R137, R137, -INF , !P0 ;  /* 0xff80000089897808 */ /* 0x000fe40004000000 */
[----:B------:R-:W-:Y:S02]  /*97e0*/  ISETP.NE.AND P0, PT, R22, RZ, PT ;  /* 0x000000ff1600720c */ /* 0x000fe40003f05270 */
[----:B------:R-:W-:Y:S02]  /*97f0*/  FMNMX.FTZ R11, R137, R11, !PT ;  /* 0x0000000b890b7209 */ /* 0x000fe40007810000 */
[C---:B------:R-:W-:Y:S02]  /*9800*/  ISETP.GT.AND P0, PT, R2.reuse, 0x38, !P0 ;  /* 0x000000380200780c */ /* 0x040fe40004704270 */
[C---:B------:R-:W-:Y:S02]  /*9810*/  ISETP.LT.OR P4, PT, R3.reuse, 0x5a, P4 ;  /* 0x0000005a0300780c */ /* 0x040fe40002781670 */
[----:B------:R-:W-:Y:S02]  /*9820*/  ISETP.LT.OR P0, PT, R3, 0x39, P0 ;  /* 0x000000390300780c */ /* 0x000fe40000701670 */
[----:B------:R-:W-:Y:S02]  /*9830*/  FSEL R162, R43, -INF , !P6 ;  /* 0xff8000002ba27808 */ /* 0x000fe40007000000 */
[----:B------:R-:W-:Y:S02]  /*9840*/  FSEL R147, R123, -INF , !P0 ;  /* 0xff8000007b937808 */ /* 0x000fe40004000000 */
[----:B------:R-:W-:Y:S02]  /*9850*/  ISETP.NE.AND P0, PT, R21, RZ, PT ;  /* 0x000000ff1500720c */ /* 0x000fe40003f05270 */
[----:B------:R-:W-:Y:S02]  /*9860*/  FMNMX.FTZ R11, R147, R11, !PT ;  /* 0x0000000b930b7209 */ /* 0x000fe40007810000 */
[----:B------:R-:W-:Y:S02]  /*9870*/  ISETP.GT.AND P0, PT, R2, 0x39, !P0 ;  /* 0x000000390200780c */ /* 0x000fe40004704270 */
[----:B------:R-:W-:Y:S02]  /*9880*/  FSEL R163, R38, -INF , !P5 ;  /* 0xff80000026a37808 */ /* 0x000fe40006800000 */
[C---:B------:R-:W-:Y:S04]  /*9890*/  ISETP.LT.OR P0, PT, R3.reuse, 0x3a, P0 ;  /* 0x0000003a0300780c */ /* 0x040fe80000701670 */
[----:B------:R-:W-:Y:S02]  /*98a0*/  FSEL R148, R122, -INF , !P0 ;  /* 0xff8000007a947808 */ /* 0x000fe40004000000 */
[----:B------:R-:W-:Y:S02]  /*98b0*/  ISETP.NE.AND P0, PT, R20, RZ, PT ;  /* 0x000000ff1400720c */ /* 0x000fe40003f05270 */
[----:B------:R-:W-:Y:S01]  /*98c0*/  FMNMX.FTZ R11, R148, R11, !PT ;  /* 0x0000000b940b7209 */ /* 0x000fe20007810000 */
[----:B------:R-:W-:Y:S01]  /*98d0*/  LDSM.16.MT88.4 R20, [R196] ;  /* 0x00000000c414783b */ /* 0x000fe20000004200 */
[C---:B------:R-:W-:Y:S04]  /*98e0*/  ISETP.GT.AND P0, PT, R2.reuse, 0x40, !P0 ;  /* 0x000000400200780c */ /* 0x040fe80004704270 */
[----:B------:R-:W-:Y:S04]  /*98f0*/  ISETP.LT.OR P0, PT, R3, 0x41, P0 ;  /* 0x000000410300780c */ /* 0x000fe80000701670 */
[----:B------:R-:W-:Y:S02]  /*9900*/  FSEL R149, R121, -INF , !P0 ;  /* 0xff80000079957808 */ /* 0x000fe40004000000 */
[----:B------:R-:W-:Y:S02]  /*9910*/  ISETP.NE.AND P0, PT, R19, RZ, PT ;  /* 0x000000ff1300720c */ /* 0x000fe40003f05270 */
[----:B------:R-:W-:Y:S02]  /*9920*/  FMNMX.FTZ R11, R149, R11, !PT ;  /* 0x0000000b950b7209 */ /* 0x000fe40007810000 */
[----:B------:R-:W-:Y:S04]  /*9930*/  ISETP.GT.AND P0, PT, R2, 0x41, !P0 ;  /* 0x000000410200780c */ /* 0x000fe80004704270 */
[C---:B------:R-:W-:Y:S04]  /*9940*/  ISETP.LT.OR P0, PT, R3.reuse, 0x42, P0 ;  /* 0x000000420300780c */ /* 0x040fe80000701670 */
[----:B------:R-:W-:Y:S02]  /*9950*/  FSEL R150, R120, -INF , !P0 ;  /* 0xff80000078967808 */ /* 0x000fe40004000000 */
[----:B------:R-:W-:Y:S02]  /*9960*/  ISETP.NE.AND P0, PT, R18, RZ, PT ;  /* 0x000000ff1200720c */ /* 0x000fe40003f05270 */
[----:B------:R-:W-:Y:S02]  /*9970*/  FMNMX.FTZ R11, R150, R11, !PT ;  /* 0x0000000b960b7209 */ /* 0x000fe40007810000 */
[C---:B------:R-:W-:Y:S04]  /*9980*/  ISETP.GT.AND P0, PT, R2.reuse, 0x48, !P0 ;  /* 0x000000480200780c */ /* 0x040fe80004704270 */
[----:B------:R-:W-:Y:S04]  /*9990*/  ISETP.LT.OR P0, PT, R3, 0x49, P0 ;  /* 0x000000490300780c */ /* 0x000fe80000701670 */
[----:B------:R-:W-:Y:S02]  /*99a0*/  FSEL R157, R71, -INF , !P0 ;  /* 0xff800000479d7808 */ /* 0x000fe40004000000 */
[----:B------:R-:W-:Y:S02]  /*99b0*/  ISETP.NE.AND P0, PT, R17, RZ, PT ;  /* 0x000000ff1100720c */ /* 0x000fe40003f05270 */
[----:B------:R-:W-:Y:S02]  /*99c0*/  FMNMX.FTZ R11, R157, R11, !PT ;  /* 0x0000000b9d0b7209 */ /* 0x000fe40007810000 */
[----:B------:R-:W-:Y:S02]  /*99d0*/  ISETP.GT.AND P0, PT, R2, 0x49, !P0 ;  /* 0x000000490200780c */ /* 0x000fe40004704270 */
[----:B------:R-:W-:Y:S02]  /*99e0*/  FSEL R71, R37, -INF , !P4 ;  /* 0xff80000025477808 */ /* 0x000fe40006000000 */
[C---:B------:R-:W-:Y:S01]  /*99f0*/  ISETP.LT.OR P0, PT, R3.reuse, 0x4a, P0 ;  /* 0x0000004a0300780c */ /* 0x040fe20000701670 */
[----:B------:R-:W-:Y:S03]  /*9a00*/  LDSM.16.MT88.4 R36, [R211] ;  /* 0x00000000d324783b */ /* 0x000fe60000004200 */
[----:B------:R-:W-:Y:S02]  /*9a10*/  FSEL R158, R42, -INF , !P0 ;  /* 0xff8000002a9e7808 */ /* 0x000fe40004000000 */
[----:B------:R-:W-:Y:S02]  /*9a20*/  ISETP.NE.AND P0, PT, R16, RZ, PT ;  /* 0x000000ff1000720c */ /* 0x000fe40003f05270 */
[----:B------:R-:W-:Y:S02]  /*9a30*/  FMNMX.FTZ R11, R158, R11, !PT ;  /* 0x0000000b9e0b7209 */ /* 0x000fe40007810000 */
[----:B------:R-:W-:Y:S04]  /*9a40*/  ISETP.GT.AND P0, PT, R2, 0x50, !P0 ;  /* 0x000000500200780c */ /* 0x000fe80004704270 */
[----:B------:R-:W-:Y:S04]  /*9a50*/  ISETP.LT.OR P0, PT, R3, 0x51, P0 ;  /* 0x000000510300780c */ /* 0x000fe80000701670 */
[----:B------:R-:W-:Y:S02]  /*9a60*/  FSEL R161, R44, -INF , !P0 ;  /* 0xff8000002ca17808 */ /* 0x000fe40004000000 */
[----:B------:R-:W-:Y:S02]  /*9a70*/  LDSM.16.MT88.4 R44, [R192+0x3000] ;  /* 0x00300000c02c783b */ /* 0x000fe40000004200 */
[----:B------:R-:W-:Y:S02]  /*9a80*/  FMNMX.FTZ R2, R161, R11, !PT ;  /* 0x0000000ba1027209 */ /* 0x000fe40007810000 */
[----:B-1----:R-:W-:Y:S02]  /*9a90*/  FMNMX.FTZ R3, R0, R13, !PT ;  /* 0x0000000d00037209 */ /* 0x002fe40007810000 */
[----:B------:R-:W-:Y:S03]  /*9aa0*/  FMNMX.FTZ R0, R162, R2, !PT ;  /* 0x00000002a2007209 */ /* 0x000fe60007810000 */
[----:B------:R-:W1:Y:S01]  /*9ab0*/  SHFL.BFLY PT, R11, R3, 0x1, 0x1f ;  /* 0x0c201f00030b7f89 */ /* 0x000e6200000e0000 */
[----:B------:R-:W-:Y:S04]  /*9ac0*/  FMNMX.FTZ R0, R163, R0, !PT ;  /* 0x00000000a3007209 */ /* 0x000fe80007810000 */
[----:B------:R-:W-:Y:S05]  /*9ad0*/  FMNMX.FTZ R0, R71, R0, !PT ;  /* 0x0000000047007209 */ /* 0x000fea0007810000 */
[----:B------:R-:W4:Y:S01]  /*9ae0*/  SHFL.BFLY PT, R2, R0, 0x2, 0x1f ;  /* 0x0c401f0000027f89 */ /* 0x000f2200000e0000 */
[----:B-1----:R-:W-:Y:S04]  /*9af0*/  FMNMX.FTZ R68, R3, R11, !PT ;  /* 0x0000000b03447209 */ /* 0x002fe80007810000 */
[C---:B------:R-:W-:Y:S01]  /*9b00*/  FSETP.NEU.FTZ.AND P0, PT, R68.reuse, -INF , PT ;  /* 0xff8000004400780b */ /* 0x040fe20003f1d000 */
[----:B------:R-:W-:Y:S05]  /*9b10*/  FMUL.FTZ R3, R68, c[0x0][0x2d0] ;  /* 0x0000b40044037a20 */ /* 0x000fea0000410000 */
[----:B------:R-:W-:Y:S02]  /*9b20*/  FSEL R132, R3, RZ, P0 ;  /* 0x000000ff03847208 */ /* 0x000fe40000000000 */
[----:B----4-:R-:W-:Y:S03]  /*9b30*/  FMNMX.FTZ R2, R0, R2, !PT ;  /* 0x0000000200027209 */ /* 0x010fe60007810000 */
[--C-:B------:R-:W-:Y:S02]  /*9b40*/  FFMA.FTZ R0, R8, c[0x0][0x2d0], -R132.reuse ;  /* 0x0000b40008007a23 */ /* 0x100fe40000010884 */
[----:B------:R-:W1:Y:S01]  /*9b50*/  SHFL.BFLY PT, R3, R2, 0x1, 0x1f ;  /* 0x0c201f0002037f89 */ /* 0x000e6200000e0000 */
[--C-:B------:R-:W-:Y:S01]  /*9b60*/  FFMA.FTZ R8, R12, c[0x0][0x2d0], -R132.reuse ;  /* 0x0000b4000c087a23 */ /* 0x100fe20000010884 */
[----:B------:R4:W-:Y:S06]  /*9b70*/  MUFU.EX2 R244, R0 ;  /* 0x0000000000f47308 */ /* 0x0009ec0000000800 */
[----:B------:R-:W5:Y:S04]  /*9b80*/  LDSM.16.MT88.4 R12, [R192] ;  /* 0x00000000c00c783b */ /* 0x000f680000004200 */
[----:B------:R2:W-:Y:S01]  /*9b90*/  MUFU.EX2 R245, R8 ;  /* 0x0000000800f57308 */ /* 0x0005e20000000800 */
[----:B-1----:R-:W-:Y:S01]  /*9ba0*/  FMNMX.FTZ R3, R2, R3, !PT ;  /* 0x0000000302037209 */ /* 0x002fe20007810000 */
[--C-:B----4-:R-:W-:Y:S08]  /*9bb0*/  FFMA.FTZ R0, R10, c[0x0][0x2d0], -R132.reuse ;  /* 0x0000b4000a007a23 */ /* 0x110ff00000010884 */
[----:B------:R1:W4:Y:S01]  /*9bc0*/  MUFU.EX2 R247, R0 ;  /* 0x0000000000f77308 */ /* 0x0003220000000800 */
[----:B--2---:R-:W-:Y:S02]  /*9bd0*/  FMUL.FTZ R8, R3, c[0x0][0x2d0] ;  /* 0x0000b40003087a20 */ /* 0x004fe40000410000 */
[----:B-1----:R-:W-:Y:S01]  /*9be0*/  FFMA.FTZ R0, R9, c[0x0][0x2d0], -R132 ;  /* 0x0000b40009007a23 */ /* 0x002fe20000010884 */
[----:B----4-:R-:W-:Y:S06]  /*9bf0*/  F2FP.PACK_AB R120, R247, R244 ;  /* 0x000000f4f778723e */ /* 0x010fec00000000ff */
[----:B------:R1:W2:Y:S02]  /*9c00*/  MUFU.EX2 R246, R0 ;  /* 0x0000000000f67308 */ /* 0x0002a40000000800 */
[----:B-1----:R-:W-:Y:S02]  /*9c10*/  FSEL R0, R68, RZ, P0 ;  /* 0x000000ff44007208 */ /* 0x002fe40000000000 */
[----:B------:R-:W-:Y:S02]  /*9c20*/  FSETP.NEU.FTZ.AND P0, PT, R3, -INF , PT ;  /* 0xff8000000300780b */ /* 0x000fe40003f1d000 */
[----:B--2---:R-:W-:Y:S01]  /*9c30*/  F2FP.PACK_AB R122, R245, R246 ;  /* 0x000000f6f57a723e */ /* 0x004fe200000000ff */
[----:B------:R-:W-:Y:S01]  /*9c40*/  FADD.FTZ R0, -R0, R69 ;  /* 0x0000004500007221 */ /* 0x000fe20000010100 */
[----:B------:R-:W-:Y:S03]  /*9c50*/  FSEL R69, R8, RZ, P0 ;  /* 0x000000ff08457208 */ /* 0x000fe60000000000 */
[----:B------:R-:W-:Y:S02]  /*9c60*/  FMUL.FTZ R0, R0, c[0x0][0x2d0] ;  /* 0x0000b40000007a20 */ /* 0x000fe40000410000 */
[--C-:B------:R-:W-:Y:S02]  /*9c70*/  FFMA.FTZ R4, R4, c[0x0][0x2d0], -R69.reuse ;  /* 0x0000b40004047a23 */ /* 0x100fe40000010845 */
[----:B------:R1:W2:Y:S01]  /*9c80*/  MUFU.EX2 R2, R0 ;  /* 0x0000000000027308 */ /* 0x0002a20000000800 */
[--C-:B------:R-:W-:Y:S09]  /*9c90*/  FFMA.FTZ R7, R7, c[0x0][0x2d0], -R69.reuse ;  /* 0x0000b40007077a23 */ /* 0x100ff20000010845 */
[----:B------:R4:W-:Y:S10]  /*9ca0*/  MUFU.EX2 R243, R4 ;  /* 0x0000000400f37308 */ /* 0x0009f40000000800 */
[----:B------:R-:W-:Y:S01]  /*9cb0*/  MUFU.EX2 R240, R7 ;  /* 0x0000000700f07308 */ /* 0x000fe20000000800 */
[--C-:B-1----:R-:W-:Y:S02]  /*9cc0*/  FFMA.FTZ R0, R6, c[0x0][0x2d0], -R69.reuse ;  /* 0x0000b40006007a23 */ /* 0x102fe40000010845 */
[C---:B--2---:R-:W-:Y:S02]  /*9cd0*/  FMUL.FTZ R8, R2.reuse, R76 ;  /* 0x0000004c02087220 */ /* 0x044fe40000410000 */
[C---:B------:R-:W-:Y:S05]  /*9ce0*/  FMUL.FTZ R9, R2.reuse, R77 ;  /* 0x0000004d02097220 */ /* 0x040fea0000410000 */
[----:B------:R-:W1:Y:S01]  /*9cf0*/  MUFU.EX2 R242, R0 ;  /* 0x0000000000f27308 */ /* 0x000e620000000800 */
[C---:B------:R-:W-:Y:S02]  /*9d00*/  FMUL.FTZ R16, R2.reuse, R84 ;  /* 0x0000005402107220 */ /* 0x040fe40000410000 */
[C---:B------:R-:W-:Y:S02]  /*9d10*/  FMUL.FTZ R17, R2.reuse, R85 ;  /* 0x0000005502117220 */ /* 0x040fe40000410000 */
[C---:B----4-:R-:W-:Y:S02]  /*9d20*/  FMUL.FTZ R4, R2.reuse, R72 ;  /* 0x0000004802047220 */ /* 0x050fe40000410000 */
        /* <DEDUP_REMOVED lines=8> */
[----:B------:R-:W-:Y:S01]  /*9db0*/  FMUL.FTZ R60, R2, R60 ;  /* 0x0000003c023c7220 */ /* 0x000fe20000410000 */
[----:B-1----:R-:W-:Y:S01]  /*9dc0*/  F2FP.PACK_AB R121, R242, R243 ;  /* 0x000000f3f279723e */ /* 0x002fe200000000ff */
[--C-:B------:R-:W-:Y:S02]  /*9dd0*/  FFMA.FTZ R0, R5, c[0x0][0x2d0], -R69.reuse ;  /* 0x0000b40005007a23 */ /* 0x100fe40000010845 */
[C---:B------:R-:W-:Y:S02]  /*9de0*/  FMUL.FTZ R5, R2.reuse, R73 ;  /* 0x0000004902057220 */ /* 0x040fe40000410000 */
[----:B------:R1:W2:Y:S01]  /*9df0*/  MUFU.EX2 R241, R0 ;  /* 0x0000000000f17308 */ /* 0x0002a20000000800 */
[C---:B------:R-:W-:Y:S02]  /*9e00*/  FMUL.FTZ R61, R2.reuse, R61 ;  /* 0x0000003d023d7220 */ /* 0x040fe40000410000 */
[C---:B------:R-:W-:Y:S02]  /*9e10*/  FMUL.FTZ R64, R2.reuse, R64 ;  /* 0x0000004002407220 */ /* 0x040fe40000410000 */
[----:B------:R-:W-:Y:S01]  /*9e20*/  FMUL.FTZ R65, R2, R65 ;  /* 0x0000004102417220 */ /* 0x000fe20000410000 */
[----:B-1----:R-:W-:Y:S02]  /*9e30*/  FSEL R0, R3, RZ, P0 ;  /* 0x000000ff03007208 */ /* 0x002fe40000000000 */
[----:B--2---:R-:W-:Y:S02]  /*9e40*/  F2FP.PACK_AB R123, R240, R241 ;  /* 0x000000f1f07b723e */ /* 0x004fe400000000ff */
[----:B------:R-:W-:Y:S01]  /*9e50*/  ISETP.GT.AND P0, PT, R217, R248, PT ;  /* 0x000000f8d900720c */ /* 0x000fe20003f04270 */
[----:B------:R-:W-:Y:S02]  /*9e60*/  FADD.FTZ R0, -R0, R70 ;  /* 0x0000004600007221 */ /* 0x000fe40000010100 */
[--C-:B------:R-:W-:Y:S02]  /*9e70*/  FFMA.FTZ R70, R133, c[0x0][0x2d0], -R69.reuse ;  /* 0x0000b40085467a23 */ /* 0x100fe40000010845 */
[----:B------:R-:W-:Y:S02]  /*9e80*/  FMUL.FTZ R0, R0, c[0x0][0x2d0] ;  /* 0x0000b40000007a20 */ /* 0x000fe40000410000 */
[----:B------:R1:W-:Y:S10]  /*9e90*/  MUFU.EX2 R235, R70 ;  /* 0x0000004600eb7308 */ /* 0x0003f40000000800 */
[----:B------:R-:W2:Y:S01]  /*9ea0*/  MUFU.EX2 R0, R0 ;  /* 0x0000000000007308 */ /* 0x000ea20000000800 */
[--C-:B-1----:R-:W-:Y:S09]  /*9eb0*/  FFMA.FTZ R70, R134, c[0x0][0x2d0], -R69.reuse ;  /* 0x0000b40086467a23 */ /* 0x102ff20000010845 */
[----:B------:R1:W-:Y:S01]  /*9ec0*/  MUFU.EX2 R234, R70 ;  /* 0x0000004600ea7308 */ /* 0x0003e20000000800 */
[C---:B--2---:R-:W-:Y:S02]  /*9ed0*/  FMUL.FTZ R6, R0.reuse, R74 ;  /* 0x0000004a00067220 */ /* 0x044fe40000410000 */
[C---:B------:R-:W-:Y:S02]  /*9ee0*/  FMUL.FTZ R7, R0.reuse, R75 ;  /* 0x0000004b00077220 */ /* 0x040fe40000410000 */
[----:B------:R-:W2:Y:S01]  /*9ef0*/  LDSM.16.MT88.4 R72, [R196+0x3000] ;  /* 0x00300000c448783b */ /* 0x000ea20000004200 */
[C---:B------:R-:W-:Y:S02]  /*9f00*/  FMUL.FTZ R10, R0.reuse, R78 ;  /* 0x0000004e000a7220 */ /* 0x040fe40000410000 */
[C---:B------:R-:W-:Y:S02]  /*9f10*/  FMUL.FTZ R11, R0.reuse, R79 ;  /* 0x0000004f000b7220 */ /* 0x040fe40000410000 */
[C---:B-----5:R-:W-:Y:S03]  /*9f20*/  HMMA.16816.F32 R4, R120.reuse, R12, R4 ;  /* 0x0000000c7804723c */ /* 0x060fe60000001804 */
[----:B------:R-:W4:Y:S02]  /*9f30*/  LDSM.16.MT88.4 R76, [R195+0x3000] ;  /* 0x00300000c34c783b */ /* 0x000f240000004200 */
[----:B------:R-:W-:Y:S02]  /*9f40*/  FMUL.FTZ R18, R0, R86 ;  /* 0x0000005600127220 */ /* 0x000fe40000410000 */
[C---:B------:R-:W-:Y:S01]  /*9f50*/  FMUL.FTZ R12, R2.reuse, R80 ;  /* 0x00000050020c7220 */ /* 0x040fe20000410000 */
[C---:B------:R-:W-:Y:S04]  /*9f60*/  HMMA.16816.F32 R8, R120.reuse, R14, R8 ;  /* 0x0000000e7808723c */ /* 0x040fe80000001808 */
[----:B------:R-:W-:Y:S02]  /*9f70*/  FMUL.FTZ R13, R2, R81 ;  /* 0x00000051020d7220 */ /* 0x000fe40000410000 */
[C---:B------:R-:W-:Y:S02]  /*9f80*/  FMUL.FTZ R19, R0.reuse, R87 ;  /* 0x0000005700137220 */ /* 0x040fe40000410000 */
[C---:B------:R-:W-:Y:S01]  /*9f90*/  FMUL.FTZ R14, R0.reuse, R82 ;  /* 0x00000052000e7220 */ /* 0x040fe20000410000 */
[----:B------:R-:W-:Y:S03]  /*9fa0*/  LDSM.16.MT88.4 R84, [R192+0x800] ;  /* 0x00080000c054783b */ /* 0x000fe60000004200 */
[C---:B------:R-:W-:Y:S02]  /*9fb0*/  FMUL.FTZ R15, R0.reuse, R83 ;  /* 0x00000053000f7220 */ /* 0x040fe40000410000 */
[C---:B------:R-:W-:Y:S02]  /*9fc0*/  FMUL.FTZ R26, R0.reuse, R94 ;  /* 0x0000005e001a7220 */ /* 0x040fe40000410000 */
[C---:B------:R-:W-:Y:S01]  /*9fd0*/  FMUL.FTZ R27, R0.reuse, R95 ;  /* 0x0000005f001b7220 */ /* 0x040fe20000410000 */
[----:B------:R-:W5:Y:S01]  /*9fe0*/  LDSM.16.MT88.4 R80, [R198+0x3000] ;  /* 0x00300000c650783b */ /* 0x000f620000004200 */
[C---:B------:R-:W-:Y:S01]  /*9ff0*/  FMUL.FTZ R34, R0.reuse, R102 ;  /* 0x0000006600227220 */ /* 0x040fe20000410000 */
[C---:B------:R-:W-:Y:S03]  /*a000*/  HMMA.16816.F32 R12, R120.reuse, R20, R12 ;  /* 0x00000014780c723c */ /* 0x040fe6000000180c */
[C---:B------:R-:W-:Y:S02]  /*a010*/  FMUL.FTZ R35, R0.reuse, R103 ;  /* 0x0000006700237220 */ /* 0x040fe40000410000 */
[----:B------:R-:W-:Y:S01]  /*a020*/  FMUL.FTZ R42, R0, R110 ;  /* 0x0000006e002a7220 */ /* 0x000fe20000410000 */
[----:B------:R-:W-:Y:S01]  /*a030*/  LDSM.16.MT88.4 R92, [R198+0x800] ;  /* 0x00080000c65c783b */ /* 0x000fe20000004200 */
[C---:B------:R-:W-:Y:S01]  /*a040*/  FMUL.FTZ R20, R2.reuse, R88 ;  /* 0x0000005802147220 */ /* 0x040fe20000410000 */
[C---:B------:R-:W-:Y:S04]  /*a050*/  HMMA.16816.F32 R16, R120.reuse, R22, R16 ;  /* 0x000000167810723c */ /* 0x040fe80000001810 */
[----:B------:R-:W-:Y:S02]  /*a060*/  FMUL.FTZ R21, R2, R89 ;  /* 0x0000005902157220 */ /* 0x000fe40000410000 */
[--C-:B-1----:R-:W-:Y:S01]  /*a070*/  FFMA.FTZ R70, R135, c[0x0][0x2d0], -R69.reuse ;  /* 0x0000b40087467a23 */ /* 0x102fe20000010845 */
[----:B------:R-:W-:Y:S01]  /*a080*/  LDSM.16.MT88.4 R100, [R195+0x2800] ;  /* 0x00280000c364783b */ /* 0x000fe20000004200 */
[C---:B------:R-:W-:Y:S02]  /*a090*/  FMUL.FTZ R22, R0.reuse, R90 ;  /* 0x0000005a00167220 */ /* 0x040fe40000410000 */
[----:B------:R1:W-:Y:S02]  /*a0a0*/  MUFU.EX2 R233, R70 ;  /* 0x0000004600e97308 */ /* 0x0003e40000000800 */
[C---:B------:R-:W-:Y:S02]  /*a0b0*/  FMUL.FTZ R23, R0.reuse, R91 ;  /* 0x0000005b00177220 */ /* 0x040fe40000410000 */
[C---:B------:R-:W-:Y:S01]  /*a0c0*/  FMUL.FTZ R43, R0.reuse, R111 ;  /* 0x0000006f002b7220 */ /* 0x040fe20000410000 */
[----:B------:R-:W-:Y:S01]  /*a0d0*/  LDSM.16.MT88.4 R88, [R195+0x800] ;  /* 0x00080000c358783b */ /* 0x000fe20000004200 */
[C---:B------:R-:W-:Y:S02]  /*a0e0*/  FMUL.FTZ R50, R0.reuse, R118 ;  /* 0x0000007600327220 */ /* 0x040fe40000410000 */
[C---:B------:R-:W-:Y:S01]  /*a0f0*/  FMUL.FTZ R51, R0.reuse, R119 ;  /* 0x0000007700337220 */ /* 0x040fe20000410000 */
[C---:B------:R-:W-:Y:S03]  /*a100*/  HMMA.16816.F32 R20, R120.reuse, R28, R20 ;  /* 0x0000001c7814723c */ /* 0x040fe60000001814 */
[C---:B------:R-:W-:Y:S02]  /*a110*/  FMUL.FTZ R54, R0.reuse, R54 ;  /* 0x0000003600367220 */ /* 0x040fe40000410000 */
[----:B------:R-:W-:Y:S02]  /*a120*/  FMUL.FTZ R55, R0, R55 ;  /* 0x0000003700377220 */ /* 0x000fe40000410000 */
[C---:B------:R-:W-:Y:S01]  /*a130*/  FMUL.FTZ R28, R2.reuse, R96 ;  /* 0x00000060021c7220 */ /* 0x040fe20000410000 */
[C---:B------:R-:W-:Y:S04]  /*a140*/  HMMA.16816.F32 R24, R120.reuse, R30, R24 ;  /* 0x0000001e7818723c */ /* 0x040fe80000001818 */
[----:B------:R-:W-:Y:S02]  /*a150*/  FMUL.FTZ R29, R2, R97 ;  /* 0x00000061021d7220 */ /* 0x000fe40000410000 */
[C---:B------:R-:W-:Y:S02]  /*a160*/  FMUL.FTZ R58, R0.reuse, R58 ;  /* 0x0000003a003a7220 */ /* 0x040fe40000410000 */
[C---:B------:R-:W-:Y:S04]  /*a170*/  FMUL.FTZ R30, R0.reuse, R98 ;  /* 0x00000062001e7220 */ /* 0x040fe80000410000 */
[C---:B------:R-:W-:Y:S02]  /*a180*/  FMUL.FTZ R31, R0.reuse, R99 ;  /* 0x00000063001f7220 */ /* 0x040fe40000410000 */
[----:B------:R-:W-:Y:S01]  /*a190*/  LDSM.16.MT88.4 R96, [R198+0x4800] ;  /* 0x00480000c660783b */ /* 0x000fe20000004200 */
[C---:B------:R-:W-:Y:S02]  /*a1a0*/  FMUL.FTZ R59, R0.reuse, R59 ;  /* 0x0000003b003b7220 */ /* 0x040fe40000410000 */
[----:B------:R-:W-:Y:S02]  /*a1b0*/  FMUL.FTZ R62, R0, R62 ;  /* 0x0000003e003e7220 */ /* 0x000fe40000410000 */
[C---:B------:R-:W-:Y:S03]  /*a1c0*/  HMMA.16816.F32 R28, R120.reuse, R36, R28 ;  /* 0x00000024781c723c */ /* 0x040fe6000000181c */
[--C-:B-1----:R-:W-:Y:S02]  /*a1d0*/  FFMA.FTZ R70, R136, c[0x0][0x2d0], -R69.reuse ;  /* 0x0000b40088467a23 */ /* 0x102fe40000010845 */
[----:B------:R-:W-:Y:S02]  /*a1e0*/  FMUL.FTZ R63, R0, R63 ;  /* 0x0000003f003f7220 */ /* 0x000fe40000410000 */
[--C-:B------:R-:W-:Y:S01]  /*a1f0*/  FFMA.FTZ R36, R40, c[0x0][0x2d0], -R132.reuse ;  /* 0x0000b40028247a23 */ /* 0x100fe20000010884 */
[C---:B------:R-:W-:Y:S01]  /*a200*/  HMMA.16816.F32 R32, R120.reuse, R38, R32 ;  /* 0x000000267820723c */ /* 0x040fe20000001820 */
[----:B------:R1:W-:Y:S03]  /*a210*/  MUFU.EX2 R232, R70 ;  /* 0x0000004600e87308 */ /* 0x0003e60000000800 */
[--C-:B------:R-:W-:Y:S02]  /*a220*/  FFMA.FTZ R40, R41, c[0x0][0x2d0], -R132.reuse ;  /* 0x0000b40029287a23 */ /* 0x100fe40000010884 */
[----:B------:R-:W-:Y:S02]  /*a230*/  FMUL.FTZ R37, R2, R105 ;  /* 0x0000006902257220 */ /* 0x000fe40000410000 */
[C---:B------:R-:W-:Y:S03]  /*a240*/  FMUL.FTZ R38, R0.reuse, R106 ;  /* 0x0000006a00267220 */ /* 0x040fe60000410000 */
[----:B------:R2:W-:Y:S01]  /*a250*/  MUFU.EX2 R239, R36 ;  /* 0x0000002400ef7308 */ /* 0x0005e20000000800 */
[----:B------:R-:W-:Y:S02]  /*a260*/  FMUL.FTZ R39, R0, R107 ;  /* 0x0000006b00277220 */ /* 0x000fe40000410000 */
[----:B------:R-:W-:Y:S02]  /*a270*/  FMUL.FTZ R41, R2, R109 ;  /* 0x0000006d02297220 */ /* 0x000fe40000410000 */
[C---:B------:R-:W-:Y:S02]  /*a280*/  FMUL.FTZ R66, R0.reuse, R66 ;  /* 0x0000004200427220 */ /* 0x040fe40000410000 */
[----:B------:R-:W-:Y:S03]  /*a290*/  FMUL.FTZ R67, R0, R67 ;  /* 0x0000004300437220 */ /* 0x000fe60000410000 */
[----:B------:R3:W3:Y:S01]  /*a2a0*/  MUFU.EX2 R238, R40 ;  /* 0x0000002800ee7308 */ /* 0x0006e20000000800 */
[--C-:B-1----:R-:W-:Y:S02]  /*a2b0*/  FFMA.FTZ R70, R142, c[0x0][0x2d0], -R132.reuse ;  /* 0x0000b4008e467a23 */ /* 0x102fe40000010884 */
[C---:B--2---:R-:W-:Y:S02]  /*a2c0*/  FMUL.FTZ R36, R2.reuse, R104 ;  /* 0x0000006802247220 */ /* 0x044fe40000410000 */
[----:B------:R-:W-:Y:S05]  /*a2d0*/  LDSM.16.MT88.4 R104, [R198+0x2800] ;  /* 0x00280000c668783b */ /* 0x000fea0000004200 */
[C---:B------:R-:W-:Y:S03]  /*a2e0*/  HMMA.16816.F32 R36, R120.reuse, R44, R36 ;  /* 0x0000002c7824723c */ /* 0x040fe60000001824 */
[----:B---3--:R-:W-:Y:S02]  /*a2f0*/  FMUL.FTZ R40, R2, R108 ;  /* 0x0000006c02287220 */ /* 0x008fe40000410000 */
[----:B------:R-:W-:Y:S02]  /*a300*/  LDSM.16.MT88.4 R108, [R192+0x5800] ;  /* 0x00580000c06c783b */ /* 0x000fe40000004200 */
[--C-:B------:R-:W-:Y:S02]  /*a310*/  FFMA.FTZ R44, R48, c[0x0][0x2d0], -R132.reuse ;  /* 0x0000b400302c7a23 */ /* 0x100fe40000010884 */
[--C-:B------:R-:W-:Y:S01]  /*a320*/  FFMA.FTZ R48, R49, c[0x0][0x2d0], -R132.reuse ;  /* 0x0000b40031307a23 */ /* 0x100fe20000010884 */
[C---:B------:R-:W-:Y:S01]  /*a330*/  HMMA.16816.F32 R40, R120.reuse, R46, R40 ;  /* 0x0000002e7828723c */ /* 0x040fe20000001828 */
[----:B------:R1:W-:Y:S02]  /*a340*/  MUFU.EX2 R237, R44 ;  /* 0x0000002c00ed7308 */ /* 0x0003e40000000800 */
[C---:B------:R-:W-:Y:S02]  /*a350*/  FMUL.FTZ R45, R2.reuse, R113 ;  /* 0x00000071022d7220 */ /* 0x040fe40000410000 */
[----:B------:R-:W-:Y:S02]  /*a360*/  FMUL.FTZ R49, R2, R117 ;  /* 0x0000007502317220 */ /* 0x000fe40000410000 */
[C---:B------:R-:W-:Y:S02]  /*a370*/  FMUL.FTZ R47, R0.reuse, R115 ;  /* 0x00000073002f7220 */ /* 0x040fe40000410000 */
[----:B------:R-:W-:Y:S02]  /*a380*/  FMUL.FTZ R46, R0, R114 ;  /* 0x00000072002e7220 */ /* 0x000fe40000410000 */
[----:B------:R2:W-:Y:S10]  /*a390*/  MUFU.EX2 R115, R70 ;  /* 0x0000004600737308 */ /* 0x0005f40000000800 */
[----:B------:R3:W3:Y:S01]  /*a3a0*/  MUFU.EX2 R236, R48 ;  /* 0x0000003000ec7308 */ /* 0x0006e20000000800 */
[----:B-1----:R-:W-:Y:S07]  /*a3b0*/  FMUL.FTZ R44, R2, R112 ;  /* 0x00000070022c7220 */ /* 0x002fee0000410000 */
[C---:B------:R-:W-:Y:S03]  /*a3c0*/  HMMA.16816.F32 R44, R120.reuse, R72, R44 ;  /* 0x00000048782c723c */ /* 0x040fe6000000182c */
[--C-:B--2---:R-:W-:Y:S04]  /*a3d0*/  FFMA.FTZ R70, R143, c[0x0][0x2d0], -R132.reuse ;  /* 0x0000b4008f467a23 */ /* 0x104fe80000010884 */
[----:B------:R1:W2:Y:S01]  /*a3e0*/  MUFU.EX2 R231, R70 ;  /* 0x0000004600e77308 */ /* 0x0002a20000000800 */
[----:B------:R-:W-:Y:S04]  /*a3f0*/  F2FP.PACK_AB R72, R238, R239 ;  /* 0x000000efee48723e */ /* 0x000fe800000000ff */
[----:B------:R-:W-:Y:S01]  /*a400*/  F2FP.PACK_AB R73, R234, R235 ;  /* 0x000000ebea49723e */ /* 0x000fe200000000ff */
[----:B---3--:R-:W-:Y:S02]  /*a410*/  FMUL.FTZ R48, R2, R116 ;  /* 0x0000007402307220 */ /* 0x008fe40000410000 */
[----:B------:R-:W-:Y:S05]  /*a420*/  LDSM.16.MT88.4 R116, [R196+0x5800] ;  /* 0x00580000c474783b */ /* 0x000fea0000004200 */
[C---:B------:R-:W-:Y:S07]  /*a430*/  HMMA.16816.F32 R48, R120.reuse, R74, R48 ;  /* 0x0000004a7830723c */ /* 0x040fee0000001830 */
[----:B------:R-:W-:Y:S01]  /*a440*/  F2FP.PACK_AB R74, R236, R237 ;  /* 0x000000edec4a723e */ /* 0x000fe200000000ff */
[C---:B----4-:R-:W-:Y:S04]  /*a450*/  HMMA.16816.F32 R52, R120.reuse, R76, R52 ;  /* 0x0000004c7834723c */ /* 0x050fe80000001834 */
[--C-:B-1----:R-:W-:Y:S01]  /*a460*/  FFMA.FTZ R70, R145, c[0x0][0x2d0], -R132.reuse ;  /* 0x0000b40091467a23 */ /* 0x102fe20000010884 */
[----:B------:R-:W-:Y:S03]  /*a470*/  F2FP.PACK_AB R75, R232, R233 ;  /* 0x000000e9e84b723e */ /* 0x000fe600000000ff */
[C---:B------:R-:W-:Y:S01]  /*a480*/  HMMA.16816.F32 R56, R120.reuse, R78, R56 ;  /* 0x0000004e7838723c */ /* 0x040fe20000001838 */
[----:B------:R1:W-:Y:S01]  /*a490*/  MUFU.EX2 R114, R70 ;  /* 0x0000004600727308 */ /* 0x0003e20000000800 */
[----:B------:R-:W3:Y:S06]  /*a4a0*/  LDSM.16.MT88.4 R76, [R196+0x800] ;  /* 0x00080000c44c783b */ /* 0x000eec0000004200 */
[C---:B-----5:R-:W-:Y:S08]  /*a4b0*/  HMMA.16816.F32 R60, R120.reuse, R80, R60 ;  /* 0x00000050783c723c */ /* 0x060ff0000000183c */
[----:B------:R-:W-:Y:S01]  /*a4c0*/  HMMA.16816.F32 R64, R120, R82, R64 ;  /* 0x000000527840723c */ /* 0x000fe20000001840 */
[----:B------:R-:W4:Y:S07]  /*a4d0*/  LDSM.16.MT88.4 R80, [R192+0x3800] ;  /* 0x00380000c050783b */ /* 0x000f2e0000004200 */
[C---:B------:R-:W-:Y:S05]  /*a4e0*/  HMMA.16816.F32 R4, R72.reuse, R84, R4 ;  /* 0x000000544804723c */ /* 0x040fea0000001804 */
[--C-:B-1----:R-:W-:Y:S03]  /*a4f0*/  FFMA.FTZ R70, R146, c[0x0][0x2d0], -R132.reuse ;  /* 0x0000b40092467a23 */ /* 0x102fe60000010884 */
[C---:B------:R-:W-:Y:S01]  /*a500*/  HMMA.16816.F32 R8, R72.reuse, R86, R8 ;  /* 0x000000564808723c */ /* 0x040fe20000001808 */
[----:B------:R1:W5:Y:S01]  /*a510*/  MUFU.EX2 R230, R70 ;  /* 0x0000004600e67308 */ /* 0x0003620000000800 */
[----:B------:R-:W-:Y:S06]  /*a520*/  LDSM.16.MT88.4 R84, [R195+0x3800] ;  /* 0x00380000c354783b */ /* 0x000fec0000004200 */
[C---:B---3--:R-:W-:Y:S08]  /*a530*/  HMMA.16816.F32 R12, R72.reuse, R76, R12 ;  /* 0x0000004c480c723c */ /* 0x048ff0000000180c */
[C---:B------:R-:W-:Y:S01]  /*a540*/  HMMA.16816.F32 R16, R72.reuse, R78, R16 ;  /* 0x0000004e4810723c */ /* 0x040fe20000001810 */
[----:B------:R-:W3:Y:S03]  /*a550*/  LDSM.16.MT88.4 R76, [R196+0x3800] ;  /* 0x00380000c44c783b */ /* 0x000ee60000004200 */
[--C-:B-1----:R-:W-:Y:S04]  /*a560*/  FFMA.FTZ R70, R138, c[0x0][0x2d0], -R69.reuse ;  /* 0x0000b4008a467a23 */ /* 0x102fe80000010845 */
[C---:B------:R-:W-:Y:S01]  /*a570*/  HMMA.16816.F32 R20, R72.reuse, R88, R20 ;  /* 0x000000584814723c */ /* 0x040fe20000001814 */
[----:B------:R1:W-:Y:S07]  /*a580*/  MUFU.EX2 R113, R70 ;  /* 0x0000004600717308 */ /* 0x0003ee0000000800 */
[C---:B------:R-:W-:Y:S01]  /*a590*/  HMMA.16816.F32 R24, R72.reuse, R90, R24 ;  /* 0x0000005a4818723c */ /* 0x040fe20000001818 */
[----:B------:R-:W2:Y:S07]  /*a5a0*/  LDSM.16.MT88.4 R88, [R198+0x3800] ;  /* 0x00380000c658783b */ /* 0x000eae0000004200 */
[C---:B------:R-:W-:Y:S08]  /*a5b0*/  HMMA.16816.F32 R28, R72.reuse, R92, R28 ;  /* 0x0000005c481c723c */ /* 0x040ff0000000181c */
[C---:B------:R-:W-:Y:S01]  /*a5c0*/  HMMA.16816.F32 R32, R72.reuse, R94, R32 ;  /* 0x0000005e4820723c */ /* 0x040fe20000001820 */
[----:B------:R-:W-:Y:S03]  /*a5d0*/  LDSM.16.MT88.4 R92, [R198+0x4000] ;  /* 0x00400000c65c783b */ /* 0x000fe60000004200 */
[--C-:B-1----:R-:W-:Y:S04]  /*a5e0*/  FFMA.FTZ R70, R140, c[0x0][0x2d0], -R69.reuse ;  /* 0x0000b4008c467a23 */ /* 0x102fe80000010845 */
[C---:B----4-:R-:W-:Y:S01]  /*a5f0*/  HMMA.16816.F32 R36, R72.reuse, R80, R36 ;  /* 0x000000504824723c */ /* 0x050fe20000001824 */
[----:B------:R1:W4:Y:S07]  /*a600*/  MUFU.EX2 R112, R70 ;  /* 0x0000004600707308 */ /* 0x00032e0000000800 */
[C---:B------:R-:W-:Y:S01]  /*a610*/  HMMA.16816.F32 R40, R72.reuse, R82, R40 ;  /* 0x000000524828723c */ /* 0x040fe20000001828 */
[----:B------:R-:W-:Y:S07]  /*a620*/  LDSM.16.MT88.4 R80, [R196+0x1000] ;  /* 0x00100000c450783b */ /* 0x000fee0000004200 */
[C---:B---3--:R-:W-:Y:S08]  /*a630*/  HMMA.16816.F32 R44, R72.reuse, R76, R44 ;  /* 0x0000004c482c723c */ /* 0x048ff0000000182c */
[C---:B------:R-:W-:Y:S01]  /*a640*/  HMMA.16816.F32 R48, R72.reuse, R78, R48 ;  /* 0x0000004e4830723c */ /* 0x040fe20000001830 */
[----:B------:R-:W3:Y:S03]  /*a650*/  LDSM.16.MT88.4 R76, [R192+0x1000] ;  /* 0x00100000c04c783b */ /* 0x000ee60000004200 */
[--C-:B-1----:R-:W-:Y:S04]  /*a660*/  FFMA.FTZ R70, R141, c[0x0][0x2d0], -R69.reuse ;  /* 0x0000b4008d467a23 */ /* 0x102fe80000010845 */
[C---:B------:R-:W-:Y:S01]  /*a670*/  HMMA.16816.F32 R52, R72.reuse, R84, R52 ;  /* 0x000000544834723c */ /* 0x040fe20000001834 */
[----:B------:R1:W-:Y:S07]  /*a680*/  MUFU.EX2 R229, R70 ;  /* 0x0000004600e57308 */ /* 0x0003ee0000000800 */
[C---:B------:R-:W-:Y:S01]  /*a690*/  HMMA.16816.F32 R56, R72.reuse, R86, R56 ;  /* 0x000000564838723c */ /* 0x040fe20000001838 */
[----:B------:R-:W3:Y:S07]  /*a6a0*/  LDSM.16.MT88.4 R84, [R195+0x1000] ;  /* 0x00100000c354783b */ /* 0x000eee0000004200 */
[C---:B--2---:R-:W-:Y:S08]  /*a6b0*/  HMMA.16816.F32 R60, R72.reuse, R88, R60 ;  /* 0x00000058483c723c */ /* 0x044ff0000000183c */
[----:B------:R-:W-:Y:S01]  /*a6c0*/  HMMA.16816.F32 R64, R72, R90, R64 ;  /* 0x0000005a4840723c */ /* 0x000fe20000001840 */
[----:B------:R-:W2:Y:S03]  /*a6d0*/  LDSM.16.MT88.4 R88, [R198+0x1000] ;  /* 0x00100000c658783b */ /* 0x000ea60000004200 */
[--C-:B-1----:R-:W-:Y:S03]  /*a6e0*/  FFMA.FTZ R70, R144, c[0x0][0x2d0], -R69.reuse ;  /* 0x0000b40090467a23 */ /* 0x102fe60000010845 */
[----:B------:R-:W-:Y:S01]  /*a6f0*/  F2FP.PACK_AB R72, R231, R115 ;  /* 0x00000073e748723e */ /* 0x000fe200000000ff */
[----:B------:R1:W1:Y:S01]  /*a700*/  MUFU.EX2 R228, R70 ;  /* 0x0000004600e47308 */ /* 0x0002620000000800 */
[----:B-----5:R-:W-:Y:S03]  /*a710*/  F2FP.PACK_AB R74, R230, R114 ;  /* 0x00000072e64a723e */ /* 0x020fe600000000ff */
[----:B----4-:R-:W-:Y:S01]  /*a720*/  F2FP.PACK_AB R73, R112, R113 ;  /* 0x000000717049723e */ /* 0x010fe200000000ff */
[--C-:B-1----:R-:W-:Y:S01]  /*a730*/  FFMA.FTZ R70, R151, c[0x0][0x2d0], -R132.reuse ;  /* 0x0000b40097467a23 */ /* 0x102fe20000010884 */
[----:B------:R-:W-:Y:S04]  /*a740*/  F2FP.PACK_AB R75, R228, R229 ;  /* 0x000000e5e44b723e */ /* 0x000fe800000000ff */
[----:B------:R1:W-:Y:S03]  /*a750*/  MUFU.EX2 R227, R70 ;  /* 0x0000004600e37308 */ /* 0x0003e60000000800 */
[C---:B---3--:R-:W-:Y:S08]  /*a760*/  HMMA.16816.F32 R4, R72.reuse, R76, R4 ;  /* 0x0000004c4804723c */ /* 0x048ff00000001804 */
[C---:B------:R-:W-:Y:S01]  /*a770*/  HMMA.16816.F32 R8, R72.reuse, R78, R8 ;  /* 0x0000004e4808723c */ /* 0x040fe20000001808 */
[----:B------:R-:W3:Y:S07]  /*a780*/  LDSM.16.MT88.4 R76, [R192+0x4000] ;  /* 0x00400000c04c783b */ /* 0x000eee0000004200 */
[C---:B------:R-:W-:Y:S04]  /*a790*/  HMMA.16816.F32 R12, R72.reuse, R80, R12 ;  /* 0x00000050480c723c */ /* 0x040fe8000000180c */
[--C-:B-1----:R-:W-:Y:S04]  /*a7a0*/  FFMA.FTZ R70, R156, c[0x0][0x2d0], -R132.reuse ;  /* 0x0000b4009c467a23 */ /* 0x102fe80000010884 */
[C---:B------:R-:W-:Y:S01]  /*a7b0*/  HMMA.16816.F32 R16, R72.reuse, R82, R16 ;  /* 0x000000524810723c */ /* 0x040fe20000001810 */
[----:B------:R1:W4:Y:S01]  /*a7c0*/  MUFU.EX2 R224, R70 ;  /* 0x0000004600e07308 */ /* 0x0003220000000800 */
[----:B------:R-:W5:Y:S06]  /*a7d0*/  LDSM.16.MT88.4 R80, [R196+0x4000] ;  /* 0x00400000c450783b */ /* 0x000f6c0000004200 */
[C---:B------:R-:W-:Y:S08]  /*a7e0*/  HMMA.16816.F32 R20, R72.reuse, R84, R20 ;  /* 0x000000544814723c */ /* 0x040ff00000001814 */
[C---:B------:R-:W-:Y:S01]  /*a7f0*/  HMMA.16816.F32 R24, R72.reuse, R86, R24 ;  /* 0x000000564818723c */ /* 0x040fe20000001818 */
[----:B------:R-:W4:Y:S07]  /*a800*/  LDSM.16.MT88.4 R84, [R195+0x4000] ;  /* 0x00400000c354783b */ /* 0x000f2e0000004200 */
[C---:B--2---:R-:W-:Y:S04]  /*a810*/  HMMA.16816.F32 R28, R72.reuse, R88, R28 ;  /* 0x00000058481c723c */ /* 0x044fe8000000181c */
[--C-:B-1----:R-:W-:Y:S04]  /*a820*/  FFMA.FTZ R70, R159, c[0x0][0x2d0], -R132.reuse ;  /* 0x0000b4009f467a23 */ /* 0x102fe80000010884 */
[C---:B------:R-:W-:Y:S01]  /*a830*/  HMMA.16816.F32 R32, R72.reuse, R90, R32 ;  /* 0x0000005a4820723c */ /* 0x040fe20000001820 */
[----:B------:R1:W-:Y:S01]  /*a840*/  MUFU.EX2 R180, R70 ;  /* 0x0000004600b47308 */ /* 0x0003e20000000800 */
[----:B------:R-:W2:Y:S06]  /*a850*/  LDSM.16.MT88.4 R88, [R192+0x1800] ;  /* 0x00180000c058783b */ /* 0x000eac0000004200 */
[C---:B---3--:R-:W-:Y:S08]  /*a860*/  HMMA.16816.F32 R36, R72.reuse, R76, R36 ;  /* 0x0000004c4824723c */ /* 0x048ff00000001824 */
[C---:B------:R-:W-:Y:S01]  /*a870*/  HMMA.16816.F32 R40, R72.reuse, R78, R40 ;  /* 0x0000004e4828723c */ /* 0x040fe20000001828 */
[----:B------:R-:W3:Y:S07]  /*a880*/  LDSM.16.MT88.4 R76, [R196+0x1800] ;  /* 0x00180000c44c783b */ /* 0x000eee0000004200 */
[C---:B-----5:R-:W-:Y:S04]  /*a890*/  HMMA.16816.F32 R44, R72.reuse, R80, R44 ;  /* 0x00000050482c723c */ /* 0x060fe8000000182c */
[--C-:B-1----:R-:W-:Y:S04]  /*a8a0*/  FFMA.FTZ R70, R160, c[0x0][0x2d0], -R132.reuse ;  /* 0x0000b400a0467a23 */ /* 0x102fe80000010884 */
[C---:B------:R-:W-:Y:S01]  /*a8b0*/  HMMA.16816.F32 R48, R72.reuse, R82, R48 ;  /* 0x000000524830723c */ /* 0x040fe20000001830 */
[----:B------:R1:W5:Y:S01]  /*a8c0*/  MUFU.EX2 R159, R70 ;  /* 0x00000046009f7308 */ /* 0x0003620000000800 */
[----:B------:R-:W2:Y:S06]  /*a8d0*/  LDSM.16.MT88.4 R80, [R195+0x1800] ;  /* 0x00180000c350783b */ /* 0x000eac0000004200 */
[C---:B----4-:R-:W-:Y:S08]  /*a8e0*/  HMMA.16816.F32 R52, R72.reuse, R84, R52 ;  /* 0x000000544834723c */ /* 0x050ff00000001834 */
[C---:B------:R-:W-:Y:S01]  /*a8f0*/  HMMA.16816.F32 R56, R72.reuse, R86, R56 ;  /* 0x000000564838723c */ /* 0x040fe20000001838 */
[----:B------:R-:W4:Y:S07]  /*a900*/  LDSM.16.MT88.4 R84, [R198+0x1800] ;  /* 0x00180000c654783b */ /* 0x000f2e0000004200 */
[C---:B------:R-:W-:Y:S04]  /*a910*/  HMMA.16816.F32 R60, R72.reuse, R92, R60 ;  /* 0x0000005c483c723c */ /* 0x040fe8000000183c */
[--C-:B-1----:R-:W-:Y:S04]  /*a920*/  FFMA.FTZ R70, R139, c[0x0][0x2d0], -R69.reuse ;  /* 0x0000b4008b467a23 */ /* 0x102fe80000010845 */
[----:B------:R-:W-:Y:S01]  /*a930*/  HMMA.16816.F32 R64, R72, R94, R64 ;  /* 0x0000005e4840723c */ /* 0x000fe20000001840 */
[----:B------:R1:W-:Y:S01]  /*a940*/  MUFU.EX2 R156, R70 ;  /* 0x00000046009c7308 */ /* 0x0003e20000000800 */
[----:B------:R-:W-:Y:S05]  /*a950*/  LDSM.16.MT88.4 R92, [R195+0x4800] ;  /* 0x00480000c35c783b */ /* 0x000fea0000004200 */
[----:B------:R-:W-:Y:S02]  /*a960*/  F2FP.PACK_AB R72, R224, R227 ;  /* 0x000000e3e048723e */ /* 0x000fe400000000ff */
[----:B-----5:R-:W-:Y:S03]  /*a970*/  F2FP.PACK_AB R74, R159, R180 ;  /* 0x000000b49f4a723e */ /* 0x020fe600000000ff */
        /* <DEDUP_REMOVED lines=13> */
[C---:B---3--:R-:W-:Y:S04]  /*aa50*/  HMMA.16816.F32 R12, R72.reuse, R76, R12 ;  /* 0x0000004c480c723c */ /* 0x048fe8000000180c */
[--C-:B-1----:R-:W-:Y:S04]  /*aa60*/  FFMA.FTZ R70, R182, c[0x0][0x2d0], -R132.reuse ;  /* 0x0000b400b6467a23 */ /* 0x102fe80000010884 */
[C---:B------:R-:W-:Y:S01]  /*aa70*/  HMMA.16816.F32 R16, R72.reuse, R78, R16 ;  /* 0x0000004e4810723c */ /* 0x040fe20000001810 */
[----:B------:R1:W3:Y:S01]  /*aa80*/  MUFU.EX2 R144, R70 ;  /* 0x0000004600907308 */ /* 0x0002e20000000800 */
[----:B------:R-:W5:Y:S06]  /*aa90*/  LDSM.16.MT88.4 R76, [R196+0x4800] ;  /* 0x00480000c44c783b */ /* 0x000f6c0000004200 */
[C---:B------:R-:W-:Y:S08]  /*aaa0*/  HMMA.16816.F32 R20, R72.reuse, R80, R20 ;  /* 0x000000504814723c */ /* 0x040ff00000001814 */
[C---:B------:R-:W-:Y:S01]  /*aab0*/  HMMA.16816.F32 R24, R72.reuse, R82, R24 ;  /* 0x000000524818723c */ /* 0x040fe20000001818 */
[----:B------:R-:W3:Y:S07]  /*aac0*/  LDSM.16.MT88.4 R80, [R192+0x2000] ;  /* 0x00200000c050783b */ /* 0x000eee0000004200 */
[C---:B----4-:R-:W-:Y:S04]  /*aad0*/  HMMA.16816.F32 R28, R72.reuse, R84, R28 ;  /* 0x00000054481c723c */ /* 0x050fe8000000181c */
[--C-:B-1----:R-:W-:Y:S04]  /*aae0*/  FFMA.FTZ R70, R183, c[0x0][0x2d0], -R132.reuse ;  /* 0x0000b400b7467a23 */ /* 0x102fe80000010884 */
[C---:B------:R-:W-:Y:S01]  /*aaf0*/  HMMA.16816.F32 R32, R72.reuse, R86, R32 ;  /* 0x000000564820723c */ /* 0x040fe20000001820 */
[----:B------:R1:W-:Y:S01]  /*ab00*/  MUFU.EX2 R143, R70 ;  /* 0x00000046008f7308 */ /* 0x0003e20000000800 */
[----:B------:R-:W4:Y:S06]  /*ab10*/  LDSM.16.MT88.4 R84, [R196+0x2000] ;  /* 0x00200000c454783b */ /* 0x000f2c0000004200 */
[C---:B--2---:R-:W-:Y:S08]  /*ab20*/  HMMA.16816.F32 R36, R72.reuse, R88, R36 ;  /* 0x000000584824723c */ /* 0x044ff00000001824 */
[C---:B------:R-:W-:Y:S01]  /*ab30*/  HMMA.16816.F32 R40, R72.reuse, R90, R40 ;  /* 0x0000005a4828723c */ /* 0x040fe20000001828 */
[----:B------:R-:W-:Y:S07]  /*ab40*/  LDSM.16.MT88.4 R88, [R198+0x2000] ;  /* 0x00200000c658783b */ /* 0x000fee0000004200 */
[C---:B-----5:R-:W-:Y:S04]  /*ab50*/  HMMA.16816.F32 R44, R72.reuse, R76, R44 ;  /* 0x0000004c482c723c */ /* 0x060fe8000000182c */
[--C-:B-1----:R-:W-:Y:S04]  /*ab60*/  FFMA.FTZ R70, R188, c[0x0][0x2d0], -R132.reuse ;  /* 0x0000b400bc467a23 */ /* 0x102fe80000010884 */
[C---:B------:R-:W-:Y:S01]  /*ab70*/  HMMA.16816.F32 R48, R72.reuse, R78, R48 ;  /* 0x0000004e4830723c */ /* 0x040fe20000001830 */
[----:B------:R1:W2:Y:S01]  /*ab80*/  MUFU.EX2 R142, R70 ;  /* 0x00000046008e7308 */ /* 0x0002a20000000800 */
[----:B------:R-:W5:Y:S06]  /*ab90*/  LDSM.16.MT88.4 R76, [R195+0x2000] ;  /* 0x00200000c34c783b */ /* 0x000f6c0000004200 */
[C---:B------:R-:W-:Y:S08]  /*aba0*/  HMMA.16816.F32 R52, R72.reuse, R92, R52 ;  /* 0x0000005c4834723c */ /* 0x040ff00000001834 */
[C---:B------:R-:W-:Y:S01]  /*abb0*/  HMMA.16816.F32 R56, R72.reuse, R94, R56 ;  /* 0x0000005e4838723c */ /* 0x040fe20000001838 */
[----:B------:R-:W-:Y:S07]  /*abc0*/  LDSM.16.MT88.4 R92, [R195+0x5000] ;  /* 0x00500000c35c783b */ /* 0x000fee0000004200 */
[C---:B------:R-:W-:Y:S04]  /*abd0*/  HMMA.16816.F32 R60, R72.reuse, R96, R60 ;  /* 0x00000060483c723c */ /* 0x040fe8000000183c */
[--C-:B-1----:R-:W-:Y:S04]  /*abe0*/  FFMA.FTZ R70, R149, c[0x0][0x2d0], -R69.reuse ;  /* 0x0000b40095467a23 */ /* 0x102fe80000010845 */
[----:B------:R-:W-:Y:S01]  /*abf0*/  HMMA.16816.F32 R64, R72, R98, R64 ;  /* 0x000000624840723c */ /* 0x000fe20000001840 */
[----:B------:R1:W-:Y:S01]  /*ac00*/  MUFU.EX2 R141, R70 ;  /* 0x00000046008d7308 */ /* 0x0003e20000000800 */
[----:B------:R-:W-:Y:S05]  /*ac10*/  LDSM.16.MT88.4 R96, [R196+0x2800] ;  /* 0x00280000c460783b */ /* 0x000fea0000004200 */
[----:B---3--:R-:W-:Y:S02]  /*ac20*/  F2FP.PACK_AB R72, R144, R145 ;  /* 0x000000919048723e */ /* 0x008fe400000000ff */
[----:B--2---:R-:W-:Y:S03]  /*ac30*/  F2FP.PACK_AB R74, R142, R143 ;  /* 0x0000008f8e4a723e */ /* 0x004fe600000000ff */
[--C-:B-1----:R-:W-:Y:S04]  /*ac40*/  FFMA.FTZ R70, R150, c[0x0][0x2d0], -R69.reuse ;  /* 0x0000b40096467a23 */ /* 0x102fe80000010845 */
        /* <DEDUP_REMOVED lines=12> */
[C---:B----4-:R-:W-:Y:S04]  /*ad10*/  HMMA.16816.F32 R12, R72.reuse, R84, R12 ;  /* 0x00000054480c723c */ /* 0x050fe8000000180c */
[--C-:B-1----:R-:W-:Y:S04]  /*ad20*/  FFMA.FTZ R70, R190, c[0x0][0x2d0], -R132.reuse ;  /* 0x0000b400be467a23 */ /* 0x102fe80000010884 */
[C---:B------:R-:W-:Y:S01]  /*ad30*/  HMMA.16816.F32 R16, R72.reuse, R86, R16 ;  /* 0x000000564810723c */ /* 0x040fe20000001810 */
[----:B------:R1:W3:Y:S01]  /*ad40*/  MUFU.EX2 R136, R70 ;  /* 0x0000004600887308 */ /* 0x0002e20000000800 */
[----:B------:R-:W4:Y:S06]  /*ad50*/  LDSM.16.MT88.4 R84, [R196+0x5000] ;  /* 0x00500000c454783b */ /* 0x000f2c0000004200 */
[C---:B-----5:R-:W-:Y:S08]  /*ad60*/  HMMA.16816.F32 R20, R72.reuse, R76, R20 ;  /* 0x0000004c4814723c */ /* 0x060ff00000001814 */
[C---:B------:R-:W-:Y:S01]  /*ad70*/  HMMA.16816.F32 R24, R72.reuse, R78, R24 ;  /* 0x0000004e4818723c */ /* 0x040fe20000001818 */
[----:B------:R-:W5:Y:S07]  /*ad80*/  LDSM.16.MT88.4 R76, [R198+0x5000] ;  /* 0x00500000c64c783b */ /* 0x000f6e0000004200 */
[C---:B------:R-:W-:Y:S04]  /*ad90*/  HMMA.16816.F32 R28, R72.reuse, R88, R28 ;  /* 0x00000058481c723c */ /* 0x040fe8000000181c */
[--C-:B-1----:R-:W-:Y:S01]  /*ada0*/  FFMA.FTZ R70, R191, c[0x0][0x2d0], -R132.reuse ;  /* 0x0000b400bf467a23 */ /* 0x102fe20000010884 */
[----:B---3--:R-:W-:Y:S01]  /*adb0*/  F2FP.PACK_AB R120, R136, R137 ;  /* 0x000000898878723e */ /* 0x008fe200000000ff */
[----:B------:R-:W-:Y:S01]  /*adc0*/  FFMA.FTZ R132, R216, c[0x0][0x2d0], -R132 ;  /* 0x0000b400d8847a23 */ /* 0x000fe20000010884 */
[----:B------:R-:W-:Y:S01]  /*add0*/  IADD3 R216, R217, -0x1, RZ ;  /* 0xffffffffd9d87810 */ /* 0x000fe20007ffe0ff */
[C---:B------:R-:W-:Y:S01]  /*ade0*/  HMMA.16816.F32 R32, R72.reuse, R90, R32 ;  /* 0x0000005a4820723c */ /* 0x040fe20000001820 */
[----:B------:R1:W-:Y:S01]  /*adf0*/  MUFU.EX2 R135, R70 ;  /* 0x0000004600877308 */ /* 0x0003e20000000800 */
[----:B------:R-:W3:Y:S02]  /*ae00*/  LDSM.16.MT88.4 R88, [R192+0x2800] ;  /* 0x00280000c058783b */ /* 0x000ee40000004200 */
[----:B------:R-:W-:Y:S04]  /*ae10*/  IMAD.MOV.U32 R217, RZ, RZ, R216 ;  /* 0x000000ffffd97224 */ /* 0x000fe800078e00d8 */
[C---:B--2---:R-:W-:Y:S03]  /*ae20*/  HMMA.16816.F32 R36, R72.reuse, R80, R36 ;  /* 0x000000504824723c */ /* 0x044fe60000001824 */
[----:B------:R-:W2:Y:S05]  /*ae30*/  MUFU.EX2 R134, R132 ;  /* 0x0000008400867308 */ /* 0x000eaa0000000800 */
[C---:B------:R-:W-:Y:S08]  /*ae40*/  HMMA.16816.F32 R40, R72.reuse, R82, R40 ;  /* 0x000000524828723c */ /* 0x040ff00000001828 */
[C---:B----4-:R-:W-:Y:S04]  /*ae50*/  HMMA.16816.F32 R44, R72.reuse, R84, R44 ;  /* 0x00000054482c723c */ /* 0x050fe8000000182c */
[--C-:B-1----:R-:W-:Y:S04]  /*ae60*/  FFMA.FTZ R70, R161, c[0x0][0x2d0], -R69.reuse ;  /* 0x0000b400a1467a23 */ /* 0x102fe80000010845 */
[C---:B------:R-:W-:Y:S01]  /*ae70*/  HMMA.16816.F32 R48, R72.reuse, R86, R48 ;  /* 0x000000564830723c */ /* 0x040fe20000001830 */
[----:B------:R1:W-:Y:S03]  /*ae80*/  MUFU.EX2 R133, R70 ;  /* 0x0000004600857308 */ /* 0x0003e60000000800 */
[----:B--2---:R-:W-:Y:S04]  /*ae90*/  F2FP.PACK_AB R122, R134, R135 ;  /* 0x00000087867a723e */ /* 0x004fe800000000ff */
[C---:B------:R-:W-:Y:S08]  /*aea0*/  HMMA.16816.F32 R52, R72.reuse, R92, R52 ;  /* 0x0000005c4834723c */ /* 0x040ff00000001834 */
[C---:B------:R-:W-:Y:S08]  /*aeb0*/  HMMA.16816.F32 R56, R72.reuse, R94, R56 ;  /* 0x0000005e4838723c */ /* 0x040ff00000001838 */
[C---:B-----5:R-:W-:Y:S04]  /*aec0*/  HMMA.16816.F32 R60, R72.reuse, R76, R60 ;  /* 0x0000004c483c723c */ /* 0x060fe8000000183c */
[--C-:B-1----:R-:W-:Y:S04]  /*aed0*/  FFMA.FTZ R70, R162, c[0x0][0x2d0], -R69.reuse ;  /* 0x0000b400a2467a23 */ /* 0x102fe80000010845 */
[----:B------:R-:W-:Y:S01]  /*aee0*/  HMMA.16816.F32 R64, R72, R78, R64 ;  /* 0x0000004e4840723c */ /* 0x000fe20000001840 */
[----:B------:R1:W2:Y:S03]  /*aef0*/  MUFU.EX2 R132, R70 ;  /* 0x0000004600847308 */ /* 0x0002a60000000800 */
[--C-:B-1----:R-:W-:Y:S01]  /*af00*/  FFMA.FTZ R70, R163, c[0x0][0x2d0], -R69.reuse ;  /* 0x0000b400a3467a23 */ /* 0x102fe20000010845 */
[----:B--2---:R-:W-:Y:S01]  /*af10*/  F2FP.PACK_AB R121, R132, R133 ;  /* 0x000000858479723e */ /* 0x004fe200000000ff */
[----:B------:R-:W-:Y:S05]  /*af20*/  FFMA.FTZ R69, R71, c[0x0][0x2d0], -R69 ;  /* 0x0000b40047457a23 */ /* 0x000fea0000010845 */
[----:B------:R-:W-:Y:S10]  /*af30*/  MUFU.EX2 R70, R70 ;  /* 0x0000004600467308 */ /* 0x000ff40000000800 */
[----:B------:R-:W1:Y:S02]  /*af40*/  MUFU.EX2 R69, R69 ;  /* 0x0000004500457308 */ /* 0x000e640000000800 */
[----:B-1----:R-:W-:Y:S07]  /*af50*/  F2FP.PACK_AB R123, R69, R70 ;  /* 0x00000046457b723e */ /* 0x002fee00000000ff */
[C---:B---3--:R-:W-:Y:S07]  /*af60*/  HMMA.16816.F32 R72, R120.reuse, R88, R4 ;  /* 0x000000587848723c */ /* 0x048fee0000001804 */
[----:B------:R-:W-:Y:S01]  /*af70*/  FFMA.FTZ R4, R2, R250, R244 ;  /* 0x000000fa02047223 */ /* 0x000fe200000100f4 */
[C---:B------:R-:W-:Y:S01]  /*af80*/  HMMA.16816.F32 R76, R120.reuse, R90, R8 ;  /* 0x0000005a784c723c */ /* 0x040fe20000001808 */
[----:B------:R-:W-:Y:S03]  /*af90*/  LDSM.16.MT88.4 R8, [R198+0x5800] ;  /* 0x00580000c608783b */ /* 0x000fe60000004200 */
[----:B------:R-:W-:Y:S02]  /*afa0*/  FFMA.FTZ R2, R0, R249, R243 ;  /* 0x000000f900027223 */ /* 0x000fe400000100f3 */
        /* <DEDUP_REMOVED lines=17> */
[----:B------:R-:W-:Y:S01]  /*b0c0*/  FADD.FTZ R2, R233, R2 ;  /* 0x00000002e9027221 */ /* 0x000fe20000010000 */
        /* <DEDUP_REMOVED lines=20> */
[C---:B-1----:R-:W-:Y:S04]  /*b210*/  HMMA.16816.F32 R52, R120.reuse, R4, R52 ;  /* 0x000000047834723c */ /* 0x042fe80000001834 */
        /* <DEDUP_REMOVED lines=11> */
[----:B------:R-:W-:Y:S03]  /*b2d0*/  HMMA.16816.F32 R64, R120, R10, R64 ;  /* 0x0000000a7840723c */ /* 0x000fe60000001840 */
[----:B------:R-:W-:Y:S02]  /*b2e0*/  FADD.FTZ R0, R142, R0 ;  /* 0x000000008e007221 */ /* 0x000fe40000010000 */
[----:B------:R-:W-:Y:S02]  /*b2f0*/  FADD.FTZ R4, R138, R2 ;  /* 0x000000028a047221 */ /* 0x000fe40000010000 */
[----:B------:R-:W-:Y:S02]  /*b300*/  FADD.FTZ R2, R137, R0 ;  /* 0x0000000089027221 */ /* 0x000fe40000010000 */
[----:B------:R-:W-:Y:S03]  /*b310*/  FADD.FTZ R0, R133, R4 ;  /* 0x0000000485007221 */ /* 0x000fe60000010000 */
[----:B------:R-:W-:Y:S02]  /*b320*/  FADD.FTZ R2, R136, R2 ;  /* 0x0000000288027221 */ /* 0x000fe40000010000 */
[----:B------:R-:W-:Y:S02]  /*b330*/  FADD.FTZ R0, R132, R0 ;  /* 0x0000000084007221 */ /* 0x000fe40000010000 */
[----:B------:R-:W-:Y:S02]  /*b340*/  FADD.FTZ R2, R135, R2 ;  /* 0x0000000287027221 */ /* 0x000fe40000010000 */
[----:B------:R-:W-:Y:S02]  /*b350*/  FADD.FTZ R0, R70, R0 ;  /* 0x0000000046007221 */ /* 0x000fe40000010000 */
[----:B------:R-:W-:Y:S02]  /*b360*/  FADD.FTZ R2, R134, R2 ;  /* 0x0000000286027221 */ /* 0x000fe40000010000 */
[----:B------:R-:W-:Y:S02]  /*b370*/  FADD.FTZ R0, R69, R0 ;  /* 0x0000000045007221 */ /* 0x000fe40000010000 */
[--C-:B------:R-:W-:Y:S01]  /*b380*/  IMAD.MOV.U32 R4, RZ, RZ, R3.reuse ;  /* 0x000000ffff047224 */ /* 0x100fe200078e0003 */
[----:B------:R1:W-:Y:S01]  /*b390*/  STL [R1+0x8], R2 ;  /* 0x0000080201007387 */ /* 0x0003e20000100800 */
[----:B------:R-:W-:Y:S02]  /*b3a0*/  IMAD.MOV.U32 R69, RZ, RZ, R68 ;  /* 0x000000ffff457224 */ /* 0x000fe400078e0044 */
[----:B------:R-:W-:Y:S01]  /*b3b0*/  IMAD.MOV.U32 R70, RZ, RZ, R3 ;  /* 0x000000ffff467224 */ /* 0x000fe200078e0003 */
[----:B------:R1:W-:Y:S01]  /*b3c0*/  STL [R1+0xc], R0 ;  /* 0x00000c0001007387 */ /* 0x0003e20000100800 */
[----:B------:R-:W-:-:S05]  /*b3d0*/  @P0 BRA `(.L_x_570) ;  /* 0xffffbb6000000947 */ /* 0x000fca000383ffff */
.L_x_561:
[----:B-1----:R-:W2:Y:S04]  /*b3e0*/  LDL R0, [R1+0x20] ;  /* 0x0000200001007983 */ /* 0x002ea80000100800 */
[----:B------:R-:W3:Y:S04]  /*b3f0*/  LDL R3, [R1+0x10] ;  /* 0x0000100001037983 */ /* 0x000ee80000100800 */
[----:B------:R-:W4:Y:S01]  /*b400*/  LDL R2, [R1+0x18] ;  /* 0x0000180001027983 */ /* 0x000f220000100800 */
[----:B--2---:R-:W-:Y:S01]  /*b410*/  IADD3 R0, R0, 0x7f, RZ ;  /* 0x0000007f00007810 */ /* 0x004fe20007ffe0ff */
[----:B---3--:R-:W-:-:S04]  /*b420*/  IMAD.MOV.U32 R5, RZ, RZ, R3 ;  /* 0x000000ffff057224 */ /* 0x008fc800078e0003 */
[----:B------:R-:W-:Y:S01]  /*b430*/  @P2 IMAD.HI.U32 R3, R0, c[0x0][0x2c8], RZ ;  /* 0x0000b20000032a27 */ /* 0x000fe200078e00ff */
[----:B----4-:R-:W-:-:S04]  /*b440*/  IADD3 R2, R2, 0x1, -R5 ;  /* 0x0000000102027810 */ /* 0x010fc80007ffe805 */
[----:B------:R-:W-:-:S05]  /*b450*/  @P2 SHF.R.U32.HI R0, RZ, c[0x0][0x2cc], R3 ;  /* 0x0000b300ff002a19 */ /* 0x000fca0000011603 */
[----:B------:R-:W-:-:S05]  /*b460*/  IMAD.IADD R0, R2, 0x1, R0 ;  /* 0x0000000102007824 */ /* 0x000fca00078e0200 */
[----:B------:R-:W-:Y:S01]  /*b470*/  IADD3 R2, R0, -c[0x0][0x324], RZ ;  /* 0x8000c90000027a10 */ /* 0x000fe20007ffe0ff */
[----:B------:R-:W-:Y:S05]  /*b480*/  @!P1 BRA `(.L_x_571) ;  /* 0x0000011000009947 */ /* 0x000fea0003800000 */
[----:B------:R-:W-:Y:S01]  /*b490*/  ISETP.GT.AND P0, PT, R0, -0x1, PT ;  /* 0xffffffff0000780c */ /* 0x000fe20003f04270 */
[----:B------:R-:W-:-:S12]  /*b4a0*/  BSSY B0, `(.L_x_572) ;  /* 0x000000d000007945 */ /* 0x000fd80003800000 */
        /* <DEDUP_REMOVED lines=8> */
.L_x_573:
[----:B------:R-:W-:-:S04]  /*b530*/  MOV R3, c[0x0][0x32c] ;  /* 0x0000cb0000037a02 */ /* 0x000fc80000000f00 */
[----:B------:R-:W-:-:S13]  /*b540*/  ISETP.NE.AND P0, PT, R3, 0x1, PT ;  /* 0x000000010300780c */ /* 0x000fda0003f05270 */
[----:B------:R-:W-:-:S05]  /*b550*/  @P0 IMAD.HI.U32 R3, R0, c[0x0][0x330], RZ ;  /* 0x0000cc0000030a27 */ /* 0x000fca00078e00ff */
[----:B------:R-:W-:Y:S02]  /*b560*/  @P0 SHF.R.U32.HI R0, RZ, c[0x0][0x334], R3 ;  /* 0x0000cd00ff000a19 */ /* 0x000fe40000011603 */
.L_x_574:
[----:B------:R-:W-:Y:S05]  /*b570*/  BSYNC B0 ;  /* 0x0000000000007941 */ /* 0x000fea0003800000 */
.L_x_572:
[----:B------:R-:W-:-:S05]  /*b580*/  IMAD R0, R0, c[0x0][0x32c], RZ ;  /* 0x0000cb0000007a24 */ /* 0x000fca00078e02ff */
[----:B------:R-:W-:-:S04]  /*b590*/  IMNMX R2, R2, R0, !PT ;  /* 0x0000000002027217 */ /* 0x000fc80007800200 */
.L_x_571:
[----:B------:R-:W-:-:S05]  /*b5a0*/  IADD3 R2, R2, 0x5f, RZ ;  /* 0x0000005f02027810 */ /* 0x000fca0007ffe0ff */
[----:B------:R-:W-:-:S05]  /*b5b0*/  IMAD.HI R2, R2, 0x2aaaaaab, RZ ;  /* 0x2aaaaaab02027827 */ /* 0x000fca00078e02ff */
[----:B------:R-:W-:-:S04]  /*b5c0*/  SHF.R.U32.HI R0, RZ, 0x1f, R2 ;  /* 0x0000001fff007819 */ /* 0x000fc80000011602 */
[----:B------:R-:W-:-:S04]  /*b5d0*/  LEA.HI.SX32 R0, R2, R0, 0x1c ;  /* 0x0000000002007211 */ /* 0x000fc800078fe2ff */
[----:B------:R-:W-:-:S04]  /*b5e0*/  IMNMX R3, R219, R0, !PT ;  /* 0x00000000db037217 */ /* 0x000fc80007800200 */
[----:B------:R-:W-:Y:S01]  /*b5f0*/  ISETP.GE.AND P0, PT, R216, R3, PT ;  /* 0x00000003d800720c */ /* 0x000fe20003f06270 */
[----:B------:R1:W-:-:S12]  /*b600*/  STL [R1+0x1c], R3 ;  /* 0x00001c0301007387 */ /* 0x0003d80000100800 */
[----:B------:R-:W-:Y:S05]  /*b610*/  @!P0 BRA `(.L_x_575) ;  /* 0x000032c000008947 */ /* 0x000fea0003800000 */
[----:B------:R-:W-:Y:S02]  /*b620*/  MOV R70, R4 ;  /* 0x0000000400467202 */ /* 0x000fe40000000f00 */
[----:B------:R-:W-:Y:S02]  /*b630*/  MOV R69, R68 ;  /* 0x0000004400457202 */ /* 0x000fe40000000f00 */
[----:B------:R-:W-:Y:S02]  /*b640*/  MOV R217, R216 ;  /* 0x000000d800d97202 */ /* 0x000fe40000000f00 */
.L_x_576:
[----:B------:R-:W2:Y:S01]  /*b650*/  LDL.64 R228, [R1] ;  /* 0x0000000001e47983 */ /* 0x000ea20000100a00 */
[----:B------:R-:W-:Y:S04]  /*b660*/  DEPBAR.LE SB0, 0x0 ;  /* 0x000080000000791a */ /* 0x000fe80000000000 */
[----:B------:R-:W-:Y:S01]  /*b670*/  WARPSYNC 0xffffffff ;  /* 0xffffffff00007948 */ /* 0x000fe20003800000 */
[----:B------:R-:W-:Y:S01]  /*b680*/  BAR.SYNC.DEFER_BLOCKING 0x0 ;  /* 0x0000000000007b1d */ /* 0x000fe20000010000 */
[----:B------:R-:W-:Y:S02]  /*b690*/  ISETP.GT.AND P6, PT, R219, R217, PT ;  /* 0x000000d9db00720c */ /* 0x000fe40003fc4270 */
[C---:B------:R-:W-:Y:S11]  /*b6a0*/  IADD3 R216, R217.reuse, -0x1, RZ ;  /* 0xffffffffd9d87810 */ /* 0x040ff60007ffe0ff */
[----:B------:R-:W-:Y:S01]  /*b6b0*/  @!P6 SHF.R.S32.HI R0, RZ, 0x1f, R217 ;  /* 0x0000001fff00e819 */ /* 0x000fe200000114d9 */
[C---:B------:R-:W-:Y:S01]  /*b6c0*/  @!P6 IMAD.WIDE.U32 R30, R217.reuse, c[0x0][0x208], RZ ;  /* 0x00008200d91eea25 */ /* 0x040fe200078e00ff */
[----:B------:R-:W-:Y:S02]  /*b6d0*/  @!P6 MOV R2, c[0x0][0x208] ;  /* 0x000082000002ea02 */ /* 0x000fe40000000f00 */
[----:B-1----:R-:W-:Y:S01]  /*b6e0*/  @!P6 MOV R3, 0x5 ;  /* 0x000000050003e802 */ /* 0x002fe20000000f00 */
[----:B------:R-:W-:Y:S01]  /*b6f0*/  @!P6 IMAD R0, R0, c[0x0][0x208], RZ ;  /* 0x000082000000ea24 */ /* 0x000fe200078e02ff */
[C---:B------:R-:W-:Y:S02]  /*b700*/  @!P6 SHF.L.U32 R28, R2.reuse, 0x5, RZ ;  /* 0x00000005021ce819 */ /* 0x040fe400000006ff */
[----:B------:R-:W-:Y:S01]  /*b710*/  @!P6 SHF.L.U64.HI R29, R2, R3, c[0x0][0x20c] ;  /* 0x00008300021de619 */ /* 0x000fe20000010203 */
[----:B------:R-:W-:Y:S01]  /*b720*/  @!P6 IMAD R0, R217, c[0x0][0x20c], R0 ;  /* 0x00008300d900ea24 */ /* 0x000fe200078e0200 */
[----:B------:R-:W1:Y:S01]  /*b730*/  LDSM.16.M88.4 R8, [R193] ;  /* 0x00000000c108783b */ /* 0x000e620000000200 */
[----:B------:R-:W-:Y:S02]  /*b740*/  @!P6 MOV R36, R220 ;  /* 0x000000dc0024e202 */ /* 0x000fe40000000f00 */
[----:B------:R-:W-:Y:S01]  /*b750*/  @!P6 IMAD.WIDE.U32 R2, R30, 0x60, R28 ;  /* 0x000000601e02e825 */ /* 0x000fe200078e001c */
[----:B------:R-:W-:Y:S02]  /*b760*/  @!P6 IADD3 R0, R31, R0, RZ ;  /* 0x000000001f00e210 */ /* 0x000fe40007ffe0ff */
[----:B------:R-:W-:Y:S02]  /*b770*/  @!P6 MOV R37, R225 ;  /* 0x000000e10025e202 */ /* 0x000fe40000000f00 */
[----:B------:R-:W3:Y:S01]  /*b780*/  LDSM.16.M88.4 R16, [R193+0x800] ;  /* 0x00080000c110783b */ /* 0x000ee20000000200 */
[----:B------:R-:W-:Y:S01]  /*b790*/  @!P6 IMAD R45, R0, 0x60, RZ ;  /* 0x00000060002de824 */ /* 0x000fe200078e02ff */
[-C--:B------:R-:W-:Y:S01]  /*b7a0*/  @!P6 IADD3 R31, P5, R220, R2.reuse, RZ ;  /* 0x00000002dc1fe210 */ /* 0x080fe20007fbe0ff */
[----:B------:R-:W-:Y:S01]  /*b7b0*/  @!P6 IMAD.WIDE.U32 R36, R30, 0x60, R36 ;  /* 0x000000601e24e825 */ /* 0x000fe200078e0024 */
[----:B------:R-:W-:Y:S02]  /*b7c0*/  @!P6 IADD3 R44, P0, R220, 0x40, RZ ;  /* 0x00000040dc2ce810 */ /* 0x000fe40007f1e0ff */
[----:B------:R-:W-:Y:S02]  /*b7d0*/  @!P6 LEA R162, P4, R31, c[0x0][0x1f8], 0x1 ;  /* 0x00007e001fa2ea11 */ /* 0x000fe400078808ff */
[----:B------:R-:W4:Y:S01]  /*b7e0*/  LDSM.16.M88.4 R24, [R193+0x1000] ;  /* 0x00100000c118783b */ /* 0x000f220000000200 */
[----:B------:R-:W-:Y:S02]  /*b7f0*/  @!P6 IADD3 R0, R45, R3, RZ ;  /* 0x000000032d00e210 */ /* 0x000fe40007ffe0ff */
[-C--:B------:R-:W-:Y:S02]  /*b800*/  @!P6 IADD3.X R38, RZ, R225.reuse, RZ, P0, !PT ;  /* 0x000000e1ff26e210 */ /* 0x080fe400007fe4ff */
[----:B------:R-:W-:Y:S02]  /*b810*/  @!P6 IADD3.X R3, R0, R225, RZ, P5, !PT ;  /* 0x000000e10003e210 */ /* 0x000fe40002ffe4ff */
[-C--:B------:R-:W-:Y:S01]  /*b820*/  @!P6 IADD3 R39, P5, R44, R2.reuse, RZ ;  /* 0x000000022c27e210 */ /* 0x080fe20007fbe0ff */
[----:B------:R-:W5:Y:S01]  /*b830*/  LDSM.16.M88.4 R32, [R193+0x1800] ;  /* 0x00180000c120783b */ /* 0x000f620000000200 */
[----:B------:R-:W-:Y:S02]  /*b840*/  @!P6 LEA.HI.X R163, R31, c[0x0][0x1fc], R3, 0x1, P4 ;  /* 0x00007f001fa3ea11 */ /* 0x000fe400020f0c03 */
[----:B------:R-:W-:Y:S02]  /*b850*/  @!P6 IADD3 R3, P4, R28, R2, RZ ;  /* 0x000000021c03e210 */ /* 0x000fe40007f9e0ff */
[----:B------:R-:W-:Y:S02]  /*b860*/  @!P6 IADD3 R45, R37, R45, RZ ;  /* 0x0000002d252de210 */ /* 0x000fe40007ffe0ff */
[----:B------:R-:W-:Y:S01]  /*b870*/  @!P6 IADD3 R37, P0, R3, R44, RZ ;  /* 0x0000002c0325e210 */ /* 0x000fe20007f1e0ff */
[----:B------:R-:W4:Y:S01]  /*b880*/  LDSM.16.M88.4 R40, [R193+0x2000] ;  /* 0x00200000c128783b */ /* 0x000f220000000200 */
[C---:B------:R-:W-:Y:S02]  /*b890*/  @!P6 IADD3.X R2, R0.reuse, R29, RZ, P4, !PT ;  /* 0x0000001d0002e210 */ /* 0x040fe400027fe4ff */
[----:B------:R-:W-:Y:S02]  /*b8a0*/  @!P6 LEA R160, P4, R39, c[0x0][0x1f8], 0x1 ;  /* 0x00007e0027a0ea11 */ /* 0x000fe400078808ff */
[----:B------:R-:W-:Y:S02]  /*b8b0*/  @!P6 IADD3.X R44, R0, R38, RZ, P5, !PT ;  /* 0x00000026002ce210 */ /* 0x000fe40002ffe4ff */
[----:B------:R-:W-:Y:S01]  /*b8c0*/  @!P6 IADD3 R3, P5, R3, R220, RZ ;  /* 0x000000dc0303e210 */ /* 0x000fe20007fbe0ff */
[C---:B-1----:R-:W-:Y:S01]  /*b8d0*/  HMMA.16816.F32 R4, R124.reuse, R8, RZ ;  /* 0x000000087c04723c */ /* 0x042fe200000018ff */
[----:B------:R-:W1:Y:S02]  /*b8e0*/  LDSM.16.M88.4 R48, [R193+0x2800] ;  /* 0x00280000c130783b */ /* 0x000e640000000200 */
[----:B------:R-:W-:Y:S02]  /*b8f0*/  @!P6 LEA.HI.X R161, R39, c[0x0][0x1fc], R44, 0x1, P4 ;  /* 0x00007f0027a1ea11 */ /* 0x000fe400020f0c2c */
[----:B------:R-:W-:Y:S02]  /*b900*/  @!P6 LEA R158, P4, R3, c[0x0][0x1f8], 0x1 ;  /* 0x00007e00039eea11 */ /* 0x000fe400078808ff */
[----:B------:R-:W-:Y:S01]  /*b910*/  @!P6 IADD3.X R38, R2, R38, RZ, P0, !PT ;  /* 0x000000260226e210 */ /* 0x000fe200007fe4ff */
[C---:B------:R-:W-:Y:S01]  /*b920*/  HMMA.16816.F32 R8, R124.reuse, R10, RZ ;  /* 0x0000000a7c08723c */ /* 0x040fe200000018ff */
[----:B------:R-:W1:Y:S03]  /*b930*/  LDSM.16.M88.4 R120, [R199] ;  /* 0x00000000c778783b */ /* 0x000e660000000200 */
[C---:B------:R-:W-:Y:S02]  /*b940*/  @!P6 LEA R156, P0, R37.reuse, c[0x0][0x1f8], 0x1 ;  /* 0x00007e00259cea11 */ /* 0x040fe400078008ff */
[----:B------:R-:W-:Y:S02]  /*b950*/  @!P6 SHF.L.U32 R46, R36, 0x1, RZ ;  /* 0x00000001242ee819 */ /* 0x000fe400000006ff */
[C---:B---3--:R-:W-:Y:S01]  /*b960*/  HMMA.16816.F32 R12, R124.reuse, R16, RZ ;  /* 0x000000107c0c723c */ /* 0x048fe200000018ff */
[----:B------:R-:W3:Y:S03]  /*b970*/  LDSM.16.M88.4 R132, [R210] ;  /* 0x00000000d284783b */ /* 0x000ee60000000200 */
[----:B------:R-:W-:Y:S02]  /*b980*/  @!P6 LEA.HI.X R157, R37, c[0x0][0x1fc], R38, 0x1, P0 ;  /* 0x00007f00259dea11 */ /* 0x000fe400000f0c26 */
[----:B------:R-:W-:Y:S02]  /*b990*/  @!P6 IADD3.X R2, R2, R225, RZ, P5, !PT ;  /* 0x000000e10202e210 */ /* 0x000fe40002ffe4ff */
[C---:B------:R-:W-:Y:S01]  /*b9a0*/  HMMA.16816.F32 R16, R124.reuse, R18, RZ ;  /* 0x000000127c10723c */ /* 0x040fe200000018ff */
[----:B------:R-:W1:Y:S03]  /*b9b0*/  LDSM.16.M88.4 R136, [R209] ;  /* 0x00000000d188783b */ /* 0x000e660000000200 */
[----:B------:R-:W-:Y:S02]  /*b9c0*/  @!P6 LEA.HI.X R159, R3, c[0x0][0x1fc], R2, 0x1, P4 ;  /* 0x00007f00039fea11 */ /* 0x000fe400020f0c02 */
[----:B------:R-:W-:Y:S02]  /*b9d0*/  @!P6 IADD3 R44, P4, R46, c[0x0][0x1f8], RZ ;  /* 0x00007e002e2cea10 */ /* 0x000fe40007f9e0ff */
[C---:B----4-:R-:W-:Y:S01]  /*b9e0*/  HMMA.16816.F32 R20, R124.reuse, R24, RZ ;  /* 0x000000187c14723c */ /* 0x050fe200000018ff */
[----:B------:R-:W4:Y:S03]  /*b9f0*/  LDSM.16.M88.4 R140, [R208] ;  /* 0x00000000d08c783b */ /* 0x000f260000000200 */
[----:B------:R-:W-:Y:S02]  /*ba00*/  @!P6 SHF.L.U64.HI R0, R36, 0x1, R45 ;  /* 0x000000012400e819 */ /* 0x000fe4000001022d */
[----:B------:R-:W-:Y:S02]  /*ba10*/  @!P6 IADD3 R2, P5, R46, 0x80, RZ ;  /* 0x000000802e02e810 */ /* 0x000fe40007fbe0ff */
[C---:B------:R-:W-:Y:S01]  /*ba20*/  HMMA.16816.F32 R24, R124.reuse, R26, RZ ;  /* 0x0000001a7c18723c */ /* 0x040fe200000018ff */
[----:B------:R-:W1:Y:S03]  /*ba30*/  LDSM.16.M88.4 R144, [R207] ;  /* 0x00000000cf90783b */ /* 0x000e660000000200 */
[----:B------:R-:W-:Y:S02]  /*ba40*/  @!P6 IADD3.X R45, R0, c[0x0][0x1fc], RZ, P4, !PT ;  /* 0x00007f00002dea10 */ /* 0x000fe400027fe4ff */
[----:B------:R-:W-:Y:S02]  /*ba50*/  @!P6 IADD3 R2, P4, R2, c[0x0][0x1f8], RZ ;  /* 0x00007e000202ea10 */ /* 0x000fe40007f9e0ff */
[C---:B-----5:R-:W-:Y:S01]  /*ba60*/  HMMA.16816.F32 R28, R124.reuse, R32, RZ ;  /* 0x000000207c1c723c */ /* 0x060fe200000018ff */
[----:B------:R-:W5:Y:S03]  /*ba70*/  LDSM.16.M88.4 R148, [R206] ;  /* 0x00000000ce94783b */ /* 0x000f660000000200 */
[----:B------:R-:W-:Y:S04]  /*ba80*/  @!P6 IADD3.X R3, RZ, c[0x0][0x1fc], R0, P4, P5 ;  /* 0x00007f00ff03ea10 */ /* 0x000fe800027ea400 */
[C---:B------:R-:W-:Y:S08]  /*ba90*/  HMMA.16816.F32 R32, R124.reuse, R34, RZ ;  /* 0x000000227c20723c */ /* 0x040ff000000018ff */
[C---:B------:R-:W-:Y:S08]  /*baa0*/  HMMA.16816.F32 R36, R124.reuse, R40, RZ ;  /* 0x000000287c24723c */ /* 0x040ff000000018ff */
        /* <DEDUP_REMOVED lines=15> */
[C---:B------:R-:W-:Y:S06]  /*bba0*/  HMMA.16816.F32 R4, R128.reuse, R120, R4 ;  /* 0x000000788004723c */ /* 0x040fec0000001804 */
[----:B------:R-:W-:Y:S02]  /*bbb0*/  LDSM.16.M88.4 R180, [R197+0x5800] ;  /* 0x00580000c5b4783b */ /* 0x000fe40000000200 */
[C---:B------:R-:W-:Y:S06]  /*bbc0*/  HMMA.16816.F32 R8, R128.reuse, R122, R8 ;  /* 0x0000007a8008723c */ /* 0x040fec0000001808 */
[----:B------:R-:W0:Y:S02]  /*bbd0*/  LDGDEPBAR ;  /* 0x00000000000079af */ /* 0x000e240000000000 */
[C---:B---3--:R-:W-:Y:S06]  /*bbe0*/  HMMA.16816.F32 R12, R128.reuse, R132, R12 ;  /* 0x00000084800c723c */ /* 0x048fec000000180c */
[----:B------:R-:W-:Y:S02]  /*bbf0*/  LDSM.16.M88.4 R120, [R197+0x800] ;  /* 0x00080000c578783b */ /* 0x000fe40000000200 */
[C---:B------:R-:W-:Y:S06]  /*bc00*/  HMMA.16816.F32 R16, R128.reuse, R134, R16 ;  /* 0x000000868010723c */ /* 0x040fec0000001810 */
[----:B-1----:R-:W1:Y:S02]  /*bc10*/  LDSM.16.M88.4 R156, [R197] ;  /* 0x00000000c59c783b */ /* 0x002e640000000200 */
[C---:B------:R-:W-:Y:S06]  /*bc20*/  HMMA.16816.F32 R20, R128.reuse, R136, R20 ;  /* 0x000000888014723c */ /* 0x040fec0000001814 */
[----:B--2---:R-:W2:Y:S02]  /*bc30*/  LDSM.16.M88.4 R160, [R197+0x1000] ;  /* 0x00100000c5a0783b */ /* 0x004ea40000000200 */
[C---:B------:R-:W-:Y:S06]  /*bc40*/  HMMA.16816.F32 R24, R128.reuse, R138, R24 ;  /* 0x0000008a8018723c */ /* 0x040fec0000001818 */
[----:B------:R-:W3:Y:S02]  /*bc50*/  LDSM.16.M88.4 R132, [R197+0x1800] ;  /* 0x00180000c584783b */ /* 0x000ee40000000200 */
[C---:B----4-:R-:W-:Y:S06]  /*bc60*/  HMMA.16816.F32 R28, R128.reuse, R140, R28 ;  /* 0x0000008c801c723c */ /* 0x050fec000000181c */
[----:B------:R-:W4:Y:S02]  /*bc70*/  LDSM.16.M88.4 R136, [R197+0x2000] ;  /* 0x00200000c588783b */ /* 0x000f240000000200 */
[C---:B------:R-:W-:Y:S06]  /*bc80*/  HMMA.16816.F32 R32, R128.reuse, R142, R32 ;  /* 0x0000008e8020723c */ /* 0x040fec0000001820 */
[----:B------:R-:W-:Y:S02]  /*bc90*/  LDSM.16.M88.4 R140, [R194] ;  /* 0x00000000c28c783b */ /* 0x000fe40000000200 */
[C---:B------:R-:W-:Y:S06]  /*bca0*/  HMMA.16816.F32 R36, R128.reuse, R144, R36 ;  /* 0x000000908024723c */ /* 0x040fec0000001824 */
[----:B------:R-:W-:Y:S02]  /*bcb0*/  LDSM.16.M88.4 R188, [R194+0x3000] ;  /* 0x00300000c2bc783b */ /* 0x000fe40000000200 */
[C---:B------:R-:W-:Y:S06]  /*bcc0*/  HMMA.16816.F32 R40, R128.reuse, R146, R40 ;  /* 0x000000928028723c */ /* 0x040fec0000001828 */
[----:B------:R-:W-:Y:S02]  /*bcd0*/  LDSM.16.M88.4 R144, [R194+0x800] ;  /* 0x00080000c290783b */ /* 0x000fe40000000200 */
[C---:B-----5:R-:W-:Y:S08]  /*bce0*/  HMMA.16816.F32 R44, R128.reuse, R148, R44 ;  /* 0x00000094802c723c */ /* 0x060ff0000000182c */
        /* <DEDUP_REMOVED lines=25> */
[----:B------:R-:W5:Y:S07]  /*be80*/  LDSM.16.M88.4 R144, [R193+0x4000] ;  /* 0x00400000c190783b */ /* 0x000f6e0000000200 */
        /* <DEDUP_REMOVED lines=18> */
[C---:B-----5:R-:W-:Y:S08]  /*bfb0*/  HMMA.16816.F32 R20, R168.reuse, R144, R20 ;  /* 0x00000090a814723c */ /* 0x060ff00000001814 */
[C---:B------:R-:W-:Y:S01]  /*bfc0*/  HMMA.16816.F32 R24, R168.reuse, R146, R24 ;  /* 0x00000092a818723c */ /* 0x040fe20000001818 */
[----:B------:R-:W-:Y:S07]  /*bfd0*/  LDSM.16.M88.4 R144, [R200] ;  /* 0x00000000c890783b */ /* 0x000fee0000000200 */
[C---:B--2---:R-:W-:Y:S08]  /*bfe0*/  HMMA.16816.F32 R28, R168.reuse, R132, R28 ;  /* 0x00000084a81c723c */ /* 0x044ff0000000181c */
[C---:B------:R-:W-:Y:S01]  /*bff0*/  HMMA.16816.F32 R32, R168.reuse, R134, R32 ;  /* 0x00000086a820723c */ /* 0x040fe20000001820 */
[----:B------:R-:W2:Y:S07]  /*c000*/  LDSM.16.M88.4 R132, [R201] ;  /* 0x00000000c984783b */ /* 0x000eae0000000200 */
[C---:B------:R-:W-:Y:S08]  /*c010*/  HMMA.16816.F32 R36, R168.reuse, R148, R36 ;  /* 0x00000094a824723c */ /* 0x040ff00000001824 */
[C---:B------:R-:W-:Y:S01]  /*c020*/  HMMA.16816.F32 R40, R168.reuse, R150, R40 ;  /* 0x00000096a828723c */ /* 0x040fe20000001828 */
[----:B------:R-:W5:Y:S07]  /*c030*/  LDSM.16.M88.4 R148, [R197+0x3000] ;  /* 0x00300000c594783b */ /* 0x000f6e0000000200 */
        /* <DEDUP_REMOVED lines=17> */
[----:B------:R-:W-:Y:S07]  /*c150*/  HMMA.16816.F32 R48, R172, R146, R48 ;  /* 0x00000092ac30723c */ /* 0x000fee0000001830 */
[----:B------:R-:W-:Y:S01]  /*c160*/  MOV R147, R229 ;  /* 0x000000e500937202 */ /* 0x000fe20000000f00 */
[C---:B-----5:R-:W-:Y:S05]  /*c170*/  HMMA.16816.F32 R4, R176.reuse, R148, R4 ;  /* 0x00000094b004723c */ /* 0x060fea0000001804 */
[----:B------:R-:W-:Y:S03]  /*c180*/  MOV R146, R228 ;  /* 0x000000e400927202 */ /* 0x000fe60000000f00 */
        /* <DEDUP_REMOVED lines=17> */
[----:B------:R1:W-:Y:S04]  /*c2a0*/  MUFU.TANH R132, R0 ;  /* 0x0000000000847308 */ /* 0x0003e80000002400 */
[----:B------:R-:W-:Y:S06]  /*c2b0*/  FMUL.FTZ R2, R11, c[0x0][0x320] ;  /* 0x0000c8000b027a20 */ /* 0x000fec0000410000 */
[----:B------:R2:W-:Y:S01]  /*c2c0*/  MUFU.TANH R137, R2 ;  /* 0x0000000200897308 */ /* 0x0005e20000002400 */
[----:B-1----:R-:W-:Y:S09]  /*c2d0*/  FMUL.FTZ R0, R5, c[0x0][0x320] ;  /* 0x0000c80005007a20 */ /* 0x002ff20000410000 */
[----:B------:R1:W-:Y:S01]  /*c2e0*/  MUFU.TANH R133, R0 ;  /* 0x0000000000857308 */ /* 0x0003e20000002400 */
[----:B--2---:R-:W-:Y:S09]  /*c2f0*/  FMUL.FTZ R2, R19, c[0x0][0x320] ;  /* 0x0000c80013027a20 */ /* 0x004ff20000410000 */
[----:B------:R-:W-:Y:S01]  /*c300*/  MUFU.TANH R145, R2 ;  /* 0x0000000200917308 */ /* 0x000fe20000002400 */
[----:B-1----:R-:W-:Y:S09]  /*c310*/  FMUL.FTZ R0, R6, c[0x0][0x320] ;  /* 0x0000c80006007a20 */ /* 0x002ff20000410000 */
[----:B------:R1:W2:Y:S02]  /*c320*/  MUFU.TANH R139, R0 ;  /* 0x00000000008b7308 */ /* 0x0002a40000002400 */
[----:B-1----:R-:W-:Y:S02]  /*c330*/  FMUL.FTZ R0, R7, c[0x0][0x320] ;  /* 0x0000c80007007a20 */ /* 0x002fe40000410000 */
[----:B------:R-:W1:Y:S06]  /*c340*/  LDSM.16.M88.4 R4, [R194+0x4000] ;  /* 0x00400000c204783b */ /* 0x000e6c0000000200 */
[----:B------:R3:W-:Y:S02]  /*c350*/  MUFU.TANH R138, R0 ;  /* 0x00000000008a7308 */ /* 0x0007e40000002400 */
[----:B---3--:R-:W-:Y:S08]  /*c360*/  FMUL.FTZ R0, R8, c[0x0][0x320] ;  /* 0x0000c80008007a20 */ /* 0x008ff00000410000 */
[----:B------:R3:W4:Y:S01]  /*c370*/  MUFU.TANH R135, R0 ;  /* 0x0000000000877308 */ /* 0x0007220000002400 */
[C---:B-1----:R-:W-:Y:S08]  /*c380*/  HMMA.16816.F32 R20, R184.reuse, R4, R20 ;  /* 0x00000004b814723c */ /* 0x042ff00000001814 */
[C---:B------:R-:W-:Y:S01]  /*c390*/  HMMA.16816.F32 R24, R184.reuse, R6, R24 ;  /* 0x00000006b818723c */ /* 0x040fe20000001818 */
[----:B------:R-:W-:Y:S03]  /*c3a0*/  LDSM.16.M88.4 R4, [R194+0x5000] ;  /* 0x00500000c204783b */ /* 0x000fe60000000200 */
[----:B---3--:R-:W-:Y:S04]  /*c3b0*/  FMUL.FTZ R0, R9, c[0x0][0x320] ;  /* 0x0000c80009007a20 */ /* 0x008fe80000410000 */
[----:B------:R1:W3:Y:S11]  /*c3c0*/  MUFU.TANH R134, R0 ;  /* 0x0000000000867308 */ /* 0x0002f60000002400 */
[----:B------:R-:W-:Y:S05]  /*c3d0*/  @!UPT UIADD3 URZ, URZ, URZ, URZ ;  /* 0x0000003f3f3ff290 */ /* 0x000fea000fffe03f */
[----:B------:R-:W-:Y:S04]  /*c3e0*/  FMUL.FTZ R3, R27, c[0x0][0x320] ;  /* 0x0000c8001b037a20 */ /* 0x000fe80000410000 */
[----:B------:R2:W-:Y:S01]  /*c3f0*/  MUFU.TANH R180, R3 ;  /* 0x0000000300b47308 */ /* 0x0005e20000002400 */
[----:B-1----:R-:W-:Y:S02]  /*c400*/  FMUL.FTZ R0, R10, c[0x0][0x320] ;  /* 0x0000c8000a007a20 */ /* 0x002fe40000410000 */
[----:B------:R-:W1:Y:S07]  /*c410*/  LDSM.16.M88.4 R8, [R194+0x4800] ;  /* 0x00480000c208783b */ /* 0x000e6e0000000200 */
[----:B------:R5:W-:Y:S01]  /*c420*/  MUFU.TANH R136, R0 ;  /* 0x0000000000887308 */ /* 0x000be20000002400 */
[----:B--2---:R-:W-:Y:S01]  /*c430*/  FMNMX.FTZ R3, R139, R70, !PT ;  /* 0x000000468b037209 */ /* 0x004fe20007810000 */
[----:B-----5:R-:W-:Y:S01]  /*c440*/  FMUL.FTZ R0, R12, c[0x0][0x320] ;  /* 0x0000c8000c007a20 */ /* 0x020fe20000410000 */
[----:B------:R-:W-:Y:S07]  /*c450*/  @P6 IADD3 R12, P0, R222, 0x40, RZ ;  /* 0x00000040de0c6810 */ /* 0x000fee0007f1e0ff */
[----:B------:R2:W5:Y:S01]  /*c460*/  MUFU.TANH R122, R0 ;  /* 0x00000000007a7308 */ /* 0x0005620000002400 */
[C---:B-1----:R-:W-:Y:S08]  /*c470*/  HMMA.16816.F32 R28, R184.reuse, R8, R28 ;  /* 0x00000008b81c723c */ /* 0x042ff0000000181c */
[C---:B------:R-:W-:Y:S01]  /*c480*/  HMMA.16816.F32 R32, R184.reuse, R10, R32 ;  /* 0x0000000ab820723c */ /* 0x040fe20000001820 */
[----:B------:R-:W1:Y:S01]  /*c490*/  LDSM.16.M88.4 R8, [R194+0x5800] ;  /* 0x00580000c208783b */ /* 0x000e620000000200 */
[----:B------:R-:W-:Y:S04]  /*c4a0*/  DEPBAR.LE SB0, 0x0 ;  /* 0x000080000000791a */ /* 0x000fe80000000000 */
[----:B--2---:R-:W-:Y:S01]  /*c4b0*/  FMUL.FTZ R0, R13, c[0x0][0x320] ;  /* 0x0000c8000d007a20 */ /* 0x004fe20000410000 */
[----:B------:R-:W-:Y:S01]  /*c4c0*/  @P6 IADD3.X R13, RZ, R226, RZ, P0, !PT ;  /* 0x000000e2ff0d6210 */ /* 0x000fe200007fe4ff */
[C---:B------:R-:W-:Y:S02]  /*c4d0*/  HMMA.16816.F32 R36, R184.reuse, R4, R36 ;  /* 0x00000004b824723c */ /* 0x040fe40000001824 */
[----:B------:R2:W1:Y:S01]  /*c4e0*/  MUFU.TANH R123, R0 ;  /* 0x00000000007b7308 */ /* 0x0004620000002400 */
[----:B------:R-:W-:Y:S05]  /*c4f0*/  BAR.SYNC.DEFER_BLOCKING 0x0 ;  /* 0x0000000000007b1d */ /* 0x000fea0000010000 */
[C---:B------:R-:W-:Y:S07]  /*c500*/  HMMA.16816.F32 R40, R184.reuse, R6, R40 ;  /* 0x00000006b828723c */ /* 0x040fee0000001828 */
[----:B------:R-:W-:Y:S01]  /*c510*/  @P6 MOV R6, 0x5 ;  /* 0x0000000500066802 */ /* 0x000fe20000000f00 */
[----:B------:R-:W-:Y:S04]  /*c520*/  FMUL.FTZ R2, R32, c[0x0][0x320] ;  /* 0x0000c80020027a20 */ /* 0x000fe80000410000 */
[----:B------:R-:W-:Y:S01]  /*c530*/  MUFU.TANH R233, R2 ;  /* 0x0000000200e97308 */ /* 0x000fe20000002400 */
[----:B--2---:R-:W-:Y:S09]  /*c540*/  FMUL.FTZ R0, R14, c[0x0][0x320] ;  /* 0x0000c8000e007a20 */ /* 0x004ff20000410000 */
[----:B------:R2:W-:Y:S01]  /*c550*/  MUFU.TANH R142, R0 ;  /* 0x00000000008e7308 */ /* 0x0005e20000002400 */
[C---:B-1----:R-:W-:Y:S07]  /*c560*/  HMMA.16816.F32 R44, R184.reuse, R8, R44 ;  /* 0x00000008b82c723c */ /* 0x042fee000000182c */
[----:B------:R-:W-:Y:S01]  /*c570*/  @P6 MOV R8, R222 ;  /* 0x000000de00086202 */ /* 0x000fe20000000f00 */
[----:B------:R-:W-:Y:S04]  /*c580*/  HMMA.16816.F32 R48, R184, R10, R48 ;  /* 0x0000000ab830723c */ /* 0x000fe80000001830 */
[----:B------:R-:W-:Y:S03]  /*c590*/  @P6 MOV R9, R226 ;  /* 0x000000e200096202 */ /* 0x000fe60000000f00 */
[----:B------:R-:W-:Y:S05]  /*c5a0*/  @P6 IMAD.WIDE.U32 R10, R216, c[0x0][0x1e0], RZ ;  /* 0x00007800d80a6a25 */ /* 0x000fea00078e00ff */
[----:B--2---:R-:W-:Y:S02]  /*c5b0*/  FMUL.FTZ R0, R15, c[0x0][0x320] ;  /* 0x0000c8000f007a20 */ /* 0x004fe40000410000 */
[----:B------:R-:W-:Y:S02]  /*c5c0*/  @P6 IMAD.WIDE.U32 R8, R10, 0x60, R8 ;  /* 0x000000600a086825 */ /* 0x000fe400078e0008 */
[----:B------:R1:W-:Y:S02]  /*c5d0*/  MUFU.TANH R144, R0 ;  /* 0x0000000000907308 */ /* 0x0003e40000002400 */
[----:B------:R-:W-:Y:S02]  /*c5e0*/  FMUL.FTZ R2, R44, c[0x0][0x320] ;  /* 0x0000c8002c027a20 */ /* 0x000fe40000410000 */
[----:B------:R-:W-:Y:S06]  /*c5f0*/  FMUL.FTZ R4, R45, c[0x0][0x320] ;  /* 0x0000c8002d047a20 */ /* 0x000fec0000410000 */
[----:B------:R-:W-:Y:S10]  /*c600*/  MUFU.TANH R249, R2 ;  /* 0x0000000200f97308 */ /* 0x000ff40000002400 */
[----:B------:R-:W-:Y:S01]  /*c610*/  MUFU.TANH R250, R4 ;  /* 0x0000000400fa7308 */ /* 0x000fe20000002400 */
[----:B-1----:R-:W-:Y:S09]  /*c620*/  FMUL.FTZ R0, R16, c[0x0][0x320] ;  /* 0x0000c80010007a20 */ /* 0x002ff20000410000 */
[----:B------:R1:W2:Y:S02]  /*c630*/  MUFU.TANH R140, R0 ;  /* 0x00000000008c7308 */ /* 0x0002a40000002400 */
[----:B-1----:R-:W-:Y:S08]  /*c640*/  FMUL.FTZ R0, R17, c[0x0][0x320] ;  /* 0x0000c80011007a20 */ /* 0x002ff00000410000 */
[----:B------:R1:W1:Y:S02]  /*c650*/  MUFU.TANH R141, R0 ;  /* 0x00000000008d7308 */ /* 0x0002640000002400 */
[----:B-1----:R-:W-:Y:S08]  /*c660*/  FMUL.FTZ R0, R18, c[0x0][0x320] ;  /* 0x0000c80012007a20 */ /* 0x002ff00000410000 */
[----:B------:R1:W-:Y:S02]  /*c670*/  MUFU.TANH R143, R0 ;  /* 0x00000000008f7308 */ /* 0x0003e40000002400 */
[----:B-1----:R-:W-:Y:S08]  /*c680*/  FMUL.FTZ R0, R20, c[0x0][0x320] ;  /* 0x0000c80014007a20 */ /* 0x002ff00000410000 */
[----:B------:R1:W1:Y:S02]  /*c690*/  MUFU.TANH R149, R0 ;  /* 0x0000000000957308 */ /* 0x0002640000002400 */
[----:B-1----:R-:W-:Y:S08]  /*c6a0*/  FMUL.FTZ R0, R21, c[0x0][0x320] ;  /* 0x0000c80015007a20 */ /* 0x002ff00000410000 */
[----:B------:R1:W1:Y:S02]  /*c6b0*/  MUFU.TANH R151, R0 ;  /* 0x0000000000977308 */ /* 0x0002640000002400 */
[----:B-1----:R-:W-:Y:S08]  /*c6c0*/  FMUL.FTZ R0, R22, c[0x0][0x320] ;  /* 0x0000c80016007a20 */ /* 0x002ff00000410000 */
[----:B------:R1:W-:Y:S02]  /*c6d0*/  MUFU.TANH R162, R0 ;  /* 0x0000000000a27308 */ /* 0x0003e40000002400 */
        /* <DEDUP_REMOVED lines=38> */
[----:B-1----:R-:W-:Y:S04]  /*c940*/  FMNMX.FTZ R0, R132, R69, !PT ;  /* 0x0000004584007209 */ /* 0x002fe80007810000 */
[----:B------:R-:W-:Y:S04]  /*c950*/  FMNMX.FTZ R0, R133, R0, !PT ;  /* 0x0000000085007209 */ /* 0x000fe80007810000 */
[----:B----4-:R-:W-:Y:S04]  /*c960*/  FMNMX.FTZ R0, R135, R0, !PT ;  /* 0x0000000087007209 */ /* 0x010fe80007810000 */
[----:B---3--:R-:W-:Y:S02]  /*c970*/  FMNMX.FTZ R2, R134, R0, !PT ;  /* 0x0000000086027209 */ /* 0x008fe40007810000 */
[----:B------:R-:W-:Y:S02]  /*c980*/  FMNMX.FTZ R0, R138, R3, !PT ;  /* 0x000000038a007209 */ /* 0x000fe40007810000 */
[----:B-----5:R-:W-:Y:S02]  /*c990*/  FMNMX.FTZ R2, R122, R2, !PT ;  /* 0x000000027a027209 */ /* 0x020fe40007810000 */
[----:B------:R-:W-:Y:S02]  /*c9a0*/  FMNMX.FTZ R3, R136, R0, !PT ;  /* 0x0000000088037209 */ /* 0x000fe40007810000 */
[----:B------:R-:W-:Y:S02]  /*c9b0*/  FMNMX.FTZ R0, R123, R2, !PT ;  /* 0x000000027b007209 */ /* 0x000fe40007810000 */
[----:B------:R-:W-:Y:S01]  /*c9c0*/  FMNMX.FTZ R2, R137, R3, !PT ;  /* 0x0000000389027209 */ /* 0x000fe20007810000 */
[----:B------:R-:W-:Y:S01]  /*c9d0*/  FMUL.FTZ R3, R46, c[0x0][0x320] ;  /* 0x0000c8002e037a20 */ /* 0x000fe20000410000 */
[----:B--2---:R-:W-:Y:S02]  /*c9e0*/  FMNMX.FTZ R0, R140, R0, !PT ;  /* 0x000000008c007209 */ /* 0x004fe40007810000 */
[----:B------:R-:W-:Y:S01]  /*c9f0*/  FMNMX.FTZ R2, R142, R2, !PT ;  /* 0x000000028e027209 */ /* 0x000fe20007810000 */
[----:B------:R1:W-:Y:S01]  /*ca00*/  MUFU.TANH R251, R3 ;  /* 0x0000000300fb7308 */ /* 0x0003e20000002400 */
        /* <DEDUP_REMOVED lines=11> */
[----:B------:R-:W-:Y:S01]  /*cac0*/  FMNMX.FTZ R2, R161, R2, !PT ;  /* 0x00000002a1027209 */ /* 0x000fe20007810000 */
[----:B-1----:R-:W-:Y:S01]  /*cad0*/  FMUL.FTZ R3, R47, c[0x0][0x320] ;  /* 0x0000c8002f037a20 */ /* 0x002fe20000410000 */
[----:B------:R-:W-:Y:S02]  /*cae0*/  FMNMX.FTZ R0, R232, R0, !PT ;  /* 0x00000000e8007209 */ /* 0x000fe40007810000 */
        /* <DEDUP_REMOVED lines=9> */
[----:B------:R-:W-:Y:S04]  /*cb80*/  FMNMX.FTZ R2, R238, R2, !PT ;  /* 0x00000002ee027209 */ /* 0x000fe80007810000 */
[----:B------:R-:W-:Y:S01]  /*cb90*/  FMNMX.FTZ R2, R244, R2, !PT ;  /* 0x00000002f4027209 */ /* 0x000fe20007810000 */
[----:B-1----:R-:W-:Y:S04]  /*cba0*/  FMUL.FTZ R3, R48, c[0x0][0x320] ;  /* 0x0000c80030037a20 */ /* 0x002fe80000410000 */
[----:B------:R1:W2:Y:S02]  /*cbb0*/  MUFU.TANH R248, R3 ;  /* 0x0000000300f87308 */ /* 0x0002a40000002400 */
[----:B-1----:R-:W-:Y:S08]  /*cbc0*/  FMUL.FTZ R3, R49, c[0x0][0x320] ;  /* 0x0000c80031037a20 */ /* 0x002ff00000410000 */
[----:B------:R1:W3:Y:S02]  /*cbd0*/  MUFU.TANH R247, R3 ;  /* 0x0000000300f77308 */ /* 0x0002e40000002400 */
[----:B-1----:R-:W-:Y:S08]  /*cbe0*/  FMUL.FTZ R3, R50, c[0x0][0x320] ;  /* 0x0000c80032037a20 */ /* 0x002ff00000410000 */
[----:B------:R1:W4:Y:S02]  /*cbf0*/  MUFU.TANH R71, R3 ;  /* 0x0000000300477308 */ /* 0x0003240000002400 */
[----:B-1----:R-:W-:Y:S01]  /*cc00*/  FMNMX.FTZ R3, R240, R0, !PT ;  /* 0x00000000f0037209 */ /* 0x002fe20007810000 */
[----:B------:R-:W-:Y:S03]  /*cc10*/  FMUL.FTZ R0, R51, c[0x0][0x320] ;  /* 0x0000c80033007a20 */ /* 0x000fe60000410000 */
[----:B------:R-:W-:Y:S04]  /*cc20*/  FMNMX.FTZ R3, R242, R3, !PT ;  /* 0x00000003f2037209 */ /* 0x000fe80007810000 */
[----:B------:R1:W5:Y:S01]  /*cc30*/  MUFU.TANH R120, R0 ;  /* 0x0000000000787308 */ /* 0x0003620000002400 */
[----:B------:R-:W-:Y:S04]  /*cc40*/  FMNMX.FTZ R3, R249, R3, !PT ;  /* 0x00000003f9037209 */ /* 0x000fe80007810000 */
[----:B------:R-:W-:Y:S04]  /*cc50*/  FMNMX.FTZ R3, R250, R3, !PT ;  /* 0x00000003fa037209 */ /* 0x000fe80007810000 */
[----:B--2---:R-:W-:Y:S04]  /*cc60*/  FMNMX.FTZ R3, R248, R3, !PT ;  /* 0x00000003f8037209 */ /* 0x004fe80007810000 */
[----:B---3--:R-:W-:Y:S05]  /*cc70*/  FMNMX.FTZ R3, R247, R3, !PT ;  /* 0x00000003f7037209 */ /* 0x008fea0007810000 */
[----:B------:R-:W2:Y:S01]  /*cc80*/  SHFL.BFLY PT, R4, R3, 0x2, 0x1f ;  /* 0x0c401f0003047f89 */ /* 0x000ea200000e0000 */
[----:B-1----:R-:W-:Y:S04]  /*cc90*/  FMNMX.FTZ R0, R245, R2, !PT ;  /* 0x00000002f5007209 */ /* 0x002fe80007810000 */
[----:B------:R-:W-:Y:S04]  /*cca0*/  FMNMX.FTZ R0, R243, R0, !PT ;  /* 0x00000000f3007209 */ /* 0x000fe80007810000 */
[----:B------:R-:W-:Y:S04]  /*ccb0*/  FMNMX.FTZ R0, R246, R0, !PT ;  /* 0x00000000f6007209 */ /* 0x000fe80007810000 */
[----:B------:R-:W-:Y:S04]  /*ccc0*/  FMNMX.FTZ R0, R251, R0, !PT ;  /* 0x00000000fb007209 */ /* 0x000fe80007810000 */
[----:B------:R-:W-:Y:S02]  /*ccd0*/  FMNMX.FTZ R0, R252, R0, !PT ;  /* 0x00000000fc007209 */ /* 0x000fe40007810000 */
[----:B--2---:R-:W-:Y:S02]  /*cce0*/  FMNMX.FTZ R4, R3, R4, !PT ;  /* 0x0000000403047209 */ /* 0x004fe40007810000 */
[----:B----4-:R-:W-:Y:S03]  /*ccf0*/  FMNMX.FTZ R0, R71, R0, !PT ;  /* 0x0000000047007209 */ /* 0x010fe60007810000 */
[----:B------:R-:W1:Y:S01]  /*cd00*/  SHFL.BFLY PT, R5, R4, 0x1, 0x1f ;  /* 0x0c201f0004057f89 */ /* 0x000e6200000e0000 */
[----:B-----5:R-:W-:Y:S07]  /*cd10*/  FMNMX.FTZ R0, R120, R0, !PT ;  /* 0x0000000078007209 */ /* 0x020fee0007810000 */
[----:B------:R-:W2:Y:S01]  /*cd20*/  SHFL.BFLY PT, R2, R0, 0x2, 0x1f ;  /* 0x0c401f0000027f89 */ /* 0x000ea200000e0000 */
[----:B-1----:R-:W-:Y:S02]  /*cd30*/  FMNMX.FTZ R68, R4, R5, !PT ;  /* 0x0000000504447209 */ /* 0x002fe40007810000 */
[----:B------:R-:W-:Y:S02]  /*cd40*/  @P6 SHF.R.S32.HI R4, RZ, 0x1f, R216 ;  /* 0x0000001fff046819 */ /* 0x000fe400000114d8 */
[----:B------:R-:W-:Y:S01]  /*cd50*/  @P6 MOV R5, c[0x0][0x1e0] ;  /* 0x0000780000056a02 */ /* 0x000fe20000000f00 */
[----:B------:R-:W-:Y:S02]  /*cd60*/  FMUL.FTZ R121, R68, c[0x0][0x2d0] ;  /* 0x0000b40044797a20 */ /* 0x000fe40000410000 */
[----:B------:R-:W-:Y:S01]  /*cd70*/  @P6 IMAD R4, R4, c[0x0][0x1e0], RZ ;  /* 0x0000780004046a24 */ /* 0x000fe200078e02ff */
[C---:B------:R-:W-:Y:S01]  /*cd80*/  @P6 SHF.L.U64.HI R7, R5.reuse, R6, c[0x0][0x1e4] ;  /* 0x0000790005076619 */ /* 0x040fe20000010206 */
[----:B------:R-:W-:Y:S01]  /*cd90*/  FFMA.FTZ R14, R132, c[0x0][0x2d0], -R121 ;  /* 0x0000b400840e7a23 */ /* 0x000fe20000010879 */
[----:B------:R-:W-:Y:S01]  /*cda0*/  @P6 SHF.L.U32 R6, R5, 0x5, RZ ;  /* 0x0000000505066819 */ /* 0x000fe200000006ff */
[----:B------:R-:W-:Y:S01]  /*cdb0*/  @P6 IMAD R4, R216, c[0x0][0x1e4], R4 ;  /* 0x00007900d8046a24 */ /* 0x000fe200078e0204 */
[----:B--2---:R-:W-:Y:S01]  /*cdc0*/  FMNMX.FTZ R0, R0, R2, !PT ;  /* 0x0000000200007209 */ /* 0x004fe20007810000 */
[----:B------:R-:W-:Y:S01]  /*cdd0*/  MUFU.EX2 R230, R14 ;  /* 0x0000000e00e67308 */ /* 0x000fe20000000800 */
[----:B------:R-:W-:Y:S02]  /*cde0*/  FADD.FTZ R2, -R68, R69 ;  /* 0x0000004544027221 */ /* 0x000fe40000010100 */
[----:B------:R-:W-:Y:S01]  /*cdf0*/  @P6 IADD3 R11, R11, R4, RZ ;  /* 0x000000040b0b6210 */ /* 0x000fe20007ffe0ff */
[----:B------:R-:W-:Y:S01]  /*ce00*/  @P6 IMAD.WIDE.U32 R4, R10, 0x60, R6 ;  /* 0x000000600a046825 */ /* 0x000fe200078e0006 */
[----:B------:R-:W1:Y:S03]  /*ce10*/  SHFL.BFLY PT, R3, R0, 0x1, 0x1f ;  /* 0x0c201f0000037f89 */ /* 0x000e6600000e0000 */
[----:B------:R-:W-:Y:S01]  /*ce20*/  @P6 IMAD R10, R11, 0x60, RZ ;  /* 0x000000600b0a6824 */ /* 0x000fe200078e02ff */
[-C--:B------:R-:W-:Y:S01]  /*ce30*/  @P6 IADD3 R15, P4, R222, R4.reuse, RZ ;  /* 0x00000004de0f6210 */ /* 0x080fe20007f9e0ff */
[----:B------:R-:W-:Y:S01]  /*ce40*/  FMUL.FTZ R2, R2, c[0x0][0x2d0] ;  /* 0x0000b40002027a20 */ /* 0x000fe20000410000 */
[-C--:B------:R-:W-:Y:S01]  /*ce50*/  @P6 IADD3 R17, P0, R12, R4.reuse, RZ ;  /* 0x000000040c116210 */ /* 0x080fe20007f1e0ff */
[--C-:B------:R-:W-:Y:S01]  /*ce60*/  FFMA.FTZ R32, R122, c[0x0][0x2d0], -R121.reuse ;  /* 0x0000b4007a207a23 */ /* 0x100fe20000010879 */
[----:B------:R-:W-:Y:S01]  /*ce70*/  @P6 IADD3 R11, P5, R6, R4, RZ ;  /* 0x00000004060b6210 */ /* 0x000fe20007fbe0ff */
[--C-:B------:R-:W-:Y:S01]  /*ce80*/  FFMA.FTZ R40, R140, c[0x0][0x2d0], -R121.reuse ;  /* 0x0000b4008c287a23 */ /* 0x100fe20000010879 */
[----:B------:R-:W-:Y:S01]  /*ce90*/  @P6 IADD3 R4, R10, R5, RZ ;  /* 0x000000050a046210 */ /* 0x000fe20007ffe0ff */
[----:B------:R-:W-:Y:S01]  /*cea0*/  FFMA.FTZ R5, R133, c[0x0][0x2d0], -R121 ;  /* 0x0000b40085057a23 */ /* 0x000fe20000010879 */
[----:B------:R-:W-:Y:S01]  /*ceb0*/  @P6 IADD3 R6, R9, R10, RZ ;  /* 0x0000000a09066210 */ /* 0x000fe20007ffe0ff */
[----:B------:R-:W2:Y:S01]  /*cec0*/  MUFU.EX2 R2, R2 ;  /* 0x0000000200027308 */ /* 0x000ea20000000800 */
[C---:B------:R-:W-:Y:S02]  /*ced0*/  @P6 SHF.L.U32 R9, R8.reuse, 0x1, RZ ;  /* 0x0000000108096819 */ /* 0x040fe400000006ff */
[----:B------:R-:W-:Y:S02]  /*cee0*/  @P6 SHF.L.U64.HI R16, R8, 0x1, R6 ;  /* 0x0000000108106819 */ /* 0x000fe40000010206 */
[C---:B------:R-:W-:Y:S02]  /*cef0*/  @P6 IADD3.X R6, R4.reuse, R7, RZ, P5, !PT ;  /* 0x0000000704066210 */ /* 0x040fe40002ffe4ff */
[----:B------:R-:W-:Y:S02]  /*cf00*/  @P6 IADD3 R8, P5, R11, R12, RZ ;  /* 0x0000000c0b086210 */ /* 0x000fe40007fbe0ff */
[----:B------:R-:W-:Y:S01]  /*cf10*/  @P6 IADD3.X R18, R4, R226, RZ, P4, !PT ;  /* 0x000000e204126210 */ /* 0x000fe200027fe4ff */
[----:B------:R3:W-:Y:S01]  /*cf20*/  MUFU.EX2 R229, R5 ;  /* 0x0000000500e57308 */ /* 0x0007e20000000800 */
[----:B------:R-:W-:Y:S02]  /*cf30*/  @P6 IADD3.X R10, R6, R13, RZ, P5, !PT ;  /* 0x0000000d060a6210 */ /* 0x000fe40002ffe4ff */
[----:B------:R-:W-:Y:S02]  /*cf40*/  @P6 LEA R12, P5, R17, c[0x0][0x1c8], 0x1 ;  /* 0x00007200110c6a11 */ /* 0x000fe400078a08ff */
[----:B-1----:R-:W-:Y:S05]  /*cf50*/  FMNMX.FTZ R3, R0, R3, !PT ;  /* 0x0000000300037209 */ /* 0x002fea0007810000 */
[C---:B------:R-:W-:Y:S01]  /*cf60*/  FADD.FTZ R0, -R3.reuse, R70 ;  /* 0x0000004603007221 */ /* 0x040fe20000010100 */
[----:B------:R1:W-:Y:S01]  /*cf70*/  MUFU.EX2 R224, R32 ;  /* 0x0000002000e07308 */ /* 0x0003e20000000800 */
[----:B------:R-:W-:Y:S02]  /*cf80*/  FMUL.FTZ R69, R3, c[0x0][0x2d0] ;  /* 0x0000b40003457a20 */ /* 0x000fe40000410000 */
[----:B------:R-:W-:Y:S02]  /*cf90*/  FMUL.FTZ R0, R0, c[0x0][0x2d0] ;  /* 0x0000b40000007a20 */ /* 0x000fe40000410000 */
[C---:B--2---:R-:W-:Y:S02]  /*cfa0*/  FMUL.FTZ R24, R2.reuse, R92 ;  /* 0x0000005c02187220 */ /* 0x044fe40000410000 */
[----:B------:R-:W-:Y:S02]  /*cfb0*/  FMUL.FTZ R25, R2, R93 ;  /* 0x0000005d02197220 */ /* 0x000fe40000410000 */
[----:B------:R-:W-:Y:S01]  /*cfc0*/  FFMA.FTZ R70, R144, c[0x0][0x2d0], -R69 ;  /* 0x0000b40090467a23 */ /* 0x000fe20000010845 */
[----:B------:R-:W2:Y:S01]  /*cfd0*/  MUFU.EX2 R0, R0 ;  /* 0x0000000000007308 */ /* 0x000ea20000000800 */
[C---:B------:R-:W-:Y:S01]  /*cfe0*/  FMUL.FTZ R33, R2.reuse, R101 ;  /* 0x0000006502217220 */ /* 0x040fe20000410000 */
[----:B---3--:R-:W-:Y:S01]  /*cff0*/  @P6 IADD3 R5, P4, R11, R222, RZ ;  /* 0x000000de0b056210 */ /* 0x008fe20007f9e0ff */
[----:B------:R-:W-:Y:S01]  /*d000*/  FMUL.FTZ R41, R2, R109 ;  /* 0x0000006d02297220 */ /* 0x000fe20000410000 */
[----:B------:R-:W-:Y:S01]  /*d010*/  @P6 IADD3.X R11, R4, R13, RZ, P0, !PT ;  /* 0x0000000d040b6210 */ /* 0x000fe200007fe4ff */
[----:B------:R-:W-:Y:S01]  /*d020*/  FFMA.FTZ R4, R135, c[0x0][0x2d0], -R121 ;  /* 0x0000b40087047a23 */ /* 0x000fe20000010879 */
[----:B------:R-:W-:Y:S01]  /*d030*/  @P6 LEA R14, P0, R15, c[0x0][0x1c8], 0x1 ;  /* 0x000072000f0e6a11 */ /* 0x000fe200078008ff */
[----:B------:R-:W-:Y:S01]  /*d040*/  FFMA.FTZ R48, R142, c[0x0][0x2d0], -R69 ;  /* 0x0000b4008e307a23 */ /* 0x000fe20000010845 */
[----:B------:R-:W-:Y:S02]  /*d050*/  @P6 LEA.HI.X R13, R17, c[0x0][0x1cc], R11, 0x1, P5 ;  /* 0x00007300110d6a11 */ /* 0x000fe400028f0c0b */
[----:B------:R3:W-:Y:S01]  /*d060*/  MUFU.EX2 R228, R4 ;  /* 0x0000000400e47308 */ /* 0x0007e20000000800 */
[----:B------:R-:W-:Y:S01]  /*d070*/  FFMA.FTZ R11, R134, c[0x0][0x2d0], -R121 ;  /* 0x0000b400860b7a23 */ /* 0x000fe20000010879 */
[----:B------:R-:W-:Y:S01]  /*d080*/  @P6 LEA.HI.X R15, R15, c[0x0][0x1cc], R18, 0x1, P0 ;  /* 0x000073000f0f6a11 */ /* 0x000fe200000f0c12 */
[----:B------:R-:W-:Y:S01]  /*d090*/  FFMA.FTZ R17, R139, c[0x0][0x2d0], -R69 ;  /* 0x0000b4008b117a23 */ /* 0x000fe20000010845 */
[----:B------:R-:W-:Y:S01]  /*d0a0*/  @P6 IADD3.X R7, R6, R226, RZ, P4, !PT ;  /* 0x000000e206076210 */ /* 0x000fe200027fe4ff */
[C---:B-1----:R-:W-:Y:S01]  /*d0b0*/  FMUL.FTZ R32, R2.reuse, R100 ;  /* 0x0000006402207220 */ /* 0x042fe20000410000 */
[C---:B------:R-:W-:Y:S01]  /*d0c0*/  @P6 LEA R6, P4, R5.reuse, c[0x0][0x1c8], 0x1 ;  /* 0x0000720005066a11 */ /* 0x040fe200078808ff */
[C---:B------:R-:W-:Y:S02]  /*d0d0*/  FMUL.FTZ R49, R2.reuse, R117 ;  /* 0x0000007502317220 */ /* 0x040fe40000410000 */
[C---:B------:R-:W-:Y:S01]  /*d0e0*/  FMUL.FTZ R52, R2.reuse, R52 ;  /* 0x0000003402347220 */ /* 0x040fe20000410000 */
[----:B------:R1:W4:Y:S01]  /*d0f0*/  MUFU.EX2 R227, R11 ;  /* 0x0000000b00e37308 */ /* 0x0003220000000800 */
[----:B------:R-:W-:Y:S01]  /*d100*/  @P6 LEA.HI.X R7, R5, c[0x0][0x1cc], R7, 0x1, P4 ;  /* 0x0000730005076a11 */ /* 0x000fe200020f0c07 */
[----:B------:R-:W-:Y:S02]  /*d110*/  FMUL.FTZ R53, R2, R53 ;  /* 0x0000003502357220 */ /* 0x000fe40000410000 */
[C---:B--2---:R-:W-:Y:S02]  /*d120*/  FMUL.FTZ R18, R0.reuse, R86 ;  /* 0x0000005600127220 */ /* 0x044fe40000410000 */
[C---:B------:R-:W-:Y:S02]  /*d130*/  FMUL.FTZ R19, R0.reuse, R87 ;  /* 0x0000005700137220 */ /* 0x040fe40000410000 */
[C---:B------:R-:W-:Y:S02]  /*d140*/  FMUL.FTZ R26, R0.reuse, R94 ;  /* 0x0000005e001a7220 */ /* 0x040fe40000410000 */
[----:B------:R2:W-:Y:S01]  /*d150*/  MUFU.EX2 R159, R17 ;  /* 0x00000011009f7308 */ /* 0x0005e20000000800 */
[C---:B------:R-:W-:Y:S02]  /*d160*/  FMUL.FTZ R27, R0.reuse, R95 ;  /* 0x0000005f001b7220 */ /* 0x040fe40000410000 */
[----:B------:R-:W-:Y:S01]  /*d170*/  FMUL.FTZ R34, R0, R102 ;  /* 0x0000006600227220 */ /* 0x000fe20000410000 */
[----:B---3--:R-:W-:Y:S01]  /*d180*/  @P6 LEA R4, P0, R8, c[0x0][0x1c8], 0x1 ;  /* 0x0000720008046a11 */ /* 0x008fe200078008ff */
[C---:B------:R-:W-:Y:S02]  /*d190*/  FMUL.FTZ R35, R0.reuse, R103 ;  /* 0x0000006700237220 */ /* 0x040fe40000410000 */
[----:B------:R-:W-:Y:S01]  /*d1a0*/  FMUL.FTZ R42, R0, R110 ;  /* 0x0000006e002a7220 */ /* 0x000fe20000410000 */
[----:B------:R-:W-:Y:S01]  /*d1b0*/  @P6 LEA.HI.X R5, R8, c[0x0][0x1cc], R10, 0x1, P0 ;  /* 0x0000730008056a11 */ /* 0x000fe200000f0c0a */
[----:B------:R-:W-:Y:S01]  /*d1c0*/  FMUL.FTZ R43, R0, R111 ;  /* 0x0000006f002b7220 */ /* 0x000fe20000410000 */
[----:B------:R-:W-:Y:S01]  /*d1d0*/  @P6 ISETP.GE.AND P0, PT, R146, c[0x0][0x1d4], PT ;  /* 0x0000750092006a0c */ /* 0x000fe20003f06270 */
[----:B------:R3:W-:Y:S01]  /*d1e0*/  MUFU.EX2 R147, R70 ;  /* 0x0000004600937308 */ /* 0x0007e20000000800 */
[C---:B------:R-:W-:Y:S01]  /*d1f0*/  @P6 IADD3 R10, P4, R9.reuse, c[0x0][0x1c8], RZ ;  /* 0x00007200090a6a10 */ /* 0x040fe20007f9e0ff */
[C---:B------:R-:W-:Y:S01]  /*d200*/  FMUL.FTZ R50, R0.reuse, R118 ;  /* 0x0000007600327220 */ /* 0x040fe20000410000 */
[----:B------:R-:W-:Y:S01]  /*d210*/  @P6 IADD3 R9, P5, R9, 0x80, RZ ;  /* 0x0000008009096810 */ /* 0x000fe20007fbe0ff */
[----:B------:R-:W-:Y:S01]  /*d220*/  FMUL.FTZ R51, R0, R119 ;  /* 0x0000007700337220 */ /* 0x000fe20000410000 */
[----:B-1----:R-:W-:Y:S01]  /*d230*/  @P6 IADD3.X R11, R16, c[0x0][0x1cc], RZ, P4, !PT ;  /* 0x00007300100b6a10 */ /* 0x002fe200027fe4ff */
[C---:B------:R-:W-:Y:S01]  /*d240*/  FMUL.FTZ R54, R0.reuse, R54 ;  /* 0x0000003600367220 */ /* 0x040fe20000410000 */
[----:B------:R-:W-:Y:S01]  /*d250*/  @P6 IADD3 R8, P4, R9, c[0x0][0x1c8], RZ ;  /* 0x0000720009086a10 */ /* 0x000fe20007f9e0ff */
[----:B------:R-:W-:Y:S02]  /*d260*/  FMUL.FTZ R55, R0, R55 ;  /* 0x0000003700377220 */ /* 0x000fe40000410000 */
[----:B------:R1:W-:Y:S01]  /*d270*/  MUFU.EX2 R190, R40 ;  /* 0x0000002800be7308 */ /* 0x0003e20000000800 */
[----:B------:R-:W-:Y:S01]  /*d280*/  @P6 IADD3.X R9, RZ, c[0x0][0x1cc], R16, P4, P5 ;  /* 0x00007300ff096a10 */ /* 0x000fe200027ea410 */
[----:B------:R5:W-:Y:S01]  /*d290*/  @P6 LDGSTS.E.BYPASS.LTC128B.128 [R218+0x8100], [R10.64], !P0 ;  /* 0x081000000ada6fae */ /* 0x000be2000c101d48 */
[--C-:B------:R-:W-:Y:S02]  /*d2a0*/  FFMA.FTZ R16, R138, c[0x0][0x2d0], -R69.reuse ;  /* 0x0000b4008a107a23 */ /* 0x100fe40000010845 */
[C---:B--2---:R-:W-:Y:S02]  /*d2b0*/  FMUL.FTZ R17, R2.reuse, R85 ;  /* 0x0000005502117220 */ /* 0x044fe40000410000 */
[C---:B------:R-:W-:Y:S02]  /*d2c0*/  FMUL.FTZ R56, R2.reuse, R56 ;  /* 0x0000003802387220 */ /* 0x040fe40000410000 */
[----:B------:R-:W-:Y:S01]  /*d2d0*/  FMUL.FTZ R57, R2, R57 ;  /* 0x0000003902397220 */ /* 0x000fe20000410000 */
[----:B------:R2:W-:Y:S01]  /*d2e0*/  @P6 LDGSTS.E.BYPASS.LTC128B.128 [R218+0xb100], [R8.64], !P3 ;  /* 0x0b10000008da6fae */ /* 0x0005e2000d901d48 */
[----:B------:R4:W2:Y:S01]  /*d2f0*/  MUFU.EX2 R160, R16 ;  /* 0x0000001000a07308 */ /* 0x0008a20000000800 */
[C---:B------:R-:W-:Y:S02]  /*d300*/  FMUL.FTZ R58, R0.reuse, R58 ;  /* 0x0000003a003a7220 */ /* 0x040fe40000410000 */
[--C-:B---3--:R-:W-:Y:S02]  /*d310*/  FFMA.FTZ R70, R143, c[0x0][0x2d0], -R69.reuse ;  /* 0x0000b4008f467a23 */ /* 0x108fe40000010845 */
[----:B------:R-:W-:Y:S02]  /*d320*/  FMUL.FTZ R59, R0, R59 ;  /* 0x0000003b003b7220 */ /* 0x000fe40000410000 */
[----:B------:R3:W-:Y:S01]  /*d330*/  @P6 LDGSTS.E.BYPASS.LTC128B.128 [R218+0x9100], [R14.64], !P0 ;  /* 0x091000000eda6fae */ /* 0x0007e2000c101d48 */
[C---:B------:R-:W-:Y:S02]  /*d340*/  FMUL.FTZ R60, R2.reuse, R60 ;  /* 0x0000003c023c7220 */ /* 0x040fe40000410000 */
[----:B------:R3:W-:Y:S01]  /*d350*/  MUFU.EX2 R146, R70 ;  /* 0x0000004600927308 */ /* 0x0007e20000000800 */
[C---:B------:R-:W-:Y:S02]  /*d360*/  FMUL.FTZ R61, R2.reuse, R61 ;  /* 0x0000003d023d7220 */ /* 0x040fe40000410000 */
[----:B-1----:R-:W-:Y:S02]  /*d370*/  FMUL.FTZ R40, R2, R108 ;  /* 0x0000006c02287220 */ /* 0x002fe40000410000 */
[----:B------:R1:W-:Y:S01]  /*d380*/  @P6 LDGSTS.E.BYPASS.LTC128B.128 [R218+0xc100], [R12.64], !P3 ;  /* 0x0c1000000cda6fae */ /* 0x0003e2000d901d48 */
[C---:B------:R-:W-:Y:S02]  /*d390*/  FMUL.FTZ R62, R0.reuse, R62 ;  /* 0x0000003e003e7220 */ /* 0x040fe40000410000 */
[C---:B-----5:R-:W-:Y:S02]  /*d3a0*/  FMUL.FTZ R10, R0.reuse, R78 ;  /* 0x0000004e000a7220 */ /* 0x060fe40000410000 */
[C---:B------:R-:W-:Y:S01]  /*d3b0*/  FMUL.FTZ R11, R0.reuse, R79 ;  /* 0x0000004f000b7220 */ /* 0x040fe20000410000 */
[----:B------:R5:W-:Y:S01]  /*d3c0*/  MUFU.EX2 R148, R48 ;  /* 0x0000003000947308 */ /* 0x000be20000000800 */
[----:B------:R-:W-:Y:S01]  /*d3d0*/  FMUL.FTZ R63, R0, R63 ;  /* 0x0000003f003f7220 */ /* 0x000fe20000410000 */
[----:B------:R1:W-:Y:S01]  /*d3e0*/  @P6 LDGSTS.E.BYPASS.LTC128B.128 [R218+0xa100], [R6.64], !P0 ;  /* 0x0a10000006da6fae */ /* 0x0003e2000c101d48 */
[----:B----4-:R-:W-:Y:S02]  /*d3f0*/  FMUL.FTZ R16, R2, R84 ;  /* 0x0000005402107220 */ /* 0x010fe40000410000 */
[--C-:B--2---:R-:W-:Y:S02]  /*d400*/  FFMA.FTZ R8, R136, c[0x0][0x2d0], -R69.reuse ;  /* 0x0000b40088087a23 */ /* 0x104fe40000010845 */
[C---:B------:R-:W-:Y:S02]  /*d410*/  FMUL.FTZ R9, R2.reuse, R77 ;  /* 0x0000004d02097220 */ /* 0x040fe40000410000 */
[C---:B------:R-:W-:Y:S01]  /*d420*/  FMUL.FTZ R64, R2.reuse, R64 ;  /* 0x0000004002407220 */ /* 0x040fe20000410000 */
[----:B------:R2:W-:Y:S01]  /*d430*/  @P6 LDGSTS.E.BYPASS.LTC128B.128 [R218+0xd100], [R4.64], !P3 ;  /* 0x0d10000004da6fae */ /* 0x0005e2000d901d48 */
[----:B------:R4:W-:Y:S01]  /*d440*/  MUFU.EX2 R157, R8 ;  /* 0x00000008009d7308 */ /* 0x0009e20000000800 */
[----:B------:R-:W-:Y:S02]  /*d450*/  FMUL.FTZ R65, R2, R65 ;  /* 0x0000004102417220 */ /* 0x000fe40000410000 */
[--C-:B---3--:R-:W-:Y:S02]  /*d460*/  FFMA.FTZ R70, R145, c[0x0][0x2d0], -R69.reuse ;  /* 0x0000b40091467a23 */ /* 0x108fe40000010845 */
[C---:B------:R-:W-:Y:S02]  /*d470*/  FMUL.FTZ R66, R0.reuse, R66 ;  /* 0x0000004200427220 */ /* 0x040fe40000410000 */
[----:B------:R-:W-:Y:S01]  /*d480*/  LDSM.16.MT88.4 R20, [R196] ;  /* 0x00000000c414783b */ /* 0x000fe20000004200 */
[----:B------:R-:W-:Y:S02]  /*d490*/  FMUL.FTZ R67, R0, R67 ;  /* 0x0000004300437220 */ /* 0x000fe40000410000 */
[--C-:B------:R-:W-:Y:S02]  /*d4a0*/  FFMA.FTZ R71, R71, c[0x0][0x2d0], -R69.reuse ;  /* 0x0000b40047477a23 */ /* 0x100fe40000010845 */
[----:B-----5:R-:W-:Y:S03]  /*d4b0*/  FMUL.FTZ R48, R2, R116 ;  /* 0x0000007402307220 */ /* 0x020fe60000410000 */
[----:B-1----:R-:W1:Y:S01]  /*d4c0*/  LDSM.16.MT88.4 R12, [R192] ;  /* 0x00000000c00c783b */ /* 0x002e620000004200 */
[----:B------:R-:W-:Y:S01]  /*d4d0*/  MUFU.EX2 R71, R71 ;  /* 0x0000004700477308 */ /* 0x000fe20000000800 */
[C---:B------:R-:W-:Y:S01]  /*d4e0*/  FMUL.FTZ R6, R0.reuse, R74 ;  /* 0x0000004a00067220 */ /* 0x040fe20000410000 */
[----:B------:R-:W-:Y:S01]  /*d4f0*/  F2FP.PACK_AB R74, R227, R228 ;  /* 0x000000e4e34a723e */ /* 0x000fe200000000ff */
[----:B------:R-:W-:Y:S04]  /*d500*/  FMUL.FTZ R7, R0, R75 ;  /* 0x0000004b00077220 */ /* 0x000fe80000410000 */
[----:B------:R-:W3:Y:S01]  /*d510*/  LDSM.16.MT88.4 R28, [R195] ;  /* 0x00000000c31c783b */ /* 0x000ee20000004200 */
[C---:B----4-:R-:W-:Y:S02]  /*d520*/  FMUL.FTZ R8, R2.reuse, R76 ;  /* 0x0000004c02087220 */ /* 0x050fe40000410000 */
[----:B--2---:R-:W-:Y:S02]  /*d530*/  FFMA.FTZ R4, R137, c[0x0][0x2d0], -R69 ;  /* 0x0000b40089047a23 */ /* 0x004fe40000010845 */
[----:B------:R-:W-:Y:S01]  /*d540*/  FMUL.FTZ R5, R2, R73 ;  /* 0x0000004902057220 */ /* 0x000fe20000410000 */
[----:B------:R-:W-:Y:S01]  /*d550*/  F2FP.PACK_AB R73, R160, R159 ;  /* 0x0000009fa049723e */ /* 0x000fe200000000ff */
[----:B------:R2:W4:Y:S01]  /*d560*/  MUFU.EX2 R158, R4 ;  /* 0x00000004009e7308 */ /* 0x0005220000000800 */
[----:B------:R-:W5:Y:S08]  /*d570*/  LDSM.16.MT88.4 R36, [R211] ;  /* 0x00000000d324783b */ /* 0x000f700000004200 */
[----:B------:R-:W3:Y:S08]  /*d580*/  LDSM.16.MT88.4 R44, [R192+0x3000] ;  /* 0x00300000c02c783b */ /* 0x000ef00000004200 */
[----:B------:R-:W3:Y:S01]  /*d590*/  LDSM.16.MT88.4 R76, [R196+0x3000] ;  /* 0x00300000c44c783b */ /* 0x000ee20000004200 */
[----:B--2---:R-:W-:Y:S01]  /*d5a0*/  FMUL.FTZ R4, R2, R72 ;  /* 0x0000004802047220 */ /* 0x004fe20000410000 */
[----:B------:R-:W-:Y:S06]  /*d5b0*/  F2FP.PACK_AB R72, R229, R230 ;  /* 0x000000e6e548723e */ /* 0x000fec00000000ff */
[----:B------:R-:W-:Y:S01]  /*d5c0*/  LDSM.16.MT88.4 R84, [R198+0x3000] ;  /* 0x00300000c654783b */ /* 0x000fe20000004200 */
[----:B----4-:R-:W-:Y:S07]  /*d5d0*/  F2FP.PACK_AB R75, R158, R157 ;  /* 0x0000009d9e4b723e */ /* 0x010fee00000000ff */
[C---:B-1----:R-:W-:Y:S01]  /*d5e0*/  HMMA.16816.F32 R4, R72.reuse, R12, R4 ;  /* 0x0000000c4804723c */ /* 0x042fe20000001804 */
[----:B------:R-:W-:Y:S06]  /*d5f0*/  LDSM.16.MT88.4 R92, [R196+0x4000] ;  /* 0x00400000c45c783b */ /* 0x000fec0000004200 */
[C---:B------:R-:W-:Y:S01]  /*d600*/  FMUL.FTZ R12, R2.reuse, R80 ;  /* 0x00000050020c7220 */ /* 0x040fe20000410000 */
[C---:B------:R-:W-:Y:S01]  /*d610*/  HMMA.16816.F32 R8, R72.reuse, R14, R8 ;  /* 0x0000000e4808723c */ /* 0x040fe20000001808 */
[----:B------:R-:W-:Y:S03]  /*d620*/  LDSM.16.MT88.4 R100, [R196+0x1800] ;  /* 0x00180000c464783b */ /* 0x000fe60000004200 */
[----:B------:R-:W-:Y:S03]  /*d630*/  FMUL.FTZ R13, R2, R81 ;  /* 0x00000051020d7220 */ /* 0x000fe60000410000 */
[C---:B------:R-:W-:Y:S02]  /*d640*/  FMUL.FTZ R14, R0.reuse, R82 ;  /* 0x00000052000e7220 */ /* 0x040fe40000410000 */
[----:B------:R-:W-:Y:S01]  /*d650*/  FMUL.FTZ R15, R0, R83 ;  /* 0x00000053000f7220 */ /* 0x000fe20000410000 */
[----:B------:R-:W2:Y:S04]  /*d660*/  LDL.LU R116, [R1+0xc] ;  /* 0x00000c0001747983 */ /* 0x000ea80000300800 */
[----:B------:R-:W1:Y:S02]  /*d670*/  LDSM.16.MT88.4 R80, [R195+0x3000] ;  /* 0x00300000c350783b */ /* 0x000e640000004200 */
[C---:B------:R-:W-:Y:S06]  /*d680*/  HMMA.16816.F32 R12, R72.reuse, R20, R12 ;  /* 0x00000014480c723c */ /* 0x040fec000000180c */
[----:B------:R-:W4:Y:S01]  /*d690*/  LDL.LU R117, [R1+0x8] ;  /* 0x0000080001757983 */ /* 0x000f220000300800 */
[C---:B------:R-:W-:Y:S01]  /*d6a0*/  FMUL.FTZ R20, R2.reuse, R88 ;  /* 0x0000005802147220 */ /* 0x040fe20000410000 */
[C---:B------:R-:W-:Y:S02]  /*d6b0*/  HMMA.16816.F32 R16, R72.reuse, R22, R16 ;  /* 0x000000164810723c */ /* 0x040fe40000001810 */
[----:B------:R-:W-:Y:S02]  /*d6c0*/  LDSM.16.MT88.4 R108, [R192+0x5800] ;  /* 0x00580000c06c783b */ /* 0x000fe40000004200 */
[----:B------:R-:W-:Y:S03]  /*d6d0*/  FMUL.FTZ R21, R2, R89 ;  /* 0x0000005902157220 */ /* 0x000fe60000410000 */
[C---:B------:R-:W-:Y:S02]  /*d6e0*/  FMUL.FTZ R22, R0.reuse, R90 ;  /* 0x0000005a00167220 */ /* 0x040fe40000410000 */
[----:B------:R-:W-:Y:S01]  /*d6f0*/  FMUL.FTZ R23, R0, R91 ;  /* 0x0000005b00177220 */ /* 0x000fe20000410000 */
[----:B------:R-:W0:Y:S06]  /*d700*/  LDGDEPBAR ;  /* 0x00000000000079af */ /* 0x000e2c0000000000 */
[C---:B---3--:R-:W-:Y:S02]  /*d710*/  HMMA.16816.F32 R20, R72.reuse, R28, R20 ;  /* 0x0000001c4814723c */ /* 0x048fe40000001814 */
[----:B------:R-:W-:Y:S05]  /*d720*/  LDSM.16.MT88.4 R88, [R196+0x800] ;  /* 0x00080000c458783b */ /* 0x000fea0000004200 */
[C---:B------:R-:W-:Y:S01]  /*d730*/  FMUL.FTZ R28, R2.reuse, R96 ;  /* 0x00000060021c7220 */ /* 0x040fe20000410000 */
[C---:B------:R-:W-:Y:S04]  /*d740*/  HMMA.16816.F32 R24, R72.reuse, R30, R24 ;  /* 0x0000001e4818723c */ /* 0x040fe80000001818 */
[----:B------:R-:W-:Y:S03]  /*d750*/  FMUL.FTZ R29, R2, R97 ;  /* 0x00000061021d7220 */ /* 0x000fe60000410000 */
[C---:B------:R-:W-:Y:S02]  /*d760*/  FMUL.FTZ R30, R0.reuse, R98 ;  /* 0x00000062001e7220 */ /* 0x040fe40000410000 */
[----:B------:R-:W-:Y:S02]  /*d770*/  FMUL.FTZ R31, R0, R99 ;  /* 0x00000063001f7220 */ /* 0x000fe40000410000 */
[----:B------:R-:W-:Y:S05]  /*d780*/  LDSM.16.MT88.4 R96, [R195+0x4000] ;  /* 0x00400000c360783b */ /* 0x000fea0000004200 */
[C---:B-----5:R-:W-:Y:S07]  /*d790*/  HMMA.16816.F32 R28, R72.reuse, R36, R28 ;  /* 0x00000024481c723c */ /* 0x060fee000000181c */
[--C-:B------:R-:W-:Y:S01]  /*d7a0*/  FFMA.FTZ R36, R123, c[0x0][0x2d0], -R121.reuse ;  /* 0x0000b4007b247a23 */ /* 0x100fe20000010879 */
[C---:B------:R-:W-:Y:S03]  /*d7b0*/  HMMA.16816.F32 R32, R72.reuse, R38, R32 ;  /* 0x000000264820723c */ /* 0x040fe60000001820 */
[----:B------:R3:W5:Y:S01]  /*d7c0*/  MUFU.EX2 R191, R36 ;  /* 0x0000002400bf7308 */ /* 0x0007620000000800 */
[----:B------:R-:W-:Y:S03]  /*d7d0*/  FMUL.FTZ R37, R2, R105 ;  /* 0x0000006902257220 */ /* 0x000fe60000410000 */
[C---:B------:R-:W-:Y:S02]  /*d7e0*/  FMUL.FTZ R38, R0.reuse, R106 ;  /* 0x0000006a00267220 */ /* 0x040fe40000410000 */
[----:B------:R-:W-:Y:S03]  /*d7f0*/  FMUL.FTZ R39, R0, R107 ;  /* 0x0000006b00277220 */ /* 0x000fe60000410000 */
[C---:B---3--:R-:W-:Y:S02]  /*d800*/  FMUL.FTZ R36, R2.reuse, R104 ;  /* 0x0000006802247220 */ /* 0x048fe40000410000 */
[----:B------:R-:W-:Y:S05]  /*d810*/  LDSM.16.MT88.4 R104, [R198+0x2800] ;  /* 0x00280000c668783b */ /* 0x000fea0000004200 */
[C---:B------:R-:W-:Y:S07]  /*d820*/  HMMA.16816.F32 R36, R72.reuse, R44, R36 ;  /* 0x0000002c4824723c */ /* 0x040fee0000001824 */
[----:B------:R-:W-:Y:S01]  /*d830*/  FMUL.FTZ R45, R2, R113 ;  /* 0x00000071022d7220 */ /* 0x000fe20000410000 */
[C---:B------:R-:W-:Y:S04]  /*d840*/  HMMA.16816.F32 R40, R72.reuse, R46, R40 ;  /* 0x0000002e4828723c */ /* 0x040fe80000001828 */
[--C-:B------:R-:W-:Y:S03]  /*d850*/  FFMA.FTZ R44, R141, c[0x0][0x2d0], -R121.reuse ;  /* 0x0000b4008d2c7a23 */ /* 0x100fe60000010879 */
[C---:B------:R-:W-:Y:S01]  /*d860*/  FMUL.FTZ R47, R0.reuse, R115 ;  /* 0x00000073002f7220 */ /* 0x040fe20000410000 */
[----:B------:R3:W1:Y:S01]  /*d870*/  MUFU.EX2 R189, R44 ;  /* 0x0000002c00bd7308 */ /* 0x0006620000000800 */
[----:B------:R-:W-:Y:S09]  /*d880*/  FMUL.FTZ R46, R0, R114 ;  /* 0x00000072002e7220 */ /* 0x000ff20000410000 */
[----:B------:R1:W1:Y:S01]  /*d890*/  MUFU.EX2 R115, R70 ;  /* 0x0000004600737308 */ /* 0x0002620000000800 */
[----:B---3--:R-:W-:Y:S07]  /*d8a0*/  FMUL.FTZ R44, R2, R112 ;  /* 0x00000070022c7220 */ /* 0x008fee0000410000 */
[C---:B------:R-:W-:Y:S03]  /*d8b0*/  HMMA.16816.F32 R44, R72.reuse, R76, R44 ;  /* 0x0000004c482c723c */ /* 0x040fe6000000182c */
[--C-:B-1----:R-:W-:Y:S04]  /*d8c0*/  FFMA.FTZ R70, R149, c[0x0][0x2d0], -R121.reuse ;  /* 0x0000b40095467a23 */ /* 0x102fe80000010879 */
[----:B------:R1:W-:Y:S01]  /*d8d0*/  MUFU.EX2 R183, R70 ;  /* 0x0000004600b77308 */ /* 0x0003e20000000800 */
[C---:B------:R-:W-:Y:S01]  /*d8e0*/  HMMA.16816.F32 R48, R72.reuse, R78, R48 ;  /* 0x0000004e4830723c */ /* 0x040fe20000001830 */
[----:B------:R-:W3:Y:S07]  /*d8f0*/  LDSM.16.MT88.4 R76, [R192+0x800] ;  /* 0x00080000c04c783b */ /* 0x000eee0000004200 */
[C---:B------:R-:W-:Y:S08]  /*d900*/  HMMA.16816.F32 R52, R72.reuse, R80, R52 ;  /* 0x000000504834723c */ /* 0x040ff00000001834 */
[C---:B------:R-:W-:Y:S01]  /*d910*/  HMMA.16816.F32 R56, R72.reuse, R82, R56 ;  /* 0x000000524838723c */ /* 0x040fe20000001838 */
[----:B------:R-:W3:Y:S03]  /*d920*/  LDSM.16.MT88.4 R80, [R195+0x800] ;  /* 0x00080000c350783b */ /* 0x000ee60000004200 */
[--C-:B-1----:R-:W-:Y:S04]  /*d930*/  FFMA.FTZ R70, R151, c[0x0][0x2d0], -R121.reuse ;  /* 0x0000b40097467a23 */ /* 0x102fe80000010879 */
[C---:B------:R-:W-:Y:S01]  /*d940*/  HMMA.16816.F32 R60, R72.reuse, R84, R60 ;  /* 0x00000054483c723c */ /* 0x040fe2000000183c */
[----:B------:R1:W1:Y:S07]  /*d950*/  MUFU.EX2 R188, R70 ;  /* 0x0000004600bc7308 */ /* 0x00026e0000000800 */
[----:B------:R-:W-:Y:S01]  /*d960*/  HMMA.16816.F32 R64, R72, R86, R64 ;  /* 0x000000564840723c */ /* 0x000fe20000001840 */
[----:B------:R-:W3:Y:S06]  /*d970*/  LDSM.16.MT88.4 R84, [R198+0x800] ;  /* 0x00080000c654783b */ /* 0x000eec0000004200 */
[----:B-----5:R-:W-:Y:S02]  /*d980*/  F2FP.PACK_AB R72, R191, R224 ;  /* 0x000000e0bf48723e */ /* 0x020fe400000000ff */
[----:B------:R-:W-:Y:S03]  /*d990*/  F2FP.PACK_AB R74, R189, R190 ;  /* 0x000000bebd4a723e */ /* 0x000fe600000000ff */
[----:B------:R-:W-:Y:S02]  /*d9a0*/  F2FP.PACK_AB R73, R147, R148 ;  /* 0x000000949349723e */ /* 0x000fe400000000ff */
[----:B------:R-:W-:Y:S01]  /*d9b0*/  F2FP.PACK_AB R75, R115, R146 ;  /* 0x00000092734b723e */ /* 0x000fe200000000ff */
[--C-:B-1----:R-:W-:Y:S06]  /*d9c0*/  FFMA.FTZ R70, R150, c[0x0][0x2d0], -R121.reuse ;  /* 0x0000b40096467a23 */ /* 0x102fec0000010879 */
[C---:B---3--:R-:W-:Y:S01]  /*d9d0*/  HMMA.16816.F32 R4, R72.reuse, R76, R4 ;  /* 0x0000004c4804723c */ /* 0x048fe20000001804 */
[----:B------:R1:W-:Y:S07]  /*d9e0*/  MUFU.EX2 R182, R70 ;  /* 0x0000004600b67308 */ /* 0x0003ee0000000800 */
[C---:B------:R-:W-:Y:S01]  /*d9f0*/  HMMA.16816.F32 R8, R72.reuse, R78, R8 ;  /* 0x0000004e4808723c */ /* 0x040fe20000001808 */
[----:B------:R-:W3:Y:S07]  /*da00*/  LDSM.16.MT88.4 R76, [R192+0x3800] ;  /* 0x00380000c04c783b */ /* 0x000eee0000004200 */
[C---:B------:R-:W-:Y:S08]  /*da10*/  HMMA.16816.F32 R12, R72.reuse, R88, R12 ;  /* 0x00000058480c723c */ /* 0x040ff0000000180c */
[C---:B------:R-:W-:Y:S01]  /*da20*/  HMMA.16816.F32 R16, R72.reuse, R90, R16 ;  /* 0x0000005a4810723c */ /* 0x040fe20000001810 */
[----:B------:R-:W5:Y:S03]  /*da30*/  LDSM.16.MT88.4 R88, [R196+0x3800] ;  /* 0x00380000c458783b */ /* 0x000f660000004200 */
[----:B-1----:R-:W-:Y:S04]  /*da40*/  FFMA.FTZ R70, R156, c[0x0][0x2d0], -R121 ;  /* 0x0000b4009c467a23 */ /* 0x002fe80000010879 */
[C---:B------:R-:W-:Y:S01]  /*da50*/  HMMA.16816.F32 R20, R72.reuse, R80, R20 ;  /* 0x000000504814723c */ /* 0x040fe20000001814 */
[----:B------:R1:W1:Y:S07]  /*da60*/  MUFU.EX2 R181, R70 ;  /* 0x0000004600b57308 */ /* 0x00026e0000000800 */
[C---:B------:R-:W-:Y:S01]  /*da70*/  HMMA.16816.F32 R24, R72.reuse, R82, R24 ;  /* 0x000000524818723c */ /* 0x040fe20000001818 */
[----:B------:R-:W2:Y:S07]  /*da80*/  LDSM.16.MT88.4 R80, [R195+0x3800] ;  /* 0x00380000c350783b */ /* 0x000eae0000004200 */
[C---:B------:R-:W-:Y:S08]  /*da90*/  HMMA.16816.F32 R28, R72.reuse, R84, R28 ;  /* 0x00000054481c723c */ /* 0x040ff0000000181c */
[C---:B------:R-:W-:Y:S01]  /*daa0*/  HMMA.16816.F32 R32, R72.reuse, R86, R32 ;  /* 0x000000564820723c */ /* 0x040fe20000001820 */
[----:B------:R-:W4:Y:S03]  /*dab0*/  LDSM.16.MT88.4 R84, [R198+0x3800] ;  /* 0x00380000c654783b */ /* 0x000f260000004200 */
[--C-:B-1----:R-:W-:Y:S04]  /*dac0*/  FFMA.FTZ R70, R162, c[0x0][0x2d0], -R69.reuse ;  /* 0x0000b400a2467a23 */ /* 0x102fe80000010845 */
[C---:B---3--:R-:W-:Y:S01]  /*dad0*/  HMMA.16816.F32 R36, R72.reuse, R76, R36 ;  /* 0x0000004c4824723c */ /* 0x048fe20000001824 */
[----:B------:R1:W-:Y:S07]  /*dae0*/  MUFU.EX2 R113, R70 ;  /* 0x0000004600717308 */ /* 0x0003ee0000000800 */
[C---:B------:R-:W-:Y:S01]  /*daf0*/  HMMA.16816.F32 R40, R72.reuse, R78, R40 ;  /* 0x0000004e4828723c */ /* 0x040fe20000001828 */
[----:B------:R-:W3:Y:S07]  /*db00*/  LDSM.16.MT88.4 R76, [R192+0x1000] ;  /* 0x00100000c04c783b */ /* 0x000eee0000004200 */
[C---:B-----5:R-:W-:Y:S08]  /*db10*/  HMMA.16816.F32 R44, R72.reuse, R88, R44 ;  /* 0x00000058482c723c */ /* 0x060ff0000000182c */
[C---:B------:R-:W-:Y:S01]  /*db20*/  HMMA.16816.F32 R48, R72.reuse, R90, R48 ;  /* 0x0000005a4830723c */ /* 0x040fe20000001830 */
[----:B------:R-:W5:Y:S03]  /*db30*/  LDSM.16.MT88.4 R88, [R196+0x1000] ;  /* 0x00100000c458783b */ /* 0x000f660000004200 */
[----:B-1----:R-:W-:Y:S04]  /*db40*/  FFMA.FTZ R70, R163, c[0x0][0x2d0], -R69 ;  /* 0x0000b400a3467a23 */ /* 0x002fe80000010845 */
[C---:B--2---:R-:W-:Y:S01]  /*db50*/  HMMA.16816.F32 R52, R72.reuse, R80, R52 ;  /* 0x000000504834723c */ /* 0x044fe20000001834 */
[----:B------:R1:W2:Y:S03]  /*db60*/  MUFU.EX2 R114, R70 ;  /* 0x0000004600727308 */ /* 0x0002a60000000800 */
[----:B------:R-:W-:Y:S04]  /*db70*/  FFMA.FTZ R0, R0, R116, R159 ;  /* 0x0000007400007223 */ /* 0x000fe8000001009f */
[C---:B------:R-:W-:Y:S01]  /*db80*/  HMMA.16816.F32 R56, R72.reuse, R82, R56 ;  /* 0x000000524838723c */ /* 0x040fe20000001838 */
[----:B------:R-:W3:Y:S03]  /*db90*/  LDSM.16.MT88.4 R80, [R195+0x1000] ;  /* 0x00100000c350783b */ /* 0x000ee60000004200 */
[----:B----4-:R-:W-:Y:S02]  /*dba0*/  FFMA.FTZ R2, R2, R117, R230 ;  /* 0x0000007502027223 */ /* 0x010fe400000100e6 */
[----:B------:R-:W-:Y:S02]  /*dbb0*/  FADD.FTZ R0, R160, R0 ;  /* 0x00000000a0007221 */ /* 0x000fe40000010000 */
[C---:B------:R-:W-:Y:S01]  /*dbc0*/  HMMA.16816.F32 R60, R72.reuse, R84, R60 ;  /* 0x00000054483c723c */ /* 0x040fe2000000183c */
[----:B------:R-:W-:Y:S03]  /*dbd0*/  LDSM.16.MT88.4 R116, [R196+0x5800] ;  /* 0x00580000c474783b */ /* 0x000fe60000004200 */
[----:B------:R-:W-:Y:S02]  /*dbe0*/  FADD.FTZ R0, R157, R0 ;  /* 0x000000009d007221 */ /* 0x000fe40000010000 */
[----:B------:R-:W-:Y:S02]  /*dbf0*/  FADD.FTZ R2, R229, R2 ;  /* 0x00000002e5027221 */ /* 0x000fe40000010000 */
[----:B------:R-:W-:Y:S01]  /*dc00*/  HMMA.16816.F32 R64, R72, R86, R64 ;  /* 0x000000564840723c */ /* 0x000fe20000001840 */
[----:B------:R-:W4:Y:S03]  /*dc10*/  LDSM.16.MT88.4 R84, [R198+0x1000] ;  /* 0x00100000c654783b */ /* 0x000f260000004200 */
[--C-:B-1----:R-:W-:Y:S02]  /*dc20*/  FFMA.FTZ R70, R161, c[0x0][0x2d0], -R69.reuse ;  /* 0x0000b400a1467a23 */ /* 0x102fe40000010845 */
[----:B------:R-:W-:Y:S01]  /*dc30*/  FADD.FTZ R0, R158, R0 ;  /* 0x000000009e007221 */ /* 0x000fe20000010000 */
[----:B------:R-:W-:Y:S01]  /*dc40*/  F2FP.PACK_AB R72, R188, R183 ;  /* 0x000000b7bc48723e */ /* 0x000fe200000000ff */
[----:B------:R1:W1:Y:S01]  /*dc50*/  MUFU.EX2 R112, R70 ;  /* 0x0000004600707308 */ /* 0x0002620000000800 */
[----:B------:R-:W-:Y:S03]  /*dc60*/  F2FP.PACK_AB R74, R181, R182 ;  /* 0x000000b6b54a723e */ /* 0x000fe600000000ff */
[----:B--2---:R-:W-:Y:S01]  /*dc70*/  F2FP.PACK_AB R73, R114, R113 ;  /* 0x000000717249723e */ /* 0x004fe200000000ff */
        /* <DEDUP_REMOVED lines=10> */
[----:B-1----:R-:W-:Y:S02]  /*dd20*/  FFMA.FTZ R70, R180, c[0x0][0x2d0], -R69 ;  /* 0x0000b400b4467a23 */ /* 0x002fe40000010845 */
[----:B------:R-:W-:Y:S02]  /*dd30*/  FADD.FTZ R0, R114, R0 ;  /* 0x0000000072007221 */ /* 0x000fe40000010000 */
[----:B------:R1:W2:Y:S01]  /*dd40*/  MUFU.EX2 R145, R70 ;  /* 0x0000004600917308 */ /* 0x0002a20000000800 */
[----:B------:R-:W-:Y:S02]  /*dd50*/  FADD.FTZ R2, R189, R2 ;  /* 0x00000002bd027221 */ /* 0x000fe40000010000 */
[----:B------:R-:W-:Y:S02]  /*dd60*/  FADD.FTZ R0, R112, R0 ;  /* 0x0000000070007221 */ /* 0x000fe40000010000 */
[----:B------:R-:W-:Y:S04]  /*dd70*/  FADD.FTZ R2, R183, R2 ;  /* 0x00000002b7027221 */ /* 0x000fe80000010000 */
[----:B------:R-:W-:Y:S04]  /*dd80*/  FADD.FTZ R2, R188, R2 ;  /* 0x00000002bc027221 */ /* 0x000fe80000010000 */
[----:B------:R-:W-:Y:S04]  /*dd90*/  FADD.FTZ R2, R182, R2 ;  /* 0x00000002b6027221 */ /* 0x000fe80000010000 */
[----:B------:R-:W-:Y:S02]  /*dda0*/  FADD.FTZ R2, R181, R2 ;  /* 0x00000002b5027221 */ /* 0x000fe40000010000 */
[--C-:B-1----:R-:W-:Y:S01]  /*ddb0*/  FFMA.FTZ R70, R231, c[0x0][0x2d0], -R121.reuse ;  /* 0x0000b400e7467a23 */ /* 0x102fe20000010879 */
[C---:B--2---:R-:W-:Y:S01]  /*ddc0*/  F2FP.PACK_AB R75, R145.reuse, R112 ;  /* 0x00000070914b723e */ /* 0x044fe200000000ff */
[----:B------:R-:W-:Y:S02]  /*ddd0*/  FADD.FTZ R0, R145, R0 ;  /* 0x0000000091007221 */ /* 0x000fe40000010000 */
[----:B------:R1:W2:Y:S04]  /*dde0*/  MUFU.EX2 R180, R70 ;  /* 0x0000004600b47308 */ /* 0x0002a80000000800 */
[C---:B---3--:R-:W-:Y:S08]  /*ddf0*/  HMMA.16816.F32 R4, R72.reuse, R76, R4 ;  /* 0x0000004c4804723c */ /* 0x048ff00000001804 */
[C---:B------:R-:W-:Y:S01]  /*de00*/  HMMA.16816.F32 R8, R72.reuse, R78, R8 ;  /* 0x0000004e4808723c */ /* 0x040fe20000001808 */
[----:B------:R-:W3:Y:S07]  /*de10*/  LDSM.16.MT88.4 R76, [R192+0x4000] ;  /* 0x00400000c04c783b */ /* 0x000eee0000004200 */
[C---:B-----5:R-:W-:Y:S04]  /*de20*/  HMMA.16816.F32 R12, R72.reuse, R88, R12 ;  /* 0x00000058480c723c */ /* 0x060fe8000000180c */
[--C-:B-1----:R-:W-:Y:S02]  /*de30*/  FFMA.FTZ R70, R232, c[0x0][0x2d0], -R121.reuse ;  /* 0x0000b400e8467a23 */ /* 0x102fe40000010879 */
[----:B--2---:R-:W-:Y:S02]  /*de40*/  FADD.FTZ R2, R180, R2 ;  /* 0x00000002b4027221 */ /* 0x004fe40000010000 */
[C---:B------:R-:W-:Y:S01]  /*de50*/  HMMA.16816.F32 R16, R72.reuse, R90, R16 ;  /* 0x0000005a4810723c */ /* 0x040fe20000001810 */
[----:B------:R1:W2:Y:S01]  /*de60*/  MUFU.EX2 R163, R70 ;  /* 0x0000004600a37308 */ /* 0x0002a20000000800 */
[----:B------:R-:W5:Y:S06]  /*de70*/  LDSM.16.MT88.4 R88, [R198+0x4000] ;  /* 0x00400000c658783b */ /* 0x000f6c0000004200 */
[C---:B------:R-:W-:Y:S08]  /*de80*/  HMMA.16816.F32 R20, R72.reuse, R80, R20 ;  /* 0x000000504814723c */ /* 0x040ff00000001814 */
[C---:B------:R-:W-:Y:S01]  /*de90*/  HMMA.16816.F32 R24, R72.reuse, R82, R24 ;  /* 0x000000524818723c */ /* 0x040fe20000001818 */
[----:B------:R-:W5:Y:S07]  /*dea0*/  LDSM.16.MT88.4 R80, [R192+0x1800] ;  /* 0x00180000c050783b */ /* 0x000f6e0000004200 */
[C---:B----4-:R-:W-:Y:S04]  /*deb0*/  HMMA.16816.F32 R28, R72.reuse, R84, R28 ;  /* 0x00000054481c723c */ /* 0x050fe8000000181c */
[--C-:B-1----:R-:W-:Y:S02]  /*dec0*/  FFMA.FTZ R70, R233, c[0x0][0x2d0], -R121.reuse ;  /* 0x0000b400e9467a23 */ /* 0x102fe40000010879 */
[----:B--2---:R-:W-:Y:S02]  /*ded0*/  FADD.FTZ R2, R163, R2 ;  /* 0x00000002a3027221 */ /* 0x004fe40000010000 */
[C---:B------:R-:W-:Y:S01]  /*dee0*/  HMMA.16816.F32 R32, R72.reuse, R86, R32 ;  /* 0x000000564820723c */ /* 0x040fe20000001820 */
[----:B------:R1:W2:Y:S01]  /*def0*/  MUFU.EX2 R162, R70 ;  /* 0x0000004600a27308 */ /* 0x0002a20000000800 */
[----:B------:R-:W4:Y:S06]  /*df00*/  LDSM.16.MT88.4 R84, [R195+0x1800] ;  /* 0x00180000c354783b */ /* 0x000f2c0000004200 */
[C---:B---3--:R-:W-:Y:S08]  /*df10*/  HMMA.16816.F32 R36, R72.reuse, R76, R36 ;  /* 0x0000004c4824723c */ /* 0x048ff00000001824 */
[C---:B------:R-:W-:Y:S01]  /*df20*/  HMMA.16816.F32 R40, R72.reuse, R78, R40 ;  /* 0x0000004e4828723c */ /* 0x040fe20000001828 */
[----:B------:R-:W3:Y:S07]  /*df30*/  LDSM.16.MT88.4 R76, [R198+0x1800] ;  /* 0x00180000c64c783b */ /* 0x000eee0000004200 */
[C---:B------:R-:W-:Y:S04]  /*df40*/  HMMA.16816.F32 R44, R72.reuse, R92, R44 ;  /* 0x0000005c482c723c */ /* 0x040fe8000000182c */
[----:B-1----:R-:W-:Y:S02]  /*df50*/  FFMA.FTZ R70, R234, c[0x0][0x2d0], -R121 ;  /* 0x0000b400ea467a23 */ /* 0x002fe40000010879 */
[----:B--2---:R-:W-:Y:S02]  /*df60*/  FADD.FTZ R2, R162, R2 ;  /* 0x00000002a2027221 */ /* 0x004fe40000010000 */
[C---:B------:R-:W-:Y:S01]  /*df70*/  HMMA.16816.F32 R48, R72.reuse, R94, R48 ;  /* 0x0000005e4830723c */ /* 0x040fe20000001830 */
[----:B------:R1:W2:Y:S01]  /*df80*/  MUFU.EX2 R161, R70 ;  /* 0x0000004600a17308 */ /* 0x0002a20000000800 */
[----:B------:R-:W-:Y:S06]  /*df90*/  LDSM.16.MT88.4 R92, [R198+0x5000] ;  /* 0x00500000c65c783b */ /* 0x000fec0000004200 */
[C---:B------:R-:W-:Y:S08]  /*dfa0*/  HMMA.16816.F32 R52, R72.reuse, R96, R52 ;  /* 0x000000604834723c */ /* 0x040ff00000001834 */
[C---:B------:R-:W-:Y:S01]  /*dfb0*/  HMMA.16816.F32 R56, R72.reuse, R98, R56 ;  /* 0x000000624838723c */ /* 0x040fe20000001838 */
[----:B------:R-:W-:Y:S07]  /*dfc0*/  LDSM.16.MT88.4 R96, [R196+0x2800] ;  /* 0x00280000c460783b */ /* 0x000fee0000004200 */
[C---:B-----5:R-:W-:Y:S04]  /*dfd0*/  HMMA.16816.F32 R60, R72.reuse, R88, R60 ;  /* 0x00000058483c723c */ /* 0x060fe8000000183c */
[--C-:B-1----:R-:W-:Y:S02]  /*dfe0*/  FFMA.FTZ R70, R235, c[0x0][0x2d0], -R69.reuse ;  /* 0x0000b400eb467a23 */ /* 0x102fe40000010845 */
[----:B--2---:R-:W-:Y:S02]  /*dff0*/  FADD.FTZ R2, R161, R2 ;  /* 0x00000002a1027221 */ /* 0x004fe40000010000 */
[----:B------:R-:W-:Y:S01]  /*e000*/  HMMA.16816.F32 R64, R72, R90, R64 ;  /* 0x0000005a4840723c */ /* 0x000fe20000001840 */
[----:B------:R1:W2:Y:S01]  /*e010*/  MUFU.EX2 R140, R70 ;  /* 0x00000046008c7308 */ /* 0x0002a20000000800 */
[----:B------:R-:W-:Y:S05]  /*e020*/  LDSM.16.MT88.4 R88, [R196+0x4800] ;  /* 0x00480000c458783b */ /* 0x000fea0000004200 */
[----:B------:R-:W-:Y:S02]  /*e030*/  F2FP.PACK_AB R72, R163, R180 ;  /* 0x000000b4a348723e */ /* 0x000fe400000000ff */
[----:B------:R-:W-:Y:S03]  /*e040*/  F2FP.PACK_AB R74, R161, R162 ;  /* 0x000000a2a14a723e */ /* 0x000fe600000000ff */
[--C-:B-1----:R-:W-:Y:S02]  /*e050*/  FFMA.FTZ R70, R237, c[0x0][0x2d0], -R69.reuse ;  /* 0x0000b400ed467a23 */ /* 0x102fe40000010845 */
[----:B--2---:R-:W-:Y:S02]  /*e060*/  FADD.FTZ R0, R140, R0 ;  /* 0x000000008c007221 */ /* 0x004fe40000010000 */
[----:B------:R1:W2:Y:S02]  /*e070*/  MUFU.EX2 R139, R70 ;  /* 0x00000046008b7308 */ /* 0x0002a40000000800 */
[--C-:B-1----:R-:W-:Y:S01]  /*e080*/  FFMA.FTZ R70, R236, c[0x0][0x2d0], -R69.reuse ;  /* 0x0000b400ec467a23 */ /* 0x102fe20000010845 */
[C---:B--2---:R-:W-:Y:S01]  /*e090*/  F2FP.PACK_AB R73, R139.reuse, R140 ;  /* 0x0000008c8b49723e */ /* 0x044fe200000000ff */
[----:B------:R-:W-:Y:S06]  /*e0a0*/  FADD.FTZ R0, R139, R0 ;  /* 0x000000008b007221 */ /* 0x000fec0000010000 */
[----:B------:R1:W2:Y:S02]  /*e0b0*/  MUFU.EX2 R138, R70 ;  /* 0x00000046008a7308 */ /* 0x0002a40000000800 */
[----:B-1----:R-:W-:Y:S02]  /*e0c0*/  FFMA.FTZ R70, R238, c[0x0][0x2d0], -R69 ;  /* 0x0000b400ee467a23 */ /* 0x002fe40000010845 */
[----:B--2---:R-:W-:Y:S06]  /*e0d0*/  FADD.FTZ R0, R138, R0 ;  /* 0x000000008a007221 */ /* 0x004fec0000010000 */
[----:B------:R1:W2:Y:S02]  /*e0e0*/  MUFU.EX2 R137, R70 ;  /* 0x0000004600897308 */ /* 0x0002a40000000800 */
[--C-:B-1----:R-:W-:Y:S01]  /*e0f0*/  FFMA.FTZ R70, R239, c[0x0][0x2d0], -R121.reuse ;  /* 0x0000b400ef467a23 */ /* 0x102fe20000010879 */
[C---:B--2---:R-:W-:Y:S01]  /*e100*/  F2FP.PACK_AB R75, R137.reuse, R138 ;  /* 0x0000008a894b723e */ /* 0x044fe200000000ff */
[----:B------:R-:W-:Y:S06]  /*e110*/  FADD.FTZ R0, R137, R0 ;  /* 0x0000000089007221 */ /* 0x000fec0000010000 */
[----:B------:R1:W2:Y:S01]  /*e120*/  MUFU.EX2 R156, R70 ;  /* 0x00000046009c7308 */ /* 0x0002a20000000800 */
[C---:B------:R-:W-:Y:S08]  /*e130*/  HMMA.16816.F32 R4, R72.reuse, R80, R4 ;  /* 0x000000504804723c */ /* 0x040ff00000001804 */
[C---:B------:R-:W-:Y:S01]  /*e140*/  HMMA.16816.F32 R8, R72.reuse, R82, R8 ;  /* 0x000000524808723c */ /* 0x040fe20000001808 */
[----:B------:R-:W5:Y:S07]  /*e150*/  LDSM.16.MT88.4 R80, [R192+0x4800] ;  /* 0x00480000c050783b */ /* 0x000f6e0000004200 */
[C---:B------:R-:W-:Y:S04]  /*e160*/  HMMA.16816.F32 R12, R72.reuse, R100, R12 ;  /* 0x00000064480c723c */ /* 0x040fe8000000180c */
[--C-:B-1----:R-:W-:Y:S02]  /*e170*/  FFMA.FTZ R70, R241, c[0x0][0x2d0], -R121.reuse ;  /* 0x0000b400f1467a23 */ /* 0x102fe40000010879 */
[----:B--2---:R-:W-:Y:S02]  /*e180*/  FADD.FTZ R2, R156, R2 ;  /* 0x000000029c027221 */ /* 0x004fe40000010000 */
[C---:B------:R-:W-:Y:S01]  /*e190*/  HMMA.16816.F32 R16, R72.reuse, R102, R16 ;  /* 0x000000664810723c */ /* 0x040fe20000001810 */
[----:B------:R1:W2:Y:S01]  /*e1a0*/  MUFU.EX2 R151, R70 ;  /* 0x0000004600977308 */ /* 0x0002a20000000800 */
[----:B------:R-:W-:Y:S06]  /*e1b0*/  LDSM.16.MT88.4 R100, [R195+0x2800] ;  /* 0x00280000c364783b */ /* 0x000fec0000004200 */
[C---:B----4-:R-:W-:Y:S08]  /*e1c0*/  HMMA.16816.F32 R20, R72.reuse, R84, R20 ;  /* 0x000000544814723c */ /* 0x050ff00000001814 */
[C---:B------:R-:W-:Y:S01]  /*e1d0*/  HMMA.16816.F32 R24, R72.reuse, R86, R24 ;  /* 0x000000564818723c */ /* 0x040fe20000001818 */
[----:B------:R-:W4:Y:S07]  /*e1e0*/  LDSM.16.MT88.4 R84, [R195+0x4800] ;  /* 0x00480000c354783b */ /* 0x000f2e0000004200 */
[C---:B---3--:R-:W-:Y:S04]  /*e1f0*/  HMMA.16816.F32 R28, R72.reuse, R76, R28 ;  /* 0x0000004c481c723c */ /* 0x048fe8000000181c */
[--C-:B-1----:R-:W-:Y:S02]  /*e200*/  FFMA.FTZ R70, R240, c[0x0][0x2d0], -R121.reuse ;  /* 0x0000b400f0467a23 */ /* 0x102fe40000010879 */
[----:B--2---:R-:W-:Y:S02]  /*e210*/  FADD.FTZ R2, R151, R2 ;  /* 0x0000000297027221 */ /* 0x004fe40000010000 */
[C---:B------:R-:W-:Y:S01]  /*e220*/  HMMA.16816.F32 R32, R72.reuse, R78, R32 ;  /* 0x0000004e4820723c */ /* 0x040fe20000001820 */
[----:B------:R1:W2:Y:S01]  /*e230*/  MUFU.EX2 R150, R70 ;  /* 0x0000004600967308 */ /* 0x0002a20000000800 */
[----:B------:R-:W3:Y:S06]  /*e240*/  LDSM.16.MT88.4 R76, [R198+0x4800] ;  /* 0x00480000c64c783b */ /* 0x000eec0000004200 */
[C---:B-----5:R-:W-:Y:S08]  /*e250*/  HMMA.16816.F32 R36, R72.reuse, R80, R36 ;  /* 0x000000504824723c */ /* 0x060ff00000001824 */
[C---:B------:R-:W-:Y:S01]  /*e260*/  HMMA.16816.F32 R40, R72.reuse, R82, R40 ;  /* 0x000000524828723c */ /* 0x040fe20000001828 */
[----:B------:R-:W5:Y:S07]  /*e270*/  LDSM.16.MT88.4 R80, [R192+0x2000] ;  /* 0x00200000c050783b */ /* 0x000f6e0000004200 */
[C---:B------:R-:W-:Y:S04]  /*e280*/  HMMA.16816.F32 R44, R72.reuse, R88, R44 ;  /* 0x00000058482c723c */ /* 0x040fe8000000182c */
[----:B-1----:R-:W-:Y:S02]  /*e290*/  FFMA.FTZ R70, R242, c[0x0][0x2d0], -R121 ;  /* 0x0000b400f2467a23 */ /* 0x002fe40000010879 */
[----:B--2---:R-:W-:Y:S02]  /*e2a0*/  FADD.FTZ R2, R150, R2 ;  /* 0x0000000296027221 */ /* 0x004fe40000010000 */
[C---:B------:R-:W-:Y:S01]  /*e2b0*/  HMMA.16816.F32 R48, R72.reuse, R90, R48 ;  /* 0x0000005a4830723c */ /* 0x040fe20000001830 */
[----:B------:R1:W2:Y:S01]  /*e2c0*/  MUFU.EX2 R149, R70 ;  /* 0x0000004600957308 */ /* 0x0002a20000000800 */
[----:B------:R-:W5:Y:S06]  /*e2d0*/  LDSM.16.MT88.4 R88, [R196+0x2000] ;  /* 0x00200000c458783b */ /* 0x000f6c0000004200 */
[C---:B----4-:R-:W-:Y:S08]  /*e2e0*/  HMMA.16816.F32 R52, R72.reuse, R84, R52 ;  /* 0x000000544834723c */ /* 0x050ff00000001834 */
[C---:B------:R-:W-:Y:S01]  /*e2f0*/  HMMA.16816.F32 R56, R72.reuse, R86, R56 ;  /* 0x000000564838723c */ /* 0x040fe20000001838 */
[----:B------:R-:W4:Y:S07]  /*e300*/  LDSM.16.MT88.4 R84, [R195+0x2000] ;  /* 0x00200000c354783b */ /* 0x000f2e0000004200 */
[C---:B---3--:R-:W-:Y:S04]  /*e310*/  HMMA.16816.F32 R60, R72.reuse, R76, R60 ;  /* 0x0000004c483c723c */ /* 0x048fe8000000183c */
[--C-:B-1----:R-:W-:Y:S02]  /*e320*/  FFMA.FTZ R70, R244, c[0x0][0x2d0], -R69.reuse ;  /* 0x0000b400f4467a23 */ /* 0x102fe40000010845 */
[----:B--2---:R-:W-:Y:S02]  /*e330*/  FADD.FTZ R2, R149, R2 ;  /* 0x0000000295027221 */ /* 0x004fe40000010000 */
[----:B------:R-:W-:Y:S01]  /*e340*/  HMMA.16816.F32 R64, R72, R78, R64 ;  /* 0x0000004e4840723c */ /* 0x000fe20000001840 */
[----:B------:R1:W2:Y:S01]  /*e350*/  MUFU.EX2 R136, R70 ;  /* 0x0000004600887308 */ /* 0x0002a20000000800 */
[----:B------:R-:W3:Y:S05]  /*e360*/  LDSM.16.MT88.4 R76, [R198+0x2000] ;  /* 0x00200000c64c783b */ /* 0x000eea0000004200 */
        /* <DEDUP_REMOVED lines=15> */
[----:B------:R1:W-:Y:S01]  /*e460*/  MUFU.EX2 R144, R70 ;  /* 0x0000004600907308 */ /* 0x0003e20000000800 */
[C---:B-----5:R-:W-:Y:S08]  /*e470*/  HMMA.16816.F32 R4, R72.reuse, R80, R4 ;  /* 0x000000504804723c */ /* 0x060ff00000001804 */
[C---:B------:R-:W-:Y:S01]  /*e480*/  HMMA.16816.F32 R8, R72.reuse, R82, R8 ;  /* 0x000000524808723c */ /* 0x040fe20000001808 */
[----:B------:R-:W2:Y:S07]  /*e490*/  LDSM.16.MT88.4 R80, [R192+0x5000] ;  /* 0x00500000c050783b */ /* 0x000eae0000004200 */
[C---:B------:R-:W-:Y:S04]  /*e4a0*/  HMMA.16816.F32 R12, R72.reuse, R88, R12 ;  /* 0x00000058480c723c */ /* 0x040fe8000000180c */
[--C-:B-1----:R-:W-:Y:S04]  /*e4b0*/  FFMA.FTZ R70, R250, c[0x0][0x2d0], -R121.reuse ;  /* 0x0000b400fa467a23 */ /* 0x102fe80000010879 */
[C---:B------:R-:W-:Y:S01]  /*e4c0*/  HMMA.16816.F32 R16, R72.reuse, R90, R16 ;  /* 0x0000005a4810723c */ /* 0x040fe20000001810 */
[----:B------:R1:W-:Y:S01]  /*e4d0*/  MUFU.EX2 R143, R70 ;  /* 0x00000046008f7308 */ /* 0x0003e20000000800 */
[----:B------:R-:W5:Y:S06]  /*e4e0*/  LDSM.16.MT88.4 R88, [R196+0x5000] ;  /* 0x00500000c458783b */ /* 0x000f6c0000004200 */
[C---:B----4-:R-:W-:Y:S08]  /*e4f0*/  HMMA.16816.F32 R20, R72.reuse, R84, R20 ;  /* 0x000000544814723c */ /* 0x050ff00000001814 */
[C---:B------:R-:W-:Y:S01]  /*e500*/  HMMA.16816.F32 R24, R72.reuse, R86, R24 ;  /* 0x000000564818723c */ /* 0x040fe20000001818 */
[----:B------:R-:W4:Y:S07]  /*e510*/  LDSM.16.MT88.4 R84, [R195+0x5000] ;  /* 0x00500000c354783b */ /* 0x000f2e0000004200 */
[C---:B---3--:R-:W-:Y:S04]  /*e520*/  HMMA.16816.F32 R28, R72.reuse, R76, R28 ;  /* 0x0000004c481c723c */ /* 0x048fe8000000181c */
[--C-:B-1----:R-:W-:Y:S04]  /*e530*/  FFMA.FTZ R70, R248, c[0x0][0x2d0], -R121.reuse ;  /* 0x0000b400f8467a23 */ /* 0x102fe80000010879 */
[C---:B------:R-:W-:Y:S01]  /*e540*/  HMMA.16816.F32 R32, R72.reuse, R78, R32 ;  /* 0x0000004e4820723c */ /* 0x040fe20000001820 */
[----:B------:R1:W-:Y:S01]  /*e550*/  MUFU.EX2 R142, R70 ;  /* 0x00000046008e7308 */ /* 0x0003e20000000800 */
[----:B------:R-:W3:Y:S06]  /*e560*/  LDSM.16.MT88.4 R76, [R192+0x2800] ;  /* 0x00280000c04c783b */ /* 0x000eec0000004200 */
[C---:B--2---:R-:W-:Y:S08]  /*e570*/  HMMA.16816.F32 R36, R72.reuse, R80, R36 ;  /* 0x000000504824723c */ /* 0x044ff00000001824 */
[C---:B------:R-:W-:Y:S08]  /*e580*/  HMMA.16816.F32 R40, R72.reuse, R82, R40 ;  /* 0x000000524828723c */ /* 0x040ff00000001828 */
[C---:B-----5:R-:W-:Y:S04]  /*e590*/  HMMA.16816.F32 R44, R72.reuse, R88, R44 ;  /* 0x00000058482c723c */ /* 0x060fe8000000182c */
[----:B-1----:R-:W-:Y:S04]  /*e5a0*/  FFMA.FTZ R70, R247, c[0x0][0x2d0], -R121 ;  /* 0x0000b400f7467a23 */ /* 0x002fe80000010879 */
[C---:B------:R-:W-:Y:S01]  /*e5b0*/  HMMA.16816.F32 R48, R72.reuse, R90, R48 ;  /* 0x0000005a4830723c */ /* 0x040fe20000001830 */
[----:B------:R1:W2:Y:S07]  /*e5c0*/  MUFU.EX2 R141, R70 ;  /* 0x00000046008d7308 */ /* 0x0002ae0000000800 */
[C---:B----4-:R-:W-:Y:S08]  /*e5d0*/  HMMA.16816.F32 R52, R72.reuse, R84, R52 ;  /* 0x000000544834723c */ /* 0x050ff00000001834 */
[C---:B------:R-:W-:Y:S08]  /*e5e0*/  HMMA.16816.F32 R56, R72.reuse, R86, R56 ;  /* 0x000000564838723c */ /* 0x040ff00000001838 */
[C---:B------:R-:W-:Y:S04]  /*e5f0*/  HMMA.16816.F32 R60, R72.reuse, R92, R60 ;  /* 0x0000005c483c723c */ /* 0x040fe8000000183c */
[--C-:B-1----:R-:W-:Y:S01]  /*e600*/  FFMA.FTZ R70, R251, c[0x0][0x2d0], -R69.reuse ;  /* 0x0000b400fb467a23 */ /* 0x102fe20000010845 */
[----:B--2---:R-:W-:Y:S03]  /*e610*/  F2FP.PACK_AB R122, R141, R142 ;  /* 0x0000008e8d7a723e */ /* 0x004fe600000000ff */
[----:B------:R-:W-:Y:S01]  /*e620*/  HMMA.16816.F32 R64, R72, R94, R64 ;  /* 0x0000005e4840723c */ /* 0x000fe20000001840 */
[----:B------:R1:W-:Y:S03]  /*e630*/  MUFU.EX2 R132, R70 ;  /* 0x0000004600847308 */ /* 0x0003e60000000800 */
[--C-:B-1----:R-:W-:Y:S02]  /*e640*/  FFMA.FTZ R70, R252, c[0x0][0x2d0], -R69.reuse ;  /* 0x0000b400fc467a23 */ /* 0x102fe40000010845 */
[----:B------:R-:W-:Y:S01]  /*e650*/  FFMA.FTZ R69, R120, c[0x0][0x2d0], -R69 ;  /* 0x0000b40078457a23 */ /* 0x000fe20000010845 */
[----:B------:R-:W-:Y:S04]  /*e660*/  F2FP.PACK_AB R120, R143, R144 ;  /* 0x000000908f78723e */ /* 0x000fe800000000ff */
[----:B------:R-:W1:Y:S10]  /*e670*/  MUFU.EX2 R70, R70 ;  /* 0x0000004600467308 */ /* 0x000e740000000800 */
[----:B------:R-:W2:Y:S01]  /*e680*/  MUFU.EX2 R69, R69 ;  /* 0x0000004500457308 */ /* 0x000ea20000000800 */
[----:B-1----:R-:W-:Y:S02]  /*e690*/  F2FP.PACK_AB R121, R70, R132 ;  /* 0x000000844679723e */ /* 0x002fe400000000ff */
[----:B--2---:R-:W-:Y:S07]  /*e6a0*/  F2FP.PACK_AB R123, R69, R71 ;  /* 0x00000047457b723e */ /* 0x004fee00000000ff */
[C---:B---3--:R-:W-:Y:S01]  /*e6b0*/  HMMA.16816.F32 R72, R120.reuse, R76, R4 ;  /* 0x0000004c7848723c */ /* 0x048fe20000001804 */
[----:B------:R-:W1:Y:S07]  /*e6c0*/  LDSM.16.MT88.4 R4, [R195+0x5800] ;  /* 0x00580000c304783b */ /* 0x000e6e0000004200 */
[C---:B------:R-:W-:Y:S01]  /*e6d0*/  HMMA.16816.F32 R76, R120.reuse, R78, R8 ;  /* 0x0000004e784c723c */ /* 0x040fe20000001808 */
[----:B------:R-:W2:Y:S07]  /*e6e0*/  LDSM.16.MT88.4 R8, [R198+0x5800] ;  /* 0x00580000c608783b */ /* 0x000eae0000004200 */
[C---:B------:R-:W-:Y:S01]  /*e6f0*/  HMMA.16816.F32 R80, R120.reuse, R96, R12 ;  /* 0x000000607850723c */ /* 0x040fe2000000180c */
[----:B------:R-:W3:Y:S07]  /*e700*/  LDL R12, [R1+0x1c] ;  /* 0x00001c00010c7983 */ /* 0x000eee0000100800 */
        /* <DEDUP_REMOVED lines=9> */
[C---:B-1----:R-:W-:Y:S07]  /*e7a0*/  HMMA.16816.F32 R52, R120.reuse, R4, R52 ;  /* 0x000000047834723c */ /* 0x042fee0000001834 */
[----:B------:R-:W-:Y:S01]  /*e7b0*/  FADD.FTZ R4, R144, R2 ;  /* 0x0000000290047221 */ /* 0x000fe20000010000 */
[C---:B------:R-:W-:Y:S04]  /*e7c0*/  HMMA.16816.F32 R56, R120.reuse, R6, R56 ;  /* 0x000000067838723c */ /* 0x040fe80000001838 */
[----:B------:R-:W-:Y:S02]  /*e7d0*/  FADD.FTZ R2, R132, R0 ;  /* 0x0000000084027221 */ /* 0x000fe40000010000 */
[----:B------:R-:W-:Y:S02]  /*e7e0*/  FADD.FTZ R0, R143, R4 ;  /* 0x000000048f007221 */ /* 0x000fe40000010000 */
[C---:B--2---:R-:W-:Y:S04]  /*e7f0*/  HMMA.16816.F32 R60, R120.reuse, R8, R60 ;  /* 0x00000008783c723c */ /* 0x044fe8000000183c */
[----:B------:R-:W-:Y:S01]  /*e800*/  FADD.FTZ R4, R70, R2 ;  /* 0x0000000246047221 */ /* 0x000fe20000010000 */
[-C--:B------:R-:W-:Y:S01]  /*e810*/  MOV R70, R3.reuse ;  /* 0x0000000300467202 */ /* 0x080fe20000000f00 */
[----:B------:R-:W-:Y:S02]  /*e820*/  FADD.FTZ R2, R142, R0 ;  /* 0x000000008e027221 */ /* 0x000fe40000010000 */
[----:B------:R-:W-:Y:S04]  /*e830*/  HMMA.16816.F32 R64, R120, R10, R64 ;  /* 0x0000000a7840723c */ /* 0x000fe80000001840 */
[----:B------:R-:W-:Y:S02]  /*e840*/  FADD.FTZ R2, R141, R2 ;  /* 0x000000028d027221 */ /* 0x000fe40000010000 */
[----:B------:R-:W-:Y:S01]  /*e850*/  FADD.FTZ R0, R71, R4 ;  /* 0x0000000447007221 */ /* 0x000fe20000010000 */
[----:B------:R-:W-:Y:S02]  /*e860*/  MOV R4, R3 ;  /* 0x0000000300047202 */ /* 0x000fe40000000f00 */
[----:B------:R1:W-:Y:S03]  /*e870*/  STL [R1+0x8], R2 ;  /* 0x0000080201007387 */ /* 0x0003e60000100800 */
[----:B------:R-:W-:Y:S01]  /*e880*/  FADD.FTZ R0, R69, R0 ;  /* 0x0000000045007221 */ /* 0x000fe20000010000 */
[----:B------:R-:W-:Y:S04]  /*e890*/  MOV R69, R68 ;  /* 0x0000004400457202 */ /* 0x000fe80000000f00 */
[----:B------:R1:W-:Y:S01]  /*e8a0*/  STL [R1+0xc], R0 ;  /* 0x00000c0001007387 */ /* 0x0003e20000100800 */
[----:B---3--:R-:W-:Y:S02]  /*e8b0*/  ISETP.GT.AND P0, PT, R217, R12, PT ;  /* 0x0000000cd900720c */ /* 0x008fe40003f04270 */
[----:B------:R-:W-:Y:S11]  /*e8c0*/  MOV R217, R216 ;  /* 0x000000d800d97202 */ /* 0x000ff60000000f00 */
[----:B-1----:R-:W-:-:S05]  /*e8d0*/  @P0 BRA `(.L_x_576) ;  /* 0xffffcd7000000947 */ /* 0x002fca000383ffff */
.L_x_575:
[----:B------:R-:W-:-:S13]  /*e8e0*/  ISETP.GE.AND P0, PT, R216, R219, PT ;  /* 0x000000dbd800720c */ /* 0x000fda0003f06270 */
[----:B------:R-:W-:Y:S05]  /*e8f0*/  @!P0 BRA `(.L_x_577) ;  /* 0x0000447000008947 */ /* 0x000fea0003800000 */
[----:B------:R-:W-:Y:S02]  /*e900*/  MOV R70, R4 ;  /* 0x0000000400467202 */ /* 0x000fe40000000f00 */
[----:B------:R-:W-:Y:S02]  /*e910*/  MOV R69, R68 ;  /* 0x0000004400457202 */ /* 0x000fe40000000f00 */
.L_x_586:
[----:B--2---:R-:W2:Y:S01]  /*e920*/  LDL.64 R132, [R1] ;  /* 0x0000000001847983 */ /* 0x004ea20000100a00 */
[----:B------:R-:W-:Y:S04]  /*e930*/  DEPBAR.LE SB0, 0x0 ;  /* 0x000080000000791a */ /* 0x000fe80000000000 */
[----:B------:R-:W-:Y:S01]  /*e940*/  WARPSYNC 0xffffffff ;  /* 0xffffffff00007948 */ /* 0x000fe20003800000 */
[----:B------:R-:W-:Y:S01]  /*e950*/  BAR.SYNC.DEFER_BLOCKING 0x0 ;  /* 0x0000000000007b1d */ /* 0x000fe20000010000 */
[----:B------:R-:W-:Y:S01]  /*e960*/  SHF.R.S32.HI R0, RZ, 0x1f, R216 ;  /* 0x0000001fff007819 */ /* 0x000fe200000114d8 */
[----:B------:R-:W-:Y:S01]  /*e970*/  IMAD.MOV.U32 R217, RZ, RZ, 0x5 ;  /* 0x00000005ffd97424 */ /* 0x000fe200078e00ff */
[----:B-1----:R-:W-:Y:S01]  /*e980*/  MOV R3, c[0x0][0x208] ;  /* 0x0000820000037a02 */ /* 0x002fe20000000f00 */
[----:B------:R-:W-:Y:S01]  /*e990*/  IMAD.WIDE.U32 R20, R216, c[0x0][0x208], RZ ;  /* 0x00008200d8147a25 */ /* 0x000fe200078e00ff */
[----:B------:R-:W-:Y:S02]  /*e9a0*/  MOV R28, R220 ;  /* 0x000000dc001c7202 */ /* 0x000fe40000000f00 */
[C---:B------:R-:W-:Y:S01]  /*e9b0*/  SHF.L.U32 R2, R3.reuse, 0x5, RZ ;  /* 0x0000000503027819 */ /* 0x040fe200000006ff */
[----:B------:R-:W-:Y:S01]  /*e9c0*/  IMAD R0, R0, c[0x0][0x208], RZ ;  /* 0x0000820000007a24 */ /* 0x000fe200078e02ff */
[----:B------:R-:W-:Y:S01]  /*e9d0*/  SHF.L.U64.HI R3, R3, R217, c[0x0][0x20c] ;  /* 0x0000830003037619 */ /* 0x000fe200000102d9 */
[----:B------:R-:W-:Y:S01]  /*e9e0*/  IMAD.MOV.U32 R29, RZ, RZ, R225 ;  /* 0x000000ffff1d7224 */ /* 0x000fe200078e00e1 */
[----:B------:R-:W-:Y:S01]  /*e9f0*/  IADD3 R37, P0, R220, 0x40, RZ ;  /* 0x00000040dc257810 */ /* 0x000fe20007f1e0ff */
[----:B------:R-:W-:Y:S02]  /*ea00*/  IMAD R0, R216, c[0x0][0x20c], R0 ;  /* 0x00008300d8007a24 */ /* 0x000fe400078e0200 */
[----:B------:R-:W-:Y:S04]  /*ea10*/  IMAD.WIDE.U32 R30, R20, 0x60, R2 ;  /* 0x00000060141e7825 */ /* 0x000fe800078e0002 */
[----:B------:R-:W-:Y:S01]  /*ea20*/  IMAD.IADD R0, R21, 0x1, R0 ;  /* 0x0000000115007824 */ /* 0x000fe200078e0200 */
[-C--:B------:R-:W-:Y:S01]  /*ea30*/  IADD3 R36, P4, R220, R30.reuse, RZ ;  /* 0x0000001edc247210 */ /* 0x080fe20007f9e0ff */
[----:B------:R-:W-:Y:S01]  /*ea40*/  IMAD.WIDE.U32 R28, R20, 0x60, R28 ;  /* 0x00000060141c7825 */ /* 0x000fe200078e001c */
[----:B------:R-:W-:Y:S02]  /*ea50*/  IADD3 R2, P6, R2, R30, RZ ;  /* 0x0000001e02027210 */ /* 0x000fe40007fde0ff */
[----:B------:R-:W-:Y:S01]  /*ea60*/  LEA R162, P5, R36, c[0x0][0x1f8], 0x1 ;  /* 0x00007e0024a27a11 */ /* 0x000fe200078a08ff */
[----:B------:R-:W1:Y:S01]  /*ea70*/  LDSM.16.M88.4 R8, [R193] ;  /* 0x00000000c108783b */ /* 0x000e620000000200 */
[----:B------:R-:W-:Y:S01]  /*ea80*/  SHF.L.U32 R45, R28, 0x1, RZ ;  /* 0x000000011c2d7819 */ /* 0x000fe200000006ff */
[----:B------:R-:W-:Y:S01]  /*ea90*/  IMAD R38, R0, 0x60, RZ ;  /* 0x0000006000267824 */ /* 0x000fe200078e02ff */
[----:B------:R-:W-:Y:S02]  /*eaa0*/  ULDC UR4, c[0x0][0x324] ;  /* 0x0000c90000047ab9 */ /* 0x000fe40000000800 */
[----:B------:R-:W-:Y:S02]  /*eab0*/  ULOP3.LUT UR4, URZ, UR4, URZ, 0x33, !UPT ;  /* 0x000000043f047292 */ /* 0x000fe4000f8e333f */
[----:B------:R-:W-:Y:S01]  /*eac0*/  IADD3 R0, R38, R31, RZ ;  /* 0x0000001f26007210 */ /* 0x000fe20007ffe0ff */
[----:B------:R-:W3:Y:S01]  /*ead0*/  LDSM.16.M88.4 R16, [R193+0x800] ;  /* 0x00080000c110783b */ /* 0x000ee20000000200 */
[----:B------:R-:W-:Y:S03]  /*eae0*/  IADD3 R31, R29, R38, RZ ;  /* 0x000000261d1f7210 */ /* 0x000fe60007ffe0ff */
[----:B------:R-:W-:Y:S01]  /*eaf0*/  IMAD.X R29, R0, 0x1, R225, P4 ;  /* 0x00000001001d7824 */ /* 0x000fe200020e06e1 */
[----:B------:R-:W-:Y:S02]  /*eb00*/  IADD3 R38, P4, R37, R30, RZ ;  /* 0x0000001e25267210 */ /* 0x000fe40007f9e0ff */
[----:B------:R-:W-:Y:S01]  /*eb10*/  SHF.L.U64.HI R46, R28, 0x1, R31 ;  /* 0x000000011c2e7819 */ /* 0x000fe2000001021f */
[----:B------:R-:W4:Y:S01]  /*eb20*/  LDSM.16.M88.4 R24, [R193+0x1000] ;  /* 0x00100000c118783b */ /* 0x000f220000000200 */
[----:B------:R-:W-:Y:S02]  /*eb30*/  LEA.HI.X R163, R36, c[0x0][0x1fc], R29, 0x1, P5 ;  /* 0x00007f0024a37a11 */ /* 0x000fe400028f0c1d */
[----:B------:R-:W-:Y:S02]  /*eb40*/  IADD3.X R36, RZ, R225, RZ, P0, !PT ;  /* 0x000000e1ff247210 */ /* 0x000fe400007fe4ff */
[C---:B------:R-:W-:Y:S02]  /*eb50*/  IADD3 R44, P0, R2.reuse, R37, RZ ;  /* 0x00000025022c7210 */ /* 0x040fe40007f1e0ff */
[----:B------:R-:W-:Y:S01]  /*eb60*/  IADD3 R37, P5, R2, R220, RZ ;  /* 0x000000dc02257210 */ /* 0x000fe20007fbe0ff */
[----:B------:R-:W5:Y:S01]  /*eb70*/  LDL R228, [R1+0x20] ;  /* 0x0000200001e47983 */ /* 0x000f620000100800 */
[----:B------:R-:W-:Y:S01]  /*eb80*/  IMAD.X R2, R0, 0x1, R3, P6 ;  /* 0x0000000100027824 */ /* 0x000fe200030e0603 */
[----:B------:R-:W-:Y:S02]  /*eb90*/  LEA R160, P6, R38, c[0x0][0x1f8], 0x1 ;  /* 0x00007e0026a07a11 */ /* 0x000fe400078c08ff */
[----:B------:R-:W4:Y:S01]  /*eba0*/  LDSM.16.M88.4 R32, [R193+0x1800] ;  /* 0x00180000c120783b */ /* 0x000f220000000200 */
[-C--:B------:R-:W-:Y:S02]  /*ebb0*/  IADD3.X R0, R0, R36.reuse, RZ, P4, !PT ;  /* 0x0000002400007210 */ /* 0x080fe400027fe4ff */
[C---:B------:R-:W-:Y:S02]  /*ebc0*/  LEA R158, P4, R37.reuse, c[0x0][0x1f8], 0x1 ;  /* 0x00007e00259e7a11 */ /* 0x040fe400078808ff */
[----:B------:R-:W-:Y:S02]  /*ebd0*/  LEA.HI.X R161, R38, c[0x0][0x1fc], R0, 0x1, P6 ;  /* 0x00007f0026a17a11 */ /* 0x000fe400030f0c00 */
[C---:B------:R-:W-:Y:S01]  /*ebe0*/  IADD3.X R3, R2.reuse, R36, RZ, P0, !PT ;  /* 0x0000002402037210 */ /* 0x040fe200007fe4ff */
[----:B------:R-:W5:Y:S01]  /*ebf0*/  LDL R227, [R1+0x24] ;  /* 0x0000240001e37983 */ /* 0x000f620000100800 */
[----:B------:R-:W-:Y:S01]  /*ec00*/  IMAD.X R2, R2, 0x1, R225, P5 ;  /* 0x0000000102027824 */ /* 0x000fe200028e06e1 */
[C---:B-1----:R-:W-:Y:S02]  /*ec10*/  HMMA.16816.F32 R4, R124.reuse, R8, RZ ;  /* 0x000000087c04723c */ /* 0x042fe400000018ff */
[----:B------:R-:W1:Y:S02]  /*ec20*/  LDSM.16.M88.4 R40, [R193+0x2000] ;  /* 0x00200000c128783b */ /* 0x000e640000000200 */
[----:B------:R-:W-:Y:S02]  /*ec30*/  LEA.HI.X R159, R37, c[0x0][0x1fc], R2, 0x1, P4 ;  /* 0x00007f00259f7a11 */ /* 0x000fe400020f0c02 */
[C---:B------:R-:W-:Y:S02]  /*ec40*/  LEA R156, P4, R44.reuse, c[0x0][0x1f8], 0x1 ;  /* 0x00007e002c9c7a11 */ /* 0x040fe400078808ff */
[C---:B------:R-:W-:Y:S01]  /*ec50*/  IADD3 R2, P5, R45.reuse, 0x80, RZ ;  /* 0x000000802d027810 */ /* 0x040fe20007fbe0ff */
[C---:B------:R-:W-:Y:S01]  /*ec60*/  HMMA.16816.F32 R8, R124.reuse, R10, RZ ;  /* 0x0000000a7c08723c */ /* 0x040fe200000018ff */
[----:B------:R-:W5:Y:S02]  /*ec70*/  LDL R224, [R1+0x14] ;  /* 0x0000140001e07983 */ /* 0x000f640000100800 */
[----:B------:R-:W-:Y:S02]  /*ec80*/  LEA.HI.X R157, R44, c[0x0][0x1fc], R3, 0x1, P4 ;  /* 0x00007f002c9d7a11 */ /* 0x000fe400020f0c03 */
[----:B------:R-:W1:Y:S01]  /*ec90*/  LDSM.16.M88.4 R48, [R193+0x2800] ;  /* 0x00280000c130783b */ /* 0x000e620000000200 */
[----:B------:R-:W-:Y:S02]  /*eca0*/  IADD3 R44, P6, R45, c[0x0][0x1f8], RZ ;  /* 0x00007e002d2c7a10 */ /* 0x000fe40007fde0ff */
[C---:B---3--:R-:W-:Y:S01]  /*ecb0*/  HMMA.16816.F32 R12, R124.reuse, R16, RZ ;  /* 0x000000107c0c723c */ /* 0x048fe200000018ff */
[----:B------:R-:W-:Y:S03]  /*ecc0*/  IADD3 R2, P4, R2, c[0x0][0x1f8], RZ ;  /* 0x00007e0002027a10 */ /* 0x000fe60007f9e0ff */
[----:B------:R-:W-:Y:S01]  /*ecd0*/  IADD3.X R45, R46, c[0x0][0x1fc], RZ, P6, !PT ;  /* 0x00007f002e2d7a10 */ /* 0x000fe200037fe4ff */
[----:B------:R-:W3:Y:S01]  /*ece0*/  LDSM.16.M88.4 R120, [R199] ;  /* 0x00000000c778783b */ /* 0x000ee20000000200 */
[----:B------:R-:W-:Y:S02]  /*ecf0*/  IADD3.X R3, RZ, c[0x0][0x1fc], R46, P4, P5 ;  /* 0x00007f00ff037a10 */ /* 0x000fe400027ea42e */
[C---:B------:R-:W-:Y:S01]  /*ed00*/  HMMA.16816.F32 R16, R124.reuse, R18, RZ ;  /* 0x000000127c10723c */ /* 0x040fe200000018ff */
[----:B------:R-:W-:Y:S04]  /*ed10*/  ISETP.GT.AND P6, PT, R216, R219, PT ;  /* 0x000000dbd800720c */ /* 0x000fe80003fc4270 */
[----:B------:R-:W-:Y:S03]  /*ed20*/  LDSM.16.M88.4 R136, [R209] ;  /* 0x00000000d188783b */ /* 0x000fe60000000200 */
[C---:B----4-:R-:W-:Y:S05]  /*ed30*/  HMMA.16816.F32 R20, R124.reuse, R24, RZ ;  /* 0x000000187c14723c */ /* 0x050fea00000018ff */
[----:B------:R-:W-:Y:S03]  /*ed40*/  LDSM.16.M88.4 R140, [R208] ;  /* 0x00000000d08c783b */ /* 0x000fe60000000200 */
[C---:B------:R-:W-:Y:S05]  /*ed50*/  HMMA.16816.F32 R24, R124.reuse, R26, RZ ;  /* 0x0000001a7c18723c */ /* 0x040fea00000018ff */
[----:B------:R-:W-:Y:S03]  /*ed60*/  LDSM.16.M88.4 R144, [R207] ;  /* 0x00000000cf90783b */ /* 0x000fe60000000200 */
[C---:B------:R-:W-:Y:S05]  /*ed70*/  HMMA.16816.F32 R28, R124.reuse, R32, RZ ;  /* 0x000000207c1c723c */ /* 0x040fea00000018ff */
[----:B------:R-:W-:Y:S03]  /*ed80*/  LDSM.16.M88.4 R148, [R206] ;  /* 0x00000000ce94783b */ /* 0x000fe60000000200 */
[C---:B------:R-:W-:Y:S08]  /*ed90*/  HMMA.16816.F32 R32, R124.reuse, R34, RZ ;  /* 0x000000227c20723c */ /* 0x040ff000000018ff */
[C---:B-1----:R-:W-:Y:S08]  /*eda0*/  HMMA.16816.F32 R36, R124.reuse, R40, RZ ;  /* 0x000000287c24723c */ /* 0x042ff000000018ff */
[C---:B------:R-:W-:Y:S01]  /*edb0*/  HMMA.16816.F32 R40, R124.reuse, R42, RZ ;  /* 0x0000002a7c28723c */ /* 0x040fe200000018ff */
[----:B--2---:R-:W-:Y:S02]  /*edc0*/  ISETP.GE.AND P0, PT, R132, c[0x0][0x1d4], PT ;  /* 0x0000750084007a0c */ /* 0x004fe40003f06270 */
[----:B------:R-:W1:Y:S11]  /*edd0*/  LDSM.16.M88.4 R132, [R210] ;  /* 0x00000000d284783b */ /* 0x000e760000000200 */
[----:B------:R-:W-:Y:S01]  /*ede0*/  @!PT LDS RZ, [RZ] ;  /* 0x00000000fffff984 */ /* 0x000fe20000000800 */
[----:B------:R-:W-:Y:S01]  /*edf0*/  @!PT LDS RZ, [RZ] ;  /* 0x00000000fffff984 */ /* 0x000fe20000000800 */
[----:B------:R-:W-:Y:S01]  /*ee00*/  @!PT LDS RZ, [RZ] ;  /* 0x00000000fffff984 */ /* 0x000fe20000000800 */
[----:B------:R2:W-:Y:S08]  /*ee10*/  LDGSTS.E.BYPASS.LTC128B.128 [R218+0x100], [R44.64], !P0 ;  /* 0x001000002cda7fae */ /* 0x0005f0000c101d48 */
[----:B------:R4:W-:Y:S08]  /*ee20*/  LDGSTS.E.BYPASS.LTC128B.128 [R218+0x3100], [R2.64], !P3 ;  /* 0x0310000002da7fae */ /* 0x0009f0000d901d48 */
[----:B------:R1:W-:Y:S08]  /*ee30*/  LDGSTS.E.BYPASS.LTC128B.128 [R218+0x1100], [R162.64], !P0 ;  /* 0x01100000a2da7fae */ /* 0x0003f0000c101d48 */
[----:B------:R1:W-:Y:S01]  /*ee40*/  LDGSTS.E.BYPASS.LTC128B.128 [R218+0x4100], [R160.64], !P3 ;  /* 0x04100000a0da7fae */ /* 0x0003e2000d901d48 */
[C---:B--2---:R-:W-:Y:S07]  /*ee50*/  HMMA.16816.F32 R44, R124.reuse, R48, RZ ;  /* 0x000000307c2c723c */ /* 0x044fee00000018ff */
[----:B------:R2:W-:Y:S01]  /*ee60*/  LDGSTS.E.BYPASS.LTC128B.128 [R218+0x2100], [R158.64], !P0 ;  /* 0x021000009eda7fae */ /* 0x0005e2000c101d48 */
[----:B------:R-:W-:Y:S07]  /*ee70*/  HMMA.16816.F32 R48, R124, R50, RZ ;  /* 0x000000327c30723c */ /* 0x000fee00000018ff */
[----:B------:R2:W-:Y:S01]  /*ee80*/  LDGSTS.E.BYPASS.LTC128B.128 [R218+0x5100], [R156.64], !P3 ;  /* 0x051000009cda7fae */ /* 0x0005e2000d901d48 */
[C---:B---3--:R-:W-:Y:S07]  /*ee90*/  HMMA.16816.F32 R4, R128.reuse, R120, R4 ;  /* 0x000000788004723c */ /* 0x048fee0000001804 */
[----:B------:R-:W-:Y:S01]  /*eea0*/  LDSM.16.M88.4 R180, [R197+0x5800] ;  /* 0x00580000c5b4783b */ /* 0x000fe20000000200 */
[C---:B------:R-:W-:Y:S07]  /*eeb0*/  HMMA.16816.F32 R8, R128.reuse, R122, R8 ;  /* 0x0000007a8008723c */ /* 0x040fee0000001808 */
[----:B------:R-:W0:Y:S01]  /*eec0*/  LDGDEPBAR ;  /* 0x00000000000079af */ /* 0x000e220000000000 */
[C---:B-1----:R-:W-:Y:S07]  /*eed0*/  HMMA.16816.F32 R12, R128.reuse, R132, R12 ;  /* 0x00000084800c723c */ /* 0x042fee000000180c */
[----:B------:R-:W-:Y:S01]  /*eee0*/  LDSM.16.M88.4 R120, [R197+0x800] ;  /* 0x00080000c578783b */ /* 0x000fe20000000200 */
[C---:B------:R-:W-:Y:S07]  /*eef0*/  HMMA.16816.F32 R16, R128.reuse, R134, R16 ;  /* 0x000000868010723c */ /* 0x040fee0000001810 */
[----:B--2---:R-:W1:Y:S01]  /*ef00*/  LDSM.16.M88.4 R156, [R197] ;  /* 0x00000000c59c783b */ /* 0x004e620000000200 */
[C---:B------:R-:W-:Y:S07]  /*ef10*/  HMMA.16816.F32 R20, R128.reuse, R136, R20 ;  /* 0x000000888014723c */ /* 0x040fee0000001814 */
[----:B------:R-:W2:Y:S01]  /*ef20*/  LDSM.16.M88.4 R160, [R197+0x1000] ;  /* 0x00100000c5a0783b */ /* 0x000ea20000000200 */
[C---:B------:R-:W-:Y:S07]  /*ef30*/  HMMA.16816.F32 R24, R128.reuse, R138, R24 ;  /* 0x0000008a8018723c */ /* 0x040fee0000001818 */
[----:B------:R-:W3:Y:S01]  /*ef40*/  LDSM.16.M88.4 R132, [R197+0x1800] ;  /* 0x00180000c584783b */ /* 0x000ee20000000200 */
[C---:B------:R-:W-:Y:S07]  /*ef50*/  HMMA.16816.F32 R28, R128.reuse, R140, R28 ;  /* 0x0000008c801c723c */ /* 0x040fee000000181c */
[----:B------:R-:W1:Y:S01]  /*ef60*/  LDSM.16.M88.4 R136, [R197+0x2000] ;  /* 0x00200000c588783b */ /* 0x000e620000000200 */
[C---:B------:R-:W-:Y:S07]  /*ef70*/  HMMA.16816.F32 R32, R128.reuse, R142, R32 ;  /* 0x0000008e8020723c */ /* 0x040fee0000001820 */
[----:B------:R-:W-:Y:S01]  /*ef80*/  LDSM.16.M88.4 R140, [R194] ;  /* 0x00000000c28c783b */ /* 0x000fe20000000200 */
[C---:B------:R-:W-:Y:S07]  /*ef90*/  HMMA.16816.F32 R36, R128.reuse, R144, R36 ;  /* 0x000000908024723c */ /* 0x040fee0000001824 */
[----:B------:R-:W-:Y:S01]  /*efa0*/  LDSM.16.M88.4 R188, [R194+0x3000] ;  /* 0x00300000c2bc783b */ /* 0x000fe20000000200 */
[C---:B------:R-:W-:Y:S07]  /*efb0*/  HMMA.16816.F32 R40, R128.reuse, R146, R40 ;  /* 0x000000928028723c */ /* 0x040fee0000001828 */
[----:B------:R-:W-:Y:S01]  /*efc0*/  LDSM.16.M88.4 R144, [R194+0x800] ;  /* 0x00080000c290783b */ /* 0x000fe20000000200 */
        /* <DEDUP_REMOVED lines=15> */
[C---:B------:R-:W-:Y:S08]  /*f0c0*/  HMMA.16816.F32 R36, R152.reuse, R136, R36 ;  /* 0x000000889824723c */ /* 0x040ff00000001824 */
[C---:B------:R-:W-:Y:S01]  /*f0d0*/  HMMA.16816.F32 R40, R152.reuse, R138, R40 ;  /* 0x0000008a9828723c */ /* 0x040fe20000001828 */
[----:B------:R-:W3:Y:S07]  /*f0e0*/  LDSM.16.M88.4 R136, [R194+0x2800] ;  /* 0x00280000c288783b */ /* 0x000eee0000000200 */
[C---:B-1----:R-:W-:Y:S08]  /*f0f0*/  HMMA.16816.F32 R44, R152.reuse, R120, R44 ;  /* 0x00000078982c723c */ /* 0x042ff0000000182c */
[----:B------:R-:W-:Y:S01]  /*f100*/  HMMA.16816.F32 R48, R152, R122, R48 ;  /* 0x0000007a9830723c */ /* 0x000fe20000001830 */
        /* <DEDUP_REMOVED lines=22> */
[C---:B------:R-:W-:Y:S08]  /*f270*/  HMMA.16816.F32 R12, R168.reuse, R140, R12 ;  /* 0x0000008ca80c723c */ /* 0x040ff0000000180c */
[C---:B------:R-:W-:Y:S01]  /*f280*/  HMMA.16816.F32 R16, R168.reuse, R142, R16 ;  /* 0x0000008ea810723c */ /* 0x040fe20000001810 */
[----:B------:R-:W1:Y:S07]  /*f290*/  LDSM.16.M88.4 R140, [R202] ;  /* 0x00000000ca8c783b */ /* 0x000e6e0000000200 */
        /* <DEDUP_REMOVED lines=21> */
[C---:B------:R-:W-:Y:S08]  /*f3f0*/  HMMA.16816.F32 R28, R172.reuse, R140, R28 ;  /* 0x0000008cac1c723c */ /* 0x040ff0000000181c */
        /* <DEDUP_REMOVED lines=24> */
[----:B----4-:R-:W-:Y:S06]  /*f580*/  FMUL.FTZ R2, R11, c[0x0][0x320] ;  /* 0x0000c8000b027a20 */ /* 0x010fec0000410000 */
        /* <DEDUP_REMOVED lines=23> */
[----:B--2---:R-:W-:Y:S08]  /*f700*/  FMUL.FTZ R0, R12, c[0x0][0x320] ;  /* 0x0000c8000c007a20 */ /* 0x004ff00000410000 */
[----:B------:R2:W2:Y:S01]  /*f710*/  MUFU.TANH R140, R0 ;  /* 0x00000000008c7308 */ /* 0x0004a20000002400 */
[C---:B-1----:R-:W-:Y:S08]  /*f720*/  HMMA.16816.F32 R28, R184.reuse, R8, R28 ;  /* 0x00000008b81c723c */ /* 0x042ff0000000181c */
[C---:B------:R-:W-:Y:S01]  /*f730*/  HMMA.16816.F32 R32, R184.reuse, R10, R32 ;  /* 0x0000000ab820723c */ /* 0x040fe20000001820 */
[----:B------:R-:W1:Y:S01]  /*f740*/  LDSM.16.M88.4 R8, [R194+0x5800] ;  /* 0x00580000c208783b */ /* 0x000e620000000200 */
[----:B------:R-:W-:Y:S04]  /*f750*/  DEPBAR.LE SB0, 0x0 ;  /* 0x000080000000791a */ /* 0x000fe80000000000 */
[----:B--2---:R-:W-:Y:S02]  /*f760*/  FMUL.FTZ R0, R13, c[0x0][0x320] ;  /* 0x0000c8000d007a20 */ /* 0x004fe40000410000 */
[C---:B------:R-:W-:Y:S02]  /*f770*/  HMMA.16816.F32 R36, R184.reuse, R4, R36 ;  /* 0x00000004b824723c */ /* 0x040fe40000001824 */
[----:B------:R2:W1:Y:S01]  /*f780*/  MUFU.TANH R139, R0 ;  /* 0x00000000008b7308 */ /* 0x0004620000002400 */
[----:B------:R-:W-:Y:S05]  /*f790*/  BAR.SYNC.DEFER_BLOCKING 0x0 ;  /* 0x0000000000007b1d */ /* 0x000fea0000010000 */
[C---:B------:R-:W-:Y:S08]  /*f7a0*/  HMMA.16816.F32 R40, R184.reuse, R6, R40 ;  /* 0x00000006b828723c */ /* 0x040ff00000001828 */
[----:B------:R-:W-:Y:S04]  /*f7b0*/  FMUL.FTZ R2, R35, c[0x0][0x320] ;  /* 0x0000c80023027a20 */ /* 0x000fe80000410000 */
[----:B------:R-:W3:Y:S01]  /*f7c0*/  MUFU.TANH R122, R2 ;  /* 0x00000002007a7308 */ /* 0x000ee20000002400 */
[----:B--2---:R-:W-:Y:S09]  /*f7d0*/  FMUL.FTZ R0, R14, c[0x0][0x320] ;  /* 0x0000c8000e007a20 */ /* 0x004ff20000410000 */
[----:B------:R2:W2:Y:S02]  /*f7e0*/  MUFU.TANH R158, R0 ;  /* 0x00000000009e7308 */ /* 0x0004a40000002400 */
[----:B------:R-:W-:Y:S01]  /*f7f0*/  FMUL.FTZ R3, R42, c[0x0][0x320] ;  /* 0x0000c8002a037a20 */ /* 0x000fe20000410000 */
[C---:B-1----:R-:W-:Y:S03]  /*f800*/  HMMA.16816.F32 R44, R184.reuse, R8, R44 ;  /* 0x00000008b82c723c */ /* 0x042fe6000000182c */
[----:B------:R-:W-:Y:S04]  /*f810*/  FMUL.FTZ R4, R43, c[0x0][0x320] ;  /* 0x0000c8002b047a20 */ /* 0x000fe80000410000 */
[----:B------:R1:W1:Y:S01]  /*f820*/  MUFU.TANH R71, R3 ;  /* 0x0000000300477308 */ /* 0x0002620000002400 */
[----:B------:R-:W-:Y:S04]  /*f830*/  HMMA.16816.F32 R48, R184, R10, R48 ;  /* 0x0000000ab830723c */ /* 0x000fe80000001830 */
[----:B------:R-:W-:Y:S05]  /*f840*/  @P6 IADD3 R8, P4, R222, 0x40, RZ ;  /* 0x00000040de086810 */ /* 0x000fea0007f9e0ff */
[----:B------:R3:W3:Y:S03]  /*f850*/  MUFU.TANH R42, R4 ;  /* 0x00000004002a7308 */ /* 0x0006e60000002400 */
[----:B--2---:R-:W-:Y:S04]  /*f860*/  FMUL.FTZ R0, R15, c[0x0][0x320] ;  /* 0x0000c8000f007a20 */ /* 0x004fe80000410000 */
[----:B------:R-:W-:Y:S02]  /*f870*/  FMUL.FTZ R11, R46, c[0x0][0x320] ;  /* 0x0000c8002e0b7a20 */ /* 0x000fe40000410000 */
[----:B------:R-:W2:Y:S01]  /*f880*/  LDL R46, [R1+0x18] ;  /* 0x00001800012e7983 */ /* 0x000ea20000100800 */
[----:B------:R4:W2:Y:S01]  /*f890*/  MUFU.TANH R157, R0 ;  /* 0x00000000009d7308 */ /* 0x0008a20000002400 */
[----:B-1----:R-:W-:Y:S04]  /*f8a0*/  @P6 MOV R3, c[0x0][0x1e0] ;  /* 0x0000780000036a02 */ /* 0x002fe80000000f00 */
[C---:B------:R-:W-:Y:S02]  /*f8b0*/  @P6 SHF.L.U64.HI R5, R3.reuse, R217, c[0x0][0x1e4] ;  /* 0x0000790003056619 */ /* 0x040fe400000102d9 */
[----:B---3--:R-:W-:Y:S01]  /*f8c0*/  @P6 SHF.L.U32 R4, R3, 0x5, RZ ;  /* 0x0000000503046819 */ /* 0x008fe200000006ff */
[----:B----4-:R-:W-:Y:S01]  /*f8d0*/  FMUL.FTZ R0, R16, c[0x0][0x320] ;  /* 0x0000c80010007a20 */ /* 0x010fe20000410000 */
[----:B------:R-:W-:Y:S03]  /*f8e0*/  @P6 IADD3.X R16, RZ, R226, RZ, P4, !PT ;  /* 0x000000e2ff106210 */ /* 0x000fe600027fe4ff */
[----:B------:R1:W3:Y:S02]  /*f8f0*/  MUFU.TANH R136, R0 ;  /* 0x0000000000887308 */ /* 0x0002e40000002400 */
[----:B-1----:R-:W-:Y:S08]  /*f900*/  FMUL.FTZ R0, R17, c[0x0][0x320] ;  /* 0x0000c80011007a20 */ /* 0x002ff00000410000 */
[----:B------:R1:W4:Y:S02]  /*f910*/  MUFU.TANH R135, R0 ;  /* 0x0000000000877308 */ /* 0x0003240000002400 */
[----:B-1----:R-:W-:Y:S08]  /*f920*/  FMUL.FTZ R0, R18, c[0x0][0x320] ;  /* 0x0000c80012007a20 */ /* 0x002ff00000410000 */
[----:B------:R1:W1:Y:S02]  /*f930*/  MUFU.TANH R150, R0 ;  /* 0x0000000000967308 */ /* 0x0002640000002400 */
        /* <DEDUP_REMOVED lines=40> */
[----:B-1----:R-:W-:Y:S04]  /*fbc0*/  @P6 IADD3 R0, R216, -0x1, RZ ;  /* 0xffffffffd8006810 */ /* 0x002fe80007ffe0ff */
[----:B------:R-:W-:Y:S01]  /*fbd0*/  @P6 SHF.R.S32.HI R2, RZ, 0x1f, R0 ;  /* 0x0000001fff026819 */ /* 0x000fe20000011400 */
[----:B------:R-:W-:Y:S04]  /*fbe0*/  @P6 IMAD.WIDE.U32 R6, R0, c[0x0][0x1e0], RZ ;  /* 0x0000780000066a25 */ /* 0x000fe800078e00ff */
[----:B------:R-:W-:Y:S04]  /*fbf0*/  @P6 IMAD R2, R2, c[0x0][0x1e0], RZ ;  /* 0x0000780002026a24 */ /* 0x000fe800078e02ff */
[----:B------:R-:W-:Y:S04]  /*fc00*/  @P6 IMAD R2, R0, c[0x0][0x1e4], R2 ;  /* 0x0000790000026a24 */ /* 0x000fe800078e0202 */
[----:B------:R-:W-:Y:S02]  /*fc10*/  @P6 IMAD.IADD R0, R7, 0x1, R2 ;  /* 0x0000000107006824 */ /* 0x000fe400078e0202 */
[----:B------:R-:W-:Y:S04]  /*fc20*/  @P6 IMAD.WIDE.U32 R2, R6, 0x60, R4 ;  /* 0x0000006006026825 */ /* 0x000fe800078e0004 */
[----:B------:R-:W-:Y:S01]  /*fc30*/  @P6 IMAD R17, R0, 0x60, RZ ;  /* 0x0000006000116824 */ /* 0x000fe200078e02ff */
[-C--:B------:R-:W-:Y:S01]  /*fc40*/  @P6 IADD3 R9, P5, R4, R2.reuse, RZ ;  /* 0x0000000204096210 */ /* 0x080fe20007fbe0ff */
[----:B------:R-:W-:Y:S02]  /*fc50*/  FMUL.FTZ R7, R44, c[0x0][0x320] ;  /* 0x0000c8002c077a20 */ /* 0x000fe40000410000 */
[----:B------:R-:W1:Y:S01]  /*fc60*/  MUFU.TANH R44, R11 ;  /* 0x0000000b002c7308 */ /* 0x000e620000002400 */
[----:B------:R-:W-:Y:S01]  /*fc70*/  @P6 IADD3 R0, R17, R3, RZ ;  /* 0x0000000311006210 */ /* 0x000fe20007ffe0ff */
[----:B------:R-:W-:Y:S02]  /*fc80*/  FMUL.FTZ R3, R45, c[0x0][0x320] ;  /* 0x0000c8002d037a20 */ /* 0x000fe40000410000 */
[----:B------:R-:W2:Y:S02]  /*fc90*/  LDL R45, [R1+0x10] ;  /* 0x00001000012d7983 */ /* 0x000ea40000100800 */
[----:B------:R-:W-:Y:S01]  /*fca0*/  @P6 IMAD.X R5, R0, 0x1, R5, P5 ;  /* 0x0000000100056824 */ /* 0x000fe200028e0605 */
[-C--:B------:R-:W-:Y:S03]  /*fcb0*/  @P6 IADD3 R4, P5, R8, R2.reuse, RZ ;  /* 0x0000000208046210 */ /* 0x080fe60007fbe0ff */
[----:B------:R1:W1:Y:S10]  /*fcc0*/  MUFU.TANH R36, R7 ;  /* 0x0000000700247308 */ /* 0x0002740000002400 */
[----:B------:R3:W2:Y:S01]  /*fcd0*/  MUFU.TANH R35, R3 ;  /* 0x0000000300237308 */ /* 0x0006a20000002400 */
[----:B-1----:R-:W-:Y:S02]  /*fce0*/  @P6 IADD3 R7, P4, R222, R2, RZ ;  /* 0x00000002de076210 */ /* 0x002fe40007f9e0ff */
[----:B------:R-:W-:Y:S03]  /*fcf0*/  @P6 MOV R2, R222 ;  /* 0x000000de00026202 */ /* 0x000fe60000000f00 */
[C---:B------:R-:W-:Y:S01]  /*fd00*/  @P6 IMAD.X R10, R0.reuse, 0x1, R226, P4 ;  /* 0x00000001000a6824 */ /* 0x040fe200020e06e2 */
[----:B------:R-:W-:Y:S02]  /*fd10*/  @P6 IADD3.X R0, R0, R16, RZ, P5, !PT ;  /* 0x0000001000006210 */ /* 0x000fe40002ffe4ff */
[C---:B------:R-:W-:Y:S02]  /*fd20*/  @P6 LEA R12, P5, R4.reuse, c[0x0][0x1c8], 0x1 ;  /* 0x00007200040c6a11 */ /* 0x040fe400078a08ff */
[----:B---3--:R-:W-:Y:S02]  /*fd30*/  @P6 MOV R3, R226 ;  /* 0x000000e200036202 */ /* 0x008fe40000000f00 */
[----:B------:R-:W-:Y:S02]  /*fd40*/  @P6 LEA.HI.X R13, R4, c[0x0][0x1cc], R0, 0x1, P5 ;  /* 0x00007300040d6a11 */ /* 0x000fe400028f0c00 */
[----:B------:R-:W-:Y:S01]  /*fd50*/  @P6 IADD3 R4, P5, R9, R8, RZ ;  /* 0x0000000809046210 */ /* 0x000fe20007fbe0ff */
[----:B------:R-:W-:Y:S01]  /*fd60*/  FMUL.FTZ R8, R47, c[0x0][0x320] ;  /* 0x0000c8002f087a20 */ /* 0x000fe20000410000 */
[C---:B------:R-:W-:Y:S01]  /*fd70*/  @P6 LEA R14, P4, R7.reuse, c[0x0][0x1c8], 0x1 ;  /* 0x00007200070e6a11 */ /* 0x040fe200078808ff */
[----:B------:R-:W-:Y:S02]  /*fd80*/  @P6 IMAD.WIDE.U32 R2, R6, 0x60, R2 ;  /* 0x0000006006026825 */ /* 0x000fe400078e0002 */
[----:B------:R1:W3:Y:S01]  /*fd90*/  MUFU.TANH R43, R8 ;  /* 0x00000008002b7308 */ /* 0x0002e20000002400 */
[----:B------:R-:W-:Y:S01]  /*fda0*/  @P6 LEA.HI.X R15, R7, c[0x0][0x1cc], R10, 0x1, P4 ;  /* 0x00007300070f6a11 */ /* 0x000fe200020f0c0a */
[----:B------:R-:W-:Y:S01]  /*fdb0*/  @P6 IMAD.X R7, R5, 0x1, R16, P5 ;  /* 0x0000000105076824 */ /* 0x000fe200028e0610 */
[----:B------:R-:W-:Y:S02]  /*fdc0*/  @P6 IADD3 R0, P4, R9, R222, RZ ;  /* 0x000000de09006210 */ /* 0x000fe40007f9e0ff */
[----:B------:R-:W-:Y:S02]  /*fdd0*/  @P6 IADD3 R6, R3, R17, RZ ;  /* 0x0000001103066210 */ /* 0x000fe40007ffe0ff */
[----:B------:R-:W-:Y:S02]  /*fde0*/  @P6 IADD3.X R5, R5, R226, RZ, P4, !PT ;  /* 0x000000e205056210 */ /* 0x000fe400027fe4ff */
[----:B------:R-:W-:Y:S02]  /*fdf0*/  @P6 SHF.L.U32 R3, R2, 0x1, RZ ;  /* 0x0000000102036819 */ /* 0x000fe400000006ff */
[----:B------:R-:W-:Y:S02]  /*fe00*/  @P6 LEA R10, P5, R0, c[0x0][0x1c8], 0x1 ;  /* 0x00007200000a6a11 */ /* 0x000fe400078a08ff */
[----:B------:R-:W-:Y:S02]  /*fe10*/  @P6 SHF.L.U64.HI R16, R2, 0x1, R6 ;  /* 0x0000000102106819 */ /* 0x000fe40000010206 */
[----:B------:R-:W-:Y:S01]  /*fe20*/  @P6 LEA.HI.X R11, R0, c[0x0][0x1cc], R5, 0x1, P5 ;  /* 0x00007300000b6a11 */ /* 0x000fe200028f0c05 */
[----:B------:R-:W-:Y:S02]  /*fe30*/  FMUL.FTZ R0, R48, c[0x0][0x320] ;  /* 0x0000c80030007a20 */ /* 0x000fe40000410000 */
[----:B-----5:R-:W-:Y:S02]  /*fe40*/  IMAD.IADD R5, R227, 0x1, R228 ;  /* 0x00000001e3057824 */ /* 0x020fe400078e02e4 */
[----:B------:R5:W2:Y:S01]  /*fe50*/  MUFU.TANH R34, R0 ;  /* 0x0000000000227308 */ /* 0x000aa20000002400 */
[C---:B-1----:R-:W-:Y:S04]  /*fe60*/  @P6 LEA R8, P4, R4.reuse, c[0x0][0x1c8], 0x1 ;  /* 0x0000720004086a11 */ /* 0x042fe800078808ff */
[----:B------:R-:W-:Y:S01]  /*fe70*/  @P6 LEA.HI.X R9, R4, c[0x0][0x1cc], R7, 0x1, P4 ;  /* 0x0000730004096a11 */ /* 0x000fe200020f0c07 */
[----:B------:R-:W-:Y:S01]  /*fe80*/  FMUL.FTZ R4, R49, c[0x0][0x320] ;  /* 0x0000c80031047a20 */ /* 0x000fe20000410000 */
[C---:B------:R-:W-:Y:S02]  /*fe90*/  @P6 IADD3 R6, P4, R3.reuse, c[0x0][0x1c8], RZ ;  /* 0x0000720003066a10 */ /* 0x040fe40007f9e0ff */
[----:B------:R-:W-:Y:S01]  /*fea0*/  @P6 IADD3 R3, P5, R3, 0x80, RZ ;  /* 0x0000008003036810 */ /* 0x000fe20007fbe0ff */
[----:B------:R-:W1:Y:S01]  /*feb0*/  MUFU.TANH R33, R4 ;  /* 0x0000000400217308 */ /* 0x000e620000002400 */
[----:B------:R-:W-:Y:S02]  /*fec0*/  @P6 IADD3.X R7, R16, c[0x0][0x1cc], RZ, P4, !PT ;  /* 0x0000730010076a10 */ /* 0x000fe400027fe4ff */
[----:B------:R-:W-:Y:S03]  /*fed0*/  @P6 IADD3 R2, P4, R3, c[0x0][0x1c8], RZ ;  /* 0x0000720003026a10 */ /* 0x000fe60007f9e0ff */
[----:B------:R-:W-:Y:S01]  /*fee0*/  @!PT LDS RZ, [RZ] ;  /* 0x00000000fffff984 */ /* 0x000fe20000000800 */
[----:B------:R-:W-:Y:S01]  /*fef0*/  @!PT LDS RZ, [RZ] ;  /* 0x00000000fffff984 */ /* 0x000fe20000000800 */
[----:B------:R-:W-:Y:S01]  /*ff00*/  @!PT LDS RZ, [RZ] ;  /* 0x00000000fffff984 */ /* 0x000fe20000000800 */
[----:B------:R1:W-:Y:S01]  /*ff10*/  @P6 LDGSTS.E.BYPASS.LTC128B.128 [R218+0x8100], [R6.64], !P0 ;  /* 0x0810000006da6fae */ /* 0x0003e2000c101d48 */
[----:B------:R-:W-:Y:S01]  /*ff20*/  @P6 IADD3.X R3, RZ, c[0x0][0x1cc], R16, P4, P5 ;  /* 0x00007300ff036a10 */ /* 0x000fe200027ea410 */
[----:B-----5:R-:W-:Y:S06]  /*ff30*/  @P2 IMAD.HI.U32 R0, R5, c[0x0][0x2c8], RZ ;  /* 0x0000b20005002a27 */ /* 0x020fec00078e00ff */
[----:B------:R5:W-:Y:S01]  /*ff40*/  @P6 LDGSTS.E.BYPASS.LTC128B.128 [R218+0xb100], [R2.64], !P3 ;  /* 0x0b10000002da6fae */ /* 0x000be2000d901d48 */
[----:B------:R-:W-:Y:S01]  /*ff50*/  @P2 SHF.R.U32.HI R5, RZ, c[0x0][0x2cc], R0 ;  /* 0x0000b300ff052a19 */ /* 0x000fe20000011600 */
[----:B------:R-:W-:Y:S04]  /*ff60*/  FMUL.FTZ R0, R50, c[0x0][0x320] ;  /* 0x0000c80032007a20 */ /* 0x000fe80000410000 */
[----:B------:R1:W1:Y:S02]  /*ff70*/  MUFU.TANH R39, R0 ;  /* 0x0000000000277308 */ /* 0x0002640000002400 */
[----:B------:R2:W-:Y:S08]  /*ff80*/  @P6 LDGSTS.E.BYPASS.LTC128B.128 [R218+0x9100], [R14.64], !P0 ;  /* 0x091000000eda6fae */ /* 0x0005f0000c101d48 */
[----:B------:R2:W-:Y:S08]  /*ff90*/  @P6 LDGSTS.E.BYPASS.LTC128B.128 [R218+0xc100], [R12.64], !P3 ;  /* 0x0c1000000cda6fae */ /* 0x0005f0000d901d48 */
[----:B------:R2:W-:Y:S01]  /*ffa0*/  @P6 LDGSTS.E.BYPASS.LTC128B.128 [R218+0xa100], [R10.64], !P0 ;  /* 0x0a1000000ada6fae */ /* 0x0005e2000c101d48 */
[----:B-----5:R-:W-:Y:S04]  /*ffb0*/  FMUL.FTZ R2, R51, c[0x0][0x320] ;  /* 0x0000c80033027a20 */ /* 0x020fe80000410000 */
[----:B------:R5:W2:Y:S03]  /*ffc0*/  MUFU.TANH R37, R2 ;  /* 0x0000000200257308 */ /* 0x000aa60000002400 */
[----:B------:R2:W-:Y:S01]  /*ffd0*/  @P6 LDGSTS.E.BYPASS.LTC128B.128 [R218+0xd100], [R8.64], !P3 ;  /* 0x0d10000008da6fae */ /* 0x0005e2000d901d48 */
[----:B-1----:R-:W-:Y:S07]  /*ffe0*/  IMAD R0, R216, -0x60, RZ ;  /* 0xffffffa0d8007824 */ /* 0x002fee00078e02ff */
[----:B------:R-:W1:Y:S08]  /*fff0*/  SHFL.IDX PT, R4, R5, RZ, 0x1c1f ;  /* 0x001c1fff05047589 */ /* 0x000e7000000e0000 */
[----:B------:R-:W0:Y:S01]  /*10000*/  LDGDEPBAR ;  /* 0x00000000000079af */ /* 0x000e220000000000 */
[----:B-----5:R-:W-:Y:S04]  /*10010*/  IADD3 R2, -R224, 0x1, R0 ;  /* 0x00000001e0027810 */ /* 0x020fe80007ffe100 */
[----:B--2---:R-:W-:Y:S04]  /*10020*/  IADD3 R2, -R45, R2, R46 ;  /* 0x000000022d027210 */ /* 0x004fe80007ffe12e */
[C---:B------:R-:W-:Y:S02]  /*10030*/  IADD3 R7, R2.reuse, c[0x0][0x328], RZ ;  /* 0x0000ca0002077a10 */ /* 0x040fe40007ffe0ff */
[----:B------:R-:W-:Y:S02]  /*10040*/  IADD3 R6, R2, UR4, RZ ;  /* 0x0000000402067c10 */ /* 0x000fe4000fffe0ff */
[----:B-1----:R-:W-:Y:S02]  /*10050*/  IADD3 R3, R7, R4, RZ ;  /* 0x0000000407037210 */ /* 0x002fe40007ffe0ff */
[----:B------:R-:W-:Y:S01]  /*10060*/  IADD3 R2, R4, R6, RZ ;  /* 0x0000000604027210 */ /* 0x000fe20007ffe0ff */
[----:B------:R-:W-:-:S05]  /*10070*/  @!P1 BRA `(.L_x_578) ;  /* 0x0000018000009947 */ /* 0x000fca0003800000 */
[----:B---34-:R-:W-:Y:S01]  /*10080*/  IADD3 R4, -R45, R46, R4 ;  /* 0x0000002e2d047210 */ /* 0x018fe20007ffe104 */
        /* <DEDUP_REMOVED lines=12> */
.L_x_580:
[----:B------:R-:W-:Y:S04]  /*10150*/  MOV R8, c[0x0][0x32c] ;  /* 0x0000cb0000087a02 */ /* 0x000fe80000000f00 */
[----:B------:R-:W-:Y:S11]  /*10160*/  ISETP.NE.AND P0, PT, R8, 0x1, PT ;  /* 0x000000010800780c */ /* 0x000ff60003f05270 */
[----:B------:R-:W-:Y:S02]  /*10170*/  @!UPT UIADD3 URZ, URZ, URZ, URZ ;  /* 0x0000003f3f3ff290 */ /* 0x000fe4000fffe03f */
[----:B------:R-:W-:Y:S05]  /*10180*/  @P0 IMAD.HI.U32 R8, R4, c[0x0][0x330], RZ ;  /* 0x0000cc0004080a27 */ /* 0x000fea00078e00ff */
[----:B------:R-:W-:Y:S02]  /*10190*/  @P0 SHF.R.U32.HI R4, RZ, c[0x0][0x334], R8 ;  /* 0x0000cd00ff040a19 */ /* 0x000fe40000011608 */
.L_x_581:
[----:B------:R-:W-:Y:S05]  /*101a0*/  BSYNC B0 ;  /* 0x0000000000007941 */ /* 0x000fea0003800000 */
.L_x_579:
[----:B------:R-:W-:Y:S04]  /*101b0*/  IMAD.IADD R8, R0, 0x1, -R224 ;  /* 0x0000000100087824 */ /* 0x000fe800078e0ae0 */
[----:B------:R-:W-:Y:S05]  /*101c0*/  IMAD R4, R4, c[0x0][0x32c], R8 ;  /* 0x0000cb0004047a24 */ /* 0x000fea00078e0208 */
[----:B------:R-:W-:Y:S02]  /*101d0*/  IADD3 R8, R4, c[0x0][0x32c], RZ ;  /* 0x0000cb0004087a10 */ /* 0x000fe40007ffe0ff */
[----:B------:R-:W-:Y:S02]  /*101e0*/  IMNMX R2, R2, R4, !PT ;  /* 0x0000000402027217 */ /* 0x000fe40007800200 */
[----:B------:R-:W-:Y:S02]  /*101f0*/  IMNMX R3, R3, R8, PT ;  /* 0x0000000803037217 */ /* 0x000fe40003800200 */
.L_x_578:
[C---:B---34-:R-:W-:Y:S01]  /*10200*/  ISETP.GE.AND P0, PT, R0.reuse, 0x2, PT ;  /* 0x000000020000780c */ /* 0x058fe20003f06270 */
        /* <DEDUP_REMOVED lines=133> */
.L_x_584:
[----:B------:R-:W-:Y:S04]  /*10a60*/  MOV R5, c[0x0][0x32c] ;  /* 0x0000cb0000057a02 */ /* 0x000fe80000000f00 */
[----:B------:R-:W-:Y:S11]  /*10a70*/  ISETP.NE.AND P0, PT, R5, 0x1, PT ;  /* 0x000000010500780c */ /* 0x000ff60003f05270 */
[----:B------:R-:W-:Y:S02]  /*10a80*/  @!UPT UIADD3 URZ, URZ, URZ, URZ ;  /* 0x0000003f3f3ff290 */ /* 0x000fe4000fffe03f */
[----:B------:R-:W-:Y:S05]  /*10a90*/  @P0 IMAD.HI.U32 R5, R4, c[0x0][0x330], RZ ;  /* 0x0000cc0004050a27 */ /* 0x000fea00078e00ff */
[----:B------:R-:W-:Y:S02]  /*10aa0*/  @P0 SHF.R.U32.HI R4, RZ, c[0x0][0x334], R5 ;  /* 0x0000cd00ff040a19 */ /* 0x000fe40000011605 */
.L_x_585:
[----:B------:R-:W-:Y:S05]  /*10ab0*/  BSYNC B0 ;  /* 0x0000000000007941 */ /* 0x000fea0003800000 */
.L_x_583:
[----:B------:R-:W-:Y:S04]  /*10ac0*/  IMAD.IADD R0, R0, 0x1, -R224 ;  /* 0x0000000100007824 */ /* 0x000fe800078e0ae0 */
[----:B------:R-:W-:Y:S05]  /*10ad0*/  IMAD R0, R4, c[0x0][0x32c], R0 ;  /* 0x0000cb0004007a24 */ /* 0x000fea00078e0200 */
[----:B------:R-:W-:Y:S02]  /*10ae0*/  IADD3 R4, R0, c[0x0][0x32c], RZ ;  /* 0x0000cb0000047a10 */ /* 0x000fe40007ffe0ff */
[----:B------:R-:W-:Y:S02]  /*10af0*/  IMNMX R2, R2, R0, !PT ;  /* 0x0000000002027217 */ /* 0x000fe40007800200 */
[----:B------:R-:W-:Y:S02]  /*10b00*/  IMNMX R3, R3, R4, PT ;  /* 0x0000000403037217 */ /* 0x000fe40003800200 */
.L_x_582:
        /* <DEDUP_REMOVED lines=82> */
[C---:B------:R-:W-:Y:S02]  /*11030*/  ISETP.GT.AND P0, PT, R2.reuse, 0x29, !P0 ;  /* 0x000000290200780c */ /* 0x040fe40004704270 */
        /* <DEDUP_REMOVED lines=10> */
[----:B------:R-:W-:Y:S02]  /*110e0*/  ISETP.GT.AND P4, PT, R2, 0x59, !P4 ;  /* 0x000000590200780c */ /* 0x000fe40006784270 */
        /* <DEDUP_REMOVED lines=358> */
[----:B------:R-:W-:Y:S02]  /*12750*/  FFMA.FTZ R132, R217, c[0x0][0x2d0], -R132 ;  /* 0x0000b400d9847a23 */ /* 0x000fe40000010884 */
[C---:B------:R-:W-:Y:S01]  /*12760*/  HMMA.16816.F32 R32, R72.reuse, R90, R32 ;  /* 0x0000005a4820723c */ /* 0x040fe20000001820 */
[----:B------:R1:W-:Y:S01]  /*12770*/  MUFU.EX2 R135, R70 ;  /* 0x0000004600877308 */ /* 0x0003e20000000800 */
[----:B------:R-:W3:Y:S06]  /*12780*/  LDSM.16.MT88.4 R88, [R192+0x2800] ;  /* 0x00280000c058783b */ /* 0x000eec0000004200 */
        /* <DEDUP_REMOVED lines=83> */
[----:B------:R-:W-:Y:S01]  /*12cc0*/  FADD.FTZ R2, R70, R0 ;  /* 0x0000000046027221 */ /* 0x000fe20000010000 */
[----:B------:R-:W-:Y:S01]  /*12cd0*/  IADD3 R0, R216, -0x1, RZ ;  /* 0xffffffffd8007810 */ /* 0x000fe20007ffe0ff */
[----:B------:R-:W-:Y:S02]  /*12ce0*/  FADD.FTZ R4, R134, R4 ;  /* 0x0000000486047221 */ /* 0x000fe40000010000 */
[----:B------:R-:W-:Y:S02]  /*12cf0*/  FADD.FTZ R2, R69, R2 ;  /* 0x0000000245027221 */ /* 0x000fe40000010000 */
[----:B------:R-:W-:Y:S01]  /*12d00*/  IMAD.MOV.U32 R216, RZ, RZ, R0 ;  /* 0x000000ffffd87224 */ /* 0x000fe200078e0000 */
[----:B------:R1:W-:Y:S01]  /*12d10*/  STL [R1+0x8], R4 ;  /* 0x0000080401007387 */ /* 0x0003e20000100800 */
[----:B------:R-:W-:Y:S02]  /*12d20*/  IMAD.MOV.U32 R69, RZ, RZ, R68 ;  /* 0x000000ffff457224 */ /* 0x000fe400078e0044 */
[--C-:B------:R-:W-:Y:S01]  /*12d30*/  IMAD.MOV.U32 R70, RZ, RZ, R3.reuse ;  /* 0x000000ffff467224 */ /* 0x100fe200078e0003 */
[----:B------:R2:W-:Y:S01]  /*12d40*/  STL [R1+0xc], R2 ;  /* 0x00000c0201007387 */ /* 0x0005e20000100800 */
[----:B-1----:R-:W-:Y:S01]  /*12d50*/  IMAD.MOV.U32 R4, RZ, RZ, R3 ;  /* 0x000000ffff047224 */ /* 0x002fe200078e0003 */
[----:B------:R-:W-:-:S05]  /*12d60*/  @P0 BRA `(.L_x_586) ;  /* 0xffffbbb000000947 */ /* 0x000fca000383ffff */
.L_x_577:
[----:B------:R-:W-:Y:S02]  /*12d70*/  MOV R8, 0x1f ;  /* 0x0000001f00087802 */ /* 0x000fe40000000f00 */
[----:B------:R-:W-:Y:S01]  /*12d80*/  MOV R7, 0xffffffff ;  /* 0xffffffff00077802 */ /* 0x000fe20000000f00 */
[----:B------:R-:W-:Y:S05]  /*12d90*/  BRA.DIV ~URZ, `(.L_x_587) ;  /* 0x000046f27f007947 */ /* 0x000fea000b800000 */
[----:B--2---:R-:W2:Y:S04]  /*12da0*/  LDL R2, [R1+0x8] ;  /* 0x0000080001027983 */ /* 0x004ea80000100800 */
[----:B--2---:R2:W3:Y:S02]  /*12db0*/  SHFL.BFLY PT, R0, R2, 0x2, 0x1f ;  /* 0x0c401f0002007f89 */ /* 0x0044e400000e0000 */
.L_x_654:
[----:B--2---:R-:W2:Y:S02]  /*12dc0*/  LDL.LU R2, [R1+0x8] ;  /* 0x0000080001027983 */ /* 0x004ea40000300800 */
[----:B--23--:R-:W-:Y:S01]  /*12dd0*/  FADD.FTZ R0, R0, R2 ;  /* 0x0000000200007221 */ /* 0x00cfe20000010000 */
[----:B------:R-:W-:Y:S05]  /*12de0*/  BRA.DIV ~URZ, `(.L_x_588) ;  /* 0x000047027f007947 */ /* 0x000fea000b800000 */
[----:B------:R-:W2:Y:S04]  /*12df0*/  LDL.LU R7, [R1+0xc] ;  /* 0x00000c0001077983 */ /* 0x000ea80000300800 */
[----:B-1----:R-:W1:Y:S02]  /*12e00*/  SHFL.BFLY PT, R3, R0, 0x1, 0x1f ;  /* 0x0c201f0000037f89 */ /* 0x002e6400000e0000 */
[----:B-1----:R-:W-:-:S02]  /*12e10*/  FADD.FTZ R0, R0, R3 ;  /* 0x0000000300007221 */ /* 0x002fc40000010000 */
[----:B--2---:R-:W1:Y:S02]  /*12e20*/  SHFL.BFLY PT, R2, R7, 0x2, 0x1f ;  /* 0x0c401f0007027f89 */ /* 0x004e6400000e0000 */
[----:B-1----:R-:W-:-:S05]  /*12e30*/  FADD.FTZ R5, R2, R7 ;  /* 0x0000000702057221 */ /* 0x002fca0000010000 */
[----:B------:R1:W2:Y:S02]  /*12e40*/  SHFL.BFLY PT, R6, R5, 0x1, 0x1f ;  /* 0x0c201f0005067f89 */ /* 0x0002a400000e0000 */
.L_x_655:
[----:B------:R-:W-:Y:S01]  /*12e50*/  FSETP.NE.FTZ.AND P1, PT, R0, RZ, PT ;  /* 0x000000ff0000720b */ /* 0x000fe20003f35000 */
[----:B--2---:R-:W-:Y:S01]  /*12e60*/  FADD.FTZ R3, R6, R5 ;  /* 0x0000000506037221 */ /* 0x004fe20000010000 */
[----:B------:R-:W-:Y:S02]  /*12e70*/  MOV R2, RZ ;  /* 0x000000ff00027202 */ /* 0x000fe40000000f00 */
[----:B------:R-:W-:Y:S02]  /*12e80*/  MOV R21, 0xff800000 ;  /* 0xff80000000157802 */ /* 0x000fe40000000f00 */
[----:B------:R-:W-:Y:S02]  /*12e90*/  FSETP.NE.FTZ.AND P0, PT, R3, RZ, PT ;  /* 0x000000ff0300720b */ /* 0x000fe40003f15000 */
[----:B------:R-:W-:-:S05]  /*12ea0*/  MOV R20, 0xff800000 ;  /* 0xff80000000147802 */ /* 0x000fca0000000f00 */
[----:B------:R-:W2:Y:S01]  /*12eb0*/  @P1 MUFU.LG2 R7, R0 ;  /* 0x0000000000071308 */ /* 0x000ea20000000c00 */
[----:B-1----:R-:W-:-:S05]  /*12ec0*/  @P1 MOV R5, 0x3f317218 ;  /* 0x3f31721800051802 */ /* 0x002fca0000000f00 */
[----:B------:R-:W-:Y:S02]  /*12ed0*/  @P1 FMUL.FTZ R5, R5, c[0x0][0x2d0] ;  /* 0x0000b40005051a20 */ /* 0x000fe40000410000 */
[----:B------:R1:W3:Y:S01]  /*12ee0*/  @P1 MUFU.RCP R2, R0 ;  /* 0x0000000000021308 */ /* 0x0002e20000001000 */
[----:B--2---:R-:W-:-:S04]  /*12ef0*/  @P1 FMUL.FTZ R7, R7, 0.69314718246459960938 ;  /* 0x3f31721807071820 */ /* 0x004fc80000410000 */
[----:B------:R-:W-:Y:S01]  /*12f00*/  @P1 FFMA.FTZ R21, R5, R68, R7 ;  /* 0x0000004405151223 */ /* 0x000fe20000010007 */
[----:B------:R-:W-:Y:S02]  /*12f10*/  MOV R5, 0x1 ;  /* 0x0000000100057802 */ /* 0x000fe40000000f00 */
[----:B-1----:R-:W-:Y:S01]  /*12f20*/  MOV R0, RZ ;  /* 0x000000ff00007202 */ /* 0x002fe20000000f00 */
        /* <DEDUP_REMOVED lines=71> */
.L_x_546:
[----:B------:R3:W5:Y:S04]  /*133a0*/  LDL R6, [R1+0x30] ;  /* 0x0000300001067983 */ /* 0x0007680000100800 */
[----:B------:R-:W4:Y:S01]  /*133b0*/  S2R R2, SR_TID.X ;  /* 0x0000000000027919 */ /* 0x000f220000002100 */
[----:B------:R-:W-:Y:S01]  /*133c0*/  BSSY B0, `(.L_x_589) ;  /* 0x0000011000007945 */ /* 0x000fe20003800000 */
[----:B----4-:R-:W-:-:S13]  /*133d0*/  LOP3.LUT P0, RZ, R2, 0xff, RZ, 0xc0, !PT ;  /* 0x000000ff02ff7812 */ /* 0x010fda000780c0ff */
[----:B------:R-:W-:Y:S05]  /*133e0*/  @P0 BRA `(.L_x_590) ;  /* 0x000000e000000947 */ /* 0x000fea0003800000 */
[----:B---3--:R-:W3:Y:S01]  /*133f0*/  S2R R4, SR_LANEID ;  /* 0x0000000000047919 */ /* 0x008ee20000000000 */
[----:B------:R-:W-:Y:S01]  /*13400*/  VOTEU.ANY UR4, UPT, PT ;  /* 0x0000000000047886 */ /* 0x000fe200038e0100 */
[----:B--2---:R-:W-:Y:S01]  /*13410*/  IMAD.MOV.U32 R5, RZ, RZ, c[0x0][0x564] ;  /* 0x00015900ff057624 */ /* 0x004fe200078e00ff */
[----:B------:R-:W3:Y:S08]  /*13420*/  FLO.U32 R3, UR4 ;  /* 0x0000000400037d00 */ /* 0x000ef000080e0000 */
[----:B------:R-:W2:Y:S01]  /*13430*/  POPC R2, UR4 ;  /* 0x0000000400027d09 */ /* 0x000ea20008000000 */
[----:B---3--:R-:W-:Y:S01]  /*13440*/  ISETP.EQ.U32.AND P0, PT, R3, R4, PT ;  /* 0x000000040300720c */ /* 0x008fe20003f02070 */
[----:B------:R-:W-:-:S12]  /*13450*/  IMAD.MOV.U32 R4, RZ, RZ, c[0x0][0x560] ;  /* 0x00015800ff047624 */ /* 0x000fd800078e00ff */
[----:B--2---:R2:W3:Y:S04]  /*13460*/  @P0 ATOMG.E.ADD.STRONG.GPU PT, R2, [R4.64], R2 ;  /* 0x00000002040209a8 */ /* 0x0044e800081ee1c8 */
[----:B--2---:R-:W2:Y:S04]  /*13470*/  S2R R4, SR_LTMASK ;  /* 0x0000000000047919 */ /* 0x004ea80000003900 */
[----:B---3--:R2:W3:Y:S02]  /*13480*/  SHFL.IDX PT, R3, R2, R3, 0x1f ;  /* 0x00001f0302037589 */ /* 0x0084e400000e0000 */
[----:B--2---:R-:W-:-:S06]  /*13490*/  LOP3.LUT R2, R4, UR4, RZ, 0xc0, !PT ;  /* 0x0000000404027c12 */ /* 0x004fcc000f8ec0ff */
[----:B------:R-:W3:Y:S02]  /*134a0*/  POPC R2, R2 ;  /* 0x0000000200027309 */ /* 0x000ee40000000000 */
[----:B---3-5:R-:W-:-:S05]  /*134b0*/  IADD3 R6, R3, c[0x0][0xc], R2 ;  /* 0x0000030003067a10 */ /* 0x028fca0007ffe002 */
[----:B------:R2:W-:Y:S02]  /*134c0*/  STL [R1+0x30], R6 ;  /* 0x0000300601007387 */ /* 0x0005e40000100800 */
.L_x_590:
[----:B---3--:R-:W-:Y:S05]  /*134d0*/  BSYNC B0 ;  /* 0x0000000000007941 */ /* 0x008fea0003800000 */
.L_x_589:
[----:B------:R-:W3:Y:S01]  /*134e0*/  LDL.64 R2, [R1] ;  /* 0x0000000001027983 */ /* 0x000ee20000100a00 */
[----:B------:R-:W-:Y:S01]  /*134f0*/  PRMT R0, R0, 0x9910, RZ ;  /* 0x0000991000007816 */ /* 0x000fe200000000ff */
[----:B------:R-:W-:Y:S01]  /*13500*/  BSSY B1, `(.L_x_591) ;  /* 0x00002ab000017945 */ /* 0x000fe20003800000 */
[----:B-----5:R-:W-:Y:S02]  /*13510*/  IMAD.MOV.U32 R62, RZ, RZ, R6 ;  /* 0x000000ffff3e7224 */ /* 0x020fe400078e0006 */
[----:B------:R-:W-:Y:S02]  /*13520*/  ISETP.NE.AND P0, PT, R0, RZ, PT ;  /* 0x000000ff0000720c */ /* 0x000fe40003f05270 */
[----:B---3--:R-:W-:Y:S02]  /*13530*/  IADD3 R0, R2, 0x40, RZ ;  /* 0x0000004002007810 */ /* 0x008fe40007ffe0ff */
[----:B------:R-:W-:Y:S02]  /*13540*/  SHF.R.S32.HI R28, RZ, 0x1f, R2 ;  /* 0x0000001fff1c7819 */ /* 0x000fe40000011402 */
[----:B------:R-:W-:-:S07]  /*13550*/  SHF.R.S32.HI R29, RZ, 0x1f, R0 ;  /* 0x0000001fff1d7819 */ /* 0x000fce0000011400 */
[----:B------:R-:W-:Y:S05]  /*13560*/  @!P0 BRA `(.L_x_592) ;  /* 0x00001e7000008947 */ /* 0x000fea0003800000 */
[----:B------:R-:W3:Y:S04]  /*13570*/  LDL R10, [R1+0x40] ;  /* 0x00004000010a7983 */ /* 0x000ee80000100800 */
[----:B--2---:R-:W2:Y:S04]  /*13580*/  LDL R6, [R1+0x44] ;  /* 0x0000440001067983 */ /* 0x004ea80000100800 */
        /* <DEDUP_REMOVED lines=11> */
[----:B------:R-:W-:Y:S01]  /*13640*/  F2FP.PACK_AB R5, R91, R90 ;  /* 0x0000005a5b05723e */ /* 0x000fe200000000ff */
[----:B---3--:R3:W-:Y:S04]  /*13650*/  STS [R10], R2 ;  /* 0x000000020a007388 */ /* 0x0087e80000000800 */
[----:B------:R1:W-:Y:S04]  /*13660*/  STS [R10+0x400], R3 ;  /* 0x000400030a007388 */ /* 0x0003e80000000800 */
[----:B--2---:R2:W-:Y:S01]  /*13670*/  STS [R6], R4 ;  /* 0x0000000406007388 */ /* 0x0045e20000000800 */
[----:B---3--:R-:W-:-:S02]  /*13680*/  F2FP.PACK_AB R2, R65, R64 ;  /* 0x000000404102723e */ /* 0x008fc400000000ff */
[----:B-1----:R-:W-:-:S03]  /*13690*/  F2FP.PACK_AB R3, R27, R26 ;  /* 0x0000001a1b03723e */ /* 0x002fc600000000ff */
[----:B------:R1:W-:Y:S01]  /*136a0*/  STS [R6+0x400], R2 ;  /* 0x0004000206007388 */ /* 0x0003e20000000800 */
[----:B--2---:R-:W-:-:S03]  /*136b0*/  F2FP.PACK_AB R4, R61, R60 ;  /* 0x0000003c3d04723e */ /* 0x004fc600000000ff */
        /* <DEDUP_REMOVED lines=19> */
[----:B------:R3:W-:Y:S04]  /*137f0*/  STS [R12], R5 ;  /* 0x000000050c007388 */ /* 0x0007e80000000800 */
[----:B------:R4:W-:Y:S01]  /*13800*/  STS [R12+0x400], R3 ;  /* 0x000400030c007388 */ /* 0x0009e20000000800 */
[----:B-1----:R-:W-:Y:S02]  /*13810*/  F2FP.PACK_AB R2, R93, R92 ;  /* 0x0000005c5d02723e */ /* 0x002fe400000000ff */
[----:B--2---:R-:W-:-:S03]  /*13820*/  F2FP.PACK_AB R4, R81, R80 ;  /* 0x000000505104723e */ /* 0x004fc600000000ff */
[----:B------:R-:W-:Y:S01]  /*13830*/  STS [R10+0x4000], R2 ;  /* 0x004000020a007388 */ /* 0x000fe20000000800 */
[----:B---3--:R-:W-:Y:S02]  /*13840*/  F2FP.PACK_AB R5, R53, R52 ;  /* 0x000000343505723e */ /* 0x008fe400000000ff */
[----:B----4-:R-:W-:-:S03]  /*13850*/  F2FP.PACK_AB R3, R99, R98 ;  /* 0x000000626303723e */ /* 0x010fc600000000ff */
[----:B------:R1:W-:Y:S04]  /*13860*/  STS [R10+0x4400], R5 ;  /* 0x004400050a007388 */ /* 0x0003e80000000800 */
[----:B-1----:R-:W2:Y:S01]  /*13870*/  LDL R10, [R1+0x3c] ;  /* 0x00003c00010a7983 */ /* 0x002ea20000100800 */
[----:B------:R-:W-:Y:S02]  /*13880*/  F2FP.PACK_AB R2, R85, R84 ;  /* 0x000000545502723e */ /* 0x000fe400000000ff */
[----:B------:R-:W-:Y:S01]  /*13890*/  F2FP.PACK_AB R5, R95, R94 ;  /* 0x0000005e5f05723e */ /* 0x000fe200000000ff */
[----:B------:R1:W-:Y:S04]  /*138a0*/  STS [R6+0x4000], R4 ;  /* 0x0040000406007388 */ /* 0x0003e80000000800 */
[----:B------:R3:W-:Y:S04]  /*138b0*/  STS [R6+0x4400], R3 ;  /* 0x0044000306007388 */ /* 0x0007e80000000800 */
[----:B------:R4:W-:Y:S04]  /*138c0*/  STS [R11+0x4000], R2 ;  /* 0x004000020b007388 */ /* 0x0009e80000000800 */
[----:B------:R4:W-:Y:S01]  /*138d0*/  STS [R11+0x4400], R5 ;  /* 0x004400050b007388 */ /* 0x0009e20000000800 */
[----:B-1----:R-:W-:-:S02]  /*138e0*/  F2FP.PACK_AB R4, R87, R86 ;  /* 0x000000565704723e */ /* 0x002fc400000000ff */
[----:B---3--:R-:W-:Y:S02]  /*138f0*/  F2FP.PACK_AB R6, R89, R88 ;  /* 0x000000585906723e */ /* 0x008fe400000000ff */
[----:B------:R-:W-:Y:S02]  /*13900*/  F2FP.PACK_AB R3, R101, R100 ;  /* 0x000000646503723e */ /* 0x000fe400000000ff */
[----:B----4-:R-:W-:Y:S01]  /*13910*/  F2FP.PACK_AB R2, R79, R78 ;  /* 0x0000004e4f02723e */ /* 0x010fe200000000ff */
[----:B------:R1:W-:Y:S01]  /*13920*/  STS [R13+0x4000], R6 ;  /* 0x004000060d007388 */ /* 0x0003e20000000800 */
[----:B------:R-:W-:-:S03]  /*13930*/  F2FP.PACK_AB R5, R97, R96 ;  /* 0x000000606105723e */ /* 0x000fc600000000ff */
[----:B------:R3:W-:Y:S04]  /*13940*/  STS [R13+0x4400], R4 ;  /* 0x004400040d007388 */ /* 0x0007e80000000800 */
[----:B------:R4:W-:Y:S04]  /*13950*/  STS [R9+0x4000], R3 ;  /* 0x0040000309007388 */ /* 0x0009e80000000800 */
[----:B------:R4:W-:Y:S04]  /*13960*/  STS [R9+0x4400], R2 ;  /* 0x0044000209007388 */ /* 0x0009e80000000800 */
[----:B------:R-:W-:Y:S01]  /*13970*/  STS [R8+0x4000], R5 ;  /* 0x0040000508007388 */ /* 0x000fe20000000800 */
[----:B------:R-:W-:-:S02]  /*13980*/  ISETP.NE.U32.AND P2, PT, RZ, c[0x0][0x508], PT ;  /* 0x00014200ff007a0c */ /* 0x000fc40003f45070 */
[----:B------:R-:W-:Y:S01]  /*13990*/  ISETP.NE.U32.AND P1, PT, RZ, c[0x0][0x500], PT ;  /* 0x00014000ff007a0c */ /* 0x000fe20003f25070 */
[----:B------:R-:W2:Y:S01]  /*139a0*/  LDL.LU R11, [R1+0x2c] ;  /* 0x00002c00010b7983 */ /* 0x000ea20000300800 */
[----:B------:R-:W-:Y:S01]  /*139b0*/  ISETP.NE.AND.EX P2, PT, RZ, c[0x0][0x50c], PT, P2 ;  /* 0x00014300ff007a0c */ /* 0x000fe20003f45320 */
[----:B------:R-:W-:Y:S01]  /*139c0*/  IMAD.MOV.U32 R14, RZ, RZ, c[0x0][0x388] ;  /* 0x0000e200ff0e7624 */ /* 0x000fe200078e00ff */
[----:B------:R-:W-:Y:S01]  /*139d0*/  ISETP.NE.AND.EX P1, PT, RZ, c[0x0][0x504], PT, P1 ;  /* 0x00014100ff007a0c */ /* 0x000fe20003f25310 */
[----:B-1----:R-:W-:Y:S01]  /*139e0*/  IMAD.MOV.U32 R6, RZ, RZ, 0x4 ;  /* 0x00000004ff067424 */ /* 0x002fe200078e00ff */
[----:B---3--:R-:W-:Y:S02]  /*139f0*/  F2FP.PACK_AB R4, R59, R58 ;  /* 0x0000003a3b04723e */ /* 0x008fe400000000ff */
[----:B----4-:R-:W-:-:S03]  /*13a00*/  F2FP.PACK_AB R3, R57, R56 ;  /* 0x000000383903723e */ /* 0x010fc600000000ff */
[----:B------:R1:W-:Y:S01]  /*13a10*/  STS [R8+0x4400], R4 ;  /* 0x0044000408007388 */ /* 0x0003e20000000800 */
[----:B------:R-:W-:-:S03]  /*13a20*/  F2FP.PACK_AB R2, R55, R54 ;  /* 0x000000363702723e */ /* 0x000fc600000000ff */
[----:B------:R3:W-:Y:S04]  /*13a30*/  STS [R7+0x4000], R3 ;  /* 0x0040000307007388 */ /* 0x0007e80000000800 */
[----:B------:R4:W-:Y:S01]  /*13a40*/  STS [R7+0x4400], R2 ;  /* 0x0044000207007388 */ /* 0x0009e20000000800 */
[----:B-1----:R-:W-:Y:S01]  /*13a50*/  F2FP.PACK_AB R4, R47, R46 ;  /* 0x0000002e2f04723e */ /* 0x002fe200000000ff */
[----:B---3--:R-:W-:-:S04]  /*13a60*/  IMAD.MOV.U32 R3, RZ, RZ, RZ ;  /* 0x000000ffff037224 */ /* 0x008fc800078e00ff */
[----:B------:R-:W-:Y:S01]  /*13a70*/  STS [R12+0x4000], R4 ;  /* 0x004000040c007388 */ /* 0x000fe20000000800 */
[----:B----4-:R-:W-:-:S05]  /*13a80*/  F2FP.PACK_AB R2, R49, R48 ;  /* 0x000000303102723e */ /* 0x010fca00000000ff */
[----:B------:R1:W-:Y:S01]  /*13a90*/  STS [R12+0x4400], R2 ;  /* 0x004400020c007388 */ /* 0x0003e20000000800 */
[----:B--2---:R-:W-:-:S03]  /*13aa0*/  @P2 IMAD.WIDE R8, R10, R6, c[0x0][0x508] ;  /* 0x000142000a082625 */ /* 0x004fc600078e0206 */
[----:B------:R-:W-:Y:S01]  /*13ab0*/  BAR.SYNC.DEFER_BLOCKING 0x1, 0x100 ;  /* 0x0044000000007b1d */ /* 0x000fe20000010000 */
[----:B------:R-:W-:-:S05]  /*13ac0*/  IMAD.WIDE R6, R10, R6, c[0x0][0x500] ;  /* 0x000140000a067625 */ /* 0x000fca00078e0206 */
[----:B------:R2:W5:Y:S04]  /*13ad0*/  @P2 LDG.E R14, [R8.64] ;  /* 0x00000008080e2981 */ /* 0x000568000c1e1900 */
[----:B------:R2:W5:Y:S01]  /*13ae0*/  @P1 LDG.E R3, [R6.64] ;  /* 0x0000000806031981 */ /* 0x000562000c1e1900 */
[----:B------:R-:W-:-:S04]  /*13af0*/  ISETP.NE.AND P0, PT, R11, RZ, PT ;  /* 0x000000ff0b00720c */ /* 0x000fc80003f05270 */
[----:B-1----:R-:W-:Y:S01]  /*13b00*/  SEL R2, R11, c[0x0][0x3d4], P0 ;  /* 0x0000f5000b027a07 */ /* 0x002fe20000000000 */
[----:B------:R-:W-:Y:S05]  /*13b10*/  @P2 BRA `(.L_x_593) ;  /* 0x0000004000002947 */ /* 0x000fea0003800000 */
[----:B--2---:R-:W-:Y:S05]  /*13b20*/  @!P1 BRA `(.L_x_593) ;  /* 0x0000003000009947 */ /* 0x004fea0003800000 */
[----:B-----5:R1:W2:Y:S04]  /*13b30*/  LDG.E R14, [R6.64] ;  /* 0x00000008060e7981 */ /* 0x0202a8000c1e1900 */
[----:B-1----:R-:W2:Y:S02]  /*13b40*/  LDG.E R6, [R6.64+0x4] ;  /* 0x0000040806067981 */ /* 0x002ea4000c1e1900 */
[----:B--2---:R-:W-:Y:S02]  /*13b50*/  IADD3 R14, -R14, R6, RZ ;  /* 0x000000060e0e7210 */ /* 0x004fe40007ffe1ff */
.L_x_593:
[----:B--2---:R-:W2:Y:S04]  /*13b60*/  LDL R4, [R1+0x24] ;  /* 0x0000240001047983 */ /* 0x004ea80000100800 */
        /* <DEDUP_REMOVED lines=11> */
[----:B------:R-:W-:Y:S01]  /*13c20*/  IMAD.MOV.U32 R2, RZ, RZ, c[0x0][0x4e8] ;  /* 0x00013a00ff027624 */ /* 0x000fe200078e00ff */
[----:B------:R-:W-:-:S04]  /*13c30*/  ISETP.NE.U32.AND P0, PT, RZ, c[0x0][0x500], PT ;  /* 0x00014000ff007a0c */ /* 0x000fc80003f05070 */
[----:B------:R-:W-:Y:S02]  /*13c40*/  ISETP.NE.AND P2, PT, R2, 0x1, PT ;  /* 0x000000010200780c */ /* 0x000fe40003f45270 */
[----:B------:R-:W-:Y:S02]  /*13c50*/  ISETP.NE.AND.EX P0, PT, RZ, c[0x0][0x504], PT, P0 ;  /* 0x00014100ff007a0c */ /* 0x000fe40003f05300 */
[----:B------:R-:W-:Y:S02]  /*13c60*/  SHF.R.S32.HI R5, RZ, 0x1f, R10 ;  /* 0x0000001fff057819 */ /* 0x000fe4000001140a */
[----:B------:R-:W-:Y:S02]  /*13c70*/  SEL R2, R10, RZ, !P0 ;  /* 0x000000ff0a027207 */ /* 0x000fe40004000000 */
[----:B------:R-:W-:Y:S01]  /*13c80*/  SEL R6, R5, RZ, !P0 ;  /* 0x000000ff05067207 */ /* 0x000fe20004000000 */
[----:B------:R-:W1:Y:S02]  /*13c90*/  S2R R32, SR_TID.X ;  /* 0x0000000000207919 */ /* 0x000e640000002100 */
[----:B-1----:R-:W-:-:S04]  /*13ca0*/  IMAD R5, R9, R2, RZ ;  /* 0x0000000209057224 */ /* 0x002fc800078e02ff */
[C---:B------:R-:W-:Y:S02]  /*13cb0*/  IMAD R11, R8.reuse, R6, R5 ;  /* 0x00000006080b7224 */ /* 0x040fe400078e0205 */
[----:B------:R-:W-:Y:S01]  /*13cc0*/  IMAD.WIDE.U32 R6, R8, R2, RZ ;  /* 0x0000000208067225 */ /* 0x000fe200078e00ff */
[----:B------:R-:W-:-:S04]  /*13cd0*/  SHF.R.S32.HI R23, RZ, 0x1f, R32 ;  /* 0x0000001fff177819 */ /* 0x000fc80000011420 */
[----:B------:R-:W-:-:S04]  /*13ce0*/  LEA.HI R23, R23, R32, RZ, 0x5 ;  /* 0x0000002017177211 */ /* 0x000fc800078f28ff */
[----:B------:R-:W-:-:S05]  /*13cf0*/  LOP3.LUT R23, R23, 0xffffffe0, RZ, 0xc0, !PT ;  /* 0xffffffe017177812 */ /* 0x000fca00078ec0ff */
[----:B------:R-:W-:Y:S02]  /*13d00*/  IMAD.IADD R23, R32, 0x1, -R23 ;  /* 0x0000000120177824 */ /* 0x000fe400078e0a17 */
[----:B--2---:R-:W-:-:S04]  /*13d10*/  IMAD.IADD R4, R4, 0x1, R30 ;  /* 0x0000000104047824 */ /* 0x004fc800078e021e */
[----:B------:R-:W-:-:S04]  /*13d20*/  @P2 IMAD.HI.U32 R10, R4, c[0x0][0x4ec], RZ ;  /* 0x00013b00040a2a27 */ /* 0x000fc800078e00ff */
[----:B------:R-:W-:Y:S01]  /*13d30*/  IMAD.MOV.U32 R5, RZ, RZ, R4 ;  /* 0x000000ffff057224 */ /* 0x000fe200078e0004 */
[----:B------:R-:W-:Y:S01]  /*13d40*/  @P2 SHF.R.U32.HI R5, RZ, c[0x0][0x4f0], R10 ;  /* 0x00013c00ff052a19 */ /* 0x000fe2000001160a */
[----:B---3--:R-:W-:Y:S01]  /*13d50*/  IMAD.WIDE.U32 R8, R12, R22, RZ ;  /* 0x000000160c087225 */ /* 0x008fe200078e00ff */
[----:B----4-:R-:W-:-:S03]  /*13d60*/  SEL R10, R15, RZ, P3 ;  /* 0x000000ff0f0a7207 */ /* 0x010fc60001800000 */
[----:B------:R-:W-:Y:S01]  /*13d70*/  IMAD R12, R13, R22, RZ ;  /* 0x000000160d0c7224 */ /* 0x000fe200078e02ff */
[----:B-----5:R-:W-:Y:S01]  /*13d80*/  IADD3 R15, P1, P0, R6, R8, R3 ;  /* 0x00000008060f7210 */ /* 0x020fe2000783e003 */
[----:B------:R-:W-:Y:S01]  /*13d90*/  IMAD.IADD R13, R7, 0x1, R11 ;  /* 0x00000001070d7824 */ /* 0x000fe200078e020b */
[----:B------:R-:W-:Y:S01]  /*13da0*/  SHF.R.S32.HI R8, RZ, 0x1f, R3 ;  /* 0x0000001fff087819 */ /* 0x000fe20000011403 */
[----:B------:R-:W-:Y:S02]  /*13db0*/  IMAD.IADD R9, R9, 0x1, R12 ;  /* 0x0000000109097824 */ /* 0x000fe400078e020c */
[-C--:B------:R-:W-:Y:S02]  /*13dc0*/  IMAD R7, R19, R10.reuse, RZ ;  /* 0x0000000a13077224 */ /* 0x080fe400078e02ff */
[----:B------:R-:W-:Y:S02]  /*13dd0*/  IMAD.MOV R6, RZ, RZ, -R5 ;  /* 0x000000ffff067224 */ /* 0x000fe400078e0a05 */
[----:B------:R-:W-:Y:S01]  /*13de0*/  IMAD.WIDE.U32 R10, R18, R10, RZ ;  /* 0x0000000a120a7225 */ /* 0x000fe200078e00ff */
[----:B------:R-:W-:-:S03]  /*13df0*/  IADD3.X R13, R13, R9, R8, P1, P0 ;  /* 0x000000090d0d7210 */ /* 0x000fc60000fe0408 */
[----:B------:R-:W-:Y:S01]  /*13e00*/  IMAD R6, R6, c[0x0][0x4e8], R4 ;  /* 0x00013a0006067a24 */ /* 0x000fe200078e0204 */
[----:B------:R-:W-:Y:S01]  /*13e10*/  IADD3 R10, P1, P0, R5, R15, R10 ;  /* 0x0000000f050a7210 */ /* 0x000fe2000783e00a */
[----:B------:R-:W-:Y:S01]  /*13e20*/  IMAD.IADD R11, R11, 0x1, R7 ;  /* 0x000000010b0b7824 */ /* 0x000fe200078e0207 */
[----:B------:R-:W-:Y:S01]  /*13e30*/  SHF.R.S32.HI R7, RZ, 0x1f, R5 ;  /* 0x0000001fff077819 */ /* 0x000fe20000011405 */
[----:B------:R-:W-:Y:S01]  /*13e40*/  IMAD R5, R17, R6, RZ ;  /* 0x0000000611057224 */ /* 0x000fe200078e02ff */
[----:B------:R-:W-:Y:S01]  /*13e50*/  SHF.R.S32.HI R9, RZ, 0x1f, R6 ;  /* 0x0000001fff097819 */ /* 0x000fe20000011406 */
[----:B------:R-:W-:Y:S01]  /*13e60*/  IMAD.MOV.U32 R12, RZ, RZ, c[0x0][0x4a8] ;  /* 0x00012a00ff0c7624 */ /* 0x000fe200078e00ff */
[----:B------:R-:W-:-:S03]  /*13e70*/  IADD3.X R11, R7, R13, R11, P1, P0 ;  /* 0x0000000d070b7210 */ /* 0x000fc60000fe040b */
[C---:B------:R-:W-:Y:S02]  /*13e80*/  IMAD R5, R16.reuse, R9, R5 ;  /* 0x0000000910057224 */ /* 0x040fe400078e0205 */
[----:B------:R-:W-:Y:S01]  /*13e90*/  IMAD.WIDE.U32 R6, R16, R6, R10 ;  /* 0x0000000610067225 */ /* 0x000fe200078e000a */
[----:B------:R-:W-:-:S03]  /*13ea0*/  SEL R10, R12, c[0x0][0x450], P3 ;  /* 0x000114000c0a7a07 */ /* 0x000fc60001800000 */
[----:B------:R-:W-:Y:S01]  /*13eb0*/  IMAD.MOV.U32 R9, RZ, RZ, c[0x0][0x4ac] ;  /* 0x00012b00ff097624 */ /* 0x000fe200078e00ff */
[----:B------:R-:W-:Y:S01]  /*13ec0*/  LEA R10, P0, R6, R10, 0x2 ;  /* 0x0000000a060a7211 */ /* 0x000fe200078010ff */
[----:B------:R-:W-:-:S03]  /*13ed0*/  IMAD.IADD R5, R7, 0x1, R5 ;  /* 0x0000000107057824 */ /* 0x000fc600078e0205 */
[----:B------:R-:W-:-:S04]  /*13ee0*/  SEL R9, R9, c[0x0][0x454], P3 ;  /* 0x0001150009097a07 */ /* 0x000fc80001800000 */
[----:B------:R-:W-:Y:S01]  /*13ef0*/  LEA.HI.X R6, R6, R9, R5, 0x2, P0 ;  /* 0x0000000906067211 */ /* 0x000fe200000f1405 */
[----:B------:R-:W-:Y:S01]  /*13f00*/  SHFL.IDX PT, R12, R10, RZ, 0x1c1f ;  /* 0x001c1fff0a0c7589 */ /* 0x000fe200000e0000 */
[----:B------:R-:W-:-:S03]  /*13f10*/  IMAD.IADD R5, R31, 0x1, R30 ;  /* 0x000000011f057824 */ /* 0x000fc600078e021e */
[----:B------:R-:W1:Y:S04]  /*13f20*/  SHFL.IDX PT, R13, R6, RZ, 0x1c1f ;  /* 0x001c1fff060d7589 */ /* 0x000e6800000e0000 */
[----:B------:R-:W-:Y:S04]  /*13f30*/  SHFL.IDX PT, R10, R10, 0x1, 0x1c1f ;  /* 0x003c1f000a0a7f89 */ /* 0x000fe800000e0000 */
[----:B------:R2:W3:Y:S01]  /*13f40*/  SHFL.IDX PT, R11, R6, 0x1, 0x1c1f ;  /* 0x003c1f00060b7f89 */ /* 0x0004e200000e0000 */
[----:B------:R-:W-:Y:S02]  /*13f50*/  LOP3.LUT P0, RZ, R23, 0x3, RZ, 0xc0, !PT ;  /* 0x0000000317ff7812 */ /* 0x000fe4000780c0ff */
[----:B------:R-:W-:Y:S01]  /*13f60*/  IADD3 R7, R5, 0x8, RZ ;  /* 0x0000000805077810 */ /* 0x000fe20007ffe0ff */
[----:B--2---:R-:W-:-:S05]  /*13f70*/  IMAD R6, R14, c[0x0][0x4e8], RZ ;  /* 0x00013a000e067a24 */ /* 0x004fca00078e02ff */
[-C--:B------:R-:W-:Y:S02]  /*13f80*/  ISETP.GE.OR P1, PT, R5, R6.reuse, P0 ;  /* 0x000000060500720c */ /* 0x080fe40000726670 */
[----:B------:R-:W-:-:S11]  /*13f90*/  ISETP.GE.OR P0, PT, R7, R6, P0 ;  /* 0x000000060700720c */ /* 0x000fd60000706670 */
[----:B-1----:R1:W-:Y:S01]  /*13fa0*/  @!P1 ST.E [R12.64], R21 ;  /* 0x000000150c009985 */ /* 0x0023e2000c101908 */
[----:B------:R-:W-:-:S03]  /*13fb0*/  ISETP.GE.AND P1, PT, R5, R6, PT ;  /* 0x000000060500720c */ /* 0x000fc60003f26270 */
[----:B---3--:R1:W-:Y:S01]  /*13fc0*/  @!P0 ST.E [R10.64], R20 ;  /* 0x000000140a008985 */ /* 0x0083e2000c101908 */
[----:B------:R-:W-:Y:S01]  /*13fd0*/  ISETP.GE.AND P0, PT, R7, R6, PT ;  /* 0x000000060700720c */ /* 0x000fe20003f06270 */
[----:B------:R-:W-:Y:S05]  /*13fe0*/  @P3 BRA `(.L_x_594) ;  /* 0x0000070000003947 */ /* 0x000fea0003800000 */
[----:B------:R-:W2:Y:S01]  /*13ff0*/  LDL R23, [R1+0x60] ;  /* 0x0000600001177983 */ /* 0x000ea20000100800 */
[----:B------:R-:W-:Y:S02]  /*14000*/  IMAD R8, R8, c[0x0][0x3a0], RZ ;  /* 0x0000e80008087a24 */ /* 0x000fe400078e02ff */
[C---:B------:R-:W-:Y:S01]  /*14010*/  IMAD.WIDE.U32 R4, R3.reuse, c[0x0][0x3a0], RZ ;  /* 0x0000e80003047a25 */ /* 0x040fe200078e00ff */
[----:B------:R3:W4:Y:S03]  /*14020*/  LDS.128 R16, [R218+0x80] ;  /* 0x00008000da107984 */ /* 0x0007260000000c00 */
[----:B------:R-:W-:Y:S01]  /*14030*/  IMAD R3, R3, c[0x0][0x3a4], R8 ;  /* 0x0000e90003037a24 */ /* 0x000fe200078e0208 */
[----:B------:R-:W-:Y:S01]  /*14040*/  SHF.R.S32.HI R8, RZ, 0x1f, R2 ;  /* 0x0000001fff087819 */ /* 0x000fe20000011402 */
[----:B------:R3:W1:Y:S03]  /*14050*/  LDS.128 R24, [R218+0x1080] ;  /* 0x00108000da187984 */ /* 0x0006660000000c00 */
[----:B------:R-:W-:Y:S01]  /*14060*/  IADD3 R5, R5, R3, RZ ;  /* 0x0000000305057210 */ /* 0x000fe20007ffe0ff */
[----:B------:R3:W1:Y:S01]  /*14070*/  LDS.128 R36, [R218+0x2080] ;  /* 0x00208000da247984 */ /* 0x0006620000000c00 */
[----:B------:R-:W-:-:S03]  /*14080*/  IMAD R8, R8, c[0x0][0x3f0], RZ ;  /* 0x0000fc0008087a24 */ /* 0x000fc600078e02ff */
[C---:B------:R-:W-:Y:S01]  /*14090*/  IMAD.WIDE.U32 R4, R22.reuse, c[0x0][0x3e8], R4 ;  /* 0x0000fa0016047a25 */ /* 0x040fe200078e0004 */
[----:B------:R3:W1:Y:S03]  /*140a0*/  LDS.128 R40, [R218+0x3080] ;  /* 0x00308000da287984 */ /* 0x0006660000000c00 */
[----:B------:R-:W-:Y:S01]  /*140b0*/  IMAD R5, R22, c[0x0][0x3ec], R5 ;  /* 0x0000fb0016057a24 */ /* 0x000fe200078e0205 */
[----:B-1----:R3:W1:Y:S03]  /*140c0*/  LDS.128 R12, [R218+0x4080] ;  /* 0x00408000da0c7984 */ /* 0x0026660000000c00 */
[----:B------:R-:W-:Y:S01]  /*140d0*/  IMAD.WIDE.U32 R4, R2, c[0x0][0x3f0], R4 ;  /* 0x0000fc0002047a25 */ /* 0x000fe200078e0004 */
[----:B------:R3:W1:Y:S04]  /*140e0*/  LDS.128 R32, [R218+0x6080] ;  /* 0x00608000da207984 */ /* 0x0006680000000c00 */
[----:B------:R3:W1:Y:S04]  /*140f0*/  LDS.128 R44, [R218+0x7080] ;  /* 0x00708000da2c7984 */ /* 0x0006680000000c00 */
[----:B------:R-:W5:Y:S02]  /*14100*/  S2R R10, SR_TID.X ;  /* 0x00000000000a7919 */ /* 0x000f640000002100 */
[----:B-----5:R-:W-:-:S04]  /*14110*/  SHF.R.S32.HI R11, RZ, 0x1f, R10 ;  /* 0x0000001fff0b7819 */ /* 0x020fc8000001140a */
[----:B------:R-:W-:-:S04]  /*14120*/  LEA.HI R11, R11, R10, RZ, 0x3 ;  /* 0x0000000a0b0b7211 */ /* 0x000fc800078f18ff */
[----:B------:R-:W-:Y:S02]  /*14130*/  SHF.R.S32.HI R11, RZ, 0x3, R11 ;  /* 0x00000003ff0b7819 */ /* 0x000fe4000001140b */
[----:B--2---:R-:W-:Y:S02]  /*14140*/  IADD3 R7, R23, R30, RZ ;  /* 0x0000001e17077210 */ /* 0x004fe40007ffe0ff */
[----:B------:R3:W2:Y:S02]  /*14150*/  LDS.128 R20, [R218+0x5080] ;  /* 0x00508000da147984 */ /* 0x0006a40000000c00 */
[----:B------:R-:W-:Y:S01]  /*14160*/  MOV R3, R7 ;  /* 0x0000000700037202 */ /* 0x000fe20000000f00 */
[----:B------:R-:W-:-:S05]  /*14170*/  @P2 IMAD.HI.U32 R9, R7, c[0x0][0x4ec], RZ ;  /* 0x00013b0007092a27 */ /* 0x000fca00078e00ff */
[----:B------:R-:W-:Y:S01]  /*14180*/  @P2 SHF.R.U32.HI R3, RZ, c[0x0][0x4f0], R9 ;  /* 0x00013c00ff032a19 */ /* 0x000fe20000011609 */
[----:B------:R-:W-:-:S03]  /*14190*/  IMAD R9, R2, c[0x0][0x3f4], R8 ;  /* 0x0000fd0002097a24 */ /* 0x000fc600078e0208 */
[----:B------:R-:W-:Y:S02]  /*141a0*/  SHF.R.S32.HI R8, RZ, 0x1f, R3 ;  /* 0x0000001fff087819 */ /* 0x000fe40000011403 */
[----:B------:R-:W-:Y:S02]  /*141b0*/  IADD3 R2, -R3, RZ, RZ ;  /* 0x000000ff03027210 */ /* 0x000fe40007ffe1ff */
[----:B------:R-:W-:Y:S01]  /*141c0*/  IADD3 R5, R5, R9, RZ ;  /* 0x0000000905057210 */ /* 0x000fe20007ffe0ff */
[----:B------:R-:W-:Y:S02]  /*141d0*/  IMAD R8, R8, c[0x0][0x3e0], RZ ;  /* 0x0000f80008087a24 */ /* 0x000fe400078e02ff */
        /* <DEDUP_REMOVED lines=8> */
[----:B------:R-:W-:Y:S02]  /*14260*/  LEA R10, P0, R2, c[0x0][0x380], 0x1 ;  /* 0x0000e000020a7a11 */ /* 0x000fe400078008ff */
[----:B------:R-:W-:Y:S02]  /*14270*/  IADD3 R4, R11, R30, RZ ;  /* 0x0000001e0b047210 */ /* 0x000fe40007ffe0ff */
[----:B------:R-:W-:-:S04]  /*14280*/  IADD3 R3, R3, R7, RZ ;  /* 0x0000000703037210 */ /* 0x000fc80007ffe0ff */
[----:B------:R-:W-:Y:S01]  /*14290*/  LEA.HI.X R7, R2, c[0x0][0x384], R3, 0x1, P0 ;  /* 0x0000e10002077a11 */ /* 0x000fe200000f0c03 */
[----:B------:R-:W-:Y:S05]  /*142a0*/  BRA.DIV ~URZ, `(.L_x_595) ;  /* 0x000033427f007947 */ /* 0x000fea000b800000 */
[----:B-1234-:R1:W2:Y:S02]  /*142b0*/  SHFL.IDX PT, R11, R7, RZ, 0x181f ;  /* 0x00181fff070b7589 */ /* 0x01e2a400000e0000 */
.L_x_656:
[----:B------:R-:W-:Y:S05]  /*142c0*/  BRA.DIV ~URZ, `(.L_x_596) ;  /* 0x000033927f007947 */ /* 0x000fea000b800000 */
[----:B------:R3:W4:Y:S02]  /*142d0*/  SHFL.IDX PT, R2, R10, RZ, 0x181f ;  /* 0x00181fff0a027589 */ /* 0x00072400000e0000 */
.L_x_657:
[----:B------:R-:W-:Y:S01]  /*142e0*/  ISETP.GE.AND P0, PT, R4, R6, PT ;  /* 0x000000060400720c */ /* 0x000fe20003f06270 */
[----:B------:R-:W-:-:S12]  /*142f0*/  BSSY B0, `(.L_x_597) ;  /* 0x000000b000007945 */ /* 0x000fd80003800000 */
[----:B------:R-:W-:Y:S05]  /*14300*/  @P0 BRA `(.L_x_598) ;  /* 0x0000009000000947 */ /* 0x000fea0003800000 */
[----:B------:R-:W5:Y:S01]  /*14310*/  LDL.64 R30, [R1] ;  /* 0x00000000011e7983 */ /* 0x000f620000100a00 */
[----:B------:R-:W-:Y:S02]  /*14320*/  ISETP.GE.AND P2, PT, R0, c[0x0][0x3c8], PT ;  /* 0x0000f20000007a0c */ /* 0x000fe40003f46270 */
[----:B-----5:R-:W-:-:S13]  /*14330*/  ISETP.GE.AND P3, PT, R30, c[0x0][0x3c8], PT ;  /* 0x0000f2001e007a0c */ /* 0x020fda0003f66270 */
[-C--:B----4-:R-:W-:Y:S02]  /*14340*/  @!P3 LEA R8, P1, R30, R2.reuse, 0x1 ;  /* 0x000000021e08b211 */ /* 0x090fe400078208ff */
[----:B------:R-:W-:Y:S02]  /*14350*/  @!P2 LEA R2, P0, R0, R2, 0x1 ;  /* 0x000000020002a211 */ /* 0x000fe400078008ff */
[-C--:B--2---:R-:W-:Y:S02]  /*14360*/  @!P3 LEA.HI.X R9, R30, R11.reuse, R28, 0x1, P1 ;  /* 0x0000000b1e09b211 */ /* 0x084fe400008f0c1c */
[----:B------:R-:W-:-:S03]  /*14370*/  @!P2 LEA.HI.X R3, R0, R11, R29, 0x1, P0 ;  /* 0x0000000b0003a211 */ /* 0x000fc600000f0c1d */
[----:B------:R2:W-:Y:S04]  /*14380*/  @!P3 ST.E.128 [R8.64], R16 ;  /* 0x000000100800b985 */ /* 0x0005e8000c101d08 */
[----:B------:R2:W-:Y:S02]  /*14390*/  @!P2 ST.E.128 [R2.64], R12 ;  /* 0x0000000c0200a985 */ /* 0x0005e4000c101d08 */
.L_x_598:
[----:B------:R-:W-:Y:S05]  /*143a0*/  BSYNC B0 ;  /* 0x0000000000007941 */ /* 0x000fea0003800000 */
.L_x_597:
[----:B------:R-:W-:Y:S05]  /*143b0*/  BRA.DIV ~URZ, `(.L_x_599) ;  /* 0x000033127f007947 */ /* 0x000fea000b800000 */
[----:B--2---:R2:W1:Y:S04]  /*143c0*/  SHFL.IDX PT, R11, R7, 0x1, 0x181f ;  /* 0x00381f00070b7f89 */ /* 0x00446800000e0000 */
[----:B----4-:R2:W4:Y:S02]  /*143d0*/  SHFL.IDX PT, R2, R10, 0x1, 0x181f ;  /* 0x00381f000a027f89 */ /* 0x01052400000e0000 */
.L_x_658:
[----:B------:R-:W-:Y:S01]  /*143e0*/  IADD3 R3, R4, 0x20, RZ ;  /* 0x0000002004037810 */ /* 0x000fe20007ffe0ff */
[----:B------:R-:W-:Y:S03]  /*143f0*/  BSSY B0, `(.L_x_600) ;  /* 0x000000c000007945 */ /* 0x000fe60003800000 */
[----:B------:R-:W-:-:S13]  /*14400*/  ISETP.GE.AND P0, PT, R3, R6, PT ;  /* 0x000000060300720c */ /* 0x000fda0003f06270 */
[----:B------:R-:W-:Y:S05]  /*14410*/  @P0 BRA `(.L_x_601) ;  /* 0x0000009000000947 */ /* 0x000fea0003800000 */
[----:B------:R-:W5:Y:S01]  /*14420*/  LDL.64 R12, [R1] ;  /* 0x00000000010c7983 */ /* 0x000f620000100a00 */
[----:B------:R-:W-:Y:S02]  /*14430*/  ISETP.GE.AND P0, PT, R0, c[0x0][0x3c8], PT ;  /* 0x0000f20000007a0c */ /* 0x000fe40003f06270 */
[----:B-----5:R-:W-:-:S13]  /*14440*/  ISETP.GE.AND P1, PT, R12, c[0x0][0x3c8], PT ;  /* 0x0000f2000c007a0c */ /* 0x020fda0003f26270 */
[-C--:B----4-:R-:W-:Y:S02]  /*14450*/  @!P1 LEA R8, P3, R12, R2.reuse, 0x1 ;  /* 0x000000020c089211 */ /* 0x090fe400078608ff */
[----:B------:R-:W-:Y:S02]  /*14460*/  @!P0 LEA R2, P2, R0, R2, 0x1 ;  /* 0x0000000200028211 */ /* 0x000fe400078408ff */
[-C--:B-1----:R-:W-:Y:S02]  /*14470*/  @!P1 LEA.HI.X R9, R12, R11.reuse, R28, 0x1, P3 ;  /* 0x0000000b0c099211 */ /* 0x082fe400018f0c1c */
[----:B------:R-:W-:-:S03]  /*14480*/  @!P0 LEA.HI.X R3, R0, R11, R29, 0x1, P2 ;  /* 0x0000000b00038211 */ /* 0x000fc600010f0c1d */
[----:B------:R1:W-:Y:S04]  /*14490*/  @!P1 ST.E.128 [R8.64], R24 ;  /* 0x0000001808009985 */ /* 0x0003e8000c101d08 */
[----:B------:R1:W-:Y:S02]  /*144a0*/  @!P0 ST.E.128 [R2.64], R20 ;  /* 0x0000001402008985 */ /* 0x0003e4000c101d08 */
.L_x_601:
[----:B------:R-:W-:Y:S05]  /*144b0*/  BSYNC B0 ;  /* 0x0000000000007941 */ /* 0x000fea0003800000 */
.L_x_600:
[----:B------:R-:W-:Y:S05]  /*144c0*/  BRA.DIV ~URZ, `(.L_x_602) ;  /* 0x000032d27f007947 */ /* 0x000fea000b800000 */
[----:B-1----:R1:W2:Y:S02]  /*144d0*/  SHFL.IDX PT, R11, R7, 0x2, 0x181f ;  /* 0x00581f00070b7f89 */ /* 0x0022a400000e0000 */
.L_x_659:
[----:B------:R-:W-:Y:S05]  /*144e0*/  BRA.DIV ~URZ, `(.L_x_603) ;  /* 0x000033227f007947 */ /* 0x000fea000b800000 */
[----:B----4-:R4:W1:Y:S02]  /*144f0*/  SHFL.IDX PT, R2, R10, 0x2, 0x181f ;  /* 0x00581f000a027f89 */ /* 0x01086400000e0000 */
.L_x_660:
[----:B------:R-:W-:Y:S01]  /*14500*/  IADD3 R3, R4, 0x40, RZ ;  /* 0x0000004004037810 */ /* 0x000fe20007ffe0ff */
[----:B------:R-:W-:Y:S03]  /*14510*/  BSSY B0, `(.L_x_604) ;  /* 0x000000c000007945 */ /* 0x000fe60003800000 */
[----:B------:R-:W-:-:S13]  /*14520*/  ISETP.GE.AND P0, PT, R3, R6, PT ;  /* 0x000000060300720c */ /* 0x000fda0003f06270 */
[----:B------:R-:W-:Y:S05]  /*14530*/  @P0 BRA `(.L_x_605) ;  /* 0x0000009000000947 */ /* 0x000fea0003800000 */
[----:B------:R-:W5:Y:S01]  /*14540*/  LDL.64 R12, [R1] ;  /* 0x00000000010c7983 */ /* 0x000f620000100a00 */
[----:B------:R-:W-:Y:S02]  /*14550*/  ISETP.GE.AND P0, PT, R0, c[0x0][0x3c8], PT ;  /* 0x0000f20000007a0c */ /* 0x000fe40003f06270 */
[----:B-----5:R-:W-:-:S13]  /*14560*/  ISETP.GE.AND P1, PT, R12, c[0x0][0x3c8], PT ;  /* 0x0000f2000c007a0c */ /* 0x020fda0003f26270 */
[-C--:B-1----:R-:W-:Y:S02]  /*14570*/  @!P1 LEA R8, P3, R12, R2.reuse, 0x1 ;  /* 0x000000020c089211 */ /* 0x082fe400078608ff */
[----:B------:R-:W-:Y:S02]  /*14580*/  @!P0 LEA R2, P2, R0, R2, 0x1 ;  /* 0x0000000200028211 */ /* 0x000fe400078408ff */
[-C--:B--2---:R-:W-:Y:S02]  /*14590*/  @!P1 LEA.HI.X R9, R12, R11.reuse, R28, 0x1, P3 ;  /* 0x0000000b0c099211 */ /* 0x084fe400018f0c1c */
[----:B------:R-:W-:-:S03]  /*145a0*/  @!P0 LEA.HI.X R3, R0, R11, R29, 0x1, P2 ;  /* 0x0000000b00038211 */ /* 0x000fc600010f0c1d */
[----:B------:R1:W-:Y:S04]  /*145b0*/  @!P1 ST.E.128 [R8.64], R36 ;  /* 0x0000002408009985 */ /* 0x0003e8000c101d08 */
[----:B------:R1:W-:Y:S02]  /*145c0*/  @!P0 ST.E.128 [R2.64], R32 ;  /* 0x0000002002008985 */ /* 0x0003e4000c101d08 */
.L_x_605:
[----:B------:R-:W-:Y:S05]  /*145d0*/  BSYNC B0 ;  /* 0x0000000000007941 */ /* 0x000fea0003800000 */
.L_x_604:
[----:B------:R-:W-:Y:S05]  /*145e0*/  BRA.DIV ~URZ, `(.L_x_606) ;  /* 0x000032927f007947 */ /* 0x000fea000b800000 */
[----:B-12---:R-:W1:Y:S04]  /*145f0*/  SHFL.IDX PT, R7, R7, 0x3, 0x181f ;  /* 0x00781f0007077f89 */ /* 0x006e6800000e0000 */
[----:B------:R2:W3:Y:S02]  /*14600*/  SHFL.IDX PT, R5, R10, 0x3, 0x181f ;  /* 0x00781f000a057f89 */ /* 0x0004e400000e0000 */
.L_x_661:
[----:B------:R-:W-:-:S04]  /*14610*/  IADD3 R2, R4, 0x60, RZ ;  /* 0x0000006004027810 */ /* 0x000fc80007ffe0ff */
[----:B------:R-:W-:-:S13]  /*14620*/  ISETP.GE.AND P0, PT, R2, R6, PT ;  /* 0x000000060200720c */ /* 0x000fda0003f06270 */
[----:B------:R-:W-:Y:S05]  /*14630*/  @P0 BRA `(.L_x_607) ;  /* 0x0000197000000947 */ /* 0x000fea0003800000 */
[----:B------:R-:W5:Y:S02]  /*14640*/  LDL.64 R8, [R1] ;  /* 0x0000000001087983 */ /* 0x000f640000100a00 */
[----:B-----5:R-:W-:-:S13]  /*14650*/  ISETP.GE.AND P0, PT, R8, c[0x0][0x3c8], PT ;  /* 0x0000f20008007a0c */ /* 0x020fda0003f06270 */
[----:B---3--:R-:W-:-:S04]  /*14660*/  @!P0 LEA R2, P1, R8, R5, 0x1 ;  /* 0x0000000508028211 */ /* 0x008fc800078208ff */
[----:B-1----:R-:W-:-:S05]  /*14670*/  @!P0 LEA.HI.X R3, R8, R7, R28, 0x1, P1 ;  /* 0x0000000708038211 */ /* 0x002fca00008f0c1c */
[----:B------:R1:W-:Y:S01]  /*14680*/  @!P0 ST.E.128 [R2.64], R40 ;  /* 0x0000002802008985 */ /* 0x0003e2000c101d08 */
[----:B------:R-:W-:-:S13]  /*14690*/  ISETP.GE.AND P0, PT, R0, c[0x0][0x3c8], PT ;  /* 0x0000f20000007a0c */ /* 0x000fda0003f06270 */
[----:B------:R-:W-:Y:S05]  /*146a0*/  @P0 BRA `(.L_x_607) ;  /* 0x0000190000000947 */ /* 0x000fea0003800000 */
[----:B-1----:R-:W-:-:S04]  /*146b0*/  LEA R2, P0, R0, R5, 0x1 ;  /* 0x0000000500027211 */ /* 0x002fc800078008ff */
[----:B------:R-:W-:-:S05]  /*146c0*/  LEA.HI.X R3, R0, R7, R29, 0x1, P0 ;  /* 0x0000000700037211 */ /* 0x000fca00000f0c1d */
[----:B------:R1:W-:Y:S01]  /*146d0*/  ST.E.128 [R2.64], R44 ;  /* 0x0000002c02007985 */ /* 0x0003e2000c101d08 */
[----:B------:R-:W-:Y:S05]  /*146e0*/  BRA `(.L_x_607) ;  /* 0x000018c000007947 */ /* 0x000fea0003800000 */
.L_x_594:
[----:B------:R-:W2:Y:S04]  /*146f0*/  LDL.LU R5, [R1+0x28] ;  /* 0x0000280001057983 */ /* 0x000ea80000300800 */
[----:B------:R-:W3:Y:S01]  /*14700*/  LDL.LU R9, [R1+0x34] ;  /* 0x0000340001097983 */ /* 0x000ee20000300800 */
[----:B------:R-:W-:Y:S01]  /*14710*/  IMAD R8, R8, c[0x0][0x408], RZ ;  /* 0x0001020008087a24 */ /* 0x000fe200078e02ff */
[----:B------:R-:W-:Y:S01]  /*14720*/  SHF.R.S32.HI R0, RZ, 0x1f, R2 ;  /* 0x0000001fff007819 */ /* 0x000fe20000011402 */
[----:B------:R-:W-:-:S04]  /*14730*/  IMAD.WIDE.U32 R6, R3, c[0x0][0x408], RZ ;  /* 0x0001020003067a25 */ /* 0x000fc800078e00ff */
[----:B------:R-:W-:Y:S02]  /*14740*/  IMAD R3, R3, c[0x0][0x40c], R8 ;  /* 0x0001030003037a24 */ /* 0x000fe400078e0208 */
[----:B------:R-:W-:Y:S02]  /*14750*/  IMAD R0, R0, c[0x0][0x440], RZ ;  /* 0x0001100000007a24 */ /* 0x000fe400078e02ff */
[----:B------:R-:W-:Y:S01]  /*14760*/  @P2 IMAD.HI.U32 R8, R4, c[0x0][0x4ec], RZ ;  /* 0x00013b0004082a27 */ /* 0x000fe200078e00ff */
[----:B------:R-:W-:-:S05]  /*14770*/  IADD3 R7, R7, R3, RZ ;  /* 0x0000000307077210 */ /* 0x000fca0007ffe0ff */
        /* <DEDUP_REMOVED lines=24> */
[----:B------:R2:W3:Y:S02]  /*14900*/  SHFL.IDX PT, R4, R28, RZ, 0x1c1f ;  /* 0x001c1fff1c047589 */ /* 0x0004e400000e0000 */
.L_x_662:
[----:B------:R-:W-:Y:S05]  /*14910*/  BRA.DIV ~URZ, `(.L_x_609) ;  /* 0x000030927f007947 */ /* 0x000fea000b800000 */
[----:B------:R4:W1:Y:S02]  /*14920*/  SHFL.IDX PT, R0, R29, RZ, 0x1c1f ;  /* 0x001c1fff1d007589 */ /* 0x00086400000e0000 */
.L_x_663:
[----:B------:R-:W5:Y:S01]  /*14930*/  LDL R5, [R1+0x14] ;  /* 0x0000140001057983 */ /* 0x000f620000100800 */
[----:B------:R-:W-:Y:S01]  /*14940*/  BSSY B0, `(.L_x_610) ;  /* 0x0000061000007945 */ /* 0x000fe20003800000 */
[C---:B-1---5:R-:W-:Y:S02]  /*14950*/  IADD3 R21, R5.reuse, 0x20, RZ ;  /* 0x0000002005157810 */ /* 0x062fe40007ffe0ff */
        /* <DEDUP_REMOVED lines=35> */
[----:B------:R-:W-:Y:S02]  /*14b90*/  @!P4 IMAD.MOV.U32 R22, RZ, RZ, R0 ;  /* 0x000000ffff16c224 */ /* 0x000fe400078e0000 */
[----:B---3--:R-:W-:Y:S01]  /*14ba0*/  @!P4 IMAD.MOV.U32 R23, RZ, RZ, R4 ;  /* 0x000000ffff17c224 */ /* 0x008fe200078e0004 */
[----:B------:R-:W-:-:S03]  /*14bb0*/  @!P2 LEA R2, P3, R8, R0, 0x2 ;  /* 0x000000000802a211 */ /* 0x000fc600078610ff */
[----:B------:R-:W-:Y:S01]  /*14bc0*/  @!P4 IMAD.WIDE R22, R5, 0x4, R22 ;  /* 0x000000040516c825 */ /* 0x000fe200078e0216 */
[----:B------:R-:W-:-:S04]  /*14bd0*/  @!P2 LEA.HI.X R3, R8, R4, R30, 0x2, P3 ;  /* 0x000000040803a211 */ /* 0x000fc800018f141e */
[----:B------:R1:W-:Y:S04]  /*14be0*/  @!P4 ST.E.64 [R22.64], R120 ;  /* 0x000000781600c985 */ /* 0x0003e8000c101b08 */
[----:B------:R3:W-:Y:S01]  /*14bf0*/  @!P2 ST.E.64 [R2.64], R24 ;  /* 0x000000180200a985 */ /* 0x0007e2000c101b08 */
[----:B------:R-:W-:Y:S02]  /*14c00*/  ISETP.GE.AND P2, PT, R20, c[0x0][0x3c8], PT ;  /* 0x0000f20014007a0c */ /* 0x000fe40003f46270 */
[CC--:B-1----:R-:W-:Y:S02]  /*14c10*/  @!P5 LEA R22, P4, R7.reuse, R0.reuse, 0x2 ;  /* 0x000000000716d211 */ /* 0x0c2fe400078810ff */
[----:B---3--:R-:W-:Y:S02]  /*14c20*/  @!P1 LEA R2, P3, R6, R0, 0x2 ;  /* 0x0000000006029211 */ /* 0x008fe400078610ff */
[----:B------:R-:W-:-:S02]  /*14c30*/  @!P5 LEA.HI.X R23, R7, R4, R31, 0x2, P4 ;  /* 0x000000040717d211 */ /* 0x000fc400020f141f */
[----:B------:R-:W-:-:S03]  /*14c40*/  @!P1 LEA.HI.X R3, R6, R4, R32, 0x2, P3 ;  /* 0x0000000406039211 */ /* 0x000fc600018f1420 */
[----:B------:R1:W-:Y:S01]  /*14c50*/  @!P5 ST.E.64 [R22.64], R26 ;  /* 0x0000001a1600d985 */ /* 0x0003e2000c101b08 */
[----:B------:R-:W-:-:S03]  /*14c60*/  ISETP.GE.AND P5, PT, R19, c[0x0][0x3c8], PT ;  /* 0x0000f20013007a0c */ /* 0x000fc60003fa6270 */
[----:B------:R3:W-:Y:S01]  /*14c70*/  @!P1 ST.E.64 [R2.64], R50 ;  /* 0x0000003202009985 */ /* 0x0007e2000c101b08 */
[----:B------:R-:W-:Y:S02]  /*14c80*/  ISETP.GE.AND P1, PT, R18, c[0x0][0x3c8], PT ;  /* 0x0000f20012007a0c */ /* 0x000fe40003f26270 */
[CC--:B-1----:R-:W-:Y:S02]  /*14c90*/  @!P6 LEA R22, P4, R21.reuse, R0.reuse, 0x2 ;  /* 0x000000001516e211 */ /* 0x0c2fe400078810ff */
[C---:B---3--:R-:W-:Y:S02]  /*14ca0*/  @!P2 LEA R2, P3, R20.reuse, R0, 0x2 ;  /* 0x000000001402a211 */ /* 0x048fe400078610ff */
[-C--:B------:R-:W-:Y:S02]  /*14cb0*/  @!P6 LEA.HI.X R23, R21, R4.reuse, R34, 0x2, P4 ;  /* 0x000000041517e211 */ /* 0x080fe400020f1422 */
[----:B------:R-:W-:Y:S02]  /*14cc0*/  @!P2 LEA.HI.X R3, R20, R4, R33, 0x2, P3 ;  /* 0x000000041403a211 */ /* 0x000fe400018f1421 */
[----:B------:R-:W-:Y:S01]  /*14cd0*/  ISETP.GE.AND P4, PT, R16, c[0x0][0x3c8], PT ;  /* 0x0000f20010007a0c */ /* 0x000fe20003f86270 */
[----:B------:R1:W-:Y:S01]  /*14ce0*/  @!P6 ST.E.64 [R22.64], R68 ;  /* 0x000000441600e985 */ /* 0x0003e2000c101b08 */
[----:B------:R-:W-:-:S03]  /*14cf0*/  ISETP.GE.AND P6, PT, R17, c[0x0][0x3c8], PT ;  /* 0x0000f20011007a0c */ /* 0x000fc60003fc6270 */
[----:B------:R3:W-:Y:S01]  /*14d00*/  @!P2 ST.E.64 [R2.64], R70 ;  /* 0x000000460200a985 */ /* 0x0007e2000c101b08 */
[CC--:B-1----:R-:W-:Y:S02]  /*14d10*/  @!P5 LEA R22, P3, R19.reuse, R0.reuse, 0x2 ;  /* 0x000000001316d211 */ /* 0x0c2fe400078610ff */
[C---:B---3--:R-:W-:Y:S02]  /*14d20*/  @!P1 LEA R2, P2, R18.reuse, R0, 0x2 ;  /* 0x0000000012029211 */ /* 0x048fe400078410ff */
        /* <DEDUP_REMOVED lines=10> */
[CC--:B-1----:R-:W-:Y:S02]  /*14dd0*/  @!P3 LEA R22, P2, R15.reuse, R0.reuse, 0x2 ;  /* 0x000000000f16b211 */ /* 0x0c2fe400078410ff */
[C---:B---3--:R-:W-:Y:S02]  /*14de0*/  @!P4 LEA R2, P5, R16.reuse, R0, 0x2 ;  /* 0x000000001002c211 */ /* 0x048fe400078a10ff */
[-C--:B------:R-:W-:Y:S02]  /*14df0*/  @!P3 LEA.HI.X R23, R15, R4.reuse, R40, 0x2, P2 ;  /* 0x000000040f17b211 */ /* 0x080fe400010f1428 */
[----:B------:R-:W-:Y:S02]  /*14e00*/  @!P4 LEA.HI.X R3, R16, R4, R38, 0x2, P5 ;  /* 0x000000041003c211 */ /* 0x000fe400028f1426 */
[----:B------:R-:W-:-:S03]  /*14e10*/  ISETP.GE.AND P5, PT, R12, c[0x0][0x3c8], PT ;  /* 0x0000f2000c007a0c */ /* 0x000fc60003fa6270 */
[----:B------:R1:W-:Y:S01]  /*14e20*/  @!P4 ST.E.64 [R2.64], R80 ;  /* 0x000000500200c985 */ /* 0x0003e2000c101b08 */
[----:B------:R-:W-:-:S03]  /*14e30*/  ISETP.GE.AND P4, PT, R11, c[0x0][0x3c8], PT ;  /* 0x0000f2000b007a0c */ /* 0x000fc60003f86270 */
[----:B------:R3:W-:Y:S01]  /*14e40*/  @!P3 ST.E.64 [R22.64], R84 ;  /* 0x000000541600b985 */ /* 0x0007e2000c101b08 */
[----:B------:R-:W-:Y:S02]  /*14e50*/  ISETP.GE.AND P3, PT, R10, c[0x0][0x3c8], PT ;  /* 0x0000f2000a007a0c */ /* 0x000fe40003f66270 */
[----:B-1----:R-:W-:-:S04]  /*14e60*/  @!P1 LEA R2, P2, R14, R0, 0x2 ;  /* 0x000000000e029211 */ /* 0x002fc800078410ff */
[----:B------:R-:W-:Y:S02]  /*14e70*/  @!P1 LEA.HI.X R3, R14, R4, R39, 0x2, P2 ;  /* 0x000000040e039211 */ /* 0x000fe400010f1427 */
[----:B------:R-:W-:-:S03]  /*14e80*/  @!P6 LEA R26, P2, R13, R0, 0x2 ;  /* 0x000000000d1ae211 */ /* 0x000fc600078410ff */
[----:B------:R1:W-:Y:S01]  /*14e90*/  @!P1 ST.E.64 [R2.64], R88 ;  /* 0x0000005802009985 */ /* 0x0003e2000c101b08 */
[C---:B------:R-:W-:Y:S02]  /*14ea0*/  @!P5 LEA R24, P1, R12.reuse, R0, 0x2 ;  /* 0x000000000c18d211 */ /* 0x040fe400078210ff */
[----:B------:R-:W-:Y:S02]  /*14eb0*/  @!P6 LEA.HI.X R27, R13, R4, R41, 0x2, P2 ;  /* 0x000000040d1be211 */ /* 0x000fe400010f1429 */
[C---:B---3--:R-:W-:Y:S02]  /*14ec0*/  @!P4 LEA R22, P2, R11.reuse, R0, 0x2 ;  /* 0x000000000b16c211 */ /* 0x048fe400078410ff */
[-C--:B------:R-:W-:Y:S01]  /*14ed0*/  @!P5 LEA.HI.X R25, R12, R4.reuse, R42, 0x2, P1 ;  /* 0x000000040c19d211 */ /* 0x080fe200008f142a */
[----:B------:R3:W-:Y:S01]  /*14ee0*/  @!P6 ST.E.64 [R26.64], R100 ;  /* 0x000000641a00e985 */ /* 0x0007e2000c101b08 */
[----:B------:R-:W-:-:S03]  /*14ef0*/  @!P4 LEA.HI.X R23, R11, R4, R43, 0x2, P2 ;  /* 0x000000040b17c211 */ /* 0x000fc600010f142b */
[----:B------:R3:W-:Y:S04]  /*14f00*/  @!P5 ST.E.64 [R24.64], R96 ;  /* 0x000000601800d985 */ /* 0x0007e8000c101b08 */
[----:B------:R3:W-:Y:S01]  /*14f10*/  @!P4 ST.E.64 [R22.64], R56 ;  /* 0x000000381600c985 */ /* 0x0007e2000c101b08 */
[----:B-1----:R-:W-:-:S04]  /*14f20*/  @!P3 LEA R2, P1, R10, R0, 0x2 ;  /* 0x000000000a02b211 */ /* 0x002fc800078210ff */
[----:B------:R-:W-:-:S05]  /*14f30*/  @!P3 LEA.HI.X R3, R10, R4, R44, 0x2, P1 ;  /* 0x000000040a03b211 */ /* 0x000fca00008f142c */
[----:B------:R3:W-:Y:S04]  /*14f40*/  @!P3 ST.E.64 [R2.64], R46 ;  /* 0x0000002e0200b985 */ /* 0x0007e8000c101b08 */
.L_x_611:
[----:B------:R-:W-:Y:S05]  /*14f50*/  BSYNC B0 ;  /* 0x0000000000007941 */ /* 0x000fea0003800000 */
.L_x_610:
[----:B------:R-:W-:Y:S05]  /*14f60*/  BRA.DIV ~URZ, `(.L_x_612) ;  /* 0x00002ab27f007947 */ /* 0x000fea000b800000 */
[----:B---3--:R1:W3:Y:S04]  /*14f70*/  SHFL.IDX PT, R4, R28, 0x1, 0x1c1f ;  /* 0x003c1f001c047f89 */ /* 0x0082e800000e0000 */
[----:B------:R1:W2:Y:S02]  /*14f80*/  SHFL.IDX PT, R0, R29, 0x1, 0x1c1f ;  /* 0x003c1f001d007f89 */ /* 0x0002a400000e0000 */
.L_x_664:
[----:B------:R-:W-:Y:S05]  /*14f90*/  @P0 BRA `(.L_x_607) ;  /* 0x0000101000000947 */ /* 0x000fea0003800000 */
[----:B------:R-:W5:Y:S01]  /*14fa0*/  LDL R5, [R1+0x14] ;  /* 0x0000140001057983 */ /* 0x000f620000100800 */
[----:B------:R-:W-:Y:S02]  /*14fb0*/  ISETP.GE.AND P1, PT, R8, c[0x0][0x3c8], PT ;  /* 0x0000f20008007a0c */ /* 0x000fe40003f26270 */
[----:B------:R-:W-:Y:S02]  /*14fc0*/  ISETP.GE.AND P0, PT, R7, c[0x0][0x3c8], PT ;  /* 0x0000f20007007a0c */ /* 0x000fe40003f06270 */
[----:B------:R-:W-:Y:S02]  /*14fd0*/  ISETP.GE.AND P5, PT, R6, c[0x0][0x3c8], PT ;  /* 0x0000f20006007a0c */ /* 0x000fe40003fa6270 */
[----:B------:R-:W-:-:S07]  /*14fe0*/  ISETP.GE.AND P4, PT, R21, c[0x0][0x3c8], PT ;  /* 0x0000f20015007a0c */ /* 0x000fce0003f86270 */
[CC--:B--2---:R-:W-:Y:S02]  /*14ff0*/  @!P1 LEA R22, P3, R8.reuse, R0.reuse, 0x2 ;  /* 0x0000000008169211 */ /* 0x0c4fe400078610ff */
[C---:B------:R-:W-:Y:S02]  /*15000*/  @!P0 LEA R2, P6, R7.reuse, R0, 0x2 ;  /* 0x0000000007028211 */ /* 0x040fe400078c10ff */
[-C--:B---3--:R-:W-:Y:S02]  /*15010*/  @!P1 LEA.HI.X R23, R8, R4.reuse, R30, 0x2, P3 ;  /* 0x0000000408179211 */ /* 0x088fe400018f141e */
[----:B------:R-:W-:Y:S02]  /*15020*/  ISETP.GE.AND P3, PT, R20, c[0x0][0x3c8], PT ;  /* 0x0000f20014007a0c */ /* 0x000fe40003f66270 */
[----:B------:R-:W-:Y:S02]  /*15030*/  @!P0 LEA.HI.X R3, R7, R4, R31, 0x2, P6 ;  /* 0x0000000407038211 */ /* 0x000fe400030f141f */
        /* <DEDUP_REMOVED lines=10> */
[----:B------:R5:W-:Y:S04]  /*150e0*/  @!P0 ST.E.64 [R2.64], R60 ;  /* 0x0000003c02008985 */ /* 0x000be8000c101b08 */
[----:B------:R-:W-:Y:S01]  /*150f0*/  @!P5 ST.E.64 [R26.64], R112 ;  /* 0x000000701a00d985 */ /* 0x000fe2000c101b08 */
[----:B------:R-:W-:Y:S02]  /*15100*/  ISETP.GE.AND P5, PT, R16, c[0x0][0x3c8], PT ;  /* 0x0000f20010007a0c */ /* 0x000fe40003fa6270 */
[CC--:B--2---:R-:W-:Y:S02]  /*15110*/  @!P4 LEA R24, P0, R21.reuse, R0.reuse, 0x2 ;  /* 0x000000001518c211 */ /* 0x0c4fe400078010ff */
[----:B---3--:R-:W-:Y:S02]  /*15120*/  @!P3 LEA R22, P6, R20, R0, 0x2 ;  /* 0x000000001416b211 */ /* 0x008fe400078c10ff */
[----:B------:R-:W-:-:S02]  /*15130*/  @!P4 LEA.HI.X R25, R21, R4, R34, 0x2, P0 ;  /* 0x000000041519c211 */ /* 0x000fc400000f1422 */
[----:B------:R-:W-:Y:S02]  /*15140*/  ISETP.GE.AND P0, PT, R17, c[0x0][0x3c8], PT ;  /* 0x0000f20011007a0c */ /* 0x000fe40003f06270 */
[----:B------:R-:W-:Y:S01]  /*15150*/  @!P3 LEA.HI.X R23, R20, R4, R33, 0x2, P6 ;  /* 0x000000041417b211 */ /* 0x000fe200030f1421 */
[----:B------:R-:W-:Y:S01]  /*15160*/  @!P4 ST.E.64 [R24.64], R108 ;  /* 0x0000006c1800c985 */ /* 0x000fe2000c101b08 */
[----:B------:R-:W-:Y:S02]  /*15170*/  @!P2 LEA R8, P6, R19, R0, 0x2 ;  /* 0x000000001308a211 */ /* 0x000fe400078c10ff */
[----:B------:R-:W-:Y:S01]  /*15180*/  ISETP.GE.AND P4, PT, R15, c[0x0][0x3c8], PT ;  /* 0x0000f2000f007a0c */ /* 0x000fe20003f86270 */
[----:B------:R-:W-:Y:S01]  /*15190*/  @!P3 ST.E.64 [R22.64], R90 ;  /* 0x0000005a1600b985 */ /* 0x000fe2000c101b08 */
[----:B------:R-:W-:Y:S02]  /*151a0*/  @!P2 LEA.HI.X R9, R19, R4, R35, 0x2, P6 ;  /* 0x000000041309a211 */ /* 0x000fe400030f1423 */
[----:B------:R-:W-:-:S02]  /*151b0*/  @!P1 LEA R6, P6, R18, R0, 0x2 ;  /* 0x0000000012069211 */ /* 0x000fc400078c10ff */
[----:B------:R-:W-:Y:S01]  /*151c0*/  ISETP.GE.AND P3, PT, R14, c[0x0][0x3c8], PT ;  /* 0x0000f2000e007a0c */ /* 0x000fe20003f66270 */
[----:B------:R2:W-:Y:S01]  /*151d0*/  @!P2 ST.E.64 [R8.64], R82 ;  /* 0x000000520800a985 */ /* 0x0005e2000c101b08 */
[----:B------:R-:W-:Y:S02]  /*151e0*/  @!P1 LEA.HI.X R7, R18, R4, R36, 0x2, P6 ;  /* 0x0000000412079211 */ /* 0x000fe400030f1424 */
[----:B-----5:R-:W-:Y:S02]  /*151f0*/  @!P0 LEA R2, P6, R17, R0, 0x2 ;  /* 0x0000000011028211 */ /* 0x020fe400078c10ff */
[----:B------:R-:W-:Y:S01]  /*15200*/  ISETP.GE.AND P2, PT, R13, c[0x0][0x3c8], PT ;  /* 0x0000f2000d007a0c */ /* 0x000fe20003f46270 */
[----:B------:R3:W-:Y:S01]  /*15210*/  @!P1 ST.E.64 [R6.64], R74 ;  /* 0x0000004a06009985 */ /* 0x0007e2000c101b08 */
[----:B------:R-:W-:Y:S02]  /*15220*/  @!P0 LEA.HI.X R3, R17, R4, R37, 0x2, P6 ;  /* 0x0000000411038211 */ /* 0x000fe400030f1425 */
[----:B------:R-:W-:-:S02]  /*15230*/  @!P5 LEA R20, P6, R16, R0, 0x2 ;  /* 0x000000001014d211 */ /* 0x000fc400078c10ff */
[----:B------:R-:W-:Y:S01]  /*15240*/  ISETP.GE.AND P1, PT, R12, c[0x0][0x3c8], PT ;  /* 0x0000f2000c007a0c */ /* 0x000fe20003f26270 */
[----:B------:R5:W-:Y:S01]  /*15250*/  @!P0 ST.E.64 [R2.64], R52 ;  /* 0x0000003402008985 */ /* 0x000be2000c101b08 */
[C---:B------:R-:W-:Y:S02]  /*15260*/  @!P4 LEA R18, P0, R15.reuse, R0, 0x2 ;  /* 0x000000000f12c211 */ /* 0x040fe400078010ff */
[----:B------:R-:W-:Y:S02]  /*15270*/  @!P5 LEA.HI.X R21, R16, R4, R38, 0x2, P6 ;  /* 0x000000041015d211 */ /* 0x000fe400030f1426 */
[----:B------:R-:W-:Y:S02]  /*15280*/  @!P3 LEA R16, P6, R14, R0, 0x2 ;  /* 0x000000000e10b211 */ /* 0x000fe400078c10ff */
[----:B------:R-:W-:Y:S01]  /*15290*/  @!P4 LEA.HI.X R19, R15, R4, R40, 0x2, P0 ;  /* 0x000000040f13c211 */ /* 0x000fe200000f1428 */
[----:B------:R1:W-:Y:S01]  /*152a0*/  @!P5 ST.E.64 [R20.64], R98 ;  /* 0x000000621400d985 */ /* 0x0003e2000c101b08 */
[----:B------:R-:W-:-:S02]  /*152b0*/  ISETP.GE.AND P0, PT, R11, c[0x0][0x3c8], PT ;  /* 0x0000f2000b007a0c */ /* 0x000fc40003f06270 */
[----:B------:R-:W-:Y:S01]  /*152c0*/  @!P3 LEA.HI.X R17, R14, R4, R39, 0x2, P6 ;  /* 0x000000040e11b211 */ /* 0x000fe200030f1427 */
[----:B------:R1:W-:Y:S04]  /*152d0*/  @!P4 ST.E.64 [R18.64], R94 ;  /* 0x0000005e1200c985 */ /* 0x0003e8000c101b08 */
[----:B------:R1:W-:Y:S01]  /*152e0*/  @!P3 ST.E.64 [R16.64], R86 ;  /* 0x000000561000b985 */ /* 0x0003e2000c101b08 */
[----:B--2---:R-:W-:-:S04]  /*152f0*/  @!P2 LEA R8, P6, R13, R0, 0x2 ;  /* 0x000000000d08a211 */ /* 0x004fc800078c10ff */
[----:B------:R-:W-:Y:S02]  /*15300*/  @!P2 LEA.HI.X R9, R13, R4, R41, 0x2, P6 ;  /* 0x000000040d09a211 */ /* 0x000fe400030f1429 */
[----:B---3--:R-:W-:-:S03]  /*15310*/  @!P1 LEA R6, P6, R12, R0, 0x2 ;  /* 0x000000000c069211 */ /* 0x008fc600078c10ff */
[----:B------:R1:W-:Y:S01]  /*15320*/  @!P2 ST.E.64 [R8.64], R78 ;  /* 0x0000004e0800a985 */ /* 0x0003e2000c101b08 */
[----:B------:R-:W-:Y:S02]  /*15330*/  @!P1 LEA.HI.X R7, R12, R4, R42, 0x2, P6 ;  /* 0x000000040c079211 */ /* 0x000fe400030f142a */
[----:B-----5:R-:W-:-:S03]  /*15340*/  @!P0 LEA R2, P6, R11, R0, 0x2 ;  /* 0x000000000b028211 */ /* 0x020fc600078c10ff */
[----:B------:R1:W-:Y:S01]  /*15350*/  @!P1 ST.E.64 [R6.64], R58 ;  /* 0x0000003a06009985 */ /* 0x0003e2000c101b08 */
[----:B------:R-:W-:-:S05]  /*15360*/  @!P0 LEA.HI.X R3, R11, R4, R43, 0x2, P6 ;  /* 0x000000040b038211 */ /* 0x000fca00030f142b */
[----:B------:R1:W-:Y:S01]  /*15370*/  @!P0 ST.E.64 [R2.64], R54 ;  /* 0x0000003602008985 */ /* 0x0003e2000c101b08 */
[----:B------:R-:W-:-:S13]  /*15380*/  ISETP.GE.AND P0, PT, R10, c[0x0][0x3c8], PT ;  /* 0x0000f2000a007a0c */ /* 0x000fda0003f06270 */
[----:B------:R-:W-:Y:S05]  /*15390*/  @P0 BRA `(.L_x_607) ;  /* 0x00000c1000000947 */ /* 0x000fea0003800000 */
[----:B-1----:R-:W-:-:S04]  /*153a0*/  LEA R2, P0, R10, R0, 0x2 ;  /* 0x000000000a027211 */ /* 0x002fc800078010ff */
[----:B------:R-:W-:-:S05]  /*153b0*/  LEA.HI.X R3, R10, R4, R44, 0x2, P0 ;  /* 0x000000040a037211 */ /* 0x000fca00000f142c */
[----:B------:R1:W-:Y:S01]  /*153c0*/  ST.E.64 [R2.64], R48 ;  /* 0x0000003002007985 */ /* 0x0003e2000c101b08 */
[----:B------:R-:W-:Y:S05]  /*153d0*/  BRA `(.L_x_607) ;  /* 0x00000bd000007947 */ /* 0x000fea0003800000 */
.L_x_592:
[----:B------:R-:W3:Y:S04]  /*153e0*/  LDL.LU R3, [R1+0x2c] ;  /* 0x00002c0001037983 */ /* 0x000ee80000300800 */
[----:B------:R-:W4:Y:S01]  /*153f0*/  LDL R8, [R1+0x3c] ;  /* 0x00003c0001087983 */ /* 0x000f220000100800 */
[----:B------:R-:W-:Y:S01]  /*15400*/  ISETP.NE.U32.AND P0, PT, RZ, c[0x0][0x508], PT ;  /* 0x00014200ff007a0c */ /* 0x000fe20003f05070 */
[----:B--2---:R-:W-:Y:S01]  /*15410*/  IMAD.MOV.U32 R6, RZ, RZ, 0x4 ;  /* 0x00000004ff067424 */ /* 0x004fe200078e00ff */
[----:B------:R-:W-:Y:S01]  /*15420*/  ISETP.NE.U32.AND P1, PT, RZ, c[0x0][0x500], PT ;  /* 0x00014000ff007a0c */ /* 0x000fe20003f25070 */
[----:B------:R-:W-:Y:S01]  /*15430*/  IMAD.MOV.U32 R19, RZ, RZ, c[0x0][0x388] ;  /* 0x0000e200ff137624 */ /* 0x000fe200078e00ff */
[----:B------:R-:W-:Y:S01]  /*15440*/  ISETP.NE.AND.EX P0, PT, RZ, c[0x0][0x50c], PT, P0 ;  /* 0x00014300ff007a0c */ /* 0x000fe20003f05300 */
[----:B------:R-:W-:Y:S01]  /*15450*/  IMAD.MOV.U32 R2, RZ, RZ, RZ ;  /* 0x000000ffff027224 */ /* 0x000fe200078e00ff */
[----:B------:R-:W-:Y:S01]  /*15460*/  ISETP.NE.AND.EX P1, PT, RZ, c[0x0][0x504], PT, P1 ;  /* 0x00014100ff007a0c */ /* 0x000fe20003f25310 */
[----:B----4-:R-:W-:-:S10]  /*15470*/  IMAD.WIDE R4, R8, R6, c[0x0][0x500] ;  /* 0x0001400008047625 */ /* 0x010fd400078e0206 */
[----:B------:R-:W-:Y:S02]  /*15480*/  @P0 IMAD.WIDE R6, R8, R6, c[0x0][0x508] ;  /* 0x0001420008060625 */ /* 0x000fe400078e0206 */
[----:B------:R2:W5:Y:S04]  /*15490*/  @P1 LDG.E R2, [R4.64] ;  /* 0x0000000804021981 */ /* 0x000568000c1e1900 */
[----:B------:R2:W5:Y:S01]  /*154a0*/  @P0 LDG.E R19, [R6.64] ;  /* 0x0000000806130981 */ /* 0x000562000c1e1900 */
[----:B---3--:R-:W-:-:S04]  /*154b0*/  ISETP.NE.AND P2, PT, R3, RZ, PT ;  /* 0x000000ff0300720c */ /* 0x008fc80003f45270 */
[----:B------:R-:W-:Y:S01]  /*154c0*/  SEL R18, R3, c[0x0][0x3d4], P2 ;  /* 0x0000f50003127a07 */ /* 0x000fe20001000000 */
[----:B------:R-:W-:Y:S05]  /*154d0*/  @P0 BRA `(.L_x_613) ;  /* 0x0000004000000947 */ /* 0x000fea0003800000 */
[----:B------:R-:W-:Y:S05]  /*154e0*/  @!P1 BRA `(.L_x_613) ;  /* 0x0000003000009947 */ /* 0x000fea0003800000 */
[----:B------:R3:W4:Y:S04]  /*154f0*/  LDG.E R3, [R4.64] ;  /* 0x0000000804037981 */ /* 0x000728000c1e1900 */
[----:B--23--:R-:W4:Y:S02]  /*15500*/  LDG.E R4, [R4.64+0x4] ;  /* 0x0000040804047981 */ /* 0x00cf24000c1e1900 */
[----:B----45:R-:W-:Y:S02]  /*15510*/  IADD3 R19, -R3, R4, RZ ;  /* 0x0000000403137210 */ /* 0x030fe40007ffe1ff */
.L_x_613:
[----:B--2---:R-:W2:Y:S01]  /*15520*/  S2R R5, SR_TID.X ;  /* 0x0000000000057919 */ /* 0x004ea20000002100 */
[----:B------:R-:W-:Y:S01]  /*15530*/  SHF.R.S32.HI R3, RZ, 0x1f, R8 ;  /* 0x0000001fff037819 */ /* 0x000fe20000011408 */
[----:B------:R-:W-:Y:S01]  /*15540*/  BSSY B0, `(.L_x_614) ;  /* 0x0000038000007945 */ /* 0x000fe20003800000 */
[----:B-----5:R-:W-:-:S02]  /*15550*/  SHF.R.S32.HI R15, RZ, 0x1f, R2 ;  /* 0x0000001fff0f7819 */ /* 0x020fc40000011402 */
[----:B------:R-:W-:Y:S02]  /*15560*/  SEL R8, R8, RZ, !P1 ;  /* 0x000000ff08087207 */ /* 0x000fe40004800000 */
[----:B------:R-:W-:Y:S02]  /*15570*/  SEL R21, R3, RZ, !P1 ;  /* 0x000000ff03157207 */ /* 0x000fe40004800000 */
[----:B--2---:R-:W-:-:S13]  /*15580*/  ISETP.GT.AND P0, PT, R5, 0x7f, PT ;  /* 0x0000007f0500780c */ /* 0x004fda0003f04270 */
[----:B------:R-:W-:Y:S05]  /*15590*/  @P0 BRA `(.L_x_615) ;  /* 0x0000032000000947 */ /* 0x000fea0003800000 */
[----:B------:R-:W2:Y:S01]  /*155a0*/  LDL R4, [R1+0x20] ;  /* 0x0000200001047983 */ /* 0x000ea20000100800 */
[----:B------:R-:W-:Y:S01]  /*155b0*/  IMAD R3, R19, c[0x0][0x4e8], RZ ;  /* 0x00013a0013037a24 */ /* 0x000fe200078e02ff */
[----:B--2---:R-:W-:-:S04]  /*155c0*/  IADD3 R14, R4, R5, RZ ;  /* 0x00000005040e7210 */ /* 0x004fc80007ffe0ff */
[----:B------:R-:W-:-:S13]  /*155d0*/  ISETP.GE.AND P0, PT, R14, R3, PT ;  /* 0x000000030e00720c */ /* 0x000fda0003f06270 */
[----:B------:R-:W-:Y:S05]  /*155e0*/  @P0 BRA `(.L_x_615) ;  /* 0x000002d000000947 */ /* 0x000fea0003800000 */
[----:B------:R-:W2:Y:S04]  /*155f0*/  LDL R4, [R1+0x28] ;  /* 0x0000280001047983 */ /* 0x000ea80000100800 */
[----:B------:R-:W3:Y:S01]  /*15600*/  LDL.LU R22, [R1+0x34] ;  /* 0x0000340001167983 */ /* 0x000ee20000300800 */
[----:B------:R-:W-:Y:S01]  /*15610*/  IMAD.MOV.U32 R3, RZ, RZ, 0x368 ;  /* 0x00000368ff037424 */ /* 0x000fe200078e00ff */
[----:B------:R-:W-:-:S04]  /*15620*/  ISETP.GT.AND P2, PT, R18, 0x1, PT ;  /* 0x000000011200780c */ /* 0x000fc80003f44270 */
[----:B------:R-:W-:-:S04]  /*15630*/  SEL R3, R3, 0x328, P2 ;  /* 0x0000032803037807 */ /* 0x000fc80001000000 */
[----:B------:R4:W5:Y:S08]  /*15640*/  LDC.64 R10, c[0x0][R3+0x170] ;  /* 0x00005c00030a7b82 */ /* 0x0009700000000a00 */
[----:B------:R4:W2:Y:S08]  /*15650*/  LDC.64 R6, c[0x0][R3+0x168] ;  /* 0x00005a0003067b82 */ /* 0x0008b00000000a00 */
[----:B------:R4:W1:Y:S08]  /*15660*/  LDC.64 R16, c[0x0][R3+0x178] ;  /* 0x00005e0003107b82 */ /* 0x0008700000000a00 */
[----:B------:R4:W1:Y:S02]  /*15670*/  LDC.64 R12, c[0x0][R3+0x160] ;  /* 0x00005800030c7b82 */ /* 0x0008640000000a00 */
[----:B----4-:R-:W-:-:S02]  /*15680*/  IMAD.MOV.U32 R3, RZ, RZ, c[0x0][0x4e8] ;  /* 0x00013a00ff037624 */ /* 0x010fc400078e00ff */
[----:B-----5:R-:W-:-:S03]  /*15690*/  IMAD R9, R11, R8, RZ ;  /* 0x000000080b097224 */ /* 0x020fc600078e02ff */
[----:B------:R-:W-:Y:S02]  /*156a0*/  ISETP.NE.AND P0, PT, R3, 0x1, PT ;  /* 0x000000010300780c */ /* 0x000fe40003f05270 */
[----:B------:R-:W-:-:S11]  /*156b0*/  MOV R3, R14 ;  /* 0x0000000e00037202 */ /* 0x000fd60000000f00 */
        /* <DEDUP_REMOVED lines=11> */
[-C--:B-1----:R-:W-:Y:S02]  /*15770*/  IMAD R10, R17, R9.reuse, RZ ;  /* 0x00000009110a7224 */ /* 0x082fe400078e02ff */
[----:B------:R-:W-:Y:S01]  /*15780*/  IMAD.WIDE.U32 R6, R16, R9, RZ ;  /* 0x0000000910067225 */ /* 0x000fe200078e00ff */
[----:B------:R-:W-:Y:S02]  /*15790*/  IADD3.X R11, R5, R11, R15, P1, P0 ;  /* 0x0000000b050b7210 */ /* 0x000fe40000fe040f */
[----:B------:R-:W-:Y:S01]  /*157a0*/  SHF.R.S32.HI R5, RZ, 0x1f, R3 ;  /* 0x0000001fff057819 */ /* 0x000fe20000011403 */
[----:B------:R-:W-:Y:S01]  /*157b0*/  IMAD R4, R4, c[0x0][0x4e8], R14 ;  /* 0x00013a0004047a24 */ /* 0x000fe200078e020e */
[----:B------:R-:W-:Y:S01]  /*157c0*/  IADD3 R7, R7, R10, RZ ;  /* 0x0000000a07077210 */ /* 0x000fe20007ffe0ff */
[----:B------:R-:W-:Y:S01]  /*157d0*/  IMAD.MOV.U32 R10, RZ, RZ, c[0x0][0x4a8] ;  /* 0x00012a00ff0a7624 */ /* 0x000fe200078e00ff */
[----:B------:R-:W-:Y:S01]  /*157e0*/  IADD3 R6, P1, P0, R3, R20, R6 ;  /* 0x0000001403067210 */ /* 0x000fe2000783e006 */
[----:B------:R-:W-:Y:S01]  /*157f0*/  IMAD R3, R13, R4, RZ ;  /* 0x000000040d037224 */ /* 0x000fe200078e02ff */
[----:B------:R-:W-:-:S02]  /*15800*/  SHF.R.S32.HI R9, RZ, 0x1f, R4 ;  /* 0x0000001fff097819 */ /* 0x000fc40000011404 */
        /* <DEDUP_REMOVED lines=11> */
.L_x_615:
[----:B------:R-:W-:Y:S05]  /*158c0*/  BSYNC B0 ;  /* 0x0000000000007941 */ /* 0x000fea0003800000 */
.L_x_614:
[----:B------:R-:W-:-:S13]  /*158d0*/  ISETP.GT.AND P0, PT, R18, 0x1, PT ;  /* 0x000000011200780c */ /* 0x000fda0003f04270 */
[----:B------:R-:W-:Y:S05]  /*158e0*/  @P0 BRA `(.L_x_607) ;  /* 0x000006c000000947 */ /* 0x000fea0003800000 */
[----:B------:R-:W2:Y:S04]  /*158f0*/  LDL.LU R4, [R1+0x28] ;  /* 0x0000280001047983 */ /* 0x000ea80000300800 */
[----:B-1----:R-:W3:Y:S04]  /*15900*/  LDL.LU R3, [R1+0x20] ;  /* 0x0000200001037983 */ /* 0x002ee80000300800 */
[----:B------:R-:W4:Y:S04]  /*15910*/  LDL R6, [R1+0x60] ;  /* 0x0000600001067983 */ /* 0x000f280000100800 */
[----:B------:R-:W1:Y:S02]  /*15920*/  S2R R10, SR_TID.X ;  /* 0x00000000000a7919 */ /* 0x000e640000002100 */
[----:B-1----:R-:W-:-:S04]  /*15930*/  SHF.R.S32.HI R11, RZ, 0x1f, R10 ;  /* 0x0000001fff0b7819 */ /* 0x002fc8000001140a */
[----:B------:R-:W-:-:S04]  /*15940*/  LEA.HI R11, R11, R10, RZ, 0x3 ;  /* 0x0000000a0b0b7211 */ /* 0x000fc800078f18ff */
[----:B------:R-:W-:Y:S02]  /*15950*/  SHF.R.S32.HI R11, RZ, 0x3, R11 ;  /* 0x00000003ff0b7819 */ /* 0x000fe4000001140b */
[----:B--2---:R-:W-:Y:S02]  /*15960*/  MOV R9, R4 ;  /* 0x0000000400097202 */ /* 0x004fe40000000f00 */
[----:B------:R-:W-:Y:S02]  /*15970*/  MOV R4, c[0x0][0x4e8] ;  /* 0x00013a0000047a02 */ /* 0x000fe40000000f00 */
[----:B---3--:R-:W-:Y:S01]  /*15980*/  MOV R12, R3 ;  /* 0x00000003000c7202 */ /* 0x008fe20000000f00 */
[----:B------:R-:W-:Y:S01]  /*15990*/  IMAD R3, R15, c[0x0][0x3a0], RZ ;  /* 0x0000e8000f037a24 */ /* 0x000fe200078e02ff */
[----:B------:R-:W-:Y:S01]  /*159a0*/  ISETP.NE.AND P0, PT, R4, 0x1, PT ;  /* 0x000000010400780c */ /* 0x000fe20003f05270 */
[----:B------:R-:W-:-:S04]  /*159b0*/  IMAD.WIDE.U32 R4, R2, c[0x0][0x3a0], RZ ;  /* 0x0000e80002047a25 */ /* 0x000fc800078e00ff */
[----:B------:R-:W-:Y:S01]  /*159c0*/  IMAD R2, R2, c[0x0][0x3a4], R3 ;  /* 0x0000e90002027a24 */ /* 0x000fe200078e0203 */
[----:B----4-:R-:W-:Y:S01]  /*159d0*/  IADD3 R3, R6, R12, RZ ;  /* 0x0000000c06037210 */ /* 0x010fe20007ffe0ff */
[----:B------:R-:W-:Y:S02]  /*159e0*/  IMAD R6, R21, c[0x0][0x3f0], RZ ;  /* 0x0000fc0015067a24 */ /* 0x000fe400078e02ff */
[----:B------:R-:W-:Y:S01]  /*159f0*/  IMAD.IADD R5, R5, 0x1, R2 ;  /* 0x0000000105057824 */ /* 0x000fe200078e0202 */
[----:B------:R-:W-:-:S03]  /*15a00*/  MOV R2, R3 ;  /* 0x0000000300027202 */ /* 0x000fc60000000f00 */
[----:B------:R-:W-:-:S04]  /*15a10*/  @P0 IMAD.HI.U32 R7, R3, c[0x0][0x4ec], RZ ;  /* 0x00013b0003070a27 */ /* 0x000fc800078e00ff */
[----:B------:R-:W-:Y:S01]  /*15a20*/  IMAD.WIDE.U32 R4, R9, c[0x0][0x3e8], R4 ;  /* 0x0000fa0009047a25 */ /* 0x000fe200078e0004 */
[----:B------:R-:W-:-:S03]  /*15a30*/  @P0 SHF.R.U32.HI R2, RZ, c[0x0][0x4f0], R7 ;  /* 0x00013c00ff020a19 */ /* 0x000fc60000011607 */
[----:B------:R-:W-:Y:S01]  /*15a40*/  IMAD R5, R9, c[0x0][0x3ec], R5 ;  /* 0x0000fb0009057a24 */ /* 0x000fe200078e0205 */
[----:B------:R-:W-:Y:S01]  /*15a50*/  SHF.R.S32.HI R7, RZ, 0x1f, R2 ;  /* 0x0000001fff077819 */ /* 0x000fe20000011402 */
[----:B------:R-:W-:Y:S01]  /*15a60*/  IMAD R9, R8, c[0x0][0x3f4], R6 ;  /* 0x0000fd0008097a24 */ /* 0x000fe200078e0206 */
[----:B------:R-:W-:Y:S01]  /*15a70*/  IADD3 R6, -R2, RZ, RZ ;  /* 0x000000ff02067210 */ /* 0x000fe20007ffe1ff */
[----:B------:R-:W-:Y:S01]  /*15a80*/  IMAD.WIDE.U32 R4, R8, c[0x0][0x3f0], R4 ;  /* 0x0000fc0008047a25 */ /* 0x000fe200078e0004 */
[----:B------:R-:W-:-:S03]  /*15a90*/  IADD3 R8, R11, R12, RZ ;  /* 0x0000000c0b087210 */ /* 0x000fc60007ffe0ff */
        /* <DEDUP_REMOVED lines=15> */
.L_x_665:
[----:B------:R-:W-:Y:S05]  /*15b90*/  BRA.DIV ~URZ, `(.L_x_617) ;  /* 0x00001fc27f007947 */ /* 0x000fea000b800000 */
[----:B------:R3:W4:Y:S02]  /*15ba0*/  SHFL.IDX PT, R2, R10, RZ, 0x181f ;  /* 0x00181fff0a027589 */ /* 0x00072400000e0000 */
.L_x_666:
[----:B------:R-:W-:Y:S01]  /*15bb0*/  IMAD R7, R19, c[0x0][0x4e8], RZ ;  /* 0x00013a0013077a24 */ /* 0x000fe200078e02ff */
[----:B------:R-:W-:Y:S04]  /*15bc0*/  BSSY B0, `(.L_x_618) ;  /* 0x000000c000007945 */ /* 0x000fe80003800000 */
[----:B------:R-:W-:-:S13]  /*15bd0*/  ISETP.GE.AND P0, PT, R8, R7, PT ;  /* 0x000000070800720c */ /* 0x000fda0003f06270 */
        /* <DEDUP_REMOVED lines=8> */
[----:B------:R2:W-:Y:S04]  /*15c60*/  @!P1 ST.E.128 [R4.64], RZ ;  /* 0x000000ff04009985 */ /* 0x0005e8000c101d08 */
[----:B------:R2:W-:Y:S02]  /*15c70*/  @!P0 ST.E.128 [R2.64], RZ ;  /* 0x000000ff02008985 */ /* 0x0005e4000c101d08 */
.L_x_619:
[----:B------:R-:W-:Y:S05]  /*15c80*/  BSYNC B0 ;  /* 0x0000000000007941 */ /* 0x000fea0003800000 */
.L_x_618:
[----:B------:R-:W-:Y:S05]  /*15c90*/  BRA.DIV ~URZ, `(.L_x_620) ;  /* 0x00001f327f007947 */ /* 0x000fea000b800000 */
[----:B--2---:R2:W1:Y:S04]  /*15ca0*/  SHFL.IDX PT, R11, R6, 0x1, 0x181f ;  /* 0x00381f00060b7f89 */ /* 0x00446800000e0000 */
[----:B----4-:R2:W4:Y:S02]  /*15cb0*/  SHFL.IDX PT, R2, R10, 0x1, 0x181f ;  /* 0x00381f000a027f89 */ /* 0x01052400000e0000 */
.L_x_667:
        /* <DEDUP_REMOVED lines=11> */
[----:B------:R1:W-:Y:S04]  /*15d70*/  @!P1 ST.E.128 [R4.64], RZ ;  /* 0x000000ff04009985 */ /* 0x0003e8000c101d08 */
[----:B------:R1:W-:Y:S02]  /*15d80*/  @!P0 ST.E.128 [R2.64], RZ ;  /* 0x000000ff02008985 */ /* 0x0003e4000c101d08 */
.L_x_622:
[----:B------:R-:W-:Y:S05]  /*15d90*/  BSYNC B0 ;  /* 0x0000000000007941 */ /* 0x000fea0003800000 */
.L_x_621:
[----:B------:R-:W-:Y:S05]  /*15da0*/  BRA.DIV ~URZ, `(.L_x_623) ;  /* 0x00001ef27f007947 */ /* 0x000fea000b800000 */
[----:B-1----:R1:W2:Y:S02]  /*15db0*/  SHFL.IDX PT, R11, R6, 0x2, 0x181f ;  /* 0x00581f00060b7f89 */ /* 0x0022a400000e0000 */
.L_x_668:
[----:B------:R-:W-:Y:S05]  /*15dc0*/  BRA.DIV ~URZ, `(.L_x_624) ;  /* 0x00001f427f007947 */ /* 0x000fea000b800000 */
[----:B----4-:R4:W1:Y:S02]  /*15dd0*/  SHFL.IDX PT, R2, R10, 0x2, 0x181f ;  /* 0x00581f000a027f89 */ /* 0x01086400000e0000 */
.L_x_669:
        /* <DEDUP_REMOVED lines=11> */
[----:B------:R1:W-:Y:S04]  /*15e90*/  @!P1 ST.E.128 [R4.64], RZ ;  /* 0x000000ff04009985 */ /* 0x0003e8000c101d08 */
[----:B------:R1:W-:Y:S02]  /*15ea0*/  @!P0 ST.E.128 [R2.64], RZ ;  /* 0x000000ff02008985 */ /* 0x0003e4000c101d08 */
.L_x_626:
[----:B------:R-:W-:Y:S05]  /*15eb0*/  BSYNC B0 ;  /* 0x0000000000007941 */ /* 0x000fea0003800000 */
.L_x_625:
[----:B------:R-:W-:Y:S05]  /*15ec0*/  BRA.DIV ~URZ, `(.L_x_627) ;  /* 0x00001eb27f007947 */ /* 0x000fea000b800000 */
[----:B-12---:R-:W1:Y:S04]  /*15ed0*/  SHFL.IDX PT, R6, R6, 0x3, 0x181f ;  /* 0x00781f0006067f89 */ /* 0x006e6800000e0000 */
[----:B------:R2:W3:Y:S02]  /*15ee0*/  SHFL.IDX PT, R2, R10, 0x3, 0x181f ;  /* 0x00781f000a027f89 */ /* 0x0004e400000e0000 */
.L_x_670:
[----:B------:R-:W-:-:S04]  /*15ef0*/  IADD3 R8, R8, 0x60, RZ ;  /* 0x0000006008087810 */ /* 0x000fc80007ffe0ff */
[----:B------:R-:W-:-:S13]  /*15f00*/  ISETP.GE.AND P0, PT, R8, R7, PT ;  /* 0x000000070800720c */ /* 0x000fda0003f06270 */
[----:B------:R-:W-:Y:S05]  /*15f10*/  @P0 BRA `(.L_x_607) ;  /* 0x0000009000000947 */ /* 0x000fea0003800000 */
[----:B--234-:R-:W2:Y:S01]  /*15f20*/  LDL.64 R10, [R1] ;  /* 0x00000000010a7983 */ /* 0x01cea20000100a00 */
[----:B------:R-:W-:Y:S02]  /*15f30*/  ISETP.GE.AND P0, PT, R0, c[0x0][0x3c8], PT ;  /* 0x0000f20000007a0c */ /* 0x000fe40003f06270 */
[----:B--2---:R-:W-:-:S13]  /*15f40*/  ISETP.GE.AND P1, PT, R10, c[0x0][0x3c8], PT ;  /* 0x0000f2000a007a0c */ /* 0x004fda0003f26270 */
[-C--:B------:R-:W-:Y:S02]  /*15f50*/  @!P1 LEA R4, P3, R10, R2.reuse, 0x1 ;  /* 0x000000020a049211 */ /* 0x080fe400078608ff */
[----:B------:R-:W-:Y:S02]  /*15f60*/  @!P0 LEA R2, P2, R0, R2, 0x1 ;  /* 0x0000000200028211 */ /* 0x000fe400078408ff */
[-C--:B-1----:R-:W-:Y:S02]  /*15f70*/  @!P1 LEA.HI.X R5, R10, R6.reuse, R28, 0x1, P3 ;  /* 0x000000060a059211 */ /* 0x082fe400018f0c1c */
[----:B------:R-:W-:-:S03]  /*15f80*/  @!P0 LEA.HI.X R3, R0, R6, R29, 0x1, P2 ;  /* 0x0000000600038211 */ /* 0x000fc600010f0c1d */
[----:B------:R1:W-:Y:S04]  /*15f90*/  @!P1 ST.E.128 [R4.64], RZ ;  /* 0x000000ff04009985 */ /* 0x0003e8000c101d08 */
[----:B------:R1:W-:Y:S02]  /*15fa0*/  @!P0 ST.E.128 [R2.64], RZ ;  /* 0x000000ff02008985 */ /* 0x0003e4000c101d08 */
.L_x_607:
[----:B------:R-:W-:Y:S05]  /*15fb0*/  BSYNC B1 ;  /* 0x0000000000017941 */ /* 0x000fea0003800000 */
.L_x_591:
[----:B--2---:R-:W2:Y:S02]  /*15fc0*/  LDL R0, [R1+0x64] ;  /* 0x0000640001007983 */ /* 0x004ea40000100800 */
[----:B--2---:R-:W-:-:S13]  /*15fd0*/  ISETP.NE.AND P0, PT, R0, RZ, PT ;  /* 0x000000ff0000720c */ /* 0x004fda0003f05270 */
[----:B------:R-:W-:Y:S01]  /*15fe0*/  @P0 WARPSYNC 0xffffffff ;  /* 0xffffffff00000948 */ /* 0x000fe20003800000 */
[----:B------:R-:W-:Y:S06]  /*15ff0*/  @P0 BAR.SYNC.DEFER_BLOCKING 0x5, 0x100 ;  /* 0x0144000000000b1d */ /* 0x000fec0000010000 */
[----:B-1-3--:R-:W1:Y:S04]  /*16000*/  @P0 LDS.128 R4, [0xe100] ;  /* 0x00e10000ff040984 */ /* 0x00ae680000000c00 */
[----:B-1----:R1:W-:Y:S04]  /*16010*/  @P0 STL.64 [R1+0x30], R4 ;  /* 0x0000300401000387 */ /* 0x0023e80000100a00 */
[----:B------:R1:W-:Y:S04]  /*16020*/  @P0 STL.64 [R1+0x38], R6 ;  /* 0x0000380601000387 */ /* 0x0003e80000100a00 */
[----:B------:R-:W-:Y:S06]  /*16030*/  @P0 BAR.ARV 0x4, 0x100 ;  /* 0x0104000000000b1d */ /* 0x000fec0000002000 */
[----:B------:R-:W-:Y:S05]  /*16040*/  @P0 BRA `(.L_x_628) ;  /* 0x0000104000000947 */ /* 0x000fea0003800000 */
[----:B------:R-:W2:Y:S01]  /*16050*/  S2R R0, SR_TID.X ;  /* 0x0000000000007919 */ /* 0x000ea20000002100 */
[----:B-1----:R-:W-:Y:S01]  /*16060*/  IMAD.MOV.U32 R7, RZ, RZ, RZ ;  /* 0x000000ffff077224 */ /* 0x002fe200078e00ff */
[----:B--2---:R-:W-:-:S04]  /*16070*/  LOP3.LUT R14, R0, 0x1f, RZ, 0xc0, !PT ;  /* 0x0000001f000e7812 */ /* 0x004fc800078ec0ff */
[----:B------:R-:W-:Y:S01]  /*16080*/  ISETP.NE.AND P5, PT, R14, 0x1f, PT ;  /* 0x0000001f0e00780c */ /* 0x000fe20003fa5270 */
[----:B------:R-:W-:Y:S10]  /*16090*/  BRA.DIV ~URZ, `(.L_x_629) ;  /* 0x00001db27f007947 */ /* 0x000ff4000b800000 */
[----:B----4-:R1:W2:Y:S02]  /*160a0*/  SHFL.IDX PT, R10, R62, RZ, 0x1f ;  /* 0x00001fff3e0a7589 */ /* 0x0102a400000e0000 */
.L_x_671:
[----:B------:R-:W-:Y:S05]  /*160b0*/  BRA.DIV ~URZ, `(.L_x_630) ;  /* 0x00001e027f007947 */ /* 0x000fea000b800000 */
[----:B------:R3:W4:Y:S02]  /*160c0*/  SHFL.IDX PT, R8, R62, 0x1, 0x1f ;  /* 0x00201f003e087f89 */ /* 0x00072400000e0000 */
.L_x_672:
        /* <DEDUP_REMOVED lines=19> */
.L_x_673:
        /* <DEDUP_REMOVED lines=16> */
.L_x_674:
[----:B---3--:R-:W-:Y:S01]  /*16300*/  IMAD R0, R0, c[0x0][0x538], RZ ;  /* 0x00014e0000007a24 */ /* 0x008fe200078e02ff */
[----:B------:R-:W-:Y:S04]  /*16310*/  BSSY B1, `(.L_x_633) ;  /* 0x00000ce000017945 */ /* 0x000fe80003800000 */
[----:B----4-:R-:W-:-:S04]  /*16320*/  IADD3 R8, R0, R8, RZ ;  /* 0x0000000800087210 */ /* 0x010fc80007ffe0ff */
[----:B--2---:R-:W-:-:S13]  /*16330*/  ISETP.GT.AND P6, PT, R8, R10, PT ;  /* 0x0000000a0800720c */ /* 0x004fda0003fc4270 */
[----:B------:R-:W-:Y:S05]  /*16340*/  @P6 BRA `(.L_x_634) ;  /* 0x0000025000006947 */ /* 0x000fea0003800000 */
.L_x_638:
        /* <DEDUP_REMOVED lines=17> */
.L_x_675:
        /* <DEDUP_REMOVED lines=16> */
.L_x_676:
[----:B--2---:R-:W-:-:S05]  /*16560*/  IMAD R0, R0, c[0x0][0x538], RZ ;  /* 0x00014e0000007a24 */ /* 0x004fca00078e02ff */
[----:B------:R-:W-:-:S04]  /*16570*/  IADD3 R8, R0, R8, RZ ;  /* 0x0000000800087210 */ /* 0x000fc80007ffe0ff */
[----:B------:R-:W-:-:S13]  /*16580*/  ISETP.GT.AND P6, PT, R8, R10, PT ;  /* 0x0000000a0800720c */ /* 0x000fda0003fc4270 */
[----:B-1----:R-:W-:Y:S05]  /*16590*/  @!P6 BRA `(.L_x_638) ;  /* 0xfffffdb00000e947 */ /* 0x002fea000383ffff */
.L_x_634:
[----:B------:R-:W-:-:S05]  /*165a0*/  IADD3 R8, -R0, R8, RZ ;  /* 0x0000000800087210 */ /* 0x000fca0007ffe1ff */
[----:B------:R-:W-:-:S05]  /*165b0*/  IMAD R0, R4, c[0x0][0x538], R8 ;  /* 0x00014e0004007a24 */ /* 0x000fca00078e0208 */
[----:B------:R-:W-:Y:S01]  /*165c0*/  ISETP.GT.AND P0, PT, R0, R10, PT ;  /* 0x0000000a0000720c */ /* 0x000fe20003f04270 */
[----:B------:R-:W-:-:S12]  /*165d0*/  BRA.DIV ~URZ, `(.L_x_639) ;  /* 0x00001d427f007947 */ /* 0x000fd8000b800000 */
[----:B------:R-:W-:-:S03]  /*165e0*/  VOTE.ANY R12, PT, !P0 ;  /* 0x00000000000c7806 */ /* 0x000fc600040e0100 */
.L_x_677:
[----:B------:R-:W2:Y:S01]  /*165f0*/  LDL.LU R2, [R1+0x3c] ;  /* 0x00003c0001027983 */ /* 0x000ea20000300800 */
[----:B------:R-:W2:Y:S02]  /*16600*/  POPC R0, R12 ;  /* 0x0000000c00007309 */ /* 0x000ea40000000000 */
[----:B--2---:R-:W-:-:S05]  /*16610*/  IADD3 R2, R0, R2, RZ ;  /* 0x0000000200027210 */ /* 0x004fca0007ffe0ff */
[----:B------:R2:W-:Y:S01]  /*16620*/  STL [R1+0x3c], R2 ;  /* 0x00003c0201007387 */ /* 0x0005e20000100800 */
[----:B------:R-:W-:Y:S05]  /*16630*/  BRA.DIV ~URZ, `(.L_x_640) ;  /* 0x00001d327f007947 */ /* 0x000fea000b800000 */
[----:B------:R3:W4:Y:S04]  /*16640*/  SHFL.IDX PT, R11, R6, R0, 0x1f ;  /* 0x00001f00060b7589 */ /* 0x00072800000e0000 */
[----:B------:R3:W1:Y:S02]  /*16650*/  SHFL.IDX PT, R7, R7, R0, 0x1f ;  /* 0x00001f0007077589 */ /* 0x00066400000e0000 */
.L_x_678:
[----:B------:R-:W-:Y:S01]  /*16660*/  ISETP.NE.AND P0, PT, R12, RZ, PT ;  /* 0x000000ff0c00720c */ /* 0x000fe20003f05270 */
[----:B------:R-:W-:-:S12]  /*16670*/  BSSY B0, `(.L_x_641) ;  /* 0x0000005000007945 */ /* 0x000fd80003800000 */
[----:B------:R-:W-:Y:S05]  /*16680*/  @!P0 BRA `(.L_x_642) ;  /* 0x0000003000008947 */ /* 0x000fea0003800000 */
[----:B---3--:R-:W-:Y:S01]  /*16690*/  IADD3 R0, R0, -0x1, RZ ;  /* 0xffffffff00007810 */ /* 0x008fe20007ffe0ff */
[----:B------:R-:W-:Y:S05]  /*166a0*/  BRA.DIV ~URZ, `(.L_x_643) ;  /* 0x00001d927f007947 */ /* 0x000fea000b800000 */
[----:B------:R3:W2:Y:S02]  /*166b0*/  SHFL.IDX PT, R13, R4, R0, 0x1f ;  /* 0x00001f00040d7589 */ /* 0x0006a400000e0000 */
.L_x_642:
[----:B------:R-:W-:Y:S05]  /*166c0*/  BSYNC B0 ;  /* 0x0000000000007941 */ /* 0x000fea0003800000 */
.L_x_641:
[----:B--23--:R-:W-:Y:S01]  /*166d0*/  IMAD R0, R13, c[0x0][0x538], R8 ;  /* 0x00014e000d007a24 */ /* 0x00cfe200078e0208 */
[----:B-1----:R-:W-:Y:S01]  /*166e0*/  ISETP.NE.AND P0, PT, R7, 0x1, PT ;  /* 0x000000010700780c */ /* 0x002fe20003f05270 */
[----:B------:R-:W-:Y:S03]  /*166f0*/  BSSY B0, `(.L_x_644) ;  /* 0x0000086000007945 */ /* 0x000fe60003800000 */
[----:B------:R1:W-:Y:S01]  /*16700*/  STL [R1+0x30], R0 ;  /* 0x0000300001007387 */ /* 0x0003e20000100800 */
[----:B------:R-:W-:-:S08]  /*16710*/  IADD3 R8, -R0, R10, RZ ;  /* 0x0000000a00087210 */ /* 0x000fd00007ffe1ff */
[----:B------:R-:W-:Y:S05]  /*16720*/  @!P0 BRA `(.L_x_645) ;  /* 0x000003e000008947 */ /* 0x000fea0003800000 */
[-C--:B----4-:R-:W-:Y:S02]  /*16730*/  IABS R2, R11.reuse ;  /* 0x0000000b00027213 */ /* 0x090fe40000000000 */
[----:B------:R-:W-:Y:S02]  /*16740*/  IABS R9, R11 ;  /* 0x0000000b00097213 */ /* 0x000fe40000000000 */
[----:B-1----:R-:W1:Y:S08]  /*16750*/  I2F.RP R0, R2 ;  /* 0x0000000200007306 */ /* 0x002e700000209400 */
[----:B-1----:R-:W1:Y:S02]  /*16760*/  MUFU.RCP R0, R0 ;  /* 0x0000000000007308 */ /* 0x002e640000001000 */
[----:B-1----:R-:W-:-:S06]  /*16770*/  IADD3 R0, R0, 0xffffffe, RZ ;  /* 0x0ffffffe00007810 */ /* 0x002fcc0007ffe0ff */
[----:B------:R-:W1:Y:S02]  /*16780*/  F2I.FTZ.U32.TRUNC.NTZ R5, R0 ;  /* 0x0000000000057305 */ /* 0x000e64000021f000 */
[----:B-1----:R-:W-:Y:S01]  /*16790*/  IMAD.MOV R3, RZ, RZ, -R5 ;  /* 0x000000ffff037224 */ /* 0x002fe200078e0a05 */
[----:B------:R-:W-:-:S03]  /*167a0*/  IABS R0, R7 ;  /* 0x0000000700007213 */ /* 0x000fc60000000000 */
[----:B------:R-:W-:Y:S01]  /*167b0*/  IMAD.MOV.U32 R4, RZ, RZ, R3 ;  /* 0x000000ffff047224 */ /* 0x000fe200078e0003 */
[----:B------:R-:W-:Y:S01]  /*167c0*/  IABS R3, R8 ;  /* 0x0000000800037213 */ /* 0x000fe20000000000 */
[----:B------:R-:W-:Y:S02]  /*167d0*/  IMAD.MOV.U32 R6, RZ, RZ, R0 ;  /* 0x000000ffff067224 */ /* 0x000fe400078e0000 */
[----:B------:R-:W-:Y:S02]  /*167e0*/  IMAD R0, R4, R2, RZ ;  /* 0x0000000204007224 */ /* 0x000fe400078e02ff */
[----:B------:R-:W-:Y:S01]  /*167f0*/  IMAD.MOV.U32 R4, RZ, RZ, RZ ;  /* 0x000000ffff047224 */ /* 0x000fe200078e00ff */
[----:B------:R-:W1:Y:S03]  /*16800*/  I2F.RP R10, R6 ;  /* 0x00000006000a7306 */ /* 0x000e660000209400 */
[----:B------:R-:W-:-:S04]  /*16810*/  IMAD.HI.U32 R5, R5, R0, R4 ;  /* 0x0000000005057227 */ /* 0x000fc800078e0004 */
[----:B------:R-:W-:-:S05]  /*16820*/  IMAD.MOV R0, RZ, RZ, -R9 ;  /* 0x000000ffff007224 */ /* 0x000fca00078e0a09 */
[----:B------:R-:W-:Y:S01]  /*16830*/  MOV R4, R0 ;  /* 0x0000000000047202 */ /* 0x000fe20000000f00 */
[----:B------:R-:W-:-:S04]  /*16840*/  IMAD.HI.U32 R0, R5, R3, RZ ;  /* 0x0000000305007227 */ /* 0x000fc800078e00ff */
[----:B------:R-:W-:Y:S02]  /*16850*/  IMAD R3, R0, R4, R3 ;  /* 0x0000000400037224 */ /* 0x000fe400078e0203 */
[----:B-1----:R-:W1:Y:S03]  /*16860*/  MUFU.RCP R4, R10 ;  /* 0x0000000a00047308 */ /* 0x002e660000001000 */
[----:B------:R-:W-:-:S13]  /*16870*/  ISETP.GT.U32.AND P1, PT, R2, R3, PT ;  /* 0x000000030200720c */ /* 0x000fda0003f24070 */
[----:B------:R-:W-:Y:S01]  /*16880*/  @!P1 IMAD.IADD R3, R3, 0x1, -R2 ;  /* 0x0000000103039824 */ /* 0x000fe200078e0a02 */
[----:B-1----:R-:W-:Y:S02]  /*16890*/  IADD3 R4, R4, 0xffffffe, RZ ;  /* 0x0ffffffe04047810 */ /* 0x002fe40007ffe0ff */
[----:B------:R-:W-:Y:S02]  /*168a0*/  @!P1 IADD3 R0, R0, 0x1, RZ ;  /* 0x0000000100009810 */ /* 0x000fe40007ffe0ff */
[----:B------:R-:W-:Y:S02]  /*168b0*/  ISETP.GE.U32.AND P2, PT, R3, R2, PT ;  /* 0x000000020300720c */ /* 0x000fe40003f46070 */
[----:B------:R-:W1:Y:S01]  /*168c0*/  F2I.FTZ.U32.TRUNC.NTZ R3, R4 ;  /* 0x0000000400037305 */ /* 0x000e62000021f000 */
[----:B------:R-:W-:Y:S02]  /*168d0*/  LOP3.LUT R2, R8, R11, RZ, 0x3c, !PT ;  /* 0x0000000b08027212 */ /* 0x000fe400078e3cff */
[----:B------:R-:W-:-:S02]  /*168e0*/  ISETP.NE.AND P1, PT, R11, RZ, PT ;  /* 0x000000ff0b00720c */ /* 0x000fc40003f25270 */
[----:B------:R-:W-:-:S06]  /*168f0*/  ISETP.GE.AND P0, PT, R2, RZ, PT ;  /* 0x000000ff0200720c */ /* 0x000fcc0003f06270 */
[----:B------:R-:W-:Y:S01]  /*16900*/  @P2 IADD3 R0, R0, 0x1, RZ ;  /* 0x0000000100002810 */ /* 0x000fe20007ffe0ff */
[----:B-1----:R-:W-:-:S06]  /*16910*/  IMAD.MOV R2, RZ, RZ, -R3 ;  /* 0x000000ffff027224 */ /* 0x002fcc00078e0a03 */
[----:B------:R-:W-:Y:S01]  /*16920*/  @!P0 IMAD.MOV R0, RZ, RZ, -R0 ;  /* 0x000000ffff008224 */ /* 0x000fe200078e0a00 */
[----:B------:R-:W-:Y:S02]  /*16930*/  @!P1 LOP3.LUT R0, RZ, R11, RZ, 0x33, !PT ;  /* 0x0000000bff009212 */ /* 0x000fe400078e33ff */
[----:B------:R-:W-:Y:S02]  /*16940*/  MOV R4, R2 ;  /* 0x0000000200047202 */ /* 0x000fe40000000f00 */
[----:B------:R-:W-:Y:S02]  /*16950*/  IABS R2, R7 ;  /* 0x0000000700027213 */ /* 0x000fe40000000000 */
[----:B------:R-:W-:Y:S01]  /*16960*/  IABS R9, R0 ;  /* 0x0000000000097213 */ /* 0x000fe20000000000 */
[----:B------:R-:W-:Y:S02]  /*16970*/  IMAD R4, R4, R6, RZ ;  /* 0x0000000604047224 */ /* 0x000fe400078e02ff */
[----:B------:R-:W-:-:S02]  /*16980*/  IMAD.MOV R5, RZ, RZ, -R2 ;  /* 0x000000ffff057224 */ /* 0x000fc400078e0a02 */
[----:B------:R-:W-:-:S04]  /*16990*/  IMAD.MOV.U32 R2, RZ, RZ, RZ ;  /* 0x000000ffff027224 */ /* 0x000fc800078e00ff */
[----:B------:R-:W-:Y:S01]  /*169a0*/  IMAD.HI.U32 R2, R3, R4, R2 ;  /* 0x0000000403027227 */ /* 0x000fe200078e0002 */
[----:B------:R-:W-:-:S03]  /*169b0*/  MOV R4, R5 ;  /* 0x0000000500047202 */ /* 0x000fc60000000f00 */
[----:B------:R-:W-:-:S04]  /*169c0*/  IMAD.MOV.U32 R3, RZ, RZ, R9 ;  /* 0x000000ffff037224 */ /* 0x000fc800078e0009 */
[----:B------:R-:W-:-:S04]  /*169d0*/  IMAD.HI.U32 R2, R2, R3, RZ ;  /* 0x0000000302027227 */ /* 0x000fc800078e00ff */
[----:B------:R-:W-:Y:S01]  /*169e0*/  IMAD R3, R2, R4, R3 ;  /* 0x0000000402037224 */ /* 0x000fe200078e0203 */
[----:B------:R-:W-:-:S04]  /*169f0*/  IADD3 R4, -R0, RZ, RZ ;  /* 0x000000ff00047210 */ /* 0x000fc80007ffe1ff */
        /* <DEDUP_REMOVED lines=9> */
[----:B------:R-:W-:-:S05]  /*16a90*/  @!P1 LOP3.LUT R2, RZ, R7, RZ, 0x33, !PT ;  /* 0x00000007ff029212 */ /* 0x000fca00078e33ff */
[----:B------:R-:W-:-:S04]  /*16aa0*/  IMAD.MOV R3, RZ, RZ, -R2 ;  /* 0x000000ffff037224 */ /* 0x000fc800078e0a02 */
[C---:B------:R-:W-:Y:S02]  /*16ab0*/  IMAD R3, R7.reuse, R3, R0 ;  /* 0x0000000307037224 */ /* 0x040fe400078e0200 */
[----:B------:R-:W-:Y:S02]  /*16ac0*/  IMAD R0, R7, 0x1000000, R2 ;  /* 0x0100000007007824 */ /* 0x000fe400078e0202 */
[----:B------:R-:W-:Y:S02]  /*16ad0*/  IMAD R2, R11, R4, R8 ;  /* 0x000000040b027224 */ /* 0x000fe400078e0208 */
[----:B------:R-:W-:-:S05]  /*16ae0*/  IMAD R0, R3, 0x10000, R0 ;  /* 0x0001000003007824 */ /* 0x000fca00078e0200 */
[----:B------:R1:W-:Y:S01]  /*16af0*/  STL [R1+0x38], R0 ;  /* 0x0000380001007387 */ /* 0x0003e20000100800 */
[----:B------:R-:W-:Y:S05]  /*16b00*/  BRA `(.L_x_646) ;  /* 0x0000044000007947 */ /* 0x000fea0003800000 */
.L_x_645:
[----:B-1----:R-:W2:Y:S01]  /*16b10*/  LDL R0, [R1+0x3c] ;  /* 0x00003c0001007983 */ /* 0x002ea20000100800 */
[----:B------:R-:W-:-:S04]  /*16b20*/  IMAD.MOV.U32 R2, RZ, RZ, 0x4 ;  /* 0x00000004ff027424 */ /* 0x000fc800078e00ff */
[----:B--2---:R-:W-:-:S05]  /*16b30*/  IMAD.WIDE R2, R0, R2, c[0x0][0x590] ;  /* 0x0001640000027625 */ /* 0x004fca00078e0202 */
[----:B------:R-:W2:Y:S02]  /*16b40*/  LDG.E R4, [R2.64] ;  /* 0x0000000802047981 */ /* 0x000ea4000c1e1900 */
[----:B--2-4-:R-:W-:-:S05]  /*16b50*/  IMAD R7, R4, R11, RZ ;  /* 0x0000000b04077224 */ /* 0x014fca00078e02ff */
[-C--:B------:R-:W-:Y:S02]  /*16b60*/  IABS R0, R7.reuse ;  /* 0x0000000700007213 */ /* 0x080fe40000000000 */
        /* <DEDUP_REMOVED lines=27> */
[----:B------:R-:W-:Y:S02]  /*16d20*/  IMAD R9, R4, R2, RZ ;  /* 0x0000000204097224 */ /* 0x000fe400078e02ff */
[----:B------:R-:W-:-:S03]  /*16d30*/  IMAD.MOV R2, RZ, RZ, -R2 ;  /* 0x000000ffff027224 */ /* 0x000fc600078e0a02 */
[----:B------:R-:W-:Y:S01]  /*16d40*/  IADD3 R0, -R9, c[0x0][0x538], RZ ;  /* 0x00014e0009007a10 */ /* 0x000fe20007ffe1ff */
[----:B------:R-:W-:-:S03]  /*16d50*/  IMAD R6, R7, R2, R8 ;  /* 0x0000000207067224 */ /* 0x000fc600078e0208 */
[----:B------:R-:W-:Y:S02]  /*16d60*/  IMNMX R0, R4, R0, PT ;  /* 0x0000000004007217 */ /* 0x000fe40003800200 */
[----:B------:R-:W-:Y:S02]  /*16d70*/  IABS R2, R6 ;  /* 0x0000000600027213 */ /* 0x000fe40000000000 */
[-C--:B------:R-:W-:Y:S02]  /*16d80*/  IABS R3, R0.reuse ;  /* 0x0000000000037213 */ /* 0x080fe40000000000 */
[----:B------:R-:W-:Y:S02]  /*16d90*/  IABS R10, R0 ;  /* 0x00000000000a7213 */ /* 0x000fe40000000000 */
[----:B------:R-:W1:Y:S01]  /*16da0*/  I2F.RP R4, R3 ;  /* 0x0000000300047306 */ /* 0x000e620000209400 */
[----:B------:R-:W-:Y:S02]  /*16db0*/  MOV R7, R2 ;  /* 0x0000000200077202 */ /* 0x000fe40000000f00 */
[----:B------:R-:W-:-:S05]  /*16dc0*/  IMAD.MOV R2, RZ, RZ, -R10 ;  /* 0x000000ffff027224 */ /* 0x000fca00078e0a0a */
[----:B-1----:R-:W1:Y:S02]  /*16dd0*/  MUFU.RCP R4, R4 ;  /* 0x0000000400047308 */ /* 0x002e640000001000 */
[----:B-1----:R-:W-:-:S06]  /*16de0*/  IADD3 R4, R4, 0xffffffe, RZ ;  /* 0x0ffffffe04047810 */ /* 0x002fcc0007ffe0ff */
[----:B------:R-:W1:Y:S02]  /*16df0*/  F2I.FTZ.U32.TRUNC.NTZ R5, R4 ;  /* 0x0000000400057305 */ /* 0x000e64000021f000 */
[----:B-1----:R-:W-:-:S04]  /*16e00*/  IMAD.MOV R4, RZ, RZ, -R5 ;  /* 0x000000ffff047224 */ /* 0x002fc800078e0a05 */
[----:B------:R-:W-:Y:S02]  /*16e10*/  IMAD R8, R4, R3, RZ ;  /* 0x0000000304087224 */ /* 0x000fe400078e02ff */
[----:B------:R-:W-:-:S04]  /*16e20*/  IMAD.MOV.U32 R4, RZ, RZ, RZ ;  /* 0x000000ffff047224 */ /* 0x000fc800078e00ff */
[----:B------:R-:W-:-:S04]  /*16e30*/  IMAD.HI.U32 R5, R5, R8, R4 ;  /* 0x0000000805057227 */ /* 0x000fc800078e0004 */
[----:B------:R-:W-:Y:S02]  /*16e40*/  IMAD.MOV.U32 R4, RZ, RZ, R2 ;  /* 0x000000ffff047224 */ /* 0x000fe400078e0002 */
[----:B------:R-:W-:-:S04]  /*16e50*/  IMAD.HI.U32 R2, R5, R7, RZ ;  /* 0x0000000705027227 */ /* 0x000fc800078e00ff */
[----:B------:R-:W-:-:S05]  /*16e60*/  IMAD R4, R2, R4, R7 ;  /* 0x0000000402047224 */ /* 0x000fca00078e0207 */
[----:B------:R-:W-:-:S13]  /*16e70*/  ISETP.GT.U32.AND P1, PT, R3, R4, PT ;  /* 0x000000040300720c */ /* 0x000fda0003f24070 */
[-C--:B------:R-:W-:Y:S02]  /*16e80*/  @!P1 IADD3 R4, R4, -R3.reuse, RZ ;  /* 0x8000000304049210 */ /* 0x080fe40007ffe0ff */
[----:B------:R-:W-:Y:S02]  /*16e90*/  @!P1 IADD3 R2, R2, 0x1, RZ ;  /* 0x0000000102029810 */ /* 0x000fe40007ffe0ff */
[----:B------:R-:W-:Y:S02]  /*16ea0*/  ISETP.GE.U32.AND P2, PT, R4, R3, PT ;  /* 0x000000030400720c */ /* 0x000fe40003f46070 */
[----:B------:R-:W-:Y:S02]  /*16eb0*/  LOP3.LUT R3, R6, R0, RZ, 0x3c, !PT ;  /* 0x0000000006037212 */ /* 0x000fe400078e3cff */
[----:B------:R-:W-:Y:S02]  /*16ec0*/  ISETP.NE.AND P1, PT, R0, RZ, PT ;  /* 0x000000ff0000720c */ /* 0x000fe40003f25270 */
[----:B------:R-:W-:Y:S01]  /*16ed0*/  ISETP.GE.AND P0, PT, R3, RZ, PT ;  /* 0x000000ff0300720c */ /* 0x000fe20003f06270 */
[----:B------:R-:W-:Y:S01]  /*16ee0*/  IMAD.MOV R3, RZ, RZ, -R0 ;  /* 0x000000ffff037224 */ /* 0x000fe200078e0a00 */
[----:B------:R-:W-:-:S05]  /*16ef0*/  IADD3 R6, R9, 0x1000000, R6 ;  /* 0x0100000009067810 */ /* 0x000fca0007ffe006 */
[----:B------:R-:W-:-:S06]  /*16f00*/  @P2 IADD3 R2, R2, 0x1, RZ ;  /* 0x0000000102022810 */ /* 0x000fcc0007ffe0ff */
[----:B------:R-:W-:Y:S01]  /*16f10*/  @!P0 IMAD.MOV R2, RZ, RZ, -R2 ;  /* 0x000000ffff028224 */ /* 0x000fe200078e0a02 */
[----:B------:R-:W-:-:S05]  /*16f20*/  @!P1 LOP3.LUT R2, RZ, R0, RZ, 0x33, !PT ;  /* 0x00000000ff029212 */ /* 0x000fca00078e33ff */
[----:B------:R-:W-:-:S05]  /*16f30*/  IMAD R0, R2, R3, R6 ;  /* 0x0000000302007224 */ /* 0x000fca00078e0206 */
[----:B------:R1:W-:Y:S02]  /*16f40*/  STL [R1+0x38], R0 ;  /* 0x0000380001007387 */ /* 0x0003e40000100800 */
.L_x_646:
[----:B------:R-:W-:Y:S05]  /*16f50*/  BSYNC B0 ;  /* 0x0000000000007941 */ /* 0x000fea0003800000 */
.L_x_644:
[----:B------:R-:W-:-:S04]  /*16f60*/  LOP3.LUT R2, RZ, R2, RZ, 0x33, !PT ;  /* 0x00000002ff027212 */ /* 0x000fc800078e33ff */
[----:B-1----:R-:W-:-:S05]  /*16f70*/  IADD3 R0, R2, R11, RZ ;  /* 0x0000000b02007210 */ /* 0x002fca0007ffe0ff */
[----:B------:R1:W-:Y:S01]  /*16f80*/  STL [R1+0x34], R0 ;  /* 0x0000340001007387 */ /* 0x0003e20000100800 */
[----:B------:R-:W-:Y:S05]  /*16f90*/  BRA `(.L_x_647) ;  /* 0x0000005000007947 */ /* 0x000fea0003800000 */
.L_x_635:
[----:B------:R-:W-:Y:S01]  /*16fa0*/  MOV R0, c[0x0][0x53c] ;  /* 0x00014f0000007a02 */ /* 0x000fe20000000f00 */
[----:B------:R2:W-:Y:S04]  /*16fb0*/  STL [R1+0x30], R10 ;  /* 0x0000300a01007387 */ /* 0x0005e80000100800 */
[----:B------:R2:W-:Y:S04]  /*16fc0*/  STL [R1+0x34], RZ ;  /* 0x000034ff01007387 */ /* 0x0005e80000100800 */
[----:B------:R2:W-:Y:S04]  /*16fd0*/  STL [R1+0x38], RZ ;  /* 0x000038ff01007387 */ /* 0x0005e80000100800 */
[----:B------:R2:W-:Y:S02]  /*16fe0*/  STL [R1+0x3c], R0 ;  /* 0x00003c0001007387 */ /* 0x0005e40000100800 */
.L_x_647:
[----:B------:R-:W-:Y:S05]  /*16ff0*/  BSYNC B1 ;  /* 0x0000000000017941 */ /* 0x000fea0003800000 */
.L_x_633:
        /* <DEDUP_REMOVED lines=9> */
.L_x_628:
[----:B--2---:R-:W2:Y:S02]  /*17090*/  LDL R0, [R1+0x3c] ;  /* 0x00003c0001007983 */ /* 0x004ea40000100800 */
[----:B--2---:R-:W-:-:S13]  /*170a0*/  ISETP.GE.AND P0, PT, R0, c[0x0][0x53c], PT ;  /* 0x00014f0000007a0c */ /* 0x004fda0003f06270 */
[----:B-1--4-:R-:W-:Y:S01]  /*170b0*/  @P0 CALL.REL.NOINC `(.L_x_648) ;  /* 0x0000001000000944 */ /* 0x012fe20003c00000 */
[----:B------:R-:W-:Y:S05]  /*170c0*/  BRA `(.L_x_649) ;  /* 0xfffea8e000007947 */ /* 0x000fea000383ffff */
.L_x_648:
[----:B------:R-:W-:Y:S05]  /*170d0*/  EXIT ;  /* 0x000000000000794d */ /* 0x000fea0003800000 */
.L_x_521:
[----:B------:R-:W-:Y:S01]  /*170e0*/  IMAD.MOV.U32 R0, RZ, RZ, R5 ;  /* 0x000000ffff007224 */ /* 0x000fe200078e0005 */
[----:B------:R-:W-:Y:S02]  /*170f0*/  MOV R2, 0x1 ;  /* 0x0000000100027802 */ /* 0x000fe40000000f00 */
[----:B------:R-:W-:Y:S02]  /*17100*/  MOV R3, 0x17120 ;  /* 0x0001712000037802 */ /* 0x000fe40000000f00 */
[----:B------:R-:W-:Y:S05]  /*17110*/  CALL.REL.NOINC `($__internal_12_$__cuda_sm70_shflsync_up_p) ;  /* 0x0000143000007944 */ /* 0x000fea0003c00000 */
[----:B------:R-:W-:Y:S01]  /*17120*/  MOV R0, R4 ;  /* 0x0000000400007202 */ /* 0x000fe20000000f00 */
[----:B------:R-:W-:Y:S05]  /*17130*/  BRA `(.L_x_650) ;  /* 0xfffe934000007947 */ /* 0x000fea000383ffff */
.L_x_522:
[----:B------:R-:W-:Y:S01]  /*17140*/  IMAD.MOV.U32 R0, RZ, RZ, R5 ;  /* 0x000000ffff007224 */ /* 0x000fe200078e0005 */
[----:B------:R-:W-:Y:S02]  /*17150*/  MOV R2, 0x2 ;  /* 0x0000000200027802 */ /* 0x000fe40000000f00 */
[----:B------:R-:W-:Y:S02]  /*17160*/  MOV R3, 0x17180 ;  /* 0x0001718000037802 */ /* 0x000fe40000000f00 */
[----:B------:R-:W-:Y:S05]  /*17170*/  CALL.REL.NOINC `($__internal_12_$__cuda_sm70_shflsync_up_p) ;  /* 0x000013d000007944 */ /* 0x000fea0003c00000 */
[----:B------:R-:W-:Y:S01]  /*17180*/  SEL R0, R4, RZ, P4 ;  /* 0x000000ff04007207 */ /* 0x000fe20002000000 */
[----:B------:R-:W-:Y:S01]  /*17190*/  IMAD.MOV.U32 R2, RZ, RZ, 0x4 ;  /* 0x00000004ff027424 */ /* 0x000fe200078e00ff */
[----:B------:R-:W-:-:S03]  /*171a0*/  MOV R3, 0x171d0 ;  /* 0x000171d000037802 */ /* 0x000fc60000000f00 */
[----:B------:R-:W-:Y:S02]  /*171b0*/  IMAD.IADD R0, R5, 0x1, R0 ;  /* 0x0000000105007824 */ /* 0x000fe400078e0200 */
        /* <DEDUP_REMOVED lines=13> */
[----:B------:R-:W-:Y:S02]  /*17290*/  MOV R3, 0x1f ;  /* 0x0000001f00037802 */ /* 0x000fe40000000f00 */
[----:B------:R-:W-:Y:S01]  /*172a0*/  MOV R2, 0x172e0 ;  /* 0x000172e000027802 */ /* 0x000fe20000000f00 */
[----:B------:R-:W-:-:S04]  /*172b0*/  IMAD.IADD R4, R0, 0x1, R4 ;  /* 0x0000000100047824 */ /* 0x000fc800078e0204 */
[----:B------:R-:W-:Y:S02]  /*172c0*/  IMAD.MOV.U32 R9, RZ, RZ, R4 ;  /* 0x000000ffff097224 */ /* 0x000fe400078e0004 */
[----:B------:R-:W-:Y:S05]  /*172d0*/  CALL.REL.NOINC `($__internal_11_$__cuda_sm70_shflsync_idx_p) ;  /* 0x0000122000007944 */ /* 0x000fea0003c00000 */
[----:B------:R-:W-:Y:S01]  /*172e0*/  MOV R0, R5 ;  /* 0x0000000500007202 */ /* 0x000fe20000000f00 */
[----:B------:R-:W-:Y:S05]  /*172f0*/  BRA `(.L_x_651) ;  /* 0xfffe928000007947 */ /* 0x000fea000383ffff */
.L_x_524:
[----:B------:R-:W-:Y:S02]  /*17300*/  SEL R0, RZ, 0x1, P0 ;  /* 0x00000001ff007807 */ /* 0x000fe40000000000 */
[----:B------:R-:W-:Y:S02]  /*17310*/  MOV R2, 0x17330 ;  /* 0x0001733000027802 */ /* 0x000fe40000000f00 */
[----:B------:R-:W-:Y:S05]  /*17320*/  CALL.REL.NOINC `($__internal_13_$__cuda_sm70_votesync_ballot) ;  /* 0x0000129000007944 */ /* 0x000fea0003c00000 */
[----:B------:R-:W-:Y:S01]  /*17330*/  MOV R7, R0 ;  /* 0x0000000000077202 */ /* 0x000fe20000000f00 */
[----:B------:R-:W-:Y:S05]  /*17340*/  BRA `(.L_x_652) ;  /* 0xfffe92c000007947 */ /* 0x000fea000383ffff */
.L_x_525:
[----:B------:R-:W-:Y:S01]  /*17350*/  IMAD.MOV.U32 R9, RZ, RZ, R10 ;  /* 0x000000ffff097224 */ /* 0x000fe200078e000a */
[----:B------:R-:W-:Y:S01]  /*17360*/  MOV R5, R0 ;  /* 0x0000000000057202 */ /* 0x000fe20000000f00 */
[----:B------:R-:W-:Y:S01]  /*17370*/  IMAD.MOV.U32 R3, RZ, RZ, 0x1f ;  /* 0x0000001fff037424 */ /* 0x000fe200078e00ff */
[----:B-1----:R-:W-:Y:S02]  /*17380*/  MOV R2, 0x173a0 ;  /* 0x000173a000027802 */ /* 0x002fe40000000f00 */
[----:B------:R-:W-:Y:S05]  /*17390*/  CALL.REL.NOINC `($__internal_11_$__cuda_sm70_shflsync_idx_p) ;  /* 0x0000116000007944 */ /* 0x000fea0003c00000 */
[----:B------:R-:W-:Y:S01]  /*173a0*/  IMAD.MOV.U32 R12, RZ, RZ, R5 ;  /* 0x000000ffff0c7224 */ /* 0x000fe200078e0005 */
[----:B------:R-:W-:Y:S01]  /*173b0*/  MOV R9, R8 ;  /* 0x0000000800097202 */ /* 0x000fe20000000f00 */
[----:B------:R-:W-:Y:S01]  /*173c0*/  IMAD.MOV.U32 R6, RZ, RZ, RZ ;  /* 0x000000ffff067224 */ /* 0x000fe200078e00ff */
[----:B------:R-:W-:Y:S01]  /*173d0*/  MOV R5, R0 ;  /* 0x0000000000057202 */ /* 0x000fe20000000f00 */
[----:B------:R-:W-:Y:S01]  /*173e0*/  IMAD.MOV.U32 R3, RZ, RZ, 0x1f ;  /* 0x0000001fff037424 */ /* 0x000fe200078e00ff */
[----:B------:R-:W-:-:S02]  /*173f0*/  MOV R2, 0x17410 ;  /* 0x0001741000027802 */ /* 0x000fc40000000f00 */
[----:B------:R-:W-:Y:S05]  /*17400*/  CALL.REL.NOINC `($__internal_11_$__cuda_sm70_shflsync_idx_p) ;  /* 0x000010f000007944 */ /* 0x000fea0003c00000 */
[----:B------:R-:W-:Y:S01]  /*17410*/  MOV R10, R5 ;  /* 0x00000005000a7202 */ /* 0x000fe20000000f00 */
[----:B------:R-:W-:Y:S05]  /*17420*/  BRA `(.L_x_653) ;  /* 0xfffe925000007947 */ /* 0x000fea000383ffff */
.L_x_528:
[----:B------:R-:W-:Y:S01]  /*17430*/  IMAD.MOV.U32 R9, RZ, RZ, R4 ;  /* 0x000000ffff097224 */ /* 0x000fe200078e0004 */
[----:B------:R-:W-:-:S02]  /*17440*/  MOV R3, 0x1f ;  /* 0x0000001f00037802 */ /* 0x000fc40000000f00 */
[----:B-1----:R-:W-:Y:S02]  /*17450*/  MOV R2, 0x17470 ;  /* 0x0001747000027802 */ /* 0x002fe40000000f00 */
[----:B--234-:R-:W-:Y:S05]  /*17460*/  CALL.REL.NOINC `($__internal_11_$__cuda_sm70_shflsync_idx_p) ;  /* 0x0000109000007944 */ /* 0x01cfea0003c00000 */
[----:B------:R-:W-:Y:S01]  /*17470*/  MOV R6, R5 ;  /* 0x0000000500067202 */ /* 0x000fe20000000f00 */
[----:B------:R-:W-:Y:S05]  /*17480*/  BRA `(.L_x_527) ;  /* 0xfffe925000007947 */ /* 0x000fea000383ffff */
.L_x_587:
[----:B--2---:R2:W5:Y:S01]  /*17490*/  LDL R2, [R1+0x8] ;  /* 0x0000080001027983 */ /* 0x0045620000100800 */
[----:B------:R-:W-:Y:S02]  /*174a0*/  MOV R6, 0x2 ;  /* 0x0000000200067802 */ /* 0x000fe40000000f00 */
[----:B-1----:R-:W-:Y:S02]  /*174b0*/  MOV R3, 0x174d0 ;  /* 0x000174d000037802 */ /* 0x002fe40000000f00 */
[----:B--2--5:R-:W-:Y:S05]  /*174c0*/  CALL.REL.NOINC `($__internal_10_$__cuda_sm70_shflsync_bfly_p) ;  /* 0x00000fe000007944 */ /* 0x024fea0003c00000 */
[----:B------:R-:W-:Y:S01]  /*174d0*/  MOV R0, R6 ;  /* 0x0000000600007202 */ /* 0x000fe20000000f00 */
[----:B------:R-:W-:Y:S05]  /*174e0*/  BRA `(.L_x_654) ;  /* 0xffffb8d000007947 */ /* 0x000fea000383ffff */
.L_x_588:
[----:B------:R-:W-:Y:S01]  /*174f0*/  IMAD.MOV.U32 R2, RZ, RZ, R0 ;  /* 0x000000ffff027224 */ /* 0x000fe200078e0000 */
[----:B------:R-:W-:Y:S02]  /*17500*/  MOV R6, 0x1 ;  /* 0x0000000100067802 */ /* 0x000fe40000000f00 */
[----:B-1----:R-:W-:Y:S02]  /*17510*/  MOV R3, 0x17530 ;  /* 0x0001753000037802 */ /* 0x002fe40000000f00 */
[----:B------:R-:W-:Y:S05]  /*17520*/  CALL.REL.NOINC `($__internal_10_$__cuda_sm70_shflsync_bfly_p) ;  /* 0x00000f8000007944 */ /* 0x000fea0003c00000 */
[----:B------:R1:W5:Y:S01]  /*17530*/  LDL R2, [R1+0xc] ;  /* 0x00000c0001027983 */ /* 0x0003620000100800 */
[----:B------:R-:W-:Y:S01]  /*17540*/  FADD.FTZ R0, R0, R6 ;  /* 0x0000000600007221 */ /* 0x000fe20000010000 */
[----:B------:R-:W-:-:S02]  /*17550*/  MOV R6, 0x2 ;  /* 0x0000000200067802 */ /* 0x000fc40000000f00 */
[----:B------:R-:W-:Y:S02]  /*17560*/  MOV R3, 0x17580 ;  /* 0x0001758000037802 */ /* 0x000fe40000000f00 */
[----:B-1---5:R-:W-:Y:S05]  /*17570*/  CALL.REL.NOINC `($__internal_10_$__cuda_sm70_shflsync_bfly_p) ;  /* 0x00000f3000007944 */ /* 0x022fea0003c00000 */
[----:B------:R-:W2:Y:S01]  /*17580*/  LDL.LU R2, [R1+0xc] ;  /* 0x00000c0001027983 */ /* 0x000ea20000300800 */
[----:B------:R-:W-:Y:S01]  /*17590*/  MOV R3, 0x175e0 ;  /* 0x000175e000037802 */ /* 0x000fe20000000f00 */
[----:B--2---:R-:W-:Y:S01]  /*175a0*/  FADD.FTZ R5, R2, R6 ;  /* 0x0000000602057221 */ /* 0x004fe20000010000 */
[----:B------:R-:W-:-:S04]  /*175b0*/  MOV R6, 0x1 ;  /* 0x0000000100067802 */ /* 0x000fc80000000f00 */
[----:B------:R-:W-:Y:S02]  /*175c0*/  MOV R2, R5 ;  /* 0x0000000500027202 */ /* 0x000fe40000000f00 */
[----:B------:R-:W-:Y:S05]  /*175d0*/  CALL.REL.NOINC `($__internal_10_$__cuda_sm70_shflsync_bfly_p) ;  /* 0x00000ed000007944 */ /* 0x000fea0003c00000 */
[----:B------:R-:W-:Y:S05]  /*175e0*/  BRA `(.L_x_655) ;  /* 0xffffb86000007947 */ /* 0x000fea000383ffff */
.L_x_595:
[----:B-1234-:R-:W-:Y:S01]  /*175f0*/  IMAD.MOV.U32 R9, RZ, RZ, R7 ;  /* 0x000000ffff097224 */ /* 0x01efe200078e0007 */
[----:B------:R-:W-:Y:S01]  /*17600*/  MOV R5, RZ ;  /* 0x000000ff00057202 */ /* 0x000fe20000000f00 */
[----:B------:R-:W-:Y:S01]  /*17610*/  IMAD.MOV.U32 R3, RZ, RZ, 0x181f ;  /* 0x0000181fff037424 */ /* 0x000fe200078e00ff */
[----:B------:R-:W-:Y:S02]  /*17620*/  MOV R2, 0x17640 ;  /* 0x0001764000027802 */ /* 0x000fe40000000f00 */
[----:B------:R-:W-:Y:S05]  /*17630*/  CALL.REL.NOINC `($__internal_11_$__cuda_sm70_shflsync_idx_p) ;  /* 0x00000ec000007944 */ /* 0x000fea0003c00000 */
[----:B------:R-:W-:Y:S01]  /*17640*/  MOV R11, R5 ;  /* 0x00000005000b7202 */ /* 0x000fe20000000f00 */
[----:B------:R-:W-:Y:S05]  /*17650*/  BRA `(.L_x_656) ;  /* 0xffffcc6000007947 */ /* 0x000fea000383ffff */
.L_x_596:
[----:B------:R-:W-:Y:S01]  /*17660*/  IMAD.MOV.U32 R9, RZ, RZ, R10 ;  /* 0x000000ffff097224 */ /* 0x000fe200078e000a */
[----:B------:R-:W-:Y:S01]  /*17670*/  MOV R5, RZ ;  /* 0x000000ff00057202 */ /* 0x000fe20000000f00 */
[----:B------:R-:W-:Y:S01]  /*17680*/  IMAD.MOV.U32 R3, RZ, RZ, 0x181f ;  /* 0x0000181fff037424 */ /* 0x000fe200078e00ff */
[----:B------:R-:W-:Y:S02]  /*17690*/  MOV R2, 0x176b0 ;  /* 0x000176b000027802 */ /* 0x000fe40000000f00 */
[----:B-12---:R-:W-:Y:S05]  /*176a0*/  CALL.REL.NOINC `($__internal_11_$__cuda_sm70_shflsync_idx_p) ;  /* 0x00000e5000007944 */ /* 0x006fea0003c00000 */
[----:B------:R-:W-:Y:S01]  /*176b0*/  MOV R2, R5 ;  /* 0x0000000500027202 */ /* 0x000fe20000000f00 */
[----:B------:R-:W-:Y:S05]  /*176c0*/  BRA `(.L_x_657) ;  /* 0xffffcc1000007947 */ /* 0x000fea000383ffff */
.L_x_599:
[----:B--2---:R-:W-:Y:S01]  /*176d0*/  IMAD.MOV.U32 R9, RZ, RZ, R7 ;  /* 0x000000ffff097224 */ /* 0x004fe200078e0007 */
[----:B------:R-:W-:Y:S01]  /*176e0*/  MOV R5, 0x1 ;  /* 0x0000000100057802 */ /* 0x000fe20000000f00 */
[----:B------:R-:W-:Y:S01]  /*176f0*/  IMAD.MOV.U32 R3, RZ, RZ, 0x181f ;  /* 0x0000181fff037424 */ /* 0x000fe200078e00ff */
[----:B----4-:R-:W-:-:S02]  /*17700*/  MOV R2, 0x17720 ;  /* 0x0001772000027802 */ /* 0x010fc40000000f00 */
[----:B-1-3--:R-:W-:Y:S05]  /*17710*/  CALL.REL.NOINC `($__internal_11_$__cuda_sm70_shflsync_idx_p) ;  /* 0x00000de000007944 */ /* 0x00afea0003c00000 */
[----:B------:R-:W-:Y:S01]  /*17720*/  IMAD.MOV.U32 R11, RZ, RZ, R5 ;  /* 0x000000ffff0b7224 */ /* 0x000fe200078e0005 */
[----:B------:R-:W-:Y:S01]  /*17730*/  MOV R5, 0x1 ;  /* 0x0000000100057802 */ /* 0x000fe20000000f00 */
[----:B------:R-:W-:Y:S01]  /*17740*/  IMAD.MOV.U32 R9, RZ, RZ, R10 ;  /* 0x000000ffff097224 */ /* 0x000fe200078e000a */
[----:B------:R-:W-:-:S02]  /*17750*/  MOV R3, 0x181f ;  /* 0x0000181f00037802 */ /* 0x000fc40000000f00 */
[----:B------:R-:W-:Y:S02]  /*17760*/  MOV R2, 0x17780 ;  /* 0x0001778000027802 */ /* 0x000fe40000000f00 */
[----:B------:R-:W-:Y:S05]  /*17770*/  CALL.REL.NOINC `($__internal_11_$__cuda_sm70_shflsync_idx_p) ;  /* 0x00000d8000007944 */ /* 0x000fea0003c00000 */
[----:B------:R-:W-:Y:S01]  /*17780*/  MOV R2, R5 ;  /* 0x0000000500027202 */ /* 0x000fe20000000f00 */
[----:B------:R-:W-:Y:S05]  /*17790*/  BRA `(.L_x_658) ;  /* 0xffffcc4000007947 */ /* 0x000fea000383ffff */
.L_x_602:
[----:B-1----:R-:W-:Y:S01]  /*177a0*/  IMAD.MOV.U32 R9, RZ, RZ, R7 ;  /* 0x000000ffff097224 */ /* 0x002fe200078e0007 */
[----:B------:R-:W-:Y:S01]  /*177b0*/  MOV R5, 0x2 ;  /* 0x0000000200057802 */ /* 0x000fe20000000f00 */
[----:B------:R-:W-:Y:S01]  /*177c0*/  IMAD.MOV.U32 R3, RZ, RZ, 0x181f ;  /* 0x0000181fff037424 */ /* 0x000fe200078e00ff */
[----:B----4-:R-:W-:Y:S02]  /*177d0*/  MOV R2, 0x177f0 ;  /* 0x000177f000027802 */ /* 0x010fe40000000f00 */
[----:B--23--:R-:W-:Y:S05]  /*177e0*/  CALL.REL.NOINC `($__internal_11_$__cuda_sm70_shflsync_idx_p) ;  /* 0x00000d1000007944 */ /* 0x00cfea0003c00000 */
[----:B------:R-:W-:Y:S01]  /*177f0*/  MOV R11, R5 ;  /* 0x00000005000b7202 */ /* 0x000fe20000000f00 */
[----:B------:R-:W-:Y:S05]  /*17800*/  BRA `(.L_x_659) ;  /* 0xffffccd000007947 */ /* 0x000fea000383ffff */
.L_x_603:
[----:B------:R-:W-:Y:S01]  /*17810*/  IMAD.MOV.U32 R9, RZ, RZ, R10 ;  /* 0x000000ffff097224 */ /* 0x000fe200078e000a */
[----:B------:R-:W-:Y:S01]  /*17820*/  MOV R5, 0x2 ;  /* 0x0000000200057802 */ /* 0x000fe20000000f00 */
[----:B------:R-:W-:Y:S01]  /*17830*/  IMAD.MOV.U32 R3, RZ, RZ, 0x181f ;  /* 0x0000181fff037424 */ /* 0x000fe200078e00ff */
[----:B----4-:R-:W-:Y:S02]  /*17840*/  MOV R2, 0x17860 ;  /* 0x0001786000027802 */ /* 0x010fe40000000f00 */
[----:B-123--:R-:W-:Y:S05]  /*17850*/  CALL.REL.NOINC `($__internal_11_$__cuda_sm70_shflsync_idx_p) ;  /* 0x00000ca000007944 */ /* 0x00efea0003c00000 */
[----:B------:R-:W-:Y:S01]  /*17860*/  MOV R2, R5 ;  /* 0x0000000500027202 */ /* 0x000fe20000000f00 */
[----:B------:R-:W-:Y:S05]  /*17870*/  BRA `(.L_x_660) ;  /* 0xffffcc8000007947 */ /* 0x000fea000383ffff */
.L_x_606:
[----:B-1----:R-:W-:Y:S01]  /*17880*/  IMAD.MOV.U32 R9, RZ, RZ, R7 ;  /* 0x000000ffff097224 */ /* 0x002fe200078e0007 */
[----:B------:R-:W-:Y:S01]  /*17890*/  MOV R5, 0x3 ;  /* 0x0000000300057802 */ /* 0x000fe20000000f00 */
[----:B------:R-:W-:Y:S01]  /*178a0*/  IMAD.MOV.U32 R3, RZ, RZ, 0x181f ;  /* 0x0000181fff037424 */ /* 0x000fe200078e00ff */
[----:B------:R-:W-:-:S02]  /*178b0*/  MOV R2, 0x178d0 ;  /* 0x000178d000027802 */ /* 0x000fc40000000f00 */
[----:B--234-:R-:W-:Y:S05]  /*178c0*/  CALL.REL.NOINC `($__internal_11_$__cuda_sm70_shflsync_idx_p) ;  /* 0x00000c3000007944 */ /* 0x01cfea0003c00000 */
[----:B------:R-:W-:Y:S01]  /*178d0*/  IMAD.MOV.U32 R7, RZ, RZ, R5 ;  /* 0x000000ffff077224 */ /* 0x000fe200078e0005 */
[----:B------:R-:W-:Y:S01]  /*178e0*/  MOV R5, 0x3 ;  /* 0x0000000300057802 */ /* 0x000fe20000000f00 */
[----:B------:R-:W-:Y:S01]  /*178f0*/  IMAD.MOV.U32 R9, RZ, RZ, R10 ;  /* 0x000000ffff097224 */ /* 0x000fe200078e000a */
[----:B------:R-:W-:-:S02]  /*17900*/  MOV R3, 0x181f ;  /* 0x0000181f00037802 */ /* 0x000fc40000000f00 */
[----:B------:R-:W-:Y:S02]  /*17910*/  MOV R2, 0x17930 ;  /* 0x0001793000027802 */ /* 0x000fe40000000f00 */
[----:B------:R-:W-:Y:S05]  /*17920*/  CALL.REL.NOINC `($__internal_11_$__cuda_sm70_shflsync_idx_p) ;  /* 0x00000bd000007944 */ /* 0x000fea0003c00000 */
[----:B------:R-:W-:Y:S05]  /*17930*/  BRA `(.L_x_661) ;  /* 0xffffccd000007947 */ /* 0x000fea000383ffff */
.L_x_608:
[----:B------:R-:W-:Y:S01]  /*17940*/  IMAD.MOV.U32 R9, RZ, RZ, R28 ;  /* 0x000000ffff097224 */ /* 0x000fe200078e001c */
[----:B------:R-:W-:Y:S01]  /*17950*/  MOV R5, RZ ;  /* 0x000000ff00057202 */ /* 0x000fe20000000f00 */
[----:B------:R-:W-:Y:S01]  /*17960*/  IMAD.MOV.U32 R3, RZ, RZ, 0x1c1f ;  /* 0x00001c1fff037424 */ /* 0x000fe200078e00ff */
[----:B------:R-:W-:Y:S02]  /*17970*/  MOV R2, 0x17990 ;  /* 0x0001799000027802 */ /* 0x000fe40000000f00 */
[----:B-1----:R-:W-:Y:S05]  /*17980*/  CALL.REL.NOINC `($__internal_11_$__cuda_sm70_shflsync_idx_p) ;  /* 0x00000b7000007944 */ /* 0x002fea0003c00000 */
[----:B------:R-:W-:Y:S01]  /*17990*/  MOV R4, R5 ;  /* 0x0000000500047202 */ /* 0x000fe20000000f00 */
[----:B------:R-:W-:Y:S05]  /*179a0*/  BRA `(.L_x_662) ;  /* 0xffffcf6000007947 */ /* 0x000fea000383ffff */
.L_x_609:
[----:B------:R-:W-:Y:S01]  /*179b0*/  IMAD.MOV.U32 R9, RZ, RZ, R29 ;  /* 0x000000ffff097224 */ /* 0x000fe200078e001d */
[----:B------:R-:W-:Y:S01]  /*179c0*/  MOV R5, RZ ;  /* 0x000000ff00057202 */ /* 0x000fe20000000f00 */
[----:B------:R-:W-:Y:S01]  /*179d0*/  IMAD.MOV.U32 R3, RZ, RZ, 0x1c1f ;  /* 0x00001c1fff037424 */ /* 0x000fe200078e00ff */
[----:B------:R-:W-:Y:S02]  /*179e0*/  MOV R2, 0x17a00 ;  /* 0x00017a0000027802 */ /* 0x000fe40000000f00 */
[----:B-123--:R-:W-:Y:S05]  /*179f0*/  CALL.REL.NOINC `($__internal_11_$__cuda_sm70_shflsync_idx_p) ;  /* 0x00000b0000007944 */ /* 0x00efea0003c00000 */
[----:B------:R-:W-:Y:S01]  /*17a00*/  MOV R0, R5 ;  /* 0x0000000500007202 */ /* 0x000fe20000000f00 */
[----:B------:R-:W-:Y:S05]  /*17a10*/  BRA `(.L_x_663) ;  /* 0xffffcf1000007947 */ /* 0x000fea000383ffff */
.L_x_612:
[----:B------:R-:W-:Y:S01]  /*17a20*/  IMAD.MOV.U32 R9, RZ, RZ, R28 ;  /* 0x000000ffff097224 */ /* 0x000fe200078e001c */
[----:B------:R-:W-:Y:S01]  /*17a30*/  MOV R5, 0x1 ;  /* 0x0000000100057802 */ /* 0x000fe20000000f00 */
[----:B---3--:R-:W-:Y:S01]  /*17a40*/  IMAD.MOV.U32 R3, RZ, RZ, 0x1c1f ;  /* 0x00001c1fff037424 */ /* 0x008fe200078e00ff */
[----:B------:R-:W-:-:S02]  /*17a50*/  MOV R2, 0x17a70 ;  /* 0x00017a7000027802 */ /* 0x000fc40000000f00 */
[----:B--2-4-:R-:W-:Y:S05]  /*17a60*/  CALL.REL.NOINC `($__internal_11_$__cuda_sm70_shflsync_idx_p) ;  /* 0x00000a9000007944 */ /* 0x014fea0003c00000 */
        /* <DEDUP_REMOVED lines=8> */
.L_x_616:
[----:B------:R-:W-:Y:S01]  /*17af0*/  IMAD.MOV.U32 R9, RZ, RZ, R6 ;  /* 0x000000ffff097224 */ /* 0x000fe200078e0006 */
[----:B------:R-:W-:Y:S01]  /*17b00*/  MOV R5, RZ ;  /* 0x000000ff00057202 */ /* 0x000fe20000000f00 */
[----:B------:R-:W-:Y:S01]  /*17b10*/  IMAD.MOV.U32 R3, RZ, RZ, 0x181f ;  /* 0x0000181fff037424 */ /* 0x000fe200078e00ff */
[----:B------:R-:W-:Y:S02]  /*17b20*/  MOV R2, 0x17b40 ;  /* 0x00017b4000027802 */ /* 0x000fe40000000f00 */
[----:B------:R-:W-:Y:S05]  /*17b30*/  CALL.REL.NOINC `($__internal_11_$__cuda_sm70_shflsync_idx_p) ;  /* 0x000009c000007944 */ /* 0x000fea0003c00000 */
[----:B------:R-:W-:Y:S01]  /*17b40*/  MOV R11, R5 ;  /* 0x00000005000b7202 */ /* 0x000fe20000000f00 */
[----:B------:R-:W-:Y:S05]  /*17b50*/  BRA `(.L_x_665) ;  /* 0xffffe03000007947 */ /* 0x000fea000383ffff */
.L_x_617:
[----:B------:R-:W-:Y:S01]  /*17b60*/  IMAD.MOV.U32 R9, RZ, RZ, R10 ;  /* 0x000000ffff097224 */ /* 0x000fe200078e000a */
[----:B------:R-:W-:Y:S01]  /*17b70*/  MOV R5, RZ ;  /* 0x000000ff00057202 */ /* 0x000fe20000000f00 */
[----:B------:R-:W-:Y:S01]  /*17b80*/  IMAD.MOV.U32 R3, RZ, RZ, 0x181f ;  /* 0x0000181fff037424 */ /* 0x000fe200078e00ff */
[----:B------:R-:W-:Y:S02]  /*17b90*/  MOV R2, 0x17bb0 ;  /* 0x00017bb000027802 */ /* 0x000fe40000000f00 */
[----:B-12---:R-:W-:Y:S05]  /*17ba0*/  CALL.REL.NOINC `($__internal_11_$__cuda_sm70_shflsync_idx_p) ;  /* 0x0000095000007944 */ /* 0x006fea0003c00000 */
[----:B------:R-:W-:Y:S01]  /*17bb0*/  MOV R2, R5 ;  /* 0x0000000500027202 */ /* 0x000fe20000000f00 */
[----:B------:R-:W-:Y:S05]  /*17bc0*/  BRA `(.L_x_666) ;  /* 0xffffdfe000007947 */ /* 0x000fea000383ffff */
.L_x_620:
[----:B------:R-:W-:Y:S01]  /*17bd0*/  IMAD.MOV.U32 R9, RZ, RZ, R6 ;  /* 0x000000ffff097224 */ /* 0x000fe200078e0006 */
[----:B--2---:R-:W-:Y:S01]  /*17be0*/  MOV R5, 0x1 ;  /* 0x0000000100057802 */ /* 0x004fe20000000f00 */
        /* <DEDUP_REMOVED lines=11> */
.L_x_623:
[----:B------:R-:W-:Y:S01]  /*17ca0*/  IMAD.MOV.U32 R9, RZ, RZ, R6 ;  /* 0x000000ffff097224 */ /* 0x000fe200078e0006 */
[----:B-1----:R-:W-:Y:S01]  /*17cb0*/  MOV R5, 0x2 ;  /* 0x0000000200057802 */ /* 0x002fe20000000f00 */
[----:B------:R-:W-:Y:S01]  /*17cc0*/  IMAD.MOV.U32 R3, RZ, RZ, 0x181f ;  /* 0x0000181fff037424 */ /* 0x000fe200078e00ff */
[----:B----4-:R-:W-:Y:S02]  /*17cd0*/  MOV R2, 0x17cf0 ;  /* 0x00017cf000027802 */ /* 0x010fe40000000f00 */
[----:B--23--:R-:W-:Y:S05]  /*17ce0*/  CALL.REL.NOINC `($__internal_11_$__cuda_sm70_shflsync_idx_p) ;  /* 0x0000081000007944 */ /* 0x00cfea0003c00000 */
[----:B------:R-:W-:Y:S01]  /*17cf0*/  MOV R11, R5 ;  /* 0x00000005000b7202 */ /* 0x000fe20000000f00 */
[----:B------:R-:W-:Y:S05]  /*17d00*/  BRA `(.L_x_668) ;  /* 0xffffe0b000007947 */ /* 0x000fea000383ffff */
.L_x_624:
[----:B------:R-:W-:Y:S01]  /*17d10*/  IMAD.MOV.U32 R9, RZ, RZ, R10 ;  /* 0x000000ffff097224 */ /* 0x000fe200078e000a */
[----:B------:R-:W-:Y:S01]  /*17d20*/  MOV R5, 0x2 ;  /* 0x0000000200057802 */ /* 0x000fe20000000f00 */
[----:B------:R-:W-:Y:S01]  /*17d30*/  IMAD.MOV.U32 R3, RZ, RZ, 0x181f ;  /* 0x0000181fff037424 */ /* 0x000fe200078e00ff */
[----:B----4-:R-:W-:Y:S02]  /*17d40*/  MOV R2, 0x17d60 ;  /* 0x00017d6000027802 */ /* 0x010fe40000000f00 */
[----:B-123--:R-:W-:Y:S05]  /*17d50*/  CALL.REL.NOINC `($__internal_11_$__cuda_sm70_shflsync_idx_p) ;  /* 0x000007a000007944 */ /* 0x00efea0003c00000 */
[----:B------:R-:W-:Y:S01]  /*17d60*/  MOV R2, R5 ;  /* 0x0000000500027202 */ /* 0x000fe20000000f00 */
[----:B------:R-:W-:Y:S05]  /*17d70*/  BRA `(.L_x_669) ;  /* 0xffffe06000007947 */ /* 0x000fea000383ffff */
.L_x_627:
[----:B------:R-:W-:Y:S01]  /*17d80*/  IMAD.MOV.U32 R9, RZ, RZ, R6 ;  /* 0x000000ffff097224 */ /* 0x000fe200078e0006 */
[----:B-1----:R-:W-:Y:S01]  /*17d90*/  MOV R5, 0x3 ;  /* 0x0000000300057802 */ /* 0x002fe20000000f00 */
        /* <DEDUP_REMOVED lines=11> */
.L_x_629:
[----:B------:R-:W-:Y:S01]  /*17e50*/  IMAD.MOV.U32 R9, RZ, RZ, R62 ;  /* 0x000000ffff097224 */ /* 0x000fe200078e003e */
[----:B------:R-:W-:Y:S01]  /*17e60*/  MOV R5, RZ ;  /* 0x000000ff00057202 */ /* 0x000fe20000000f00 */
[----:B------:R-:W-:Y:S01]  /*17e70*/  IMAD.MOV.U32 R3, RZ, RZ, 0x1f ;  /* 0x0000001fff037424 */ /* 0x000fe200078e00ff */
[----:B------:R-:W-:Y:S02]  /*17e80*/  MOV R2, 0x17ea0 ;  /* 0x00017ea000027802 */ /* 0x000fe40000000f00 */
[----:B----4-:R-:W-:Y:S05]  /*17e90*/  CALL.REL.NOINC `($__internal_11_$__cuda_sm70_shflsync_idx_p) ;  /* 0x0000066000007944 */ /* 0x010fea0003c00000 */
[----:B------:R-:W-:Y:S01]  /*17ea0*/  MOV R10, R5 ;  /* 0x00000005000a7202 */ /* 0x000fe20000000f00 */
[----:B------:R-:W-:Y:S05]  /*17eb0*/  BRA `(.L_x_671) ;  /* 0xffffe1f000007947 */ /* 0x000fea000383ffff */
.L_x_630:
[----:B------:R-:W-:Y:S01]  /*17ec0*/  IMAD.MOV.U32 R9, RZ, RZ, R62 ;  /* 0x000000ffff097224 */ /* 0x000fe200078e003e */
[----:B------:R-:W-:Y:S01]  /*17ed0*/  MOV R5, 0x1 ;  /* 0x0000000100057802 */ /* 0x000fe20000000f00 */
[----:B------:R-:W-:Y:S01]  /*17ee0*/  IMAD.MOV.U32 R3, RZ, RZ, 0x1f ;  /* 0x0000001fff037424 */ /* 0x000fe200078e00ff */
[----:B------:R-:W-:Y:S02]  /*17ef0*/  MOV R2, 0x17f10 ;  /* 0x00017f1000027802 */ /* 0x000fe40000000f00 */
[----:B-12---:R-:W-:Y:S05]  /*17f00*/  CALL.REL.NOINC `($__internal_11_$__cuda_sm70_shflsync_idx_p) ;  /* 0x000005f000007944 */ /* 0x006fea0003c00000 */
[----:B------:R-:W-:Y:S01]  /*17f10*/  MOV R8, R5 ;  /* 0x0000000500087202 */ /* 0x000fe20000000f00 */
[----:B------:R-:W-:Y:S05]  /*17f20*/  BRA `(.L_x_672) ;  /* 0xffffe1a000007947 */ /* 0x000fea000383ffff */
.L_x_631:
[----:B------:R-:W-:Y:S02]  /*17f30*/  MOV R2, 0x1 ;  /* 0x0000000100027802 */ /* 0x000fe40000000f00 */
[----:B------:R-:W-:-:S02]  /*17f40*/  MOV R3, 0x17f60 ;  /* 0x00017f6000037802 */ /* 0x000fc40000000f00 */
[----:B-1234-:R-:W-:Y:S05]  /*17f50*/  CALL.REL.NOINC `($__internal_12_$__cuda_sm70_shflsync_up_p) ;  /* 0x000005f000007944 */ /* 0x01efea0003c00000 */
[----:B------:R-:W-:Y:S05]  /*17f60*/  BRA `(.L_x_673) ;  /* 0xffffe29000007947 */ /* 0x000fea000383ffff */
.L_x_632:
[----:B------:R-:W-:Y:S02]  /*17f70*/  MOV R2, 0x2 ;  /* 0x0000000200027802 */ /* 0x000fe40000000f00 */
[----:B------:R-:W-:-:S02]  /*17f80*/  MOV R3, 0x17fa0 ;  /* 0x00017fa000037802 */ /* 0x000fc40000000f00 */
[----:B--2-4-:R-:W-:Y:S05]  /*17f90*/  CALL.REL.NOINC `($__internal_12_$__cuda_sm70_shflsync_up_p) ;  /* 0x000005b000007944 */ /* 0x014fea0003c00000 */
[----:B------:R-:W-:Y:S01]  /*17fa0*/  SEL R3, R4, RZ, P1 ;  /* 0x000000ff04037207 */ /* 0x000fe20000800000 */
[----:B------:R-:W-:-:S04]  /*17fb0*/  IMAD.MOV.U32 R2, RZ, RZ, 0x4 ;  /* 0x00000004ff027424 */ /* 0x000fc800078e00ff */
[----:B------:R-:W-:Y:S01]  /*17fc0*/  IMAD.IADD R0, R0, 0x1, R3 ;  /* 0x0000000100007824 */ /* 0x000fe200078e0203 */
        /* <DEDUP_REMOVED lines=21> */
.L_x_636:
[----:B------:R-:W-:Y:S02]  /*18120*/  MOV R2, 0x1 ;  /* 0x0000000100027802 */ /* 0x000fe40000000f00 */
[----:B------:R-:W-:Y:S02]  /*18130*/  MOV R3, 0x18150 ;  /* 0x0001815000037802 */ /* 0x000fe40000000f00 */
[----:B------:R-:W-:Y:S05]  /*18140*/  CALL.REL.NOINC `($__internal_12_$__cuda_sm70_shflsync_up_p) ;  /* 0x0000040000007944 */ /* 0x000fea0003c00000 */
[----:B------:R-:W-:Y:S01]  /*18150*/  MOV R2, R4 ;  /* 0x0000000400027202 */ /* 0x000fe20000000f00 */
[----:B------:R-:W-:Y:S05]  /*18160*/  BRA `(.L_x_675) ;  /* 0xffffe2f000007947 */ /* 0x000fea000383ffff */
.L_x_637:
        /* <DEDUP_REMOVED lines=27> */
.L_x_639:
[----:B------:R-:W-:Y:S02]  /*18320*/  SEL R0, RZ, 0x1, P0 ;  /* 0x00000001ff007807 */ /* 0x000fe40000000000 */
[----:B------:R-:W-:Y:S02]  /*18330*/  MOV R2, 0x18350 ;  /* 0x0001835000027802 */ /* 0x000fe40000000f00 */
[----:B-1----:R-:W-:Y:S05]  /*18340*/  CALL.REL.NOINC `($__internal_13_$__cuda_sm70_votesync_ballot) ;  /* 0x0000027000007944 */ /* 0x002fea0003c00000 */
[----:B------:R-:W-:Y:S01]  /*18350*/  MOV R12, R0 ;  /* 0x00000000000c7202 */ /* 0x000fe20000000f00 */
[----:B------:R-:W-:Y:S05]  /*18360*/  BRA `(.L_x_677) ;  /* 0xffffe28000007947 */ /* 0x000fea000383ffff */
.L_x_640:
[----:B------:R-:W-:Y:S01]  /*18370*/  IMAD.MOV.U32 R9, RZ, RZ, R6 ;  /* 0x000000ffff097224 */ /* 0x000fe200078e0006 */
[----:B------:R-:W-:Y:S01]  /*18380*/  MOV R5, R0 ;  /* 0x0000000000057202 */ /* 0x000fe20000000f00 */
[----:B------:R-:W-:Y:S01]  /*18390*/  IMAD.MOV.U32 R3, RZ, RZ, 0x1f ;  /* 0x0000001fff037424 */ /* 0x000fe200078e00ff */
[----:B--2---:R-:W-:Y:S02]  /*183a0*/  MOV R2, 0x183c0 ;  /* 0x000183c000027802 */ /* 0x004fe40000000f00 */
[----:B-1----:R-:W-:Y:S05]  /*183b0*/  CALL.REL.NOINC `($__internal_11_$__cuda_sm70_shflsync_idx_p) ;  /* 0x0000014000007944 */ /* 0x002fea0003c00000 */
[----:B------:R-:W-:Y:S01]  /*183c0*/  IMAD.MOV.U32 R11, RZ, RZ, R5 ;  /* 0x000000ffff0b7224 */ /* 0x000fe200078e0005 */
[----:B------:R-:W-:Y:S01]  /*183d0*/  MOV R5, R0 ;  /* 0x0000000000057202 */ /* 0x000fe20000000f00 */
[----:B------:R-:W-:Y:S01]  /*183e0*/  IMAD.MOV.U32 R9, RZ, RZ, R7 ;  /* 0x000000ffff097224 */ /* 0x000fe200078e0007 */
[----:B------:R-:W-:-:S02]  /*183f0*/  MOV R3, 0x1f ;  /* 0x0000001f00037802 */ /* 0x000fc40000000f00 */
[----:B------:R-:W-:Y:S02]  /*18400*/  MOV R2, 0x18420 ;  /* 0x0001842000027802 */ /* 0x000fe40000000f00 */
[----:B------:R-:W-:Y:S05]  /*18410*/  CALL.REL.NOINC `($__internal_11_$__cuda_sm70_shflsync_idx_p) ;  /* 0x000000e000007944 */ /* 0x000fea0003c00000 */
[----:B------:R-:W-:Y:S01]  /*18420*/  MOV R7, R5 ;  /* 0x0000000500077202 */ /* 0x000fe20000000f00 */
[----:B------:R-:W-:Y:S05]  /*18430*/  BRA `(.L_x_678) ;  /* 0xffffe22000007947 */ /* 0x000fea000383ffff */
.L_x_643:
[----:B------:R-:W-:Y:S01]  /*18440*/  IMAD.MOV.U32 R9, RZ, RZ, R4 ;  /* 0x000000ffff097224 */ /* 0x000fe200078e0004 */
[----:B------:R-:W-:Y:S01]  /*18450*/  MOV R5, R0 ;  /* 0x0000000000057202 */ /* 0x000fe20000000f00 */
[----:B------:R-:W-:Y:S01]  /*18460*/  IMAD.MOV.U32 R3, RZ, RZ, 0x1f ;  /* 0x0000001fff037424 */ /* 0x000fe200078e00ff */
[----:B--2---:R-:W-:Y:S02]  /*18470*/  MOV R2, 0x18490 ;  /* 0x0001849000027802 */ /* 0x004fe40000000f00 */
[----:B-1--4-:R-:W-:Y:S05]  /*18480*/  CALL.REL.NOINC `($__internal_11_$__cuda_sm70_shflsync_idx_p) ;  /* 0x0000007000007944 */ /* 0x012fea0003c00000 */
[----:B------:R-:W-:Y:S01]  /*18490*/  MOV R13, R5 ;  /* 0x00000005000d7202 */ /* 0x000fe20000000f00 */
[----:B------:R-:W-:Y:S05]  /*184a0*/  BRA `(.L_x_642) ;  /* 0xffffe21000007947 */ /* 0x000fea000383ffff */
        .weak           $__internal_10_$__cuda_sm70_shflsync_bfly_p
        .type           $__internal_10_$__cuda_sm70_shflsync_bfly_p,@function
        .size           $__internal_10_$__cuda_sm70_shflsync_bfly_p,($__internal_11_$__cuda_sm70_shflsync_idx_p - $__internal_10_$__cuda_sm70_shflsync_bfly_p)
$__internal_10_$__cuda_sm70_shflsync_bfly_p:
[----:B------:R-:W-:Y:S04]  /*184b0*/  WARPSYNC R7 ;  /* 0x0000000700007348 */ /* 0x000fe80003800000 */
[----:B------:R1:W2:Y:S02]  /*184c0*/  SHFL.BFLY PT, R6, R2, R6, R8 ;  /* 0x0c00000602067389 */ /* 0x0002a400000e0008 */
[----:B-1----:R-:W-:-:S02]  /*184d0*/  MOV R2, R3 ;  /* 0x0000000300027202 */ /* 0x002fc40000000f00 */
[----:B------:R-:W-:-:S04]  /*184e0*/  MOV R3, 0x0 ;  /* 0x0000000000037802 */ /* 0x000fc80000000f00 */
[----:B--2---:R-:W-:Y:S05]  /*184f0*/  RET.REL.NODEC R2 `(_ZN7cutlass13device_kernelIN5flash19enable_sm80_to_sm89INS1_16FlashAttnFwdSm80INS1_25CollectiveMainloopFwdSm80ILi8ELi1ELb1EN4cute5tupleIJNS5_1CILi128EEENS7_ILi96EEES8_EEELi128ENS_6half_tEfNS_4arch4Sm80ELb0ELb1ELb1ELb1ELb0ELb0ELb1ELb1EEENS1_21CollectiveEpilogueFwdINS6_IJS8_S8_S9_EEENS6_IJNS7_ILi1EEESH_SH_EEESB_SD_Li256ELb1ELb1ELb1ELb0EEENS1_36VarlenDynamicPersistentTileSchedulerILi128ELi96ELi256ELi256ELb1ELb1ELb0ELb1ELb0ELb1EEEEEEEEEvNT_6ParamsE) ;  /* 0xfffe7b0002007950 */ /* 0x004fea0003c3ffff */
        .weak           $__internal_11_$__cuda_sm70_shflsync_idx_p
        .type           $__internal_11_$__cuda_sm70_shflsync_idx_p,@function
        .size           $__internal_11_$__cuda_sm70_shflsync_idx_p,($__internal_12_$__cuda_sm70_shflsync_up_p - $__internal_11_$__cuda_sm70_shflsync_idx_p)
$__internal_11_$__cuda_sm70_shflsync_idx_p:
[----:B------:R-:W-:-:S04]  /*18500*/  MOV R63, 0xffffffff ;  /* 0xffffffff003f7802 */ /* 0x000fc80000000f00 */
[----:B------:R-:W-:Y:S04]  /*18510*/  WARPSYNC R63 ;  /* 0x0000003f00007348 */ /* 0x000fe80003800000 */
[----:B------:R1:W2:Y:S02]  /*18520*/  SHFL.IDX PT, R5, R9, R5, R3 ;  /* 0x0000000509057389 */ /* 0x0002a400000e0003 */
[----:B-1----:R-:W-:-:S04]  /*18530*/  MOV R3, 0x0 ;  /* 0x0000000000037802 */ /* 0x002fc80000000f00 */
[----:B--2---:R-:W-:Y:S05]  /*18540*/  RET.REL.NODEC R2 `(_ZN7cutlass13device_kernelIN5flash19enable_sm80_to_sm89INS1_16FlashAttnFwdSm80INS1_25CollectiveMainloopFwdSm80ILi8ELi1ELb1EN4cute5tupleIJNS5_1CILi128EEENS7_ILi96EEES8_EEELi128ENS_6half_tEfNS_4arch4Sm80ELb0ELb1ELb1ELb1ELb0ELb0ELb1ELb1EEENS1_21CollectiveEpilogueFwdINS6_IJS8_S8_S9_EEENS6_IJNS7_ILi1EEESH_SH_EEESB_SD_Li256ELb1ELb1ELb1ELb0EEENS1_36VarlenDynamicPersistentTileSchedulerILi128ELi96ELi256ELi256ELb1ELb1ELb0ELb1ELb0ELb1EEEEEEEEEvNT_6ParamsE) ;  /* 0xfffe7ab002007950 */ /* 0x004fea0003c3ffff */
        .weak           $__internal_12_$__cuda_sm70_shflsync_up_p
        .type           $__internal_12_$__cuda_sm70_shflsync_up_p,@function
        .size           $__internal_12_$__cuda_sm70_shflsync_up_p,($__internal_13_$__cuda_sm70_votesync_ballot - $__internal_12_$__cuda_sm70_shflsync_up_p)
$__internal_12_$__cuda_sm70_shflsync_up_p:
[----:B------:R-:W-:Y:S02]  /*18550*/  IMAD.MOV.U32 R4, RZ, RZ, RZ ;  /* 0x000000ffff047224 */ /* 0x000fe400078e00ff */
[----:B------:R-:W-:-:S04]  /*18560*/  IMAD.MOV.U32 R9, RZ, RZ, -0x1 ;  /* 0xffffffffff097424 */ /* 0x000fc800078e00ff */
[----:B------:R-:W-:Y:S04]  /*18570*/  WARPSYNC R9 ;  /* 0x0000000900007348 */ /* 0x000fe80003800000 */
[----:B------:R1:W2:Y:S02]  /*18580*/  SHFL.UP PT, R4, R0, R2, R4 ;  /* 0x0400000200047389 */ /* 0x0002a400000e0004 */
[----:B-1----:R-:W-:Y:S02]  /*18590*/  MOV R2, R3 ;  /* 0x0000000300027202 */ /* 0x002fe40000000f00 */
[----:B------:R-:W-:-:S04]  /*185a0*/  MOV R3, 0x0 ;  /* 0x0000000000037802 */ /* 0x000fc80000000f00 */
[----:B--2---:R-:W-:Y:S05]  /*185b0*/  RET.REL.NODEC R2 `(_ZN7cutlass13device_kernelIN5flash19enable_sm80_to_sm89INS1_16FlashAttnFwdSm80INS1_25CollectiveMainloopFwdSm80ILi8ELi1ELb1EN4cute5tupleIJNS5_1CILi128EEENS7_ILi96EEES8_EEELi128ENS_6half_tEfNS_4arch4Sm80ELb0ELb1ELb1ELb1ELb0ELb0ELb1ELb1EEENS1_21CollectiveEpilogueFwdINS6_IJS8_S8_S9_EEENS6_IJNS7_ILi1EEESH_SH_EEESB_SD_Li256ELb1ELb1ELb1ELb0EEENS1_36VarlenDynamicPersistentTileSchedulerILi128ELi96ELi256ELi256ELb1ELb1ELb0ELb1ELb0ELb1EEEEEEEEEvNT_6ParamsE) ;  /* 0xfffe7a4002007950 */ /* 0x004fea0003c3ffff */
        .weak           $__internal_13_$__cuda_sm70_votesync_ballot
        .type           $__internal_13_$__cuda_sm70_votesync_ballot,@function
        .size           $__internal_13_$__cuda_sm70_votesync_ballot,(.L_x_2689 - $__internal_13_$__cuda_sm70_votesync_ballot)
$__internal_13_$__cuda_sm70_votesync_ballot:
[----:B------:R-:W-:Y:S01]  /*185c0*/  ISETP.NE.U32.AND P0, PT, R0, 0x1, PT ;  /* 0x000000010000780c */ /* 0x000fe20003f05070 */
[----:B------:R-:W-:-:S04]  /*185d0*/  IMAD.MOV.U32 R3, RZ, RZ, -0x1 ;  /* 0xffffffffff037424 */ /* 0x000fc800078e00ff */
[----:B------:R-:W-:Y:S08]  /*185e0*/  WARPSYNC R3 ;  /* 0x0000000300007348 */ /* 0x000ff00003800000 */
[----:B------:R-:W-:-:S04]  /*185f0*/  VOTE.ANY R0, PT, !P0 ;  /* 0x0000000000007806 */ /* 0x000fc800040e0100 */
[----:B------:R-:W-:Y:S01]  /*18600*/  LOP3.LUT R0, R0, R3, RZ, 0xc0, !PT ;  /* 0x0000000300007212 */ /* 0x000fe200078ec0ff */
[----:B------:R-:W-:-:S04]  /*18610*/  IMAD.MOV.U32 R3, RZ, RZ, 0x0 ;  /* 0x00000000ff037424 */ /* 0x000fc800078e00ff */
[----:B------:R-:W-:Y:S05]  /*18620*/  RET.REL.NODEC R2 `(_ZN7cutlass13device_kernelIN5flash19enable_sm80_to_sm89INS1_16FlashAttnFwdSm80INS1_25CollectiveMainloopFwdSm80ILi8ELi1ELb1EN4cute5tupleIJNS5_1CILi128EEENS7_ILi96EEES8_EEELi128ENS_6half_tEfNS_4arch4Sm80ELb0ELb1ELb1ELb1ELb0ELb0ELb1ELb1EEENS1_21CollectiveEpilogueFwdINS6_IJS8_S8_S9_EEENS6_IJNS7_ILi1EEESH_SH_EEESB_SD_Li256ELb1ELb1ELb1ELb0EEENS1_36VarlenDynamicPersistentTileSchedulerILi128ELi96ELi256ELi256ELb1ELb1ELb0ELb1ELb0ELb1EEEEEEEEEvNT_6ParamsE) ;  /* 0xfffe79d002007950 */ /* 0x000fea0003c3ffff */
.L_x_679:
        /* <DEDUP_REMOVED lines=13> */
.L_x_2689:


//--------------------- .text._ZN7cutlass13device_kernelIN5flash19enable_sm80_to_sm89INS1_16FlashAttnFwdSm80INS1_25CollectiveMainloopFwdSm80ILi8ELi1ELb1EN4cute5tupleIJNS5_1CILi128EEENS7_ILi96EEES8_EEELi128ENS_6half_tEfNS_4arch4Sm80ELb0ELb1ELb1ELb1ELb0ELb1ELb1ELb1EEENS1_21CollectiveEpilogueFwdINS6_IJS8_S8_S9_EEENS6_IJNS7_ILi1EEESH_SH_EEESB_SD_Li256ELb1ELb1ELb1ELb0EEENS1_36VarlenDynamicPersistentTileSchedulerILi128ELi96ELi256ELi256ELb1ELb1ELb0ELb1ELb0ELb1EEEEEEEEEvNT_6ParamsE --------------------------
	.section	.text._ZN7cutlass13device_kernelIN5flash19enable_sm80_to_sm89INS1_16FlashAttnFwdSm80INS1_25CollectiveMainloopFwdSm80ILi8ELi1ELb1EN4cute5tupleIJNS5_1CILi128EEENS7_ILi96EEES8_EEELi128ENS_6half_tEfNS_4arch4Sm80ELb0ELb1ELb1ELb1ELb0ELb1ELb1ELb1EEENS1_21CollectiveEpilogueFwdINS6_IJS8_S8_S9_EEENS6_IJNS7_ILi1EEESH_SH_EEESB_SD_Li256ELb1ELb1ELb1ELb0EEENS1_36VarlenDynamicPersistentTileSchedulerILi128ELi96ELi256ELi256ELb1ELb1ELb0ELb1ELb0ELb1EEEEEEEEEvNT_6ParamsE,"ax",@progbits
	.sectioninfo	@"SHI_REGISTERS=255"
	.align	128
.text._ZN7cutlass13device_kernelIN5flash19enable_sm80_to_sm89INS1_16FlashAttnFwdSm80INS1_25CollectiveMainloopFwdSm80ILi8ELi1ELb1EN4cute5tupleIJNS5_1CILi128EEENS7_ILi96EEES8_EEELi128ENS_6half_tEfNS_4arch4Sm80ELb0ELb1ELb1ELb1ELb0ELb1ELb1ELb1EEENS1_21CollectiveEpilogueFwdINS6_IJS8_S8_S9_EEENS6_IJNS7_ILi1EEESH_SH_EEESB_SD_Li256ELb1ELb1ELb1ELb0EEENS1_36VarlenDynamicPersistentTileSchedulerILi128ELi96ELi256ELi256ELb1ELb1ELb0ELb1ELb0ELb1EEEEEEEEEvNT_6ParamsE:
        .type           _ZN7cutlass13device_kernelIN5flash19enable_sm80_to_sm89INS1_16FlashAttnFwdSm80INS1_25CollectiveMainloopFwdSm80ILi8ELi1ELb1EN4cute5tupleIJNS5_1CILi128EEENS7_ILi96EEES8_EEELi128ENS_6half_tEfNS_4arch4Sm80ELb0ELb1ELb1ELb1ELb0ELb1ELb1ELb1EEENS1_21CollectiveEpilogueFwdINS6_IJS8_S8_S9_EEENS6_IJNS7_ILi1EEESH_SH_EEESB_SD_Li256ELb1ELb1ELb1ELb0EEENS1_36VarlenDynamicPersistentTileSchedulerILi128ELi96ELi256ELi256ELb1ELb1ELb0ELb1ELb0ELb1EEEEEEEEEvNT_6ParamsE,@function
        .size           _ZN7cutlass13device_kernelIN5flash19enable_sm80_to_sm89INS1_16FlashAttnFwdSm80INS1_25CollectiveMainloopFwdSm80ILi8ELi1ELb1EN4cute5tupleIJNS5_1CILi128EEENS7_ILi96EEES8_EEELi128ENS_6half_tEfNS_4arch4Sm80ELb0ELb1ELb1ELb1ELb0ELb1ELb1ELb1EEENS1_21CollectiveEpilogueFwdINS6_IJS8_S8_S9_EEENS6_IJNS7_ILi1EEESH_SH_EEESB_SD_Li256ELb1ELb1ELb1ELb0EEENS1_36VarlenDynamicPersistentTileSchedulerILi128ELi96ELi256ELi256ELb1ELb1ELb0ELb1ELb0ELb1EEEEEEEEEvNT_6ParamsE,(.L_x_2694 - _ZN7cutlass13device_kernelIN5flash19enable_sm80_to_sm89INS1_16FlashAttnFwdSm80INS1_25CollectiveMainloopFwdSm80ILi8ELi1ELb1EN4cute5tupleIJNS5_1CILi128EEENS7_ILi96EEES8_EEELi128ENS_6half_tEfNS_4arch4Sm80ELb0ELb1ELb1ELb1ELb0ELb1ELb1ELb1EEENS1_21CollectiveEpilogueFwdINS6_IJS8_S8_S9_EEENS6_IJNS7_ILi1EEESH_SH_EEESB_SD_Li256ELb1ELb1ELb1ELb0EEENS1_36VarlenDynamicPersistentTileSchedulerILi128ELi96ELi256ELi256ELb1ELb1ELb0ELb1ELb0ELb1EEEEEEEEEvNT_6ParamsE)
        .other          _ZN7cutlass13device_kernelIN5flash19enable_sm80_to_sm89INS1_16FlashAttnFwdSm80INS1_25CollectiveMainloopFwdSm80ILi8ELi1ELb1EN4cute5tupleIJNS5_1CILi128EEENS7_ILi96EEES8_EEELi128ENS_6half_tEfNS_4arch4Sm80ELb0ELb1ELb1ELb1ELb0ELb1ELb1ELb1EEENS1_21CollectiveEpilogueFwdINS6_IJS8_S8_S9_EEENS6_IJNS7_ILi1EEESH_SH_EEESB_SD_Li256ELb1ELb1ELb1ELb0EEENS1_36VarlenDynamicPersistentTileSchedulerILi128ELi96ELi256ELi256ELb1ELb1ELb0ELb1ELb0ELb1EEEEEEEEEvNT_6ParamsE,@"STO_CUDA_ENTRY STV_DEFAULT"
_ZN7cutlass13device_kernelIN5flash19enable_sm80_to_sm89INS1_16FlashAttnFwdSm80INS1_25CollectiveMainloopFwdSm80ILi8ELi1ELb1EN4cute5tupleIJNS5_1CILi128EEENS7_ILi96EEES8_EEELi128ENS_6half_tEfNS_4arch4Sm80ELb0ELb1ELb1ELb1ELb0ELb1ELb1ELb1EEENS1_21CollectiveEpilogueFwdINS6_IJS8_S8_S9_EEENS6_IJNS7_ILi1EEESH_SH_EEESB_SD_Li256ELb1ELb1ELb1ELb0EEENS1_36VarlenDynamicPersistentTileSchedulerILi128ELi96ELi256ELi256ELb1ELb1ELb0ELb1ELb0ELb1EEEEEEEEEvNT_6ParamsE:
        /* <DEDUP_REMOVED lines=15> */
[----:B------:R-:W-:-:S03]  /*00f0*/  CS2R R8, SRZ ;  /* 0x0000000000087805 */ /* 0x000fc6000001ff00 */
        /* <DEDUP_REMOVED lines=10> */
[C---:B------:R-:W-:Y:S01]  /*01a0*/  ISETP.GE.U32.AND P4, PT, R14.reuse, 0x2, PT ;  /* 0x000000020e00780c */ /* 0x040fe20003f86070 */
[----:B------:R-:W-:Y:S01]  /*01b0*/  IMAD.MOV.U32 R7, RZ, RZ, RZ ;  /* 0x000000ffff077224 */ /* 0x000fe200078e00ff */
        /* <DEDUP_REMOVED lines=26> */
.L_x_685:
[----:B------:R-:W-:-:S04]  /*0360*/  IADD3 R0, R7, 0x1f, RZ ;  /* 0x0000001f07007810 */ /* 0x000fc80007ffe0ff */
[----:B------:R-:W-:-:S13]  /*0370*/  ISETP.GE.AND P0, PT, R0, c[0x0][0x53c], PT ;  /* 0x00014f0000007a0c */ /* 0x000fda0003f06270 */
[----:B------:R-:W-:Y:S05]  /*0380*/  @P0 BRA `(.L_x_682) ;  /* 0x00000c4000000947 */ /* 0x000fea0003800000 */
[----:B------:R-:W-:Y:S01]  /*0390*/  MOV R7, R0 ;  /* 0x0000000000077202 */ /* 0x000fe20000000f00 */
[----:B------:R-:W-:-:S03]  /*03a0*/  CS2R R8, SRZ ;  /* 0x0000000000087805 */ /* 0x000fc6000001ff00 */
[----:B------:R-:W-:-:S04]  /*03b0*/  IADD3 R0, R14, R7, RZ ;  /* 0x000000070e007210 */ /* 0x000fc80007ffe0ff */
[----:B------:R-:W-:-:S13]  /*03c0*/  ISETP.GE.OR P0, PT, R0, c[0x0][0x53c], !P6 ;  /* 0x00014f0000007a0c */ /* 0x000fda0007706670 */
[----:B------:R-:W-:Y:S02]  /*03d0*/  @!P0 MOV R2, 0x4 ;  /* 0x0000000400028802 */ /* 0x000fe40000000f00 */
[----:B------:R-:W-:-:S03]  /*03e0*/  @!P0 MOV R3, 0x4 ;  /* 0x0000000400038802 */ /* 0x000fc60000000f00 */
[----:B------:R-:W-:-:S04]  /*03f0*/  @!P0 IMAD.WIDE R4, R0, R2, c[0x0][0x580] ;  /* 0x0001600000048625 */ /* 0x000fc800078e0202 */
[----:B------:R-:W-:Y:S01]  /*0400*/  @!P0 IMAD.WIDE R2, R0, R3, c[0x0][0x578] ;  /* 0x00015e0000028625 */ /* 0x000fe200078e0203 */
[----:B------:R-:W2:Y:S04]  /*0410*/  @!P0 LDG.E R9, [R4.64] ;  /* 0x0000000804098981 */ /* 0x000ea8000c1e1900 */
[----:B------:R-:W2:Y:S02]  /*0420*/  @!P0 LDG.E R8, [R2.64] ;  /* 0x0000000802088981 */ /* 0x000ea4000c1e1900 */
[----:B--2---:R-:W-:Y:S01]  /*0430*/  IMAD R5, R9, R8, RZ ;  /* 0x0000000809057224 */ /* 0x004fe200078e02ff */
[----:B------:R-:W-:Y:S05]  /*0440*/  BRA.DIV ~URZ, `(.L_x_683) ;  /* 0x000211a27f007947 */ /* 0x000fea000b800000 */
[----:B------:R1:W2:Y:S02]  /*0450*/  SHFL.UP PT, R0, R5, 0x1, RZ ;  /* 0x0420000005007989 */ /* 0x0002a400000e00ff */
.L_x_894:
        /* <DEDUP_REMOVED lines=16> */
.L_x_895:
[----:B--2---:R-:W-:-:S05]  /*0560*/  IMAD R0, R0, c[0x0][0x538], RZ ;  /* 0x00014e0000007a24 */ /* 0x004fca00078e02ff */
[----:B------:R-:W-:-:S04]  /*0570*/  IADD3 R6, R0, R6, RZ ;  /* 0x0000000600067210 */ /* 0x000fc80007ffe0ff */
[----:B------:R-:W-:-:S13]  /*0580*/  ISETP.GT.AND P0, PT, R6, UR4, PT ;  /* 0x0000000406007c0c */ /* 0x000fda000bf04270 */
[----:B-1----:R-:W-:Y:S05]  /*0590*/  @!P0 BRA `(.L_x_685) ;  /* 0xfffffdc000008947 */ /* 0x002fea000383ffff */
.L_x_681:
[----:B------:R-:W-:-:S05]  /*05a0*/  IADD3 R11, -R0, R6, RZ ;  /* 0x00000006000b7210 */ /* 0x000fca0007ffe1ff */
[----:B------:R-:W-:-:S05]  /*05b0*/  IMAD R0, R4, c[0x0][0x538], R11 ;  /* 0x00014e0004007a24 */ /* 0x000fca00078e020b */
[----:B------:R-:W-:Y:S01]  /*05c0*/  ISETP.GT.AND P0, PT, R0, UR4, PT ;  /* 0x0000000400007c0c */ /* 0x000fe2000bf04270 */
[----:B------:R-:W-:-:S12]  /*05d0*/  BRA.DIV ~URZ, `(.L_x_686) ;  /* 0x000212227f007947 */ /* 0x000fd8000b800000 */
[----:B------:R-:W-:-:S04]  /*05e0*/  VOTE.ANY R10, PT, !P0 ;  /* 0x00000000000a7806 */ /* 0x000fc800040e0100 */
.L_x_896:
[----:B------:R-:W1:Y:S02]  /*05f0*/  POPC R6, R10 ;  /* 0x0000000a00067309 */ /* 0x000e640000000000 */
[----:B-1----:R-:W-:-:S05]  /*0600*/  IADD3 R0, R6, R7, RZ ;  /* 0x0000000706007210 */ /* 0x002fca0007ffe0ff */
[----:B------:R1:W-:Y:S01]  /*0610*/  STL [R1+0x2c], R0 ;  /* 0x00002c0001007387 */ /* 0x0003e20000100800 */
[----:B------:R-:W-:Y:S05]  /*0620*/  BRA.DIV ~URZ, `(.L_x_687) ;  /* 0x000212227f007947 */ /* 0x000fea000b800000 */
[----:B------:R2:W3:Y:S01]  /*0630*/  SHFL.IDX PT, R12, R9, R6, 0x1f ;  /* 0x00001f06090c7589 */ /* 0x0004e200000e0000 */
[----:B------:R-:W-:-:S03]  /*0640*/  MOV R7, RZ ;  /* 0x000000ff00077202 */ /* 0x000fc60000000f00 */
[----:B------:R2:W4:Y:S04]  /*0650*/  SHFL.IDX PT, R9, R8, R6, 0x1f ;  /* 0x00001f0608097589 */ /* 0x00052800000e0000 */
.L_x_897:
[----:B------:R-:W-:Y:S01]  /*0660*/  ISETP.NE.AND P0, PT, R10, RZ, PT ;  /* 0x000000ff0a00720c */ /* 0x000fe20003f05270 */
[----:B------:R-:W-:-:S12]  /*0670*/  BSSY B0, `(.L_x_688) ;  /* 0x0000005000007945 */ /* 0x000fd80003800000 */
[----:B------:R-:W-:Y:S05]  /*0680*/  @!P0 BRA `(.L_x_689) ;  /* 0x0000003000008947 */ /* 0x000fea0003800000 */
[----:B------:R-:W-:Y:S01]  /*0690*/  IADD3 R3, R6, -0x1, RZ ;  /* 0xffffffff06037810 */ /* 0x000fe20007ffe0ff */
[----:B------:R-:W-:Y:S05]  /*06a0*/  BRA.DIV ~URZ, `(.L_x_690) ;  /* 0x000212827f007947 */ /* 0x000fea000b800000 */
[----:B------:R1:W2:Y:S02]  /*06b0*/  SHFL.IDX PT, R7, R4, R3, 0x1f ;  /* 0x00001f0304077589 */ /* 0x0002a400000e0000 */
.L_x_689:
[----:B------:R-:W-:Y:S05]  /*06c0*/  BSYNC B0 ;  /* 0x0000000000007941 */ /* 0x000fea0003800000 */
.L_x_688:
[----:B-12---:R-:W-:Y:S01]  /*06d0*/  IMAD R0, R7, c[0x0][0x538], R11 ;  /* 0x00014e0007007a24 */ /* 0x006fe200078e020b */
[----:B----4-:R-:W-:Y:S01]  /*06e0*/  ISETP.NE.AND P0, PT, R9, 0x1, PT ;  /* 0x000000010900780c */ /* 0x010fe20003f05270 */
[----:B------:R-:W-:Y:S03]  /*06f0*/  BSSY B0, `(.L_x_691) ;  /* 0x0000089000007945 */ /* 0x000fe60003800000 */
[----:B------:R1:W-:Y:S01]  /*0700*/  STL [R1+0x20], R0 ;  /* 0x0000200001007387 */ /* 0x0003e20000100800 */
[----:B------:R-:W-:-:S08]  /*0710*/  IADD3 R11, -R0, UR4, RZ ;  /* 0x00000004000b7c10 */ /* 0x000fd0000fffe1ff */
[----:B------:R-:W-:Y:S05]  /*0720*/  @!P0 BRA `(.L_x_692) ;  /* 0x000003f000008947 */ /* 0x000fea0003800000 */
[-C--:B-1-3--:R-:W-:Y:S02]  /*0730*/  IABS R0, R12.reuse ;  /* 0x0000000c00007213 */ /* 0x08afe40000000000 */
[----:B------:R-:W-:-:S03]  /*0740*/  IABS R6, R12 ;  /* 0x0000000c00067213 */ /* 0x000fc60000000000 */
[----:B------:R-:W-:Y:S01]  /*0750*/  IMAD.MOV.U32 R5, RZ, RZ, R0 ;  /* 0x000000ffff057224 */ /* 0x000fe200078e0000 */
        /* <DEDUP_REMOVED lines=60> */
.L_x_692:
[----:B------:R-:W2:Y:S01]  /*0b20*/  LDL R3, [R1+0x2c] ;  /* 0x00002c0001037983 */ /* 0x000ea20000100800 */
[----:B------:R-:W-:-:S04]  /*0b30*/  IMAD.MOV.U32 R2, RZ, RZ, 0x4 ;  /* 0x00000004ff027424 */ /* 0x000fc800078e00ff */
[----:B--2---:R-:W-:-:S05]  /*0b40*/  IMAD.WIDE R2, R3, R2, c[0x0][0x590] ;  /* 0x0001640003027625 */ /* 0x004fca00078e0202 */
[----:B------:R-:W2:Y:S02]  /*0b50*/  LDG.E R7, [R2.64] ;  /* 0x0000000802077981 */ /* 0x000ea4000c1e1900 */
[----:B--23--:R-:W-:-:S05]  /*0b60*/  IMAD R9, R7, R12, RZ ;  /* 0x0000000c07097224 */ /* 0x00cfca00078e02ff */
[-C--:B-1----:R-:W-:Y:S02]  /*0b70*/  IABS R0, R9.reuse ;  /* 0x0000000900007213 */ /* 0x082fe40000000000 */
        /* <DEDUP_REMOVED lines=64> */
.L_x_693:
[----:B------:R-:W-:Y:S05]  /*0f80*/  BSYNC B0 ;  /* 0x0000000000007941 */ /* 0x000fea0003800000 */
.L_x_691:
[----:B------:R-:W-:-:S04]  /*0f90*/  LOP3.LUT R0, RZ, R0, RZ, 0x33, !PT ;  /* 0x00000000ff007212 */ /* 0x000fc800078e33ff */
[----:B------:R-:W-:-:S05]  /*0fa0*/  IADD3 R0, R0, R12, RZ ;  /* 0x0000000c00007210 */ /* 0x000fca0007ffe0ff */
[----:B------:R2:W-:Y:S01]  /*0fb0*/  STL [R1+0x24], R0 ;  /* 0x0000240001007387 */ /* 0x0005e20000100800 */
[----:B------:R-:W-:Y:S05]  /*0fc0*/  BRA `(.L_x_694) ;  /* 0x0000006000007947 */ /* 0x000fea0003800000 */
.L_x_682:
[----:B------:R-:W-:Y:S01]  /*0fd0*/  MOV R0, UR4 ;  /* 0x0000000400007c02 */ /* 0x000fe20008000f00 */
[----:B------:R-:W-:Y:S04]  /*0fe0*/  STL [R1+0x24], RZ ;  /* 0x000024ff01007387 */ /* 0x000fe80000100800 */
[----:B------:R-:W-:Y:S04]  /*0ff0*/  STL [R1+0x28], RZ ;  /* 0x000028ff01007387 */ /* 0x000fe80000100800 */
[----:B------:R1:W-:Y:S02]  /*1000*/  STL [R1+0x20], R0 ;  /* 0x0000200001007387 */ /* 0x0003e40000100800 */
[----:B-1----:R-:W-:-:S05]  /*1010*/  MOV R0, c[0x0][0x53c] ;  /* 0x00014f0000007a02 */ /* 0x002fca0000000f00 */
[----:B------:R1:W-:Y:S02]  /*1020*/  STL [R1+0x2c], R0 ;  /* 0x00002c0001007387 */ /* 0x0003e40000100800 */
.L_x_694:
        /* <DEDUP_REMOVED lines=8> */
.L_x_680:
[----:B-12---:R-:W2:Y:S02]  /*10b0*/  LDL R0, [R1+0x2c] ;  /* 0x00002c0001007983 */ /* 0x006ea40000100800 */
[----:B--2---:R-:W-:-:S13]  /*10c0*/  ISETP.GE.AND P0, PT, R0, c[0x0][0x53c], PT ;  /* 0x00014f0000007a0c */ /* 0x004fda0003f06270 */
[----:B------:R-:W-:Y:S05]  /*10d0*/  @P0 EXIT ;  /* 0x000000000000094d */ /* 0x000fea0003800000 */
[----:B------:R-:W-:-:S04]  /*10e0*/  SHF.R.S32.HI R2, RZ, 0x1f, R13 ;  /* 0x0000001fff027819 */ /* 0x000fc8000001140d */
[CC--:B------:R-:W-:Y:S02]  /*10f0*/  LEA.HI R0, R2.reuse, R13.reuse, RZ, 0x2 ;  /* 0x0000000d02007211 */ /* 0x0c0fe400078f10ff */
[CC--:B---3--:R-:W-:Y:S02]  /*1100*/  LEA.HI R4, R2.reuse, R13.reuse, RZ, 0x4 ;  /* 0x0000000d02047211 */ /* 0x0c8fe400078f20ff */
[CC--:B------:R-:W-:Y:S02]  /*1110*/  LEA.HI R15, R2.reuse, R13.reuse, RZ, 0x3 ;  /* 0x0000000d020f7211 */ /* 0x0c0fe400078f18ff */
[CC--:B------:R-:W-:Y:S02]  /*1120*/  LEA.HI R16, R2.reuse, R13.reuse, RZ, 0x6 ;  /* 0x0000000d02107211 */ /* 0x0c0fe400078f30ff */
[----:B------:R-:W-:Y:S02]  /*1130*/  LEA.HI R12, R2, R13, RZ, 0x5 ;  /* 0x0000000d020c7211 */ /* 0x000fe400078f28ff */
[----:B------:R-:W-:-:S02]  /*1140*/  SHF.R.S32.HI R6, RZ, 0x2, R0 ;  /* 0x00000002ff067819 */ /* 0x000fc40000011400 */
[----:B------:R-:W-:Y:S02]  /*1150*/  SHF.R.S32.HI R3, RZ, 0x1f, R0 ;  /* 0x0000001fff037819 */ /* 0x000fe40000011400 */
[----:B------:R-:W-:Y:S02]  /*1160*/  LOP3.LUT R2, R0, 0xfffffffc, RZ, 0xc0, !PT ;  /* 0xfffffffc00027812 */ /* 0x000fe400078ec0ff */
[----:B------:R-:W-:Y:S02]  /*1170*/  LOP3.LUT R0, R4, 0xfffffff0, RZ, 0xc0, !PT ;  /* 0xfffffff004007812 */ /* 0x000fe400078ec0ff */
[----:B------:R-:W-:Y:S01]  /*1180*/  SHF.R.S32.HI R5, RZ, 0x4, R4 ;  /* 0x00000004ff057819 */ /* 0x000fe20000011404 */
[C---:B------:R-:W-:Y:S01]  /*1190*/  IMAD.IADD R11, R13.reuse, 0x1, -R2 ;  /* 0x000000010d0b7824 */ /* 0x040fe200078e0a02 */
[----:B------:R-:W-:Y:S01]  /*11a0*/  SHF.R.S32.HI R9, RZ, 0x3, R15 ;  /* 0x00000003ff097819 */ /* 0x000fe2000001140f */
[----:B------:R-:W-:Y:S01]  /*11b0*/  IMAD.IADD R7, R13, 0x1, -R0 ;  /* 0x000000010d077824 */ /* 0x000fe200078e0a00 */
[----:B------:R-:W-:-:S02]  /*11c0*/  LOP3.LUT R8, R15, 0xfffffff8, RZ, 0xc0, !PT ;  /* 0xfffffff80f087812 */ /* 0x000fc400078ec0ff */
[----:B------:R-:W-:Y:S01]  /*11d0*/  LEA.HI R0, R3, R6, RZ, 0x3 ;  /* 0x0000000603007211 */ /* 0x000fe200078f18ff */
[----:B------:R-:W-:Y:S01]  /*11e0*/  IMAD.SHL.U32 R2, R9, 0x40, RZ ;  /* 0x0000004009027824 */ /* 0x000fe200078e00ff */
[----:B------:R-:W-:Y:S01]  /*11f0*/  LEA.HI R4, R4, R5, RZ, 0x1 ;  /* 0x0000000504047211 */ /* 0x000fe200078f08ff */
[----:B------:R-:W-:Y:S01]  /*1200*/  IMAD.IADD R8, R13, 0x1, -R8 ;  /* 0x000000010d087824 */ /* 0x000fe200078e0a08 */
[----:B------:R-:W-:Y:S02]  /*1210*/  LOP3.LUT R0, R0, 0xfffffff8, RZ, 0xc0, !PT ;  /* 0xfffffff800007812 */ /* 0x000fe400078ec0ff */
[----:B------:R-:W-:Y:S01]  /*1220*/  LOP3.LUT R3, R4, 0xfffffffe, RZ, 0xc0, !PT ;  /* 0xfffffffe04037812 */ /* 0x000fe200078ec0ff */
[----:B------:R-:W-:Y:S01]  /*1230*/  IMAD.SHL.U32 R72, R8, 0x8, RZ ;  /* 0x0000000808487824 */ /* 0x000fe200078e00ff */
[----:B------:R-:W-:Y:S01]  /*1240*/  LOP3.LUT R10, R12, 0xffffffe0, RZ, 0xc0, !PT ;  /* 0xffffffe00c0a7812 */ /* 0x000fe200078ec0ff */
[----:B------:R-:W-:Y:S01]  /*1250*/  IMAD.IADD R9, R6, 0x1, -R0 ;  /* 0x0000000106097824 */ /* 0x000fe200078e0a00 */
[----:B------:R-:W-:Y:S01]  /*1260*/  LOP3.LUT R0, R2, 0x1c0, RZ, 0xc0, !PT ;  /* 0x000001c002007812 */ /* 0x000fe200078ec0ff */
[----:B------:R-:W-:Y:S01]  /*1270*/  IMAD.IADD R14, R5, 0x1, -R3 ;  /* 0x00000001050e7824 */ /* 0x000fe200078e0a03 */
[----:B------:R-:W-:Y:S01]  /*1280*/  SHF.R.S32.HI R3, RZ, 0x1f, R7 ;  /* 0x0000001fff037819 */ /* 0x000fe20000011407 */
[----:B------:R-:W-:Y:S01]  /*1290*/  IMAD.IADD R10, R13, 0x1, -R10 ;  /* 0x000000010d0a7824 */ /* 0x000fe200078e0a0a */
[----:B------:R-:W-:-:S02]  /*12a0*/  SHF.R.U32.HI R5, RZ, 0x3, R0 ;  /* 0x00000003ff057819 */ /* 0x000fc40000011600 */
[----:B------:R-:W-:Y:S01]  /*12b0*/  LOP3.LUT R2, R0, 0x38, R72, 0xf8, !PT ;  /* 0x0000003800027812 */ /* 0x000fe200078ef848 */
[----:B------:R-:W-:Y:S01]  /*12c0*/  IMAD.SHL.U32 R0, R8, 0x40, RZ ;  /* 0x0000004008007824 */ /* 0x000fe200078e00ff */
[----:B------:R-:W-:Y:S02]  /*12d0*/  LEA.HI R13, R3, R7, RZ, 0x3 ;  /* 0x00000007030d7211 */ /* 0x000fe400078f18ff */
[--C-:B------:R-:W-:Y:S02]  /*12e0*/  SHF.R.S32.HI R6, RZ, 0x5, R12.reuse ;  /* 0x00000005ff067819 */ /* 0x100fe4000001140c */
[----:B------:R-:W-:Y:S02]  /*12f0*/  SHF.R.S32.HI R3, RZ, 0x1f, R12 ;  /* 0x0000001fff037819 */ /* 0x000fe4000001140c */
[----:B------:R-:W-:Y:S02]  /*1300*/  LOP3.LUT R4, R13, 0xfffffff8, RZ, 0xc0, !PT ;  /* 0xfffffff80d047812 */ /* 0x000fe400078ec0ff */
[----:B------:R-:W-:-:S02]  /*1310*/  LOP3.LUT R0, R0, 0x1c0, RZ, 0xc0, !PT ;  /* 0x000001c000007812 */ /* 0x000fc400078ec0ff */
[----:B------:R-:W-:Y:S01]  /*1320*/  LOP3.LUT R8, R2, R5, RZ, 0x3c, !PT ;  /* 0x0000000502087212 */ /* 0x000fe200078e3cff */
[----:B------:R-:W-:Y:S01]  /*1330*/  IMAD.IADD R7, R7, 0x1, -R4 ;  /* 0x0000000107077824 */ /* 0x000fe200078e0a04 */
[----:B------:R-:W-:Y:S01]  /*1340*/  SHF.R.S32.HI R12, RZ, 0x1f, R10 ;  /* 0x0000001fff0c7819 */ /* 0x000fe2000001140a */
[----:B------:R-:W-:Y:S01]  /*1350*/  IMAD.SHL.U32 R4, R16, 0x8, RZ ;  /* 0x0000000810047824 */ /* 0x000fe200078e00ff */
[----:B------:R-:W-:Y:S02]  /*1360*/  LEA.HI R2, R3, R6, RZ, 0x3 ;  /* 0x0000000603027211 */ /* 0x000fe400078f18ff */
[----:B------:R-:W-:Y:S02]  /*1370*/  LOP3.LUT R5, R0, 0x8, R15, 0xf8, !PT ;  /* 0x0000000800057812 */ /* 0x000fe400078ef80f */
[----:B------:R-:W-:Y:S02]  /*1380*/  SHF.R.U32.HI R3, RZ, 0x3, R0 ;  /* 0x00000003ff037819 */ /* 0x000fe40000011600 */
[----:B------:R-:W-:-:S02]  /*1390*/  LEA.HI R0, R12, R10, RZ, 0x2 ;  /* 0x0000000a0c007211 */ /* 0x000fc400078f10ff */
[----:B------:R-:W-:Y:S02]  /*13a0*/  LOP3.LUT R2, R2, 0xffffff8, RZ, 0xc0, !PT ;  /* 0x0ffffff802027812 */ /* 0x000fe400078ec0ff */
[----:B------:R-:W-:Y:S02]  /*13b0*/  LOP3.LUT R15, R5, R3, RZ, 0x3c, !PT ;  /* 0x00000003050f7212 */ /* 0x000fe400078e3cff */
[----:B------:R-:W-:Y:S02]  /*13c0*/  SHF.R.S32.HI R3, RZ, 0x2, R0 ;  /* 0x00000002ff037819 */ /* 0x000fe40000011400 */
[----:B------:R-:W-:Y:S01]  /*13d0*/  LOP3.LUT R5, R4, 0xfffffe00, RZ, 0xc0, !PT ;  /* 0xfffffe0004057812 */ /* 0x000fe200078ec0ff */
[----:B------:R-:W-:Y:S01]  /*13e0*/  IMAD.IADD R4, R6, 0x1, -R2 ;  /* 0x0000000106047824 */ /* 0x000fe200078e0a02 */
[----:B------:R-:W-:Y:S02]  /*13f0*/  LOP3.LUT R0, R0, 0x7ffffffc, RZ, 0xc0, !PT ;  /* 0x7ffffffc00007812 */ /* 0x000fe400078ec0ff */
[----:B------:R-:W-:Y:S01]  /*1400*/  LEA.HI R2, R11, R11, RZ, 0x1 ;  /* 0x0000000b0b027211 */ /* 0x000fe200078f08ff */
[----:B------:R-:W-:Y:S01]  /*1410*/  IMAD R12, R4, 0x10, R3 ;  /* 0x00000010040c7824 */ /* 0x000fe200078e0203 */
[----:B------:R-:W-:Y:S01]  /*1420*/  LOP3.LUT R16, R8, R5, RZ, 0xfc, !PT ;  /* 0x0000000508107212 */ /* 0x000fe200078efcff */
[----:B------:R-:W-:Y:S01]  /*1430*/  IMAD.IADD R10, R10, 0x1, -R0 ;  /* 0x000000010a0a7824 */ /* 0x000fe200078e0a00 */
[----:B------:R-:W-:Y:S01]  /*1440*/  LOP3.LUT R0, R2, 0x1ffffffe, RZ, 0xc0, !PT ;  /* 0x1ffffffe02007812 */ /* 0x000fe200078ec0ff */
[C---:B------:R-:W-:Y:S01]  /*1450*/  IMAD.SHL.U32 R2, R9.reuse, 0x40, RZ ;  /* 0x0000004009027824 */ /* 0x040fe200078e00ff */
[C---:B------:R-:W-:Y:S01]  /*1460*/  LOP3.LUT R3, R9.reuse, 0x1, RZ, 0xc0, !PT ;  /* 0x0000000109037812 */ /* 0x040fe200078ec0ff */
[----:B------:R-:W-:Y:S01]  /*1470*/  IMAD.SHL.U32 R8, R6, 0x400, RZ ;  /* 0x0000040006087824 */ /* 0x000fe200078e00ff */
[----:B------:R-:W-:Y:S01]  /*1480*/  R2P PR, R9, 0x6 ;  /* 0x0000000609007804 */ /* 0x000fe20000000000 */
[C---:B------:R-:W-:Y:S01]  /*1490*/  IMAD.IADD R6, R11.reuse, 0x1, -R0 ;  /* 0x000000010b067824 */ /* 0x040fe200078e0a00 */
[----:B------:R-:W-:Y:S01]  /*14a0*/  LOP3.LUT R0, R2, 0x1c0, RZ, 0xc0, !PT ;  /* 0x000001c002007812 */ /* 0x000fe200078ec0ff */
[----:B------:R-:W-:Y:S01]  /*14b0*/  IMAD R4, R11, 0x2, R8 ;  /* 0x000000020b047824 */ /* 0x000fe200078e0208 */
[----:B------:R-:W-:Y:S01]  /*14c0*/  ISETP.NE.U32.AND P0, PT, R3, 0x1, PT ;  /* 0x000000010300780c */ /* 0x000fe20003f05070 */
[C---:B------:R-:W-:Y:S01]  /*14d0*/  IMAD.SHL.U32 R3, R7.reuse, 0x40, RZ ;  /* 0x0000004007037824 */ /* 0x040fe200078e00ff */
[----:B------:R-:W-:Y:S01]  /*14e0*/  LEA.HI R2, R0, R0, RZ, 0x1d ;  /* 0x0000000000027211 */ /* 0x000fe200078fe8ff */
[----:B------:R-:W-:Y:S01]  /*14f0*/  IMAD.SHL.U32 R5, R14, 0x8, RZ ;  /* 0x000000080e057824 */ /* 0x000fe200078e00ff */
[----:B------:R-:W-:Y:S01]  /*1500*/  LOP3.LUT P4, RZ, R7, 0x2, RZ, 0xc0, !PT ;  /* 0x0000000207ff7812 */ /* 0x000fe2000788c0ff */
[----:B------:R-:W-:Y:S01]  /*1510*/  IMAD R6, R6, 0x8, R12 ;  /* 0x0000000806067824 */ /* 0x000fe200078e020c */
[----:B------:R-:W-:Y:S01]  /*1520*/  LOP3.LUT R0, R3, 0x1c0, RZ, 0xc0, !PT ;  /* 0x000001c003007812 */ /* 0x000fe200078ec0ff */
[----:B------:R-:W-:Y:S01]  /*1530*/  IMAD.IADD R3, R4, 0x1, R2 ;  /* 0x0000000104037824 */ /* 0x000fe200078e0202 */
[----:B------:R-:W-:Y:S01]  /*1540*/  LOP3.LUT P3, RZ, R7, 0x4, RZ, 0xc0, !PT ;  /* 0x0000000407ff7812 */ /* 0x000fe2000786c0ff */
[----:B------:R-:W-:Y:S01]  /*1550*/  IMAD.MOV.U32 R7, RZ, RZ, 0x40 ;  /* 0x00000040ff077424 */ /* 0x000fe200078e00ff */
[----:B------:R-:W-:Y:S01]  /*1560*/  LOP3.LUT R5, R0, 0x8, R5, 0xf8, !PT ;  /* 0x0000000800057812 */ /* 0x000fe200078ef805 */
[----:B------:R-:W-:Y:S01]  /*1570*/  IMAD.SHL.U32 R4, R3, 0x2, RZ ;  /* 0x0000000203047824 */ /* 0x000fe200078e00ff */
[----:B------:R-:W-:Y:S01]  /*1580*/  SHF.R.U32.HI R0, RZ, 0x3, R0 ;  /* 0x00000003ff007819 */ /* 0x000fe20000011600 */
[----:B------:R-:W-:Y:S01]  /*1590*/  IMAD.MOV.U32 R9, RZ, RZ, 0x20 ;  /* 0x00000020ff097424 */ /* 0x000fe200078e00ff */
[----:B------:R1:W-:Y:S01]  /*15a0*/  STL [R1+0x1c], R6 ;  /* 0x00001c0601007387 */ /* 0x0003e20000100800 */
[----:B------:R-:W-:Y:S01]  /*15b0*/  IMAD R2, R14, 0x200, R15 ;  /* 0x000002000e027824 */ /* 0x000fe200078e020f */
[----:B------:R-:W-:Y:S01]  /*15c0*/  LOP3.LUT R0, R5, R0, RZ, 0x3c, !PT ;  /* 0x0000000005007212 */ /* 0x000fe200078e3cff */
[----:B------:R-:W-:Y:S01]  /*15d0*/  IMAD.SHL.U32 R3, R13, 0x40, RZ ;  /* 0x000000400d037824 */ /* 0x000fe200078e00ff */
[----:B------:R-:W-:Y:S01]  /*15e0*/  IADD3 R5, R4, 0x80, RZ ;  /* 0x0000008004057810 */ /* 0x000fe20007ffe0ff */
[----:B------:R-:W-:Y:S01]  /*15f0*/  IMAD.SHL.U32 R12, R16, 0x2, RZ ;  /* 0x00000002100c7824 */ /* 0x000fe200078e00ff */
[----:B------:R-:W-:-:S02]  /*1600*/  IADD3 R11, R4, 0x70, RZ ;  /* 0x00000070040b7810 */ /* 0x000fc40007ffe0ff */
[----:B------:R-:W-:Y:S02]  /*1610*/  @P0 IADD3 R11, R5, 0x10, RZ ;  /* 0x00000010050b0810 */ /* 0x000fe40007ffe0ff */
[----:B------:R-:W-:Y:S02]  /*1620*/  SEL R5, R9, 0xffffffe0, !P1 ;  /* 0xffffffe009057807 */ /* 0x000fe40004800000 */
[----:B------:R-:W-:Y:S01]  /*1630*/  LOP3.LUT R0, R0, 0xfffffe00, R3, 0xf8, !PT ;  /* 0xfffffe0000007812 */ /* 0x000fe200078ef803 */
[----:B------:R-:W-:Y:S01]  /*1640*/  IMAD.SHL.U32 R3, R10, 0x2, RZ ;  /* 0x000000020a037824 */ /* 0x000fe200078e00ff */
[----:B------:R-:W-:Y:S01]  /*1650*/  LEA R201, R2, 0x8100, 0x1 ;  /* 0x0000810002c97811 */ /* 0x000fe200078e08ff */
[----:B------:R-:W-:Y:S01]  /*1660*/  STL [R1+0x38], R11 ;  /* 0x0000380b01007387 */ /* 0x000fe20000100800 */
[C---:B------:R-:W-:Y:S02]  /*1670*/  SEL R2, R7.reuse, 0xffffffc0, !P3 ;  /* 0xffffffc007027807 */ /* 0x040fe40005800000 */
[----:B------:R-:W-:Y:S01]  /*1680*/  LEA R202, R0, 0x100, 0x1 ;  /* 0x0000010000ca7811 */ /* 0x000fe200078e08ff */
[----:B------:R2:W-:Y:S04]  /*1690*/  STL [R1], R12 ;  /* 0x0000000c01007387 */ /* 0x0005e80000100800 */
[----:B------:R3:W-:Y:S01]  /*16a0*/  STL [R1+0x4], R3 ;  /* 0x0000040301007387 */ /* 0x0007e20000100800 */
[----:B------:R-:W-:Y:S01]  /*16b0*/  IMAD.IADD R205, R2, 0x1, R202 ;  /* 0x0000000102cd7824 */ /* 0x000fe200078e02ca */
[----:B-1----:R-:W-:-:S05]  /*16c0*/  SEL R6, R7, 0xffffffc0, !P2 ;  /* 0xffffffc007067807 */ /* 0x002fca0005000000 */
[----:B------:R-:W-:-:S05]  /*16d0*/  IMAD.IADD R7, R4, 0x1, R6 ;  /* 0x0000000104077824 */ /* 0x000fca00078e0206 */
[----:B------:R1:W-:Y:S01]  /*16e0*/  STL [R1+0x50], R7 ;  /* 0x0000500701007387 */ /* 0x0003e20000100800 */
[----:B--2---:R-:W-:Y:S02]  /*16f0*/  IMAD.IADD R12, R4, 0x1, R5 ;  /* 0x00000001040c7824 */ /* 0x004fe400078e0205 */
[----:B------:R-:W-:Y:S02]  /*1700*/  IMAD.IADD R4, R0, 0x1, R8 ;  /* 0x0000000100047824 */ /* 0x000fe400078e0208 */
[--C-:B------:R-:W-:Y:S01]  /*1710*/  IMAD.IADD R0, R5, 0x1, R11.reuse ;  /* 0x0000000105007824 */ /* 0x100fe200078e020b */
[----:B------:R-:W-:Y:S01]  /*1720*/  STL [R1+0x40], R12 ;  /* 0x0000400c01007387 */ /* 0x000fe20000100800 */
[----:B------:R-:W-:Y:S01]  /*1730*/  IMAD.IADD R5, R6, 0x1, R11 ;  /* 0x0000000106057824 */ /* 0x000fe200078e020b */
[----:B---3--:R-:W-:Y:S02]  /*1740*/  SEL R3, R9, 0xffffffe0, !P4 ;  /* 0xffffffe009037807 */ /* 0x008fe40006000000 */
[----:B------:R-:W-:-:S03]  /*1750*/  LEA R218, R4, 0x100, 0x1 ;  /* 0x0000010004da7811 */ /* 0x000fc600078e08ff */
[----:B------:R-:W-:Y:S02]  /*1760*/  IMAD.IADD R203, R3, 0x1, R202 ;  /* 0x0000000103cb7824 */ /* 0x000fe400078e02ca */
[----:B-1----:R-:W-:Y:S02]  /*1770*/  IMAD.IADD R7, R6, 0x1, R12 ;  /* 0x0000000106077824 */ /* 0x002fe400078e020c */
[----:B------:R-:W-:-:S03]  /*1780*/  IMAD.IADD R204, R2, 0x1, R203 ;  /* 0x0000000102cc7824 */ /* 0x000fc600078e02cb */
[----:B------:R-:W-:Y:S04]  /*1790*/  STL [R1+0x4c], R7 ;  /* 0x00004c0701007387 */ /* 0x000fe80000100800 */
[----:B------:R-:W-:Y:S04]  /*17a0*/  STL [R1+0x48], R5 ;  /* 0x0000480501007387 */ /* 0x000fe80000100800 */
[----:B------:R1:W-:Y:S02]  /*17b0*/  STL [R1+0x3c], R0 ;  /* 0x00003c0001007387 */ /* 0x0003e40000100800 */
[----:B-1----:R-:W-:-:S05]  /*17c0*/  IMAD.IADD R0, R0, 0x1, R6 ;  /* 0x0000000100007824 */ /* 0x002fca00078e0206 */
[----:B------:R1:W-:Y:S02]  /*17d0*/  STL [R1+0x44], R0 ;  /* 0x0000440001007387 */ /* 0x0003e40000100800 */
.L_x_893:
[----:B------:R-:W2:Y:S01]  /*17e0*/  LDL R24, [R1+0x2c] ;  /* 0x00002c0001187983 */ /* 0x000ea20000100800 */
[----:B------:R-:W-:Y:S02]  /*17f0*/  ISETP.NE.U32.AND P0, PT, RZ, c[0x0][0x370], PT ;  /* 0x0000dc00ff007a0c */ /* 0x000fe40003f05070 */
[----:B------:R-:W-:Y:S01]  /*1800*/  ISETP.NE.U32.AND P1, PT, RZ, c[0x0][0x360], PT ;  /* 0x0000d800ff007a0c */ /* 0x000fe20003f25070 */
[----:B------:R-:W3:Y:S01]  /*1810*/  LDL R14, [R1+0x28] ;  /* 0x00002800010e7983 */ /* 0x000ee20000100800 */
[----:B------:R-:W-:Y:S02]  /*1820*/  ISETP.NE.AND.EX P2, PT, RZ, c[0x0][0x374], PT, P0 ;  /* 0x0000dd00ff007a0c */ /* 0x000fe40003f45300 */
[----:B------:R-:W-:Y:S01]  /*1830*/  ISETP.NE.AND.EX P0, PT, RZ, c[0x0][0x364], PT, P1 ;  /* 0x0000d900ff007a0c */ /* 0x000fe20003f05310 */
[----:B------:R-:W-:Y:S01]  /*1840*/  IMAD.MOV.U32 R16, RZ, RZ, 0x4 ;  /* 0x00000004ff107424 */ /* 0x000fe200078e00ff */
[----:B------:R-:W-:Y:S02]  /*1850*/  ISETP.NE.U32.AND P1, PT, RZ, c[0x0][0x348], PT ;  /* 0x0000d200ff007a0c */ /* 0x000fe40003f25070 */
[----:B------:R-:W-:-:S02]  /*1860*/  ISETP.NE.U32.AND P4, PT, RZ, c[0x0][0x350], PT ;  /* 0x0000d400ff007a0c */ /* 0x000fc40003f85070 */
[----:B------:R-:W-:Y:S02]  /*1870*/  ISETP.NE.U32.AND P3, PT, RZ, c[0x0][0x358], PT ;  /* 0x0000d600ff007a0c */ /* 0x000fe40003f65070 */
[----:B------:R-:W-:Y:S02]  /*1880*/  ISETP.NE.AND.EX P1, PT, RZ, c[0x0][0x34c], PT, P1 ;  /* 0x0000d300ff007a0c */ /* 0x000fe40003f25310 */
[----:B------:R-:W-:Y:S02]  /*1890*/  ISETP.NE.AND.EX P4, PT, RZ, c[0x0][0x354], PT, P4 ;  /* 0x0000d500ff007a0c */ /* 0x000fe40003f85340 */
[----:B------:R-:W-:Y:S01]  /*18a0*/  ISETP.NE.AND.EX P3, PT, RZ, c[0x0][0x35c], PT, P3 ;  /* 0x0000d700ff007a0c */ /* 0x000fe20003f65330 */
[----:B------:R-:W-:Y:S01]  /*18b0*/  IMAD.MOV.U32 R154, RZ, RZ, RZ ;  /* 0x000000ffff9a7224 */ /* 0x000fe200078e00ff */
[----:B------:R-:W-:Y:S01]  /*18c0*/  CS2R R152, SRZ ;  /* 0x0000000000987805 */ /* 0x000fe2000001ff00 */
[----:B------:R-:W-:Y:S02]  /*18d0*/  IMAD.MOV.U32 R13, RZ, RZ, RZ ;  /* 0x000000ffff0d7224 */ /* 0x000fe400078e00ff */
[----:B--2---:R-:W-:-:S05]  /*18e0*/  @P0 IMAD.WIDE R8, R24, R16, c[0x0][0x360] ;  /* 0x0000d80018080625 */ /* 0x004fca00078e0210 */
[----:B-1----:R-:W2:Y:S01]  /*18f0*/  @P0 LDG.E R0, [R8.64] ;  /* 0x0000000808000981 */ /* 0x002ea2000c1e1900 */
[----:B------:R-:W-:-:S04]  /*1900*/  @P2 IMAD.WIDE R10, R24, R16, c[0x0][0x370] ;  /* 0x0000dc00180a2625 */ /* 0x000fc800078e0210 */
[CC--:B------:R-:W-:Y:S01]  /*1910*/  IMAD.WIDE R6, R24.reuse, R16.reuse, c[0x0][0x348] ;  /* 0x0000d20018067625 */ /* 0x0c0fe200078e0210 */
[----:B------:R1:W5:Y:S03]  /*1920*/  @P2 LDG.E R154, [R10.64] ;  /* 0x000000080a9a2981 */ /* 0x000366000c1e1900 */
[CC--:B------:R-:W-:Y:S01]  /*1930*/  IMAD.WIDE R4, R24.reuse, R16.reuse, c[0x0][0x350] ;  /* 0x0000d40018047625 */ /* 0x0c0fe200078e0210 */
[----:B------:R1:W5:Y:S03]  /*1940*/  @P1 LDG.E R152, [R6.64] ;  /* 0x0000000806981981 */ /* 0x000366000c1e1900 */
[----:B------:R-:W-:Y:S01]  /*1950*/  IMAD.WIDE R2, R24, R16, c[0x0][0x358] ;  /* 0x0000d60018027625 */ /* 0x000fe200078e0210 */
[----:B------:R1:W5:Y:S04]  /*1960*/  @P4 LDG.E R153, [R4.64] ;  /* 0x0000000804994981 */ /* 0x000368000c1e1900 */
[----:B------:R1:W5:Y:S01]  /*1970*/  @P3 LDG.E R13, [R2.64] ;  /* 0x00000008020d3981 */ /* 0x000362000c1e1900 */
[----:B---3--:R-:W-:-:S05]  /*1980*/  LOP3.LUT R23, R14, 0xffff, RZ, 0xc0, !PT ;  /* 0x0000ffff0e177812 */ /* 0x008fca00078ec0ff */
[----:B------:R1:W-:Y:S01]  /*1990*/  STL [R1+0x30], R23 ;  /* 0x0000301701007387 */ /* 0x0003e20000100800 */
[----:B------:R-:W-:Y:S03]  /*19a0*/  YIELD ;  /* 0x0000000000007946 */ /* 0x000fe60003800000 */
[----:B--2---:R1:W-:Y:S01]  /*19b0*/  @P0 STL [R1+0x8], R0 ;  /* 0x0000080001000387 */ /* 0x0043e20000100800 */
[----:B------:R-:W-:Y:S05]  /*19c0*/  @P0 BRA `(.L_x_695) ;  /* 0x0000007000000947 */ /* 0x000fea0003800000 */
[----:B-1----:R-:W-:-:S05]  /*19d0*/  MOV R0, c[0x0][0x168] ;  /* 0x00005a0000007a02 */ /* 0x002fca0000000f00 */
[----:B------:R1:W-:Y:S01]  /*19e0*/  STL [R1+0x8], R0 ;  /* 0x0000080001007387 */ /* 0x0003e20000100800 */
[----:B------:R-:W-:Y:S05]  /*19f0*/  @!P1 BRA `(.L_x_695) ;  /* 0x0000004000009947 */ /* 0x000fea0003800000 */
[----:B------:R-:W2:Y:S04]  /*1a00*/  LDG.E R8, [R6.64] ;  /* 0x0000000806087981 */ /* 0x000ea8000c1e1900 */
[----:B-1----:R-:W2:Y:S02]  /*1a10*/  LDG.E R0, [R6.64+0x4] ;  /* 0x0000040806007981 */ /* 0x002ea4000c1e1900 */
[----:B--2---:R-:W-:-:S05]  /*1a20*/  IADD3 R0, -R8, R0, RZ ;  /* 0x0000000008007210 */ /* 0x004fca0007ffe1ff */
[----:B------:R1:W-:Y:S02]  /*1a30*/  STL [R1+0x8], R0 ;  /* 0x0000080001007387 */ /* 0x0003e40000100800 */
.L_x_695:
[----:B------:R-:W-:-:S04]  /*1a40*/  ISETP.NE.U32.AND P0, PT, RZ, c[0x0][0x368], PT ;  /* 0x0000da00ff007a0c */ /* 0x000fc80003f05070 */
[----:B------:R-:W-:-:S13]  /*1a50*/  ISETP.NE.AND.EX P0, PT, RZ, c[0x0][0x36c], PT, P0 ;  /* 0x0000db00ff007a0c */ /* 0x000fda0003f05300 */
[----:B------:R-:W-:Y:S05]  /*1a60*/  @!P0 BRA `(.L_x_696) ;  /* 0x0000003000008947 */ /* 0x000fea0003800000 */
[----:B-1----:R-:W-:-:S05]  /*1a70*/  IMAD.WIDE R4, R24, R16, c[0x0][0x368] ;  /* 0x0000da0018047625 */ /* 0x002fca00078e0210 */
[----:B------:R1:W5:Y:S01]  /*1a80*/  LDG.E R12, [R4.64] ;  /* 0x00000008040c7981 */ /* 0x000362000c1e1900 */
[----:B------:R-:W-:Y:S05]  /*1a90*/  BRA `(.L_x_697) ;  /* 0x0000005000007947 */ /* 0x000fea0003800000 */
.L_x_696:
[----:B------:R-:W-:Y:S01]  /*1aa0*/  MOV R12, c[0x0][0x1d0] ;  /* 0x00007400000c7a02 */ /* 0x000fe20000000f00 */
[----:B------:R-:W-:Y:S05]  /*1ab0*/  @!P4 BRA `(.L_x_697) ;  /* 0x000000300000c947 */ /* 0x000fea0003800000 */
[----:B-1----:R-:W2:Y:S04]  /*1ac0*/  LDG.E R6, [R4.64] ;  /* 0x0000000804067981 */ /* 0x002ea8000c1e1900 */
[----:B------:R-:W2:Y:S02]  /*1ad0*/  LDG.E R0, [R4.64+0x4] ;  /* 0x0000040804007981 */ /* 0x000ea4000c1e1900 */
[----:B--2---:R-:W-:Y:S02]  /*1ae0*/  IADD3 R12, -R6, R0, RZ ;  /* 0x00000000060c7210 */ /* 0x004fe40007ffe1ff */
.L_x_697:
[----:B-1----:R-:W2:Y:S04]  /*1af0*/  LDL R0, [R1+0x8] ;  /* 0x0000080001007983 */ /* 0x002ea80000100800 */
[----:B------:R-:W3:Y:S04]  /*1b00*/  LDL.LU R6, [R1+0x24] ;  /* 0x0000240001067983 */ /* 0x000ee80000300800 */
[----:B------:R-:W4:Y:S04]  /*1b10*/  LDL.LU R10, [R1+0x18] ;  /* 0x00001800010a7983 */ /* 0x000f280000300800 */
[----:B------:R1:W4:Y:S04]  /*1b20*/  @P3 LDG.E R5, [R2.64] ;  /* 0x0000000802053981 */ /* 0x000328000c1e1900 */
[----:B------:R1:W4:Y:S01]  /*1b30*/  @P3 LDG.E R4, [R2.64+0x4] ;  /* 0x0000040802043981 */ /* 0x000322000c1e1900 */
[----:B------:R-:W-:Y:S01]  /*1b40*/  IMAD.MOV.U32 R7, RZ, RZ, c[0x0][0x2c4] ;  /* 0x0000b100ff077624 */ /* 0x000fe200078e00ff */
[----:B------:R-:W-:-:S04]  /*1b50*/  ISETP.NE.U32.AND P0, PT, RZ, c[0x0][0x378], PT ;  /* 0x0000de00ff007a0c */ /* 0x000fc80003f05070 */
[----:B------:R-:W-:Y:S02]  /*1b60*/  ISETP.NE.AND P2, PT, R7, 0x1, PT ;  /* 0x000000010700780c */ /* 0x000fe40003f45270 */
[----:B------:R-:W-:Y:S01]  /*1b70*/  ISETP.NE.AND.EX P0, PT, RZ, c[0x0][0x37c], PT, P0 ;  /* 0x0000df00ff007a0c */ /* 0x000fe20003f05300 */
[----:B-----5:R-:W-:Y:S02]  /*1b80*/  IMAD.IADD R11, R12, 0x1, -R154 ;  /* 0x000000010c0b7824 */ /* 0x020fe400078e0a9a */
[----:B------:R-:W-:-:S10]  /*1b90*/  IMAD.MOV.U32 R133, RZ, RZ, R12 ;  /* 0x000000ffff857224 */ /* 0x000fd400078e000c */
[----:B-1----:R-:W-:-:S05]  /*1ba0*/  @P0 IMAD.WIDE R2, R24, R16, c[0x0][0x378] ;  /* 0x0000de0018020625 */ /* 0x002fca00078e0210 */
[----:B------:R1:W5:Y:S01]  /*1bb0*/  @P0 LDG.E R133, [R2.64] ;  /* 0x0000000802850981 */ /* 0x000362000c1e1900 */
[----:B--2---:R-:W-:Y:S02]  /*1bc0*/  IMAD.MOV.U32 R8, RZ, RZ, R0 ;  /* 0x000000ffff087224 */ /* 0x004fe400078e0000 */
[----:B---3--:R-:W-:Y:S02]  /*1bd0*/  IMAD.SHL.U32 R9, R6, 0x80, RZ ;  /* 0x0000008006097824 */ /* 0x008fe400078e00ff */
[----:B------:R-:W-:Y:S01]  /*1be0*/  IMAD.MOV.U32 R6, RZ, RZ, c[0x0][0x32c] ;  /* 0x0000cb00ff067624 */ /* 0x000fe200078e00ff */
[----:B----4-:R-:W-:-:S04]  /*1bf0*/  LOP3.LUT R10, R10, 0xfff7ffff, RZ, 0xc0, !PT ;  /* 0xfff7ffff0a0a7812 */ /* 0x010fc800078ec0ff */
[----:B------:R-:W-:Y:S02]  /*1c00*/  ISETP.GE.AND P1, PT, R6, 0x1, PT ;  /* 0x000000010600780c */ /* 0x000fe40003f26270 */
[----:B------:R-:W-:Y:S01]  /*1c10*/  @P2 LOP3.LUT R10, R10, 0x80000, RZ, 0xfc, !PT ;  /* 0x000800000a0a2812 */ /* 0x000fe200078efcff */
[----:B------:R-:W-:Y:S02]  /*1c20*/  IMAD.MOV.U32 R0, RZ, RZ, c[0x0][0x228] ;  /* 0x00008a00ff007624 */ /* 0x000fe400078e00ff */
[----:B------:R-:W-:Y:S01]  /*1c30*/  @P3 IMAD.IADD R0, R4, 0x1, -R5 ;  /* 0x0000000104003824 */ /* 0x000fe200078e0a05 */
[----:B------:R-:W-:-:S03]  /*1c40*/  LOP3.LUT R10, R10, 0xffefffff, RZ, 0xc0, !PT ;  /* 0xffefffff0a0a7812 */ /* 0x000fc600078ec0ff */
[----:B------:R-:W-:Y:S01]  /*1c50*/  IMAD.IADD R7, R11, 0x1, R0 ;  /* 0x000000010b077824 */ /* 0x000fe200078e0200 */
[----:B------:R2:W-:Y:S03]  /*1c60*/  STL [R1+0x14], R9 ;  /* 0x0000140901007387 */ /* 0x0005e60000100800 */
[----:B------:R-:W-:Y:S01]  /*1c70*/  @P1 LOP3.LUT R10, R10, 0x100000, RZ, 0xfc, !PT ;  /* 0x001000000a0a1812 */ /* 0x000fe200078efcff */
[----:B------:R2:W-:Y:S01]  /*1c80*/  STL [R1+0xc], R7 ;  /* 0x00000c0701007387 */ /* 0x0005e20000100800 */
[----:B-1----:R-:W-:-:S03]  /*1c90*/  IADD3 R2, R9, 0x7f, RZ ;  /* 0x0000007f09027810 */ /* 0x002fc60007ffe0ff */
[----:B------:R2:W-:Y:S02]  /*1ca0*/  STL [R1+0x18], R10 ;  /* 0x0000180a01007387 */ /* 0x0005e40000100800 */
[----:B------:R-:W-:Y:S01]  /*1cb0*/  @P2 IMAD.HI.U32 R4, R2, c[0x0][0x2c8], RZ ;  /* 0x0000b20002042a27 */ /* 0x000fe200078e00ff */
[----:B------:R-:W-:-:S04]  /*1cc0*/  IADD3 R3, R7, 0x5f, RZ ;  /* 0x0000005f07037810 */ /* 0x000fc80007ffe0ff */
[----:B------:R-:W-:Y:S01]  /*1cd0*/  @P2 SHF.R.U32.HI R2, RZ, c[0x0][0x2cc], R4 ;  /* 0x0000b300ff022a19 */ /* 0x000fe20000011604 */
[----:B------:R-:W-:Y:S01]  /*1ce0*/  IMAD.HI R3, R3, 0x2aaaaaab, RZ ;  /* 0x2aaaaaab03037827 */ /* 0x000fe200078e02ff */
[----:B------:R-:W-:-:S04]  /*1cf0*/  IADD3 R4, R7, 0x1, -R8 ;  /* 0x0000000107047810 */ /* 0x000fc80007ffe808 */
[----:B------:R-:W-:Y:S01]  /*1d00*/  SHF.R.U32.HI R5, RZ, 0x1f, R3 ;  /* 0x0000001fff057819 */ /* 0x000fe20000011603 */
[----:B------:R-:W-:-:S03]  /*1d10*/  IMAD.IADD R2, R4, 0x1, R2 ;  /* 0x0000000104027824 */ /* 0x000fc600078e0202 */
[----:B------:R-:W-:Y:S02]  /*1d20*/  LEA.HI.SX32 R164, R3, R5, 0x1c ;  /* 0x0000000503a47211 */ /* 0x000fe400078fe2ff */
        /* <DEDUP_REMOVED lines=12> */
.L_x_700:
[----:B------:R-:W-:-:S13]  /*1df0*/  ISETP.NE.AND P0, PT, R6, 0x1, PT ;  /* 0x000000010600780c */ /* 0x000fda0003f05270 */
[----:B------:R-:W-:-:S05]  /*1e00*/  @P0 IMAD.HI.U32 R2, R3, c[0x0][0x330], RZ ;  /* 0x0000cc0003020a27 */ /* 0x000fca00078e00ff */
[----:B------:R-:W-:Y:S02]  /*1e10*/  @P0 SHF.R.U32.HI R3, RZ, c[0x0][0x334], R2 ;  /* 0x0000cd00ff030a19 */ /* 0x000fe40000011602 */
.L_x_701:
[----:B------:R-:W-:Y:S05]  /*1e20*/  BSYNC B0 ;  /* 0x0000000000007941 */ /* 0x000fea0003800000 */
.L_x_699:
[----:B------:R-:W-:-:S05]  /*1e30*/  IMAD R3, R3, R6, c[0x0][0x32c] ;  /* 0x0000cb0003037624 */ /* 0x000fca00078e0206 */
[----:B------:R-:W-:-:S04]  /*1e40*/  IMNMX R4, R4, R3, PT ;  /* 0x0000000304047217 */ /* 0x000fc80003800200 */
.L_x_698:
[----:B------:R-:W-:Y:S01]  /*1e50*/  IADD3 R4, R4, 0x5f, RZ ;  /* 0x0000005f04047810 */ /* 0x000fe20007ffe0ff */
[----:B------:R-:W-:-:S04]  /*1e60*/  @P2 IMAD.HI.U32 R3, R9, c[0x0][0x2c8], RZ ;  /* 0x0000b20009032a27 */ /* 0x000fc800078e00ff */
[----:B------:R-:W-:-:S04]  /*1e70*/  IMAD.HI R4, R4, 0x2aaaaaab, RZ ;  /* 0x2aaaaaab04047827 */ /* 0x000fc800078e02ff */
[----:B------:R-:W-:Y:S01]  /*1e80*/  IMAD.MOV.U32 R2, RZ, RZ, R9 ;  /* 0x000000ffff027224 */ /* 0x000fe200078e0009 */
[----:B------:R-:W-:Y:S01]  /*1e90*/  @P2 SHF.R.U32.HI R2, RZ, c[0x0][0x2cc], R3 ;  /* 0x0000b300ff022a19 */ /* 0x000fe20000011603 */
[----:B------:R-:W-:Y:S01]  /*1ea0*/  IMAD.IADD R163, R7, 0x1, -R8 ;  /* 0x0000000107a37824 */ /* 0x000fe200078e0a08 */
[----:B------:R-:W-:-:S03]  /*1eb0*/  SHF.R.U32.HI R3, RZ, 0x1f, R4 ;  /* 0x0000001fff037819 */ /* 0x000fc60000011604 */
[----:B------:R-:W-:Y:S01]  /*1ec0*/  IMAD.IADD R2, R163, 0x1, R2 ;  /* 0x00000001a3027824 */ /* 0x000fe200078e0202 */
[----:B------:R-:W-:-:S04]  /*1ed0*/  LEA.HI.SX32 R4, R4, R3, 0x1c ;  /* 0x0000000304047211 */ /* 0x000fc800078fe2ff */
[----:B------:R-:W-:Y:S02]  /*1ee0*/  IADD3 R3, R2, -c[0x0][0x324], RZ ;  /* 0x8000c90002037a10 */ /* 0x000fe40007ffe0ff */
[----:B--2---:R-:W-:Y:S01]  /*1ef0*/  IMNMX R10, R164, R4, PT ;  /* 0x00000004a40a7217 */ /* 0x004fe20003800200 */
        /* <DEDUP_REMOVED lines=10> */
.L_x_704:
[----:B------:R-:W-:-:S13]  /*1fa0*/  ISETP.NE.AND P0, PT, R6, 0x1, PT ;  /* 0x000000010600780c */ /* 0x000fda0003f05270 */
[----:B------:R-:W-:-:S05]  /*1fb0*/  @P0 IMAD.HI.U32 R4, R2, c[0x0][0x330], RZ ;  /* 0x0000cc0002040a27 */ /* 0x000fca00078e00ff */
[----:B------:R-:W-:Y:S02]  /*1fc0*/  @P0 SHF.R.U32.HI R2, RZ, c[0x0][0x334], R4 ;  /* 0x0000cd00ff020a19 */ /* 0x000fe40000011604 */
.L_x_705:
[----:B------:R-:W-:Y:S05]  /*1fd0*/  BSYNC B0 ;  /* 0x0000000000007941 */ /* 0x000fea0003800000 */
.L_x_703:
[----:B------:R-:W-:-:S05]  /*1fe0*/  IMAD R2, R2, c[0x0][0x32c], RZ ;  /* 0x0000cb0002027a24 */ /* 0x000fca00078e02ff */
[----:B------:R-:W-:-:S04]  /*1ff0*/  IMNMX R3, R3, R2, !PT ;  /* 0x0000000203037217 */ /* 0x000fc80007800200 */
.L_x_702:
[C---:B------:R-:W-:Y:S01]  /*2000*/  LOP3.LUT R4, R14.reuse, 0xff000000, RZ, 0xc0, !PT ;  /* 0xff0000000e047812 */ /* 0x040fe200078ec0ff */
[----:B------:R-:W-:Y:S01]  /*2010*/  IMAD.HI R3, R3, 0x2aaaaaab, RZ ;  /* 0x2aaaaaab03037827 */ /* 0x000fe200078e02ff */
[----:B------:R-:W-:Y:S01]  /*2020*/  LOP3.LUT R5, R14, 0xff0000, RZ, 0xc0, !PT ;  /* 0x00ff00000e057812 */ /* 0x000fe200078ec0ff */
[----:B------:R-:W-:Y:S01]  /*2030*/  BSSY B0, `(.L_x_706) ;  /* 0x000002d000007945 */ /* 0x000fe20003800000 */
[----:B------:R-:W-:Y:S02]  /*2040*/  SHF.R.U32.HI R4, RZ, 0x8, R4 ;  /* 0x00000008ff047819 */ /* 0x000fe40000011604 */
[----:B------:R-:W-:Y:S02]  /*2050*/  SHF.R.U32.HI R2, RZ, 0x1f, R3 ;  /* 0x0000001fff027819 */ /* 0x000fe40000011603 */
[----:B------:R-:W-:Y:S02]  /*2060*/  LEA.HI R4, R5, R4, RZ, 0x10 ;  /* 0x0000000405047211 */ /* 0x000fe400078f80ff */
[----:B------:R-:W-:Y:S01]  /*2070*/  LEA.HI.SX32 R3, R3, R2, 0x1c ;  /* 0x0000000203037211 */ /* 0x000fe200078fe2ff */
[----:B------:R-:W-:Y:S01]  /*2080*/  IMAD.MOV.U32 R2, RZ, RZ, RZ ;  /* 0x000000ffff027224 */ /* 0x000fe200078e00ff */
[----:B------:R-:W-:-:S02]  /*2090*/  SHF.R.U32.HI R6, RZ, 0x10, R4 ;  /* 0x00000010ff067819 */ /* 0x000fc40000011604 */
[----:B------:R-:W-:Y:S02]  /*20a0*/  LOP3.LUT R14, R4, 0xff, RZ, 0xc0, !PT ;  /* 0x000000ff040e7812 */ /* 0x000fe400078ec0ff */
[----:B------:R-:W-:Y:S01]  /*20b0*/  IMNMX R5, RZ, R3, !PT ;  /* 0x00000003ff057217 */ /* 0x000fe20007800200 */
[----:B------:R1:W-:Y:S01]  /*20c0*/  STL [R1+0x28], R6 ;  /* 0x0000280601007387 */ /* 0x0003e20000100800 */
[----:B------:R-:W-:Y:S02]  /*20d0*/  ISETP.NE.AND P1, PT, R6, RZ, PT ;  /* 0x000000ff0600720c */ /* 0x000fe40003f25270 */
[----:B------:R-:W-:Y:S01]  /*20e0*/  ISETP.GT.AND P0, PT, R10, R5, PT ;  /* 0x000000050a00720c */ /* 0x000fe20003f04270 */
[----:B------:R1:W-:Y:S01]  /*20f0*/  STL [R1+0x34], R14 ;  /* 0x0000340e01007387 */ /* 0x0003e20000100800 */
[----:B------:R-:W-:-:S11]  /*2100*/  SEL R132, R6, c[0x0][0x338], P1 ;  /* 0x0000ce0006847a07 */ /* 0x000fd60000800000 */
[----:B------:R-:W-:Y:S05]  /*2110*/  @!P0 BRA `(.L_x_707) ;  /* 0x000001e000008947 */ /* 0x000fea0003800000 */
[----:B------:R-:W-:Y:S02]  /*2120*/  IABS R2, R132 ;  /* 0x0000008400027213 */ /* 0x000fe40000000000 */
[----:B-1----:R-:W-:-:S03]  /*2130*/  IADD3 R6, R132, -0x1, R10 ;  /* 0xffffffff84067810 */ /* 0x002fc60007ffe00a */
[----:B------:R-:W-:Y:S02]  /*2140*/  IMAD.MOV.U32 R4, RZ, RZ, R2 ;  /* 0x000000ffff047224 */ /* 0x000fe400078e0002 */
[----:B------:R-:W-:Y:S02]  /*2150*/  IMAD.IADD R6, R6, 0x1, -R5 ;  /* 0x0000000106067824 */ /* 0x000fe400078e0a05 */
[----:B------:R-:W1:Y:S03]  /*2160*/  I2F.RP R2, R4 ;  /* 0x0000000400027306 */ /* 0x000e660000209400 */
[----:B------:R-:W-:-:S05]  /*2170*/  IABS R9, R6 ;  /* 0x0000000600097213 */ /* 0x000fca0000000000 */
[----:B-1----:R-:W1:Y:S02]  /*2180*/  MUFU.RCP R2, R2 ;  /* 0x0000000200027308 */ /* 0x002e640000001000 */
[----:B-1----:R-:W-:-:S06]  /*2190*/  IADD3 R2, R2, 0xffffffe, RZ ;  /* 0x0ffffffe02027810 */ /* 0x002fcc0007ffe0ff */
[----:B------:R-:W1:Y:S02]  /*21a0*/  F2I.FTZ.U32.TRUNC.NTZ R3, R2 ;  /* 0x0000000200037305 */ /* 0x000e64000021f000 */
[----:B-1----:R-:W-:-:S04]  /*21b0*/  IMAD.MOV R2, RZ, RZ, -R3 ;  /* 0x000000ffff027224 */ /* 0x002fc800078e0a03 */
[----:B------:R-:W-:Y:S01]  /*21c0*/  IMAD.MOV.U32 R7, RZ, RZ, R2 ;  /* 0x000000ffff077224 */ /* 0x000fe200078e0002 */
[----:B------:R-:W-:-:S03]  /*21d0*/  IABS R2, R132 ;  /* 0x0000008400027213 */ /* 0x000fc60000000000 */
[----:B------:R-:W-:Y:S02]  /*21e0*/  IMAD R7, R7, R4, RZ ;  /* 0x0000000407077224 */ /* 0x000fe400078e02ff */
[----:B------:R-:W-:Y:S01]  /*21f0*/  IMAD.MOV R8, RZ, RZ, -R2 ;  /* 0x000000ffff087224 */ /* 0x000fe200078e0a02 */
[----:B------:R-:W-:-:S05]  /*2200*/  MOV R2, RZ ;  /* 0x000000ff00027202 */ /* 0x000fca0000000f00 */
        /* <DEDUP_REMOVED lines=11> */
[----:B------:R-:W-:-:S07]  /*22c0*/  ISETP.GE.AND P1, PT, R3, RZ, PT ;  /* 0x000000ff0300720c */ /* 0x000fce0003f26270 */
[----:B------:R-:W-:-:S06]  /*22d0*/  @P2 IADD3 R2, R2, 0x1, RZ ;  /* 0x0000000102022810 */ /* 0x000fcc0007ffe0ff */
[----:B------:R-:W-:Y:S01]  /*22e0*/  @!P1 IMAD.MOV R2, RZ, RZ, -R2 ;  /* 0x000000ffff029224 */ /* 0x000fe200078e0a02 */
[----:B------:R-:W-:Y:S02]  /*22f0*/  @!P0 LOP3.LUT R2, RZ, R132, RZ, 0x33, !PT ;  /* 0x00000084ff028212 */ /* 0x000fe400078e33ff */
.L_x_707:
[----:B------:R-:W-:Y:S05]  /*2300*/  BSYNC B0 ;  /* 0x0000000000007941 */ /* 0x000fea0003800000 */
.L_x_706:
[----:B------:R-:W-:Y:S01]  /*2310*/  IMAD R3, R14, R2, R5 ;  /* 0x000000020e037224 */ /* 0x000fe200078e0205 */
[----:B------:R-:W2:Y:S01]  /*2320*/  S2R R185, SR_TID.X ;  /* 0x0000000000b97919 */ /* 0x000ea20000002100 */
[----:B------:R-:W-:Y:S02]  /*2330*/  SHF.R.S32.HI R73, RZ, 0x1f, R72 ;  /* 0x0000001fff497819 */ /* 0x000fe40000011448 */
[C---:B------:R-:W-:Y:S01]  /*2340*/  IMAD.IADD R2, R3.reuse, 0x1, R2 ;  /* 0x0000000103027824 */ /* 0x040fe200078e0202 */
[----:B------:R-:W-:Y:S01]  /*2350*/  IADD3 R86, R72, 0x40, RZ ;  /* 0x0000004048567810 */ /* 0x000fe20007ffe0ff */
[----:B------:R-:W-:-:S03]  /*2360*/  IMAD R3, R3, 0x60, -R11 ;  /* 0x0000006003037824 */ /* 0x000fc600078e0a0b */
[----:B------:R-:W-:Y:S02]  /*2370*/  IMNMX R2, R10, R2, PT ;  /* 0x000000020a027217 */ /* 0x000fe40003800200 */
[----:B------:R-:W-:-:S03]  /*2380*/  IMNMX R3, RZ, R3, !PT ;  /* 0x00000003ff037217 */ /* 0x000fc60007800200 */
[----:B------:R-:W-:Y:S02]  /*2390*/  IMAD R2, R2, 0x60, -R11 ;  /* 0x0000006002027824 */ /* 0x000fe400078e0a0b */
[----:B------:R-:W-:-:S03]  /*23a0*/  IMAD.WIDE.U32 R4, R3, -0x55555555, RZ ;  /* 0xaaaaaaab03047825 */ /* 0x000fc600078e00ff */
[----:B------:R-:W-:Y:S02]  /*23b0*/  IMNMX R2, R2, R0, PT ;  /* 0x0000000002027217 */ /* 0x000fe40003800200 */
[----:B------:R-:W-:Y:S02]  /*23c0*/  SHF.R.U32.HI R129, RZ, 0x6, R5 ;  /* 0x00000006ff817819 */ /* 0x000fe40000011605 */
[----:B------:R-:W-:Y:S02]  /*23d0*/  ISETP.GT.AND P0, PT, R2, R3, PT ;  /* 0x000000030200720c */ /* 0x000fe40003f04270 */
[----:B--2---:R-:W-:Y:S01]  /*23e0*/  SHF.R.S32.HI R186, RZ, 0x1f, R185 ;  /* 0x0000001fffba7819 */ /* 0x004fe200000114b9 */
[----:B------:R-:W-:-:S03]  /*23f0*/  IMAD.MOV.U32 R4, RZ, RZ, R129 ;  /* 0x000000ffff047224 */ /* 0x000fc600078e0081 */
[CC--:B-1----:R-:W-:Y:S02]  /*2400*/  LEA.HI R6, R186.reuse, R185.reuse, RZ, 0x6 ;  /* 0x000000b9ba067211 */ /* 0x0c2fe400078f30ff */
[----:B------:R-:W-:-:S04]  /*2410*/  LEA.HI R5, R186, R185, RZ, 0x3 ;  /* 0x000000b9ba057211 */ /* 0x000fc800078f18ff */
[----:B------:R-:W-:Y:S02]  /*2420*/  SHF.R.S32.HI R84, RZ, 0x3, R5 ;  /* 0x00000003ff547819 */ /* 0x000fe40000011405 */
[----:B------:R-:W-:Y:S02]  /*2430*/  @P0 IADD3 R2, R2, 0x5f, RZ ;  /* 0x0000005f02020810 */ /* 0x000fe40007ffe0ff */
[C---:B------:R-:W-:Y:S02]  /*2440*/  IADD3 R135, R84.reuse, 0x40, RZ ;  /* 0x0000004054877810 */ /* 0x040fe40007ffe0ff */
[----:B------:R-:W-:Y:S01]  /*2450*/  IADD3 R134, R84, 0x20, RZ ;  /* 0x0000002054867810 */ /* 0x000fe20007ffe0ff */
[----:B------:R-:W-:Y:S01]  /*2460*/  @P0 IMAD.HI R2, R2, 0x2aaaaaab, RZ ;  /* 0x2aaaaaab02020827 */ /* 0x000fe200078e02ff */
[----:B------:R-:W-:-:S04]  /*2470*/  SHF.R.S32.HI R178, RZ, 0x1f, R84 ;  /* 0x0000001fffb27819 */ /* 0x000fc80000011454 */
[----:B------:R-:W-:-:S04]  /*2480*/  @P0 SHF.R.U32.HI R3, RZ, 0x1f, R2 ;  /* 0x0000001fff030819 */ /* 0x000fc80000011602 */
[----:B------:R-:W-:Y:S01]  /*2490*/  @P0 LEA.HI.SX32 R4, R2, R3, 0x1c ;  /* 0x0000000302040211 */ /* 0x000fe200078fe2ff */
[----:B------:R-:W-:Y:S01]  /*24a0*/  IMAD.SHL.U32 R2, R6, 0x8, RZ ;  /* 0x0000000806027824 */ /* 0x000fe200078e00ff */
[----:B------:R-:W-:Y:S02]  /*24b0*/  LOP3.LUT R3, R5, 0xfffffff8, RZ, 0xc0, !PT ;  /* 0xfffffff805037812 */ /* 0x000fe400078ec0ff */
[----:B------:R-:W-:Y:S02]  /*24c0*/  ISETP.GT.AND P0, PT, R4, R129, PT ;  /* 0x000000810400720c */ /* 0x000fe40003f04270 */
[----:B------:R-:W-:Y:S01]  /*24d0*/  LOP3.LUT R155, R2, 0xfffffe00, RZ, 0xc0, !PT ;  /* 0xfffffe00029b7812 */ /* 0x000fe200078ec0ff */
[----:B------:R-:W-:Y:S01]  /*24e0*/  IMAD.SHL.U32 R2, R84, 0x40, RZ ;  /* 0x0000004054027824 */ /* 0x000fe200078e00ff */
[----:B------:R-:W-:Y:S01]  /*24f0*/  SHF.R.S32.HI R5, RZ, 0x1f, R134 ;  /* 0x0000001fff057819 */ /* 0x000fe20000011486 */
[----:B------:R-:W-:Y:S01]  /*2500*/  IMAD.IADD R144, R185, 0x1, -R3 ;  /* 0x00000001b9907824 */ /* 0x000fe200078e0a03 */
[----:B------:R-:W-:Y:S01]  /*2510*/  SHF.R.S32.HI R6, RZ, 0x1f, R135 ;  /* 0x0000001fff067819 */ /* 0x000fe20000011487 */
[----:B------:R-:W-:Y:S01]  /*2520*/  IMAD.SHL.U32 R3, R134, 0x40, RZ ;  /* 0x0000004086037824 */ /* 0x000fe200078e00ff */
[----:B------:R-:W-:Y:S01]  /*2530*/  LOP3.LUT R145, R2, 0x1c0, RZ, 0xc0, !PT ;  /* 0x000001c002917812 */ /* 0x000fe200078ec0ff */
[----:B------:R-:W-:Y:S01]  /*2540*/  IMAD.SHL.U32 R2, R135, 0x40, RZ ;  /* 0x0000004087027824 */ /* 0x000fe200078e00ff */
[----:B------:R-:W-:Y:S01]  /*2550*/  LEA.HI R5, R5, R134, RZ, 0x3 ;  /* 0x0000008605057211 */ /* 0x000fe200078f18ff */
[----:B------:R-:W-:Y:S01]  /*2560*/  IMAD.SHL.U32 R28, R144, 0x4, RZ ;  /* 0x00000004901c7824 */ /* 0x000fe200078e00ff */
[----:B------:R-:W-:-:S02]  /*2570*/  SHF.R.U32.HI R179, RZ, 0x3, R145 ;  /* 0x00000003ffb37819 */ /* 0x000fc40000011691 */
[----:B------:R-:W-:Y:S01]  /*2580*/  LOP3.LUT R149, R2, 0x1c0, RZ, 0xc0, !PT ;  /* 0x000001c002957812 */ /* 0x000fe200078ec0ff */
[----:B------:R-:W-:Y:S01]  /*2590*/  IMAD.SHL.U32 R5, R5, 0x40, RZ ;  /* 0x0000004005057824 */ /* 0x000fe200078e00ff */
[----:B------:R-:W-:Y:S02]  /*25a0*/  LOP3.LUT R2, R145, 0x38, R72, 0xf8, !PT ;  /* 0x0000003891027812 */ /* 0x000fe400078ef848 */
[----:B------:R-:W-:Y:S02]  /*25b0*/  LEA.HI R6, R6, R135, RZ, 0x3 ;  /* 0x0000008706067211 */ /* 0x000fe400078f18ff */
[----:B------:R-:W-:Y:S02]  /*25c0*/  LOP3.LUT R2, R2, R179, RZ, 0x3c, !PT ;  /* 0x000000b302027212 */ /* 0x000fe400078e3cff */
[----:B------:R-:W-:Y:S01]  /*25d0*/  LOP3.LUT R146, R3, 0x1c0, RZ, 0xc0, !PT ;  /* 0x000001c003927812 */ /* 0x000fe200078ec0ff */
[----:B------:R-:W-:Y:S01]  /*25e0*/  IMAD.SHL.U32 R3, R6, 0x40, RZ ;  /* 0x0000004006037824 */ /* 0x000fe200078e00ff */
[----:B------:R-:W-:Y:S01]  /*25f0*/  SHF.R.S32.HI R29, RZ, 0x1f, R28 ;  /* 0x0000001fff1d7819 */ /* 0x000fe2000001141c */
[----:B------:R-:W-:Y:S01]  /*2600*/  IMAD.IADD R2, R155, 0x1, R2 ;  /* 0x000000019b027824 */ /* 0x000fe200078e0202 */
[----:B------:R-:W-:-:S02]  /*2610*/  IADD3 R30, R28, 0x20, RZ ;  /* 0x000000201c1e7810 */ /* 0x000fc40007ffe0ff */
[----:B------:R-:W-:Y:S01]  /*2620*/  SHF.R.U32.HI R182, RZ, 0x3, R146 ;  /* 0x00000003ffb67819 */ /* 0x000fe20000011692 */
[----:B------:R-:W-:Y:S01]  /*2630*/  IMAD.SHL.U32 R219, R2, 0x2, RZ ;  /* 0x0000000202db7824 */ /* 0x000fe200078e00ff */
[----:B------:R-:W-:Y:S02]  /*2640*/  SHF.R.U32.HI R183, RZ, 0x3, R149 ;  /* 0x00000003ffb77819 */ /* 0x000fe40000011695 */
[----:B------:R-:W-:Y:S02]  /*2650*/  LOP3.LUT R156, R5, 0xfffffe00, RZ, 0xc0, !PT ;  /* 0xfffffe00059c7812 */ /* 0x000fe400078ec0ff */
[----:B------:R-:W-:Y:S01]  /*2660*/  LOP3.LUT R157, R3, 0xfffffe00, RZ, 0xc0, !PT ;  /* 0xfffffe00039d7812 */ /* 0x000fe200078ec0ff */
[----:B------:R-:W-:Y:S05]  /*2670*/  @!P0 BRA `(.L_x_708) ;  /* 0x000052c000008947 */ /* 0x000fea0003800000 */
[----:B------:R-:W2:Y:S01]  /*2680*/  LDL R25, [R1] ;  /* 0x0000000001197983 */ /* 0x000ea20000100800 */
[----:B------:R-:W-:Y:S01]  /*2690*/  IADD3 R124, P0, R84, R13, RZ ;  /* 0x0000000d547c7210 */ /* 0x000fe20007f1e0ff */
[----:B------:R-:W-:Y:S01]  /*26a0*/  IMAD.MOV.U32 R138, RZ, RZ, 0x60 ;  /* 0x00000060ff8a7424 */ /* 0x000fe200078e00ff */
[----:B------:R-:W-:Y:S01]  /*26b0*/  SHF.R.S32.HI R18, RZ, 0x1f, R24 ;  /* 0x0000001fff127819 */ /* 0x000fe20000011418 */
[----:B------:R-:W-:Y:S01]  /*26c0*/  IMAD.MOV.U32 R8, RZ, RZ, c[0x0][0x238] ;  /* 0x00008e00ff087624 */ /* 0x000fe200078e00ff */
[----:B------:R-:W-:Y:S01]  /*26d0*/  LEA.HI.X.SX32 R130, R13, R178, 0x1, P0 ;  /* 0x000000b20d827211 */ /* 0x000fe200000f0eff */
[----:B------:R-:W-:Y:S01]  /*26e0*/  IMAD.WIDE.U32 R2, R124, c[0x0][0x238], R72 ;  /* 0x00008e007c027a25 */ /* 0x000fe200078e0048 */
[----:B------:R-:W-:-:S02]  /*26f0*/  SEL R21, R18, RZ, !P3 ;  /* 0x000000ff12157207 */ /* 0x000fc40005800000 */
[----:B------:R-:W-:Y:S01]  /*2700*/  IADD3 R34, R4, -0x1, RZ ;  /* 0xffffffff04227810 */ /* 0x000fe20007ffe0ff */
[----:B------:R-:W-:Y:S01]  /*2710*/  IMAD R5, R130, c[0x0][0x238], RZ ;  /* 0x00008e0082057a24 */ /* 0x000fe200078e02ff */
[----:B------:R-:W-:Y:S01]  /*2720*/  IADD3 R111, -R84, R0, RZ ;  /* 0x00000000546f7210 */ /* 0x000fe20007ffe1ff */
[----:B------:R-:W-:Y:S01]  /*2730*/  IMAD R4, R21, c[0x0][0x248], RZ ;  /* 0x0000920015047a24 */ /* 0x000fe200078e02ff */
[----:B------:R-:W-:Y:S01]  /*2740*/  SEL R20, R24, RZ, !P3 ;  /* 0x000000ff18147207 */ /* 0x000fe20005800000 */
[----:B------:R-:W-:Y:S01]  /*2750*/  IMAD R5, R124, c[0x0][0x23c], R5 ;  /* 0x00008f007c057a24 */ /* 0x000fe200078e0205 */
[----:B------:R-:W-:Y:S01]  /*2760*/  ISETP.GE.AND P2, PT, R72, c[0x0][0x1d4], PT ;  /* 0x0000750048007a0c */ /* 0x000fe20003f46270 */
[----:B------:R-:W-:Y:S01]  /*2770*/  IMAD R165, R138, c[0x0][0x23c], RZ ;  /* 0x00008f008aa57a24 */ /* 0x000fe200078e02ff */
[----:B------:R-:W-:Y:S01]  /*2780*/  ISETP.GE.AND P6, PT, R86, c[0x0][0x1d4], PT ;  /* 0x0000750056007a0c */ /* 0x000fe20003fc6270 */
[----:B------:R-:W-:Y:S01]  /*2790*/  IMAD.WIDE.U32 R142, R138, c[0x0][0x238], RZ ;  /* 0x00008e008a8e7a25 */ /* 0x000fe200078e00ff */
[----:B------:R-:W-:-:S02]  /*27a0*/  IADD3 R3, R3, R5, RZ ;  /* 0x0000000503037210 */ /* 0x000fc40007ffe0ff */
[----:B------:R-:W-:Y:S01]  /*27b0*/  MOV R162, 0x5 ;  /* 0x0000000500a27802 */ /* 0x000fe20000000f00 */
[----:B------:R-:W-:Y:S01]  /*27c0*/  IMAD R6, R34, -0x60, R111 ;  /* 0xffffffa022067824 */ /* 0x000fe200078e026f */
[----:B------:R-:W-:Y:S01]  /*27d0*/  IADD3 R19, R12, R153, RZ ;  /* 0x000000990c137210 */ /* 0x000fe20007ffe0ff */
[C---:B------:R-:W-:Y:S01]  /*27e0*/  IMAD.WIDE.U32 R2, R23.reuse, c[0x0][0x240], R2 ;  /* 0x0000900017027a25 */ /* 0x040fe200078e0002 */
[----:B------:R-:W-:Y:S02]  /*27f0*/  SHF.L.U64.HI R166, R8, R162, c[0x0][0x23c] ;  /* 0x00008f0008a67619 */ /* 0x000fe400000102a2 */
[----:B------:R-:W-:Y:S01]  /*2800*/  ISETP.GE.AND P0, PT, R6, 0x1, PT ;  /* 0x000000010600780c */ /* 0x000fe20003f06270 */
[----:B------:R-:W-:Y:S02]  /*2810*/  IMAD R3, R23, c[0x0][0x244], R3 ;  /* 0x0000910017037a24 */ /* 0x000fe400078e0203 */
[----:B------:R-:W-:Y:S01]  /*2820*/  IMAD.WIDE.U32 R10, R84, c[0x0][0x290], R28 ;  /* 0x0000a400540a7a25 */ /* 0x000fe200078e001c */
[----:B------:R-:W-:-:S02]  /*2830*/  MOV R148, c[0x0][0x290] ;  /* 0x0000a40000947a02 */ /* 0x000fc40000000f00 */
[----:B------:R-:W-:Y:S01]  /*2840*/  MOV R184, c[0x0][0x27c] ;  /* 0x00009f0000b87a02 */ /* 0x000fe20000000f00 */
[C---:B------:R-:W-:Y:S01]  /*2850*/  IMAD R4, R20.reuse, c[0x0][0x24c], R4 ;  /* 0x0000930014047a24 */ /* 0x040fe200078e0204 */
[----:B------:R-:W-:Y:S01]  /*2860*/  P2R R131, PR, RZ, 0x4 ;  /* 0x00000004ff837803 */ /* 0x000fe20000000000 */
[----:B------:R-:W-:Y:S01]  /*2870*/  IMAD.WIDE.U32 R114, R20, c[0x0][0x248], R2 ;  /* 0x0000920014727a25 */ /* 0x000fe200078e0002 */
[----:B------:R-:W-:-:S03]  /*2880*/  SHF.R.S32.HI R3, RZ, 0x1f, R34 ;  /* 0x0000001fff037819 */ /* 0x000fc60000011422 */
[----:B------:R-:W-:Y:S01]  /*2890*/  IMAD.IADD R165, R143, 0x1, R165 ;  /* 0x000000018fa57824 */ /* 0x000fe200078e02a5 */
[----:B------:R-:W-:Y:S01]  /*28a0*/  IADD3 R113, R115, R4, RZ ;  /* 0x0000000473717210 */ /* 0x000fe20007ffe0ff */
[----:B------:R-:W-:Y:S02]  /*28b0*/  IMAD.MOV.U32 R112, RZ, RZ, R114 ;  /* 0x000000ffff707224 */ /* 0x000fe400078e0072 */
[----:B------:R-:W-:Y:S02]  /*28c0*/  IMAD R2, R165, R34, RZ ;  /* 0x00000022a5027224 */ /* 0x000fe400078e02ff */
[----:B------:R-:W-:-:S04]  /*28d0*/  IMAD.WIDE.U32 R4, R34, R142, R112 ;  /* 0x0000008e22047225 */ /* 0x000fc800078e0070 */
[----:B------:R-:W-:Y:S02]  /*28e0*/  IMAD R2, R3, R142, R2 ;  /* 0x0000008e03027224 */ /* 0x000fe400078e0202 */
[----:B------:R-:W-:-:S03]  /*28f0*/  IMAD.SHL.U32 R171, R8, 0x20, RZ ;  /* 0x0000002008ab7824 */ /* 0x000fc600078e00ff */
[----:B------:R-:W-:Y:S02]  /*2900*/  IADD3 R5, R5, R2, RZ ;  /* 0x0000000205057210 */ /* 0x000fe40007ffe0ff */
[----:B------:R-:W-:-:S04]  /*2910*/  @P0 LEA R2, P1, R4, c[0x0][0x220], 0x1 ;  /* 0x0000880004020a11 */ /* 0x000fc800078208ff */
[----:B------:R-:W-:Y:S02]  /*2920*/  @P0 LEA.HI.X R3, R4, c[0x0][0x224], R5, 0x1, P1 ;  /* 0x0000890004030a11 */ /* 0x000fe400008f0c05 */
[----:B------:R-:W-:-:S03]  /*2930*/  ISETP.GE.AND P1, PT, R6, 0x21, PT ;  /* 0x000000210600780c */ /* 0x000fc60003f26270 */
[----:B------:R-:W-:Y:S01]  /*2940*/  @!PT LDS RZ, [RZ] ;  /* 0x00000000fffff984 */ /* 0x000fe20000000800 */
[----:B------:R-:W-:Y:S01]  /*2950*/  @!PT LDS RZ, [RZ] ;  /* 0x00000000fffff984 */ /* 0x000fe20000000800 */
[----:B------:R-:W-:Y:S01]  /*2960*/  @!PT LDS RZ, [RZ] ;  /* 0x00000000fffff984 */ /* 0x000fe20000000800 */
[----:B------:R1:W-:Y:S04]  /*2970*/  @P0 LDGSTS.E.BYPASS.LTC128B.128 [R219+0x8100], [R2.64], !P2 ;  /* 0x0810000002db0fae */ /* 0x0003e8000d101d48 */
[----:B------:R1:W-:Y:S06]  /*2980*/  @P0 LDGSTS.E.BYPASS.LTC128B.128 [R219+0xb100], [R2.64+0x80], !P6 ;  /* 0x0b10008002db0fae */ /* 0x0003ec000f101d48 */
[----:B-1----:R-:W-:-:S04]  /*2990*/  @P1 IADD3 R3, P0, R171, R4, RZ ;  /* 0x00000004ab031210 */ /* 0x002fc80007f1e0ff */
[----:B------:R-:W-:Y:S02]  /*29a0*/  @P1 IADD3.X R7, R5, R166, RZ, P0, !PT ;  /* 0x000000a605071210 */ /* 0x000fe400007fe4ff */
[----:B------:R-:W-:-:S04]  /*29b0*/  @P1 LEA R2, P0, R3, c[0x0][0x220], 0x1 ;  /* 0x0000880003021a11 */ /* 0x000fc800078008ff */
[----:B------:R-:W-:Y:S02]  /*29c0*/  @P1 LEA.HI.X R3, R3, c[0x0][0x224], R7, 0x1, P0 ;  /* 0x0000890003031a11 */ /* 0x000fe400000f0c07 */
[----:B------:R-:W-:-:S13]  /*29d0*/  ISETP.GT.AND P0, PT, R6, 0x40, PT ;  /* 0x000000400600780c */ /* 0x000fda0003f04270 */
[----:B------:R-:W-:Y:S01]  /*29e0*/  @P0 IMAD.MOV.U32 R6, RZ, RZ, c[0x0][0x23c] ;  /* 0x00008f00ff060624 */ /* 0x000fe200078e00ff */
[----:B--2---:R1:W-:Y:S04]  /*29f0*/  @P1 LDGSTS.E.BYPASS.LTC128B.128 [R25+0x9100], [R2.64], !P2 ;  /* 0x0910000002191fae */ /* 0x0043e8000d101d48 */
[----:B------:R1:W-:Y:S02]  /*2a00*/  @P1 LDGSTS.E.BYPASS.LTC128B.128 [R25+0xc100], [R2.64+0x80], !P6 ;  /* 0x0c10008002191fae */ /* 0x0003e4000f101d48 */
[----:B-1----:R-:W-:-:S04]  /*2a10*/  @P0 LEA R2, P1, R8, R4, 0x6 ;  /* 0x0000000408020211 */ /* 0x002fc800078230ff */
[----:B------:R-:W-:Y:S02]  /*2a20*/  @P0 LEA.HI.X R3, R8, R5, R6, 0x6, P1 ;  /* 0x0000000508030211 */ /* 0x000fe400008f3406 */
[----:B------:R-:W-:-:S04]  /*2a30*/  @P0 LEA R14, P1, R2, c[0x0][0x220], 0x1 ;  /* 0x00008800020e0a11 */ /* 0x000fc800078208ff */
[----:B------:R-:W-:Y:S02]  /*2a40*/  @P0 LEA.HI.X R15, R2, c[0x0][0x224], R3, 0x1, P1 ;  /* 0x00008900020f0a11 */ /* 0x000fe400008f0c03 */
[----:B------:R-:W-:Y:S02]  /*2a50*/  ISETP.NE.U32.AND P1, PT, RZ, c[0x0][0x340], PT ;  /* 0x0000d000ff007a0c */ /* 0x000fe40003f25070 */
[----:B------:R-:W-:Y:S01]  /*2a60*/  SHF.R.S32.HI R22, RZ, 0x1f, R19 ;  /* 0x0000001fff167819 */ /* 0x000fe20000011413 */
[C---:B------:R-:W-:Y:S01]  /*2a70*/  IMAD R6, R178.reuse, c[0x0][0x280], RZ ;  /* 0x0000a000b2067a24 */ /* 0x040fe200078e02ff */
[----:B------:R-:W-:Y:S01]  /*2a80*/  ISETP.NE.AND.EX P1, PT, RZ, c[0x0][0x344], PT, P1 ;  /* 0x0000d100ff007a0c */ /* 0x000fe20003f25310 */
[----:B------:R-:W-:Y:S01]  /*2a90*/  IMAD R7, R178, c[0x0][0x290], RZ ;  /* 0x0000a400b2077a24 */ /* 0x000fe200078e02ff */
[----:B------:R1:W-:Y:S01]  /*2aa0*/  @P0 LDGSTS.E.BYPASS.LTC128B.128 [R25+0xa100], [R14.64], !P2 ;  /* 0x0a1000000e190fae */ /* 0x0003e2000d101d48 */
[----:B------:R-:W-:Y:S02]  /*2ab0*/  IMAD R4, R22, c[0x0][0x1e0], RZ ;  /* 0x0000780016047a24 */ /* 0x000fe400078e02ff */
[----:B------:R-:W-:Y:S01]  /*2ac0*/  IMAD R12, R84, c[0x0][0x284], R6 ;  /* 0x0000a100540c7a24 */ /* 0x000fe200078e0206 */
[----:B------:R1:W-:Y:S07]  /*2ad0*/  @P0 LDGSTS.E.BYPASS.LTC128B.128 [R25+0xd100], [R14.64+0x80], !P6 ;  /* 0x0d1000800e190fae */ /* 0x0003ee000f101d48 */
[----:B------:R-:W-:Y:S01]  /*2ae0*/  @P1 IMAD.WIDE R2, R24, R16, c[0x0][0x340] ;  /* 0x0000d00018021625 */ /* 0x000fe200078e0210 */
[----:B------:R-:W0:Y:S04]  /*2af0*/  LDGDEPBAR ;  /* 0x00000000000079af */ /* 0x000e280000000000 */
[----:B------:R2:W3:Y:S01]  /*2b00*/  @P1 LDG.E R17, [R2.64] ;  /* 0x0000000802111981 */ /* 0x0004e2000c1e1900 */
[----:B------:R-:W-:Y:S01]  /*2b10*/  IMAD R4, R19, c[0x0][0x1e4], R4 ;  /* 0x0000790013047a24 */ /* 0x000fe200078e0204 */
[----:B------:R-:W-:Y:S01]  /*2b20*/  WARPSYNC 0xffffffff ;  /* 0xffffffff00007948 */ /* 0x000fe20003800000 */
[----:B------:R-:W-:Y:S01]  /*2b30*/  IMAD R16, R84, c[0x0][0x294], R7 ;  /* 0x0000a50054107a24 */ /* 0x000fe200078e0207 */
[----:B------:R-:W-:Y:S01]  /*2b40*/  SHF.L.U64.HI R151, R148, R162, c[0x0][0x294] ;  /* 0x0000a50094977619 */ /* 0x000fe200000102a2 */
[----:B------:R-:W-:Y:S01]  /*2b50*/  IMAD.WIDE.U32 R6, R84, c[0x0][0x280], R72 ;  /* 0x0000a00054067a25 */ /* 0x000fe200078e0048 */
[----:B------:R-:W-:-:S03]  /*2b60*/  SHF.L.U32 R170, R148, 0x5, RZ ;  /* 0x0000000594aa7819 */ /* 0x000fc600000006ff */
[----:B------:R-:W-:Y:S01]  /*2b70*/  IMAD.WIDE.U32 R8, R84, c[0x0][0x290], R72 ;  /* 0x0000a40054087a25 */ /* 0x000fe200078e0048 */
[----:B------:R-:W-:-:S03]  /*2b80*/  IADD3 R7, R12, R7, RZ ;  /* 0x000000070c077210 */ /* 0x000fc60007ffe0ff */
[----:B------:R-:W-:Y:S02]  /*2b90*/  IMAD.IADD R11, R11, 0x1, R16 ;  /* 0x000000010b0b7824 */ /* 0x000fe400078e0210 */
[----:B------:R-:W-:Y:S01]  /*2ba0*/  IMAD.WIDE.U32 R176, R84, c[0x0][0x1e0], RZ ;  /* 0x0000780054b07a25 */ /* 0x000fe200078e00ff */
[----:B-1----:R-:W-:-:S03]  /*2bb0*/  SHF.L.U32 R14, R184, 0x1, RZ ;  /* 0x00000001b80e7819 */ /* 0x002fc600000006ff */
[----:B------:R-:W-:Y:S02]  /*2bc0*/  IMAD.MOV.U32 R147, RZ, RZ, c[0x0][0x280] ;  /* 0x0000a000ff937624 */ /* 0x000fe400078e00ff */
[----:B-----5:R-:W-:-:S03]  /*2bd0*/  IMAD.WIDE.U32 R96, R133, c[0x0][0x290], R10 ;  /* 0x0000a40085607a25 */ /* 0x020fc600078e000a */
[----:B------:R-:W-:Y:S01]  /*2be0*/  SHF.L.U64.HI R150, R147, R162, c[0x0][0x284] ;  /* 0x0000a10093967619 */ /* 0x000fe200000102a2 */
[----:B--2---:R-:W-:-:S04]  /*2bf0*/  IMAD.WIDE.U32 R2, R19, c[0x0][0x1e0], RZ ;  /* 0x0000780013027a25 */ /* 0x004fc800078e00ff */
[----:B------:R-:W-:Y:S02]  /*2c00*/  IMAD.IADD R3, R3, 0x1, R4 ;  /* 0x0000000103037824 */ /* 0x000fe400078e0204 */
[----:B------:R-:W-:-:S04]  /*2c10*/  IMAD.WIDE.U32 R4, R84, c[0x0][0x280], R28 ;  /* 0x0000a00054047a25 */ /* 0x000fc800078e001c */
[----:B------:R-:W-:Y:S01]  /*2c20*/  IMAD.WIDE.U32 R2, R23, c[0x0][0x1e8], R2 ;  /* 0x00007a0017027a25 */ /* 0x000fe200078e0002 */
[----:B------:R-:W-:Y:S02]  /*2c30*/  IADD3 R13, R5, R12, RZ ;  /* 0x0000000c050d7210 */ /* 0x000fe40007ffe0ff */
[----:B------:R-:W-:Y:S01]  /*2c40*/  IADD3 R5, R16, R9, RZ ;  /* 0x0000000910057210 */ /* 0x000fe20007ffe0ff */
[----:B------:R-:W-:Y:S01]  /*2c50*/  IMAD.MOV.U32 R12, RZ, RZ, R4 ;  /* 0x000000ffff0c7224 */ /* 0x000fe200078e0004 */
[----:B------:R-:W-:Y:S01]  /*2c60*/  MOV R4, R8 ;  /* 0x0000000800047202 */ /* 0x000fe20000000f00 */
[----:B------:R-:W-:Y:S01]  /*2c70*/  IMAD R9, R23, c[0x0][0x1ec], R3 ;  /* 0x00007b0017097a24 */ /* 0x000fe200078e0203 */
[----:B------:R-:W-:Y:S01]  /*2c80*/  MOV R8, R2 ;  /* 0x0000000200087202 */ /* 0x000fe20000000f00 */
[----:B------:R-:W-:-:S04]  /*2c90*/  IMAD.WIDE.U32 R98, R133, c[0x0][0x280], R12 ;  /* 0x0000a00085627a25 */ /* 0x000fc800078e000c */
[----:B------:R-:W-:-:S04]  /*2ca0*/  IMAD.WIDE.U32 R92, R133, c[0x0][0x290], R4 ;  /* 0x0000a400855c7a25 */ /* 0x000fc800078e0004 */
[----:B------:R-:W-:-:S04]  /*2cb0*/  IMAD.WIDE.U32 R94, R133, c[0x0][0x280], R6 ;  /* 0x0000a000855e7a25 */ /* 0x000fc800078e0006 */
[----:B------:R-:W-:Y:S01]  /*2cc0*/  IMAD.SHL.U32 R169, R147, 0x20, RZ ;  /* 0x0000002093a97824 */ /* 0x000fe200078e00ff */
[--C-:B---3--:R-:W-:Y:S01]  /*2cd0*/  @P1 SHF.R.S32.HI R3, RZ, 0x1f, R17.reuse ;  /* 0x0000001fff031819 */ /* 0x108fe20000011411 */
[----:B------:R-:W-:Y:S01]  /*2ce0*/  @P1 IMAD.MOV.U32 R2, RZ, RZ, R17 ;  /* 0x000000ffff021224 */ /* 0x000fe200078e0011 */
[----:B------:R-:W-:Y:S02]  /*2cf0*/  @!P1 MOV R2, R24 ;  /* 0x0000001800029202 */ /* 0x000fe40000000f00 */
[----:B------:R-:W-:Y:S02]  /*2d00*/  @!P1 MOV R3, R18 ;  /* 0x0000001200039202 */ /* 0x000fe40000000f00 */
[----:B------:R-:W-:Y:S02]  /*2d10*/  SEL R17, R2, RZ, !P4 ;  /* 0x000000ff02117207 */ /* 0x000fe40006000000 */
[----:B------:R-:W-:Y:S01]  /*2d20*/  SEL R16, R3, RZ, !P4 ;  /* 0x000000ff03107207 */ /* 0x000fe20006000000 */
[----:B------:R-:W-:Y:S01]  /*2d30*/  IMAD R3, R178, c[0x0][0x1e0], RZ ;  /* 0x00007800b2037a24 */ /* 0x000fe200078e02ff */
[----:B------:R-:W-:Y:S01]  /*2d40*/  SHF.R.S32.HI R2, RZ, 0x1f, R133 ;  /* 0x0000001fff027819 */ /* 0x000fe20000011485 */
[----:B------:R-:W-:-:S04]  /*2d50*/  IMAD.WIDE.U32 R82, R17, c[0x0][0x1f0], R8 ;  /* 0x00007c0011527a25 */ /* 0x000fc800078e0008 */
[----:B------:R-:W-:Y:S01]  /*2d60*/  IMAD R3, R84, c[0x0][0x1e4], R3 ;  /* 0x0000790054037a24 */ /* 0x000fe200078e0203 */
[----:B------:R-:W-:Y:S01]  /*2d70*/  IADD3 R109, P1, P0, R82, R176, R72 ;  /* 0x000000b0526d7210 */ /* 0x000fe2000783e048 */
[----:B------:R-:W-:Y:S02]  /*2d80*/  IMAD R15, R2, c[0x0][0x280], RZ ;  /* 0x0000a000020f7a24 */ /* 0x000fe400078e02ff */
[----:B------:R-:W-:Y:S02]  /*2d90*/  IMAD.IADD R128, R177, 0x1, R3 ;  /* 0x00000001b1807824 */ /* 0x000fe400078e0203 */
[----:B------:R-:W-:Y:S02]  /*2da0*/  IMAD R3, R133, c[0x0][0x284], R15 ;  /* 0x0000a10085037a24 */ /* 0x000fe400078e020f */
[----:B------:R-:W-:Y:S02]  /*2db0*/  IMAD R15, R16, c[0x0][0x1f0], RZ ;  /* 0x00007c00100f7a24 */ /* 0x000fe400078e02ff */
[----:B------:R-:W-:Y:S01]  /*2dc0*/  IMAD R2, R2, c[0x0][0x290], RZ ;  /* 0x0000a40002027a24 */ /* 0x000fe200078e02ff */
[----:B------:R-:W-:Y:S01]  /*2dd0*/  IADD3 R110, R99, R3, RZ ;  /* 0x00000003636e7210 */ /* 0x000fe20007ffe0ff */
[----:B------:R-:W-:-:S02]  /*2de0*/  IMAD R8, R17, c[0x0][0x1f4], R15 ;  /* 0x00007d0011087a24 */ /* 0x000fc400078e020f */
[----:B------:R-:W-:Y:S02]  /*2df0*/  IMAD R2, R133, c[0x0][0x294], R2 ;  /* 0x0000a50085027a24 */ /* 0x000fe400078e0202 */
[----:B------:R-:W-:Y:S01]  /*2e00*/  IMAD.IADD R107, R3, 0x1, R95 ;  /* 0x00000001036b7824 */ /* 0x000fe200078e025f */
[----:B------:R-:W-:Y:S02]  /*2e10*/  IADD3 R85, R83, R8, RZ ;  /* 0x0000000853557210 */ /* 0x000fe40007ffe0ff */
[----:B------:R-:W-:Y:S02]  /*2e20*/  IADD3 R108, R97, R2, RZ ;  /* 0x00000002616c7210 */ /* 0x000fe40007ffe0ff */
[----:B------:R-:W-:Y:S02]  /*2e30*/  IADD3 R106, R2, R93, RZ ;  /* 0x0000005d026a7210 */ /* 0x000fe40007ffe0ff */
[----:B------:R-:W-:Y:S02]  /*2e40*/  IADD3.X R105, R85, R128, R73, P1, P0 ;  /* 0x0000008055697210 */ /* 0x000fe40000fe0449 */
[----:B------:R-:W-:Y:S01]  /*2e50*/  ISETP.GE.AND P0, PT, R72, c[0x0][0x27c], PT ;  /* 0x00009f0048007a0c */ /* 0x000fe20003f06270 */
[----:B------:R-:W-:Y:S01]  /*2e60*/  IMAD.WIDE.U32 R2, R23, c[0x0][0x260], R72 ;  /* 0x0000980017027a25 */ /* 0x000fe200078e0048 */
[----:B------:R-:W-:Y:S01]  /*2e70*/  BAR.SYNC.DEFER_BLOCKING 0x0 ;  /* 0x0000000000007b1d */ /* 0x000fe20000010000 */
[----:B------:R-:W-:-:S02]  /*2e80*/  MOV R161, 0x6 ;  /* 0x0000000600a17802 */ /* 0x000fc40000000f00 */
[----:B------:R-:W-:Y:S01]  /*2e90*/  SEL R6, RZ, c[0x0][0x27c], !P0 ;  /* 0x00009f00ff067a07 */ /* 0x000fe20004000000 */
[----:B------:R-:W-:Y:S01]  /*2ea0*/  IMAD R8, R21, c[0x0][0x268], RZ ;  /* 0x00009a0015087a24 */ /* 0x000fe200078e02ff */
[----:B------:R-:W-:Y:S01]  /*2eb0*/  ISETP.GE.AND P1, PT, R184, 0x1, PT ;  /* 0x00000001b800780c */ /* 0x000fe20003f26270 */
[----:B------:R-:W-:Y:S01]  /*2ec0*/  IMAD R3, R23, c[0x0][0x264], R3 ;  /* 0x0000990017037a24 */ /* 0x000fe200078e0203 */
[----:B------:R-:W-:Y:S01]  /*2ed0*/  ULDC.U8 UR4, c[0x0][0x298] ;  /* 0x0000a60000047ab9 */ /* 0x000fe20000000000 */
[C---:B------:R-:W-:Y:S01]  /*2ee0*/  IMAD.IADD R6, R72.reuse, 0x1, R6 ;  /* 0x0000000148067824 */ /* 0x040fe200078e0206 */
[----:B------:R-:W-:Y:S01]  /*2ef0*/  ISETP.GE.AND P4, PT, R72, c[0x0][0x1d4], PT ;  /* 0x0000750048007a0c */ /* 0x000fe20003f86270 */
[----:B------:R-:W-:Y:S01]  /*2f00*/  IMAD R15, R20, c[0x0][0x26c], R8 ;  /* 0x00009b00140f7a24 */ /* 0x000fe200078e0208 */
[----:B------:R-:W-:Y:S01]  /*2f10*/  @P0 IADD3 R14, -R14, c[0x0][0x1d4], RZ ;  /* 0x000075000e0e0a10 */ /* 0x000fe20007ffe1ff */
[----:B------:R-:W-:Y:S01]  /*2f20*/  IMAD.WIDE.U32 R90, R20, c[0x0][0x268], R2 ;  /* 0x00009a00145a7a25 */ /* 0x000fe200078e0002 */
[----:B------:R-:W-:-:S02]  /*2f30*/  SHF.R.S32.HI R7, RZ, 0x1f, R6 ;  /* 0x0000001fff077819 */ /* 0x000fc40000011406 */
[----:B------:R-:W-:Y:S01]  /*2f40*/  SHF.R.S32.HI R9, RZ, 0x1f, R14 ;  /* 0x0000001fff097819 */ /* 0x000fe2000001140e */
[----:B------:R-:W-:Y:S01]  /*2f50*/  IMAD.WIDE.U32 R4, R23, c[0x0][0x210], R72 ;  /* 0x0000840017047a25 */ /* 0x000fe200078e0048 */
[----:B------:R-:W-:Y:S02]  /*2f60*/  LEA.HI R2, R7, R6, RZ, 0x3 ;  /* 0x0000000607027211 */ /* 0x000fe400078f18ff */
[----:B------:R-:W-:Y:S01]  /*2f70*/  LEA.HI R8, R9, R14, RZ, 0x4 ;  /* 0x0000000e09087211 */ /* 0x000fe200078f20ff */
[----:B------:R-:W-:Y:S01]  /*2f80*/  IMAD R3, R16, c[0x0][0x218], RZ ;  /* 0x0000860010037a24 */ /* 0x000fe200078e02ff */
[----:B------:R-:W-:Y:S01]  /*2f90*/  LEA.HI R9, R7, R6, RZ, 0x6 ;  /* 0x0000000607097211 */ /* 0x000fe200078f30ff */
[----:B------:R-:W-:Y:S01]  /*2fa0*/  IMAD R5, R23, c[0x0][0x214], R5 ;  /* 0x0000850017057a24 */ /* 0x000fe200078e0205 */
[----:B------:R-:W-:Y:S01]  /*2fb0*/  SHF.R.S32.HI R7, RZ, 0x4, R8 ;  /* 0x00000004ff077819 */ /* 0x000fe20000011408 */
[C---:B------:R-:W-:Y:S01]  /*2fc0*/  IMAD R14, R17.reuse, c[0x0][0x21c], R3 ;  /* 0x00008700110e7a24 */ /* 0x040fe200078e0203 */
[----:B------:R-:W-:Y:S01]  /*2fd0*/  SHF.R.S32.HI R6, RZ, 0x6, R9 ;  /* 0x00000006ff067819 */ /* 0x000fe20000011409 */
[----:B------:R-:W-:Y:S01]  /*2fe0*/  IMAD.WIDE.U32 R88, R17, c[0x0][0x218], R4 ;  /* 0x0000860011587a25 */ /* 0x000fe200078e0004 */
[----:B------:R-:W-:-:S02]  /*2ff0*/  LEA.HI.SX32 R3, R2, R7, 0x1d ;  /* 0x0000000702037211 */ /* 0x000fc400078feaff */
[--C-:B------:R-:W-:Y:S01]  /*3000*/  LOP3.LUT R8, R145, 0x38, R2.reuse, 0xf8, !PT ;  /* 0x0000003891087812 */ /* 0x100fe200078ef802 */
[----:B------:R-:W-:Y:S01]  /*3010*/  IMAD R10, R6, 0x1800, R155 ;  /* 0x00001800060a7824 */ /* 0x000fe200078e029b */
[----:B------:R-:W-:Y:S01]  /*3020*/  LOP3.LUT R7, R146, 0x38, R2, 0xf8, !PT ;  /* 0x0000003892077812 */ /* 0x000fe200078ef802 */
[----:B------:R-:W-:Y:S01]  /*3030*/  IMAD R11, R6, 0x1800, R157 ;  /* 0x00001800060b7824 */ /* 0x000fe200078e029d */
[----:B------:R-:W-:Y:S01]  /*3040*/  SHF.R.S32.HI R4, RZ, 0x1f, R3 ;  /* 0x0000001fff047819 */ /* 0x000fe20000011403 */
[----:B------:R-:W-:Y:S01]  /*3050*/  IMAD R159, R138, c[0x0][0x294], RZ ;  /* 0x0000a5008a9f7a24 */ /* 0x000fe200078e02ff */
[----:B------:R-:W-:Y:S01]  /*3060*/  LOP3.LUT R9, R8, R179, RZ, 0x3c, !PT ;  /* 0x000000b308097212 */ /* 0x000fe200078e3cff */
[----:B------:R-:W-:Y:S01]  /*3070*/  IMAD R8, R6, 0x1800, R156 ;  /* 0x0000180006087824 */ /* 0x000fe200078e029c */
[----:B------:R-:W-:Y:S01]  /*3080*/  LOP3.LUT R7, R7, R182, RZ, 0x3c, !PT ;  /* 0x000000b607077212 */ /* 0x000fe200078e3cff */
[----:B------:R-:W-:Y:S01]  /*3090*/  IMAD R160, R138, c[0x0][0x284], RZ ;  /* 0x0000a1008aa07a24 */ /* 0x000fe200078e02ff */
[----:B------:R-:W-:Y:S01]  /*30a0*/  SHF.L.U32 R81, R3, 0x3, RZ ;  /* 0x0000000303517819 */ /* 0x000fe200000006ff */
[----:B------:R-:W-:Y:S01]  /*30b0*/  IMAD.IADD R13, R10, 0x1, R9 ;  /* 0x000000010a0d7824 */ /* 0x000fe200078e0209 */
[----:B------:R-:W-:Y:S01]  /*30c0*/  LEA.HI R3, R4, R3, RZ, 0x3 ;  /* 0x0000000304037211 */ /* 0x000fe200078f18ff */
[----:B------:R-:W-:Y:S01]  /*30d0*/  IMAD.IADD R12, R8, 0x1, R7 ;  /* 0x00000001080c7824 */ /* 0x000fe200078e0207 */
[--C-:B------:R-:W-:Y:S01]  /*30e0*/  LOP3.LUT R5, R145, 0x38, R81.reuse, 0xf8, !PT ;  /* 0x0000003891057812 */ /* 0x100fe200078ef851 */
[----:B------:R-:W-:Y:S01]  /*30f0*/  IMAD R158, R138, c[0x0][0x1e4], RZ ;  /* 0x000079008a9e7a24 */ /* 0x000fe200078e02ff */
[----:B------:R-:W-:Y:S01]  /*3100*/  LOP3.LUT R7, R149, 0x38, R2, 0xf8, !PT ;  /* 0x0000003895077812 */ /* 0x000fe200078ef802 */
[----:B------:R-:W-:Y:S01]  /*3110*/  IMAD.WIDE.U32 R174, R134, c[0x0][0x1e0], RZ ;  /* 0x0000780086ae7a25 */ /* 0x000fe200078e00ff */
[----:B------:R-:W-:-:S02]  /*3120*/  LOP3.LUT R4, R146, 0x38, R81, 0xf8, !PT ;  /* 0x0000003892047812 */ /* 0x000fc400078ef851 */
[----:B------:R-:W-:Y:S01]  /*3130*/  SHF.R.S32.HI R3, RZ, 0x3, R3 ;  /* 0x00000003ff037819 */ /* 0x000fe20000011403 */
[----:B------:R-:W-:Y:S01]  /*3140*/  IMAD.WIDE.U32 R138, R138, c[0x0][0x280], RZ ;  /* 0x0000a0008a8a7a25 */ /* 0x000fe200078e00ff */
[----:B------:R-:W-:Y:S02]  /*3150*/  LOP3.LUT R8, R149, 0x38, R81, 0xf8, !PT ;  /* 0x0000003895087812 */ /* 0x000fe400078ef851 */
[----:B------:R-:W-:Y:S01]  /*3160*/  LOP3.LUT R9, R5, R179, RZ, 0x3c, !PT ;  /* 0x000000b305097212 */ /* 0x000fe200078e3cff */
[----:B------:R-:W-:Y:S01]  /*3170*/  IMAD R6, R3, 0x1800, R156 ;  /* 0x0000180003067824 */ /* 0x000fe200078e029c */
[-C--:B------:R-:W-:Y:S01]  /*3180*/  LOP3.LUT R10, R7, R183.reuse, RZ, 0x3c, !PT ;  /* 0x000000b7070a7212 */ /* 0x080fe200078e3cff */
[C---:B------:R-:W-:Y:S01]  /*3190*/  IMAD R7, R3.reuse, 0x1800, R155 ;  /* 0x0000180003077824 */ /* 0x040fe200078e029b */
[----:B------:R-:W-:Y:S01]  /*31a0*/  LOP3.LUT R5, R4, R182, RZ, 0x3c, !PT ;  /* 0x000000b604057212 */ /* 0x000fe200078e3cff */
[----:B------:R-:W-:Y:S01]  /*31b0*/  IMAD R4, R3, 0x1800, R157 ;  /* 0x0000180003047824 */ /* 0x000fe200078e029d */
[----:B------:R-:W-:Y:S01]  /*31c0*/  LOP3.LUT R3, R8, R183, RZ, 0x3c, !PT ;  /* 0x000000b708037212 */ /* 0x000fe200078e3cff */
[----:B------:R-:W-:Y:S01]  /*31d0*/  IMAD.IADD R7, R7, 0x1, R9 ;  /* 0x0000000107077824 */ /* 0x000fe200078e0209 */
[----:B------:R-:W-:Y:S01]  /*31e0*/  IADD3 R6, R6, R5, RZ ;  /* 0x0000000506067210 */ /* 0x000fe20007ffe0ff */
[----:B------:R-:W-:Y:S01]  /*31f0*/  IMAD.MOV.U32 R9, RZ, RZ, c[0x0][0x1e0] ;  /* 0x00007800ff097624 */ /* 0x000fe200078e00ff */
[----:B------:R-:W-:Y:S01]  /*3200*/  SHF.R.S32.HI R8, RZ, 0x1f, R135 ;  /* 0x0000001fff087819 */ /* 0x000fe20000011487 */
[----:B------:R-:W-:Y:S01]  /*3210*/  IMAD.IADD R5, R4, 0x1, R3 ;  /* 0x0000000104057824 */ /* 0x000fe200078e0203 */
[----:B------:R-:W-:Y:S01]  /*3220*/  SHF.R.S32.HI R3, RZ, 0x1f, R134 ;  /* 0x0000001fff037819 */ /* 0x000fe20000011486 */
[----:B------:R-:W-:Y:S01]  /*3230*/  IMAD.IADD R10, R11, 0x1, R10 ;  /* 0x000000010b0a7824 */ /* 0x000fe200078e020a */
[----:B------:R-:W-:Y:S01]  /*3240*/  IADD3 R127, P0, R84, R19, RZ ;  /* 0x00000013547f7210 */ /* 0x000fe20007f1e0ff */
[----:B------:R-:W-:Y:S01]  /*3250*/  IMAD.WIDE.U32 R172, R135, c[0x0][0x1e0], RZ ;  /* 0x0000780087ac7a25 */ /* 0x000fe200078e00ff */
[----:B------:R-:W-:-:S02]  /*3260*/  LOP3.LUT R102, R2, 0xfffffff8, RZ, 0xc0, !PT ;  /* 0xfffffff802667812 */ /* 0x000fc400078ec0ff */
[----:B------:R-:W-:Y:S01]  /*3270*/  IADD3.X R125, R178, R22, RZ, P0, !PT ;  /* 0x00000016b27d7210 */ /* 0x000fe200007fe4ff */
[----:B------:R-:W-:Y:S01]  /*3280*/  IMAD R4, R3, c[0x0][0x1e0], RZ ;  /* 0x0000780003047a24 */ /* 0x000fe200078e02ff */
[----:B------:R-:W-:Y:S01]  /*3290*/  ISETP.NE.AND P0, PT, RZ, UR4, PT ;  /* 0x00000004ff007c0c */ /* 0x000fe2000bf05270 */
[----:B------:R-:W-:Y:S01]  /*32a0*/  IMAD R3, R8, c[0x0][0x1e0], RZ ;  /* 0x0000780008037a24 */ /* 0x000fe200078e02ff */
[C---:B------:R-:W-:Y:S01]  /*32b0*/  SHF.L.U64.HI R162, R9.reuse, R162, c[0x0][0x1e4] ;  /* 0x0000790009a27619 */ /* 0x040fe200000102a2 */
[----:B------:R-:W-:Y:S01]  /*32c0*/  IMAD R4, R134, c[0x0][0x1e4], R4 ;  /* 0x0000790086047a24 */ /* 0x000fe200078e0204 */
[----:B------:R-:W-:Y:S01]  /*32d0*/  P2R R126, PR, RZ, 0x1 ;  /* 0x00000001ff7e7803 */ /* 0x000fe20000000000 */
[----:B------:R-:W-:Y:S01]  /*32e0*/  IMAD.WIDE.U32 R140, R148, 0x60, RZ ;  /* 0x00000060948c7825 */ /* 0x000fe200078e00ff */
[----:B------:R-:W-:Y:S02]  /*32f0*/  SHF.L.U32 R181, R9, 0x6, RZ ;  /* 0x0000000609b57819 */ /* 0x000fe400000006ff */
[----:B------:R-:W-:Y:S01]  /*3300*/  IADD3 R123, R175, R4, RZ ;  /* 0x00000004af7b7210 */ /* 0x000fe20007ffe0ff */
[----:B------:R-:W-:Y:S01]  /*3310*/  IMAD.WIDE.U32 R136, R9, 0x60, RZ ;  /* 0x0000006009887825 */ /* 0x000fe200078e00ff */
[----:B------:R-:W-:-:S02]  /*3320*/  IADD3 R100, R89, R14, RZ ;  /* 0x0000000e59647210 */ /* 0x000fc40007ffe0ff */
[----:B------:R-:W-:Y:S01]  /*3330*/  SHF.R.S32.HI R104, RZ, 0x1f, R102 ;  /* 0x0000001fff687819 */ /* 0x000fe20000011466 */
[----:B------:R-:W-:Y:S01]  /*3340*/  IMAD R3, R135, c[0x0][0x1e4], R3 ;  /* 0x0000790087037a24 */ /* 0x000fe200078e0203 */
[----:B------:R-:W-:Y:S01]  /*3350*/  SHF.R.S32.HI R103, RZ, 0x1f, R81 ;  /* 0x0000001fff677819 */ /* 0x000fe20000011451 */
[C---:B------:R-:W-:Y:S01]  /*3360*/  IMAD.SHL.U32 R167, R147.reuse, 0x40, RZ ;  /* 0x0000004093a77824 */ /* 0x040fe200078e00ff */
[-C--:B------:R-:W-:Y:S01]  /*3370*/  SHF.L.U64.HI R147, R147, R161.reuse, c[0x0][0x284] ;  /* 0x0000a10093937619 */ /* 0x080fe200000102a1 */
[C---:B------:R-:W-:Y:S01]  /*3380*/  IMAD.SHL.U32 R168, R148.reuse, 0x40, RZ ;  /* 0x0000004094a87824 */ /* 0x040fe200078e00ff */
[-C--:B------:R-:W-:Y:S01]  /*3390*/  SHF.L.U64.HI R148, R148, R161.reuse, c[0x0][0x294] ;  /* 0x0000a50094947619 */ /* 0x080fe200000102a1 */
[----:B------:R-:W-:Y:S01]  /*33a0*/  IMAD.IADD R159, R141, 0x1, R159 ;  /* 0x000000018d9f7824 */ /* 0x000fe200078e029f */
[----:B------:R-:W-:Y:S01]  /*33b0*/  SHF.L.U64.HI R161, R9, R161, c[0x0][0x1e4] ;  /* 0x0000790009a17619 */ /* 0x000fe200000102a1 */
[----:B------:R-:W-:Y:S01]  /*33c0*/  IMAD.IADD R160, R139, 0x1, R160 ;  /* 0x000000018ba07824 */ /* 0x000fe200078e02a0 */
[----:B------:R-:W-:Y:S01]  /*33d0*/  SHF.L.U32 R119, R10, 0x1, RZ ;  /* 0x000000010a777819 */ /* 0x000fe200000006ff */
[----:B------:R-:W-:Y:S01]  /*33e0*/  IMAD.SHL.U32 R180, R9, 0x20, RZ ;  /* 0x0000002009b47824 */ /* 0x000fe200078e00ff */
[----:B------:R-:W-:Y:S01]  /*33f0*/  SHF.L.U32 R116, R5, 0x1, RZ ;  /* 0x0000000105747819 */ /* 0x000fe200000006ff */
[----:B------:R-:W-:-:S02]  /*3400*/  IMAD.IADD R158, R137, 0x1, R158 ;  /* 0x00000001899e7824 */ /* 0x000fc400078e029e */
[----:B------:R-:W-:Y:S02]  /*3410*/  IMAD.IADD R122, R173, 0x1, R3 ;  /* 0x00000001ad7a7824 */ /* 0x000fe400078e0203 */
[----:B------:R-:W-:Y:S02]  /*3420*/  IMAD.IADD R101, R91, 0x1, R15 ;  /* 0x000000015b657824 */ /* 0x000fe400078e020f */
[----:B------:R-:W-:Y:S02]  /*3430*/  IMAD.SHL.U32 R121, R13, 0x2, RZ ;  /* 0x000000020d797824 */ /* 0x000fe400078e00ff */
[----:B------:R-:W-:Y:S02]  /*3440*/  IMAD.SHL.U32 R120, R12, 0x2, RZ ;  /* 0x000000020c787824 */ /* 0x000fe400078e00ff */
[----:B------:R-:W-:Y:S02]  /*3450*/  IMAD.SHL.U32 R118, R7, 0x2, RZ ;  /* 0x0000000207767824 */ /* 0x000fe400078e00ff */
[----:B------:R-:W-:-:S02]  /*3460*/  IMAD.SHL.U32 R117, R6, 0x2, RZ ;  /* 0x0000000206757824 */ /* 0x000fc400078e00ff */
.L_x_743:
[----:B------:R-:W-:Y:S01]  /*3470*/  SHF.R.S32.HI R87, RZ, 0x1f, R34 ;  /* 0x0000001fff577819 */ /* 0x000fe20000011422 */
[-C--:B-1----:R-:W-:Y:S01]  /*3480*/  IMAD R2, R158, R34.reuse, RZ ;  /* 0x000000229e027224 */ /* 0x082fe200078e02ff */
[----:B------:R-:W-:Y:S01]  /*3490*/  ISETP.GE.AND P2, PT, R184, 0x1, PT ;  /* 0x00000001b800780c */ /* 0x000fe20003f46270 */
[----:B------:R-:W-:Y:S01]  /*34a0*/  IMAD.WIDE.U32 R64, R136, R34, RZ ;  /* 0x0000002288407225 */ /* 0x000fe200078e00ff */
[----:B------:R-:W-:Y:S04]  /*34b0*/  DEPBAR.LE SB0, 0x0 ;  /* 0x000080000000791a */ /* 0x000fe80000000000 */
[----:B------:R-:W-:Y:S01]  /*34c0*/  IADD3 R3, P1, P0, R109, R64, R180 ;  /* 0x000000406d037210 */ /* 0x000fe2000783e0b4 */
[----:B------:R-:W-:Y:S01]  /*34d0*/  IMAD R2, R87, R136, R2 ;  /* 0x0000008857027224 */ /* 0x000fe200078e0202 */
[----:B------:R-:W-:Y:S01]  /*34e0*/  WARPSYNC 0xffffffff ;  /* 0xffffffff00007948 */ /* 0x000fe20003800000 */
[----:B------:R-:W-:Y:S02]  /*34f0*/  BAR.SYNC.DEFER_BLOCKING 0x0 ;  /* 0x0000000000007b1d */ /* 0x000fe40000010000 */
[----:B------:R-:W-:Y:S05]  /*3500*/  IMAD.IADD R69, R65, 0x1, R2 ;  /* 0x0000000141457824 */ /* 0x000fea00078e0202 */
[-C--:B------:R-:W-:Y:S02]  /*3510*/  IADD3.X R6, R105, R69.reuse, R162, P1, P0 ;  /* 0x0000004569067210 */ /* 0x080fe40000fe04a2 */
[-C--:B------:R-:W-:Y:S04]  /*3520*/  IADD3 R4, P1, P0, R109, R64.reuse, R181 ;  /* 0x000000406d047210 */ /* 0x080fe8000783e0b5 */
[----:B------:R-:W-:Y:S02]  /*3530*/  IADD3.X R7, R105, R69, R161, P1, P0 ;  /* 0x0000004569077210 */ /* 0x000fe40000fe04a1 */
[----:B------:R-:W-:Y:S05]  /*3540*/  IADD3 R2, P0, R109, R64, RZ ;  /* 0x000000406d027210 */ /* 0x000fea0007f1e0ff */
[----:B------:R-:W-:Y:S01]  /*3550*/  IMAD.X R5, R69, 0x1, R105, P0 ;  /* 0x0000000145057824 */ /* 0x000fe200000e0669 */
[C---:B------:R-:W-:Y:S04]  /*3560*/  LEA R54, P0, R2.reuse, c[0x0][0x1c8], 0x1 ;  /* 0x0000720002367a11 */ /* 0x040fe800078008ff */
[----:B------:R-:W-:Y:S01]  /*3570*/  LEA.HI.X R55, R2, c[0x0][0x1cc], R5, 0x1, P0 ;  /* 0x0000730002377a11 */ /* 0x000fe200000f0c05 */
[----:B------:R-:W-:Y:S01]  /*3580*/  BSSY B2, `(.L_x_709) ;  /* 0x00003a7000027945 */ /* 0x000fe20003800000 */
[C---:B------:R-:W-:Y:S04]  /*3590*/  LEA R62, P0, R3.reuse, c[0x0][0x1c8], 0x1 ;  /* 0x00007200033e7a11 */ /* 0x040fe800078008ff */
[----:B------:R-:W-:Y:S02]  /*35a0*/  LEA.HI.X R63, R3, c[0x0][0x1cc], R6, 0x1, P0 ;  /* 0x00007300033f7a11 */ /* 0x000fe400000f0c06 */
[C---:B------:R-:W-:Y:S04]  /*35b0*/  LEA R70, P0, R4.reuse, c[0x0][0x1c8], 0x1 ;  /* 0x0000720004467a11 */ /* 0x040fe800078008ff */
[----:B------:R-:W-:Y:S01]  /*35c0*/  LEA.HI.X R71, R4, c[0x0][0x1cc], R7, 0x1, P0 ;  /* 0x0000730004477a11 */ /* 0x000fe200000f0c07 */
[----:B------:R-:W-:-:S05]  /*35d0*/  @!P2 BRA `(.L_x_710) ;  /* 0x000038000000a947 */ /* 0x000fca0003800000 */
[-C--:B------:R-:W-:Y:S01]  /*35e0*/  IMAD R4, R160, R34.reuse, RZ ;  /* 0x00000022a0047224 */ /* 0x080fe200078e02ff */
[----:B------:R-:W-:Y:S01]  /*35f0*/  ISETP.NE.AND P2, PT, R126, RZ, PT ;  /* 0x000000ff7e00720c */ /* 0x000fe20003f45270 */
        /* <DEDUP_REMOVED lines=38> */
.L_x_713:
[----:B------:R-:W-:Y:S05]  /*3860*/  BSYNC B0 ;  /* 0x0000000000007941 */ /* 0x000fea0003800000 */
.L_x_712:
        /* <DEDUP_REMOVED lines=38> */
.L_x_715:
[----:B------:R-:W-:Y:S05]  /*3ad0*/  BSYNC B0 ;  /* 0x0000000000007941 */ /* 0x000fea0003800000 */
.L_x_714:
        /* <DEDUP_REMOVED lines=16> */
[----:B------:R-:W-:Y:S02]  /*3be0*/  PRMT R25, R7, 0x5410, R6 ;  /* 0x0000541007197816 */ /* 0x000fe40000000006 */
[----:B------:R-:W-:Y:S01]  /*3bf0*/  PRMT R24, R5, 0x5410, R4 ;  /* 0x0000541005187816 */ /* 0x000fe20000000004 */
[----:B------:R-:W-:-:S05]  /*3c00*/  @P2 BRA `(.L_x_717) ;  /* 0x0000012000002947 */ /* 0x000fca0003800000 */
[----:B------:R-:W-:Y:S01]  /*3c10*/  IADD3 R4, P1, P0, R98, R167, R10 ;  /* 0x000000a762047210 */ /* 0x000fe2000783e00a */
[----:B------:R-:W-:Y:S01]  /*3c20*/  CS2R R46, SRZ ;  /* 0x00000000002e7805 */ /* 0x000fe2000001ff00 */
[----:B------:R-:W-:Y:S02]  /*3c30*/  CS2R R22, SRZ ;  /* 0x0000000000167805 */ /* 0x000fe4000001ff00 */
[----:B------:R-:W-:Y:S02]  /*3c40*/  IADD3.X R7, R110, R147, R31, P1, P0 ;  /* 0x000000936e077210 */ /* 0x000fe40000fe041f */
        /* <DEDUP_REMOVED lines=14> */
.L_x_717:
[----:B------:R-:W-:Y:S05]  /*3d30*/  BSYNC B0 ;  /* 0x0000000000007941 */ /* 0x000fea0003800000 */
.L_x_716:
        /* <DEDUP_REMOVED lines=21> */
[----:B------:R-:W-:Y:S01]  /*3e90*/  @!P0 SHF.R.U64 R35, R32, 0x10, R33 ;  /* 0x0000001020238819 */ /* 0x000fe20000001221 */
[----:B------:R-:W-:Y:S01]  /*3ea0*/  @!P0 HADD2.F32 R32, -RZ, R36.H0_H0 ;  /* 0x20000024ff208230 */ /* 0x000fe20000004100 */
[----:B------:R-:W-:Y:S02]  /*3eb0*/  @!P0 SHF.R.U32.HI R7, RZ, 0x10, R3 ;  /* 0x00000010ff078819 */ /* 0x000fe40000011603 */
[----:B------:R-:W-:Y:S01]  /*3ec0*/  @!P0 SHF.R.U32.HI R37, RZ, 0x10, R33 ;  /* 0x00000010ff258819 */ /* 0x000fe20000011621 */
[----:B------:R-:W-:Y:S04]  /*3ed0*/  @!P0 HADD2.F32 R35, -RZ, R35.H0_H0 ;  /* 0x20000023ff238230 */ /* 0x000fe80000004100 */
        /* <DEDUP_REMOVED lines=13> */
[C---:B------:R-:W-:Y:S01]  /*3fb0*/  @!P0 FMUL.FTZ R3, R4.reuse, R5 ;  /* 0x0000000504038220 */ /* 0x040fe20000410000 */
        /* <DEDUP_REMOVED lines=8> */
[--C-:B------:R-:W-:Y:S02]  /*4040*/  @!P0 HADD2.F32 R6, -RZ, R5.reuse.H0_H0 ;  /* 0x20000005ff068230 */ /* 0x100fe40000004100 */
[----:B------:R-:W-:Y:S02]  /*4050*/  @!P0 HADD2.F32 R32, -RZ, R36.H1_H1 ;  /* 0x30000024ff208230 */ /* 0x000fe40000004100 */
        /* <DEDUP_REMOVED lines=18> */
.L_x_721:
[----:B------:R-:W-:Y:S05]  /*4180*/  BSYNC B0 ;  /* 0x0000000000007941 */ /* 0x000fea0003800000 */
.L_x_720:
        /* <DEDUP_REMOVED lines=55> */
.L_x_719:
[----:B------:R-:W-:Y:S05]  /*4500*/  BSYNC B1 ;  /* 0x0000000000017941 */ /* 0x000fea0003800000 */
.L_x_718:
        /* <DEDUP_REMOVED lines=56> */
.L_x_725:
[----:B------:R-:W-:Y:S05]  /*4890*/  BSYNC B0 ;  /* 0x0000000000007941 */ /* 0x000fea0003800000 */
.L_x_724:
        /* <DEDUP_REMOVED lines=55> */
.L_x_723:
[----:B------:R-:W-:Y:S05]  /*4c10*/  BSYNC B1 ;  /* 0x0000000000017941 */ /* 0x000fea0003800000 */
.L_x_722:
        /* <DEDUP_REMOVED lines=55> */
.L_x_728:
[----:B------:R-:W-:Y:S05]  /*4f90*/  BSYNC B0 ;  /* 0x0000000000007941 */ /* 0x000fea0003800000 */
.L_x_727:
        /* <DEDUP_REMOVED lines=56> */
.L_x_711:
[----:B------:R-:W-:Y:S01]  /*5320*/  ISETP.GE.AND P0, PT, R134, R66, PT ;  /* 0x000000428600720c */ /* 0x000fe20003f06270 */
        /* <DEDUP_REMOVED lines=11> */
[----:B------:R-:W-:Y:S05]  /*53e0*/  BSSY B0, `(.L_x_729) ;  /* 0x00000b7000007945 */ /* 0x000fea0003800000 */
        /* <DEDUP_REMOVED lines=21> */
[----:B------:R-:W-:Y:S01]  /*5540*/  ISETP.GE.AND P0, PT, R84, R66, PT ;  /* 0x000000425400720c */ /* 0x000fe20003f06270 */
[----:B------:R1:W4:Y:S03]  /*5550*/  @!P1 LDG.E.128 R56, [R8.64] ;  /* 0x0000000808389981 */ /* 0x000326000c1e1d00 */
[----:B------:R-:W-:Y:S05]  /*5560*/  ISETP.GE.OR P0, PT, R72, c[0x0][0x27c], P0 ;  /* 0x00009f0048007a0c */ /* 0x000fea0000706670 */
[----:B------:R1:W4:Y:S08]  /*5570*/  @!P1 LDG.E.128 R24, [R6.64] ;  /* 0x0000000806189981 */ /* 0x000330000c1e1d00 */
[----:B---3--:R-:W-:Y:S05]  /*5580*/  @!P0 IADD3 R2, P1, R94, R10, RZ ;  /* 0x0000000a5e028210 */ /* 0x008fea0007f3e0ff */
[----:B------:R-:W-:Y:S01]  /*5590*/  @!P0 IMAD.X R3, R31, 0x1, R107, P1 ;  /* 0x000000011f038824 */ /* 0x000fe200008e066b */
[C---:B-1----:R-:W-:Y:S04]  /*55a0*/  @!P0 LEA R8, P1, R2.reuse, c[0x0][0x270], 0x1 ;  /* 0x00009c0002088a11 */ /* 0x042fe800078208ff */
[----:B------:R-:W-:Y:S02]  /*55b0*/  @!P0 LEA.HI.X R9, R2, c[0x0][0x274], R3, 0x1, P1 ;  /* 0x00009d0002098a11 */ /* 0x000fe400008f0c03 */
[----:B------:R-:W-:Y:S01]  /*55c0*/  @!P0 IADD3 R3, P1, R92, R60, RZ ;  /* 0x0000003c5c038210 */ /* 0x000fe20007f3e0ff */
[----:B------:R-:W-:Y:S02]  /*55d0*/  CS2R R6, SRZ ;  /* 0x0000000000067805 */ /* 0x000fe4000001ff00 */
[----:B------:R2:W5:Y:S02]  /*55e0*/  @!P0 LDG.E.128 R36, [R8.64] ;  /* 0x0000000808248981 */ /* 0x000564000c1e1d00 */
[----:B------:R-:W-:Y:S01]  /*55f0*/  @!P0 IMAD.X R4, R35, 0x1, R106, P1 ;  /* 0x0000000123048824 */ /* 0x000fe200008e066a */
[C---:B------:R-:W-:Y:S04]  /*5600*/  @!P0 LEA R2, P1, R3.reuse, c[0x0][0x288], 0x1 ;  /* 0x0000a20003028a11 */ /* 0x040fe800078208ff */
[----:B------:R-:W-:Y:S02]  /*5610*/  @!P0 LEA.HI.X R3, R3, c[0x0][0x28c], R4, 0x1, P1 ;  /* 0x0000a30003038a11 */ /* 0x000fe400008f0c04 */
[----:B------:R-:W-:Y:S01]  /*5620*/  CS2R R4, SRZ ;  /* 0x0000000000047805 */ /* 0x000fe2000001ff00 */
[----:B------:R-:W-:Y:S05]  /*5630*/  ISETP.GE.AND P1, PT, R72, c[0x0][0x27c], PT ;  /* 0x00009f0048007a0c */ /* 0x000fea0003f26270 */
[----:B------:R1:W5:Y:S01]  /*5640*/  @!P0 LDG.E.128 R4, [R2.64] ;  /* 0x0000000802048981 */ /* 0x000362000c1e1d00 */
[----:B------:R-:W-:Y:S01]  /*5650*/  ISETP.GE.OR P0, PT, R84, R66, P4 ;  /* 0x000000425400720c */ /* 0x000fe20002706670 */
[----:B--2---:R-:W-:Y:S02]  /*5660*/  IMAD.MOV.U32 R9, RZ, RZ, R54 ;  /* 0x000000ffff097224 */ /* 0x004fe400078e0036 */
[----:B------:R-:W-:Y:S02]  /*5670*/  IMAD.MOV.U32 R8, RZ, RZ, R55 ;  /* 0x000000ffff087224 */ /* 0x000fe400078e0037 */
[----:B-1----:R-:W-:Y:S02]  /*5680*/  IMAD.MOV.U32 R3, RZ, RZ, R52 ;  /* 0x000000ffff037224 */ /* 0x002fe400078e0034 */
        /* <DEDUP_REMOVED lines=33> */
[----:B------:R-:W-:Y:S02]  /*58a0*/  @!P1 SHF.R.U64 R10, R4, 0x10, R5 ;  /* 0x00000010040a9819 */ /* 0x000fe40000001205 */
[----:B------:R-:W-:Y:S02]  /*58b0*/  MOV R40, R37 ;  /* 0x0000002500287202 */ /* 0x000fe40000000f00 */
[----:B------:R-:W-:Y:S02]  /*58c0*/  @!P1 SHF.R.U32.HI R14, RZ, 0x10, R7 ;  /* 0x00000010ff0e9819 */ /* 0x000fe40000011607 */
[----:B------:R-:W-:Y:S02]  /*58d0*/  @!P1 SHF.R.U32.HI R42, RZ, 0x10, R37 ;  /* 0x00000010ff2a9819 */ /* 0x000fe40000011625 */
[----:B------:R-:W-:Y:S01]  /*58e0*/  @!P1 SHF.R.U64 R12, R6, 0x10, R7 ;  /* 0x00000010060c9819 */ /* 0x000fe20000001207 */
[----:B------:R-:W-:Y:S01]  /*58f0*/  @!P1 HADD2.F32 R6, -RZ, R6.H0_H0 ;  /* 0x20000006ff069230 */ /* 0x000fe20000004100 */
[----:B------:R-:W-:Y:S02]  /*5900*/  @!P1 SHF.R.U64 R44, R38, 0x10, R39 ;  /* 0x00000010262c9819 */ /* 0x000fe40000001227 */
[----:B------:R-:W-:Y:S02]  /*5910*/  @!P0 IADD3 R2, P3, P2, R82, R2, R81 ;  /* 0x0000000252028210 */ /* 0x000fe40007a7e051 */
[----:B------:R-:W-:Y:S01]  /*5920*/  MOV R45, R38 ;  /* 0x00000026002d7202 */ /* 0x000fe20000000f00 */
[----:B------:R-:W-:Y:S01]  /*5930*/  @!P1 HADD2.F32 R38, -RZ, R40.H0_H0 ;  /* 0x20000028ff269230 */ /* 0x000fe20000004100 */
[----:B------:R-:W-:Y:S01]  /*5940*/  @!P0 IADD3.X R3, R85, R3, R103, P3, P2 ;  /* 0x0000000355038210 */ /* 0x000fe20001fe4467 */
[----:B------:R-:W-:Y:S01]  /*5950*/  @!P1 HADD2.F32 R40, -RZ, R42.H0_H0 ;  /* 0x2000002aff289230 */ /* 0x000fe20000004100 */
[C---:B------:R-:W-:Y:S01]  /*5960*/  LEA R74, P2, R8.reuse, c[0x0][0x1c8], 0x1 ;  /* 0x00007200084a7a11 */ /* 0x040fe200078408ff */
[----:B------:R-:W-:Y:S01]  /*5970*/  @!P1 HADD2.F32 R44, -RZ, R44.H0_H0 ;  /* 0x2000002cff2c9230 */ /* 0x000fe20000004100 */
[----:B------:R-:W-:Y:S01]  /*5980*/  @!P1 SHF.R.U32.HI R47, RZ, 0x10, R39 ;  /* 0x00000010ff2f9819 */ /* 0x000fe20000011627 */
[----:B------:R-:W-:Y:S01]  /*5990*/  @!P1 HADD2.F32 R42, -RZ, R45.H0_H0 ;  /* 0x2000002dff2a9230 */ /* 0x000fe20000004100 */
[----:B------:R-:W-:Y:S02]  /*59a0*/  LEA.HI.X R75, R8, c[0x0][0x1cc], R9, 0x1, P2 ;  /* 0x00007300084b7a11 */ /* 0x000fe400010f0c09 */
[C---:B------:R-:W-:Y:S04]  /*59b0*/  @!P0 LEA R70, P2, R2.reuse, c[0x0][0x1c8], 0x1 ;  /* 0x0000720002468a11 */ /* 0x040fe800078408ff */
        /* <DEDUP_REMOVED lines=27> */
[CC--:B------:R-:W-:Y:S01]  /*5b70*/  @!P1 FMUL.FTZ R5, R8.reuse, R3.reuse ;  /* 0x0000000308059220 */ /* 0x0c0fe20000410000 */
[----:B------:R-:W-:Y:S01]  /*5b80*/  @!P1 HADD2.F32 R35, -RZ, R41.H1_H1 ;  /* 0x30000029ff239230 */ /* 0x000fe20000004100 */
[----:B------:R-:W-:Y:S01]  /*5b90*/  @!P1 FMUL.FTZ R10, R39, R3 ;  /* 0x00000003270a9220 */ /* 0x000fe20000410000 */
[----:B------:R-:W-:Y:S01]  /*5ba0*/  @!P1 HADD2.F32 R36, -RZ, R43.H0_H0 ;  /* 0x2000002bff249230 */ /* 0x000fe20000004100 */
[-C--:B------:R-:W-:Y:S02]  /*5bb0*/  @!P1 FMUL.FTZ R3, R9, R7.reuse ;  /* 0x0000000709039220 */ /* 0x080fe40000410000 */
        /* <DEDUP_REMOVED lines=13> */
[----:B------:R-:W-:Y:S01]  /*5c90*/  @!P1 FMUL.FTZ R12, R41, R6 ;  /* 0x00000006290c9220 */ /* 0x000fe20000410000 */
        /* <DEDUP_REMOVED lines=10> */
[----:B------:R-:W-:Y:S01]  /*5d40*/  @!P1 FFMA.FTZ R5, R39, R40, R5 ;  /* 0x0000002827059223 */ /* 0x000fe20000010005 */
[----:B------:R-:W-:Y:S01]  /*5d50*/  @!P1 HADD2.F32 R13, -RZ, R11.H0_H0 ;  /* 0x2000000bff0d9230 */ /* 0x000fe20000004100 */
[----:B------:R-:W-:Y:S01]  /*5d60*/  @!P1 FFMA.FTZ R6, R41, R42, R6 ;  /* 0x0000002a29069223 */ /* 0x000fe20000010006 */
[--C-:B------:R-:W-:Y:S01]  /*5d70*/  @!P1 HADD2.F32 R12, -RZ, R9.reuse.H0_H0 ;  /* 0x20000009ff0c9230 */ /* 0x100fe20000004100 */
[----:B------:R-:W-:Y:S01]  /*5d80*/  @!P1 FFMA.FTZ R7, R43, R44, R7 ;  /* 0x0000002c2b079223 */ /* 0x000fe20000010007 */
[----:B------:R-:W-:Y:S01]  /*5d90*/  @!P1 F2FP.PACK_AB R4, R5, R4 ;  /* 0x000000040504923e */ /* 0x000fe200000000ff */
[----:B------:R-:W-:Y:S01]  /*5da0*/  @!P1 HADD2.F32 R11, -RZ, R9.H1_H1 ;  /* 0x30000009ff0b9230 */ /* 0x000fe20000004100 */
[----:B------:R-:W-:Y:S01]  /*5db0*/  @!P1 FMUL.FTZ R9, R13, R8 ;  /* 0x000000080d099220 */ /* 0x000fe20000410000 */
[----:B------:R-:W-:Y:S01]  /*5dc0*/  @!P1 HADD2.F32 R46, -RZ, R47.H0_H0 ;  /* 0x2000002fff2e9230 */ /* 0x000fe20000004100 */
[----:B------:R-:W-:Y:S02]  /*5dd0*/  @!P1 FMUL.FTZ R47, R45, R10 ;  /* 0x0000000a2d2f9220 */ /* 0x000fe40000410000 */
[C---:B------:R-:W-:Y:S02]  /*5de0*/  @!P1 FFMA.FTZ R68, R12.reuse, R14, -R9 ;  /* 0x0000000e0c449223 */ /* 0x040fe40000010809 */
[----:B------:R-:W-:Y:S02]  /*5df0*/  @!P1 FFMA.FTZ R47, R11, R46, -R47 ;  /* 0x0000002e0b2f9223 */ /* 0x000fe4000001082f */
[----:B------:R-:W-:Y:S01]  /*5e00*/  @!P1 FMUL.FTZ R8, R12, R8 ;  /* 0x000000080c089220 */ /* 0x000fe20000410000 */
[----:B------:R-:W-:Y:S01]  /*5e10*/  @!P1 F2FP.PACK_AB R12, R77, R76 ;  /* 0x0000004c4d0c923e */ /* 0x000fe200000000ff */
[----:B------:R-:W-:Y:S01]  /*5e20*/  @!P1 FMUL.FTZ R9, R11, R10 ;  /* 0x0000000a0b099220 */ /* 0x000fe20000410000 */
[----:B------:R-:W-:Y:S01]  /*5e30*/  @!P1 F2FP.PACK_AB R11, R79, R80 ;  /* 0x000000504f0b923e */ /* 0x000fe200000000ff */
[----:B------:R-:W-:Y:S01]  /*5e40*/  @!P1 IMAD.MOV.U32 R49, RZ, RZ, R4 ;  /* 0x000000ffff319224 */ /* 0x000fe200078e0004 */
[----:B------:R-:W-:Y:S01]  /*5e50*/  @!P1 F2FP.PACK_AB R10, R78, R67 ;  /* 0x000000434e0a923e */ /* 0x000fe200000000ff */
[----:B------:R-:W-:Y:S01]  /*5e60*/  @!P1 IMAD.MOV.U32 R18, RZ, RZ, R12 ;  /* 0x000000ffff129224 */ /* 0x000fe200078e000c */
[----:B------:R-:W-:Y:S01]  /*5e70*/  @!P1 F2FP.PACK_AB R35, R47, R68 ;  /* 0x000000442f23923e */ /* 0x000fe200000000ff */
[----:B------:R-:W-:Y:S01]  /*5e80*/  @!P1 FFMA.FTZ R8, R13, R14, R8 ;  /* 0x0000000e0d089223 */ /* 0x000fe20000010008 */
[----:B------:R-:W-:Y:S01]  /*5e90*/  @!P1 MOV R16, R10 ;  /* 0x0000000a00109202 */ /* 0x000fe20000000f00 */
[----:B------:R-:W-:Y:S01]  /*5ea0*/  @!P1 FFMA.FTZ R9, R45, R46, R9 ;  /* 0x0000002e2d099223 */ /* 0x000fe20000010009 */
[----:B------:R-:W-:Y:S02]  /*5eb0*/  @!P1 MOV R17, R11 ;  /* 0x0000000b00119202 */ /* 0x000fe40000000f00 */
        /* <DEDUP_REMOVED lines=9> */
.L_x_730:
[----:B------:R-:W-:Y:S05]  /*5f50*/  BSYNC B0 ;  /* 0x0000000000007941 */ /* 0x000fea0003800000 */
.L_x_729:
        /* <DEDUP_REMOVED lines=71> */
[C---:B------:R-:W-:Y:S02]  /*63d0*/  @!P1 FMUL.FTZ R8, R10.reuse, R6 ;  /* 0x000000060a089220 */ /* 0x040fe40000410000 */
        /* <DEDUP_REMOVED lines=43> */
.L_x_732:
[----:B------:R-:W-:Y:S05]  /*6690*/  BSYNC B0 ;  /* 0x0000000000007941 */ /* 0x000fea0003800000 */
.L_x_731:
[----:B-1----:R-:W-:Y:S05]  /*66a0*/  IADD3 R47, P0, R172, R64, RZ ;  /* 0x00000040ac2f7210 */ /* 0x002fea0007f1e0ff */
[----:B------:R-:W-:Y:S01]  /*66b0*/  IMAD.X R48, R69, 0x1, R122, P0 ;  /* 0x0000000145307824 */ /* 0x000fe200000e067a */
[----:B------:R-:W-:Y:S11]  /*66c0*/  ISETP.GE.OR P0, PT, R135, R66, P4 ;  /* 0x000000428700720c */ /* 0x000ff60002706670 */
[----:B------:R-:W-:Y:S02]  /*66d0*/  @!UPT UIADD3 URZ, URZ, URZ, URZ ;  /* 0x0000003f3f3ff290 */ /* 0x000fe4000fffe03f */
[----:B------:R-:W-:-:S05]  /*66e0*/  @P0 BRA `(.L_x_726) ;  /* 0x0000090000000947 */ /* 0x000fca0003800000 */
[----:B------:R-:W-:Y:S01]  /*66f0*/  IADD3 R2, P2, P0, R82, R47, R102 ;  /* 0x0000002f52027210 */ /* 0x000fe2000785e066 */
[----:B-----5:R-:W-:Y:S01]  /*6700*/  LDS.128 R36, [R116+0x8100] ;  /* 0x0081000074247984 */ /* 0x020fe20000000c00 */
[----:B------:R-:W-:Y:S01]  /*6710*/  @!P1 SHF.R.U32.HI R6, RZ, 0x10, R25 ;  /* 0x00000010ff069819 */ /* 0x000fe20000011619 */
[--C-:B------:R-:W-:Y:S01]  /*6720*/  @!P1 HADD2.F32 R13, -RZ, R62.reuse.H0_H0 ;  /* 0x2000003eff0d9230 */ /* 0x100fe20000004100 */
[----:B------:R-:W-:Y:S01]  /*6730*/  IADD3.X R3, R85, R48, R104, P2, P0 ;  /* 0x0000003055037210 */ /* 0x000fe200017e0468 */
[----:B------:R-:W-:Y:S01]  /*6740*/  @!P1 HADD2.F32 R20, -RZ, R62.H1_H1 ;  /* 0x3000003eff149230 */ /* 0x000fe20000004100 */
[----:B------:R-:W-:Y:S01]  /*6750*/  LEA R44, P0, R2, c[0x0][0x1c8], 0x1 ;  /* 0x00007200022c7a11 */ /* 0x000fe200078008ff */
[----:B------:R-:W-:Y:S01]  /*6760*/  @!P1 HADD2.F32 R31, -RZ, R63.H0_H0 ;  /* 0x2000003fff1f9230 */ /* 0x000fe20000004100 */
[----:B------:R-:W-:Y:S01]  /*6770*/  @!P1 SHF.R.U64 R11, R26, 0x10, R27 ;  /* 0x000000101a0b9819 */ /* 0x000fe2000000121b */
[----:B------:R-:W1:Y:S01]  /*6780*/  LDS.128 R16, [R119+0x8100] ;  /* 0x0081000077107984 */ /* 0x000e620000000c00 */
[----:B------:R-:W-:Y:S01]  /*6790*/  LEA.HI.X R45, R2, c[0x0][0x1cc], R3, 0x1, P0 ;  /* 0x00007300022d7a11 */ /* 0x000fe200000f0c03 */
[--C-:B------:R-:W-:Y:S01]  /*67a0*/  @!P1 HADD2.F32 R2, -RZ, R32.reuse.H0_H0 ;  /* 0x20000020ff029230 */ /* 0x100fe20000004100 */
[----:B------:R-:W-:Y:S01]  /*67b0*/  @!P1 SHF.R.U32.HI R10, RZ, 0x10, R27 ;  /* 0x00000010ff0a9819 */ /* 0x000fe2000001161b */
[----:B------:R-:W-:Y:S01]  /*67c0*/  @!P1 HADD2.F32 R3, -RZ, R32.H1_H1 ;  /* 0x30000020ff039230 */ /* 0x000fe20000004100 */
[----:B------:R-:W-:Y:S02]  /*67d0*/  @!P1 SHF.R.U32.HI R22, RZ, 0x10, R57 ;  /* 0x00000010ff169819 */ /* 0x000fe40000011639 */
[----:B------:R-:W-:Y:S02]  /*67e0*/  @!P1 SHF.R.U64 R9, R24, 0x10, R25 ;  /* 0x0000001018099819 */ /* 0x000fe40000001219 */
[----:B------:R-:W-:Y:S01]  /*67f0*/  @!P1 SHF.R.U64 R24, R56, 0x10, R57 ;  /* 0x0000001038189819 */ /* 0x000fe20000001239 */
[----:B------:R-:W-:Y:S01]  /*6800*/  @!P1 HADD2.F32 R22, -RZ, R22.H0_H0 ;  /* 0x20000016ff169230 */ /* 0x000fe20000004100 */
[--C-:B------:R-:W-:Y:S02]  /*6810*/  @!P1 SHF.R.U32.HI R25, RZ, 0x10, R59.reuse ;  /* 0x00000010ff199819 */ /* 0x100fe4000001163b */
[----:B------:R-:W-:Y:S02]  /*6820*/  @!P1 SHF.R.U64 R26, R58, 0x10, R59 ;  /* 0x000000103a1a9819 */ /* 0x000fe4000000123b */
[----:B------:R-:W-:Y:S01]  /*6830*/  ISETP.GE.AND P0, PT, R81, c[0x0][0x1d4], PT ;  /* 0x0000750051007a0c */ /* 0x000fe20003f06270 */
[----:B------:R-:W-:Y:S02]  /*6840*/  @!P1 HADD2.F32 R35, -RZ, R25.H0_H0 ;  /* 0x20000019ff239230 */ /* 0x000fe40000004100 */
[----:B------:R-:W-:Y:S01]  /*6850*/  @!P1 HADD2.F32 R26, -RZ, R26.H0_H0 ;  /* 0x2000001aff1a9230 */ /* 0x000fe20000004100 */
[----:B-1----:R-:W-:Y:S02]  /*6860*/  @!P1 MOV R8, R16 ;  /* 0x0000001000089202 */ /* 0x002fe40000000f00 */
[----:B------:R-:W-:Y:S02]  /*6870*/  @!P1 MOV R23, R36 ;  /* 0x0000002400179202 */ /* 0x000fe40000000f00 */
[----:B------:R-:W-:Y:S01]  /*6880*/  @!P1 MOV R14, R37 ;  /* 0x00000025000e9202 */ /* 0x000fe20000000f00 */
[----:B------:R-:W-:Y:S01]  /*6890*/  @!P1 HADD2.F32 R4, -RZ, R8.H0_H0 ;  /* 0x20000008ff049230 */ /* 0x000fe20000004100 */
[----:B------:R-:W-:Y:S01]  /*68a0*/  @!P1 MOV R7, R17 ;  /* 0x0000001100079202 */ /* 0x000fe20000000f00 */
[----:B------:R-:W-:Y:S02]  /*68b0*/  @!P1 HADD2.F32 R12, -RZ, R23.H0_H0 ;  /* 0x20000017ff0c9230 */ /* 0x000fe40000004100 */
[----:B------:R-:W-:Y:S02]  /*68c0*/  @!P1 HADD2.F32 R15, -RZ, R14.H0_H0 ;  /* 0x2000000eff0f9230 */ /* 0x000fe40000004100 */
[--C-:B------:R-:W-:Y:S01]  /*68d0*/  @!P1 HADD2.F32 R5, -RZ, R7.reuse.H0_H0 ;  /* 0x20000007ff059230 */ /* 0x100fe20000004100 */
[-C--:B------:R-:W-:Y:S01]  /*68e0*/  @!P1 FMUL.FTZ R27, R12, R2.reuse ;  /* 0x000000020c1b9220 */ /* 0x080fe20000410000 */
[----:B------:R-:W-:Y:S01]  /*68f0*/  @!P1 HADD2.F32 R7, -RZ, R7.H1_H1 ;  /* 0x30000007ff079230 */ /* 0x000fe20000004100 */
[----:B------:R-:W-:Y:S01]  /*6900*/  @!P1 FMUL.FTZ R21, R15, R3 ;  /* 0x000000030f159220 */ /* 0x000fe20000410000 */
[----:B------:R-:W-:Y:S01]  /*6910*/  @!P1 HADD2.F32 R8, -RZ, R8.H1_H1 ;  /* 0x30000008ff089230 */ /* 0x000fe20000004100 */
[C---:B------:R-:W-:Y:S02]  /*6920*/  @!P1 FMUL.FTZ R2, R4.reuse, R2 ;  /* 0x0000000204029220 */ /* 0x040fe40000410000 */
[----:B------:R-:W-:Y:S02]  /*6930*/  @!P1 FFMA.FTZ R50, R4, R13, -R27 ;  /* 0x0000000d04329223 */ /* 0x000fe4000001081b */
[C---:B------:R-:W-:Y:S01]  /*6940*/  @!P1 FMUL.FTZ R4, R5.reuse, R3 ;  /* 0x0000000305049220 */ /* 0x040fe20000410000 */
[----:B------:R-:W-:Y:S01]  /*6950*/  @!P1 HADD2.F32 R3, -RZ, R6.H0_H0 ;  /* 0x20000006ff039230 */ /* 0x000fe20000004100 */
[----:B------:R-:W-:Y:S01]  /*6960*/  @!P1 FFMA.FTZ R49, R5, R20, -R21 ;  /* 0x0000001405319223 */ /* 0x000fe20000010815 */
[----:B------:R-:W-:Y:S01]  /*6970*/  @!P1 HADD2.F32 R21, -RZ, R14.H1_H1 ;  /* 0x3000000eff159230 */ /* 0x000fe20000004100 */
[----:B------:R-:W-:Y:S01]  /*6980*/  @!P1 FFMA.FTZ R2, R12, R13, R2 ;  /* 0x0000000d0c029223 */ /* 0x000fe20000010002 */
[----:B------:R-:W-:Y:S01]  /*6990*/  @!P1 HADD2.F32 R13, -RZ, R23.H1_H1 ;  /* 0x30000017ff0d9230 */ /* 0x000fe20000004100 */
[-C--:B------:R-:W-:Y:S01]  /*69a0*/  @!P1 FMUL.FTZ R5, R7, R3.reuse ;  /* 0x0000000307059220 */ /* 0x080fe20000410000 */
[----:B------:R-:W-:Y:S01]  /*69b0*/  @!P1 HADD2.F32 R6, -RZ, R9.H0_H0 ;  /* 0x20000009ff069230 */ /* 0x000fe20000004100 */
[----:B------:R-:W-:Y:S01]  /*69c0*/  @!P1 FMUL.FTZ R9, R21, R3 ;  /* 0x0000000315099220 */ /* 0x000fe20000410000 */
[----:B------:R-:W-:Y:S01]  /*69d0*/  @!P1 MOV R12, R39 ;  /* 0x00000027000c9202 */ /* 0x000fe20000000f00 */
[----:B------:R-:W-:Y:S02]  /*69e0*/  @!P1 HADD2.F32 R14, -RZ, R24.H0_H0 ;  /* 0x20000018ff0e9230 */ /* 0x000fe40000004100 */
        /* <DEDUP_REMOVED lines=9> */
[--C-:B------:R-:W-:Y:S01]  /*6a80*/  @!P1 HADD2.F32 R10, -RZ, R7.reuse.H0_H0 ;  /* 0x20000007ff0a9230 */ /* 0x100fe20000004100 */
[----:B------:R-:W-:Y:S01]  /*6a90*/  @!P1 FFMA.FTZ R4, R15, R20, R4 ;  /* 0x000000140f049223 */ /* 0x000fe20000010004 */
[----:B------:R-:W-:Y:S01]  /*6aa0*/  @!P1 HADD2.F32 R32, -RZ, R12.H1_H1 ;  /* 0x3000000cff209230 */ /* 0x000fe20000004100 */
[-C--:B------:R-:W-:Y:S01]  /*6ab0*/  @!P1 FMUL.FTZ R12, R27, R6.reuse ;  /* 0x000000061b0c9220 */ /* 0x080fe20000410000 */
[----:B------:R-:W-:Y:S01]  /*6ac0*/  @!P1 HADD2.F32 R7, -RZ, R7.H1_H1 ;  /* 0x30000007ff079230 */ /* 0x000fe20000004100 */
[----:B------:R-:W-:Y:S01]  /*6ad0*/  @!P1 FMUL.FTZ R8, R10, R6 ;  /* 0x000000060a089220 */ /* 0x000fe20000410000 */
[----:B------:R-:W-:Y:S01]  /*6ae0*/  @!P1 F2FP.PACK_AB R14, R46, R49 ;  /* 0x000000312e0e923e */ /* 0x000fe200000000ff */
[----:B------:R-:W-:Y:S01]  /*6af0*/  @!P1 FMUL.FTZ R6, R32, R9 ;  /* 0x0000000920069220 */ /* 0x000fe20000410000 */
[----:B------:R-:W-:Y:S01]  /*6b00*/  @!P1 F2FP.PACK_AB R13, R43, R50 ;  /* 0x000000322b0d923e */ /* 0x000fe200000000ff */
[----:B------:R-:W-:Y:S01]  /*6b10*/  @!P1 FFMA.FTZ R42, R10, R31, -R12 ;  /* 0x0000001f0a2a9223 */ /* 0x000fe2000001080c */
[----:B------:R-:W-:Y:S01]  /*6b20*/  @!P1 MOV R12, R38 ;  /* 0x00000026000c9202 */ /* 0x000fe20000000f00 */
[C---:B------:R-:W-:Y:S01]  /*6b30*/  @!P1 FMUL.FTZ R9, R7.reuse, R9 ;  /* 0x0000000907099220 */ /* 0x040fe20000410000 */
[----:B------:R-:W-:Y:S01]  /*6b40*/  @!P1 MOV R16, R13 ;  /* 0x0000000d00109202 */ /* 0x000fe20000000f00 */
[----:B------:R-:W-:Y:S01]  /*6b50*/  @!P1 FFMA.FTZ R41, R7, R35, -R6 ;  /* 0x0000002307299223 */ /* 0x000fe20000010806 */
[----:B------:R-:W-:Y:S01]  /*6b60*/  @!P1 MOV R17, R14 ;  /* 0x0000000e00119202 */ /* 0x000fe20000000f00 */
[----:B------:R-:W-:Y:S01]  /*6b70*/  @!P1 IMAD.MOV.U32 R7, RZ, RZ, R18 ;  /* 0x000000ffff079224 */ /* 0x000fe200078e0012 */
[----:B------:R-:W-:Y:S01]  /*6b80*/  @!P1 HADD2.F32 R6, -RZ, R33.H1_H1 ;  /* 0x30000021ff069230 */ /* 0x000fe20000004100 */
[----:B------:R-:W-:Y:S01]  /*6b90*/  @!P1 FFMA.FTZ R5, R21, R22, R5 ;  /* 0x0000001615059223 */ /* 0x000fe20000010005 */
[--C-:B------:R-:W-:Y:S02]  /*6ba0*/  @!P1 HADD2.F32 R23, -RZ, R12.reuse.H0_H0 ;  /* 0x2000000cff179230 */ /* 0x100fe40000004100 */
[----:B------:R-:W-:Y:S02]  /*6bb0*/  @!P1 HADD2.F32 R10, -RZ, R11.H0_H0 ;  /* 0x2000000bff0a9230 */ /* 0x000fe40000004100 */
[----:B------:R-:W-:Y:S01]  /*6bc0*/  @!P1 F2FP.PACK_AB R4, R5, R4 ;  /* 0x000000040504923e */ /* 0x000fe200000000ff */
[----:B------:R-:W-:Y:S02]  /*6bd0*/  @!P1 HADD2.F32 R25, -RZ, R12.H1_H1 ;  /* 0x3000000cff199230 */ /* 0x000fe40000004100 */
[--C-:B------:R-:W-:Y:S01]  /*6be0*/  @!P1 HADD2.F32 R12, -RZ, R7.reuse.H0_H0 ;  /* 0x20000007ff0c9230 */ /* 0x100fe20000004100 */
[----:B------:R-:W-:Y:S01]  /*6bf0*/  @!P1 MOV R37, R4 ;  /* 0x0000000400259202 */ /* 0x000fe20000000f00 */
[----:B------:R-:W-:Y:S01]  /*6c00*/  @!P1 HADD2.F32 R11, -RZ, R7.H1_H1 ;  /* 0x30000007ff0b9230 */ /* 0x000fe20000004100 */
[----:B------:R-:W-:Y:S01]  /*6c10*/  @!P1 FMUL.FTZ R7, R23, R6 ;  /* 0x0000000617079220 */ /* 0x000fe20000410000 */
[----:B------:R-:W-:Y:S01]  /*6c20*/  @!P1 HADD2.F32 R24, -RZ, R63.H1_H1 ;  /* 0x3000003fff189230 */ /* 0x000fe20000004100 */
[----:B------:R-:W-:Y:S02]  /*6c30*/  @!P1 FMUL.FTZ R33, R25, R10 ;  /* 0x0000000a19219220 */ /* 0x000fe40000410000 */
[C---:B------:R-:W-:Y:S02]  /*6c40*/  @!P1 FMUL.FTZ R6, R12.reuse, R6 ;  /* 0x000000060c069220 */ /* 0x040fe40000410000 */
[----:B------:R-:W-:Y:S01]  /*6c50*/  @!P1 FFMA.FTZ R40, R12, R24, -R7 ;  /* 0x000000180c289223 */ /* 0x000fe20000010807 */
[----:B------:R-:W-:Y:S01]  /*6c60*/  @!P1 F2FP.PACK_AB R12, R41, R42 ;  /* 0x0000002a290c923e */ /* 0x000fe200000000ff */
[C---:B------:R-:W-:Y:S02]  /*6c70*/  @!P1 FFMA.FTZ R33, R11.reuse, R26, -R33 ;  /* 0x0000001a0b219223 */ /* 0x040fe40000010821 */
[----:B------:R-:W-:Y:S01]  /*6c80*/  @!P1 FMUL.FTZ R7, R11, R10 ;  /* 0x0000000a0b079220 */ /* 0x000fe20000410000 */
[----:B------:R-:W-:Y:S01]  /*6c90*/  @!P1 F2FP.PACK_AB R10, R3, R2 ;  /* 0x00000002030a923e */ /* 0x000fe200000000ff */
[----:B------:R-:W-:Y:S01]  /*6ca0*/  @!P1 IMAD.MOV.U32 R19, RZ, RZ, R12 ;  /* 0x000000ffff139224 */ /* 0x000fe200078e000c */
[----:B------:R-:W-:Y:S01]  /*6cb0*/  @!P1 F2FP.PACK_AB R11, R33, R40 ;  /* 0x00000028210b923e */ /* 0x000fe200000000ff */
[----:B------:R-:W-:Y:S01]  /*6cc0*/  @!P1 FFMA.FTZ R6, R23, R24, R6 ;  /* 0x0000001817069223 */ /* 0x000fe20000010006 */
[----:B------:R-:W-:Y:S01]  /*6cd0*/  @!P1 MOV R36, R10 ;  /* 0x0000000a00249202 */ /* 0x000fe20000000f00 */
[----:B------:R-:W-:Y:S01]  /*6ce0*/  @!P1 FFMA.FTZ R7, R25, R26, R7 ;  /* 0x0000001a19079223 */ /* 0x000fe20000010007 */
[----:B------:R-:W-:Y:S01]  /*6cf0*/  @!P1 MOV R18, R11 ;  /* 0x0000000b00129202 */ /* 0x000fe20000000f00 */
[----:B------:R-:W-:Y:S02]  /*6d00*/  @!P1 FFMA.FTZ R8, R27, R31, R8 ;  /* 0x0000001f1b089223 */ /* 0x000fe40000010008 */
[----:B------:R-:W-:Y:S01]  /*6d10*/  @!P1 FFMA.FTZ R9, R32, R35, R9 ;  /* 0x0000002320099223 */ /* 0x000fe20000010009 */
[----:B------:R-:W-:Y:S01]  /*6d20*/  @!P1 F2FP.PACK_AB R3, R7, R6 ;  /* 0x000000060703923e */ /* 0x000fe200000000ff */
[----:B------:R1:W-:Y:S03]  /*6d30*/  STG.E.128 [R44.64], R16 ;  /* 0x000000102c007986 */ /* 0x0003e6000c101d08 */
        /* <DEDUP_REMOVED lines=10> */
.L_x_710:
[----:B------:R-:W-:Y:S01]  /*6de0*/  IMAD R2, R34, -0x60, R0 ;  /* 0xffffffa022027824 */ /* 0x000fe200078e0200 */
[----:B------:R-:W-:Y:S04]  /*6df0*/  BSSY B0, `(.L_x_733) ;  /* 0x000000b000007945 */ /* 0x000fe80003800000 */
[----:B------:R-:W-:Y:S04]  /*6e00*/  IMNMX R2, R2, 0x60, PT ;  /* 0x0000006002027817 */ /* 0x000fe80003800200 */
[----:B------:R-:W-:Y:S11]  /*6e10*/  ISETP.GE.AND P0, PT, R84, R2, PT ;  /* 0x000000025400720c */ /* 0x000ff60003f06270 */
[----:B------:R-:W-:Y:S02]  /*6e20*/  @!UPT UIADD3 URZ, URZ, URZ, URZ ;  /* 0x0000003f3f3ff290 */ /* 0x000fe4000fffe03f */
[----:B------:R-:W-:-:S05]  /*6e30*/  @P0 BRA `(.L_x_734) ;  /* 0x0000006000000947 */ /* 0x000fca0003800000 */
[----:B------:R-:W-:Y:S11]  /*6e40*/  ISETP.GE.AND P0, PT, R86, c[0x0][0x1d4], PT ;  /* 0x0000750056007a0c */ /* 0x000ff60003f06270 */
[----:B------:R-:W-:Y:S02]  /*6e50*/  @!UPT UIADD3 URZ, URZ, URZ, URZ ;  /* 0x0000003f3f3ff290 */ /* 0x000fe4000fffe03f */
[----:B------:R-:W1:Y:S04]  /*6e60*/  @!P0 LDS.128 R4, [R219+0xb100] ;  /* 0x00b10000db048984 */ /* 0x000e680000000c00 */
[----:B-1----:R-:W-:Y:S04]  /*6e70*/  @!P0 STG.E.128 [R54.64+0x80], R4 ;  /* 0x0000800436008986 */ /* 0x002fe8000c101d08 */
[----:B------:R-:W1:Y:S04]  /*6e80*/  @!P4 LDS.128 R4, [R219+0x8100] ;  /* 0x00810000db04c984 */ /* 0x000e680000000c00 */
[----:B-1----:R1:W-:Y:S02]  /*6e90*/  @!P4 STG.E.128 [R54.64], R4 ;  /* 0x000000043600c986 */ /* 0x0023e4000c101d08 */
.L_x_734:
[----:B------:R-:W-:Y:S05]  /*6ea0*/  BSYNC B0 ;  /* 0x0000000000007941 */ /* 0x000fea0003800000 */
.L_x_733:
[----:B------:R-:W-:Y:S01]  /*6eb0*/  ISETP.GE.AND P0, PT, R134, R2, PT ;  /* 0x000000028600720c */ /* 0x000fe20003f06270 */
[----:B------:R-:W-:Y:S01]  /*6ec0*/  @!UPT UIADD3 URZ, URZ, URZ, URZ ;  /* 0x0000003f3f3ff290 */ /* 0x000fe2000fffe03f */
[----:B------:R-:W-:Y:S11]  /*6ed0*/  BSSY B0, `(.L_x_735) ;  /* 0x0000008000007945 */ /* 0x000ff60003800000 */
[----:B------:R-:W-:-:S05]  /*6ee0*/  @P0 BRA `(.L_x_736) ;  /* 0x0000006000000947 */ /* 0x000fca0003800000 */
[----:B------:R-:W-:Y:S11]  /*6ef0*/  ISETP.GE.AND P0, PT, R86, c[0x0][0x1d4], PT ;  /* 0x0000750056007a0c */ /* 0x000ff60003f06270 */
[----:B------:R-:W-:Y:S02]  /*6f00*/  @!UPT UIADD3 URZ, URZ, URZ, URZ ;  /* 0x0000003f3f3ff290 */ /* 0x000fe4000fffe03f */
[----:B-1----:R-:W1:Y:S04]  /*6f10*/  @!P0 LDS.128 R4, [R219+0xc100] ;  /* 0x00c10000db048984 */ /* 0x002e680000000c00 */
[----:B-1----:R-:W-:Y:S04]  /*6f20*/  @!P0 STG.E.128 [R62.64+0x80], R4 ;  /* 0x000080043e008986 */ /* 0x002fe8000c101d08 */
[----:B------:R-:W1:Y:S04]  /*6f30*/  @!P4 LDS.128 R4, [R219+0x9100] ;  /* 0x00910000db04c984 */ /* 0x000e680000000c00 */
[----:B-1----:R1:W-:Y:S02]  /*6f40*/  @!P4 STG.E.128 [R62.64], R4 ;  /* 0x000000043e00c986 */ /* 0x0023e4000c101d08 */
.L_x_736:
[----:B------:R-:W-:Y:S05]  /*6f50*/  BSYNC B0 ;  /* 0x0000000000007941 */ /* 0x000fea0003800000 */
.L_x_735:
[----:B------:R-:W-:Y:S11]  /*6f60*/  ISETP.GE.AND P0, PT, R135, R2, PT ;  /* 0x000000028700720c */ /* 0x000ff60003f06270 */
[----:B------:R-:W-:Y:S02]  /*6f70*/  @!UPT UIADD3 URZ, URZ, URZ, URZ ;  /* 0x0000003f3f3ff290 */ /* 0x000fe4000fffe03f */
[----:B------:R-:W-:-:S05]  /*6f80*/  @P0 BRA `(.L_x_726) ;  /* 0x0000006000000947 */ /* 0x000fca0003800000 */
[----:B------:R-:W-:Y:S11]  /*6f90*/  ISETP.GE.AND P0, PT, R86, c[0x0][0x1d4], PT ;  /* 0x0000750056007a0c */ /* 0x000ff60003f06270 */
[----:B------:R-:W-:Y:S02]  /*6fa0*/  @!UPT UIADD3 URZ, URZ, URZ, URZ ;  /* 0x0000003f3f3ff290 */ /* 0x000fe4000fffe03f */
[----:B-1----:R-:W1:Y:S04]  /*6fb0*/  @!P0 LDS.128 R4, [R219+0xd100] ;  /* 0x00d10000db048984 */ /* 0x002e680000000c00 */
[----:B-1----:R-:W-:Y:S04]  /*6fc0*/  @!P0 STG.E.128 [R70.64+0x80], R4 ;  /* 0x0000800446008986 */ /* 0x002fe8000c101d08 */
[----:B------:R-:W1:Y:S04]  /*6fd0*/  @!P4 LDS.128 R4, [R219+0xa100] ;  /* 0x00a10000db04c984 */ /* 0x000e680000000c00 */
[----:B-1----:R1:W-:Y:S02]  /*6fe0*/  @!P4 STG.E.128 [R70.64], R4 ;  /* 0x000000044600c986 */ /* 0x0023e4000c101d08 */
.L_x_726:
[----:B------:R-:W-:Y:S05]  /*6ff0*/  BSYNC B2 ;  /* 0x0000000000027941 */ /* 0x000fea0003800000 */
.L_x_709:
[C---:B------:R-:W-:Y:S01]  /*7000*/  IMAD R12, R34.reuse, -0x60, RZ ;  /* 0xffffffa0220c7824 */ /* 0x040fe200078e02ff */
[----:B------:R-:W3:Y:S01]  /*7010*/  LDL R15, [R1] ;  /* 0x00000000010f7983 */ /* 0x000ee20000100800 */
[----:B-1----:R-:W-:Y:S01]  /*7020*/  IMAD.WIDE.U32 R10, R34, 0x60, RZ ;  /* 0x00000060220a7825 */ /* 0x002fe200078e00ff */
[----:B------:R-:W-:Y:S01]  /*7030*/  ISETP.NE.AND P5, PT, R131, RZ, PT ;  /* 0x000000ff8300720c */ /* 0x000fe20003fa5270 */
[----:B------:R-:W-:Y:S01]  /*7040*/  BSSY B0, `(.L_x_737) ;  /* 0x0000047000007945 */ /* 0x000fe20003800000 */
[----:B-----5:R-:W-:Y:S01]  /*7050*/  IADD3 R4, R111, R12, RZ ;  /* 0x0000000c6f047210 */ /* 0x020fe20007ffe0ff */
[----:B--2---:R-:W-:Y:S03]  /*7060*/  IMAD R2, R87, 0x60, RZ ;  /* 0x0000006057027824 */ /* 0x004fe600078e02ff */
[----:B------:R-:W-:Y:S01]  /*7070*/  ISETP.GE.AND P1, PT, R4, 0x21, PT ;  /* 0x000000210400780c */ /* 0x000fe20003f26270 */
[----:B------:R-:W-:Y:S01]  /*7080*/  IMAD.IADD R14, R11, 0x1, R2 ;  /* 0x000000010b0e7824 */ /* 0x000fe200078e0202 */
[----:B------:R-:W-:Y:S05]  /*7090*/  IADD3 R2, P0, R124, R10, RZ ;  /* 0x0000000a7c027210 */ /* 0x000fea0007f1e0ff */
[----:B------:R-:W-:Y:S06]  /*70a0*/  IMAD.X R3, R14, 0x1, R130, P0 ;  /* 0x000000010e037824 */ /* 0x000fec00000e0682 */
[----:B------:R-:W-:Y:S05]  /*70b0*/  @P1 IADD3 R6, P0, R2, 0x20, RZ ;  /* 0x0000002002061810 */ /* 0x000fea0007f1e0ff */
[--C-:B------:R-:W-:Y:S01]  /*70c0*/  @P1 IMAD.X R7, RZ, RZ, R3.reuse, P0 ;  /* 0x000000ffff071224 */ /* 0x100fe200000e0603 */
[----:B------:R-:W-:Y:S11]  /*70d0*/  ISETP.GE.AND P0, PT, R4, 0x41, PT ;  /* 0x000000410400780c */ /* 0x000ff60003f06270 */
[----:B------:R-:W-:Y:S02]  /*70e0*/  @!UPT UIADD3 URZ, URZ, URZ, URZ ;  /* 0x0000003f3f3ff290 */ /* 0x000fe4000fffe03f */
[----:B------:R-:W-:Y:S05]  /*70f0*/  @P0 IADD3 R11, P2, R2, 0x40, RZ ;  /* 0x00000040020b0810 */ /* 0x000fea0007f5e0ff */
[----:B------:R-:W-:Y:S01]  /*7100*/  @P0 IMAD.X R13, RZ, RZ, R3, P2 ;  /* 0x000000ffff0d0224 */ /* 0x000fe200010e0603 */
[----:B------:R-:W-:Y:S11]  /*7110*/  ISETP.GE.AND P2, PT, R4, 0x1, PT ;  /* 0x000000010400780c */ /* 0x000ff60003f46270 */
[----:B------:R-:W-:Y:S02]  /*7120*/  @!UPT UIADD3 URZ, URZ, URZ, URZ ;  /* 0x0000003f3f3ff290 */ /* 0x000fe4000fffe03f */
[----:B------:R-:W-:Y:S01]  /*7130*/  @P2 IMAD R3, R3, c[0x0][0x258], RZ ;  /* 0x0000960003032a24 */ /* 0x000fe200078e02ff */
[----:B------:R-:W-:Y:S01]  /*7140*/  @P2 MOV R4, R90 ;  /* 0x0000005a00042202 */ /* 0x000fe20000000f00 */
[----:B------:R-:W-:Y:S04]  /*7150*/  @P2 IMAD.MOV.U32 R5, RZ, RZ, R101 ;  /* 0x000000ffff052224 */ /* 0x000fe800078e0065 */
[C---:B------:R-:W-:Y:S04]  /*7160*/  @P2 IMAD.WIDE.U32 R4, R2.reuse, c[0x0][0x258], R4 ;  /* 0x0000960002042a25 */ /* 0x040fe800078e0004 */
[----:B------:R-:W-:Y:S01]  /*7170*/  @P2 IMAD R2, R2, c[0x0][0x25c], R3 ;  /* 0x0000970002022a24 */ /* 0x000fe200078e0203 */
[C---:B------:R-:W-:Y:S02]  /*7180*/  @P2 LEA R8, P3, R4.reuse, c[0x0][0x250], 0x1 ;  /* 0x0000940004082a11 */ /* 0x040fe400078608ff */
[----:B------:R-:W-:Y:S02]  /*7190*/  @P1 MOV R3, R101 ;  /* 0x0000006500031202 */ /* 0x000fe40000000f00 */
[----:B------:R-:W-:Y:S04]  /*71a0*/  @P2 IADD3 R2, R5, R2, RZ ;  /* 0x0000000205022210 */ /* 0x000fe80007ffe0ff */
[----:B------:R-:W-:Y:S01]  /*71b0*/  @P2 LEA.HI.X R9, R4, c[0x0][0x254], R2, 0x1, P3 ;  /* 0x0000950004092a11 */ /* 0x000fe200018f0c02 */
[----:B------:R-:W-:Y:S02]  /*71c0*/  @P1 IMAD R4, R7, c[0x0][0x258], RZ ;  /* 0x0000960007041a24 */ /* 0x000fe400078e02ff */
[----:B------:R-:W-:Y:S02]  /*71d0*/  @P1 IMAD.MOV.U32 R2, RZ, RZ, R90 ;  /* 0x000000ffff021224 */ /* 0x000fe400078e005a */
[----:B------:R-:W-:Y:S01]  /*71e0*/  @!PT LDS RZ, [RZ] ;  /* 0x00000000fffff984 */ /* 0x000fe20000000800 */
[----:B------:R-:W-:Y:S01]  /*71f0*/  @!PT LDS RZ, [RZ] ;  /* 0x00000000fffff984 */ /* 0x000fe20000000800 */
[----:B------:R-:W-:Y:S01]  /*7200*/  @!PT LDS RZ, [RZ] ;  /* 0x00000000fffff984 */ /* 0x000fe20000000800 */
[----:B------:R1:W-:Y:S01]  /*7210*/  @P2 LDGSTS.E.BYPASS.LTC128B.128 [R219+0x100], [R8.64], !P5 ;  /* 0x0010000008db2fae */ /* 0x0003e2000e901d48 */
[C---:B------:R-:W-:Y:S02]  /*7220*/  @P1 IMAD R4, R6.reuse, c[0x0][0x25c], R4 ;  /* 0x0000970006041a24 */ /* 0x040fe400078e0204 */
[----:B------:R-:W-:Y:S01]  /*7230*/  @P1 IMAD.WIDE.U32 R2, R6, c[0x0][0x258], R2 ;  /* 0x0000960006021a25 */ /* 0x000fe200078e0002 */
[----:B------:R1:W-:Y:S03]  /*7240*/  @P2 LDGSTS.E.BYPASS.LTC128B.128 [R219+0x3100], [R8.64+0x80], !P6 ;  /* 0x0310008008db2fae */ /* 0x0003e6000f101d48 */
[----:B------:R-:W-:Y:S01]  /*7250*/  @P1 IMAD.IADD R3, R3, 0x1, R4 ;  /* 0x0000000103031824 */ /* 0x000fe200078e0204 */
[C---:B------:R-:W-:Y:S01]  /*7260*/  @P1 LEA R6, P3, R2.reuse, c[0x0][0x250], 0x1 ;  /* 0x0000940002061a11 */ /* 0x040fe200078608ff */
[----:B------:R-:W-:Y:S03]  /*7270*/  @P0 IMAD R4, R13, c[0x0][0x258], RZ ;  /* 0x000096000d040a24 */ /* 0x000fe600078e02ff */
[----:B------:R-:W-:Y:S01]  /*7280*/  @P1 LEA.HI.X R7, R2, c[0x0][0x254], R3, 0x1, P3 ;  /* 0x0000950002071a11 */ /* 0x000fe200018f0c03 */
[----:B------:R-:W-:Y:S01]  /*7290*/  @P0 IMAD.MOV.U32 R3, RZ, RZ, R101 ;  /* 0x000000ffff030224 */ /* 0x000fe200078e0065 */
[----:B------:R-:W-:Y:S01]  /*72a0*/  @P0 MOV R2, R90 ;  /* 0x0000005a00020202 */ /* 0x000fe20000000f00 */
[C---:B------:R-:W-:Y:S04]  /*72b0*/  @P0 IMAD R4, R11.reuse, c[0x0][0x25c], R4 ;  /* 0x000097000b040a24 */ /* 0x040fe800078e0204 */
[----:B------:R-:W-:Y:S05]  /*72c0*/  @P0 IMAD.WIDE.U32 R2, R11, c[0x0][0x258], R2 ;  /* 0x000096000b020a25 */ /* 0x000fea00078e0002 */
[----:B------:R-:W-:Y:S02]  /*72d0*/  @P0 IADD3 R3, R3, R4, RZ ;  /* 0x0000000403030210 */ /* 0x000fe40007ffe0ff */
[C---:B------:R-:W-:Y:S04]  /*72e0*/  @P0 LEA R4, P3, R2.reuse, c[0x0][0x250], 0x1 ;  /* 0x0000940002040a11 */ /* 0x040fe800078608ff */
[----:B------:R-:W-:Y:S02]  /*72f0*/  @P0 LEA.HI.X R5, R2, c[0x0][0x254], R3, 0x1, P3 ;  /* 0x0000950002050a11 */ /* 0x000fe400018f0c03 */
[----:B------:R-:W-:Y:S02]  /*7300*/  IADD3 R2, R12, R0, RZ ;  /* 0x000000000c027210 */ /* 0x000fe40007ffe0ff */
[----:B-1----:R-:W-:Y:S02]  /*7310*/  IADD3 R8, P2, R127, R10, RZ ;  /* 0x0000000a7f087210 */ /* 0x002fe40007f5e0ff */
[----:B------:R-:W-:Y:S03]  /*7320*/  IMNMX R9, R2, 0x60, PT ;  /* 0x0000006002097817 */ /* 0x000fe60003800200 */
[----:B------:R-:W-:Y:S01]  /*7330*/  IMAD.X R10, R14, 0x1, R125, P2 ;  /* 0x000000010e0a7824 */ /* 0x000fe200010e067d */
[----:B---3--:R1:W-:Y:S04]  /*7340*/  @P1 LDGSTS.E.BYPASS.LTC128B.128 [R15+0x1100], [R6.64], !P5 ;  /* 0x01100000060f1fae */ /* 0x0083e8000e901d48 */
[----:B------:R1:W-:Y:S04]  /*7350*/  @P1 LDGSTS.E.BYPASS.LTC128B.128 [R15+0x4100], [R6.64+0x80], !P6 ;  /* 0x04100080060f1fae */ /* 0x0003e8000f101d48 */
[----:B------:R1:W-:Y:S04]  /*7360*/  @P0 LDGSTS.E.BYPASS.LTC128B.128 [R15+0x2100], [R4.64], !P5 ;  /* 0x02100000040f0fae */ /* 0x0003e8000e901d48 */
[----:B------:R1:W-:Y:S01]  /*7370*/  @P0 LDGSTS.E.BYPASS.LTC128B.128 [R15+0x5100], [R4.64+0x80], !P6 ;  /* 0x05100080040f0fae */ /* 0x0003e2000f101d48 */
[----:B------:R-:W-:Y:S03]  /*7380*/  ISETP.GE.AND P0, PT, R84, R9, PT ;  /* 0x000000095400720c */ /* 0x000fe60003f06270 */
[----:B------:R-:W0:Y:S01]  /*7390*/  LDGDEPBAR ;  /* 0x00000000000079af */ /* 0x000e220000000000 */
[----:B------:R-:W-:Y:S04]  /*73a0*/  DEPBAR.LE SB0, 0x0 ;  /* 0x000080000000791a */ /* 0x000fe80000000000 */
[----:B------:R-:W-:Y:S06]  /*73b0*/  BAR.SYNC.DEFER_BLOCKING 0x0 ;  /* 0x0000000000007b1d */ /* 0x000fec0000010000 */
[----:B------:R-:W-:-:S05]  /*73c0*/  @P0 BRA `(.L_x_738) ;  /* 0x000000e000000947 */ /* 0x000fca0003800000 */
[----:B-1----:R-:W-:Y:S01]  /*73d0*/  MOV R4, R88 ;  /* 0x0000005800047202 */ /* 0x002fe20000000f00 */
[----:B------:R-:W-:Y:S01]  /*73e0*/  IMAD R2, R10, c[0x0][0x208], RZ ;  /* 0x000082000a027a24 */ /* 0x000fe200078e02ff */
[----:B------:R-:W-:Y:S03]  /*73f0*/  MOV R5, R100 ;  /* 0x0000006400057202 */ /* 0x000fe60000000f00 */
[C---:B------:R-:W-:Y:S02]  /*7400*/  IMAD R2, R8.reuse, c[0x0][0x20c], R2 ;  /* 0x0000830008027a24 */ /* 0x040fe400078e0202 */
[----:B------:R-:W-:Y:S05]  /*7410*/  IMAD.WIDE.U32 R4, R8, c[0x0][0x208], R4 ;  /* 0x0000820008047a25 */ /* 0x000fea00078e0004 */
[----:B------:R-:W-:Y:S02]  /*7420*/  IADD3 R3, R5, R2, RZ ;  /* 0x0000000205037210 */ /* 0x000fe40007ffe0ff */
[C---:B------:R-:W-:Y:S04]  /*7430*/  LEA R2, P0, R4.reuse, c[0x0][0x1f8], 0x1 ;  /* 0x00007e0004027a11 */ /* 0x040fe800078008ff */
[----:B------:R-:W-:Y:S02]  /*7440*/  LEA.HI.X R3, R4, c[0x0][0x1fc], R3, 0x1, P0 ;  /* 0x00007f0004037a11 */ /* 0x000fe400000f0c03 */
[----:B------:R-:W-:Y:S11]  /*7450*/  ISETP.GE.AND P0, PT, R86, c[0x0][0x1d4], PT ;  /* 0x0000750056007a0c */ /* 0x000ff60003f06270 */
[----:B------:R-:W-:Y:S02]  /*7460*/  @!UPT UIADD3 URZ, URZ, URZ, URZ ;  /* 0x0000003f3f3ff290 */ /* 0x000fe4000fffe03f */
[----:B------:R-:W1:Y:S04]  /*7470*/  @!P0 LDS.128 R4, [R219+0x3100] ;  /* 0x00310000db048984 */ /* 0x000e680000000c00 */
[----:B-1----:R-:W-:Y:S04]  /*7480*/  @!P0 STG.E.128 [R2.64+0x80], R4 ;  /* 0x0000800402008986 */ /* 0x002fe8000c101d08 */
[----:B------:R-:W1:Y:S04]  /*7490*/  @!P4 LDS.128 R4, [R219+0x100] ;  /* 0x00010000db04c984 */ /* 0x000e680000000c00 */
[----:B-1----:R1:W-:Y:S02]  /*74a0*/  @!P4 STG.E.128 [R2.64], R4 ;  /* 0x000000040200c986 */ /* 0x0023e4000c101d08 */
.L_x_738:
[----:B-1----:R-:W-:Y:S05]  /*74b0*/  BSYNC B0 ;  /* 0x0000000000007941 */ /* 0x002fea0003800000 */
.L_x_737:
[----:B------:R-:W-:Y:S01]  /*74c0*/  ISETP.GE.AND P0, PT, R134, R9, PT ;  /* 0x000000098600720c */ /* 0x000fe20003f06270 */
[----:B------:R-:W-:Y:S01]  /*74d0*/  @!UPT UIADD3 URZ, URZ, URZ, URZ ;  /* 0x0000003f3f3ff290 */ /* 0x000fe2000fffe03f */
[----:B------:R-:W-:Y:S11]  /*74e0*/  BSSY B0, `(.L_x_739) ;  /* 0x0000012000007945 */ /* 0x000ff60003800000 */
[----:B------:R-:W-:-:S05]  /*74f0*/  @P0 BRA `(.L_x_740) ;  /* 0x0000010000000947 */ /* 0x000fca0003800000 */
[----:B------:R-:W-:Y:S01]  /*7500*/  IADD3 R2, P0, R8, 0x20, RZ ;  /* 0x0000002008027810 */ /* 0x000fe20007f1e0ff */
[----:B------:R-:W-:Y:S01]  /*7510*/  IMAD.MOV.U32 R4, RZ, RZ, R88 ;  /* 0x000000ffff047224 */ /* 0x000fe200078e0058 */
[----:B------:R-:W-:Y:S03]  /*7520*/  MOV R5, R100 ;  /* 0x0000006400057202 */ /* 0x000fe60000000f00 */
[----:B------:R-:W-:Y:S02]  /*7530*/  IMAD.X R3, RZ, RZ, R10, P0 ;  /* 0x000000ffff037224 */ /* 0x000fe400000e060a */
[C---:B------:R-:W-:Y:S04]  /*7540*/  IMAD.WIDE.U32 R4, R2.reuse, c[0x0][0x208], R4 ;  /* 0x0000820002047a25 */ /* 0x040fe800078e0004 */
[----:B------:R-:W-:Y:S04]  /*7550*/  IMAD R3, R3, c[0x0][0x208], RZ ;  /* 0x0000820003037a24 */ /* 0x000fe800078e02ff */
[----:B------:R-:W-:Y:S01]  /*7560*/  IMAD R3, R2, c[0x0][0x20c], R3 ;  /* 0x0000830002037a24 */ /* 0x000fe200078e0203 */
[C---:B------:R-:W-:Y:S04]  /*7570*/  LEA R2, P0, R4.reuse, c[0x0][0x1f8], 0x1 ;  /* 0x00007e0004027a11 */ /* 0x040fe800078008ff */
[----:B------:R-:W-:Y:S04]  /*7580*/  IADD3 R3, R5, R3, RZ ;  /* 0x0000000305037210 */ /* 0x000fe80007ffe0ff */
[----:B------:R-:W-:Y:S02]  /*7590*/  LEA.HI.X R3, R4, c[0x0][0x1fc], R3, 0x1, P0 ;  /* 0x00007f0004037a11 */ /* 0x000fe400000f0c03 */
[----:B------:R-:W-:Y:S11]  /*75a0*/  ISETP.GE.AND P0, PT, R86, c[0x0][0x1d4], PT ;  /* 0x0000750056007a0c */ /* 0x000ff60003f06270 */
[----:B------:R-:W-:Y:S02]  /*75b0*/  @!UPT UIADD3 URZ, URZ, URZ, URZ ;  /* 0x0000003f3f3ff290 */ /* 0x000fe4000fffe03f */
[----:B------:R-:W1:Y:S04]  /*75c0*/  @!P0 LDS.128 R4, [R219+0x4100] ;  /* 0x00410000db048984 */ /* 0x000e680000000c00 */
[----:B-1----:R-:W-:Y:S04]  /*75d0*/  @!P0 STG.E.128 [R2.64+0x80], R4 ;  /* 0x0000800402008986 */ /* 0x002fe8000c101d08 */
[----:B------:R-:W1:Y:S04]  /*75e0*/  @!P4 LDS.128 R4, [R219+0x1100] ;  /* 0x00110000db04c984 */ /* 0x000e680000000c00 */
[----:B-1----:R1:W-:Y:S02]  /*75f0*/  @!P4 STG.E.128 [R2.64], R4 ;  /* 0x000000040200c986 */ /* 0x0023e4000c101d08 */
.L_x_740:
[----:B------:R-:W-:Y:S05]  /*7600*/  BSYNC B0 ;  /* 0x0000000000007941 */ /* 0x000fea0003800000 */
.L_x_739:
[----:B------:R-:W-:Y:S01]  /*7610*/  ISETP.GE.AND P0, PT, R135, R9, PT ;  /* 0x000000098700720c */ /* 0x000fe20003f06270 */
[----:B------:R-:W-:Y:S01]  /*7620*/  @!UPT UIADD3 URZ, URZ, URZ, URZ ;  /* 0x0000003f3f3ff290 */ /* 0x000fe2000fffe03f */
[----:B------:R-:W-:Y:S11]  /*7630*/  BSSY B0, `(.L_x_741) ;  /* 0x0000012000007945 */ /* 0x000ff60003800000 */
[----:B------:R-:W-:-:S05]  /*7640*/  @P0 BRA `(.L_x_742) ;  /* 0x0000010000000947 */ /* 0x000fca0003800000 */
[----:B-1----:R-:W-:Y:S01]  /*7650*/  IADD3 R2, P0, R8, 0x40, RZ ;  /* 0x0000004008027810 */ /* 0x002fe20007f1e0ff */
        /* <DEDUP_REMOVED lines=15> */
.L_x_742:
[----:B------:R-:W-:Y:S05]  /*7750*/  BSYNC B0 ;  /* 0x0000000000007941 */ /* 0x000fea0003800000 */
.L_x_741:
[C---:B------:R-:W-:Y:S02]  /*7760*/  ISETP.GT.AND P0, PT, R34.reuse, R129, PT ;  /* 0x000000812200720c */ /* 0x040fe40003f04270 */
[----:B------:R-:W-:Y:S11]  /*7770*/  IADD3 R34, R34, -0x1, RZ ;  /* 0xffffffff22227810 */ /* 0x000ff60007ffe0ff */
[----:B-1----:R-:W-:Y:S01]  /*7780*/  @P0 SHF.R.S32.HI R5, RZ, 0x1f, R34 ;  /* 0x0000001fff050819 */ /* 0x002fe20000011422 */
[----:B------:R-:W-:Y:S01]  /*7790*/  @P0 IMAD R4, R165, R34, RZ ;  /* 0x00000022a5040224 */ /* 0x000fe200078e02ff */
[C---:B------:R-:W-:Y:S01]  /*77a0*/  @P0 SHF.L.U32 R6, R171.reuse, 0x1, RZ ;  /* 0x00000001ab060819 */ /* 0x040fe200000006ff */
[----:B------:R-:W-:Y:S01]  /*77b0*/  @P0 IMAD.MOV.U32 R2, RZ, RZ, R114 ;  /* 0x000000ffff020224 */ /* 0x000fe200078e0072 */
[----:B------:R-:W-:Y:S01]  /*77c0*/  @P0 SHF.L.U64.HI R7, R171, 0x1, R166 ;  /* 0x00000001ab070819 */ /* 0x000fe200000102a6 */
[----:B------:R-:W-:Y:S02]  /*77d0*/  @P0 IMAD.MOV.U32 R3, RZ, RZ, R113 ;  /* 0x000000ffff030224 */ /* 0x000fe400078e0071 */
[-C--:B------:R-:W-:Y:S02]  /*77e0*/  @P0 IMAD R4, R5, R142.reuse, R4 ;  /* 0x0000008e05040224 */ /* 0x080fe400078e0204 */
[----:B------:R-:W-:Y:S04]  /*77f0*/  @P0 IMAD.WIDE.U32 R2, R34, R142, R2 ;  /* 0x0000008e22020225 */ /* 0x000fe800078e0002 */
[----:B------:R-:W-:Y:S01]  /*7800*/  @P0 IMAD.IADD R3, R3, 0x1, R4 ;  /* 0x0000000103030824 */ /* 0x000fe200078e0204 */
[C---:B------:R-:W-:Y:S04]  /*7810*/  @P0 LEA R4, P1, R2.reuse, c[0x0][0x220], 0x1 ;  /* 0x0000880002040a11 */ /* 0x040fe800078208ff */
[----:B------:R-:W-:Y:S02]  /*7820*/  @P0 LEA.HI.X R5, R2, c[0x0][0x224], R3, 0x1, P1 ;  /* 0x0000890002050a11 */ /* 0x000fe400008f0c03 */
[----:B------:R-:W-:Y:S03]  /*7830*/  @P0 IADD3 R2, P1, R6, R4, RZ ;  /* 0x0000000406020210 */ /* 0x000fe60007f3e0ff */
[----:B------:R-:W-:Y:S01]  /*7840*/  @!PT LDS RZ, [RZ] ;  /* 0x00000000fffff984 */ /* 0x000fe20000000800 */
[----:B------:R-:W-:Y:S01]  /*7850*/  @!PT LDS RZ, [RZ] ;  /* 0x00000000fffff984 */ /* 0x000fe20000000800 */
[----:B------:R-:W-:Y:S01]  /*7860*/  @!PT LDS RZ, [RZ] ;  /* 0x00000000fffff984 */ /* 0x000fe20000000800 */
[----:B------:R1:W-:Y:S02]  /*7870*/  @P0 LDGSTS.E.BYPASS.LTC128B.128 [R219+0x8100], [R4.64], !P5 ;  /* 0x0810000004db0fae */ /* 0x0003e4000e901d48 */
[----:B------:R-:W-:Y:S01]  /*7880*/  @P0 IMAD.X R3, R7, 0x1, R5, P1 ;  /* 0x0000000107030824 */ /* 0x000fe200008e0605 */
[----:B------:R-:W-:Y:S01]  /*7890*/  @P0 IADD3 R6, P1, R2, R6, RZ ;  /* 0x0000000602060210 */ /* 0x000fe20007f3e0ff */
[----:B------:R1:W-:Y:S03]  /*78a0*/  @P0 LDGSTS.E.BYPASS.LTC128B.128 [R219+0xb100], [R4.64+0x80], !P6 ;  /* 0x0b10008004db0fae */ /* 0x0003e6000f101d48 */
[----:B------:R-:W-:Y:S01]  /*78b0*/  @P0 IADD3.X R7, R3, R7, RZ, P1, !PT ;  /* 0x0000000703070210 */ /* 0x000fe20000ffe4ff */
[----:B------:R1:W-:Y:S04]  /*78c0*/  @P0 LDGSTS.E.BYPASS.LTC128B.128 [R219+0x9100], [R2.64], !P5 ;  /* 0x0910000002db0fae */ /* 0x0003e8000e901d48 */
[----:B------:R1:W-:Y:S04]  /*78d0*/  @P0 LDGSTS.E.BYPASS.LTC128B.128 [R219+0xc100], [R2.64+0x80], !P6 ;  /* 0x0c10008002db0fae */ /* 0x0003e8000f101d48 */
[----:B------:R1:W-:Y:S04]  /*78e0*/  @P0 LDGSTS.E.BYPASS.LTC128B.128 [R219+0xa100], [R6.64], !P5 ;  /* 0x0a10000006db0fae */ /* 0x0003e8000e901d48 */
[----:B------:R1:W-:Y:S04]  /*78f0*/  @P0 LDGSTS.E.BYPASS.LTC128B.128 [R219+0xd100], [R6.64+0x80], !P6 ;  /* 0x0d10008006db0fae */ /* 0x0003e8000f101d48 */
[----:B------:R-:W0:Y:S01]  /*7900*/  LDGDEPBAR ;  /* 0x00000000000079af */ /* 0x000e220000000000 */
[----:B------:R-:W-:-:S05]  /*7910*/  @P0 BRA `(.L_x_743) ;  /* 0xffffbb5000000947 */ /* 0x000fca000383ffff */
[----:B------:R-:W-:Y:S01]  /*7920*/  WARPSYNC 0xffffffff ;  /* 0xffffffff00007948 */ /* 0x000fe20003800000 */
[----:B------:R-:W-:Y:S06]  /*7930*/  BAR.SYNC.DEFER_BLOCKING 0x0 ;  /* 0x0000000000007b1d */ /* 0x000fec0000010000 */
.L_x_708:
[----:B------:R-:W2:Y:S01]  /*7940*/  LDL R147, [R1+0x14] ;  /* 0x0000140001937983 */ /* 0x000ea20000100800 */
[----:B------:R-:W-:-:S03]  /*7950*/  IMAD.MOV.U32 R142, RZ, RZ, c[0x0][0x2c4] ;  /* 0x0000b100ff8e7624 */ /* 0x000fc600078e00ff */
[----:B------:R-:W3:Y:S04]  /*7960*/  LDL R140, [R1+0xc] ;  /* 0x00000c00018c7983 */ /* 0x000ee80000100800 */
[----:B------:R-:W3:Y:S01]  /*7970*/  LDL R137, [R1+0x8] ;  /* 0x0000080001897983 */ /* 0x000ee20000100800 */
[----:B------:R-:W-:Y:S01]  /*7980*/  ISETP.NE.AND P3, PT, R142, 0x1, PT ;  /* 0x000000018e00780c */ /* 0x000fe20003f65270 */
[----:B------:R-:W-:-:S05]  /*7990*/  IMAD.MOV.U32 R141, RZ, RZ, c[0x0][0x32c] ;  /* 0x0000cb00ff8d7624 */ /* 0x000fca00078e00ff */
[----:B------:R-:W-:Y:S01]  /*79a0*/  ISETP.GE.AND P1, PT, R141, 0x1, PT ;  /* 0x000000018d00780c */ /* 0x000fe20003f26270 */
[----:B------:R-:W-:Y:S01]  /*79b0*/  IMAD.IADD R11, R153, 0x1, R154 ;  /* 0x00000001990b7824 */ /* 0x000fe200078e029a */
[----:B--2---:R-:W-:-:S05]  /*79c0*/  IADD3 R0, R147, 0x7f, RZ ;  /* 0x0000007f93007810 */ /* 0x004fca0007ffe0ff */
[----:B-1----:R-:W-:Y:S01]  /*79d0*/  @P3 IMAD.HI.U32 R3, R0, c[0x0][0x2c8], RZ ;  /* 0x0000b20000033a27 */ /* 0x002fe200078e00ff */
[----:B---3--:R-:W-:-:S04]  /*79e0*/  IADD3 R2, R140, 0x1, -R137 ;  /* 0x000000018c027810 */ /* 0x008fc80007ffe889 */
[----:B------:R-:W-:-:S05]  /*79f0*/  @P3 SHF.R.U32.HI R0, RZ, c[0x0][0x2cc], R3 ;  /* 0x0000b300ff003a19 */ /* 0x000fca0000011603 */
[----:B------:R-:W-:-:S05]  /*7a00*/  IMAD.IADD R0, R2, 0x1, R0 ;  /* 0x0000000102007824 */ /* 0x000fca00078e0200 */
[----:B------:R-:W-:Y:S01]  /*7a10*/  IADD3 R3, R0, c[0x0][0x328], RZ ;  /* 0x0000ca0000037a10 */ /* 0x000fe20007ffe0ff */
[----:B------:R-:W-:Y:S05]  /*7a20*/  @!P1 BRA `(.L_x_744) ;  /* 0x0000011000009947 */ /* 0x000fea0003800000 */
[C---:B------:R-:W-:Y:S01]  /*7a30*/  ISETP.GT.AND P0, PT, R0.reuse, RZ, PT ;  /* 0x000000ff0000720c */ /* 0x040fe20003f04270 */
[----:B------:R-:W-:Y:S01]  /*7a40*/  BSSY B0, `(.L_x_745) ;  /* 0x000000d000007945 */ /* 0x000fe20003800000 */
[----:B------:R-:W-:Y:S01]  /*7a50*/  IADD3 R2, R0, -0x1, RZ ;  /* 0xffffffff00027810 */ /* 0x000fe20007ffe0ff */
[----:B------:R-:W-:-:S10]  /*7a60*/  IMAD.MOV.U32 R4, RZ, RZ, c[0x0][0x32c] ;  /* 0x0000cb00ff047624 */ /* 0x000fd400078e00ff */
[----:B------:R-:W-:Y:S05]  /*7a70*/  @P0 BRA `(.L_x_746) ;  /* 0x0000006000000947 */ /* 0x000fea0003800000 */
[----:B------:R-:W-:Y:S01]  /*7a80*/  ISETP.NE.AND P0, PT, R4, 0x1, PT ;  /* 0x000000010400780c */ /* 0x000fe20003f05270 */
[----:B------:R-:W-:-:S12]  /*7a90*/  IMAD.MOV R0, RZ, RZ, -R0 ;  /* 0x000000ffff007224 */ /* 0x000fd800078e0a00 */
[----:B------:R-:W-:-:S05]  /*7aa0*/  @P0 IMAD.HI.U32 R2, R0, c[0x0][0x330], RZ ;  /* 0x0000cc0000020a27 */ /* 0x000fca00078e00ff */
[----:B------:R-:W-:-:S04]  /*7ab0*/  @P0 SHF.R.U32.HI R0, RZ, c[0x0][0x334], R2 ;  /* 0x0000cd00ff000a19 */ /* 0x000fc80000011602 */
[----:B------:R-:W-:Y:S01]  /*7ac0*/  LOP3.LUT R2, RZ, R0, RZ, 0x33, !PT ;  /* 0x00000000ff027212 */ /* 0x000fe200078e33ff */
[----:B------:R-:W-:Y:S05]  /*7ad0*/  BRA `(.L_x_747) ;  /* 0x0000003000007947 */ /* 0x000fea0003800000 */
.L_x_746:
[----:B------:R-:W-:-:S13]  /*7ae0*/  ISETP.NE.AND P0, PT, R4, 0x1, PT ;  /* 0x000000010400780c */ /* 0x000fda0003f05270 */
[----:B------:R-:W-:-:S05]  /*7af0*/  @P0 IMAD.HI.U32 R0, R2, c[0x0][0x330], RZ ;  /* 0x0000cc0002000a27 */ /* 0x000fca00078e00ff */
[----:B------:R-:W-:Y:S02]  /*7b00*/  @P0 SHF.R.U32.HI R2, RZ, c[0x0][0x334], R0 ;  /* 0x0000cd00ff020a19 */ /* 0x000fe40000011600 */
.L_x_747:
[----:B------:R-:W-:Y:S05]  /*7b10*/  BSYNC B0 ;  /* 0x0000000000007941 */ /* 0x000fea0003800000 */
.L_x_745:
[----:B------:R-:W-:-:S05]  /*7b20*/  IMAD R2, R2, R4, c[0x0][0x32c] ;  /* 0x0000cb0002027624 */ /* 0x000fca00078e0204 */
[----:B------:R-:W-:-:S04]  /*7b30*/  IMNMX R3, R3, R2, PT ;  /* 0x0000000203037217 */ /* 0x000fc80003800200 */
.L_x_744:
[----:B------:R-:W-:Y:S01]  /*7b40*/  IADD3 R3, R3, 0x5f, RZ ;  /* 0x0000005f03037810 */ /* 0x000fe20007ffe0ff */
[----:B------:R-:W-:-:S04]  /*7b50*/  @P3 IMAD.HI.U32 R2, R147, c[0x0][0x2c8], RZ ;  /* 0x0000b20093023a27 */ /* 0x000fc800078e00ff */
[----:B------:R-:W-:-:S04]  /*7b60*/  IMAD.HI R4, R3, 0x2aaaaaab, RZ ;  /* 0x2aaaaaab03047827 */ /* 0x000fc800078e02ff */
[----:B------:R-:W-:Y:S01]  /*7b70*/  IMAD.MOV.U32 R0, RZ, RZ, R147 ;  /* 0x000000ffff007224 */ /* 0x000fe200078e0093 */
[----:B------:R-:W-:Y:S02]  /*7b80*/  @P3 SHF.R.U32.HI R0, RZ, c[0x0][0x2cc], R2 ;  /* 0x0000b300ff003a19 */ /* 0x000fe40000011602 */
[----:B------:R-:W-:-:S03]  /*7b90*/  SHF.R.U32.HI R3, RZ, 0x1f, R4 ;  /* 0x0000001fff037819 */ /* 0x000fc60000011604 */
        /* <DEDUP_REMOVED lines=15> */
.L_x_750:
[----:B------:R-:W-:-:S04]  /*7c90*/  MOV R3, c[0x0][0x32c] ;  /* 0x0000cb0000037a02 */ /* 0x000fc80000000f00 */
[----:B------:R-:W-:-:S13]  /*7ca0*/  ISETP.NE.AND P0, PT, R3, 0x1, PT ;  /* 0x000000010300780c */ /* 0x000fda0003f05270 */
[----:B------:R-:W-:-:S05]  /*7cb0*/  @P0 IMAD.HI.U32 R3, R0, c[0x0][0x330], RZ ;  /* 0x0000cc0000030a27 */ /* 0x000fca00078e00ff */
[----:B------:R-:W-:Y:S02]  /*7cc0*/  @P0 SHF.R.U32.HI R0, RZ, c[0x0][0x334], R3 ;  /* 0x0000cd00ff000a19 */ /* 0x000fe40000011603 */
.L_x_751:
[----:B------:R-:W-:Y:S05]  /*7cd0*/  BSYNC B0 ;  /* 0x0000000000007941 */ /* 0x000fea0003800000 */
.L_x_749:
[----:B------:R-:W-:-:S05]  /*7ce0*/  IMAD R0, R0, c[0x0][0x32c], RZ ;  /* 0x0000cb0000007a24 */ /* 0x000fca00078e02ff */
[----:B------:R-:W-:-:S05]  /*7cf0*/  IMNMX R2, R2, R0, !PT ;  /* 0x0000000002027217 */ /* 0x000fca0007800200 */
.L_x_748:
[----:B------:R-:W-:Y:S01]  /*7d00*/  IMAD.HI R2, R2, 0x2aaaaaab, RZ ;  /* 0x2aaaaaab02027827 */ /* 0x000fe200078e02ff */
[----:B------:R-:W-:Y:S04]  /*7d10*/  BSSY B0, `(.L_x_752) ;  /* 0x0000025000007945 */ /* 0x000fe80003800000 */
[----:B------:R-:W-:-:S04]  /*7d20*/  SHF.R.U32.HI R0, RZ, 0x1f, R2 ;  /* 0x0000001fff007819 */ /* 0x000fc80000011602 */
[----:B------:R-:W-:Y:S01]  /*7d30*/  LEA.HI.SX32 R2, R2, R0, 0x1c ;  /* 0x0000000002027211 */ /* 0x000fe200078fe2ff */
[----:B------:R-:W-:-:S03]  /*7d40*/  IMAD.MOV.U32 R0, RZ, RZ, RZ ;  /* 0x000000ffff007224 */ /* 0x000fc600078e00ff */
[----:B------:R-:W-:-:S04]  /*7d50*/  IMNMX R5, RZ, R2, !PT ;  /* 0x00000002ff057217 */ /* 0x000fc80007800200 */
[----:B------:R-:W-:-:S13]  /*7d60*/  ISETP.GT.AND P0, PT, R8, R5, PT ;  /* 0x000000050800720c */ /* 0x000fda0003f04270 */
[----:B------:R-:W-:Y:S05]  /*7d70*/  @!P0 BRA `(.L_x_753) ;  /* 0x000001e000008947 */ /* 0x000fea0003800000 */
[----:B------:R-:W-:-:S05]  /*7d80*/  IABS R0, R132 ;  /* 0x0000008400007213 */ /* 0x000fca0000000000 */
[----:B------:R-:W-:-:S04]  /*7d90*/  IMAD.MOV.U32 R4, RZ, RZ, R0 ;  /* 0x000000ffff047224 */ /* 0x000fc800078e0000 */
[----:B------:R-:W1:Y:S08]  /*7da0*/  I2F.RP R2, R4 ;  /* 0x0000000400027306 */ /* 0x000e700000209400 */
[----:B-1----:R-:W1:Y:S02]  /*7db0*/  MUFU.RCP R2, R2 ;  /* 0x0000000200027308 */ /* 0x002e640000001000 */
[----:B-1----:R-:W-:-:S06]  /*7dc0*/  IADD3 R2, R2, 0xffffffe, RZ ;  /* 0x0ffffffe02027810 */ /* 0x002fcc0007ffe0ff */
[----:B------:R1:W2:Y:S02]  /*7dd0*/  F2I.FTZ.U32.TRUNC.NTZ R3, R2 ;  /* 0x0000000200037305 */ /* 0x0002a4000021f000 */
[----:B-1----:R-:W-:Y:S01]  /*7de0*/  IADD3 R2, R132, -0x1, R8 ;  /* 0xffffffff84027810 */ /* 0x002fe20007ffe008 */
[----:B--2---:R-:W-:-:S04]  /*7df0*/  IMAD.MOV R0, RZ, RZ, -R3 ;  /* 0x000000ffff007224 */ /* 0x004fc800078e0a03 */
[----:B------:R-:W-:Y:S01]  /*7e00*/  IMAD.MOV.U32 R7, RZ, RZ, R0 ;  /* 0x000000ffff077224 */ /* 0x000fe200078e0000 */
[----:B------:R-:W-:Y:S01]  /*7e10*/  IABS R0, R132 ;  /* 0x0000008400007213 */ /* 0x000fe20000000000 */
[----:B------:R-:W-:Y:S01]  /*7e20*/  IMAD.IADD R6, R2, 0x1, -R5 ;  /* 0x0000000102067824 */ /* 0x000fe200078e0a05 */
[----:B------:R-:W-:Y:S01]  /*7e30*/  MOV R2, RZ ;  /* 0x000000ff00027202 */ /* 0x000fe20000000f00 */
[----:B------:R-:W-:Y:S02]  /*7e40*/  IMAD R7, R7, R4, RZ ;  /* 0x0000000407077224 */ /* 0x000fe400078e02ff */
[----:B------:R-:W-:Y:S01]  /*7e50*/  IMAD.MOV R9, RZ, RZ, -R0 ;  /* 0x000000ffff097224 */ /* 0x000fe200078e0a00 */
[----:B------:R-:W-:Y:S01]  /*7e60*/  IABS R10, R6 ;  /* 0x00000006000a7213 */ /* 0x000fe20000000000 */
        /* <DEDUP_REMOVED lines=15> */
.L_x_753:
[----:B------:R-:W-:Y:S05]  /*7f60*/  BSYNC B0 ;  /* 0x0000000000007941 */ /* 0x000fea0003800000 */
.L_x_752:
[----:B------:R-:W2:Y:S01]  /*7f70*/  LDL R3, [R1+0x34] ;  /* 0x0000340001037983 */ /* 0x000ea20000100800 */
[----:B------:R-:W-:Y:S01]  /*7f80*/  PRMT R2, RZ, 0x7610, R2 ;  /* 0x00007610ff027816 */ /* 0x000fe20000000002 */
[----:B------:R-:W-:Y:S01]  /*7f90*/  IMAD.MOV.U32 R24, RZ, RZ, RZ ;  /* 0x000000ffff187224 */ /* 0x000fe200078e00ff */
[----:B------:R-:W-:Y:S01]  /*7fa0*/  MOV R22, RZ ;  /* 0x000000ff00167202 */ /* 0x000fe20000000f00 */
        /* <DEDUP_REMOVED lines=32> */
[----:B--2---:R-:W-:-:S04]  /*81b0*/  IMAD R226, R3, R0, R5 ;  /* 0x0000000003e27224 */ /* 0x004fc800078e0205 */
[----:B------:R-:W-:-:S05]  /*81c0*/  IMAD.IADD R0, R226, 0x1, R0 ;  /* 0x00000001e2007824 */ /* 0x000fca00078e0200 */
[----:B------:R-:W-:-:S04]  /*81d0*/  IMNMX R223, R8, R0, PT ;  /* 0x0000000008df7217 */ /* 0x000fc80003800200 */
[----:B------:R-:W-:-:S13]  /*81e0*/  ISETP.GT.AND P0, PT, R223, R226, PT ;  /* 0x000000e2df00720c */ /* 0x000fda0003f04270 */
[----:B------:R-:W-:Y:S05]  /*81f0*/  @!P0 BRA `(.L_x_754) ;  /* 0x0001563000008947 */ /* 0x000fea0003800000 */
[----:B------:R-:W2:Y:S01]  /*8200*/  LDL R12, [R1+0x2c] ;  /* 0x00002c00010c7983 */ /* 0x000ea20000100800 */
[----:B------:R-:W-:-:S03]  /*8210*/  ISETP.NE.U32.AND P0, PT, RZ, c[0x0][0x340], PT ;  /* 0x0000d000ff007a0c */ /* 0x000fc60003f05070 */
[----:B------:R-:W3:Y:S01]  /*8220*/  LDL R13, [R1+0x30] ;  /* 0x00003000010d7983 */ /* 0x000ee20000100800 */
[----:B------:R-:W-:-:S13]  /*8230*/  ISETP.NE.AND.EX P1, PT, RZ, c[0x0][0x344], PT, P0 ;  /* 0x0000d100ff007a0c */ /* 0x000fda0003f25300 */
[----:B------:R-:W-:Y:S02]  /*8240*/  @P1 MOV R2, 0x4 ;  /* 0x0000000400021802 */ /* 0x000fe40000000f00 */
[----:B------:R-:W-:-:S03]  /*8250*/  IADD3 R0, P0, R84, R11, RZ ;  /* 0x0000000b54007210 */ /* 0x000fc60007f1e0ff */
[----:B--2---:R-:W-:-:S05]  /*8260*/  @P1 IMAD.WIDE R2, R12, R2, c[0x0][0x340] ;  /* 0x0000d0000c021625 */ /* 0x004fca00078e0202 */
[----:B------:R1:W2:Y:S01]  /*8270*/  @P1 LDG.E R10, [R2.64] ;  /* 0x00000008020a1981 */ /* 0x0002a2000c1e1900 */
[----:B------:R-:W-:Y:S01]  /*8280*/  LEA.HI.X.SX32 R6, R11, R178, 0x1, P0 ;  /* 0x000000b20b067211 */ /* 0x000fe200000f0eff */
[----:B------:R-:W-:Y:S01]  /*8290*/  IMAD.MOV.U32 R5, RZ, RZ, R73 ;  /* 0x000000ffff057224 */ /* 0x000fe200078e0049 */
[----:B------:R-:W-:Y:S01]  /*82a0*/  MOV R4, R72 ;  /* 0x0000004800047202 */ /* 0x000fe20000000f00 */
[----:B------:R-:W-:Y:S01]  /*82b0*/  WARPSYNC 0xffffffff ;  /* 0xffffffff00007948 */ /* 0x000fe20003800000 */
[----:B------:R-:W-:Y:S01]  /*82c0*/  ISETP.NE.U32.AND P0, PT, RZ, c[0x0][0x350], PT ;  /* 0x0000d400ff007a0c */ /* 0x000fe20003f05070 */
[C---:B------:R-:W-:Y:S01]  /*82d0*/  IMAD R7, R6.reuse, c[0x0][0x1e0], RZ ;  /* 0x0000780006077a24 */ /* 0x040fe200078e02ff */
[----:B------:R-:W-:Y:S01]  /*82e0*/  SHF.R.S32.HI R8, RZ, 0x1f, R12 ;  /* 0x0000001fff087819 */ /* 0x000fe2000001140c */
[----:B------:R-:W-:Y:S01]  /*82f0*/  IMAD R6, R6, c[0x0][0x208], RZ ;  /* 0x0000820006067a24 */ /* 0x000fe200078e02ff */
[----:B------:R-:W-:Y:S01]  /*8300*/  ISETP.NE.AND.EX P0, PT, RZ, c[0x0][0x354], PT, P0 ;  /* 0x0000d500ff007a0c */ /* 0x000fe20003f05300 */
[----:B------:R-:W-:Y:S01]  /*8310*/  IMAD R7, R0, c[0x0][0x1e4], R7 ;  /* 0x0000790000077a24 */ /* 0x000fe200078e0207 */
[----:B------:R-:W-:-:S02]  /*8320*/  SHF.R.S32.HI R9, RZ, 0x1f, R152 ;  /* 0x0000001fff097819 */ /* 0x000fc40000011498 */
[----:B------:R-:W-:Y:S02]  /*8330*/  SHF.R.S32.HI R24, RZ, 0x1f, R86 ;  /* 0x0000001fff187819 */ /* 0x000fe40000011456 */
[----:B------:R-:W-:Y:S01]  /*8340*/  IADD3 R136, R223, -0x1, RZ ;  /* 0xffffffffdf887810 */ /* 0x000fe20007ffe0ff */
[----:B------:R-:W-:Y:S02]  /*8350*/  IMAD R9, R9, c[0x0][0x178], RZ ;  /* 0x00005e0009097a24 */ /* 0x000fe400078e02ff */
[----:B-1----:R-:W-:-:S04]  /*8360*/  IMAD.WIDE.U32 R2, R0, c[0x0][0x1e0], R4 ;  /* 0x0000780000027a25 */ /* 0x002fc800078e0004 */
[----:B------:R-:W-:Y:S01]  /*8370*/  IMAD.WIDE.U32 R4, R0, c[0x0][0x208], R4 ;  /* 0x0000820000047a25 */ /* 0x000fe200078e0004 */
[----:B------:R-:W-:-:S03]  /*8380*/  IADD3 R3, R3, R7, RZ ;  /* 0x0000000703037210 */ /* 0x000fc60007ffe0ff */
[----:B------:R-:W-:Y:S02]  /*8390*/  IMAD R0, R0, c[0x0][0x20c], R6 ;  /* 0x0000830000007a24 */ /* 0x000fe400078e0206 */
[----:B---3--:R-:W-:Y:S01]  /*83a0*/  IMAD.WIDE.U32 R6, R13, c[0x0][0x1e8], R2 ;  /* 0x00007a000d067a25 */ /* 0x008fe200078e0002 */
[----:B------:R-:W-:-:S03]  /*83b0*/  MOV R2, R4 ;  /* 0x0000000400027202 */ /* 0x000fc60000000f00 */
[----:B------:R-:W-:Y:S02]  /*83c0*/  IMAD.IADD R3, R5, 0x1, R0 ;  /* 0x0000000105037824 */ /* 0x000fe400078e0200 */
[C---:B------:R-:W-:Y:S02]  /*83d0*/  IMAD R7, R13.reuse, c[0x0][0x1ec], R7 ;  /* 0x00007b000d077a24 */ /* 0x040fe400078e0207 */
[----:B------:R-:W-:-:S04]  /*83e0*/  IMAD.WIDE.U32 R4, R13, c[0x0][0x210], R2 ;  /* 0x000084000d047a25 */ /* 0x000fc800078e0002 */
[----:B------:R-:W-:Y:S01]  /*83f0*/  IMAD R5, R13, c[0x0][0x214], R5 ;  /* 0x000085000d057a24 */ /* 0x000fe200078e0205 */
[--C-:B--2---:R-:W-:Y:S01]  /*8400*/  @P1 SHF.R.S32.HI R3, RZ, 0x1f, R10.reuse ;  /* 0x0000001fff031819 */ /* 0x104fe2000001140a */
[----:B------:R-:W-:Y:S01]  /*8410*/  @P1 IMAD.MOV.U32 R2, RZ, RZ, R10 ;  /* 0x000000ffff021224 */ /* 0x000fe200078e000a */
[----:B------:R-:W-:Y:S02]  /*8420*/  @!P1 MOV R3, R8 ;  /* 0x0000000800039202 */ /* 0x000fe40000000f00 */
[----:B------:R-:W-:Y:S02]  /*8430*/  @!P1 MOV R2, R12 ;  /* 0x0000000c00029202 */ /* 0x000fe40000000f00 */
[----:B------:R-:W-:Y:S02]  /*8440*/  SEL R0, R3, RZ, !P0 ;  /* 0x000000ff03007207 */ /* 0x000fe40004000000 */
[----:B------:R-:W-:Y:S02]  /*8450*/  SEL R2, R2, RZ, !P0 ;  /* 0x000000ff02027207 */ /* 0x000fe40004000000 */
[----:B------:R-:W-:Y:S01]  /*8460*/  ISETP.NE.U32.AND P0, PT, RZ, c[0x0][0x348], PT ;  /* 0x0000d200ff007a0c */ /* 0x000fe20003f05070 */
[----:B------:R-:W-:-:S02]  /*8470*/  IMAD R3, R0, c[0x0][0x1f0], RZ ;  /* 0x00007c0000037a24 */ /* 0x000fc400078e02ff */
[----:B------:R-:W-:Y:S01]  /*8480*/  IMAD R0, R0, c[0x0][0x218], RZ ;  /* 0x0000860000007a24 */ /* 0x000fe200078e02ff */
[----:B------:R-:W-:Y:S01]  /*8490*/  ISETP.NE.AND.EX P0, PT, RZ, c[0x0][0x34c], PT, P0 ;  /* 0x0000d300ff007a0c */ /* 0x000fe20003f05300 */
[----:B------:R-:W-:-:S03]  /*84a0*/  IMAD.WIDE.U32 R230, R2, c[0x0][0x1f0], R6 ;  /* 0x00007c0002e67a25 */ /* 0x000fc600078e0006 */
[----:B------:R-:W-:Y:S01]  /*84b0*/  SEL R7, R8, RZ, !P0 ;  /* 0x000000ff08077207 */ /* 0x000fe20004000000 */
[----:B------:R-:W-:Y:S01]  /*84c0*/  IMAD.WIDE.U32 R228, R2, c[0x0][0x218], R4 ;  /* 0x0000860002e47a25 */ /* 0x000fe200078e0004 */
[----:B------:R-:W-:-:S03]  /*84d0*/  SEL R5, R12, RZ, !P0 ;  /* 0x000000ff0c057207 */ /* 0x000fc60004000000 */
[C---:B------:R-:W-:Y:S02]  /*84e0*/  IMAD R6, R2.reuse, c[0x0][0x1f4], R3 ;  /* 0x00007d0002067a24 */ /* 0x040fe400078e0203 */
[----:B------:R-:W-:Y:S02]  /*84f0*/  IMAD R4, R2, c[0x0][0x21c], R0 ;  /* 0x0000870002047a24 */ /* 0x000fe400078e0200 */
[C---:B------:R-:W-:Y:S01]  /*8500*/  IMAD R0, R152.reuse, c[0x0][0x17c], R9 ;  /* 0x00005f0098007a24 */ /* 0x040fe200078e0209 */
[----:B------:R-:W-:Y:S01]  /*8510*/  IADD3 R234, R231, R6, RZ ;  /* 0x00000006e7ea7210 */ /* 0x000fe20007ffe0ff */
[----:B------:R-:W-:Y:S01]  /*8520*/  IMAD.WIDE.U32 R2, R152, c[0x0][0x178], RZ ;  /* 0x00005e0098027a25 */ /* 0x000fe200078e00ff */
[----:B------:R-:W-:-:S03]  /*8530*/  IADD3 R233, R229, R4, RZ ;  /* 0x00000004e5e97210 */ /* 0x000fc60007ffe0ff */
[----:B------:R-:W-:Y:S02]  /*8540*/  IMAD.IADD R0, R3, 0x1, R0 ;  /* 0x0000000103007824 */ /* 0x000fe400078e0200 */
[----:B------:R-:W2:Y:S01]  /*8550*/  LDL R12, [R1] ;  /* 0x00000000010c7983 */ /* 0x000ea20000100800 */
[----:B------:R-:W-:Y:S01]  /*8560*/  IMAD R3, R144, 0x20, R84 ;  /* 0x0000002090037824 */ /* 0x000fe200078e0254 */
[----:B------:R-:W-:Y:S01]  /*8570*/  SHF.R.S32.HI R83, RZ, 0x1f, R136 ;  /* 0x0000001fff537819 */ /* 0x000fe20000011488 */
[----:B------:R-:W-:Y:S02]  /*8580*/  IMAD R6, R7, c[0x0][0x1c0], RZ ;  /* 0x0000700007067a24 */ /* 0x000fe400078e02ff */
[----:B------:R-:W-:Y:S02]  /*8590*/  IMAD.IADD R4, R147, 0x1, R3 ;  /* 0x0000000193047824 */ /* 0x000fe400078e0203 */
[----:B------:R-:W-:Y:S02]  /*85a0*/  IMAD.MOV.U32 R3, RZ, RZ, R0 ;  /* 0x000000ffff037224 */ /* 0x000fe400078e0000 */
[----:B------:R-:W-:-:S04]  /*85b0*/  @P3 IMAD.HI.U32 R7, R4, c[0x0][0x2c8], RZ ;  /* 0x0000b20004073a27 */ /* 0x000fc800078e00ff */
[----:B------:R-:W-:-:S04]  /*85c0*/  IMAD.WIDE.U32 R2, R13, c[0x0][0x1b8], R2 ;  /* 0x00006e000d027a25 */ /* 0x000fc800078e0002 */
[----:B------:R-:W-:Y:S01]  /*85d0*/  IMAD.MOV.U32 R0, RZ, RZ, R4 ;  /* 0x000000ffff007224 */ /* 0x000fe200078e0004 */
[----:B------:R-:W-:Y:S01]  /*85e0*/  @P3 SHF.R.U32.HI R0, RZ, c[0x0][0x2cc], R7 ;  /* 0x0000b300ff003a19 */ /* 0x000fe20000011607 */
[----:B------:R-:W-:Y:S02]  /*85f0*/  IMAD R3, R13, c[0x0][0x1bc], R3 ;  /* 0x00006f000d037a24 */ /* 0x000fe400078e0203 */
[C---:B------:R-:W-:Y:S01]  /*8600*/  IMAD R7, R5.reuse, c[0x0][0x1c4], R6 ;  /* 0x0000710005077a24 */ /* 0x040fe200078e0206 */
[----:B------:R-:W-:Y:S01]  /*8610*/  SHF.R.S32.HI R6, RZ, 0x1f, R0 ;  /* 0x0000001fff067819 */ /* 0x000fe20000011400 */
[----:B------:R-:W-:-:S04]  /*8620*/  IMAD.WIDE.U32 R2, R5, c[0x0][0x1c0], R2 ;  /* 0x0000700005027a25 */ /* 0x000fc800078e0002 */
[----:B------:R-:W-:Y:S02]  /*8630*/  IMAD.MOV R5, RZ, RZ, -R0 ;  /* 0x000000ffff057224 */ /* 0x000fe400078e0a00 */
[----:B------:R-:W-:Y:S02]  /*8640*/  IMAD.IADD R3, R3, 0x1, R7 ;  /* 0x0000000103037824 */ /* 0x000fe400078e0207 */
[----:B------:R-:W-:Y:S02]  /*8650*/  IMAD R4, R5, c[0x0][0x2c4], R4 ;  /* 0x0000b10005047a24 */ /* 0x000fe400078e0204 */
[----:B------:R-:W-:Y:S02]  /*8660*/  IMAD R5, R6, c[0x0][0x1b0], RZ ;  /* 0x00006c0006057a24 */ /* 0x000fe400078e02ff */
[----:B------:R-:W-:-:S04]  /*8670*/  IMAD.WIDE.U32 R2, R0, c[0x0][0x1b0], R2 ;  /* 0x00006c0000027a25 */ /* 0x000fc800078e0002 */
[----:B------:R-:W-:Y:S01]  /*8680*/  IMAD R6, R0, c[0x0][0x1b4], R5 ;  /* 0x00006d0000067a24 */ /* 0x000fe200078e0205 */
[----:B------:R-:W-:Y:S01]  /*8690*/  SHF.R.S32.HI R5, RZ, 0x1f, R4 ;  /* 0x0000001fff057819 */ /* 0x000fe20000011404 */
[----:B------:R-:W-:Y:S02]  /*86a0*/  IMAD.IADD R16, R84, 0x1, R147 ;  /* 0x0000000154107824 */ /* 0x000fe400078e0293 */
[----:B------:R-:W-:Y:S02]  /*86b0*/  IMAD.IADD R3, R3, 0x1, R6 ;  /* 0x0000000103037824 */ /* 0x000fe400078e0206 */
[----:B------:R-:W-:Y:S02]  /*86c0*/  IMAD R0, R5, c[0x0][0x1a8], RZ ;  /* 0x00006a0005007a24 */ /* 0x000fe400078e02ff */
[----:B------:R-:W-:-:S04]  /*86d0*/  IMAD.WIDE.U32 R2, R4, c[0x0][0x1a8], R2 ;  /* 0x00006a0004027a25 */ /* 0x000fc800078e0002 */
[----:B------:R-:W-:Y:S01]  /*86e0*/  IMAD R0, R4, c[0x0][0x1ac], R0 ;  /* 0x00006b0004007a24 */ /* 0x000fe200078e0200 */
[----:B------:R-:W-:Y:S01]  /*86f0*/  LEA R4, P0, R2, c[0x0][0x160], 0x1 ;  /* 0x0000580002047a11 */ /* 0x000fe200078008ff */
[----:B------:R-:W-:Y:S02]  /*8700*/  IMAD R52, R137, c[0x0][0x2c4], RZ ;  /* 0x0000b10089347a24 */ /* 0x000fe400078e02ff */
[----:B------:R-:W-:Y:S02]  /*8710*/  IMAD.IADD R0, R3, 0x1, R0 ;  /* 0x0000000103007824 */ /* 0x000fe400078e0200 */
[----:B------:R-:W1:Y:S01]  /*8720*/  SHFL.IDX PT, R6, R4, RZ, 0x181f ;  /* 0x00181fff04067589 */ /* 0x000e6200000e0000 */
[----:B------:R-:W-:Y:S01]  /*8730*/  ISETP.GE.AND P3, PT, R16, R52, PT ;  /* 0x000000341000720c */ /* 0x000fe20003f66270 */
[----:B------:R-:W-:Y:S01]  /*8740*/  IMAD R9, R83, c[0x0][0x1e0], RZ ;  /* 0x0000780053097a24 */ /* 0x000fe200078e02ff */
[----:B------:R-:W-:Y:S01]  /*8750*/  LEA.HI.X R0, R2, c[0x0][0x164], R0, 0x1, P0 ;  /* 0x0000590002007a11 */ /* 0x000fe200000f0c00 */
[----:B------:R-:W3:Y:S01]  /*8760*/  SHFL.IDX PT, R5, R4, 0x1, 0x181f ;  /* 0x00381f0004057f89 */ /* 0x000ee200000e0000 */
[----:B------:R-:W-:Y:S01]  /*8770*/  IADD3 R2, R16, 0x20, RZ ;  /* 0x0000002010027810 */ /* 0x000fe20007ffe0ff */
[----:B------:R-:W-:-:S02]  /*8780*/  IMAD.MOV.U32 R54, RZ, RZ, 0x60 ;  /* 0x00000060ff367424 */ /* 0x000fc400078e00ff */
[----:B------:R-:W4:Y:S01]  /*8790*/  SHFL.IDX PT, R7, R0, RZ, 0x181f ;  /* 0x00181fff00077589 */ /* 0x000f2200000e0000 */
[-C--:B------:R-:W-:Y:S01]  /*87a0*/  ISETP.GE.AND P4, PT, R2, R52.reuse, PT ;  /* 0x000000340200720c */ /* 0x080fe20003f86270 */
[----:B------:R-:W-:Y:S01]  /*87b0*/  IMAD R9, R136, c[0x0][0x1e4], R9 ;  /* 0x0000790088097a24 */ /* 0x000fe200078e0209 */
[----:B------:R-:W-:Y:S01]  /*87c0*/  IADD3 R2, R16, 0x40, RZ ;  /* 0x0000004010027810 */ /* 0x000fe20007ffe0ff */
[----:B------:R-:W4:Y:S01]  /*87d0*/  SHFL.IDX PT, R8, R0, 0x1, 0x181f ;  /* 0x00381f0000087f89 */ /* 0x000f2200000e0000 */
[----:B------:R-:W-:Y:S02]  /*87e0*/  IMAD R54, R223, -0x60, R54 ;  /* 0xffffffa0df367824 */ /* 0x000fe400078e0236 */
[----:B------:R-:W-:Y:S01]  /*87f0*/  ISETP.GE.AND P5, PT, R2, R52, PT ;  /* 0x000000340200720c */ /* 0x000fe20003fa6270 */
[----:B------:R-:W2:Y:S01]  /*8800*/  SHFL.IDX PT, R10, R4, 0x2, 0x181f ;  /* 0x00581f00040a7f89 */ /* 0x000ea200000e0000 */
[----:B------:R-:W-:Y:S01]  /*8810*/  IMAD.WIDE.U32 R2, R136, c[0x0][0x1e0], RZ ;  /* 0x0000780088027a25 */ /* 0x000fe200078e00ff */
[----:B------:R-:W-:-:S02]  /*8820*/  IADD3 R74, R54, R140, -R84 ;  /* 0x0000008c364a7210 */ /* 0x000fc40007ffe854 */
[----:B------:R-:W2:Y:S01]  /*8830*/  SHFL.IDX PT, R11, R0, 0x2, 0x181f ;  /* 0x00581f00000b7f89 */ /* 0x000ea200000e0000 */
[----:B------:R-:W-:Y:S02]  /*8840*/  IMAD.MOV.U32 R138, RZ, RZ, R230 ;  /* 0x000000ffff8a7224 */ /* 0x000fe400078e00e6 */
[----:B------:R-:W-:Y:S01]  /*8850*/  IMAD.MOV.U32 R139, RZ, RZ, R234 ;  /* 0x000000ffff8b7224 */ /* 0x000fe200078e00ea */
[----:B------:R-:W-:Y:S01]  /*8860*/  BAR.SYNC.DEFER_BLOCKING 0x0 ;  /* 0x0000000000007b1d */ /* 0x000fe20000010000 */
[-C--:B-1----:R-:W-:Y:S01]  /*8870*/  @!P3 LEA R22, P0, R72, R6.reuse, 0x1 ;  /* 0x000000064816b211 */ /* 0x082fe200078008ff */
[----:B------:R-:W-:Y:S01]  /*8880*/  IMAD.MOV.U32 R85, RZ, RZ, 0x40 ;  /* 0x00000040ff557424 */ /* 0x000fe200078e00ff */
[----:B------:R-:W-:Y:S02]  /*8890*/  @!P3 LEA R20, P2, R86, R6, 0x1 ;  /* 0x000000065614b211 */ /* 0x000fe400078408ff */
[C---:B---3--:R-:W-:Y:S01]  /*88a0*/  @!P4 LEA R18, P1, R72.reuse, R5, 0x1 ;  /* 0x000000054812c211 */ /* 0x048fe200078208ff */
[----:B------:R-:W-:Y:S01]  /*88b0*/  SHFL.IDX PT, R0, R0, 0x3, 0x181f ;  /* 0x00781f0000007f89 */ /* 0x000fe200000e0000 */
[----:B----4-:R-:W-:-:S02]  /*88c0*/  @!P3 LEA.HI.X R23, R72, R7, R73, 0x1, P0 ;  /* 0x000000074817b211 */ /* 0x010fc400000f0c49 */
[----:B------:R-:W-:Y:S01]  /*88d0*/  @!P4 LEA R14, P0, R86, R5, 0x1 ;  /* 0x00000005560ec211 */ /* 0x000fe200078008ff */
[----:B------:R-:W-:Y:S01]  /*88e0*/  IMAD.IADD R5, R3, 0x1, R9 ;  /* 0x0000000103057824 */ /* 0x000fe200078e0209 */
[-C--:B------:R-:W-:Y:S01]  /*88f0*/  @!P4 LEA.HI.X R19, R72, R8.reuse, R73, 0x1, P1 ;  /* 0x000000084813c211 */ /* 0x080fe200008f0c49 */
[----:B------:R-:W-:Y:S01]  /*8900*/  IMAD.WIDE.U32 R2, R2, 0x60, R138 ;  /* 0x0000006002027825 */ /* 0x000fe200078e008a */
[C-C-:B------:R-:W-:Y:S02]  /*8910*/  @!P4 LEA.HI.X R15, R86.reuse, R8, R24.reuse, 0x1, P0 ;  /* 0x00000008560fc211 */ /* 0x140fe400000f0c18 */
[----:B------:R1:W3:Y:S01]  /*8920*/  SHFL.IDX PT, R8, R4, 0x3, 0x181f ;  /* 0x00781f0004087f89 */ /* 0x0002e200000e0000 */
[----:B------:R-:W-:Y:S01]  /*8930*/  IMAD R5, R5, 0x60, RZ ;  /* 0x0000006005057824 */ /* 0x000fe200078e02ff */
[----:B------:R-:W-:Y:S02]  /*8940*/  @!P3 LEA.HI.X R21, R86, R7, R24, 0x1, P2 ;  /* 0x000000075615b211 */ /* 0x000fe400010f0c18 */
[----:B------:R-:W-:Y:S01]  /*8950*/  ISETP.GE.AND P2, PT, R74, 0x1, PT ;  /* 0x000000014a00780c */ /* 0x000fe20003f46270 */
[----:B------:R-:W-:Y:S01]  /*8960*/  IMAD.IADD R17, R3, 0x1, R5 ;  /* 0x0000000103117824 */ /* 0x000fe200078e0205 */
[----:B------:R-:W-:-:S02]  /*8970*/  IADD3 R3, R16, 0x60, RZ ;  /* 0x0000006010037810 */ /* 0x000fc40007ffe0ff */
[----:B------:R-:W-:Y:S02]  /*8980*/  ISETP.GE.AND P1, PT, R72, c[0x0][0x198], PT ;  /* 0x0000660048007a0c */ /* 0x000fe40003f26270 */
[----:B------:R-:W-:-:S11]  /*8990*/  ISETP.GE.AND P6, PT, R3, R52, PT ;  /* 0x000000340300720c */ /* 0x000fd60003fc6270 */
[----:B------:R-:W-:Y:S01]  /*89a0*/  @!PT LDS RZ, [RZ] ;  /* 0x00000000fffff984 */ /* 0x000fe20000000800 */
[----:B------:R4:W-:Y:S01]  /*89b0*/  @!P3 LDGSTS.E.BYPASS.LTC128B.128 [R219+0x100], [R22.64], !P1 ;  /* 0x0010000016dbbfae */ /* 0x0009e2000c901d48 */
[----:B--2---:R-:W-:Y:S01]  /*89c0*/  IMAD.MOV.U32 R25, RZ, RZ, R12 ;  /* 0x000000ffff197224 */ /* 0x004fe200078e000c */
[----:B------:R-:W-:-:S04]  /*89d0*/  @!P5 LEA R12, P0, R72, R10, 0x1 ;  /* 0x0000000a480cd211 */ /* 0x000fc800078008ff */
[----:B------:R-:W-:Y:S02]  /*89e0*/  @!P5 LEA.HI.X R13, R72, R11, R73, 0x1, P0 ;  /* 0x0000000b480dd211 */ /* 0x000fe400000f0c49 */
[----:B------:R-:W-:-:S04]  /*89f0*/  @!P5 LEA R10, P0, R86, R10, 0x1 ;  /* 0x0000000a560ad211 */ /* 0x000fc800078008ff */
[----:B------:R-:W-:Y:S02]  /*8a00*/  @!P5 LEA.HI.X R11, R86, R11, R24, 0x1, P0 ;  /* 0x0000000b560bd211 */ /* 0x000fe400000f0c18 */
[----:B-1----:R-:W-:-:S04]  /*8a10*/  @P2 LEA R4, P0, R2, c[0x0][0x1c8], 0x1 ;  /* 0x0000720002042a11 */ /* 0x002fc800078008ff */
[----:B------:R-:W-:Y:S02]  /*8a20*/  @P2 LEA.HI.X R5, R2, c[0x0][0x1cc], R17, 0x1, P0 ;  /* 0x0000730002052a11 */ /* 0x000fe400000f0c11 */
[----:B---3--:R-:W-:-:S04]  /*8a30*/  @!P6 LEA R6, P0, R86, R8, 0x1 ;  /* 0x000000085606e211 */ /* 0x008fc800078008ff */
[----:B------:R-:W-:Y:S02]  /*8a40*/  @!P6 LEA.HI.X R7, R86, R0, R24, 0x1, P0 ;  /* 0x000000005607e211 */ /* 0x000fe400000f0c18 */
[----:B------:R-:W-:-:S04]  /*8a50*/  @!P6 LEA R8, P0, R72, R8, 0x1 ;  /* 0x000000084808e211 */ /* 0x000fc800078008ff */
[----:B------:R-:W-:Y:S01]  /*8a60*/  @!P6 LEA.HI.X R9, R72, R0, R73, 0x1, P0 ;  /* 0x000000004809e211 */ /* 0x000fe200000f0c49 */
[----:B------:R-:W-:Y:S01]  /*8a70*/  IMAD.MOV.U32 R0, RZ, RZ, 0x20 ;  /* 0x00000020ff007424 */ /* 0x000fe200078e00ff */
[----:B------:R-:W-:-:S03]  /*8a80*/  ISETP.GE.AND P0, PT, R86, c[0x0][0x198], PT ;  /* 0x0000660056007a0c */ /* 0x000fc60003f06270 */
[----:B------:R-:W-:-:S10]  /*8a90*/  IMAD R3, R0, c[0x0][0x1e4], RZ ;  /* 0x0000790000037a24 */ /* 0x000fd400078e02ff */
[----:B------:R4:W-:Y:S04]  /*8aa0*/  @!P3 LDGSTS.E.BYPASS.LTC128B.128 [R219+0x4100], [R20.64], !P0 ;  /* 0x0410000014dbbfae */ /* 0x0009e8000c101d48 */
[----:B------:R4:W-:Y:S04]  /*8ab0*/  @!P4 LDGSTS.E.BYPASS.LTC128B.128 [R25+0x1100], [R18.64], !P1 ;  /* 0x011000001219cfae */ /* 0x0009e8000c901d48 */
[----:B------:R4:W-:Y:S04]  /*8ac0*/  @!P4 LDGSTS.E.BYPASS.LTC128B.128 [R25+0x5100], [R14.64], !P0 ;  /* 0x051000000e19cfae */ /* 0x0009e8000c101d48 */
[----:B------:R4:W-:Y:S04]  /*8ad0*/  @!P5 LDGSTS.E.BYPASS.LTC128B.128 [R25+0x2100], [R12.64], !P1 ;  /* 0x021000000c19dfae */ /* 0x0009e8000c901d48 */
[----:B------:R4:W-:Y:S04]  /*8ae0*/  @!P5 LDGSTS.E.BYPASS.LTC128B.128 [R25+0x6100], [R10.64], !P0 ;  /* 0x061000000a19dfae */ /* 0x0009e8000c101d48 */
[----:B------:R4:W-:Y:S01]  /*8af0*/  @!P6 LDGSTS.E.BYPASS.LTC128B.128 [R25+0x3100], [R8.64], !P1 ;  /* 0x031000000819efae */ /* 0x0009e2000c901d48 */
[----:B------:R-:W-:-:S03]  /*8b00*/  ISETP.GE.AND P1, PT, R74, 0x21, PT ;  /* 0x000000214a00780c */ /* 0x000fc60003f26270 */
[----:B------:R4:W-:Y:S01]  /*8b10*/  @!P6 LDGSTS.E.BYPASS.LTC128B.128 [R25+0x7100], [R6.64], !P0 ;  /* 0x071000000619efae */ /* 0x0009e2000c101d48 */
[----:B------:R-:W-:-:S03]  /*8b20*/  @P2 ISETP.GE.AND P0, PT, R72, c[0x0][0x1d4], PT ;  /* 0x0000750048002a0c */ /* 0x000fc60003f06270 */
[----:B------:R-:W0:Y:S10]  /*8b30*/  LDGDEPBAR ;  /* 0x00000000000079af */ /* 0x000e340000000000 */
[----:B------:R1:W-:Y:S01]  /*8b40*/  @P2 LDGSTS.E.BYPASS.LTC128B.128 [R219+0x8100], [R4.64], !P0 ;  /* 0x0810000004db2fae */ /* 0x0003e2000c101d48 */
[----:B------:R-:W-:-:S13]  /*8b50*/  @P2 ISETP.GE.AND P0, PT, R86, c[0x0][0x1d4], PT ;  /* 0x0000750056002a0c */ /* 0x000fda0003f06270 */
[----:B------:R1:W-:Y:S02]  /*8b60*/  @P2 LDGSTS.E.BYPASS.LTC128B.128 [R219+0xb100], [R4.64+0x80], !P0 ;  /* 0x0b10008004db2fae */ /* 0x0003e4000c101d48 */
[----:B-1----:R-:W-:-:S05]  /*8b70*/  IMAD.WIDE.U32 R4, R0, c[0x0][0x1e0], RZ ;  /* 0x0000780000047a25 */ /* 0x002fca00078e00ff */
[----:B------:R-:W-:-:S04]  /*8b80*/  @P1 IADD3 R0, P0, R2, R4, RZ ;  /* 0x0000000402001210 */ /* 0x000fc80007f1e0ff */
[----:B------:R-:W-:Y:S02]  /*8b90*/  @P1 IADD3.X R3, R17, R5, R3, P0, !PT ;  /* 0x0000000511031210 */ /* 0x000fe400007fe403 */
[----:B------:R-:W-:-:S04]  /*8ba0*/  @P1 LEA R4, P0, R0, c[0x0][0x1c8], 0x1 ;  /* 0x0000720000041a11 */ /* 0x000fc800078008ff */
[----:B------:R-:W-:Y:S01]  /*8bb0*/  @P1 LEA.HI.X R5, R0, c[0x0][0x1cc], R3, 0x1, P0 ;  /* 0x0000730000051a11 */ /* 0x000fe200000f0c03 */
[----:B------:R-:W-:Y:S01]  /*8bc0*/  IMAD R0, R85, c[0x0][0x1e4], RZ ;  /* 0x0000790055007a24 */ /* 0x000fe200078e02ff */
[----:B------:R-:W-:-:S13]  /*8bd0*/  @P1 ISETP.GE.AND P0, PT, R72, c[0x0][0x1d4], PT ;  /* 0x0000750048001a0c */ /* 0x000fda0003f06270 */
[----:B------:R1:W-:Y:S01]  /*8be0*/  @P1 LDGSTS.E.BYPASS.LTC128B.128 [R25+0x9100], [R4.64], !P0 ;  /* 0x0910000004191fae */ /* 0x0003e2000c101d48 */
[----:B------:R-:W-:-:S13]  /*8bf0*/  @P1 ISETP.GE.AND P0, PT, R86, c[0x0][0x1d4], PT ;  /* 0x0000750056001a0c */ /* 0x000fda0003f06270 */
[----:B------:R1:W-:Y:S01]  /*8c00*/  @P1 LDGSTS.E.BYPASS.LTC128B.128 [R25+0xc100], [R4.64+0x80], !P0 ;  /* 0x0c10008004191fae */ /* 0x0003e2000c101d48 */
[----:B------:R-:W-:Y:S01]  /*8c10*/  ISETP.GE.AND P1, PT, R74, 0x41, PT ;  /* 0x000000414a00780c */ /* 0x000fe20003f26270 */
[----:B-1----:R-:W-:-:S12]  /*8c20*/  IMAD.WIDE.U32 R4, R85, c[0x0][0x1e0], RZ ;  /* 0x0000780055047a25 */ /* 0x002fd800078e00ff */
[----:B------:R-:W-:-:S04]  /*8c30*/  @P1 IADD3 R3, P0, R2, R4, RZ ;  /* 0x0000000402031210 */ /* 0x000fc80007f1e0ff */
[----:B------:R-:W-:Y:S02]  /*8c40*/  @P1 IADD3.X R0, R17, R5, R0, P0, !PT ;  /* 0x0000000511001210 */ /* 0x000fe400007fe400 */
[----:B------:R-:W-:-:S04]  /*8c50*/  @P1 LEA R2, P0, R3, c[0x0][0x1c8], 0x1 ;  /* 0x0000720003021a11 */ /* 0x000fc800078008ff */
[----:B------:R-:W-:Y:S02]  /*8c60*/  @P1 LEA.HI.X R3, R3, c[0x0][0x1cc], R0, 0x1, P0 ;  /* 0x0000730003031a11 */ /* 0x000fe400000f0c00 */
[----:B------:R-:W-:-:S13]  /*8c70*/  @P1 ISETP.GE.AND P0, PT, R72, c[0x0][0x1d4], PT ;  /* 0x0000750048001a0c */ /* 0x000fda0003f06270 */
[----:B------:R4:W-:Y:S01]  /*8c80*/  @P1 LDGSTS.E.BYPASS.LTC128B.128 [R25+0xa100], [R2.64], !P0 ;  /* 0x0a10000002191fae */ /* 0x0009e2000c101d48 */
[----:B------:R-:W-:-:S13]  /*8c90*/  @P1 ISETP.GE.AND P0, PT, R86, c[0x0][0x1d4], PT ;  /* 0x0000750056001a0c */ /* 0x000fda0003f06270 */
[----:B------:R4:W-:Y:S01]  /*8ca0*/  @P1 LDGSTS.E.BYPASS.LTC128B.128 [R25+0xd100], [R2.64+0x80], !P0 ;  /* 0x0d10008002191fae */ /* 0x0009e2000c101d48 */
[----:B------:R-:W-:-:S03]  /*8cb0*/  ISETP.LT.AND P0, PT, RZ, c[0x0][0x27c], PT ;  /* 0x00009f00ff007a0c */ /* 0x000fc60003f01270 */
[----:B------:R-:W0:Y:S10]  /*8cc0*/  LDGDEPBAR ;  /* 0x00000000000079af */ /* 0x000e340000000000 */
[----:B------:R-:W-:Y:S05]  /*8cd0*/  @P0 BRA `(.L_x_755) ;  /* 0x0000002000000947 */ /* 0x000fea0003800000 */
[----:B------:R-:W-:-:S04]  /*8ce0*/  DEPBAR.LE SB0, 0x1 ;  /* 0x000080400000791a */ /* 0x000fc80000000000 */
[----:B------:R-:W-:Y:S05]  /*8cf0*/  BRA `(.L_x_756) ;  /* 0x0000499000007947 */ /* 0x000fea0003800000 */
.L_x_755:
[----:B------:R-:W-:Y:S01]  /*8d00*/  ULDC.U8 UR4, c[0x0][0x298] ;  /* 0x0000a60000047ab9 */ /* 0x000fe20000000000 */
[----:B-----5:R-:W-:Y:S01]  /*8d10*/  SHF.R.S32.HI R0, RZ, 0x1f, R133 ;  /* 0x0000001fff007819 */ /* 0x020fe20000011485 */
[C---:B------:R-:W-:Y:S01]  /*8d20*/  IMAD.WIDE.U32 R4, R133.reuse, c[0x0][0x280], RZ ;  /* 0x0000a00085047a25 */ /* 0x040fe200078e00ff */
[----:B------:R-:W-:Y:S01]  /*8d30*/  ISETP.NE.AND P0, PT, RZ, UR4, PT ;  /* 0x00000004ff007c0c */ /* 0x000fe2000bf05270 */
[----:B------:R-:W-:Y:S01]  /*8d40*/  BSSY B2, `(.L_x_756) ;  /* 0x0000494000027945 */ /* 0x000fe20003800000 */
[----:B------:R-:W-:Y:S01]  /*8d50*/  IADD3 R71, R84, 0x60, RZ ;  /* 0x0000006054477810 */ /* 0x000fe20007ffe0ff */
[C---:B----4-:R-:W-:Y:S02]  /*8d60*/  IMAD R2, R0.reuse, c[0x0][0x280], RZ ;  /* 0x0000a00000027a24 */ /* 0x050fe400078e02ff */
[----:B------:R-:W-:Y:S02]  /*8d70*/  IMAD R0, R0, c[0x0][0x290], RZ ;  /* 0x0000a40000007a24 */ /* 0x000fe400078e02ff */
[----:B------:R-:W-:-:S02]  /*8d80*/  IMAD R6, R133, c[0x0][0x284], R2 ;  /* 0x0000a10085067a24 */ /* 0x000fc400078e0202 */
[C---:B------:R-:W-:Y:S01]  /*8d90*/  IMAD R7, R133.reuse, c[0x0][0x294], R0 ;  /* 0x0000a50085077a24 */ /* 0x040fe200078e0200 */
[----:B------:R-:W-:Y:S01]  /*8da0*/  LEA R0, R144, R16, 0x5 ;  /* 0x0000001090007211 */ /* 0x000fe200078e28ff */
[----:B------:R-:W-:Y:S01]  /*8db0*/  IMAD.WIDE.U32 R2, R133, c[0x0][0x290], RZ ;  /* 0x0000a40085027a25 */ /* 0x000fe200078e00ff */
[----:B------:R-:W-:-:S04]  /*8dc0*/  IADD3 R6, R6, R5, RZ ;  /* 0x0000000506067210 */ /* 0x000fc80007ffe0ff */
[----:B------:R-:W-:Y:S01]  /*8dd0*/  IADD3 R8, R7, R3, RZ ;  /* 0x0000000307087210 */ /* 0x000fe20007ffe0ff */
[----:B------:R-:W-:Y:S05]  /*8de0*/  @!P0 BRA `(.L_x_757) ;  /* 0x0000251000008947 */ /* 0x000fea0003800000 */
[----:B------:R-:W-:Y:S01]  /*8df0*/  ISETP.NE.AND P1, PT, R142, 0x1, PT ;  /* 0x000000018e00780c */ /* 0x000fe20003f25270 */
[----:B------:R-:W-:Y:S01]  /*8e00*/  IMAD.MOV.U32 R5, RZ, RZ, R6 ;  /* 0x000000ffff057224 */ /* 0x000fe200078e0006 */
[----:B------:R-:W-:Y:S01]  /*8e10*/  BSSY B0, `(.L_x_758) ;  /* 0x0000032000007945 */ /* 0x000fe20003800000 */
[----:B------:R-:W-:Y:S01]  /*8e20*/  SHF.R.S32.HI R25, RZ, 0x1f, R30 ;  /* 0x0000001fff197819 */ /* 0x000fe2000001141e */
[----:B------:R-:W-:Y:S01]  /*8e30*/  CS2R R38, SRZ ;  /* 0x0000000000267805 */ /* 0x000fe2000001ff00 */
[----:B------:R-:W-:Y:S01]  /*8e40*/  CS2R R22, SRZ ;  /* 0x0000000000167805 */ /* 0x000fe2000001ff00 */
[----:B------:R-:W-:Y:S01]  /*8e50*/  CS2R R14, SRZ ;  /* 0x00000000000e7805 */ /* 0x000fe2000001ff00 */
[----:B------:R-:W-:Y:S01]  /*8e60*/  CS2R R20, SRZ ;  /* 0x0000000000147805 */ /* 0x000fe2000001ff00 */
[----:B------:R-:W-:-:S05]  /*8e70*/  CS2R R12, SRZ ;  /* 0x00000000000c7805 */ /* 0x000fca000001ff00 */
[----:B------:R-:W-:-:S05]  /*8e80*/  @P1 IMAD.HI.U32 R3, R0, c[0x0][0x2c8], RZ ;  /* 0x0000b20000031a27 */ /* 0x000fca00078e00ff */
[----:B------:R-:W-:-:S04]  /*8e90*/  @P1 SHF.R.U32.HI R0, RZ, c[0x0][0x2cc], R3 ;  /* 0x0000b300ff001a19 */ /* 0x000fc80000011603 */
[----:B------:R-:W-:Y:S01]  /*8ea0*/  SHF.R.S32.HI R7, RZ, 0x1f, R0 ;  /* 0x0000001fff077819 */ /* 0x000fe20000011400 */
[----:B------:R-:W-:-:S04]  /*8eb0*/  IMAD.WIDE.U32 R4, R0, c[0x0][0x280], R4 ;  /* 0x0000a00000047a25 */ /* 0x000fc800078e0004 */
[C---:B------:R-:W-:Y:S01]  /*8ec0*/  IMAD R3, R7.reuse, c[0x0][0x280], RZ ;  /* 0x0000a00007037a24 */ /* 0x040fe200078e02ff */
[----:B------:R-:W-:Y:S01]  /*8ed0*/  LEA R26, P0, R4, c[0x0][0x270], 0x1 ;  /* 0x00009c00041a7a11 */ /* 0x000fe200078008ff */
[----:B------:R-:W-:Y:S02]  /*8ee0*/  IMAD R7, R7, c[0x0][0x290], RZ ;  /* 0x0000a40007077a24 */ /* 0x000fe400078e02ff */
[----:B------:R-:W-:Y:S02]  /*8ef0*/  IMAD R6, R0, c[0x0][0x284], R3 ;  /* 0x0000a10000067a24 */ /* 0x000fe400078e0203 */
[----:B------:R-:W-:-:S03]  /*8f00*/  IMAD.MOV.U32 R3, RZ, RZ, R8 ;  /* 0x000000ffff037224 */ /* 0x000fc600078e0008 */
[----:B------:R-:W-:Y:S01]  /*8f10*/  IADD3 R5, R5, R6, RZ ;  /* 0x0000000605057210 */ /* 0x000fe20007ffe0ff */
[----:B------:R-:W-:-:S03]  /*8f20*/  IMAD.WIDE.U32 R2, R0, c[0x0][0x290], R2 ;  /* 0x0000a40000027a25 */ /* 0x000fc600078e0002 */
[----:B------:R-:W-:Y:S01]  /*8f30*/  LEA.HI.X R19, R4, c[0x0][0x274], R5, 0x1, P0 ;  /* 0x00009d0004137a11 */ /* 0x000fe200000f0c05 */
[----:B------:R-:W-:Y:S01]  /*8f40*/  IMAD R0, R0, c[0x0][0x294], R7 ;  /* 0x0000a50000007a24 */ /* 0x000fe200078e0207 */
[----:B------:R-:W-:-:S03]  /*8f50*/  LEA R24, P0, R2, c[0x0][0x288], 0x1 ;  /* 0x0000a20002187a11 */ /* 0x000fc600078008ff */
[----:B------:R1:W2:Y:S01]  /*8f60*/  SHFL.IDX PT, R5, R19, RZ, 0x181f ;  /* 0x00181fff13057589 */ /* 0x0002a200000e0000 */
[----:B------:R-:W-:-:S03]  /*8f70*/  IADD3 R0, R3, R0, RZ ;  /* 0x0000000003007210 */ /* 0x000fc60007ffe0ff */
[----:B------:R1:W3:Y:S01]  /*8f80*/  SHFL.IDX PT, R10, R24, RZ, 0x181f ;  /* 0x00181fff180a7589 */ /* 0x0002e200000e0000 */
[----:B------:R-:W-:-:S03]  /*8f90*/  LEA.HI.X R18, R2, c[0x0][0x28c], R0, 0x1, P0 ;  /* 0x0000a30002127a11 */ /* 0x000fc600000f0c00 */
[----:B------:R1:W4:Y:S04]  /*8fa0*/  SHFL.IDX PT, R2, R26, RZ, 0x181f ;  /* 0x00181fff1a027589 */ /* 0x00032800000e0000 */
[----:B------:R1:W1:Y:S01]  /*8fb0*/  SHFL.IDX PT, R11, R18, RZ, 0x181f ;  /* 0x00181fff120b7589 */ /* 0x00026200000e0000 */
[----:B------:R-:W-:Y:S05]  /*8fc0*/  @P3 BRA `(.L_x_759) ;  /* 0x0000016000003947 */ /* 0x000fea0003800000 */
[----:B------:R-:W-:Y:S01]  /*8fd0*/  ISETP.GE.AND P1, PT, R28, c[0x0][0x27c], PT ;  /* 0x00009f001c007a0c */ /* 0x000fe20003f26270 */
[----:B------:R-:W-:Y:S01]  /*8fe0*/  CS2R R22, SRZ ;  /* 0x0000000000167805 */ /* 0x000fe2000001ff00 */
[----:B------:R-:W-:-:S11]  /*8ff0*/  CS2R R14, SRZ ;  /* 0x00000000000e7805 */ /* 0x000fd6000001ff00 */
[C---:B------:R-:W-:Y:S01]  /*9000*/  @!P1 IMAD.SHL.U32 R0, R28.reuse, 0x2, RZ ;  /* 0x000000021c009824 */ /* 0x040fe200078e00ff */
[----:B------:R-:W-:-:S04]  /*9010*/  @!P1 SHF.L.U64.HI R3, R28, 0x1, R29 ;  /* 0x000000011c039819 */ /* 0x000fc8000001021d */
[----:B----4-:R-:W-:-:S05]  /*9020*/  @!P1 IADD3 R8, P0, R2, R0, RZ ;  /* 0x0000000002089210 */ /* 0x010fca0007f1e0ff */
[--C-:B--2---:R-:W-:Y:S01]  /*9030*/  @!P1 IMAD.X R9, R5, 0x1, R3.reuse, P0 ;  /* 0x0000000105099824 */ /* 0x104fe200000e0603 */
[----:B---3--:R-:W-:Y:S01]  /*9040*/  @!P1 IADD3 R6, P0, R10, R0, RZ ;  /* 0x000000000a069210 */ /* 0x008fe20007f1e0ff */
[----:B------:R-:W-:Y:S01]  /*9050*/  CS2R R12, SRZ ;  /* 0x00000000000c7805 */ /* 0x000fe2000001ff00 */
[----:B------:R-:W-:Y:S02]  /*9060*/  CS2R R20, SRZ ;  /* 0x0000000000147805 */ /* 0x000fe4000001ff00 */
[----:B------:R2:W5:Y:S01]  /*9070*/  @!P1 LD.E.64 R14, [R8.64] ;  /* 0x00000008080e9980 */ /* 0x000562000c101b00 */
[----:B-1----:R-:W-:Y:S01]  /*9080*/  @!P1 IMAD.X R7, R11, 0x1, R3, P0 ;  /* 0x000000010b079824 */ /* 0x002fe200000e0603 */
[----:B------:R-:W-:-:S04]  /*9090*/  ISETP.GE.AND P0, PT, R30, c[0x0][0x27c], PT ;  /* 0x00009f001e007a0c */ /* 0x000fc80003f06270 */
[----:B------:R2:W5:Y:S09]  /*90a0*/  @!P1 LD.E.64 R12, [R6.64] ;  /* 0x00000008060c9980 */ /* 0x000572000c101b00 */
[C---:B------:R-:W-:Y:S01]  /*90b0*/  @!P0 IMAD.SHL.U32 R3, R30.reuse, 0x2, RZ ;  /* 0x000000021e038824 */ /* 0x040fe200078e00ff */
[----:B------:R-:W-:-:S04]  /*90c0*/  @!P0 SHF.L.U64.HI R0, R30, 0x1, R25 ;  /* 0x000000011e008819 */ /* 0x000fc80000010219 */
[----:B------:R-:W-:-:S05]  /*90d0*/  @!P0 IADD3 R4, P2, R2, R3, RZ ;  /* 0x0000000302048210 */ /* 0x000fca0007f5e0ff */
[----:B------:R-:W-:Y:S01]  /*90e0*/  @!P0 IMAD.X R5, R5, 0x1, R0, P2 ;  /* 0x0000000105058824 */ /* 0x000fe200010e0600 */
[----:B------:R-:W-:-:S04]  /*90f0*/  @!P0 IADD3 R2, P2, R10, R3, RZ ;  /* 0x000000030a028210 */ /* 0x000fc80007f5e0ff */
[----:B------:R2:W5:Y:S01]  /*9100*/  @!P0 LD.E.64 R22, [R4.64] ;  /* 0x0000000804168980 */ /* 0x000562000c101b00 */
[----:B------:R-:W-:-:S05]  /*9110*/  @!P0 IMAD.X R3, R11, 0x1, R0, P2 ;  /* 0x000000010b038824 */ /* 0x000fca00010e0600 */
[----:B------:R2:W5:Y:S03]  /*9120*/  @!P0 LD.E.64 R20, [R2.64] ;  /* 0x0000000802148980 */ /* 0x000566000c101b00 */
.L_x_759:
[----:B------:R-:W-:Y:S05]  /*9130*/  BSYNC B0 ;  /* 0x0000000000007941 */ /* 0x000fea0003800000 */
.L_x_758:
[----:B--2--5:R-:W-:Y:S01]  /*9140*/  IMAD.MOV.U32 R4, RZ, RZ, R22 ;  /* 0x000000ffff047224 */ /* 0x024fe200078e0016 */
[----:B-1----:R1:W2:Y:S01]  /*9150*/  SHFL.IDX PT, R11, R19, 0x1, 0x181f ;  /* 0x00381f00130b7f89 */ /* 0x0022a200000e0000 */
[----:B------:R-:W-:Y:S01]  /*9160*/  IMAD.MOV.U32 R3, RZ, RZ, R23 ;  /* 0x000000ffff037224 */ /* 0x000fe200078e0017 */
[----:B------:R-:W-:Y:S01]  /*9170*/  BSSY B0, `(.L_x_760) ;  /* 0x000002c000007945 */ /* 0x000fe20003800000 */
[----:B----4-:R-:W-:Y:S01]  /*9180*/  IMAD.MOV.U32 R2, RZ, RZ, R14 ;  /* 0x000000ffff027224 */ /* 0x010fe200078e000e */
[----:B------:R-:W-:Y:S01]  /*9190*/  PRMT R55, R55, 0x5410, R4 ;  /* 0x0000541037377816 */ /* 0x000fe20000000004 */
[----:B------:R-:W-:Y:S01]  /*91a0*/  IMAD.MOV.U32 R0, RZ, RZ, R15 ;  /* 0x000000ffff007224 */ /* 0x000fe200078e000f */
[----:B------:R-:W-:Y:S01]  /*91b0*/  PRMT R56, R56, 0x5410, R3 ;  /* 0x0000541038387816 */ /* 0x000fe20000000003 */
[----:B------:R-:W-:Y:S01]  /*91c0*/  IMAD.MOV.U32 R4, RZ, RZ, R20 ;  /* 0x000000ffff047224 */ /* 0x000fe200078e0014 */
[----:B------:R-:W-:Y:S01]  /*91d0*/  PRMT R31, R31, 0x5410, R2 ;  /* 0x000054101f1f7816 */ /* 0x000fe20000000002 */
[----:B------:R-:W-:Y:S01]  /*91e0*/  IMAD.MOV.U32 R3, RZ, RZ, R21 ;  /* 0x000000ffff037224 */ /* 0x000fe200078e0015 */
[----:B------:R-:W-:Y:S01]  /*91f0*/  PRMT R53, R53, 0x5410, R0 ;  /* 0x0000541035357816 */ /* 0x000fe20000000000 */
[----:B------:R-:W-:Y:S01]  /*9200*/  IMAD.MOV.U32 R2, RZ, RZ, R12 ;  /* 0x000000ffff027224 */ /* 0x000fe200078e000c */
[----:B------:R1:W4:Y:S01]  /*9210*/  SHFL.IDX PT, R5, R26, 0x1, 0x181f ;  /* 0x00381f001a057f89 */ /* 0x00032200000e0000 */
[----:B------:R-:W-:Y:S01]  /*9220*/  IMAD.MOV.U32 R0, RZ, RZ, R13 ;  /* 0x000000ffff007224 */ /* 0x000fe200078e000d */
[----:B------:R-:W-:Y:S01]  /*9230*/  PRMT R55, R4, 0x7610, R55 ;  /* 0x0000761004377816 */ /* 0x000fe20000000037 */
[----:B------:R-:W-:Y:S01]  /*9240*/  CS2R R32, SRZ ;  /* 0x0000000000207805 */ /* 0x000fe2000001ff00 */
[----:B------:R1:W3:Y:S01]  /*9250*/  SHFL.IDX PT, R16, R18, 0x1, 0x181f ;  /* 0x00381f0012107f89 */ /* 0x0002e200000e0000 */
[----:B------:R-:W-:Y:S01]  /*9260*/  PRMT R56, R3, 0x7610, R56 ;  /* 0x0000761003387816 */ /* 0x000fe20000000038 */
[----:B------:R-:W-:Y:S01]  /*9270*/  CS2R R36, SRZ ;  /* 0x0000000000247805 */ /* 0x000fe2000001ff00 */
[----:B------:R-:W-:Y:S01]  /*9280*/  PRMT R31, R2, 0x7610, R31 ;  /* 0x00007610021f7816 */ /* 0x000fe2000000001f */
[----:B---3--:R1:W3:Y:S01]  /*9290*/  SHFL.IDX PT, R10, R24, 0x1, 0x181f ;  /* 0x00381f00180a7f89 */ /* 0x0082e200000e0000 */
[----:B------:R-:W-:Y:S01]  /*92a0*/  PRMT R53, R0, 0x7610, R53 ;  /* 0x0000761000357816 */ /* 0x000fe20000000035 */
[----:B------:R-:W-:Y:S01]  /*92b0*/  CS2R R34, SRZ ;  /* 0x0000000000227805 */ /* 0x000fe2000001ff00 */
[----:B------:R-:W-:Y:S05]  /*92c0*/  @P4 BRA `(.L_x_761) ;  /* 0x0000016000004947 */ /* 0x000fea0003800000 */
[----:B------:R-:W-:Y:S01]  /*92d0*/  ISETP.GE.AND P1, PT, R28, c[0x0][0x27c], PT ;  /* 0x00009f001c007a0c */ /* 0x000fe20003f26270 */
[----:B------:R-:W-:Y:S01]  /*92e0*/  CS2R R38, SRZ ;  /* 0x0000000000267805 */ /* 0x000fe2000001ff00 */
[----:B------:R-:W-:Y:S01]  /*92f0*/  ISETP.GE.AND P0, PT, R30, c[0x0][0x27c], PT ;  /* 0x00009f001e007a0c */ /* 0x000fe20003f06270 */
[----:B------:R-:W-:-:S10]  /*9300*/  CS2R R32, SRZ ;  /* 0x0000000000207805 */ /* 0x000fd4000001ff00 */
[C---:B------:R-:W-:Y:S01]  /*9310*/  @!P1 IMAD.SHL.U32 R0, R28.reuse, 0x2, RZ ;  /* 0x000000021c009824 */ /* 0x040fe200078e00ff */
[----:B------:R-:W-:Y:S01]  /*9320*/  @!P1 SHF.L.U64.HI R2, R28, 0x1, R29 ;  /* 0x000000011c029819 */ /* 0x000fe2000001021d */
[----:B------:R-:W-:-:S03]  /*9330*/  @!P0 IMAD.SHL.U32 R3, R30, 0x2, RZ ;  /* 0x000000021e038824 */ /* 0x000fc600078e00ff */
[----:B----4-:R-:W-:-:S05]  /*9340*/  @!P1 IADD3 R8, P2, R5, R0, RZ ;  /* 0x0000000005089210 */ /* 0x010fca0007f5e0ff */
[--C-:B--2---:R-:W-:Y:S01]  /*9350*/  @!P1 IMAD.X R9, R11, 0x1, R2.reuse, P2 ;  /* 0x000000010b099824 */ /* 0x104fe200010e0602 */
[----:B---3--:R-:W-:Y:S02]  /*9360*/  @!P1 IADD3 R6, P2, R10, R0, RZ ;  /* 0x000000000a069210 */ /* 0x008fe40007f5e0ff */
[----:B------:R-:W-:Y:S01]  /*9370*/  @!P0 SHF.L.U64.HI R0, R30, 0x1, R25 ;  /* 0x000000011e008819 */ /* 0x000fe20000010219 */
[----:B------:R-:W-:Y:S01]  /*9380*/  CS2R R34, SRZ ;  /* 0x0000000000227805 */ /* 0x000fe2000001ff00 */
[----:B------:R-:W-:Y:S01]  /*9390*/  CS2R R36, SRZ ;  /* 0x0000000000247805 */ /* 0x000fe2000001ff00 */
[----:B------:R-:W-:Y:S01]  /*93a0*/  @!P1 IMAD.X R7, R16, 0x1, R2, P2 ;  /* 0x0000000110079824 */ /* 0x000fe200010e0602 */
[-C--:B------:R-:W-:Y:S01]  /*93b0*/  @!P0 IADD3 R4, P2, R5, R3.reuse, RZ ;  /* 0x0000000305048210 */ /* 0x080fe20007f5e0ff */
[----:B------:R2:W5:Y:S04]  /*93c0*/  @!P1 LD.E.64 R32, [R8.64] ;  /* 0x0000000808209980 */ /* 0x000568000c101b00 */
[--C-:B------:R-:W-:Y:S01]  /*93d0*/  @!P0 IMAD.X R5, R11, 0x1, R0.reuse, P2 ;  /* 0x000000010b058824 */ /* 0x100fe200010e0600 */
[----:B------:R-:W-:Y:S01]  /*93e0*/  @!P0 IADD3 R2, P2, R10, R3, RZ ;  /* 0x000000030a028210 */ /* 0x000fe20007f5e0ff */
[----:B------:R2:W5:Y:S04]  /*93f0*/  @!P1 LD.E.64 R34, [R6.64] ;  /* 0x0000000806229980 */ /* 0x000568000c101b00 */
[----:B------:R-:W-:Y:S01]  /*9400*/  @!P0 IMAD.X R3, R16, 0x1, R0, P2 ;  /* 0x0000000110038824 */ /* 0x000fe200010e0600 */
[----:B------:R2:W5:Y:S04]  /*9410*/  @!P0 LD.E.64 R38, [R4.64] ;  /* 0x0000000804268980 */ /* 0x000568000c101b00 */
[----:B------:R2:W5:Y:S03]  /*9420*/  @!P0 LD.E.64 R36, [R2.64] ;  /* 0x0000000802248980 */ /* 0x000566000c101b00 */
.L_x_761:
[----:B------:R-:W-:Y:S05]  /*9430*/  BSYNC B0 ;  /* 0x0000000000007941 */ /* 0x000fea0003800000 */
.L_x_760:
[----:B--2--5:R-:W-:Y:S01]  /*9440*/  IMAD.MOV.U32 R4, RZ, RZ, R38 ;  /* 0x000000ffff047224 */ /* 0x024fe200078e0026 */
[----:B------:R2:W1:Y:S01]  /*9450*/  SHFL.IDX PT, R17, R19, 0x2, 0x181f ;  /* 0x00581f0013117f89 */ /* 0x00046200000e0000 */
[----:B------:R-:W-:Y:S01]  /*9460*/  IMAD.MOV.U32 R3, RZ, RZ, R39 ;  /* 0x000000ffff037224 */ /* 0x000fe200078e0027 */
[----:B------:R-:W-:Y:S01]  /*9470*/  BSSY B0, `(.L_x_762) ;  /* 0x000002e000007945 */ /* 0x000fe20003800000 */
[----:B------:R-:W-:Y:S01]  /*9480*/  IMAD.MOV.U32 R2, RZ, RZ, R32 ;  /* 0x000000ffff027224 */ /* 0x000fe200078e0020 */
        /* <DEDUP_REMOVED lines=8> */
[----:B----4-:R2:W4:Y:S01]  /*9510*/  SHFL.IDX PT, R5, R26, 0x2, 0x181f ;  /* 0x00581f001a057f89 */ /* 0x01052200000e0000 */
[----:B------:R-:W-:Y:S01]  /*9520*/  IMAD.MOV.U32 R0, RZ, RZ, R35 ;  /* 0x000000ffff007224 */ /* 0x000fe200078e0023 */
[----:B------:R-:W-:Y:S01]  /*9530*/  PRMT R59, R4, 0x7610, R59 ;  /* 0x00007610043b7816 */ /* 0x000fe2000000003b */
[----:B------:R-:W-:Y:S01]  /*9540*/  CS2R R50, SRZ ;  /* 0x0000000000327805 */ /* 0x000fe2000001ff00 */
[----:B------:R2:W3:Y:S01]  /*9550*/  SHFL.IDX PT, R16, R18, 0x2, 0x181f ;  /* 0x00581f0012107f89 */ /* 0x0004e200000e0000 */
[----:B------:R-:W-:Y:S01]  /*9560*/  PRMT R60, R3, 0x7610, R60 ;  /* 0x00007610033c7816 */ /* 0x000fe2000000003c */
[----:B------:R-:W-:Y:S01]  /*9570*/  CS2R R46, SRZ ;  /* 0x00000000002e7805 */ /* 0x000fe2000001ff00 */
[----:B------:R-:W-:Y:S01]  /*9580*/  PRMT R57, R2, 0x7610, R57 ;  /* 0x0000761002397816 */ /* 0x000fe20000000039 */
[----:B------:R2:W1:Y:S01]  /*9590*/  SHFL.IDX PT, R11, R24, 0x2, 0x181f ;  /* 0x00581f00180b7f89 */ /* 0x00046200000e0000 */
[----:B------:R-:W-:Y:S01]  /*95a0*/  PRMT R58, R0, 0x7610, R58 ;  /* 0x00007610003a7816 */ /* 0x000fe2000000003a */
[----:B------:R-:W-:Y:S01]  /*95b0*/  CS2R R40, SRZ ;  /* 0x0000000000287805 */ /* 0x000fe2000001ff00 */
[----:B------:R-:W-:Y:S01]  /*95c0*/  CS2R R44, SRZ ;  /* 0x00000000002c7805 */ /* 0x000fe2000001ff00 */
        /* <DEDUP_REMOVED lines=8> */
[C---:B------:R-:W-:Y:S01]  /*9650*/  @!P0 IMAD.SHL.U32 R2, R30.reuse, 0x2, RZ ;  /* 0x000000021e028824 */ /* 0x040fe200078e00ff */
[----:B---3--:R-:W-:Y:S02]  /*9660*/  @!P0 SHF.L.U64.HI R10, R30, 0x1, R25 ;  /* 0x000000011e0a8819 */ /* 0x008fe40000010219 */
[-C--:B----4-:R-:W-:Y:S02]  /*9670*/  @!P1 IADD3 R8, P2, R5, R0.reuse, RZ ;  /* 0x0000000005089210 */ /* 0x090fe40007f5e0ff */
[----:B-1----:R-:W-:Y:S02]  /*9680*/  @!P1 IADD3 R6, P4, R11, R0, RZ ;  /* 0x000000000b069210 */ /* 0x002fe40007f9e0ff */
[-C--:B------:R-:W-:Y:S01]  /*9690*/  @!P0 IADD3 R4, P3, R5, R2.reuse, RZ ;  /* 0x0000000205048210 */ /* 0x080fe20007f7e0ff */
[--C-:B------:R-:W-:Y:S01]  /*96a0*/  @!P1 IMAD.X R9, R17, 0x1, R3.reuse, P2 ;  /* 0x0000000111099824 */ /* 0x100fe200010e0603 */
[----:B------:R-:W-:Y:S01]  /*96b0*/  @!P0 IADD3 R2, P2, R11, R2, RZ ;  /* 0x000000020b028210 */ /* 0x000fe20007f5e0ff */
[C---:B------:R-:W-:Y:S01]  /*96c0*/  @!P1 IMAD.X R7, R16.reuse, 0x1, R3, P4 ;  /* 0x0000000110079824 */ /* 0x040fe200020e0603 */
[----:B------:R-:W-:Y:S01]  /*96d0*/  CS2R R42, SRZ ;  /* 0x00000000002a7805 */ /* 0x000fe2000001ff00 */
[----:B------:R-:W-:Y:S01]  /*96e0*/  CS2R R44, SRZ ;  /* 0x00000000002c7805 */ /* 0x000fe2000001ff00 */
[--C-:B------:R-:W-:Y:S01]  /*96f0*/  @!P0 IMAD.X R5, R17, 0x1, R10.reuse, P3 ;  /* 0x0000000111058824 */ /* 0x100fe200018e060a */
[----:B------:R1:W5:Y:S01]  /*9700*/  @!P1 LD.E.64 R40, [R8.64] ;  /* 0x0000000808289980 */ /* 0x000362000c101b00 */
[----:B------:R-:W-:-:S03]  /*9710*/  @!P0 IMAD.X R3, R16, 0x1, R10, P2 ;  /* 0x0000000110038824 */ /* 0x000fc600010e060a */
[----:B------:R1:W5:Y:S04]  /*9720*/  @!P0 LD.E.64 R46, [R4.64] ;  /* 0x00000008042e8980 */ /* 0x000368000c101b00 */
[----:B------:R1:W5:Y:S04]  /*9730*/  @!P1 LD.E.64 R42, [R6.64] ;  /* 0x00000008062a9980 */ /* 0x000368000c101b00 */
[----:B------:R1:W5:Y:S02]  /*9740*/  @!P0 LD.E.64 R44, [R2.64] ;  /* 0x00000008022c8980 */ /* 0x000364000c101b00 */
.L_x_763:
[----:B------:R-:W-:Y:S05]  /*9750*/  BSYNC B0 ;  /* 0x0000000000007941 */ /* 0x000fea0003800000 */
.L_x_762:
[----:B-1---5:R-:W-:Y:S01]  /*9760*/  IMAD.MOV.U32 R4, RZ, RZ, R46 ;  /* 0x000000ffff047224 */ /* 0x022fe200078e002e */
[----:B---3--:R-:W1:Y:S01]  /*9770*/  SHFL.IDX PT, R16, R19, 0x3, 0x181f ;  /* 0x00781f0013107f89 */ /* 0x008e6200000e0000 */
        /* <DEDUP_REMOVED lines=15> */
[----:B------:R2:W1:Y:S01]  /*9870*/  SHFL.IDX PT, R11, R18, 0x3, 0x181f ;  /* 0x00781f00120b7f89 */ /* 0x00046200000e0000 */
[----:B------:R-:W-:-:S02]  /*9880*/  PRMT R64, R3, 0x7610, R64 ;  /* 0x0000761003407816 */ /* 0x000fc40000000040 */
[----:B------:R-:W-:Y:S01]  /*9890*/  PRMT R60, R60, 0x5410, R2 ;  /* 0x000054103c3c7816 */ /* 0x000fe20000000002 */
[----:B------:R1:W1:Y:S01]  /*98a0*/  SHFL.IDX PT, R10, R24, 0x3, 0x181f ;  /* 0x00781f00180a7f89 */ /* 0x00026200000e0000 */
[----:B------:R-:W-:Y:S01]  /*98b0*/  PRMT R62, R0, 0x7610, R62 ;  /* 0x00007610003e7816 */ /* 0x000fe2000000003e */
[----:B--23--:R-:W-:Y:S01]  /*98c0*/  CS2R R26, SRZ ;  /* 0x00000000001a7805 */ /* 0x00cfe2000001ff00 */
[----:B------:R-:W-:Y:S01]  /*98d0*/  CS2R R18, SRZ ;  /* 0x0000000000127805 */ /* 0x000fe2000001ff00 */
[----:B------:R-:W-:Y:S05]  /*98e0*/  @P6 BRA `(.L_x_765) ;  /* 0x0000016000006947 */ /* 0x000fea0003800000 */
[----:B----4-:R-:W-:Y:S01]  /*98f0*/  ISETP.GE.AND P1, PT, R28, c[0x0][0x27c], PT ;  /* 0x00009f001c007a0c */ /* 0x010fe20003f26270 */
[----:B------:R-:W-:Y:S01]  /*9900*/  CS2R R50, SRZ ;  /* 0x0000000000327805 */ /* 0x000fe2000001ff00 */
[----:B------:R-:W-:Y:S01]  /*9910*/  ISETP.GE.AND P0, PT, R30, c[0x0][0x27c], PT ;  /* 0x00009f001e007a0c */ /* 0x000fe20003f06270 */
[----:B------:R-:W-:-:S10]  /*9920*/  CS2R R18, SRZ ;  /* 0x0000000000127805 */ /* 0x000fd4000001ff00 */
[C---:B------:R-:W-:Y:S01]  /*9930*/  @!P1 IMAD.SHL.U32 R0, R28.reuse, 0x2, RZ ;  /* 0x000000021c009824 */ /* 0x040fe200078e00ff */
[----:B------:R-:W-:Y:S01]  /*9940*/  @!P1 SHF.L.U64.HI R7, R28, 0x1, R29 ;  /* 0x000000011c079819 */ /* 0x000fe2000001021d */
[C---:B------:R-:W-:Y:S01]  /*9950*/  @!P0 IMAD.SHL.U32 R2, R30.reuse, 0x2, RZ ;  /* 0x000000021e028824 */ /* 0x040fe200078e00ff */
[----:B------:R-:W-:Y:S02]  /*9960*/  @!P0 SHF.L.U64.HI R3, R30, 0x1, R25 ;  /* 0x000000011e038819 */ /* 0x000fe40000010219 */
[C---:B------:R-:W-:Y:S02]  /*9970*/  @!P1 IADD3 R8, P2, R5.reuse, R0, RZ ;  /* 0x0000000005089210 */ /* 0x040fe40007f5e0ff */
[----:B------:R-:W-:Y:S02]  /*9980*/  @!P0 IADD3 R4, P3, R5, R2, RZ ;  /* 0x0000000205048210 */ /* 0x000fe40007f7e0ff */
[----:B-1----:R-:W-:Y:S01]  /*9990*/  @!P1 IADD3 R6, P4, R10, R0, RZ ;  /* 0x000000000a069210 */ /* 0x002fe20007f9e0ff */
[----:B------:R-:W-:Y:S01]  /*99a0*/  @!P1 IMAD.X R9, R16, 0x1, R7, P2 ;  /* 0x0000000110099824 */ /* 0x000fe200010e0607 */
[----:B------:R-:W-:Y:S01]  /*99b0*/  @!P0 IADD3 R2, P2, R10, R2, RZ ;  /* 0x000000020a028210 */ /* 0x000fe20007f5e0ff */
[----:B------:R-:W-:Y:S01]  /*99c0*/  @!P0 IMAD.X R5, R16, 0x1, R3, P3 ;  /* 0x0000000110058824 */ /* 0x000fe200018e0603 */
[----:B------:R-:W-:Y:S01]  /*99d0*/  CS2R R26, SRZ ;  /* 0x00000000001a7805 */ /* 0x000fe2000001ff00 */
[----:B------:R-:W-:Y:S01]  /*99e0*/  CS2R R48, SRZ ;  /* 0x0000000000307805 */ /* 0x000fe2000001ff00 */
[C---:B------:R-:W-:Y:S01]  /*99f0*/  @!P1 IMAD.X R7, R11.reuse, 0x1, R7, P4 ;  /* 0x000000010b079824 */ /* 0x040fe200020e0607 */
[----:B------:R1:W5:Y:S01]  /*9a00*/  @!P1 LD.E.64 R18, [R8.64] ;  /* 0x0000000808129980 */ /* 0x000362000c101b00 */
[----:B------:R-:W-:-:S03]  /*9a10*/  @!P0 IMAD.X R3, R11, 0x1, R3, P2 ;  /* 0x000000010b038824 */ /* 0x000fc600010e0603 */
[----:B------:R1:W5:Y:S04]  /*9a20*/  @!P0 LD.E.64 R50, [R4.64] ;  /* 0x0000000804328980 */ /* 0x000368000c101b00 */
[----:B------:R1:W5:Y:S04]  /*9a30*/  @!P1 LD.E.64 R26, [R6.64] ;  /* 0x00000008061a9980 */ /* 0x000368000c101b00 */
[----:B------:R1:W5:Y:S02]  /*9a40*/  @!P0 LD.E.64 R48, [R2.64] ;  /* 0x0000000802308980 */ /* 0x000364000c101b00 */
.L_x_765:
[----:B----4-:R-:W-:Y:S05]  /*9a50*/  BSYNC B0 ;  /* 0x0000000000007941 */ /* 0x010fea0003800000 */
.L_x_764:
[----:B-1----:R-:W-:Y:S01]  /*9a60*/  IMAD.IADD R4, R52, 0x1, -R147 ;  /* 0x0000000134047824 */ /* 0x002fe200078e0a93 */
[----:B------:R-:W-:-:S04]  /*9a70*/  DEPBAR.LE SB0, 0x1 ;  /* 0x000080400000791a */ /* 0x000fc80000000000 */
[----:B------:R-:W-:Y:S01]  /*9a80*/  IMNMX R24, R4, 0x80, PT ;  /* 0x0000008004187817 */ /* 0x000fe20003800200 */
[----:B-----5:R-:W-:Y:S01]  /*9a90*/  IMAD.MOV.U32 R0, RZ, RZ, R50 ;  /* 0x000000ffff007224 */ /* 0x020fe200078e0032 */
[----:B------:R-:W-:Y:S01]  /*9aa0*/  BSSY B1, `(.L_x_766) ;  /* 0x000006c000017945 */ /* 0x000fe20003800000 */
[----:B------:R-:W-:Y:S01]  /*9ab0*/  IMAD.MOV.U32 R3, RZ, RZ, R51 ;  /* 0x000000ffff037224 */ /* 0x000fe200078e0033 */
[----:B------:R-:W-:Y:S01]  /*9ac0*/  BAR.SYNC.DEFER_BLOCKING 0x0 ;  /* 0x0000000000007b1d */ /* 0x000fe20000010000 */
[----:B------:R-:W-:Y:S01]  /*9ad0*/  ISETP.GE.AND P0, PT, R84, R24, PT ;  /* 0x000000185400720c */ /* 0x000fe20003f06270 */
[----:B------:R-:W-:Y:S01]  /*9ae0*/  IMAD.MOV.U32 R2, RZ, RZ, R18 ;  /* 0x000000ffff027224 */ /* 0x000fe200078e0012 */
[----:B------:R-:W-:Y:S01]  /*9af0*/  PRMT R66, R0, 0x7610, R66 ;  /* 0x0000761000427816 */ /* 0x000fe20000000042 */
[----:B------:R-:W-:Y:S02]  /*9b00*/  IMAD.MOV.U32 R0, RZ, RZ, R19 ;  /* 0x000000ffff007224 */ /* 0x000fe400078e0013 */
[----:B------:R-:W-:Y:S01]  /*9b10*/  IMAD.MOV.U32 R4, RZ, RZ, R48 ;  /* 0x000000ffff047224 */ /* 0x000fe200078e0030 */
[----:B------:R-:W-:Y:S01]  /*9b20*/  PRMT R66, R66, 0x5410, R3 ;  /* 0x0000541042427816 */ /* 0x000fe20000000003 */
[----:B------:R-:W-:Y:S01]  /*9b30*/  IMAD.MOV.U32 R3, RZ, RZ, R49 ;  /* 0x000000ffff037224 */ /* 0x000fe200078e0031 */
[----:B------:R-:W-:Y:S01]  /*9b40*/  PRMT R25, R25, 0x5410, R2 ;  /* 0x0000541019197816 */ /* 0x000fe20000000002 */
[----:B------:R-:W-:Y:S01]  /*9b50*/  IMAD.MOV.U32 R2, RZ, RZ, R26 ;  /* 0x000000ffff027224 */ /* 0x000fe200078e001a */
[----:B------:R-:W-:Y:S01]  /*9b60*/  PRMT R52, R52, 0x5410, R0 ;  /* 0x0000541034347816 */ /* 0x000fe20000000000 */
[----:B------:R-:W-:Y:S01]  /*9b70*/  IMAD.MOV.U32 R0, RZ, RZ, R27 ;  /* 0x000000ffff007224 */ /* 0x000fe200078e001b */
[----:B------:R-:W-:-:S02]  /*9b80*/  PRMT R65, R4, 0x5410, R3 ;  /* 0x0000541004417816 */ /* 0x000fc40000000003 */
[----:B------:R-:W-:Y:S02]  /*9b90*/  PRMT R25, R2, 0x7610, R25 ;  /* 0x0000761002197816 */ /* 0x000fe40000000019 */
[----:B------:R-:W-:Y:S01]  /*9ba0*/  PRMT R52, R0, 0x7610, R52 ;  /* 0x0000761000347816 */ /* 0x000fe20000000034 */
[----:B------:R-:W-:Y:S05]  /*9bb0*/  @P0 BRA `(.L_x_767) ;  /* 0x000005a000000947 */ /* 0x000fea0003800000 */
[----:B------:R-:W-:Y:S01]  /*9bc0*/  ISETP.GE.AND P0, PT, R28, c[0x0][0x27c], PT ;  /* 0x00009f001c007a0c */ /* 0x000fe20003f06270 */
[----:B------:R-:W-:-:S12]  /*9bd0*/  BSSY B0, `(.L_x_768) ;  /* 0x000002c000007945 */ /* 0x000fd80003800000 */
[----:B------:R-:W-:Y:S05]  /*9be0*/  @P0 BRA `(.L_x_769) ;  /* 0x000002a000000947 */ /* 0x000fea0003800000 */
[----:B------:R-:W1:Y:S01]  /*9bf0*/  LDS.128 R4, [R219+0x100] ;  /* 0x00010000db047984 */ /* 0x000e620000000c00 */
[----:B------:R-:W-:Y:S02]  /*9c00*/  SHF.R.U32.HI R0, RZ, 0x10, R13 ;  /* 0x00000010ff007819 */ /* 0x000fe4000001160d */
[--C-:B------:R-:W-:Y:S02]  /*9c10*/  SHF.R.U64 R16, R14, 0x10, R15.reuse ;  /* 0x000000100e107819 */ /* 0x100fe4000000120f */
[----:B------:R-:W-:Y:S02]  /*9c20*/  SHF.R.U32.HI R2, RZ, 0x10, R15 ;  /* 0x00000010ff027819 */ /* 0x000fe4000001160f */
[----:B------:R-:W-:Y:S01]  /*9c30*/  SHF.R.U64 R15, R12, 0x10, R13 ;  /* 0x000000100c0f7819 */ /* 0x000fe2000000120d */
[----:B------:R-:W-:Y:S02]  /*9c40*/  HADD2.F32 R12, -RZ, R0.H0_H0 ;  /* 0x20000000ff0c7230 */ /* 0x000fe40000004100 */
[----:B------:R-:W-:-:S02]  /*9c50*/  HADD2.F32 R0, -RZ, R31.H0_H0 ;  /* 0x2000001fff007230 */ /* 0x000fc40000004100 */
[----:B------:R-:W-:Y:S02]  /*9c60*/  HADD2.F32 R17, -RZ, R2.H0_H0 ;  /* 0x20000002ff117230 */ /* 0x000fe40000004100 */
[----:B------:R-:W-:Y:S02]  /*9c70*/  HADD2.F32 R2, -RZ, R31.H1_H1 ;  /* 0x3000001fff027230 */ /* 0x000fe40000004100 */
[--C-:B-1----:R-:W-:Y:S02]  /*9c80*/  HADD2.F32 R8, -RZ, R7.reuse.H0_H0 ;  /* 0x20000007ff087230 */ /* 0x102fe40000004100 */
[----:B------:R-:W-:Y:S02]  /*9c90*/  HADD2.F32 R3, -RZ, R7.H1_H1 ;  /* 0x30000007ff037230 */ /* 0x000fe40000004100 */
[--C-:B------:R-:W-:Y:S02]  /*9ca0*/  HADD2.F32 R7, -RZ, R4.reuse.H0_H0 ;  /* 0x20000004ff077230 */ /* 0x100fe40000004100 */
[----:B------:R-:W-:Y:S01]  /*9cb0*/  HADD2.F32 R4, -RZ, R4.H1_H1 ;  /* 0x30000004ff047230 */ /* 0x000fe20000004100 */
[-C--:B------:R-:W-:Y:S01]  /*9cc0*/  FMUL.FTZ R11, R3, R12.reuse ;  /* 0x0000000c030b7220 */ /* 0x080fe20000410000 */
[--C-:B------:R-:W-:Y:S01]  /*9cd0*/  HADD2.F32 R9, -RZ, R6.reuse.H0_H0 ;  /* 0x20000006ff097230 */ /* 0x100fe20000004100 */
[----:B------:R-:W-:Y:S01]  /*9ce0*/  FMUL.FTZ R12, R8, R12 ;  /* 0x0000000c080c7220 */ /* 0x000fe20000410000 */
[----:B------:R-:W-:Y:S01]  /*9cf0*/  HADD2.F32 R6, -RZ, R6.H1_H1 ;  /* 0x30000006ff067230 */ /* 0x000fe20000004100 */
[-C--:B------:R-:W-:Y:S01]  /*9d00*/  FMUL.FTZ R13, R4, R0.reuse ;  /* 0x00000000040d7220 */ /* 0x080fe20000410000 */
[--C-:B------:R-:W-:Y:S01]  /*9d10*/  HADD2.F32 R10, -RZ, R5.reuse.H0_H0 ;  /* 0x20000005ff0a7230 */ /* 0x100fe20000004100 */
[-C--:B------:R-:W-:Y:S01]  /*9d20*/  FFMA.FTZ R14, R8, R17.reuse, -R11 ;  /* 0x00000011080e7223 */ /* 0x080fe2000001080b */
[----:B------:R-:W-:Y:S01]  /*9d30*/  HADD2.F32 R5, -RZ, R5.H1_H1 ;  /* 0x30000005ff057230 */ /* 0x000fe20000004100 */
[C---:B------:R-:W-:Y:S01]  /*9d40*/  FMUL.FTZ R8, R7.reuse, R0 ;  /* 0x0000000007087220 */ /* 0x040fe20000410000 */
[----:B------:R-:W-:Y:S01]  /*9d50*/  HADD2.F32 R0, -RZ, R53.H0_H0 ;  /* 0x20000035ff007230 */ /* 0x000fe20000004100 */
[-C--:B------:R-:W-:Y:S01]  /*9d60*/  FFMA.FTZ R13, R7, R2.reuse, -R13 ;  /* 0x00000002070d7223 */ /* 0x080fe2000001080d */
[----:B------:R-:W-:Y:S01]  /*9d70*/  HADD2.F32 R7, -RZ, R15.H0_H0 ;  /* 0x2000000fff077230 */ /* 0x000fe20000004100 */
[----:B------:R-:W-:Y:S01]  /*9d80*/  FFMA.FTZ R8, R4, R2, R8 ;  /* 0x0000000204087223 */ /* 0x000fe20000010008 */
[----:B------:R-:W-:Y:S01]  /*9d90*/  HADD2.F32 R2, -RZ, R53.H1_H1 ;  /* 0x30000035ff027230 */ /* 0x000fe20000004100 */
[----:B------:R-:W-:Y:S01]  /*9da0*/  FFMA.FTZ R11, R3, R17, R12 ;  /* 0x00000011030b7223 */ /* 0x000fe2000001000c */
[----:B------:R-:W-:Y:S01]  /*9db0*/  HADD2.F32 R12, -RZ, R16.H0_H0 ;  /* 0x20000010ff0c7230 */ /* 0x000fe20000004100 */
[----:B------:R-:W-:-:S02]  /*9dc0*/  FMUL.FTZ R3, R6, R0 ;  /* 0x0000000006037220 */ /* 0x000fc40000410000 */
[----:B------:R-:W-:Y:S02]  /*9dd0*/  FMUL.FTZ R0, R9, R0 ;  /* 0x0000000009007220 */ /* 0x000fe40000410000 */
[-C--:B------:R-:W-:Y:S02]  /*9de0*/  FMUL.FTZ R4, R5, R7.reuse ;  /* 0x0000000705047220 */ /* 0x080fe40000410000 */
[----:B------:R-:W-:Y:S02]  /*9df0*/  FMUL.FTZ R7, R10, R7 ;  /* 0x000000070a077220 */ /* 0x000fe40000410000 */
[-C--:B------:R-:W-:Y:S02]  /*9e00*/  FFMA.FTZ R9, R9, R2.reuse, -R3 ;  /* 0x0000000209097223 */ /* 0x080fe40000010803 */
[----:B------:R-:W-:Y:S02]  /*9e10*/  FFMA.FTZ R2, R6, R2, R0 ;  /* 0x0000000206027223 */ /* 0x000fe40000010000 */
[-C--:B------:R-:W-:Y:S01]  /*9e20*/  FFMA.FTZ R3, R10, R12.reuse, -R4 ;  /* 0x0000000c0a037223 */ /* 0x080fe20000010804 */
[----:B------:R-:W-:Y:S01]  /*9e30*/  F2FP.PACK_AB R4, R8, R13 ;  /* 0x0000000d0804723e */ /* 0x000fe200000000ff */
[----:B------:R-:W-:Y:S01]  /*9e40*/  FFMA.FTZ R0, R5, R12, R7 ;  /* 0x0000000c05007223 */ /* 0x000fe20000010007 */
[----:B------:R-:W-:-:S02]  /*9e50*/  F2FP.PACK_AB R7, R11, R14 ;  /* 0x0000000e0b07723e */ /* 0x000fc400000000ff */
[----:B------:R-:W-:Y:S02]  /*9e60*/  F2FP.PACK_AB R6, R2, R9 ;  /* 0x000000090206723e */ /* 0x000fe400000000ff */
[----:B------:R-:W-:-:S05]  /*9e70*/  F2FP.PACK_AB R5, R0, R3 ;  /* 0x000000030005723e */ /* 0x000fca00000000ff */
[----:B------:R1:W-:Y:S02]  /*9e80*/  STS.128 [R219+0x100], R4 ;  /* 0x00010004db007388 */ /* 0x0003e40000000c00 */
.L_x_769:
[----:B------:R-:W-:Y:S05]  /*9e90*/  BSYNC B0 ;  /* 0x0000000000007941 */ /* 0x000fea0003800000 */
.L_x_768:
[----:B------:R-:W-:-:S13]  /*9ea0*/  ISETP.GE.AND P0, PT, R30, c[0x0][0x27c], PT ;  /* 0x00009f001e007a0c */ /* 0x000fda0003f06270 */
[----:B------:R-:W-:Y:S05]  /*9eb0*/  @P0 BRA `(.L_x_767) ;  /* 0x000002a000000947 */ /* 0x000fea0003800000 */
[----:B-1----:R-:W1:Y:S01]  /*9ec0*/  LDS.128 R4, [R219+0x4100] ;  /* 0x00410000db047984 */ /* 0x002e620000000c00 */
[----:B------:R-:W-:Y:S02]  /*9ed0*/  SHF.R.U32.HI R0, RZ, 0x10, R21 ;  /* 0x00000010ff007819 */ /* 0x000fe40000011615 */
[----:B------:R-:W-:Y:S02]  /*9ee0*/  SHF.R.U32.HI R2, RZ, 0x10, R23 ;  /* 0x00000010ff027819 */ /* 0x000fe40000011617 */
[----:B------:R-:W-:Y:S01]  /*9ef0*/  SHF.R.U64 R15, R20, 0x10, R21 ;  /* 0x00000010140f7819 */ /* 0x000fe20000001215 */
[----:B------:R-:W-:Y:S01]  /*9f00*/  HADD2.F32 R12, -RZ, R0.H0_H0 ;  /* 0x20000000ff0c7230 */ /* 0x000fe20000004100 */
[----:B------:R-:W-:Y:S01]  /*9f10*/  SHF.R.U64 R16, R22, 0x10, R23 ;  /* 0x0000001016107819 */ /* 0x000fe20000001217 */
[----:B------:R-:W-:Y:S02]  /*9f20*/  HADD2.F32 R0, -RZ, R55.H0_H0 ;  /* 0x20000037ff007230 */ /* 0x000fe40000004100 */
[----:B------:R-:W-:-:S02]  /*9f30*/  HADD2.F32 R17, -RZ, R2.H0_H0 ;  /* 0x20000002ff117230 */ /* 0x000fc40000004100 */
        /* <DEDUP_REMOVED lines=14> */
[--C-:B------:R-:W-:Y:S01]  /*a020*/  HADD2.F32 R0, -RZ, R56.reuse.H0_H0 ;  /* 0x20000038ff007230 */ /* 0x100fe20000004100 */
        /* <DEDUP_REMOVED lines=19> */
.L_x_767:
[----:B------:R-:W-:Y:S05]  /*a160*/  BSYNC B1 ;  /* 0x0000000000017941 */ /* 0x000fea0003800000 */
.L_x_766:
[----:B------:R-:W-:Y:S01]  /*a170*/  ISETP.GE.AND P0, PT, R134, R24, PT ;  /* 0x000000188600720c */ /* 0x000fe20003f06270 */
[----:B------:R-:W-:-:S12]  /*a180*/  BSSY B1, `(.L_x_770) ;  /* 0x000005c000017945 */ /* 0x000fd80003800000 */
[----:B------:R-:W-:Y:S05]  /*a190*/  @P0 BRA `(.L_x_771) ;  /* 0x000005a000000947 */ /* 0x000fea0003800000 */
[----:B------:R-:W-:Y:S01]  /*a1a0*/  ISETP.GE.AND P0, PT, R28, c[0x0][0x27c], PT ;  /* 0x00009f001c007a0c */ /* 0x000fe20003f06270 */
[----:B------:R-:W-:-:S12]  /*a1b0*/  BSSY B0, `(.L_x_772) ;  /* 0x000002c000007945 */ /* 0x000fd80003800000 */
        /* <DEDUP_REMOVED lines=10> */
[----:B------:R-:W-:Y:S02]  /*a260*/  HADD2.F32 R15, -RZ, R15.H0_H0 ;  /* 0x2000000fff0f7230 */ /* 0x000fe40000004100 */
        /* <DEDUP_REMOVED lines=18> */
[----:B------:R-:W-:-:S02]  /*a390*/  FFMA.FTZ R11, R3, R17, R12 ;  /* 0x00000011030b7223 */ /* 0x000fc4000001000c */
[-C--:B------:R-:W-:Y:S02]  /*a3a0*/  FMUL.FTZ R3, R6, R0.reuse ;  /* 0x0000000006037220 */ /* 0x080fe40000410000 */
[----:B------:R-:W-:Y:S02]  /*a3b0*/  FMUL.FTZ R0, R9, R0 ;  /* 0x0000000009007220 */ /* 0x000fe40000410000 */
[-C--:B------:R-:W-:Y:S02]  /*a3c0*/  FMUL.FTZ R4, R5, R7.reuse ;  /* 0x0000000705047220 */ /* 0x080fe40000410000 */
[----:B------:R-:W-:Y:S02]  /*a3d0*/  FMUL.FTZ R7, R10, R7 ;  /* 0x000000070a077220 */ /* 0x000fe40000410000 */
[-C--:B------:R-:W-:Y:S02]  /*a3e0*/  FFMA.FTZ R9, R9, R2.reuse, -R3 ;  /* 0x0000000209097223 */ /* 0x080fe40000010803 */
[----:B------:R-:W-:-:S02]  /*a3f0*/  FFMA.FTZ R2, R6, R2, R0 ;  /* 0x0000000206027223 */ /* 0x000fc40000010000 */
[----:B------:R-:W-:Y:S01]  /*a400*/  FFMA.FTZ R3, R10, R15, -R4 ;  /* 0x0000000f0a037223 */ /* 0x000fe20000010804 */
[----:B------:R-:W-:Y:S01]  /*a410*/  F2FP.PACK_AB R4, R8, R13 ;  /* 0x0000000d0804723e */ /* 0x000fe200000000ff */
[----:B------:R-:W-:Y:S01]  /*a420*/  FFMA.FTZ R0, R5, R15, R7 ;  /* 0x0000000f05007223 */ /* 0x000fe20000010007 */
[----:B------:R-:W-:Y:S02]  /*a430*/  F2FP.PACK_AB R7, R11, R16 ;  /* 0x000000100b07723e */ /* 0x000fe400000000ff */
[----:B------:R-:W-:Y:S02]  /*a440*/  F2FP.PACK_AB R6, R2, R9 ;  /* 0x000000090206723e */ /* 0x000fe400000000ff */
[----:B------:R-:W-:-:S05]  /*a450*/  F2FP.PACK_AB R5, R0, R3 ;  /* 0x000000030005723e */ /* 0x000fca00000000ff */
[----:B------:R1:W-:Y:S02]  /*a460*/  STS.128 [R219+0x1100], R4 ;  /* 0x00110004db007388 */ /* 0x0003e40000000c00 */
.L_x_773:
[----:B------:R-:W-:Y:S05]  /*a470*/  BSYNC B0 ;  /* 0x0000000000007941 */ /* 0x000fea0003800000 */
.L_x_772:
        /* <DEDUP_REMOVED lines=29> */
[----:B------:R-:W-:Y:S01]  /*a650*/  HADD2.F32 R2, -RZ, R61.H0_H0 ;  /* 0x2000003dff027230 */ /* 0x000fe20000004100 */
        /* <DEDUP_REMOVED lines=14> */
.L_x_771:
[----:B------:R-:W-:Y:S05]  /*a740*/  BSYNC B1 ;  /* 0x0000000000017941 */ /* 0x000fea0003800000 */
.L_x_770:
        /* <DEDUP_REMOVED lines=12> */
[----:B------:R-:W-:Y:S02]  /*a810*/  HADD2.F32 R0, -RZ, R60.H1_H1 ;  /* 0x3000003cff007230 */ /* 0x000fe40000004100 */
        /* <DEDUP_REMOVED lines=35> */
.L_x_777:
[----:B------:R-:W-:Y:S05]  /*aa50*/  BSYNC B0 ;  /* 0x0000000000007941 */ /* 0x000fea0003800000 */
.L_x_776:
        /* <DEDUP_REMOVED lines=44> */
.L_x_775:
[----:B------:R-:W-:Y:S05]  /*ad20*/  BSYNC B1 ;  /* 0x0000000000017941 */ /* 0x000fea0003800000 */
.L_x_774:
[----:B------:R-:W-:-:S13]  /*ad30*/  ISETP.GE.AND P0, PT, R71, R24, PT ;  /* 0x000000184700720c */ /* 0x000fda0003f06270 */
        /* <DEDUP_REMOVED lines=46> */
.L_x_780:
[----:B------:R-:W-:Y:S05]  /*b020*/  BSYNC B0 ;  /* 0x0000000000007941 */ /* 0x000fea0003800000 */
.L_x_779:
        /* <DEDUP_REMOVED lines=10> */
[----:B------:R-:W-:Y:S02]  /*b0d0*/  HADD2.F32 R2, -RZ, R66.H0_H0 ;  /* 0x20000042ff027230 */ /* 0x000fe40000004100 */
        /* <DEDUP_REMOVED lines=14> */
[----:B------:R-:W-:Y:S01]  /*b1c0*/  HADD2.F32 R0, -RZ, R65.H1_H1 ;  /* 0x30000041ff007230 */ /* 0x000fe20000004100 */
        /* <DEDUP_REMOVED lines=17> */
[----:B------:R1:W-:Y:S01]  /*b2e0*/  STS.128 [R219+0x7100], R4 ;  /* 0x00710004db007388 */ /* 0x0003e20000000c00 */
[----:B------:R-:W-:Y:S05]  /*b2f0*/  BRA `(.L_x_778) ;  /* 0x0000238000007947 */ /* 0x000fea0003800000 */
.L_x_757:
[----:B------:R-:W-:Y:S01]  /*b300*/  ISETP.NE.AND P0, PT, R142, 0x1, PT ;  /* 0x000000018e00780c */ /* 0x000fe20003f05270 */
[----:B------:R-:W-:Y:S01]  /*b310*/  IMAD.MOV.U32 R5, RZ, RZ, R6 ;  /* 0x000000ffff057224 */ /* 0x000fe200078e0006 */
[----:B------:R-:W-:Y:S01]  /*b320*/  CS2R R18, SRZ ;  /* 0x0000000000127805 */ /* 0x000fe2000001ff00 */
[----:B------:R-:W-:-:S10]  /*b330*/  CS2R R16, SRZ ;  /* 0x0000000000107805 */ /* 0x000fd4000001ff00 */
        /* <DEDUP_REMOVED lines=8> */
[----:B------:R-:W1:Y:S02]  /*b3c0*/  SHFL.IDX PT, R10, R20, RZ, 0x181f ;  /* 0x00181fff140a7589 */ /* 0x000e6400000e0000 */
[----:B------:R-:W-:Y:S02]  /*b3d0*/  IMAD.IADD R5, R5, 0x1, R3 ;  /* 0x0000000105057824 */ /* 0x000fe400078e0203 */
[----:B------:R-:W-:-:S03]  /*b3e0*/  IMAD.MOV.U32 R3, RZ, RZ, R8 ;  /* 0x000000ffff037224 */ /* 0x000fc600078e0008 */
[----:B------:R-:W-:Y:S01]  /*b3f0*/  LEA.HI.X R8, R4, c[0x0][0x274], R5, 0x1, P0 ;  /* 0x00009d0004087a11 */ /* 0x000fe200000f0c05 */
[----:B------:R-:W-:Y:S01]  /*b400*/  IMAD.WIDE.U32 R2, R0, c[0x0][0x290], R2 ;  /* 0x0000a40000027a25 */ /* 0x000fe200078e0002 */
[----:B------:R-:W-:-:S03]  /*b410*/  ISETP.GE.OR P0, PT, R72, c[0x0][0x27c], P3 ;  /* 0x00009f0048007a0c */ /* 0x000fc60001f06670 */
[----:B------:R-:W-:Y:S01]  /*b420*/  IMAD R0, R0, c[0x0][0x294], R7 ;  /* 0x0000a50000007a24 */ /* 0x000fe200078e0207 */
[----:B------:R-:W2:Y:S01]  /*b430*/  SHFL.IDX PT, R9, R8, RZ, 0x181f ;  /* 0x00181fff08097589 */ /* 0x000ea200000e0000 */
[----:B------:R-:W-:Y:S02]  /*b440*/  LEA R7, P1, R2, c[0x0][0x288], 0x1 ;  /* 0x0000a20002077a11 */ /* 0x000fe400078208ff */
[----:B------:R-:W-:-:S03]  /*b450*/  IMAD.IADD R0, R3, 0x1, R0 ;  /* 0x0000000103007824 */ /* 0x000fc600078e0200 */
[----:B------:R-:W3:Y:S02]  /*b460*/  SHFL.IDX PT, R5, R7, RZ, 0x181f ;  /* 0x00181fff07057589 */ /* 0x000ee400000e0000 */
[----:B------:R-:W-:Y:S01]  /*b470*/  LEA.HI.X R6, R2, c[0x0][0x28c], R0, 0x1, P1 ;  /* 0x0000a30002067a11 */ /* 0x000fe200008f0c00 */
[C---:B------:R-:W-:Y:S01]  /*b480*/  @!P0 IMAD.SHL.U32 R0, R72.reuse, 0x2, RZ ;  /* 0x0000000248008824 */ /* 0x040fe200078e00ff */
[----:B------:R-:W-:-:S03]  /*b490*/  @!P0 SHF.L.U64.HI R4, R72, 0x1, R73 ;  /* 0x0000000148048819 */ /* 0x000fc60000010249 */
[----:B------:R-:W4:Y:S01]  /*b4a0*/  SHFL.IDX PT, R11, R6, RZ, 0x181f ;  /* 0x00181fff060b7589 */ /* 0x000f2200000e0000 */
[----:B-1----:R-:W-:-:S04]  /*b4b0*/  @!P0 IADD3 R2, P1, R10, R0, RZ ;  /* 0x000000000a028210 */ /* 0x002fc80007f3e0ff */
[----:B--2---:R-:W-:-:S05]  /*b4c0*/  @!P0 IADD3.X R3, R9, R4, RZ, P1, !PT ;  /* 0x0000000409038210 */ /* 0x004fca0000ffe4ff */
[----:B------:R3:W2:Y:S01]  /*b4d0*/  @!P0 LD.E.128 R16, [R2.64] ;  /* 0x0000000802108980 */ /* 0x0006a2000c101d00 */
[----:B------:R-:W-:Y:S01]  /*b4e0*/  CS2R R14, SRZ ;  /* 0x00000000000e7805 */ /* 0x000fe2000001ff00 */
[----:B------:R-:W-:Y:S01]  /*b4f0*/  CS2R R12, SRZ ;  /* 0x00000000000c7805 */ /* 0x000fe2000001ff00 */
[----:B---3--:R-:W-:-:S05]  /*b500*/  @!P0 IADD3 R2, P1, R5, R0, RZ ;  /* 0x0000000005028210 */ /* 0x008fca0007f3e0ff */
[----:B----4-:R-:W-:-:S05]  /*b510*/  @!P0 IMAD.X R3, R11, 0x1, R4, P1 ;  /* 0x000000010b038824 */ /* 0x010fca00008e0604 */
[----:B------:R1:W3:Y:S01]  /*b520*/  @!P0 LD.E.128 R12, [R2.64] ;  /* 0x00000008020c8980 */ /* 0x0002e2000c101d00 */
[----:B------:R-:W-:Y:S01]  /*b530*/  BSSY B0, `(.L_x_781) ;  /* 0x0000025000007945 */ /* 0x000fe20003800000 */
[----:B------:R-:W-:Y:S01]  /*b540*/  ISETP.GE.AND P2, PT, R72, c[0x0][0x27c], PT ;  /* 0x00009f0048007a0c */ /* 0x000fe20003f46270 */
[----:B------:R-:W-:Y:S01]  /*b550*/  CS2R R30, SRZ ;  /* 0x00000000001e7805 */ /* 0x000fe2000001ff00 */
[----:B------:R4:W1:Y:S01]  /*b560*/  SHFL.IDX PT, R4, R20, 0x1, 0x181f ;  /* 0x00381f0014047f89 */ /* 0x00086200000e0000 */
[----:B------:R-:W-:Y:S01]  /*b570*/  CS2R R28, SRZ ;  /* 0x00000000001c7805 */ /* 0x000fe2000001ff00 */
[----:B------:R-:W-:Y:S01]  /*b580*/  CS2R R26, SRZ ;  /* 0x00000000001a7805 */ /* 0x000fe2000001ff00 */
[----:B------:R-:W-:Y:S01]  /*b590*/  CS2R R24, SRZ ;  /* 0x0000000000187805 */ /* 0x000fe2000001ff00 */
[----:B------:R4:W1:Y:S04]  /*b5a0*/  SHFL.IDX PT, R5, R7, 0x1, 0x181f ;  /* 0x00381f0007057f89 */ /* 0x00086800000e0000 */
[----:B------:R4:W1:Y:S04]  /*b5b0*/  SHFL.IDX PT, R10, R8, 0x1, 0x181f ;  /* 0x00381f00080a7f89 */ /* 0x00086800000e0000 */
[----:B------:R4:W1:Y:S01]  /*b5c0*/  SHFL.IDX PT, R9, R6, 0x1, 0x181f ;  /* 0x00381f0006097f89 */ /* 0x00086200000e0000 */
[----:B--2---:R-:W-:Y:S01]  /*b5d0*/  IMAD.MOV.U32 R0, RZ, RZ, R18 ;  /* 0x000000ffff007224 */ /* 0x004fe200078e0012 */
[----:B-1----:R-:W-:Y:S01]  /*b5e0*/  MOV R3, R16 ;  /* 0x0000001000037202 */ /* 0x002fe20000000f00 */
[----:B------:R-:W-:-:S03]  /*b5f0*/  IMAD.MOV.U32 R2, RZ, RZ, R17 ;  /* 0x000000ffff027224 */ /* 0x000fc600078e0011 */
[----:B------:R-:W-:Y:S01]  /*b600*/  PRMT R55, R0, 0x7610, R55 ;  /* 0x0000761000377816 */ /* 0x000fe20000000037 */
[----:B------:R-:W-:Y:S01]  /*b610*/  IMAD.MOV.U32 R0, RZ, RZ, R19 ;  /* 0x000000ffff007224 */ /* 0x000fe200078e0013 */
[----:B------:R-:W-:-:S04]  /*b620*/  PRMT R35, R2, 0x5410, R3 ;  /* 0x0000541002237816 */ /* 0x000fc80000000003 */
[----:B------:R-:W-:Y:S01]  /*b630*/  PRMT R39, R39, 0x5410, R0 ;  /* 0x0000541027277816 */ /* 0x000fe20000000000 */
[----:B---3--:R-:W-:Y:S01]  /*b640*/  IMAD.MOV.U32 R0, RZ, RZ, R14 ;  /* 0x000000ffff007224 */ /* 0x008fe200078e000e */
[----:B------:R-:W-:Y:S01]  /*b650*/  MOV R2, R12 ;  /* 0x0000000c00027202 */ /* 0x000fe20000000f00 */
[----:B------:R-:W-:-:S03]  /*b660*/  IMAD.MOV.U32 R3, RZ, RZ, R15 ;  /* 0x000000ffff037224 */ /* 0x000fc600078e000f */
[----:B------:R-:W-:Y:S01]  /*b670*/  PRMT R38, R0, 0x7610, R38 ;  /* 0x0000761000267816 */ /* 0x000fe20000000026 */
[----:B------:R-:W-:Y:S01]  /*b680*/  IMAD.MOV.U32 R0, RZ, RZ, R13 ;  /* 0x000000ffff007224 */ /* 0x000fe200078e000d */
[----:B------:R-:W-:-:S04]  /*b690*/  PRMT R39, R3, 0x7610, R39 ;  /* 0x0000761003277816 */ /* 0x000fc80000000027 */
[----:B------:R-:W-:Y:S01]  /*b6a0*/  PRMT R34, R0, 0x5410, R2 ;  /* 0x0000541000227816 */ /* 0x000fe20000000002 */
[----:B------:R-:W-:Y:S05]  /*b6b0*/  @P4 BRA `(.L_x_782) ;  /* 0x000000c000004947 */ /* 0x000fea0003800000 */
[----:B----4-:R-:W-:Y:S01]  /*b6c0*/  CS2R R28, SRZ ;  /* 0x00000000001c7805 */ /* 0x010fe2000001ff00 */
[----:B------:R-:W-:Y:S01]  /*b6d0*/  CS2R R26, SRZ ;  /* 0x00000000001a7805 */ /* 0x000fe2000001ff00 */
[----:B------:R-:W-:Y:S01]  /*b6e0*/  CS2R R24, SRZ ;  /* 0x0000000000187805 */ /* 0x000fe2000001ff00 */
[----:B------:R-:W-:Y:S05]  /*b6f0*/  @P2 BRA `(.L_x_782) ;  /* 0x0000008000002947 */ /* 0x000fea0003800000 */
[C---:B------:R-:W-:Y:S01]  /*b700*/  IMAD.SHL.U32 R2, R72.reuse, 0x2, RZ ;  /* 0x0000000248027824 */ /* 0x040fe200078e00ff */
[----:B------:R-:W-:-:S04]  /*b710*/  SHF.L.U64.HI R0, R72, 0x1, R73 ;  /* 0x0000000148007819 */ /* 0x000fc80000010249 */
[-C--:B------:R-:W-:Y:S02]  /*b720*/  IADD3 R4, P1, R4, R2.reuse, RZ ;  /* 0x0000000204047210 */ /* 0x080fe40007f3e0ff */
[----:B------:R-:W-:-:S03]  /*b730*/  IADD3 R2, P0, R5, R2, RZ ;  /* 0x0000000205027210 */ /* 0x000fc60007f1e0ff */
[--C-:B------:R-:W-:Y:S02]  /*b740*/  IMAD.X R5, R10, 0x1, R0.reuse, P1 ;  /* 0x000000010a057824 */ /* 0x100fe400008e0600 */
[----:B------:R-:W-:-:S03]  /*b750*/  IMAD.X R3, R9, 0x1, R0, P0 ;  /* 0x0000000109037824 */ /* 0x000fc600000e0600 */
[----:B------:R1:W5:Y:S04]  /*b760*/  LD.E.128 R28, [R4.64] ;  /* 0x00000008041c7980 */ /* 0x000368000c101d00 */
[----:B------:R1:W5:Y:S02]  /*b770*/  LD.E.128 R24, [R2.64] ;  /* 0x0000000802187980 */ /* 0x000364000c101d00 */
.L_x_782:
[----:B----4-:R-:W-:Y:S05]  /*b780*/  BSYNC B0 ;  /* 0x0000000000007941 */ /* 0x010fea0003800000 */
.L_x_781:
[----:B-1----:R-:W1:Y:S01]  /*b790*/  SHFL.IDX PT, R3, R20, 0x2, 0x181f ;  /* 0x00581f0014037f89 */ /* 0x002e6200000e0000 */
[C---:B------:R-:W-:Y:S01]  /*b7a0*/  ISETP.GE.OR P0, PT, R72.reuse, c[0x0][0x27c], P5 ;  /* 0x00009f0048007a0c */ /* 0x040fe20002f06670 */
[----:B------:R-:W-:Y:S01]  /*b7b0*/  CS2R R50, SRZ ;  /* 0x0000000000327805 */ /* 0x000fe2000001ff00 */
[----:B------:R-:W-:Y:S01]  /*b7c0*/  CS2R R48, SRZ ;  /* 0x0000000000307805 */ /* 0x000fe2000001ff00 */
[----:B------:R-:W2:Y:S04]  /*b7d0*/  SHFL.IDX PT, R5, R8, 0x2, 0x181f ;  /* 0x00581f0008057f89 */ /* 0x000ea800000e0000 */
[----:B------:R-:W3:Y:S04]  /*b7e0*/  SHFL.IDX PT, R9, R7, 0x2, 0x181f ;  /* 0x00581f0007097f89 */ /* 0x000ee800000e0000 */
[----:B------:R-:W4:Y:S02]  /*b7f0*/  SHFL.IDX PT, R10, R6, 0x2, 0x181f ;  /* 0x00581f00060a7f89 */ /* 0x000f2400000e0000 */
[C---:B------:R-:W-:Y:S01]  /*b800*/  @!P0 IMAD.SHL.U32 R2, R72.reuse, 0x2, RZ ;  /* 0x0000000248028824 */ /* 0x040fe200078e00ff */
[----:B------:R-:W-:-:S04]  /*b810*/  @!P0 SHF.L.U64.HI R0, R72, 0x1, R73 ;  /* 0x0000000148008819 */ /* 0x000fc80000010249 */
[----:B-1----:R-:W-:-:S05]  /*b820*/  @!P0 IADD3 R4, P1, R3, R2, RZ ;  /* 0x0000000203048210 */ /* 0x002fca0007f3e0ff */
[----:B--2---:R-:W-:Y:S01]  /*b830*/  @!P0 IMAD.X R5, R5, 0x1, R0, P1 ;  /* 0x0000000105058824 */ /* 0x004fe200008e0600 */
[----:B---3--:R-:W-:Y:S01]  /*b840*/  @!P0 IADD3 R2, P1, R9, R2, RZ ;  /* 0x0000000209028210 */ /* 0x008fe20007f3e0ff */
[----:B------:R-:W-:-:S03]  /*b850*/  CS2R R46, SRZ ;  /* 0x00000000002e7805 */ /* 0x000fc6000001ff00 */
[----:B------:R1:W2:Y:S01]  /*b860*/  @!P0 LD.E.128 R48, [R4.64] ;  /* 0x0000000804308980 */ /* 0x0002a2000c101d00 */
[----:B------:R-:W-:Y:S01]  /*b870*/  CS2R R44, SRZ ;  /* 0x00000000002c7805 */ /* 0x000fe2000001ff00 */
[----:B----4-:R-:W-:-:S05]  /*b880*/  @!P0 IMAD.X R3, R10, 0x1, R0, P1 ;  /* 0x000000010a038824 */ /* 0x010fca00008e0600 */
[----:B------:R3:W4:Y:S01]  /*b890*/  @!P0 LD.E.128 R44, [R2.64] ;  /* 0x00000008022c8980 */ /* 0x000722000c101d00 */
[----:B-----5:R-:W-:Y:S01]  /*b8a0*/  MOV R0, R29 ;  /* 0x0000001d00007202 */ /* 0x020fe20000000f00 */
[----:B------:R-:W-:Y:S01]  /*b8b0*/  BSSY B0, `(.L_x_783) ;  /* 0x0000031000007945 */ /* 0x000fe20003800000 */
[----:B------:R-:W-:Y:S01]  /*b8c0*/  CS2R R62, SRZ ;  /* 0x00000000003e7805 */ /* 0x000fe2000001ff00 */
[----:B------:R-:W2:Y:S01]  /*b8d0*/  SHFL.IDX PT, R8, R8, 0x3, 0x181f ;  /* 0x00781f0008087f89 */ /* 0x000ea200000e0000 */
[----:B------:R-:W-:Y:S01]  /*b8e0*/  CS2R R60, SRZ ;  /* 0x00000000003c7805 */ /* 0x000fe2000001ff00 */
[----:B------:R-:W-:Y:S01]  /*b8f0*/  CS2R R58, SRZ ;  /* 0x00000000003a7805 */ /* 0x000fe2000001ff00 */
[----:B------:R-:W-:Y:S01]  /*b900*/  CS2R R56, SRZ ;  /* 0x0000000000387805 */ /* 0x000fe2000001ff00 */
[----:B------:R-:W2:Y:S04]  /*b910*/  SHFL.IDX PT, R7, R7, 0x3, 0x181f ;  /* 0x00781f0007077f89 */ /* 0x000ea800000e0000 */
[----:B------:R-:W2:Y:S01]  /*b920*/  SHFL.IDX PT, R6, R6, 0x3, 0x181f ;  /* 0x00781f0006067f89 */ /* 0x000ea200000e0000 */
[----:B-1----:R-:W-:-:S03]  /*b930*/  IMAD.MOV.U32 R4, RZ, RZ, R30 ;  /* 0x000000ffff047224 */ /* 0x002fc600078e001e */
[----:B------:R1:W1:Y:S02]  /*b940*/  SHFL.IDX PT, R5, R20, 0x3, 0x181f ;  /* 0x00781f0014057f89 */ /* 0x00026400000e0000 */
[----:B------:R-:W-:Y:S01]  /*b950*/  PRMT R70, R70, 0x5410, R4 ;  /* 0x0000541046467816 */ /* 0x000fe20000000004 */
[----:B------:R-:W-:Y:S02]  /*b960*/  IMAD.MOV.U32 R4, RZ, RZ, R26 ;  /* 0x000000ffff047224 */ /* 0x000fe400078e001a */
[----:B---3--:R-:W-:Y:S02]  /*b970*/  IMAD.MOV.U32 R3, RZ, RZ, R31 ;  /* 0x000000ffff037224 */ /* 0x008fe400078e001f */
[----:B------:R-:W-:Y:S01]  /*b980*/  IMAD.MOV.U32 R2, RZ, RZ, R28 ;  /* 0x000000ffff027224 */ /* 0x000fe200078e001c */
[----:B------:R-:W-:Y:S02]  /*b990*/  PRMT R70, R4, 0x7610, R70 ;  /* 0x0000761004467816 */ /* 0x000fe40000000046 */
[----:B------:R-:W-:Y:S01]  /*b9a0*/  PRMT R68, R3, 0x5410, R0 ;  /* 0x0000541003447816 */ /* 0x000fe20000000000 */
[----:B------:R-:W-:Y:S01]  /*b9b0*/  IMAD.MOV.U32 R3, RZ, RZ, R27 ;  /* 0x000000ffff037224 */ /* 0x000fe200078e001b */
[----:B------:R-:W-:Y:S01]  /*b9c0*/  PRMT R69, R69, 0x5410, R2 ;  /* 0x0000541045457816 */ /* 0x000fe20000000002 */
[----:B------:R-:W-:-:S02]  /*b9d0*/  IMAD.MOV.U32 R2, RZ, RZ, R24 ;  /* 0x000000ffff027224 */ /* 0x000fc400078e0018 */
[----:B------:R-:W-:-:S03]  /*b9e0*/  IMAD.MOV.U32 R0, RZ, RZ, R25 ;  /* 0x000000ffff007224 */ /* 0x000fc600078e0019 */
[----:B------:R-:W-:Y:S02]  /*b9f0*/  PRMT R69, R2, 0x7610, R69 ;  /* 0x0000761002457816 */ /* 0x000fe40000000045 */
[----:B------:R-:W-:Y:S01]  /*ba00*/  PRMT R67, R3, 0x5410, R0 ;  /* 0x0000541003437816 */ /* 0x000fe20000000000 */
[----:B--2---:R-:W-:Y:S01]  /*ba10*/  IMAD.MOV.U32 R3, RZ, RZ, R51 ;  /* 0x000000ffff037224 */ /* 0x004fe200078e0033 */
[----:B------:R-:W-:Y:S01]  /*ba20*/  MOV R4, R50 ;  /* 0x0000003200047202 */ /* 0x000fe20000000f00 */
[----:B------:R-:W-:Y:S02]  /*ba30*/  IMAD.MOV.U32 R2, RZ, RZ, R48 ;  /* 0x000000ffff027224 */ /* 0x000fe400078e0030 */
[----:B------:R-:W-:Y:S01]  /*ba40*/  IMAD.MOV.U32 R0, RZ, RZ, R49 ;  /* 0x000000ffff007224 */ /* 0x000fe200078e0031 */
[----:B------:R-:W-:Y:S02]  /*ba50*/  PRMT R78, R78, 0x5410, R4 ;  /* 0x000054104e4e7816 */ /* 0x000fe40000000004 */
[----:B------:R-:W-:Y:S01]  /*ba60*/  PRMT R77, R77, 0x5410, R2 ;  /* 0x000054104d4d7816 */ /* 0x000fe20000000002 */
[----:B----4-:R-:W-:Y:S01]  /*ba70*/  IMAD.MOV.U32 R4, RZ, RZ, R46 ;  /* 0x000000ffff047224 */ /* 0x010fe200078e002e */
[----:B------:R-:W-:Y:S01]  /*ba80*/  PRMT R76, R3, 0x5410, R0 ;  /* 0x00005410034c7816 */ /* 0x000fe20000000000 */
[----:B------:R-:W-:Y:S01]  /*ba90*/  IMAD.MOV.U32 R2, RZ, RZ, R44 ;  /* 0x000000ffff027224 */ /* 0x000fe200078e002c */
[----:B------:R-:W-:Y:S01]  /*baa0*/  MOV R3, R47 ;  /* 0x0000002f00037202 */ /* 0x000fe20000000f00 */
[----:B------:R-:W-:Y:S01]  /*bab0*/  IMAD.MOV.U32 R0, RZ, RZ, R45 ;  /* 0x000000ffff007224 */ /* 0x000fe200078e002d */
[----:B------:R-:W-:-:S02]  /*bac0*/  PRMT R78, R4, 0x7610, R78 ;  /* 0x00007610044e7816 */ /* 0x000fc4000000004e */
[----:B------:R-:W-:Y:S02]  /*bad0*/  PRMT R77, R2, 0x7610, R77 ;  /* 0x00007610024d7816 */ /* 0x000fe4000000004d */
[----:B------:R-:W-:Y:S01]  /*bae0*/  PRMT R75, R3, 0x5410, R0 ;  /* 0x00005410034b7816 */ /* 0x000fe20000000000 */
[----:B------:R-:W-:Y:S05]  /*baf0*/  @P6 BRA `(.L_x_784) ;  /* 0x000000c000006947 */ /* 0x000fea0003800000 */
[----:B-1----:R-:W-:Y:S01]  /*bb00*/  CS2R R60, SRZ ;  /* 0x00000000003c7805 */ /* 0x002fe2000001ff00 */
        /* <DEDUP_REMOVED lines=11> */
.L_x_784:
[----:B-1----:R-:W-:Y:S05]  /*bbc0*/  BSYNC B0 ;  /* 0x0000000000007941 */ /* 0x002fea0003800000 */
.L_x_783:
[----:B------:R-:W-:Y:S01]  /*bbd0*/  IMAD.IADD R4, R52, 0x1, -R147 ;  /* 0x0000000134047824 */ /* 0x000fe200078e0a93 */
[----:B------:R-:W-:-:S04]  /*bbe0*/  DEPBAR.LE SB0, 0x1 ;  /* 0x000080400000791a */ /* 0x000fc80000000000 */
[----:B------:R-:W-:Y:S01]  /*bbf0*/  IMNMX R64, R4, 0x80, PT ;  /* 0x0000008004407817 */ /* 0x000fe20003800200 */
[----:B-----5:R-:W-:Y:S01]  /*bc00*/  IMAD.MOV.U32 R0, RZ, RZ, R62 ;  /* 0x000000ffff007224 */ /* 0x020fe200078e003e */
[----:B------:R-:W-:Y:S01]  /*bc10*/  BSSY B0, `(.L_x_785) ;  /* 0x000006f000007945 */ /* 0x000fe20003800000 */
[----:B------:R-:W-:Y:S01]  /*bc20*/  IMAD.MOV.U32 R3, RZ, RZ, R63 ;  /* 0x000000ffff037224 */ /* 0x000fe200078e003f */
[----:B------:R-:W-:Y:S01]  /*bc30*/  BAR.SYNC.DEFER_BLOCKING 0x0 ;  /* 0x0000000000007b1d */ /* 0x000fe20000010000 */
[----:B------:R-:W-:Y:S01]  /*bc40*/  ISETP.GE.OR P0, PT, R84, R64, P2 ;  /* 0x000000405400720c */ /* 0x000fe20001706670 */
[----:B------:R-:W-:Y:S01]  /*bc50*/  IMAD.MOV.U32 R2, RZ, RZ, R60 ;  /* 0x000000ffff027224 */ /* 0x000fe200078e003c */
[----:B------:R-:W-:Y:S01]  /*bc60*/  PRMT R82, R82, 0x5410, R0 ;  /* 0x0000541052527816 */ /* 0x000fe20000000000 */
[----:B------:R-:W-:Y:S01]  /*bc70*/  IMAD.MOV.U32 R4, RZ, RZ, R58 ;  /* 0x000000ffff047224 */ /* 0x000fe200078e003a */
[----:B------:R-:W-:Y:S02]  /*bc80*/  MOV R0, R61 ;  /* 0x0000003d00007202 */ /* 0x000fe40000000f00 */
[----:B------:R-:W-:-:S02]  /*bc90*/  PRMT R82, R2, 0x7610, R82 ;  /* 0x0000761002527816 */ /* 0x000fc40000000052 */
[----:B------:R-:W-:Y:S01]  /*bca0*/  PRMT R80, R0, 0x5410, R3 ;  /* 0x0000541000507816 */ /* 0x000fe20000000003 */
[----:B------:R-:W-:Y:S01]  /*bcb0*/  IMAD.MOV.U32 R3, RZ, RZ, R59 ;  /* 0x000000ffff037224 */ /* 0x000fe200078e003b */
[----:B------:R-:W-:Y:S01]  /*bcc0*/  MOV R2, R56 ;  /* 0x0000003800027202 */ /* 0x000fe20000000f00 */
[----:B------:R-:W-:-:S03]  /*bcd0*/  IMAD.MOV.U32 R0, RZ, RZ, R57 ;  /* 0x000000ffff007224 */ /* 0x000fc600078e0039 */
[----:B------:R-:W-:Y:S02]  /*bce0*/  PRMT R81, R2, 0x5410, R4 ;  /* 0x0000541002517816 */ /* 0x000fe40000000004 */
[----:B------:R-:W-:Y:S01]  /*bcf0*/  PRMT R79, R0, 0x5410, R3 ;  /* 0x00005410004f7816 */ /* 0x000fe20000000003 */
[----:B------:R-:W-:Y:S05]  /*bd00*/  @P0 BRA `(.L_x_786) ;  /* 0x000005f000000947 */ /* 0x000fea0003800000 */
[----:B------:R-:W-:Y:S01]  /*bd10*/  MOV R0, c[0x0][0x27c] ;  /* 0x00009f0000007a02 */ /* 0x000fe20000000f00 */
[----:B------:R-:W1:Y:S01]  /*bd20*/  LDS.128 R4, [R219+0x100] ;  /* 0x00010000db047984 */ /* 0x000e620000000c00 */
[----:B------:R-:W-:Y:S02]  /*bd30*/  SHF.R.U32.HI R22, RZ, 0x10, R13 ;  /* 0x00000010ff167819 */ /* 0x000fe4000001160d */
[----:B------:R-:W-:Y:S02]  /*bd40*/  LEA.HI R0, R0, R144, RZ, 0x1d ;  /* 0x0000009000007211 */ /* 0x000fe400078fe8ff */
[----:B------:R-:W-:Y:S01]  /*bd50*/  SHF.R.U64 R40, R14, 0x10, R15 ;  /* 0x000000100e287819 */ /* 0x000fe2000000120f */
[----:B------:R-:W-:Y:S01]  /*bd60*/  HADD2.F32 R22, -RZ, R22.H0_H0 ;  /* 0x20000016ff167230 */ /* 0x000fe20000004100 */
[----:B------:R-:W-:-:S02]  /*bd70*/  SHF.R.S32.HI R3, RZ, 0x1f, R0 ;  /* 0x0000001fff037819 */ /* 0x000fc40000011400 */
[----:B------:R-:W-:Y:S02]  /*bd80*/  SHF.L.U32 R2, R0, 0x3, RZ ;  /* 0x0000000300027819 */ /* 0x000fe400000006ff */
[----:B------:R-:W-:Y:S02]  /*bd90*/  LEA.HI R0, R3, R0, RZ, 0x3 ;  /* 0x0000000003007211 */ /* 0x000fe400078f18ff */
[----:B------:R-:W-:Y:S02]  /*bda0*/  LOP3.LUT R2, R145, 0x38, R2, 0xf8, !PT ;  /* 0x0000003891027812 */ /* 0x000fe400078ef802 */
[----:B------:R-:W-:Y:S02]  /*bdb0*/  SHF.L.U32 R0, R0, 0xa, RZ ;  /* 0x0000000a00007819 */ /* 0x000fe400000006ff */
[----:B------:R-:W-:Y:S02]  /*bdc0*/  LOP3.LUT R2, R2, R179, RZ, 0x3c, !PT ;  /* 0x000000b302027212 */ /* 0x000fe400078e3cff */
[----:B------:R-:W-:-:S02]  /*bdd0*/  LOP3.LUT R0, R0, 0x7fffe000, RZ, 0xc0, !PT ;  /* 0x7fffe00000007812 */ /* 0x000fc400078ec0ff */
[----:B------:R-:W-:Y:S02]  /*bde0*/  SHF.R.U32.HI R32, RZ, 0x10, R15 ;  /* 0x00000010ff207819 */ /* 0x000fe4000001160f */
[----:B------:R-:W-:Y:S02]  /*bdf0*/  IADD3 R0, R2, R0, R155 ;  /* 0x0000000002007210 */ /* 0x000fe40007ffe09b */
[--C-:B------:R-:W-:Y:S02]  /*be00*/  SHF.R.U32.HI R23, RZ, 0x10, R17.reuse ;  /* 0x00000010ff177819 */ /* 0x100fe40000011611 */
[----:B------:R-:W-:Y:S01]  /*be10*/  SHF.L.U32 R36, R0, 0x1, RZ ;  /* 0x0000000100247819 */ /* 0x000fe200000006ff */
[----:B------:R-:W-:Y:S01]  /*be20*/  HADD2.F32 R0, -RZ, R34.H0_H0 ;  /* 0x20000022ff007230 */ /* 0x000fe20000004100 */
[----:B------:R-:W-:Y:S01]  /*be30*/  SHF.R.U64 R53, R16, 0x10, R17 ;  /* 0x0000001010357819 */ /* 0x000fe20000001211 */
[----:B------:R-:W-:Y:S01]  /*be40*/  HADD2.F32 R66, -RZ, R23.H0_H0 ;  /* 0x20000017ff427230 */ /* 0x000fe20000004100 */
[----:B------:R-:W-:Y:S01]  /*be50*/  SHF.R.U64 R43, R12, 0x10, R13 ;  /* 0x000000100c2b7819 */ /* 0x000fe2000000120d */
[----:B------:R-:W2:Y:S01]  /*be60*/  LDS.128 R8, [R36+0x100] ;  /* 0x0001000024087984 */ /* 0x000ea20000000c00 */
[----:B------:R-:W-:-:S02]  /*be70*/  SHF.R.U64 R52, R18, 0x10, R19 ;  /* 0x0000001012347819 */ /* 0x000fc40000001213 */
[----:B------:R-:W-:Y:S01]  /*be80*/  SHF.R.U32.HI R33, RZ, 0x10, R19 ;  /* 0x00000010ff217819 */ /* 0x000fe20000011613 */
[--C-:B-1----:R-:W-:Y:S02]  /*be90*/  HADD2.F32 R15, -RZ, R5.reuse.H0_H0 ;  /* 0x20000005ff0f7230 */ /* 0x102fe40000004100 */
[----:B------:R-:W-:Y:S02]  /*bea0*/  HADD2.F32 R14, -RZ, R5.H1_H1 ;  /* 0x30000005ff0e7230 */ /* 0x000fe40000004100 */
[--C-:B------:R-:W-:Y:S02]  /*beb0*/  HADD2.F32 R17, -RZ, R7.reuse.H0_H0 ;  /* 0x20000007ff117230 */ /* 0x100fe40000004100 */
[----:B------:R-:W-:Y:S02]  /*bec0*/  HADD2.F32 R16, -RZ, R7.H1_H1 ;  /* 0x30000007ff107230 */ /* 0x000fe40000004100 */
[--C-:B------:R-:W-:Y:S02]  /*bed0*/  HADD2.F32 R19, -RZ, R4.reuse.H0_H0 ;  /* 0x20000004ff137230 */ /* 0x100fe40000004100 */
[----:B------:R-:W-:-:S02]  /*bee0*/  HADD2.F32 R21, -RZ, R4.H1_H1 ;  /* 0x30000004ff157230 */ /* 0x000fc40000004100 */
[--C-:B------:R-:W-:Y:S02]  /*bef0*/  HADD2.F32 R18, -RZ, R6.reuse.H0_H0 ;  /* 0x20000006ff127230 */ /* 0x100fe40000004100 */
[----:B------:R-:W-:Y:S01]  /*bf00*/  HADD2.F32 R20, -RZ, R6.H1_H1 ;  /* 0x30000006ff147230 */ /* 0x000fe20000004100 */
[----:B------:R-:W-:Y:S01]  /*bf10*/  FMUL.FTZ R6, R15, R0 ;  /* 0x000000000f067220 */ /* 0x000fe20000410000 */
[----:B------:R-:W-:Y:S02]  /*bf20*/  HADD2.F32 R4, -RZ, R34.H1_H1 ;  /* 0x30000022ff047230 */ /* 0x000fe40000004100 */
[----:B------:R-:W-:Y:S02]  /*bf30*/  HADD2.F32 R65, -RZ, R33.H0_H0 ;  /* 0x20000021ff417230 */ /* 0x000fe40000004100 */
[----:B--2---:R-:W-:Y:S02]  /*bf40*/  HADD2.F32 R3, -RZ, R9.H0_H0 ;  /* 0x20000009ff037230 */ /* 0x004fe40000004100 */
[----:B------:R-:W-:-:S02]  /*bf50*/  HADD2.F32 R5, -RZ, R8.H0_H0 ;  /* 0x20000008ff057230 */ /* 0x000fc40000004100 */
[----:B------:R-:W-:Y:S01]  /*bf60*/  HADD2.F32 R13, -RZ, R8.H1_H1 ;  /* 0x30000008ff0d7230 */ /* 0x000fe20000004100 */
[----:B------:R-:W-:Y:S01]  /*bf70*/  FMUL.FTZ R37, R3, R0 ;  /* 0x0000000003257220 */ /* 0x000fe20000410000 */
[--C-:B------:R-:W-:Y:S01]  /*bf80*/  HADD2.F32 R8, -RZ, R11.reuse.H0_H0 ;  /* 0x2000000bff087230 */ /* 0x100fe20000004100 */
[----:B------:R-:W-:Y:S01]  /*bf90*/  FMUL.FTZ R0, R14, R22 ;  /* 0x000000160e007220 */ /* 0x000fe20000410000 */
[----:B------:R-:W-:Y:S01]  /*bfa0*/  HADD2.F32 R7, -RZ, R11.H1_H1 ;  /* 0x3000000bff077230 */ /* 0x000fe20000004100 */
[-C--:B------:R-:W-:Y:S01]  /*bfb0*/  FMUL.FTZ R34, R5, R4.reuse ;  /* 0x0000000405227220 */ /* 0x080fe20000410000 */
[----:B------:R-:W-:Y:S02]  /*bfc0*/  HADD2.F32 R11, -RZ, R35.H0_H0 ;  /* 0x20000023ff0b7230 */ /* 0x000fe40000004100 */
[----:B------:R-:W-:Y:S02]  /*bfd0*/  HADD2.F32 R2, -RZ, R9.H1_H1 ;  /* 0x30000009ff027230 */ /* 0x000fe40000004100 */
[--C-:B------:R-:W-:Y:S01]  /*bfe0*/  HADD2.F32 R9, -RZ, R10.reuse.H0_H0 ;  /* 0x2000000aff097230 */ /* 0x100fe20000004100 */
[----:B------:R-:W-:Y:S01]  /*bff0*/  FFMA.FTZ R42, R3, R11, R6 ;  /* 0x0000000b032a7223 */ /* 0x000fe20000010006 */
[----:B------:R-:W-:Y:S01]  /*c000*/  HADD2.F32 R12, -RZ, R10.H1_H1 ;  /* 0x3000000aff0c7230 */ /* 0x000fe20000004100 */
[----:B------:R-:W-:Y:S01]  /*c010*/  FMUL.FTZ R3, R19, R4 ;  /* 0x0000000413037220 */ /* 0x000fe20000410000 */
[----:B------:R-:W-:Y:S01]  /*c020*/  HADD2.F32 R10, -RZ, R35.H1_H1 ;  /* 0x30000023ff0a7230 */ /* 0x000fe20000004100 */
[C---:B------:R-:W-:Y:S01]  /*c030*/  FFMA.FTZ R41, R2.reuse, R66, R0 ;  /* 0x0000004202297223 */ /* 0x040fe20000010000 */
[--C-:B------:R-:W-:Y:S01]  /*c040*/  HADD2.F32 R0, -RZ, R39.reuse.H0_H0 ;  /* 0x20000027ff007230 */ /* 0x100fe20000004100 */
[----:B------:R-:W-:Y:S01]  /*c050*/  FMUL.FTZ R35, R2, R22 ;  /* 0x0000001602237220 */ /* 0x000fe20000410000 */
[----:B------:R-:W-:Y:S01]  /*c060*/  HADD2.F32 R2, -RZ, R38.H0_H0 ;  /* 0x20000026ff027230 */ /* 0x000fe20000004100 */
[----:B------:R-:W-:Y:S01]  /*c070*/  FFMA.FTZ R38, R5, R10, R3 ;  /* 0x0000000a05267223 */ /* 0x000fe20000010003 */
[----:B------:R-:W-:Y:S01]  /*c080*/  HADD2.F32 R3, -RZ, R39.H1_H1 ;  /* 0x30000027ff037230 */ /* 0x000fe20000004100 */
[----:B------:R-:W-:Y:S01]  /*c090*/  FMUL.FTZ R5, R17, R0 ;  /* 0x0000000011057220 */ /* 0x000fe20000410000 */
[----:B------:R-:W-:Y:S01]  /*c0a0*/  HADD2.F32 R4, -RZ, R55.H0_H0 ;  /* 0x20000037ff047230 */ /* 0x000fe20000004100 */
[----:B------:R-:W-:Y:S01]  /*c0b0*/  FMUL.FTZ R6, R18, R2 ;  /* 0x0000000212067220 */ /* 0x000fe20000410000 */
[----:B------:R-:W-:Y:S01]  /*c0c0*/  HADD2.F32 R55, -RZ, R32.H0_H0 ;  /* 0x20000020ff377230 */ /* 0x000fe20000004100 */
[C---:B------:R-:W-:Y:S01]  /*c0d0*/  FFMA.FTZ R23, R8.reuse, R3, R5 ;  /* 0x0000000308177223 */ /* 0x040fe20000010005 */
[----:B------:R-:W-:Y:S01]  /*c0e0*/  HADD2.F32 R5, -RZ, R43.H0_H0 ;  /* 0x2000002bff057230 */ /* 0x000fe20000004100 */
[----:B------:R-:W-:Y:S01]  /*c0f0*/  FMUL.FTZ R22, R8, R0 ;  /* 0x0000000008167220 */ /* 0x000fe20000410000 */
[----:B------:R-:W-:Y:S01]  /*c100*/  HADD2.F32 R8, -RZ, R40.H0_H0 ;  /* 0x20000028ff087230 */ /* 0x000fe20000004100 */
[----:B------:R-:W-:Y:S01]  /*c110*/  FMUL.FTZ R0, R16, R55 ;  /* 0x0000003710007220 */ /* 0x000fe20000410000 */
[----:B------:R-:W-:Y:S01]  /*c120*/  HADD2.F32 R43, -RZ, R53.H0_H0 ;  /* 0x20000035ff2b7230 */ /* 0x000fe20000004100 */
[C---:B------:R-:W-:Y:S01]  /*c130*/  FMUL.FTZ R32, R9.reuse, R2 ;  /* 0x0000000209207220 */ /* 0x040fe20000410000 */
[----:B------:R-:W-:Y:S01]  /*c140*/  HADD2.F32 R40, -RZ, R52.H0_H0 ;  /* 0x20000034ff287230 */ /* 0x000fe20000004100 */
[----:B------:R-:W-:-:S02]  /*c150*/  FFMA.FTZ R39, R9, R4, R6 ;  /* 0x0000000409277223 */ /* 0x000fc40000010006 */
[----:B------:R-:W-:Y:S02]  /*c160*/  FMUL.FTZ R2, R21, R5 ;  /* 0x0000000515027220 */ /* 0x000fe40000410000 */
[C---:B------:R-:W-:Y:S02]  /*c170*/  FMUL.FTZ R6, R7.reuse, R55 ;  /* 0x0000003707067220 */ /* 0x040fe40000410000 */
[----:B------:R-:W-:Y:S02]  /*c180*/  FFMA.FTZ R7, R7, R65, R0 ;  /* 0x0000004107077223 */ /* 0x000fe40000010000 */
[----:B------:R-:W-:Y:S02]  /*c190*/  FMUL.FTZ R0, R20, R8 ;  /* 0x0000000814007220 */ /* 0x000fe40000410000 */
[----:B------:R-:W-:Y:S01]  /*c1a0*/  FMUL.FTZ R5, R13, R5 ;  /* 0x000000050d057220 */ /* 0x000fe20000410000 */
[----:B------:R-:W-:Y:S01]  /*c1b0*/  F2FP.PACK_AB R7, R7, R23 ;  /* 0x000000170707723e */ /* 0x000fe200000000ff */
[----:B------:R-:W-:-:S02]  /*c1c0*/  FFMA.FTZ R13, R13, R43, R2 ;  /* 0x0000002b0d0d7223 */ /* 0x000fc40000010002 */
[C---:B------:R-:W-:Y:S02]  /*c1d0*/  FMUL.FTZ R2, R12.reuse, R8 ;  /* 0x000000080c027220 */ /* 0x040fe40000410000 */
        /* <DEDUP_REMOVED lines=8> */
[----:B------:R-:W-:-:S02]  /*c260*/  FFMA.FTZ R3, R17, R3, -R22 ;  /* 0x0000000311037223 */ /* 0x000fc40000010816 */
[----:B------:R-:W-:Y:S01]  /*c270*/  FFMA.FTZ R6, R21, R43, -R5 ;  /* 0x0000002b15067223 */ /* 0x000fe20000010805 */
[----:B------:R-:W-:Y:S01]  /*c280*/  F2FP.PACK_AB R5, R41, R42 ;  /* 0x0000002a2905723e */ /* 0x000fe200000000ff */
[----:B------:R-:W-:Y:S01]  /*c290*/  FFMA.FTZ R2, R20, R40, -R2 ;  /* 0x0000002814027223 */ /* 0x000fe20000010802 */
[----:B------:R-:W-:Y:S02]  /*c2a0*/  F2FP.PACK_AB R11, R0, R3 ;  /* 0x00000003000b723e */ /* 0x000fe400000000ff */
[----:B------:R-:W-:Y:S02]  /*c2b0*/  F2FP.PACK_AB R8, R6, R12 ;  /* 0x0000000c0608723e */ /* 0x000fe400000000ff */
[----:B------:R-:W-:Y:S02]  /*c2c0*/  F2FP.PACK_AB R10, R2, R10 ;  /* 0x0000000a020a723e */ /* 0x000fe400000000ff */
[----:B------:R-:W-:-:S03]  /*c2d0*/  F2FP.PACK_AB R6, R33, R39 ;  /* 0x000000272106723e */ /* 0x000fc600000000ff */
[----:B------:R1:W-:Y:S04]  /*c2e0*/  STS.128 [R219+0x100], R8 ;  /* 0x00010008db007388 */ /* 0x0003e80000000c00 */
[----:B------:R1:W-:Y:S02]  /*c2f0*/  STS.128 [R36+0x100], R4 ;  /* 0x0001000424007388 */ /* 0x0003e40000000c00 */
.L_x_786:
[----:B------:R-:W-:Y:S05]  /*c300*/  BSYNC B0 ;  /* 0x0000000000007941 */ /* 0x000fea0003800000 */
.L_x_785:
[----:B------:R-:W-:Y:S01]  /*c310*/  ISETP.GE.OR P0, PT, R134, R64, P2 ;  /* 0x000000408600720c */ /* 0x000fe20001706670 */
[----:B------:R-:W-:-:S12]  /*c320*/  BSSY B0, `(.L_x_787) ;  /* 0x0000064000007945 */ /* 0x000fd80003800000 */
[----:B------:R-:W-:Y:S05]  /*c330*/  @P0 BRA `(.L_x_788) ;  /* 0x0000062000000947 */ /* 0x000fea0003800000 */
[----:B------:R-:W-:Y:S02]  /*c340*/  MOV R3, c[0x0][0x27c] ;  /* 0x00009f0000037a02 */ /* 0x000fe40000000f00 */
[----:B------:R-:W-:Y:S02]  /*c350*/  LOP3.LUT R0, R146, 0x38, R72, 0xf8, !PT ;  /* 0x0000003892007812 */ /* 0x000fe400078ef848 */
[----:B------:R-:W-:Y:S02]  /*c360*/  LEA.HI R3, R3, R144, RZ, 0x1d ;  /* 0x0000009003037211 */ /* 0x000fe400078fe8ff */
[----:B------:R-:W-:Y:S02]  /*c370*/  SHF.R.U64 R37, R30, 0x10, R31 ;  /* 0x000000101e257819 */ /* 0x000fe4000000121f */
[----:B-1----:R-:W-:Y:S02]  /*c380*/  SHF.R.S32.HI R4, RZ, 0x1f, R3 ;  /* 0x0000001fff047819 */ /* 0x002fe40000011403 */
[----:B------:R-:W-:-:S02]  /*c390*/  SHF.L.U32 R2, R3, 0x3, RZ ;  /* 0x0000000303027819 */ /* 0x000fc400000006ff */
[----:B------:R-:W-:Y:S02]  /*c3a0*/  LEA.HI R4, R4, R3, RZ, 0x3 ;  /* 0x0000000304047211 */ /* 0x000fe400078f18ff */
[----:B------:R-:W-:Y:S02]  /*c3b0*/  LOP3.LUT R3, R156, R0, R182, 0xf6, !PT ;  /* 0x000000009c037212 */ /* 0x000fe400078ef6b6 */
[----:B------:R-:W-:Y:S02]  /*c3c0*/  LOP3.LUT R2, R146, 0x38, R2, 0xf8, !PT ;  /* 0x0000003892027812 */ /* 0x000fe400078ef802 */
[----:B------:R-:W-:Y:S02]  /*c3d0*/  SHF.L.U32 R0, R4, 0xa, RZ ;  /* 0x0000000a04007819 */ /* 0x000fe400000006ff */
[----:B------:R-:W-:Y:S02]  /*c3e0*/  LOP3.LUT R2, R2, R182, RZ, 0x3c, !PT ;  /* 0x000000b602027212 */ /* 0x000fe400078e3cff */
[----:B------:R-:W-:-:S02]  /*c3f0*/  LOP3.LUT R0, R0, 0x7fffe000, RZ, 0xc0, !PT ;  /* 0x7fffe00000007812 */ /* 0x000fc400078ec0ff */
[----:B------:R-:W-:Y:S02]  /*c400*/  LEA R33, R3, 0x100, 0x1 ;  /* 0x0000010003217811 */ /* 0x000fe400078e08ff */
[----:B------:R-:W-:Y:S02]  /*c410*/  IADD3 R0, R2, R0, R156 ;  /* 0x0000000002007210 */ /* 0x000fe40007ffe09c */
[----:B------:R-:W-:Y:S01]  /*c420*/  SHF.R.U32.HI R2, RZ, 0x10, R27 ;  /* 0x00000010ff027819 */ /* 0x000fe2000001161b */
[----:B------:R-:W1:Y:S01]  /*c430*/  LDS.128 R4, [R33] ;  /* 0x0000000021047984 */ /* 0x000e620000000c00 */
[----:B------:R-:W-:Y:S01]  /*c440*/  SHF.L.U32 R32, R0, 0x1, RZ ;  /* 0x0000000100207819 */ /* 0x000fe200000006ff */
[----:B------:R-:W-:Y:S01]  /*c450*/  HADD2.F32 R0, -RZ, R67.H0_H0 ;  /* 0x20000043ff007230 */ /* 0x000fe20000004100 */
[----:B------:R-:W-:Y:S02]  /*c460*/  SHF.R.U32.HI R23, RZ, 0x10, R31 ;  /* 0x00000010ff177819 */ /* 0x000fe4000001161f */
[----:B------:R-:W-:Y:S01]  /*c470*/  SHF.R.U64 R31, R24, 0x10, R25 ;  /* 0x00000010181f7819 */ /* 0x000fe20000001219 */
[----:B------:R-:W2:Y:S01]  /*c480*/  LDS.128 R8, [R32+0x100] ;  /* 0x0001000020087984 */ /* 0x000ea20000000c00 */
[----:B------:R-:W-:Y:S01]  /*c490*/  HADD2.F32 R24, -RZ, R2.H0_H0 ;  /* 0x20000002ff187230 */ /* 0x000fe20000004100 */
[----:B------:R-:W-:Y:S01]  /*c4a0*/  SHF.R.U64 R35, R28, 0x10, R29 ;  /* 0x000000101c237819 */ /* 0x000fe2000000121d */
[----:B------:R-:W-:Y:S01]  /*c4b0*/  HADD2.F32 R39, -RZ, R23.H0_H0 ;  /* 0x20000017ff277230 */ /* 0x000fe20000004100 */
[----:B------:R-:W-:Y:S01]  /*c4c0*/  SHF.R.U32.HI R22, RZ, 0x10, R25 ;  /* 0x00000010ff167819 */ /* 0x000fe20000011619 */
[----:B------:R-:W-:Y:S01]  /*c4d0*/  HADD2.F32 R2, -RZ, R67.H1_H1 ;  /* 0x30000043ff027230 */ /* 0x000fe20000004100 */
[----:B------:R-:W-:Y:S01]  /*c4e0*/  SHF.R.U64 R36, R26, 0x10, R27 ;  /* 0x000000101a247819 */ /* 0x000fe2000000121b */
[----:B------:R-:W-:Y:S01]  /*c4f0*/  HADD2.F32 R35, -RZ, R35.H0_H0 ;  /* 0x20000023ff237230 */ /* 0x000fe20000004100 */
[----:B------:R-:W-:Y:S01]  /*c500*/  SHF.R.U32.HI R26, RZ, 0x10, R29 ;  /* 0x00000010ff1a7819 */ /* 0x000fe2000001161d */
[----:B------:R-:W-:-:S04]  /*c510*/  HADD2.F32 R22, -RZ, R22.H0_H0 ;  /* 0x20000016ff167230 */ /* 0x000fc80000004100 */
[----:B------:R-:W-:Y:S02]  /*c520*/  HADD2.F32 R38, -RZ, R26.H0_H0 ;  /* 0x2000001aff267230 */ /* 0x000fe40000004100 */
[--C-:B-1----:R-:W-:Y:S02]  /*c530*/  HADD2.F32 R19, -RZ, R4.reuse.H0_H0 ;  /* 0x20000004ff137230 */ /* 0x102fe40000004100 */
[----:B------:R-:W-:Y:S02]  /*c540*/  HADD2.F32 R21, -RZ, R4.H1_H1 ;  /* 0x30000004ff157230 */ /* 0x000fe40000004100 */
[----:B------:R-:W-:Y:S02]  /*c550*/  HADD2.F32 R15, -RZ, R7.H0_H0 ;  /* 0x20000007ff0f7230 */ /* 0x000fe40000004100 */
[----:B--2---:R-:W-:Y:S02]  /*c560*/  HADD2.F32 R4, -RZ, R11.H0_H0 ;  /* 0x2000000bff047230 */ /* 0x004fe40000004100 */
[----:B------:R-:W-:-:S02]  /*c570*/  HADD2.F32 R14, -RZ, R7.H1_H1 ;  /* 0x30000007ff0e7230 */ /* 0x000fc40000004100 */
[--C-:B------:R-:W-:Y:S01]  /*c580*/  HADD2.F32 R18, -RZ, R6.reuse.H0_H0 ;  /* 0x20000006ff127230 */ /* 0x100fe20000004100 */
[-C--:B------:R-:W-:Y:S01]  /*c590*/  FMUL.FTZ R28, R4, R0.reuse ;  /* 0x00000000041c7220 */ /* 0x080fe20000410000 */
[----:B------:R-:W-:Y:S01]  /*c5a0*/  HADD2.F32 R20, -RZ, R6.H1_H1 ;  /* 0x30000006ff147230 */ /* 0x000fe20000004100 */
[----:B------:R-:W-:Y:S01]  /*c5b0*/  FMUL.FTZ R6, R15, R0 ;  /* 0x000000000f067220 */ /* 0x000fe20000410000 */
[----:B------:R-:W-:Y:S01]  /*c5c0*/  HADD2.F32 R3, -RZ, R11.H1_H1 ;  /* 0x3000000bff037230 */ /* 0x000fe20000004100 */
[----:B------:R-:W-:Y:S01]  /*c5d0*/  FMUL.FTZ R0, R14, R24 ;  /* 0x000000180e007220 */ /* 0x000fe20000410000 */
[----:B------:R-:W-:Y:S02]  /*c5e0*/  HADD2.F32 R11, -RZ, R68.H0_H0 ;  /* 0x20000044ff0b7230 */ /* 0x000fe40000004100 */
[--C-:B------:R-:W-:Y:S01]  /*c5f0*/  HADD2.F32 R17, -RZ, R5.reuse.H0_H0 ;  /* 0x20000005ff117230 */ /* 0x100fe20000004100 */
[----:B------:R-:W-:Y:S01]  /*c600*/  FFMA.FTZ R30, R3, R39, R0 ;  /* 0x00000027031e7223 */ /* 0x000fe20000010000 */
[----:B------:R-:W-:Y:S01]  /*c610*/  HADD2.F32 R16, -RZ, R5.H1_H1 ;  /* 0x30000005ff107230 */ /* 0x000fe20000004100 */
[-C--:B------:R-:W-:Y:S01]  /*c620*/  FFMA.FTZ R34, R4, R11.reuse, R6 ;  /* 0x0000000b04227223 */ /* 0x080fe20000010006 */
[--C-:B------:R-:W-:Y:S01]  /*c630*/  HADD2.F32 R5, -RZ, R9.reuse.H0_H0 ;  /* 0x20000009ff057230 */ /* 0x100fe20000004100 */
[----:B------:R-:W-:Y:S01]  /*c640*/  FMUL.FTZ R4, R17, R2 ;  /* 0x0000000211047220 */ /* 0x000fe20000410000 */
[----:B------:R-:W-:Y:S01]  /*c650*/  HADD2.F32 R7, -RZ, R9.H1_H1 ;  /* 0x30000009ff077230 */ /* 0x000fe20000004100 */
[----:B------:R-:W-:Y:S01]  /*c660*/  FMUL.FTZ R6, R3, R24 ;  /* 0x0000001803067220 */ /* 0x000fe20000410000 */
[--C-:B------:R-:W-:Y:S01]  /*c670*/  HADD2.F32 R9, -RZ, R8.reuse.H0_H0 ;  /* 0x20000008ff097230 */ /* 0x100fe20000004100 */
[----:B------:R-:W-:Y:S01]  /*c680*/  FMUL.FTZ R24, R5, R2 ;  /* 0x0000000205187220 */ /* 0x000fe20000410000 */
[----:B------:R-:W-:Y:S01]  /*c690*/  HADD2.F32 R13, -RZ, R8.H1_H1 ;  /* 0x30000008ff0d7230 */ /* 0x000fe20000004100 */
[----:B------:R-:W-:Y:S01]  /*c6a0*/  FMUL.FTZ R23, R7, R22 ;  /* 0x0000001607177220 */ /* 0x000fe20000410000 */
[--C-:B------:R-:W-:Y:S01]  /*c6b0*/  HADD2.F32 R8, -RZ, R10.reuse.H0_H0 ;  /* 0x2000000aff087230 */ /* 0x100fe20000004100 */
[----:B------:R-:W-:Y:S01]  /*c6c0*/  FFMA.FTZ R11, R15, R11, -R28 ;  /* 0x0000000b0f0b7223 */ /* 0x000fe2000001081c */
[----:B------:R-:W-:Y:S01]  /*c6d0*/  HADD2.F32 R12, -RZ, R10.H1_H1 ;  /* 0x3000000aff0c7230 */ /* 0x000fe20000004100 */
[----:B------:R-:W-:Y:S01]  /*c6e0*/  FFMA.FTZ R6, R14, R39, -R6 ;  /* 0x000000270e067223 */ /* 0x000fe20000010806 */
[----:B------:R-:W-:-:S02]  /*c6f0*/  HADD2.F32 R10, -RZ, R68.H1_H1 ;  /* 0x30000044ff0a7230 */ /* 0x000fc40000004100 */
[--C-:B------:R-:W-:Y:S02]  /*c700*/  HADD2.F32 R0, -RZ, R69.reuse.H0_H0 ;  /* 0x20000045ff007230 */ /* 0x100fe40000004100 */
[----:B------:R-:W-:Y:S01]  /*c710*/  HADD2.F32 R3, -RZ, R69.H1_H1 ;  /* 0x30000045ff037230 */ /* 0x000fe20000004100 */
[----:B------:R-:W-:Y:S01]  /*c720*/  FFMA.FTZ R29, R5, R10, R4 ;  /* 0x0000000a051d7223 */ /* 0x000fe20000010004 */
[--C-:B------:R-:W-:Y:S01]  /*c730*/  HADD2.F32 R2, -RZ, R70.reuse.H0_H0 ;  /* 0x20000046ff027230 */ /* 0x100fe20000004100 */
[----:B------:R-:W-:Y:S01]  /*c740*/  FMUL.FTZ R5, R19, R0 ;  /* 0x0000000013057220 */ /* 0x000fe20000410000 */
[----:B------:R-:W-:Y:S01]  /*c750*/  F2FP.PACK_AB R11, R6, R11 ;  /* 0x0000000b060b723e */ /* 0x000fe200000000ff */
[----:B------:R-:W-:Y:S02]  /*c760*/  FMUL.FTZ R4, R16, R22 ;  /* 0x0000001610047220 */ /* 0x000fe40000410000 */
[----:B------:R-:W-:Y:S01]  /*c770*/  FFMA.FTZ R25, R9, R3, R5 ;  /* 0x0000000309197223 */ /* 0x000fe20000010005 */
[----:B------:R-:W-:Y:S01]  /*c780*/  HADD2.F32 R5, -RZ, R31.H0_H0 ;  /* 0x2000001fff057230 */ /* 0x000fe20000004100 */
[----:B------:R-:W-:Y:S01]  /*c790*/  FFMA.FTZ R27, R7, R38, R4 ;  /* 0x00000026071b7223 */ /* 0x000fe20000010004 */
[----:B------:R-:W-:Y:S01]  /*c7a0*/  HADD2.F32 R31, -RZ, R37.H0_H0 ;  /* 0x20000025ff1f7230 */ /* 0x000fe20000004100 */
[----:B------:R-:W-:Y:S01]  /*c7b0*/  FMUL.FTZ R22, R9, R0 ;  /* 0x0000000009167220 */ /* 0x000fe20000410000 */
[----:B------:R-:W-:Y:S01]  /*c7c0*/  HADD2.F32 R0, -RZ, R70.H1_H1 ;  /* 0x30000046ff007230 */ /* 0x000fe20000004100 */
[-C--:B------:R-:W-:Y:S01]  /*c7d0*/  FMUL.FTZ R4, R18, R2.reuse ;  /* 0x0000000212047220 */ /* 0x080fe20000410000 */
[----:B------:R-:W-:Y:S01]  /*c7e0*/  HADD2.F32 R9, -RZ, R36.H0_H0 ;  /* 0x20000024ff097230 */ /* 0x000fe20000004100 */
[----:B------:R-:W-:-:S02]  /*c7f0*/  FMUL.FTZ R7, R8, R2 ;  /* 0x0000000208077220 */ /* 0x000fc40000410000 */
[-C--:B------:R-:W-:Y:S02]  /*c800*/  FMUL.FTZ R2, R21, R5.reuse ;  /* 0x0000000515027220 */ /* 0x080fe40000410000 */
[C---:B------:R-:W-:Y:S02]  /*c810*/  FMUL.FTZ R5, R13.reuse, R5 ;  /* 0x000000050d057220 */ /* 0x040fe40000410000 */
[----:B------:R-:W-:Y:S02]  /*c820*/  FFMA.FTZ R13, R13, R35, R2 ;  /* 0x000000230d0d7223 */ /* 0x000fe40000010002 */
[----:B------:R-:W-:Y:S02]  /*c830*/  FFMA.FTZ R26, R8, R0, R4 ;  /* 0x00000000081a7223 */ /* 0x000fe40000010004 */
[-C--:B------:R-:W-:Y:S02]  /*c840*/  FMUL.FTZ R2, R12, R9.reuse ;  /* 0x000000090c027220 */ /* 0x080fe40000410000 */
[----:B------:R-:W-:-:S02]  /*c850*/  FMUL.FTZ R4, R20, R9 ;  /* 0x0000000914047220 */ /* 0x000fc40000410000 */
        /* <DEDUP_REMOVED lines=9> */
[----:B------:R-:W-:Y:S01]  /*c8f0*/  FFMA.FTZ R12, R12, R31, R4 ;  /* 0x0000001f0c0c7223 */ /* 0x000fe20000010004 */
[----:B------:R-:W-:-:S02]  /*c900*/  F2FP.PACK_AB R8, R0, R8 ;  /* 0x000000080008723e */ /* 0x000fc400000000ff */
[----:B------:R-:W-:Y:S02]  /*c910*/  F2FP.PACK_AB R10, R2, R3 ;  /* 0x00000003020a723e */ /* 0x000fe400000000ff */
[----:B------:R-:W-:Y:S02]  /*c920*/  F2FP.PACK_AB R4, R13, R25 ;  /* 0x000000190d04723e */ /* 0x000fe400000000ff */
[----:B------:R-:W-:Y:S01]  /*c930*/  F2FP.PACK_AB R6, R12, R26 ;  /* 0x0000001a0c06723e */ /* 0x000fe200000000ff */
[----:B------:R1:W-:Y:S04]  /*c940*/  STS.128 [R33], R8 ;  /* 0x0000000821007388 */ /* 0x0003e80000000c00 */
[----:B------:R1:W-:Y:S02]  /*c950*/  STS.128 [R32+0x100], R4 ;  /* 0x0001000420007388 */ /* 0x0003e40000000c00 */
.L_x_788:
[----:B------:R-:W-:Y:S05]  /*c960*/  BSYNC B0 ;  /* 0x0000000000007941 */ /* 0x000fea0003800000 */
.L_x_787:
[----:B------:R-:W-:Y:S01]  /*c970*/  ISETP.GE.OR P0, PT, R135, R64, P2 ;  /* 0x000000408700720c */ /* 0x000fe20001706670 */
[----:B------:R-:W-:-:S12]  /*c980*/  BSSY B0, `(.L_x_789) ;  /* 0x0000064000007945 */ /* 0x000fd80003800000 */
[----:B------:R-:W-:Y:S05]  /*c990*/  @P0 BRA `(.L_x_790) ;  /* 0x0000062000000947 */ /* 0x000fea0003800000 */
[----:B------:R-:W-:Y:S02]  /*c9a0*/  MOV R3, c[0x0][0x27c] ;  /* 0x00009f0000037a02 */ /* 0x000fe40000000f00 */
[----:B------:R-:W-:Y:S02]  /*c9b0*/  LOP3.LUT R0, R149, 0x38, R72, 0xf8, !PT ;  /* 0x0000003895007812 */ /* 0x000fe400078ef848 */
[----:B------:R-:W-:Y:S02]  /*c9c0*/  LEA.HI R3, R3, R144, RZ, 0x1d ;  /* 0x0000009003037211 */ /* 0x000fe400078fe8ff */
[----:B------:R-:W-:Y:S02]  /*c9d0*/  SHF.R.U32.HI R14, RZ, 0x10, R51 ;  /* 0x00000010ff0e7819 */ /* 0x000fe40000011633 */
[----:B-1----:R-:W-:Y:S02]  /*c9e0*/  SHF.R.S32.HI R4, RZ, 0x1f, R3 ;  /* 0x0000001fff047819 */ /* 0x002fe40000011403 */
[----:B------:R-:W-:Y:S01]  /*c9f0*/  SHF.L.U32 R2, R3, 0x3, RZ ;  /* 0x0000000303027819 */ /* 0x000fe200000006ff */
[----:B------:R-:W-:Y:S01]  /*ca00*/  HADD2.F32 R38, -RZ, R14.H0_H0 ;  /* 0x2000000eff267230 */ /* 0x000fe20000004100 */
[----:B------:R-:W-:-:S02]  /*ca10*/  LEA.HI R4, R4, R3, RZ, 0x3 ;  /* 0x0000000304047211 */ /* 0x000fc400078f18ff */
[----:B------:R-:W-:Y:S02]  /*ca20*/  LOP3.LUT R3, R157, R0, R183, 0xf6, !PT ;  /* 0x000000009d037212 */ /* 0x000fe400078ef6b7 */
[----:B------:R-:W-:Y:S02]  /*ca30*/  LOP3.LUT R2, R149, 0x38, R2, 0xf8, !PT ;  /* 0x0000003895027812 */ /* 0x000fe400078ef802 */
[----:B------:R-:W-:Y:S02]  /*ca40*/  SHF.L.U32 R0, R4, 0xa, RZ ;  /* 0x0000000a04007819 */ /* 0x000fe400000006ff */
[----:B------:R-:W-:Y:S02]  /*ca50*/  LOP3.LUT R2, R2, R183, RZ, 0x3c, !PT ;  /* 0x000000b702027212 */ /* 0x000fe400078e3cff */
[----:B------:R-:W-:Y:S02]  /*ca60*/  LOP3.LUT R0, R0, 0x7fffe000, RZ, 0xc0, !PT ;  /* 0x7fffe00000007812 */ /* 0x000fe400078ec0ff */
[----:B------:R-:W-:-:S02]  /*ca70*/  LEA R29, R3, 0x100, 0x1 ;  /* 0x00000100031d7811 */ /* 0x000fc400078e08ff */
[----:B------:R-:W-:Y:S02]  /*ca80*/  IADD3 R0, R2, R0, R157 ;  /* 0x0000000002007210 */ /* 0x000fe40007ffe09d */
[----:B------:R-:W-:Y:S01]  /*ca90*/  SHF.R.U32.HI R2, RZ, 0x10, R47 ;  /* 0x00000010ff027819 */ /* 0x000fe2000001162f */
[----:B------:R-:W1:Y:S01]  /*caa0*/  LDS.128 R4, [R29] ;  /* 0x000000001d047984 */ /* 0x000e620000000c00 */
[----:B------:R-:W-:Y:S01]  /*cab0*/  SHF.L.U32 R28, R0, 0x1, RZ ;  /* 0x00000001001c7819 */ /* 0x000fe200000006ff */
[--C-:B------:R-:W-:Y:S01]  /*cac0*/  HADD2.F32 R0, -RZ, R75.reuse.H0_H0 ;  /* 0x2000004bff007230 */ /* 0x100fe20000004100 */
[----:B------:R-:W-:Y:S01]  /*cad0*/  SHF.R.U32.HI R23, RZ, 0x10, R45 ;  /* 0x00000010ff177819 */ /* 0x000fe2000001162d */
[----:B------:R-:W-:Y:S01]  /*cae0*/  HADD2.F32 R24, -RZ, R2.H0_H0 ;  /* 0x20000002ff187230 */ /* 0x000fe20000004100 */
[----:B------:R-:W-:Y:S01]  /*caf0*/  SHF.R.U32.HI R25, RZ, 0x10, R49 ;  /* 0x00000010ff197819 */ /* 0x000fe20000011631 */
[----:B------:R-:W2:Y:S01]  /*cb00*/  LDS.128 R8, [R28+0x100] ;  /* 0x000100001c087984 */ /* 0x000ea20000000c00 */
[----:B------:R-:W-:Y:S01]  /*cb10*/  HADD2.F32 R2, -RZ, R75.H1_H1 ;  /* 0x3000004bff027230 */ /* 0x000fe20000004100 */
[----:B------:R-:W-:Y:S01]  /*cb20*/  SHF.R.U64 R26, R44, 0x10, R45 ;  /* 0x000000102c1a7819 */ /* 0x000fe2000000122d */
[----:B------:R-:W-:Y:S01]  /*cb30*/  HADD2.F32 R14, -RZ, R23.H0_H0 ;  /* 0x20000017ff0e7230 */ /* 0x000fe20000004100 */
[----:B------:R-:W-:Y:S01]  /*cb40*/  SHF.R.U64 R34, R48, 0x10, R49 ;  /* 0x0000001030227819 */ /* 0x000fe20000001231 */
[----:B------:R-:W-:Y:S01]  /*cb50*/  HADD2.F32 R37, -RZ, R25.H0_H0 ;  /* 0x20000019ff257230 */ /* 0x000fe20000004100 */
[----:B------:R-:W-:-:S02]  /*cb60*/  SHF.R.U64 R32, R46, 0x10, R47 ;  /* 0x000000102e207819 */ /* 0x000fc4000000122f */
[----:B------:R-:W-:Y:S01]  /*cb70*/  SHF.R.U64 R36, R50, 0x10, R51 ;  /* 0x0000001032247819 */ /* 0x000fe20000001233 */
        /* <DEDUP_REMOVED lines=14> */
[C---:B------:R-:W-:Y:S01]  /*cc60*/  FFMA.FTZ R33, R3.reuse, R38, R0 ;  /* 0x0000002603217223 */ /* 0x040fe20000010000 */
        /* <DEDUP_REMOVED lines=18> */
[----:B------:R-:W-:Y:S01]  /*cd90*/  HADD2.F32 R2, -RZ, R78.H0_H0 ;  /* 0x2000004eff027230 */ /* 0x000fe20000004100 */
[----:B------:R-:W-:Y:S01]  /*cda0*/  FMUL.FTZ R5, R20, R0 ;  /* 0x0000000014057220 */ /* 0x000fe20000410000 */
[----:B------:R-:W-:Y:S01]  /*cdb0*/  F2FP.PACK_AB R11, R6, R11 ;  /* 0x0000000b060b723e */ /* 0x000fe200000000ff */
[----:B------:R-:W-:Y:S02]  /*cdc0*/  FMUL.FTZ R4, R17, R14 ;  /* 0x0000000e11047220 */ /* 0x000fe40000410000 */
[----:B------:R-:W-:Y:S01]  /*cdd0*/  FFMA.FTZ R25, R9, R3, R5 ;  /* 0x0000000309197223 */ /* 0x000fe20000010005 */
[----:B------:R-:W-:Y:S01]  /*cde0*/  HADD2.F32 R5, -RZ, R26.H0_H0 ;  /* 0x2000001aff057230 */ /* 0x000fe20000004100 */
[----:B------:R-:W-:-:S02]  /*cdf0*/  FFMA.FTZ R27, R7, R37, R4 ;  /* 0x00000025071b7223 */ /* 0x000fc40000010004 */
[----:B------:R-:W-:Y:S01]  /*ce00*/  FMUL.FTZ R14, R9, R0 ;  /* 0x00000000090e7220 */ /* 0x000fe20000410000 */
[----:B------:R-:W-:Y:S01]  /*ce10*/  HADD2.F32 R0, -RZ, R78.H1_H1 ;  /* 0x3000004eff007230 */ /* 0x000fe20000004100 */
[-C--:B------:R-:W-:Y:S01]  /*ce20*/  FMUL.FTZ R4, R19, R2.reuse ;  /* 0x0000000213047220 */ /* 0x080fe20000410000 */
[----:B------:R-:W-:Y:S01]  /*ce30*/  HADD2.F32 R9, -RZ, R32.H0_H0 ;  /* 0x20000020ff097230 */ /* 0x000fe20000004100 */
[----:B------:R-:W-:Y:S01]  /*ce40*/  FMUL.FTZ R7, R8, R2 ;  /* 0x0000000208077220 */ /* 0x000fe20000410000 */
[----:B------:R-:W-:Y:S01]  /*ce50*/  HADD2.F32 R32, -RZ, R36.H0_H0 ;  /* 0x20000024ff207230 */ /* 0x000fe20000004100 */
[-C--:B------:R-:W-:Y:S02]  /*ce60*/  FMUL.FTZ R2, R22, R5.reuse ;  /* 0x0000000516027220 */ /* 0x080fe40000410000 */
[C---:B------:R-:W-:Y:S02]  /*ce70*/  FMUL.FTZ R5, R13.reuse, R5 ;  /* 0x000000050d057220 */ /* 0x040fe40000410000 */
[----:B------:R-:W-:-:S02]  /*ce80*/  FFMA.FTZ R13, R13, R34, R2 ;  /* 0x000000220d0d7223 */ /* 0x000fc40000010002 */
[----:B------:R-:W-:Y:S02]  /*ce90*/  FFMA.FTZ R26, R8, R0, R4 ;  /* 0x00000000081a7223 */ /* 0x000fe40000010004 */
[-C--:B------:R-:W-:Y:S02]  /*cea0*/  FMUL.FTZ R2, R12, R9.reuse ;  /* 0x000000090c027220 */ /* 0x080fe40000410000 */
[----:B------:R-:W-:Y:S02]  /*ceb0*/  FMUL.FTZ R4, R21, R9 ;  /* 0x0000000915047220 */ /* 0x000fe40000410000 */
[----:B------:R-:W-:Y:S02]  /*cec0*/  FFMA.FTZ R8, R20, R3, -R14 ;  /* 0x0000000314087223 */ /* 0x000fe4000001080e */
[----:B------:R-:W-:Y:S02]  /*ced0*/  FFMA.FTZ R10, R18, R10, -R24 ;  /* 0x0000000a120a7223 */ /* 0x000fe40000010818 */
[----:B------:R-:W-:-:S02]  /*cee0*/  FFMA.FTZ R9, R17, R37, -R23 ;  /* 0x0000002511097223 */ /* 0x000fc40000010817 */
[----:B------:R-:W-:Y:S01]  /*cef0*/  FFMA.FTZ R3, R19, R0, -R7 ;  /* 0x0000000013037223 */ /* 0x000fe20000010807 */
[----:B------:R-:W-:Y:S01]  /*cf00*/  F2FP.PACK_AB R7, R33, R35 ;  /* 0x000000232107723e */ /* 0x000fe200000000ff */
[----:B------:R-:W-:Y:S01]  /*cf10*/  FFMA.FTZ R0, R22, R34, -R5 ;  /* 0x0000002216007223 */ /* 0x000fe20000010805 */
[----:B------:R-:W-:Y:S01]  /*cf20*/  F2FP.PACK_AB R9, R9, R10 ;  /* 0x0000000a0909723e */ /* 0x000fe200000000ff */
[-C--:B------:R-:W-:Y:S01]  /*cf30*/  FFMA.FTZ R2, R21, R32.reuse, -R2 ;  /* 0x0000002015027223 */ /* 0x080fe20000010802 */
[----:B------:R-:W-:Y:S01]  /*cf40*/  F2FP.PACK_AB R5, R27, R31 ;  /* 0x0000001f1b05723e */ /* 0x000fe200000000ff */
[----:B------:R-:W-:Y:S01]  /*cf50*/  FFMA.FTZ R12, R12, R32, R4 ;  /* 0x000000200c0c7223 */ /* 0x000fe20000010004 */
[----:B------:R-:W-:Y:S02]  /*cf60*/  F2FP.PACK_AB R8, R0, R8 ;  /* 0x000000080008723e */ /* 0x000fe400000000ff */
[----:B------:R-:W-:Y:S02]  /*cf70*/  F2FP.PACK_AB R10, R2, R3 ;  /* 0x00000003020a723e */ /* 0x000fe400000000ff */
[----:B------:R-:W-:-:S02]  /*cf80*/  F2FP.PACK_AB R4, R13, R25 ;  /* 0x000000190d04723e */ /* 0x000fc400000000ff */
[----:B------:R-:W-:Y:S01]  /*cf90*/  F2FP.PACK_AB R6, R12, R26 ;  /* 0x0000001a0c06723e */ /* 0x000fe200000000ff */
[----:B------:R1:W-:Y:S04]  /*cfa0*/  STS.128 [R29], R8 ;  /* 0x000000081d007388 */ /* 0x0003e80000000c00 */
[----:B------:R1:W-:Y:S02]  /*cfb0*/  STS.128 [R28+0x100], R4 ;  /* 0x000100041c007388 */ /* 0x0003e40000000c00 */
.L_x_790:
[----:B------:R-:W-:Y:S05]  /*cfc0*/  BSYNC B0 ;  /* 0x0000000000007941 */ /* 0x000fea0003800000 */
.L_x_789:
[----:B------:R-:W-:-:S13]  /*cfd0*/  ISETP.GE.OR P0, PT, R71, R64, P2 ;  /* 0x000000404700720c */ /* 0x000fda0001706670 */
[----:B------:R-:W-:Y:S05]  /*cfe0*/  @P0 BRA `(.L_x_778) ;  /* 0x0000069000000947 */ /* 0x000fea0003800000 */
[----:B------:R-:W-:Y:S02]  /*cff0*/  SHF.R.S32.HI R2, RZ, 0x1f, R71 ;  /* 0x0000001fff027819 */ /* 0x000fe40000011447 */
[----:B-1----:R-:W-:Y:S02]  /*d000*/  MOV R6, c[0x0][0x27c] ;  /* 0x00009f0000067a02 */ /* 0x002fe40000000f00 */
[----:B------:R-:W-:Y:S02]  /*d010*/  SHF.L.U32 R0, R71, 0x6, RZ ;  /* 0x0000000647007819 */ /* 0x000fe400000006ff */
[----:B------:R-:W-:Y:S02]  /*d020*/  LEA.HI R2, R2, R71, RZ, 0x3 ;  /* 0x0000004702027211 */ /* 0x000fe400078f18ff */
[----:B------:R-:W-:Y:S02]  /*d030*/  LEA.HI R6, R6, R144, RZ, 0x1d ;  /* 0x0000009006067211 */ /* 0x000fe400078fe8ff */
[----:B------:R-:W-:-:S02]  /*d040*/  LOP3.LUT R0, R0, 0x1c0, RZ, 0xc0, !PT ;  /* 0x000001c000007812 */ /* 0x000fc400078ec0ff */
[----:B------:R-:W-:Y:S01]  /*d050*/  SHF.L.U32 R2, R2, 0x6, RZ ;  /* 0x0000000602027819 */ /* 0x000fe200000006ff */
[----:B------:R-:W-:Y:S01]  /*d060*/  IMAD.SHL.U32 R4, R6, 0x8, RZ ;  /* 0x0000000806047824 */ /* 0x000fe200078e00ff */
[----:B------:R-:W-:Y:S02]  /*d070*/  SHF.R.S32.HI R7, RZ, 0x1f, R6 ;  /* 0x0000001fff077819 */ /* 0x000fe40000011406 */
[----:B------:R-:W-:Y:S02]  /*d080*/  SHF.R.U32.HI R3, RZ, 0x3, R0 ;  /* 0x00000003ff037819 */ /* 0x000fe40000011600 */
[----:B------:R-:W-:Y:S02]  /*d090*/  LOP3.LUT R5, R0, 0x38, R72, 0xf8, !PT ;  /* 0x0000003800057812 */ /* 0x000fe400078ef848 */
[----:B------:R-:W-:Y:S02]  /*d0a0*/  LOP3.LUT R2, R2, 0xfffffe00, RZ, 0xc0, !PT ;  /* 0xfffffe0002027812 */ /* 0x000fe400078ec0ff */
[----:B------:R-:W-:-:S02]  /*d0b0*/  LEA.HI R6, R7, R6, RZ, 0x3 ;  /* 0x0000000607067211 */ /* 0x000fc400078f18ff */
[----:B------:R-:W-:Y:S02]  /*d0c0*/  LOP3.LUT R0, R0, 0x38, R4, 0xf8, !PT ;  /* 0x0000003800007812 */ /* 0x000fe400078ef804 */
[----:B------:R-:W-:Y:S02]  /*d0d0*/  LOP3.LUT R4, R2, R5, R3, 0xf6, !PT ;  /* 0x0000000502047212 */ /* 0x000fe400078ef603 */
[----:B------:R-:W-:Y:S02]  /*d0e0*/  SHF.L.U32 R5, R6, 0xa, RZ ;  /* 0x0000000a06057819 */ /* 0x000fe400000006ff */
[----:B------:R-:W-:Y:S02]  /*d0f0*/  LOP3.LUT R3, R0, R3, RZ, 0x3c, !PT ;  /* 0x0000000300037212 */ /* 0x000fe400078e3cff */
[----:B------:R-:W-:Y:S02]  /*d100*/  LOP3.LUT R0, R5, 0x7fffe000, RZ, 0xc0, !PT ;  /* 0x7fffe00005007812 */ /* 0x000fe400078ec0ff */
[----:B------:R-:W-:-:S02]  /*d110*/  LEA R30, R4, 0x100, 0x1 ;  /* 0x00000100041e7811 */ /* 0x000fc400078e08ff */
[----:B------:R-:W-:Y:S01]  /*d120*/  IADD3 R0, R3, R0, R2 ;  /* 0x0000000003007210 */ /* 0x000fe20007ffe002 */
[----:B------:R-:W-:Y:S01]  /*d130*/  HADD2.F32 R2, -RZ, R79.H0_H0 ;  /* 0x2000004fff027230 */ /* 0x000fe20000004100 */
[----:B------:R-:W-:Y:S01]  /*d140*/  SHF.R.U32.HI R13, RZ, 0x10, R61 ;  /* 0x00000010ff0d7819 */ /* 0x000fe2000001163d */
[----:B------:R-:W1:Y:S01]  /*d150*/  LDS.128 R4, [R30] ;  /* 0x000000001e047984 */ /* 0x000e620000000c00 */
[----:B------:R-:W-:Y:S01]  /*d160*/  SHF.R.U32.HI R22, RZ, 0x10, R59 ;  /* 0x00000010ff167819 */ /* 0x000fe2000001163b */
[----:B------:R-:W-:Y:S01]  /*d170*/  IMAD.SHL.U32 R29, R0, 0x2, RZ ;  /* 0x00000002001d7824 */ /* 0x000fe200078e00ff */
[----:B------:R-:W-:Y:S01]  /*d180*/  SHF.R.U32.HI R0, RZ, 0x10, R57 ;  /* 0x00000010ff007819 */ /* 0x000fe20000011639 */
[----:B------:R-:W-:Y:S01]  /*d190*/  HADD2.F32 R39, -RZ, R13.H0_H0 ;  /* 0x2000000dff277230 */ /* 0x000fe20000004100 */
[----:B------:R-:W-:Y:S01]  /*d1a0*/  SHF.R.U32.HI R23, RZ, 0x10, R63 ;  /* 0x00000010ff177819 */ /* 0x000fe2000001163f */
[----:B------:R-:W-:Y:S01]  /*d1b0*/  HADD2.F32 R13, -RZ, R22.H0_H0 ;  /* 0x20000016ff0d7230 */ /* 0x000fe20000004100 */
[----:B------:R-:W2:Y:S01]  /*d1c0*/  LDS.128 R8, [R29+0x100] ;  /* 0x000100001d087984 */ /* 0x000ea20000000c00 */
[----:B------:R-:W-:Y:S01]  /*d1d0*/  HADD2.F32 R24, -RZ, R0.H0_H0 ;  /* 0x20000000ff187230 */ /* 0x000fe20000004100 */
[----:B------:R-:W-:Y:S01]  /*d1e0*/  SHF.R.U64 R27, R56, 0x10, R57 ;  /* 0x00000010381b7819 */ /* 0x000fe20000001239 */
[----:B------:R-:W-:Y:S01]  /*d1f0*/  HADD2.F32 R0, -RZ, R79.H1_H1 ;  /* 0x3000004fff007230 */ /* 0x000fe20000004100 */
[----:B------:R-:W-:Y:S01]  /*d200*/  SHF.R.U64 R33, R58, 0x10, R59 ;  /* 0x000000103a217819 */ /* 0x000fe2000000123b */
[----:B------:R-:W-:Y:S01]  /*d210*/  HADD2.F32 R38, -RZ, R23.H0_H0 ;  /* 0x20000017ff267230 */ /* 0x000fe20000004100 */
[----:B------:R-:W-:-:S02]  /*d220*/  SHF.R.U64 R34, R60, 0x10, R61 ;  /* 0x000000103c227819 */ /* 0x000fc4000000123d */
[----:B------:R-:W-:-:S03]  /*d230*/  SHF.R.U64 R36, R62, 0x10, R63 ;  /* 0x000000103e247819 */ /* 0x000fc6000000123f */
[----:B------:R-:W-:Y:S02]  /*d240*/  HADD2.F32 R34, -RZ, R34.H0_H0 ;  /* 0x20000022ff227230 */ /* 0x000fe40000004100 */
[--C-:B-1----:R-:W-:Y:S02]  /*d250*/  HADD2.F32 R15, -RZ, R5.reuse.H0_H0 ;  /* 0x20000005ff0f7230 */ /* 0x102fe40000004100 */
[----:B------:R-:W-:Y:S02]  /*d260*/  HADD2.F32 R14, -RZ, R5.H1_H1 ;  /* 0x30000005ff0e7230 */ /* 0x000fe40000004100 */
[--C-:B------:R-:W-:Y:S02]  /*d270*/  HADD2.F32 R19, -RZ, R4.reuse.H0_H0 ;  /* 0x20000004ff137230 */ /* 0x100fe40000004100 */
[----:B------:R-:W-:Y:S02]  /*d280*/  HADD2.F32 R21, -RZ, R4.H1_H1 ;  /* 0x30000004ff157230 */ /* 0x000fe40000004100 */
[----:B------:R-:W-:-:S02]  /*d290*/  HADD2.F32 R17, -RZ, R7.H0_H0 ;  /* 0x20000007ff117230 */ /* 0x000fc40000004100 */
[----:B------:R-:W-:Y:S02]  /*d2a0*/  HADD2.F32 R16, -RZ, R7.H1_H1 ;  /* 0x30000007ff107230 */ /* 0x000fe40000004100 */
[--C-:B--2---:R-:W-:Y:S02]  /*d2b0*/  HADD2.F32 R5, -RZ, R9.reuse.H0_H0 ;  /* 0x20000009ff057230 */ /* 0x104fe40000004100 */
[----:B------:R-:W-:Y:S02]  /*d2c0*/  HADD2.F32 R4, -RZ, R9.H1_H1 ;  /* 0x30000009ff047230 */ /* 0x000fe40000004100 */
[--C-:B------:R-:W-:Y:S01]  /*d2d0*/  HADD2.F32 R3, -RZ, R11.reuse.H0_H0 ;  /* 0x2000000bff037230 */ /* 0x100fe20000004100 */
[----:B------:R-:W-:Y:S01]  /*d2e0*/  FMUL.FTZ R32, R5, R2 ;  /* 0x0000000205207220 */ /* 0x000fe20000410000 */
[----:B------:R-:W-:Y:S01]  /*d2f0*/  HADD2.F32 R7, -RZ, R11.H1_H1 ;  /* 0x3000000bff077230 */ /* 0x000fe20000004100 */
[----:B------:R-:W-:Y:S01]  /*d300*/  FMUL.FTZ R28, R4, R24 ;  /* 0x00000018041c7220 */ /* 0x000fe20000410000 */
[----:B------:R-:W-:-:S02]  /*d310*/  HADD2.F32 R9, -RZ, R8.H0_H0 ;  /* 0x20000008ff097230 */ /* 0x000fc40000004100 */
[----:B------:R-:W-:Y:S01]  /*d320*/  HADD2.F32 R12, -RZ, R8.H1_H1 ;  /* 0x30000008ff0c7230 */ /* 0x000fe20000004100 */
[----:B------:R-:W-:Y:S01]  /*d330*/  FMUL.FTZ R22, R7, R13 ;  /* 0x0000000d07167220 */ /* 0x000fe20000410000 */
[--C-:B------:R-:W-:Y:S02]  /*d340*/  HADD2.F32 R8, -RZ, R10.reuse.H0_H0 ;  /* 0x2000000aff087230 */ /* 0x100fe40000004100 */
[----:B------:R-:W-:Y:S02]  /*d350*/  HADD2.F32 R11, -RZ, R10.H1_H1 ;  /* 0x3000000aff0b7230 */ /* 0x000fe40000004100 */
[--C-:B------:R-:W-:Y:S02]  /*d360*/  HADD2.F32 R18, -RZ, R6.reuse.H0_H0 ;  /* 0x20000006ff127230 */ /* 0x100fe40000004100 */
[----:B------:R-:W-:Y:S01]  /*d370*/  HADD2.F32 R20, -RZ, R6.H1_H1 ;  /* 0x30000006ff147230 */ /* 0x000fe20000004100 */
[----:B------:R-:W-:Y:S01]  /*d380*/  FMUL.FTZ R6, R15, R2 ;  /* 0x000000020f067220 */ /* 0x000fe20000410000 */
[----:B------:R-:W-:Y:S01]  /*d390*/  HADD2.F32 R10, -RZ, R80.H0_H0 ;  /* 0x20000050ff0a7230 */ /* 0x000fe20000004100 */
[----:B------:R-:W-:-:S04]  /*d3a0*/  FMUL.FTZ R2, R17, R0 ;  /* 0x0000000011027220 */ /* 0x000fc80000410000 */
[----:B------:R-:W-:Y:S01]  /*d3b0*/  FFMA.FTZ R37, R5, R10, R6 ;  /* 0x0000000a05257223 */ /* 0x000fe20000010006 */
[----:B------:R-:W-:Y:S01]  /*d3c0*/  HADD2.F32 R6, -RZ, R80.H1_H1 ;  /* 0x30000050ff067230 */ /* 0x000fe20000004100 */
[----:B------:R-:W-:Y:S02]  /*d3d0*/  FMUL.FTZ R5, R14, R24 ;  /* 0x000000180e057220 */ /* 0x000fe40000410000 */
[C---:B------:R-:W-:Y:S01]  /*d3e0*/  FMUL.FTZ R24, R3.reuse, R0 ;  /* 0x0000000003187220 */ /* 0x040fe20000410000 */
[--C-:B------:R-:W-:Y:S01]  /*d3f0*/  HADD2.F32 R0, -RZ, R81.reuse.H0_H0 ;  /* 0x20000051ff007230 */ /* 0x100fe20000004100 */
[----:B------:R-:W-:Y:S01]  /*d400*/  FFMA.FTZ R31, R3, R6, R2 ;  /* 0x00000006031f7223 */ /* 0x000fe20000010002 */
[----:B------:R-:W-:Y:S01]  /*d410*/  HADD2.F32 R3, -RZ, R82.H0_H0 ;  /* 0x20000052ff037230 */ /* 0x000fe20000004100 */
[----:B------:R-:W-:Y:S01]  /*d420*/  FFMA.FTZ R35, R4, R39, R5 ;  /* 0x0000002704237223 */ /* 0x000fe20000010005 */
[----:B------:R-:W-:Y:S01]  /*d430*/  HADD2.F32 R2, -RZ, R81.H1_H1 ;  /* 0x30000051ff027230 */ /* 0x000fe20000004100 */
[----:B------:R-:W-:-:S02]  /*d440*/  FMUL.FTZ R5, R19, R0 ;  /* 0x0000000013057220 */ /* 0x000fc40000410000 */
[----:B------:R-:W-:Y:S02]  /*d450*/  FMUL.FTZ R4, R16, R13 ;  /* 0x0000000d10047220 */ /* 0x000fe40000410000 */
[C---:B------:R-:W-:Y:S01]  /*d460*/  FFMA.FTZ R25, R9.reuse, R3, R5 ;  /* 0x0000000309197223 */ /* 0x040fe20000010005 */
[----:B------:R-:W-:Y:S01]  /*d470*/  HADD2.F32 R5, -RZ, R27.H0_H0 ;  /* 0x2000001bff057230 */ /* 0x000fe20000004100 */
[----:B------:R-:W-:Y:S01]  /*d480*/  FMUL.FTZ R13, R9, R0 ;  /* 0x00000000090d7220 */ /* 0x000fe20000410000 */
[----:B------:R-:W-:Y:S01]  /*d490*/  HADD2.F32 R0, -RZ, R82.H1_H1 ;  /* 0x30000052ff007230 */ /* 0x000fe20000004100 */
[----:B------:R-:W-:Y:S01]  /*d4a0*/  FFMA.FTZ R26, R7, R38, R4 ;  /* 0x00000026071a7223 */ /* 0x000fe20000010004 */
[----:B------:R-:W-:Y:S01]  /*d4b0*/  HADD2.F32 R9, -RZ, R33.H0_H0 ;  /* 0x20000021ff097230 */ /* 0x000fe20000004100 */
[-C--:B------:R-:W-:Y:S01]  /*d4c0*/  FMUL.FTZ R4, R18, R2.reuse ;  /* 0x0000000212047220 */ /* 0x080fe20000410000 */
[----:B------:R-:W-:Y:S01]  /*d4d0*/  HADD2.F32 R33, -RZ, R36.H0_H0 ;  /* 0x20000024ff217230 */ /* 0x000fe20000004100 */
[----:B------:R-:W-:-:S02]  /*d4e0*/  FMUL.FTZ R7, R8, R2 ;  /* 0x0000000208077220 */ /* 0x000fc40000410000 */
[----:B------:R-:W-:Y:S02]  /*d4f0*/  FMUL.FTZ R2, R21, R5 ;  /* 0x0000000515027220 */ /* 0x000fe40000410000 */
[----:B------:R-:W-:Y:S02]  /*d500*/  FFMA.FTZ R27, R8, R0, R4 ;  /* 0x00000000081b7223 */ /* 0x000fe40000010004 */
[----:B------:R-:W-:Y:S02]  /*d510*/  FMUL.FTZ R4, R20, R9 ;  /* 0x0000000914047220 */ /* 0x000fe40000410000 */
[C---:B------:R-:W-:Y:S02]  /*d520*/  FMUL.FTZ R5, R12.reuse, R5 ;  /* 0x000000050c057220 */ /* 0x040fe40000410000 */
[----:B------:R-:W-:Y:S02]  /*d530*/  FFMA.FTZ R12, R12, R34, R2 ;  /* 0x000000220c0c7223 */ /* 0x000fe40000010002 */
[----:B------:R-:W-:-:S02]  /*d540*/  FMUL.FTZ R2, R11, R9 ;  /* 0x000000090b027220 */ /* 0x000fc40000410000 */
[----:B------:R-:W-:Y:S01]  /*d550*/  FFMA.FTZ R23, R11, R33, R4 ;  /* 0x000000210b177223 */ /* 0x000fe20000010004 */
[----:B------:R-:W-:Y:S01]  /*d560*/  F2FP.PACK_AB R4, R12, R25 ;  /* 0x000000190c04723e */ /* 0x000fe200000000ff */
[----:B------:R-:W-:Y:S02]  /*d570*/  FFMA.FTZ R8, R19, R3, -R13 ;  /* 0x0000000313087223 */ /* 0x000fe4000001080d */
        /* <DEDUP_REMOVED lines=14> */
[----:B------:R1:W-:Y:S04]  /*d660*/  STS.128 [R30], R8 ;  /* 0x000000081e007388 */ /* 0x0003e80000000c00 */
[----:B------:R1:W-:Y:S02]  /*d670*/  STS.128 [R29+0x100], R4 ;  /* 0x000100041d007388 */ /* 0x0003e40000000c00 */
.L_x_778:
[----:B------:R-:W-:Y:S05]  /*d680*/  BSYNC B2 ;  /* 0x0000000000027941 */ /* 0x000fea0003800000 */
.L_x_756:
[----:B-1--4-:R-:W2:Y:S01]  /*d690*/  LDL.LU R10, [R1+0x18] ;  /* 0x00001800010a7983 */ /* 0x012ea20000300800 */
[----:B------:R-:W-:Y:S01]  /*d6a0*/  LEA.HI R0, R186, R185, RZ, 0x4 ;  /* 0x000000b9ba007211 */ /* 0x000fe200078f20ff */
[----:B------:R-:W-:Y:S01]  /*d6b0*/  IMAD.WIDE.U32 R6, R136, c[0x0][0x208], RZ ;  /* 0x0000820088067a25 */ /* 0x000fe200078e00ff */
[----:B------:R-:W-:Y:S01]  /*d6c0*/  MOV R3, 0x40 ;  /* 0x0000004000037802 */ /* 0x000fe20000000f00 */
[----:B------:R-:W-:Y:S01]  /*d6d0*/  BAR.SYNC.DEFER_BLOCKING 0x0 ;  /* 0x0000000000007b1d */ /* 0x000fe20000010000 */
[----:B------:R-:W-:Y:S02]  /*d6e0*/  LOP3.LUT R0, R0, 0xfffffff0, RZ, 0xc0, !PT ;  /* 0xfffffff000007812 */ /* 0x000fe400078ec0ff */
[----:B------:R-:W-:-:S02]  /*d6f0*/  MOV R8, R228 ;  /* 0x000000e400087202 */ /* 0x000fc40000000f00 */
[----:B------:R-:W-:Y:S01]  /*d700*/  IADD3 R0, -R0, R185, RZ ;  /* 0x000000b900007210 */ /* 0x000fe20007ffe1ff */
[----:B------:R-:W-:Y:S01]  /*d710*/  ULDC.64 UR4, c[0x0][0x208] ;  /* 0x0000820000047ab9 */ /* 0x000fe20000000a00 */
[----:B------:R-:W-:Y:S01]  /*d720*/  MOV R9, R233 ;  /* 0x000000e900097202 */ /* 0x000fe20000000f00 */
[----:B------:R-:W-:Y:S01]  /*d730*/  USHF.L.U32 UR7, UR4, 0x6, URZ ;  /* 0x0000000604077899 */ /* 0x000fe2000800063f */
[----:B------:R-:W-:Y:S01]  /*d740*/  SHF.R.S32.HI R2, RZ, 0x1f, R0 ;  /* 0x0000001fff027819 */ /* 0x000fe20000011400 */
[----:B------:R-:W-:Y:S01]  /*d750*/  UMOV UR6, 0x6 ;  /* 0x0000000600067882 */ /* 0x000fe20000000000 */
[----:B------:R-:W-:Y:S01]  /*d760*/  IADD3 R206, R201, 0x20, RZ ;  /* 0x00000020c9ce7810 */ /* 0x000fe20007ffe0ff */
[----:B------:R-:W-:Y:S01]  /*d770*/  USHF.L.U64.HI UR5, UR4, UR6, UR5 ;  /* 0x0000000604057299 */ /* 0x000fe20008010205 */
[----:B------:R-:W-:Y:S01]  /*d780*/  LEA.HI R2, R2, R0, RZ, 0x3 ;  /* 0x0000000002027211 */ /* 0x000fe200078f18ff */
[----:B------:R-:W-:Y:S03]  /*d790*/  BSSY B0, `(.L_x_791) ;  /* 0x000015a000007945 */ /* 0x000fe60003800000 */
[----:B------:R-:W-:-:S04]  /*d7a0*/  LOP3.LUT R2, R2, 0xfffffff8, RZ, 0xc0, !PT ;  /* 0xfffffff802027812 */ /* 0x000fc800078ec0ff */
[----:B------:R-:W-:Y:S02]  /*d7b0*/  IADD3 R0, R0, -R2, RZ ;  /* 0x8000000200007210 */ /* 0x000fe40007ffe0ff */
[----:B------:R-:W-:Y:S01]  /*d7c0*/  MOV R2, 0x20 ;  /* 0x0000002000027802 */ /* 0x000fe20000000f00 */
[----:B------:R-:W-:Y:S01]  /*d7d0*/  LDSM.16.M88.4 R124, [R218] ;  /* 0x00000000da7c783b */ /* 0x000fe20000000200 */
[C---:B------:R-:W-:Y:S02]  /*d7e0*/  LOP3.LUT P0, RZ, R0.reuse, 0x2, RZ, 0xc0, !PT ;  /* 0x0000000200ff7812 */ /* 0x040fe4000780c0ff */
[----:B------:R-:W-:Y:S01]  /*d7f0*/  LOP3.LUT P1, RZ, R0, 0x4, RZ, 0xc0, !PT ;  /* 0x0000000400ff7812 */ /* 0x000fe2000782c0ff */
[----:B------:R-:W-:Y:S01]  /*d800*/  IMAD R0, R83, c[0x0][0x208], RZ ;  /* 0x0000820053007a24 */ /* 0x000fe200078e02ff */
[----:B------:R-:W-:Y:S01]  /*d810*/  SEL R2, R2, 0xffffffe0, !P0 ;  /* 0xffffffe002027807 */ /* 0x000fe20004000000 */
[----:B------:R-:W-:Y:S01]  /*d820*/  LDSM.16.M88.4 R180, [R218+0x4000] ;  /* 0x00400000dab4783b */ /* 0x000fe20000000200 */
[----:B------:R-:W-:Y:S01]  /*d830*/  SEL R3, R3, 0xffffffc0, !P1 ;  /* 0xffffffc003037807 */ /* 0x000fe20004800000 */
[----:B------:R-:W-:Y:S01]  /*d840*/  IMAD R4, R136, c[0x0][0x20c], R0 ;  /* 0x0000830088047a24 */ /* 0x000fe200078e0200 */
[----:B------:R-:W-:-:S02]  /*d850*/  IADD3 R0, R218, R2, RZ ;  /* 0x00000002da007210 */ /* 0x000fc40007ffe0ff */
[-C--:B------:R-:W-:Y:S02]  /*d860*/  IADD3 R2, R218, R3.reuse, RZ ;  /* 0x00000003da027210 */ /* 0x080fe40007ffe0ff */
[----:B------:R-:W-:Y:S01]  /*d870*/  IADD3 R3, R0, R3, RZ ;  /* 0x0000000300037210 */ /* 0x000fe20007ffe0ff */
[----:B------:R-:W-:Y:S01]  /*d880*/  LDSM.16.M88.4 R128, [R0] ;  /* 0x000000000080783b */ /* 0x000fe20000000200 */
[----:B------:R-:W-:Y:S02]  /*d890*/  IADD3 R4, R7, R4, RZ ;  /* 0x0000000407047210 */ /* 0x000fe40007ffe0ff */
[----:B------:R-:W-:Y:S01]  /*d8a0*/  R2P PR, R144, 0x6 ;  /* 0x0000000690007804 */ /* 0x000fe20000000000 */
[----:B------:R1:W-:Y:S01]  /*d8b0*/  LDSM.16.M88.4 R184, [R0+0x4000] ;  /* 0x0040000000b8783b */ /* 0x0003e20000000200 */
[----:B------:R-:W-:Y:S02]  /*d8c0*/  ISETP.GE.AND P4, PT, R72, c[0x0][0x1d4], PT ;  /* 0x0000750048007a0c */ /* 0x000fe40003f86270 */
[----:B------:R-:W-:Y:S01]  /*d8d0*/  ISETP.GE.AND P5, PT, R86, c[0x0][0x1d4], PT ;  /* 0x0000750056007a0c */ /* 0x000fe20003fa6270 */
[----:B------:R-:W-:Y:S04]  /*d8e0*/  LDSM.16.M88.4 R156, [R2] ;  /* 0x00000000029c783b */ /* 0x000fe80000000200 */
[----:B------:R-:W-:Y:S04]  /*d8f0*/  LDSM.16.M88.4 R188, [R2+0x4000] ;  /* 0x0040000002bc783b */ /* 0x000fe80000000200 */
[----:B------:R-:W-:Y:S01]  /*d900*/  LDSM.16.M88.4 R176, [R3] ;  /* 0x0000000003b0783b */ /* 0x000fe20000000200 */
[----:B------:R-:W-:-:S02]  /*d910*/  @P1 IADD3 R206, R201, -0x20, RZ ;  /* 0xffffffe0c9ce1810 */ /* 0x000fc40007ffe0ff */
[----:B------:R-:W-:Y:S01]  /*d920*/  ISETP.LT.OR P1, PT, R74, 0x1, P4 ;  /* 0x000000014a00780c */ /* 0x000fe20002721670 */
[----:B------:R3:W-:Y:S01]  /*d930*/  LDSM.16.M88.4 R196, [R3+0x4000] ;  /* 0x0040000003c4783b */ /* 0x0007e20000000200 */
[C---:B------:R-:W-:Y:S02]  /*d940*/  IADD3 R207, R206.reuse, 0x3000, RZ ;  /* 0x00003000cecf7810 */ /* 0x040fe40007ffe0ff */
[C---:B------:R-:W-:Y:S01]  /*d950*/  IADD3 R217, R206.reuse, 0x5800, RZ ;  /* 0x00005800ced97810 */ /* 0x040fe20007ffe0ff */
[----:B------:R-:W-:Y:S01]  /*d960*/  BAR.SYNC.DEFER_BLOCKING 0x0 ;  /* 0x0000000000007b1d */ /* 0x000fe20000010000 */
[----:B------:R-:W-:Y:S01]  /*d970*/  IADD3 R216, R206, 0x5000, RZ ;  /* 0x00005000ced87810 */ /* 0x000fe20007ffe0ff */
[----:B-1----:R-:W-:Y:S01]  /*d980*/  IMAD R0, R4, 0x60, RZ ;  /* 0x0000006004007824 */ /* 0x002fe200078e02ff */
[C---:B------:R-:W-:Y:S02]  /*d990*/  IADD3 R215, R206.reuse, 0x4800, RZ ;  /* 0x00004800ced77810 */ /* 0x040fe40007ffe0ff */
[----:B------:R-:W-:-:S02]  /*d9a0*/  IADD3 R214, R206, 0x4000, RZ ;  /* 0x00004000ced67810 */ /* 0x000fc40007ffe0ff */
[C---:B------:R-:W-:Y:S02]  /*d9b0*/  IADD3 R213, R206.reuse, 0x3800, RZ ;  /* 0x00003800ced57810 */ /* 0x040fe40007ffe0ff */
[C---:B------:R-:W-:Y:S02]  /*d9c0*/  IADD3 R212, R206.reuse, 0x2800, RZ ;  /* 0x00002800ced47810 */ /* 0x040fe40007ffe0ff */
[C---:B------:R-:W-:Y:S02]  /*d9d0*/  IADD3 R211, R206.reuse, 0x2000, RZ ;  /* 0x00002000ced37810 */ /* 0x040fe40007ffe0ff */
[C---:B------:R-:W-:Y:S02]  /*d9e0*/  IADD3 R210, R206.reuse, 0x1800, RZ ;  /* 0x00001800ced27810 */ /* 0x040fe40007ffe0ff */
[C---:B------:R-:W-:Y:S02]  /*d9f0*/  IADD3 R209, R206.reuse, 0x1000, RZ ;  /* 0x00001000ced17810 */ /* 0x040fe40007ffe0ff */
[----:B------:R-:W-:Y:S01]  /*da00*/  IADD3 R208, R206, 0x800, RZ ;  /* 0x00000800ced07810 */ /* 0x000fe20007ffe0ff */
[----:B---3--:R-:W-:Y:S01]  /*da10*/  IMAD.WIDE.U32 R2, R6, 0x60, R8 ;  /* 0x0000006006027825 */ /* 0x008fe200078e0008 */
[----:B------:R-:W-:-:S04]  /*da20*/  DEPBAR.LE SB0, 0x0 ;  /* 0x000080000000791a */ /* 0x000fc80000000000 */
[----:B------:R-:W-:Y:S01]  /*da30*/  BAR.SYNC.DEFER_BLOCKING 0x0 ;  /* 0x0000000000007b1d */ /* 0x000fe20000010000 */
[----:B------:R-:W-:Y:S02]  /*da40*/  LEA R4, P0, R2, c[0x0][0x1f8], 0x1 ;  /* 0x00007e0002047a11 */ /* 0x000fe400078008ff */
[----:B------:R-:W-:-:S04]  /*da50*/  IADD3 R0, R3, R0, RZ ;  /* 0x0000000003007210 */ /* 0x000fc80007ffe0ff */
[----:B------:R-:W-:Y:S02]  /*da60*/  LEA.HI.X R5, R2, c[0x0][0x1fc], R0, 0x1, P0 ;  /* 0x00007f0002057a11 */ /* 0x000fe400000f0c00 */
[----:B------:R-:W-:Y:S02]  /*da70*/  IADD3 R2, P3, R4, UR7, RZ ;  /* 0x0000000704027c10 */ /* 0x000fe4000ff7e0ff */
[----:B------:R-:W-:Y:S02]  /*da80*/  SEL R0, R85, 0xffffffc0, !P2 ;  /* 0xffffffc055007807 */ /* 0x000fe40005000000 */
[----:B------:R-:W-:Y:S02]  /*da90*/  IADD3 R6, P0, R2, UR7, RZ ;  /* 0x0000000702067c10 */ /* 0x000fe4000ff1e0ff */
[----:B------:R-:W-:Y:S02]  /*daa0*/  IADD3.X R3, R5, UR5, RZ, P3, !PT ;  /* 0x0000000505037c10 */ /* 0x000fe40009ffe4ff */
[----:B------:R-:W-:-:S02]  /*dab0*/  ISETP.LT.OR P3, PT, R74, 0x21, P4 ;  /* 0x000000214a00780c */ /* 0x000fc40002761670 */
[----:B------:R-:W-:Y:S02]  /*dac0*/  IADD3.X R7, R3, UR5, RZ, P0, !PT ;  /* 0x0000000503077c10 */ /* 0x000fe400087fe4ff */
[C---:B------:R-:W-:Y:S02]  /*dad0*/  ISETP.LT.OR P0, PT, R74.reuse, 0x1, P5 ;  /* 0x000000014a00780c */ /* 0x040fe40002f01670 */
[C---:B------:R-:W-:Y:S01]  /*dae0*/  ISETP.LT.OR P2, PT, R74.reuse, 0x21, P5 ;  /* 0x000000214a00780c */ /* 0x040fe20002f41670 */
[----:B------:R-:W1:Y:S01]  /*daf0*/  LDSM.16.M88.4 R16, [R201] ;  /* 0x00000000c910783b */ /* 0x000e620000000200 */
[-C--:B------:R-:W-:Y:S02]  /*db00*/  IADD3 R200, R201, R0.reuse, RZ ;  /* 0x00000000c9c87210 */ /* 0x080fe40007ffe0ff */
[----:B------:R-:W-:Y:S01]  /*db10*/  IADD3 R75, R207, R0, RZ ;  /* 0x00000000cf4b7210 */ /* 0x000fe20007ffe0ff */
[----:B------:R-:W-:Y:S04]  /*db20*/  LDSM.16.M88.4 R32, [R206] ;  /* 0x00000000ce20783b */ /* 0x000fe80000000200 */
[----:B------:R-:W-:Y:S04]  /*db30*/  LDSM.16.M88.4 R28, [R201+0x1800] ;  /* 0x00180000c91c783b */ /* 0x000fe80000000200 */
[----:B------:R-:W3:Y:S04]  /*db40*/  LDSM.16.M88.4 R12, [R201+0x800] ;  /* 0x00080000c90c783b */ /* 0x000ee80000000200 */
[----:B------:R-:W4:Y:S04]  /*db50*/  LDSM.16.M88.4 R20, [R201+0x1000] ;  /* 0x00100000c914783b */ /* 0x000f280000000200 */
[----:B------:R-:W-:Y:S04]  /*db60*/  LDSM.16.M88.4 R76, [R201+0x2000] ;  /* 0x00200000c94c783b */ /* 0x000fe80000000200 */
[----:B------:R-:W-:Y:S04]  /*db70*/  LDSM.16.M88.4 R92, [R201+0x2800] ;  /* 0x00280000c95c783b */ /* 0x000fe80000000200 */
[----:B------:R-:W4:Y:S04]  /*db80*/  LDSM.16.M88.4 R60, [R206+0x800] ;  /* 0x00080000ce3c783b */ /* 0x000f280000000200 */
[----:B------:R-:W4:Y:S04]  /*db90*/  LDSM.16.M88.4 R68, [R206+0x1000] ;  /* 0x00100000ce44783b */ /* 0x000f280000000200 */
[----:B------:R-:W2:Y:S04]  /*dba0*/  LDSM.16.M88.4 R64, [R206+0x1800] ;  /* 0x00180000ce40783b */ /* 0x000ea80000000200 */
[----:B------:R-:W-:Y:S01]  /*dbb0*/  LDSM.16.M88.4 R96, [R206+0x2000] ;  /* 0x00200000ce60783b */ /* 0x000fe20000000200 */
[----:B-1----:R-:W-:Y:S03]  /*dbc0*/  HMMA.16816.F32 R40, R124, R18, RZ ;  /* 0x000000127c28723c */ /* 0x002fe600000018ff */
[----:B------:R-:W-:Y:S04]  /*dbd0*/  LDSM.16.M88.4 R100, [R206+0x2800] ;  /* 0x00280000ce64783b */ /* 0x000fe80000000200 */
[----:B------:R-:W-:Y:S01]  /*dbe0*/  @!PT LDS RZ, [RZ] ;  /* 0x00000000fffff984 */ /* 0x000fe20000000800 */
[----:B------:R-:W-:Y:S01]  /*dbf0*/  @!PT LDS RZ, [RZ] ;  /* 0x00000000fffff984 */ /* 0x000fe20000000800 */
[----:B------:R-:W-:Y:S01]  /*dc00*/  @!PT LDS RZ, [RZ] ;  /* 0x00000000fffff984 */ /* 0x000fe20000000800 */
[----:B------:R1:W-:Y:S01]  /*dc10*/  LDGSTS.E.BYPASS.LTC128B.128 [R219+0x100], [R4.64], !P1 ;  /* 0x0010000004db7fae */ /* 0x0003e2000c901d48 */
[----:B------:R-:W-:-:S03]  /*dc20*/  ISETP.LT.OR P1, PT, R74, 0x41, P4 ;  /* 0x000000414a00780c */ /* 0x000fc60002721670 */
[----:B------:R1:W-:Y:S01]  /*dc30*/  LDGSTS.E.BYPASS.LTC128B.128 [R219+0x3100], [R4.64+0x80], !P0 ;  /* 0x0310008004db7fae */ /* 0x0003e2000c101d48 */
[----:B------:R-:W-:Y:S01]  /*dc40*/  ISETP.LT.OR P0, PT, R74, 0x41, P5 ;  /* 0x000000414a00780c */ /* 0x000fe20002f01670 */
[C---:B---3--:R-:W-:Y:S02]  /*dc50*/  HMMA.16816.F32 R36, R124.reuse, R14, RZ ;  /* 0x0000000e7c24723c */ /* 0x048fe400000018ff */
[----:B------:R3:W-:Y:S04]  /*dc60*/  LDGSTS.E.BYPASS.LTC128B.128 [R219+0x1100], [R2.64], !P3 ;  /* 0x0110000002db7fae */ /* 0x0007e8000d901d48 */
[----:B------:R3:W-:Y:S02]  /*dc70*/  LDGSTS.E.BYPASS.LTC128B.128 [R219+0x4100], [R2.64+0x80], !P2 ;  /* 0x0410008002db7fae */ /* 0x0007e4000d101d48 */
[C---:B------:R-:W-:Y:S02]  /*dc80*/  HMMA.16816.F32 R24, R124.reuse, R12, RZ ;  /* 0x0000000c7c18723c */ /* 0x040fe400000018ff */
[----:B------:R1:W-:Y:S04]  /*dc90*/  LDGSTS.E.BYPASS.LTC128B.128 [R219+0x2100], [R6.64], !P1 ;  /* 0x0210000006db7fae */ /* 0x0003e8000c901d48 */
[----:B------:R1:W-:Y:S01]  /*dca0*/  LDGSTS.E.BYPASS.LTC128B.128 [R219+0x5100], [R6.64+0x80], !P0 ;  /* 0x0510008006db7fae */ /* 0x0003e2000c101d48 */
[----:B------:R-:W-:Y:S01]  /*dcb0*/  ISETP.GT.AND P0, PT, R136, R226, PT ;  /* 0x000000e28800720c */ /* 0x000fe20003f04270 */
[----:B----4-:R-:W-:Y:S02]  /*dcc0*/  HMMA.16816.F32 R12, R124, R22, RZ ;  /* 0x000000167c0c723c */ /* 0x010fe400000018ff */
[----:B------:R-:W4:Y:S04]  /*dcd0*/  LDSM.16.M88.4 R48, [R200] ;  /* 0x00000000c830783b */ /* 0x000f280000000200 */
[----:B------:R-:W2:Y:S02]  /*dce0*/  LDSM.16.M88.4 R56, [R75+-0x3000] ;  /* 0xffd000004b38783b */ /* 0x000ea40000000200 */
[C---:B------:R-:W-:Y:S02]  /*dcf0*/  HMMA.16816.F32 R84, R128.reuse, R62, R36 ;  /* 0x0000003e8054723c */ /* 0x040fe40000001824 */
[----:B------:R-:W2:Y:S04]  /*dd00*/  LDSM.16.M88.4 R80, [R200+0x800] ;  /* 0x00080000c850783b */ /* 0x000ea80000000200 */
[----:B------:R-:W2:Y:S02]  /*dd10*/  LDSM.16.M88.4 R36, [R201+0x3000] ;  /* 0x00300000c924783b */ /* 0x000ea40000000200 */
[C---:B------:R-:W-:Y:S02]  /*dd20*/  HMMA.16816.F32 R24, R128.reuse, R60, R24 ;  /* 0x0000003c8018723c */ /* 0x040fe40000001818 */
[----:B------:R-:W2:Y:S04]  /*dd30*/  LDSM.16.M88.4 R60, [R75+-0x2800] ;  /* 0xffd800004b3c783b */ /* 0x000ea80000000200 */
[----:B------:R-:W-:Y:S02]  /*dd40*/  LDSM.16.M88.4 R112, [R201+0x3800] ;  /* 0x00380000c970783b */ /* 0x000fe40000000200 */
[----:B------:R-:W-:Y:S02]  /*dd50*/  HMMA.16816.F32 R120, R128, R70, R12 ;  /* 0x000000468078723c */ /* 0x000fe4000000180c */
[----:B------:R-:W-:Y:S04]  /*dd60*/  LDSM.16.M88.4 R116, [R200+0x3000] ;  /* 0x00300000c874783b */ /* 0x000fe80000000200 */
[----:B------:R-:W-:Y:S02]  /*dd70*/  LDSM.16.M88.4 R108, [R206+0x3800] ;  /* 0x00380000ce6c783b */ /* 0x000fe40000000200 */
[----:B-1----:R-:W-:Y:S02]  /*dd80*/  HMMA.16816.F32 R4, R124, R30, RZ ;  /* 0x0000001e7c04723c */ /* 0x002fe400000018ff */
[----:B------:R-:W0:Y:S01]  /*dd90*/  LDGDEPBAR ;  /* 0x00000000000079af */ /* 0x000e220000000000 */
[----:B--2---:R-:W-:-:S04]  /*dda0*/  LOP3.LUT R10, R10, 0xfffdffff, RZ, 0xc0, !PT ;  /* 0xfffdffff0a0a7812 */ /* 0x004fc800078ec0ff */
[----:B------:R-:W-:-:S05]  /*ddb0*/  @P5 LOP3.LUT R10, R10, 0x20000, RZ, 0xfc, !PT ;  /* 0x000200000a0a5812 */ /* 0x000fca00078efcff */
[----:B------:R1:W-:Y:S02]  /*ddc0*/  STL [R1+0x18], R10 ;  /* 0x0000180a01007387 */ /* 0x0003e40000100800 */
[C---:B-1----:R-:W-:Y:S08]  /*ddd0*/  HMMA.16816.F32 R8, R124.reuse, R16, RZ ;  /* 0x000000107c08723c */ /* 0x042ff000000018ff */
[----:B------:R-:W-:Y:S08]  /*dde0*/  HMMA.16816.F32 R16, R124, R20, RZ ;  /* 0x000000147c10723c */ /* 0x000ff000000018ff */
[C---:B------:R-:W-:Y:S01]  /*ddf0*/  HMMA.16816.F32 R20, R128.reuse, R34, R40 ;  /* 0x000000228014723c */ /* 0x040fe20000001828 */
[----:B------:R-:W-:Y:S07]  /*de00*/  LDSM.16.M88.4 R40, [R200+0x1800] ;  /* 0x00180000c828783b */ /* 0x000fee0000000200 */
[----:B------:R-:W-:Y:S01]  /*de10*/  HMMA.16816.F32 R44, R128, R32, R8 ;  /* 0x00000020802c723c */ /* 0x000fe20000001808 */
[----:B------:R-:W-:Y:S07]  /*de20*/  LDSM.16.M88.4 R32, [R200+0x2000] ;  /* 0x00200000c820783b */ /* 0x000fee0000000200 */
[----:B------:R-:W-:Y:S08]  /*de30*/  HMMA.16816.F32 R8, R124, R28, RZ ;  /* 0x0000001c7c08723c */ /* 0x000ff000000018ff */
[----:B------:R-:W-:Y:S01]  /*de40*/  HMMA.16816.F32 R88, R128, R68, R16 ;  /* 0x000000448058723c */ /* 0x000fe20000001810 */
[----:B------:R-:W-:Y:S07]  /*de50*/  LDSM.16.M88.4 R68, [R75+-0x2000] ;  /* 0xffe000004b44783b */ /* 0x000fee0000000200 */
[----:B------:R-:W-:Y:S08]  /*de60*/  HMMA.16816.F32 R28, R124, R76, RZ ;  /* 0x0000004c7c1c723c */ /* 0x000ff000000018ff */
[----:B-----5:R-:W-:Y:S08]  /*de70*/  HMMA.16816.F32 R132, R128, R64, R8 ;  /* 0x000000408084723c */ /* 0x020ff00000001808 */
[----:B----4-:R-:W-:Y:S08]  /*de80*/  HMMA.16816.F32 R8, R156, R48, R44 ;  /* 0x000000309c08723c */ /* 0x010ff0000000182c */
[----:B------:R-:W-:Y:S08]  /*de90*/  HMMA.16816.F32 R64, R128, R66, R4 ;  /* 0x000000428040723c */ /* 0x000ff00000001804 */
[----:B------:R-:W-:Y:S01]  /*dea0*/  HMMA.16816.F32 R4, R156, R50, R20 ;  /* 0x000000329c04723c */ /* 0x000fe20000001814 */
[----:B------:R-:W-:Y:S07]  /*deb0*/  LDSM.16.M88.4 R48, [R200+0x1000] ;  /* 0x00100000c830783b */ /* 0x000fee0000000200 */
[----:B------:R-:W-:Y:S08]  /*dec0*/  HMMA.16816.F32 R12, R176, R56, R8 ;  /* 0x00000038b00c723c */ /* 0x000ff00000001808 */
[C---:B------:R-:W-:Y:S01]  /*ded0*/  HMMA.16816.F32 R16, R124.reuse, R78, RZ ;  /* 0x0000004e7c10723c */ /* 0x040fe200000018ff */
[----:B------:R-:W1:Y:S07]  /*dee0*/  LDSM.16.M88.4 R76, [R206+0x3000] ;  /* 0x00300000ce4c783b */ /* 0x000e6e0000000200 */
[----:B------:R-:W-:Y:S08]  /*def0*/  HMMA.16816.F32 R8, R124, R92, RZ ;  /* 0x0000005c7c08723c */ /* 0x000ff000000018ff */
[----:B------:R-:W-:Y:S08]  /*df00*/  HMMA.16816.F32 R44, R156, R80, R24 ;  /* 0x000000509c2c723c */ /* 0x000ff00000001818 */
[----:B------:R-:W-:Y:S08]  /*df10*/  HMMA.16816.F32 R24, R176, R58, R4 ;  /* 0x0000003ab018723c */ /* 0x000ff00000001804 */
[----:B------:R-:W-:Y:S01]  /*df20*/  HMMA.16816.F32 R4, R124, R94, RZ ;  /* 0x0000005e7c04723c */ /* 0x000fe200000018ff */
[----:B------:R-:W2:Y:S07]  /*df30*/  LDSM.16.M88.4 R92, [R200+0x2800] ;  /* 0x00280000c85c783b */ /* 0x000eae0000000200 */
[----:B------:R-:W-:Y:S08]  /*df40*/  HMMA.16816.F32 R20, R180, R36, R12 ;  /* 0x00000024b414723c */ /* 0x000ff0000000180c */
[----:B------:R-:W-:Y:S08]  /*df50*/  HMMA.16816.F32 R12, R128, R100, R8 ;  /* 0x00000064800c723c */ /* 0x000ff00000001808 */
[----:B------:R-:W-:Y:S01]  /*df60*/  HMMA.16816.F32 R8, R156, R82, R84 ;  /* 0x000000529c08723c */ /* 0x000fe20000001854 */
[----:B------:R-:W4:Y:S04]  /*df70*/  LDSM.16.M88.4 R80, [R75+-0x1800] ;  /* 0xffe800004b50783b */ /* 0x000f280000000200 */
[----:B------:R-:W-:Y:S03]  /*df80*/  LDSM.16.M88.4 R84, [R75+-0x1000] ;  /* 0xfff000004b54783b */ /* 0x000fe60000000200 */
[C---:B------:R-:W-:Y:S08]  /*df90*/  HMMA.16816.F32 R104, R128.reuse, R96, R28 ;  /* 0x000000608068723c */ /* 0x040ff0000000181c */
[C---:B------:R-:W-:Y:S08]  /*dfa0*/  HMMA.16816.F32 R28, R128.reuse, R98, R16 ;  /* 0x00000062801c723c */ /* 0x040ff00000001810 */
[----:B------:R-:W-:Y:S01]  /*dfb0*/  HMMA.16816.F32 R96, R128, R102, R4 ;  /* 0x000000668060723c */ /* 0x000fe20000001804 */
[----:B------:R-:W-:Y:S07]  /*dfc0*/  LDSM.16.M88.4 R100, [R75+-0x800] ;  /* 0xfff800004b64783b */ /* 0x000fee0000000200 */
[----:B------:R-:W-:Y:S08]  /*dfd0*/  HMMA.16816.F32 R4, R176, R60, R44 ;  /* 0x0000003cb004723c */ /* 0x000ff0000000182c */
[----:B-1----:R-:W-:Y:S08]  /*dfe0*/  HMMA.16816.F32 R20, R184, R76, R20 ;  /* 0x0000004cb814723c */ /* 0x002ff00000001814 */
[----:B------:R-:W-:Y:S08]  /*dff0*/  HMMA.16816.F32 R16, R180, R38, R24 ;  /* 0x00000026b410723c */ /* 0x000ff00000001818 */
[----:B------:R-:W-:Y:S01]  /*e000*/  HMMA.16816.F32 R36, R156, R50, R120 ;  /* 0x000000329c24723c */ /* 0x000fe20000001878 */
[----:B------:R-:W1:Y:S07]  /*e010*/  LDSM.16.M88.4 R120, [R75] ;  /* 0x000000004b78783b */ /* 0x000e6e0000000200 */
        /* <DEDUP_REMOVED lines=13> */
[----:B------:R-:W1:Y:S07]  /*e0f0*/  LDSM.16.M88.4 R92, [R200+0x3800] ;  /* 0x00380000c85c783b */ /* 0x000e6e0000000200 */
[----:B------:R-:W-:Y:S08]  /*e100*/  HMMA.16816.F32 R20, R180, R114, R24 ;  /* 0x00000072b414723c */ /* 0x000ff00000001818 */
[----:B------:R-:W-:Y:S08]  /*e110*/  HMMA.16816.F32 R16, R176, R68, R88 ;  /* 0x00000044b010723c */ /* 0x000ff00000001858 */
[----:B------:R-:W-:Y:S08]  /*e120*/  HMMA.16816.F32 R12, R184, R108, R12 ;  /* 0x0000006cb80c723c */ /* 0x000ff0000000180c */
[C---:B----4-:R-:W-:Y:S08]  /*e130*/  HMMA.16816.F32 R48, R176.reuse, R80, R48 ;  /* 0x00000050b030723c */ /* 0x050ff00000001830 */
[----:B------:R-:W-:Y:S08]  /*e140*/  HMMA.16816.F32 R64, R176, R82, R64 ;  /* 0x00000052b040723c */ /* 0x000ff00000001840 */
[----:B-1----:R-:W-:Y:S08]  /*e150*/  HMMA.16816.F32 R24, R196, R120, R4 ;  /* 0x00000078c418723c */ /* 0x002ff00000001804 */
[----:B------:R-:W-:Y:S01]  /*e160*/  HMMA.16816.F32 R80, R176, R100, R40 ;  /* 0x00000064b050723c */ /* 0x000fe20000001828 */
[----:B------:R-:W1:Y:S07]  /*e170*/  LDSM.16.M88.4 R40, [R206+0x4000] ;  /* 0x00400000ce28783b */ /* 0x000e6e0000000200 */
[----:B------:R-:W-:Y:S08]  /*e180*/  HMMA.16816.F32 R4, R188, R118, R8 ;  /* 0x00000076bc04723c */ /* 0x000ff00000001808 */
[----:B------:R-:W-:Y:S01]  /*e190*/  HMMA.16816.F32 R36, R176, R70, R36 ;  /* 0x00000046b024723c */ /* 0x000fe20000001824 */
[----:B------:R-:W-:-:S04]  /*e1a0*/  FMUL.FTZ R0, R24, c[0x0][0x320] ;  /* 0x0000c80018007a20 */ /* 0x000fc80000410000 */
[----:B------:R4:W1:Y:S03]  /*e1b0*/  MUFU.TANH R98, R0 ;  /* 0x0000000000627308 */ /* 0x0008660000002400 */
[----:B------:R-:W-:Y:S01]  /*e1c0*/  HMMA.16816.F32 R68, R176, R84, R56 ;  /* 0x00000054b044723c */ /* 0x000fe20000001838 */
[----:B------:R-:W1:Y:S07]  /*e1d0*/  LDSM.16.M88.4 R56, [R75+0x800] ;  /* 0x000800004b38783b */ /* 0x000e6e0000000200 */
[----:B------:R-:W-:Y:S01]  /*e1e0*/  HMMA.16816.F32 R20, R184, R110, R20 ;  /* 0x0000006eb814723c */ /* 0x000fe20000001814 */
[----:B----4-:R-:W-:-:S07]  /*e1f0*/  FMUL.FTZ R0, R25, c[0x0][0x320] ;  /* 0x0000c80019007a20 */ /* 0x010fce0000410000 */
[----:B--2---:R-:W-:Y:S01]  /*e200*/  HMMA.16816.F32 R8, R180, R32, R16 ;  /* 0x00000020b408723c */ /* 0x004fe20000001810 */
[----:B------:R2:W4:Y:S07]  /*e210*/  MUFU.TANH R96, R0 ;  /* 0x0000000000607308 */ /* 0x00052e0000002400 */
[----:B------:R-:W-:Y:S08]  /*e220*/  HMMA.16816.F32 R16, R188, R92, R12 ;  /* 0x0000005cbc10723c */ /* 0x000ff0000000180c */
[----:B------:R-:W-:Y:S01]  /*e230*/  HMMA.16816.F32 R100, R176, R102, R28 ;  /* 0x00000066b064723c */ /* 0x000fe2000000181c */
[----:B------:R-:W3:Y:S01]  /*e240*/  LDSM.16.M88.4 R28, [R200+0x4000] ;  /* 0x00400000c81c783b */ /* 0x000ee20000000200 */
[----:B--2---:R-:W-:-:S04]  /*e250*/  FMUL.FTZ R0, R26, c[0x0][0x320] ;  /* 0x0000c8001a007a20 */ /* 0x004fc80000410000 */
[----:B------:R2:W1:Y:S02]  /*e260*/  MUFU.TANH R99, R0 ;  /* 0x0000000000637308 */ /* 0x0004640000002400 */
[----:B------:R-:W-:Y:S08]  /*e270*/  HMMA.16816.F32 R12, R196, R122, R4 ;  /* 0x0000007ac40c723c */ /* 0x000ff00000001804 */
[----:B------:R-:W-:Y:S01]  /*e280*/  HMMA.16816.F32 R32, R180, R34, R36 ;  /* 0x00000022b420723c */ /* 0x000fe20000001824 */
[----:B------:R-:W3:Y:S01]  /*e290*/  LDSM.16.M88.4 R36, [R206+0x4800] ;  /* 0x00480000ce24783b */ /* 0x000ee20000000200 */
[----:B--2---:R-:W-:-:S06]  /*e2a0*/  FMUL.FTZ R0, R27, c[0x0][0x320] ;  /* 0x0000c8001b007a20 */ /* 0x004fcc0000410000 */
[----:B------:R-:W-:Y:S01]  /*e2b0*/  HMMA.16816.F32 R4, R188, R94, R20 ;  /* 0x0000005ebc04723c */ /* 0x000fe20000001814 */
[----:B------:R2:W2:Y:S07]  /*e2c0*/  MUFU.TANH R97, R0 ;  /* 0x0000000000617308 */ /* 0x0004ae0000002400 */
[----:B-1----:R-:W-:Y:S08]  /*e2d0*/  HMMA.16816.F32 R8, R184, R40, R8 ;  /* 0x00000028b808723c */ /* 0x002ff00000001808 */
[----:B------:R-:W-:Y:S01]  /*e2e0*/  HMMA.16816.F32 R24, R196, R56, R16 ;  /* 0x00000038c418723c */ /* 0x000fe20000001810 */
[----:B--2---:R-:W-:-:S04]  /*e2f0*/  FMUL.FTZ R0, R12, c[0x0][0x320] ;  /* 0x0000c8000c007a20 */ /* 0x004fc80000410000 */
[----:B------:R1:W2:Y:S03]  /*e300*/  MUFU.TANH R92, R0 ;  /* 0x00000000005c7308 */ /* 0x0002a60000002400 */
[----:B------:R-:W-:Y:S01]  /*e310*/  HMMA.16816.F32 R84, R176, R86, R44 ;  /* 0x00000056b054723c */ /* 0x000fe2000000182c */
[----:B------:R-:W-:Y:S07]  /*e320*/  LDSM.16.M88.4 R44, [R75+0x1000] ;  /* 0x001000004b2c783b */ /* 0x000fee0000000200 */
[----:B------:R-:W-:Y:S01]  /*e330*/  HMMA.16816.F32 R60, R180, R76, R48 ;  /* 0x0000004cb43c723c */ /* 0x000fe20000001830 */
[----:B------:R-:W2:Y:S01]  /*e340*/  LDSM.16.M88.4 R48, [R201+0x5000] ;  /* 0x00500000c930783b */ /* 0x000ea20000000200 */
        /* <DEDUP_REMOVED lines=8> */
[C---:B---3--:R-:W-:Y:S08]  /*e3d0*/  HMMA.16816.F32 R16, R188.reuse, R28, R8 ;  /* 0x0000001cbc10723c */ /* 0x048ff00000001808 */
[----:B------:R-:W-:Y:S01]  /*e3e0*/  HMMA.16816.F32 R8, R188, R30, R20 ;  /* 0x0000001ebc08723c */ /* 0x000fe20000001814 */
[----:B------:R-:W-:Y:S01]  /*e3f0*/  LDSM.16.M88.4 R28, [R206+0x5000] ;  /* 0x00500000ce1c783b */ /* 0x000fe20000000200 */
[----:B-1----:R-:W-:-:S06]  /*e400*/  FMUL.FTZ R0, R15, c[0x0][0x320] ;  /* 0x0000c8000f007a20 */ /* 0x002fcc0000410000 */
[C---:B------:R-:W-:Y:S01]  /*e410*/  HMMA.16816.F32 R12, R184.reuse, R36, R60 ;  /* 0x00000024b80c723c */ /* 0x040fe2000000183c */
[----:B------:R-:W1:Y:S01]  /*e420*/  LDSM.16.M88.4 R60, [R201+0x5800] ;  /* 0x00580000c93c783b */ /* 0x000e620000000200 */
[----:B------:R3:W1:Y:S06]  /*e430*/  MUFU.TANH R93, R0 ;  /* 0x00000000005d7308 */ /* 0x00066c0000002400 */
[----:B------:R-:W-:Y:S01]  /*e440*/  HMMA.16816.F32 R20, R184, R38, R64 ;  /* 0x00000026b814723c */ /* 0x000fe20000001840 */
[----:B------:R-:W4:Y:S07]  /*e450*/  LDSM.16.M88.4 R36, [R75+0x1800] ;  /* 0x001800004b24783b */ /* 0x000f2e0000000200 */
[----:B--2---:R-:W-:Y:S01]  /*e460*/  HMMA.16816.F32 R68, R180, R48, R68 ;  /* 0x00000030b444723c */ /* 0x004fe20000001844 */
[----:B---3--:R-:W-:-:S04]  /*e470*/  FMUL.FTZ R0, R24, c[0x0][0x320] ;  /* 0x0000c80018007a20 */ /* 0x008fc80000410000 */
[----:B------:R2:W3:Y:S03]  /*e480*/  MUFU.TANH R88, R0 ;  /* 0x0000000000587308 */ /* 0x0004e60000002400 */
[----:B------:R-:W-:Y:S01]  /*e490*/  HMMA.16816.F32 R32, R180, R50, R84 ;  /* 0x00000032b420723c */ /* 0x000fe20000001854 */
[----:B------:R-:W-:Y:S01]  /*e4a0*/  LDSM.16.M88.4 R48, [R206+0x5800] ;  /* 0x00580000ce30783b */ /* 0x000fe20000000200 */
[----:B--2---:R-:W-:-:S06]  /*e4b0*/  FMUL.FTZ R0, R25, c[0x0][0x320] ;  /* 0x0000c80019007a20 */ /* 0x004fcc0000410000 */
[----:B-1----:R-:W-:Y:S01]  /*e4c0*/  HMMA.16816.F32 R56, R180, R60, R80 ;  /* 0x0000003cb438723c */ /* 0x002fe20000001850 */
[----:B------:R1:W2:Y:S02]  /*e4d0*/  MUFU.TANH R79, R0 ;  /* 0x00000000004f7308 */ /* 0x0002a40000002400 */
        /* <DEDUP_REMOVED lines=19> */
[----:B----4-:R-:W-:Y:S01]  /*e610*/  HMMA.16816.F32 R20, R196, R36, R16 ;  /* 0x00000024c414723c */ /* 0x010fe20000001810 */
[----:B--2---:R-:W-:-:S04]  /*e620*/  FMUL.FTZ R0, R24, c[0x0][0x320] ;  /* 0x0000c80018007a20 */ /* 0x004fc80000410000 */
[----:B------:R2:W4:Y:S11]  /*e630*/  MUFU.TANH R67, R0 ;  /* 0x0000000000437308 */ /* 0x0005360000002400 */
        /* <DEDUP_REMOVED lines=88> */
[----:B------:R-:W-:-:S04]  /*ebc0*/  USHF.L.U64.HI UR5, UR4, UR6, UR5 ;  /* 0x0000000604057299 */ /* 0x000fc80008010205 */
[----:B------:R-:W-:Y:S02]  /*ebd0*/  IMAD R4, R2, c[0x0][0x1e0], RZ ;  /* 0x0000780002047a24 */ /* 0x000fe400078e02ff */
[----:B------:R-:W-:-:S04]  /*ebe0*/  IMAD.WIDE.U32 R2, R0, c[0x0][0x1e0], RZ ;  /* 0x0000780000027a25 */ /* 0x000fc800078e00ff */
[----:B------:R-:W-:Y:S02]  /*ebf0*/  IMAD R0, R0, c[0x0][0x1e4], R4 ;  /* 0x0000790000007a24 */ /* 0x000fe400078e0204 */
[----:B------:R-:W-:-:S04]  /*ec00*/  IMAD.WIDE.U32 R6, R2, 0x60, R138 ;  /* 0x0000006002067825 */ /* 0x000fc800078e008a */
[----:B------:R-:W-:Y:S01]  /*ec10*/  IMAD.IADD R0, R3, 0x1, R0 ;  /* 0x0000000103007824 */ /* 0x000fe200078e0200 */
[----:B------:R-:W-:-:S03]  /*ec20*/  LEA R4, P0, R6, c[0x0][0x1c8], 0x1 ;  /* 0x0000720006047a11 */ /* 0x000fc600078008ff */
[----:B------:R-:W-:Y:S01]  /*ec30*/  IMAD R0, R0, 0x60, RZ ;  /* 0x0000006000007824 */ /* 0x000fe200078e02ff */
[----:B------:R-:W-:-:S03]  /*ec40*/  IADD3 R2, P2, R4, UR7, RZ ;  /* 0x0000000704027c10 */ /* 0x000fc6000ff5e0ff */
[----:B------:R-:W-:-:S05]  /*ec50*/  IMAD.IADD R0, R7, 0x1, R0 ;  /* 0x0000000107007824 */ /* 0x000fca00078e0200 */
        /* <DEDUP_REMOVED lines=13> */
.L_x_792:
[----:B--234-:R-:W-:Y:S05]  /*ed30*/  BSYNC B0 ;  /* 0x0000000000007941 */ /* 0x01cfea0003800000 */
.L_x_791:
[----:B-1----:R-:W2:Y:S04]  /*ed40*/  LDL R0, [R1+0x1c] ;  /* 0x00001c0001007983 */ /* 0x002ea80000100800 */
[----:B------:R-:W3:Y:S01]  /*ed50*/  LDL R8, [R1+0x4] ;  /* 0x0000040001087983 */ /* 0x000ee20000100800 */
[----:B------:R-:W-:Y:S01]  /*ed60*/  ISETP.NE.AND P0, PT, R142, 0x1, PT ;  /* 0x000000018e00780c */ /* 0x000fe20003f05270 */
[----:B------:R-:W-:-:S02]  /*ed70*/  ULDC UR4, c[0x0][0x324] ;  /* 0x0000c90000047ab9 */ /* 0x000fc40000000800 */
[----:B------:R-:W-:Y:S01]  /*ed80*/  ULOP3.LUT UR4, URZ, UR4, URZ, 0x33, !UPT ;  /* 0x000000043f047292 */ /* 0x000fe2000f8e333f */
[----:B------:R-:W0:Y:S01]  /*ed90*/  LDGDEPBAR ;  /* 0x00000000000079af */ /* 0x000e220000000000 */
[----:B--2---:R-:W-:-:S08]  /*eda0*/  IMAD.IADD R0, R0, 0x1, R147 ;  /* 0x0000000100007824 */ /* 0x004fd000078e0293 */
[----:B------:R-:W-:-:S04]  /*edb0*/  @P0 IMAD.HI.U32 R2, R0, c[0x0][0x2c8], RZ ;  /* 0x0000b20000020a27 */ /* 0x000fc800078e00ff */
[----:B------:R-:W-:Y:S01]  /*edc0*/  IMAD.MOV.U32 R4, RZ, RZ, R0 ;  /* 0x000000ffff047224 */ /* 0x000fe200078e0000 */
[----:B------:R-:W-:Y:S01]  /*edd0*/  @P0 SHF.R.U32.HI R4, RZ, c[0x0][0x2cc], R2 ;  /* 0x0000b300ff040a19 */ /* 0x000fe20000011602 */
[----:B------:R-:W-:Y:S01]  /*ede0*/  IMAD.IADD R0, R140, 0x1, R54 ;  /* 0x000000018c007824 */ /* 0x000fe200078e0236 */
[----:B------:R-:W-:-:S03]  /*edf0*/  ISETP.GE.AND P0, PT, R141, 0x1, PT ;  /* 0x000000018d00780c */ /* 0x000fc60003f06270 */
[----:B------:R-:W1:Y:S01]  /*ee00*/  SHFL.IDX PT, R3, R4, RZ, 0x1c1f ;  /* 0x001c1fff04037589 */ /* 0x000e6200000e0000 */
[C---:B---3--:R-:W-:Y:S02]  /*ee10*/  IADD3 R2, -R8.reuse, 0x1, R0 ;  /* 0x0000000108027810 */ /* 0x048fe40007ffe100 */
[----:B------:R-:W-:Y:S01]  /*ee20*/  IADD3 R7, -R8, R0, RZ ;  /* 0x0000000008077210 */ /* 0x000fe20007ffe1ff */
[----:B------:R-:W-:Y:S02]  /*ee30*/  IMAD.IADD R8, R54, 0x1, -R8 ;  /* 0x0000000136087824 */ /* 0x000fe400078e0a08 */
[----:B------:R-:W-:-:S05]  /*ee40*/  IMAD.IADD R2, R2, 0x1, -R137 ;  /* 0x0000000102027824 */ /* 0x000fca00078e0a89 */
[C---:B------:R-:W-:Y:S02]  /*ee50*/  IADD3 R5, R2.reuse, c[0x0][0x328], RZ ;  /* 0x0000ca0002057a10 */ /* 0x040fe40007ffe0ff */
[----:B------:R-:W-:-:S03]  /*ee60*/  IADD3 R6, R2, UR4, RZ ;  /* 0x0000000402067c10 */ /* 0x000fc6000fffe0ff */
[----:B-1----:R-:W-:Y:S01]  /*ee70*/  IMAD.IADD R2, R5, 0x1, R3 ;  /* 0x0000000105027824 */ /* 0x002fe200078e0203 */
[----:B------:R-:W-:-:S04]  /*ee80*/  IADD3 R0, R6, R3, RZ ;  /* 0x0000000306007210 */ /* 0x000fc80007ffe0ff */
[----:B------:R-:W-:Y:S01]  /*ee90*/  IMNMX R2, R7, R2, PT ;  /* 0x0000000207027217 */ /* 0x000fe20003800200 */
[----:B------:R-:W-:Y:S05]  /*eea0*/  @!P0 BRA `(.L_x_793) ;  /* 0x0000014000008947 */ /* 0x000fea0003800000 */
[----:B------:R-:W-:Y:S01]  /*eeb0*/  IADD3 R3, -R137, R140, R3 ;  /* 0x0000008c89037210 */ /* 0x000fe20007ffe103 */
[----:B------:R-:W-:Y:S03]  /*eec0*/  BSSY B0, `(.L_x_794) ;  /* 0x000000e000007945 */ /* 0x000fe60003800000 */
        /* <DEDUP_REMOVED lines=9> */
.L_x_795:
[----:B------:R-:W-:-:S04]  /*ef60*/  MOV R9, c[0x0][0x32c] ;  /* 0x0000cb0000097a02 */ /* 0x000fc80000000f00 */
[----:B------:R-:W-:-:S13]  /*ef70*/  ISETP.NE.AND P0, PT, R9, 0x1, PT ;  /* 0x000000010900780c */ /* 0x000fda0003f05270 */
[----:B------:R-:W-:-:S05]  /*ef80*/  @P0 IMAD.HI.U32 R9, R3, c[0x0][0x330], RZ ;  /* 0x0000cc0003090a27 */ /* 0x000fca00078e00ff */
[----:B------:R-:W-:Y:S02]  /*ef90*/  @P0 SHF.R.U32.HI R3, RZ, c[0x0][0x334], R9 ;  /* 0x0000cd00ff030a19 */ /* 0x000fe40000011609 */
.L_x_796:
[----:B------:R-:W-:Y:S05]  /*efa0*/  BSYNC B0 ;  /* 0x0000000000007941 */ /* 0x000fea0003800000 */
.L_x_794:
[----:B------:R-:W-:-:S05]  /*efb0*/  IMAD R3, R3, c[0x0][0x32c], R8 ;  /* 0x0000cb0003037a24 */ /* 0x000fca00078e0208 */
[----:B------:R-:W-:Y:S02]  /*efc0*/  IADD3 R9, R3, c[0x0][0x32c], RZ ;  /* 0x0000cb0003097a10 */ /* 0x000fe40007ffe0ff */
[----:B------:R-:W-:Y:S02]  /*efd0*/  IMNMX R0, R0, R3, !PT ;  /* 0x0000000300007217 */ /* 0x000fe40007800200 */
[----:B------:R-:W-:Y:S02]  /*efe0*/  IMNMX R2, R2, R9, PT ;  /* 0x0000000902027217 */ /* 0x000fe40003800200 */
.L_x_793:
[C---:B------:R-:W-:Y:S01]  /*eff0*/  ISETP.GE.AND P0, PT, R54.reuse, 0x9, PT ;  /* 0x000000093600780c */ /* 0x040fe20003f06270 */
[----:B------:R-:W1:Y:S01]  /*f000*/  SHFL.IDX PT, R3, R4, 0x1, 0x1c1f ;  /* 0x003c1f0004037f89 */ /* 0x000e6200000e0000 */
        /* <DEDUP_REMOVED lines=67> */
[----:B------:R-:W-:Y:S02]  /*f440*/  ISETP.GE.AND P5, PT, R54, 0x41, PT ;  /* 0x000000413600780c */ /* 0x000fe40003fa6270 */
[----:B------:R-:W-:-:S02]  /*f450*/  FSEL R161, R49, -INF , !P0 ;  /* 0xff80000031a17808 */ /* 0x000fc40004000000 */
[----:B------:R-:W-:Y:S02]  /*f460*/  ISETP.GT.AND P0, PT, R0, 0x39, !P6 ;  /* 0x000000390000780c */ /* 0x000fe40007704270 */
[----:B------:R-:W-:Y:S02]  /*f470*/  ISETP.GE.AND P4, PT, R54, 0x42, PT ;  /* 0x000000423600780c */ /* 0x000fe40003f86270 */
        /* <DEDUP_REMOVED lines=13> */
[----:B------:R-:W-:-:S04]  /*f550*/  ISETP.GT.AND P0, PT, R0, 0x48, !P3 ;  /* 0x000000480000780c */ /* 0x000fc80005f04270 */
[----:B------:R-:W-:-:S04]  /*f560*/  ISETP.LT.OR P0, PT, R2, 0x49, P0 ;  /* 0x000000490200780c */ /* 0x000fc80000701670 */
[----:B------:R-:W-:Y:S02]  /*f570*/  FSEL R169, R36, -INF , !P0 ;  /* 0xff80000024a97808 */ /* 0x000fe40004000000 */
[----:B------:R-:W-:-:S04]  /*f580*/  ISETP.GT.AND P0, PT, R0, 0x49, !P2 ;  /* 0x000000490000780c */ /* 0x000fc80005704270 */
[----:B------:R-:W-:-:S04]  /*f590*/  ISETP.LT.OR P0, PT, R2, 0x4a, P0 ;  /* 0x0000004a0200780c */ /* 0x000fc80000701670 */
        /* <DEDUP_REMOVED lines=16> */
[----:B------:R-:W-:-:S04]  /*f6a0*/  ISETP.GT.AND P0, PT, R0, RZ, !P1 ;  /* 0x000000ff0000720c */ /* 0x000fc80004f04270 */
[----:B------:R-:W-:-:S04]  /*f6b0*/  ISETP.LT.OR P0, PT, R2, 0x1, P0 ;  /* 0x000000010200780c */ /* 0x000fc80000701670 */
[----:B------:R-:W-:Y:S02]  /*f6c0*/  FSEL R27, R98, -INF , !P0 ;  /* 0xff800000621b7808 */ /* 0x000fe40004000000 */
[----:B------:R-:W-:-:S04]  /*f6d0*/  ISETP.GE.AND P0, PT, R54, 0x5a, PT ;  /* 0x0000005a3600780c */ /* 0x000fc80003f06270 */
[----:B------:R-:W-:Y:S02]  /*f6e0*/  P2R R9, PR, RZ, 0x1 ;  /* 0x00000001ff097803 */ /* 0x000fe40000000000 */
[----:B------:R-:W-:Y:S01]  /*f6f0*/  ISETP.GT.AND P0, PT, R0, 0x59, !P0 ;  /* 0x000000590000780c */ /* 0x000fe20004704270 */
[----:B-1----:R-:W-:-:S03]  /*f700*/  IMAD.IADD R0, R6, 0x1, R3 ;  /* 0x0000000106007824 */ /* 0x002fc600078e0203 */
[----:B------:R-:W-:Y:S01]  /*f710*/  ISETP.LT.OR P0, PT, R2, 0x5a, P0 ;  /* 0x0000005a0200780c */ /* 0x000fe20000701670 */
[----:B------:R-:W-:-:S03]  /*f720*/  IMAD.IADD R2, R5, 0x1, R3 ;  /* 0x0000000105027824 */ /* 0x000fc600078e0203 */
[----:B------:R-:W-:Y:S02]  /*f730*/  FSEL R220, R31, -INF , !P0 ;  /* 0xff8000001fdc7808 */ /* 0x000fe40004000000 */
[----:B------:R-:W-:Y:S02]  /*f740*/  ISETP.GE.AND P0, PT, R141, 0x1, PT ;  /* 0x000000018d00780c */ /* 0x000fe40003f06270 */
[----:B------:R-:W-:-:S11]  /*f750*/  IMNMX R2, R7, R2, PT ;  /* 0x0000000207027217 */ /* 0x000fd60003800200 */
        /* <DEDUP_REMOVED lines=12> */
.L_x_799:
[----:B------:R-:W-:-:S04]  /*f820*/  MOV R4, c[0x0][0x32c] ;  /* 0x0000cb0000047a02 */ /* 0x000fc80000000f00 */
[----:B------:R-:W-:-:S13]  /*f830*/  ISETP.NE.AND P0, PT, R4, 0x1, PT ;  /* 0x000000010400780c */ /* 0x000fda0003f05270 */
[----:B------:R-:W-:-:S05]  /*f840*/  @P0 IMAD.HI.U32 R4, R3, c[0x0][0x330], RZ ;  /* 0x0000cc0003040a27 */ /* 0x000fca00078e00ff */
[----:B------:R-:W-:Y:S02]  /*f850*/  @P0 SHF.R.U32.HI R3, RZ, c[0x0][0x334], R4 ;  /* 0x0000cd00ff030a19 */ /* 0x000fe40000011604 */
.L_x_800:
[----:B------:R-:W-:Y:S05]  /*f860*/  BSYNC B0 ;  /* 0x0000000000007941 */ /* 0x000fea0003800000 */
.L_x_798:
[----:B------:R-:W-:-:S05]  /*f870*/  IMAD R3, R3, c[0x0][0x32c], R8 ;  /* 0x0000cb0003037a24 */ /* 0x000fca00078e0208 */
[----:B------:R-:W-:Y:S02]  /*f880*/  IADD3 R4, R3, c[0x0][0x32c], RZ ;  /* 0x0000cb0003047a10 */ /* 0x000fe40007ffe0ff */
[----:B------:R-:W-:Y:S02]  /*f890*/  IMNMX R0, R0, R3, !PT ;  /* 0x0000000300007217 */ /* 0x000fe40007800200 */
[----:B------:R-:W-:Y:S02]  /*f8a0*/  IMNMX R2, R2, R4, PT ;  /* 0x0000000402027217 */ /* 0x000fe40003800200 */
.L_x_797:
        /* <DEDUP_REMOVED lines=43> */
[----:B------:R-:W-:Y:S01]  /*fb60*/  FMNMX.FTZ R3, R171, R3, !PT ;  /* 0x00000003ab037209 */ /* 0x000fe20007810000 */
[----:B------:R-:W-:Y:S01]  /*fb70*/  LDSM.16.MT88.4 R20, [R204] ;  /* 0x00000000cc14783b */ /* 0x000fe20000004200 */
        /* <DEDUP_REMOVED lines=9> */
[----:B------:R-:W-:-:S03]  /*fc10*/  ISETP.LT.OR P0, PT, R2, 0x21, P0 ;  /* 0x000000210200780c */ /* 0x000fc60000701670 */
[----:B------:R-:W1:Y:S01]  /*fc20*/  SHFL.BFLY PT, R5, R3, 0x2, 0x1f ;  /* 0x0c401f0003057f89 */ /* 0x000e6200000e0000 */
        /* <DEDUP_REMOVED lines=26> */
[----:B------:R-:W-:Y:S02]  /*fdd0*/  ISETP.GT.AND P0, PT, R0, 0x39, !P6 ;  /* 0x000000390000780c */ /* 0x000fe40007704270 */
[----:B------:R-:W-:Y:S02]  /*fde0*/  ISETP.NE.AND P6, PT, R9, RZ, PT ;  /* 0x000000ff0900720c */ /* 0x000fe40003fc5270 */
        /* <DEDUP_REMOVED lines=8> */
[----:B------:R-:W-:Y:S01]  /*fe70*/  ISETP.LT.OR P0, PT, R2, 0x42, P0 ;  /* 0x000000420200780c */ /* 0x000fe20000701670 */
[----:B------:R-:W-:Y:S03]  /*fe80*/  LDSM.16.MT88.4 R8, [R203] ;  /* 0x00000000cb08783b */ /* 0x000fe60000004200 */
[----:B------:R-:W-:-:S02]  /*fe90*/  FSEL R164, R43, -INF , !P0 ;  /* 0xff8000002ba47808 */ /* 0x000fc40004000000 */
[----:B------:R-:W-:Y:S02]  /*fea0*/  ISETP.GT.AND P0, PT, R0, 0x48, !P3 ;  /* 0x000000480000780c */ /* 0x000fe40005f04270 */
[----:B------:R-:W-:Y:S02]  /*feb0*/  ISETP.NE.AND P3, PT, R12, RZ, PT ;  /* 0x000000ff0c00720c */ /* 0x000fe40003f65270 */
[----:B------:R-:W-:Y:S01]  /*fec0*/  ISETP.LT.OR P0, PT, R2, 0x49, P0 ;  /* 0x000000490200780c */ /* 0x000fe20000701670 */
[----:B------:R-:W-:Y:S03]  /*fed0*/  LDSM.16.MT88.4 R12, [R205] ;  /* 0x00000000cd0c783b */ /* 0x000fe60000004200 */
[----:B------:R-:W-:Y:S02]  /*fee0*/  FSEL R166, R40, -INF , !P0 ;  /* 0xff80000028a67808 */ /* 0x000fe40004000000 */
[C---:B------:R-:W-:Y:S01]  /*fef0*/  ISETP.GT.AND P0, PT, R0.reuse, 0x49, !P2 ;  /* 0x000000490000780c */ /* 0x040fe20005704270 */
[----:B------:R-:W-:Y:S01]  /*ff00*/  LDSM.16.MT88.4 R40, [R203+0x3000] ;  /* 0x00300000cb28783b */ /* 0x000fe20000004200 */
[----:B------:R-:W-:-:S02]  /*ff10*/  ISETP.GT.AND P2, PT, R0, 0x51, !P4 ;  /* 0x000000510000780c */ /* 0x000fc40006744270 */
[C---:B------:R-:W-:Y:S02]  /*ff20*/  ISETP.LT.OR P0, PT, R2.reuse, 0x4a, P0 ;  /* 0x0000004a0200780c */ /* 0x040fe40000701670 */
[----:B------:R-:W-:Y:S02]  /*ff30*/  ISETP.LT.OR P2, PT, R2, 0x52, P2 ;  /* 0x000000520200780c */ /* 0x000fe40001741670 */
[----:B------:R-:W-:Y:S02]  /*ff40*/  FSEL R168, R39, -INF , !P0 ;  /* 0xff80000027a87808 */ /* 0x000fe40004000000 */
[C---:B------:R-:W-:Y:S02]  /*ff50*/  ISETP.GT.AND P0, PT, R0.reuse, RZ, !P1 ;  /* 0x000000ff0000720c */ /* 0x040fe40004f04270 */
[----:B------:R-:W-:Y:S02]  /*ff60*/  ISETP.GT.AND P1, PT, R0, 0x58, !P5 ;  /* 0x000000580000780c */ /* 0x000fe40006f24270 */
[----:B------:R-:W-:-:S02]  /*ff70*/  ISETP.LT.OR P0, PT, R2, 0x1, P0 ;  /* 0x000000010200780c */ /* 0x000fc40000701670 */
[----:B------:R-:W-:Y:S02]  /*ff80*/  ISETP.LT.OR P1, PT, R2, 0x59, P1 ;  /* 0x000000590200780c */ /* 0x000fe40000f21670 */
[----:B------:R-:W-:Y:S02]  /*ff90*/  FSEL R6, R99, -INF , !P0 ;  /* 0xff80000063067808 */ /* 0x000fe40004000000 */
[----:B------:R-:W-:Y:S02]  /*ffa0*/  ISETP.GT.AND P0, PT, R0, 0x50, !P3 ;  /* 0x000000500000780c */ /* 0x000fe40005f04270 */
[----:B------:R-:W-:Y:S02]  /*ffb0*/  FMNMX.FTZ R4, R6, R7, !PT ;  /* 0x0000000706047209 */ /* 0x000fe40007810000 */
[----:B------:R-:W-:Y:S02]  /*ffc0*/  ISETP.LT.OR P0, PT, R2, 0x51, P0 ;  /* 0x000000510200780c */ /* 0x000fe40000701670 */
[----:B------:R-:W-:-:S02]  /*ffd0*/  FMNMX.FTZ R4, R25, R4, !PT ;  /* 0x0000000419047209 */ /* 0x000fc40007810000 */
[----:B------:R-:W-:Y:S02]  /*ffe0*/  FSEL R172, R50, -INF , !P0 ;  /* 0xff80000032ac7808 */ /* 0x000fe40004000000 */
[----:B------:R-:W-:Y:S02]  /*fff0*/  FMNMX.FTZ R4, R24, R4, !PT ;  /* 0x0000000418047209 */ /* 0x000fe40007810000 */
[----:B------:R-:W-:Y:S02]  /*10000*/  ISETP.GT.AND P0, PT, R0, 0x59, !P6 ;  /* 0x000000590000780c */ /* 0x000fe40007704270 */
[----:B------:R-:W-:Y:S02]  /*10010*/  FMNMX.FTZ R4, R36, R4, !PT ;  /* 0x0000000424047209 */ /* 0x000fe40007810000 */
[----:B------:R-:W-:Y:S02]  /*10020*/  FSEL R173, R48, -INF , !P2 ;  /* 0xff80000030ad7808 */ /* 0x000fe40005000000 */
[----:B------:R-:W-:-:S02]  /*10030*/  FMNMX.FTZ R4, R31, R4, !PT ;  /* 0x000000041f047209 */ /* 0x000fc40007810000 */
[----:B------:R-:W-:Y:S02]  /*10040*/  ISETP.LT.OR P0, PT, R2, 0x5a, P0 ;  /* 0x0000005a0200780c */ /* 0x000fe40000701670 */
[----:B------:R-:W-:Y:S02]  /*10050*/  FMNMX.FTZ R4, R60, R4, !PT ;  /* 0x000000043c047209 */ /* 0x000fe40007810000 */
[----:B------:R-:W-:Y:S02]  /*10060*/  FSEL R175, R46, -INF , !P1 ;  /* 0xff8000002eaf7808 */ /* 0x000fe40004800000 */
        /* <DEDUP_REMOVED lines=27> */
[----:B------:R-:W-:-:S04]  /*10220*/  FFMA.FTZ R0, R27, c[0x0][0x2d0], -R2 ;  /* 0x0000b4001b007a23 */ /* 0x000fc80000010802 */
[----:B------:R2:W-:Y:S01]  /*10230*/  MUFU.EX2 R251, R0 ;  /* 0x0000000000fb7308 */ /* 0x0005e20000000800 */
[----:B-1----:R-:W-:Y:S01]  /*10240*/  FMNMX.FTZ R3, R3, R4, !PT ;  /* 0x0000000403037209 */ /* 0x002fe20007810000 */
[--C-:B------:R-:W-:Y:S02]  /*10250*/  FFMA.FTZ R4, R30, c[0x0][0x2d0], -R2.reuse ;  /* 0x0000b4001e047a23 */ /* 0x100fe40000010802 */
[----:B--2---:R-:W-:Y:S01]  /*10260*/  FFMA.FTZ R0, R28, c[0x0][0x2d0], -R2 ;  /* 0x0000b4001c007a23 */ /* 0x004fe20000010802 */
[----:B------:R-:W-:-:S03]  /*10270*/  FSETP.NEU.FTZ.AND P0, PT, R3, -INF , PT ;  /* 0xff8000000300780b */ /* 0x000fc60003f1d000 */
[----:B------:R-:W-:Y:S08]  /*10280*/  MUFU.EX2 R252, R4 ;  /* 0x0000000400fc7308 */ /* 0x000ff00000000800 */
[----:B------:R1:W-:Y:S02]  /*10290*/  MUFU.EX2 R250, R0 ;  /* 0x0000000000fa7308 */ /* 0x0003e40000000800 */
[----:B-1----:R-:W-:-:S06]  /*102a0*/  FFMA.FTZ R0, R29, c[0x0][0x2d0], -R2 ;  /* 0x0000b4001d007a23 */ /* 0x002fcc0000010802 */
[----:B------:R1:W2:Y:S02]  /*102b0*/  MUFU.EX2 R33, R0 ;  /* 0x0000000000217308 */ /* 0x0002a40000000800 */
[----:B-1----:R-:W-:-:S05]  /*102c0*/  FMUL.FTZ R0, R3, c[0x0][0x2d0] ;  /* 0x0000b40003007a20 */ /* 0x002fca0000410000 */
[----:B------:R-:W-:-:S05]  /*102d0*/  FSEL R0, R0, RZ, P0 ;  /* 0x000000ff00007208 */ /* 0x000fca0000000000 */
[----:B------:R-:W-:Y:S01]  /*102e0*/  FFMA.FTZ R4, R6, c[0x0][0x2d0], -R0 ;  /* 0x0000b40006047a23 */ /* 0x000fe20000010800 */
[----:B--2---:R-:W-:-:S03]  /*102f0*/  F2FP.PACK_AB R6, R252, R33 ;  /* 0x00000021fc06723e */ /* 0x004fc600000000ff */
[----:B------:R1:W-:Y:S02]  /*10300*/  MUFU.EX2 R192, R4 ;  /* 0x0000000400c07308 */ /* 0x0003e40000000800 */
[----:B-1----:R-:W-:-:S06]  /*10310*/  FFMA.FTZ R4, R7, c[0x0][0x2d0], -R0 ;  /* 0x0000b40007047a23 */ /* 0x002fcc0000010800 */
[----:B------:R1:W2:Y:S02]  /*10320*/  MUFU.EX2 R243, R4 ;  /* 0x0000000400f37308 */ /* 0x0002a40000000800 */
[----:B-1----:R-:W-:Y:S01]  /*10330*/  FFMA.FTZ R4, R25, c[0x0][0x2d0], -R0 ;  /* 0x0000b40019047a23 */ /* 0x002fe20000010800 */
[----:B--2---:R-:W-:-:S05]  /*10340*/  F2FP.PACK_AB R5, R243, R192 ;  /* 0x000000c0f305723e */ /* 0x004fca00000000ff */
[----:B------:R1:W-:Y:S02]  /*10350*/  MUFU.EX2 R249, R4 ;  /* 0x0000000400f97308 */ /* 0x0003e40000000800 */
[----:B-1----:R-:W-:Y:S02]  /*10360*/  FFMA.FTZ R4, R24, c[0x0][0x2d0], -R0 ;  /* 0x0000b40018047a23 */ /* 0x002fe40000010800 */
[----:B------:R-:W1:Y:S04]  /*10370*/  LDSM.16.MT88.4 R24, [R202+0x3000] ;  /* 0x00300000ca18783b */ /* 0x000e680000004200 */
[----:B------:R2:W3:Y:S02]  /*10380*/  MUFU.EX2 R248, R4 ;  /* 0x0000000400f87308 */ /* 0x0004e40000000800 */
[----:B--2---:R-:W-:-:S02]  /*10390*/  F2FP.PACK_AB R4, R250, R251 ;  /* 0x000000fbfa04723e */ /* 0x004fc400000000ff */
[----:B---3--:R-:W-:-:S07]  /*103a0*/  F2FP.PACK_AB R7, R248, R249 ;  /* 0x000000f9f807723e */ /* 0x008fce00000000ff */
[C---:B------:R-:W-:Y:S07]  /*103b0*/  HMMA.16816.F32 R64, R4.reuse, R8, RZ ;  /* 0x000000080440723c */ /* 0x040fee00000018ff */
[--C-:B------:R-:W-:Y:S01]  /*103c0*/  FFMA.FTZ R8, R32, c[0x0][0x2d0], -R2.reuse ;  /* 0x0000b40020087a23 */ /* 0x100fe20000010802 */
[C---:B------:R-:W-:Y:S01]  /*103d0*/  HMMA.16816.F32 R48, R4.reuse, R12, RZ ;  /* 0x0000000c0430723c */ /* 0x040fe200000018ff */
[----:B------:R-:W-:Y:S02]  /*103e0*/  IMAD.MOV.U32 R9, RZ, RZ, R33 ;  /* 0x000000ffff097224 */ /* 0x000fe400078e0021 */
[----:B------:R2:W-:Y:S05]  /*103f0*/  MUFU.EX2 R247, R8 ;  /* 0x0000000800f77308 */ /* 0x0005ea0000000800 */
[C---:B------:R-:W-:Y:S01]  /*10400*/  HMMA.16816.F32 R44, R4.reuse, R14, RZ ;  /* 0x0000000e042c723c */ /* 0x040fe200000018ff */
[----:B------:R-:W-:Y:S07]  /*10410*/  LDSM.16.MT88.4 R12, [R204+0x3000] ;  /* 0x00300000cc0c783b */ /* 0x000fee0000004200 */
[----:B------:R-:W-:Y:S01]  /*10420*/  HMMA.16816.F32 R84, R4, R16, RZ ;  /* 0x000000100454723c */ /* 0x000fe200000018ff */
[----:B--2---:R-:W-:-:S02]  /*10430*/  FFMA.FTZ R8, R35, c[0x0][0x2d0], -R2 ;  /* 0x0000b40023087a23 */ /* 0x004fc40000010802 */
[----:B------:R-:W2:Y:S02]  /*10440*/  LDSM.16.MT88.4 R32, [R205+0x3000] ;  /* 0x00300000cd20783b */ /* 0x000ea40000004200 */
[----:B------:R3:W4:Y:S03]  /*10450*/  MUFU.EX2 R245, R8 ;  /* 0x0000000800f57308 */ /* 0x0007260000000800 */
[C---:B------:R-:W-:Y:S01]  /*10460*/  HMMA.16816.F32 R80, R4.reuse, R18, RZ ;  /* 0x000000120450723c */ /* 0x040fe200000018ff */
[----:B------:R-:W5:Y:S07]  /*10470*/  LDSM.16.MT88.4 R16, [R205+0x800] ;  /* 0x00080000cd10783b */ /* 0x000f6e0000004200 */
[----:B------:R-:W-:Y:S01]  /*10480*/  HMMA.16816.F32 R56, R4, R10, RZ ;  /* 0x0000000a0438723c */ /* 0x000fe200000018ff */
[----:B---3--:R-:W-:-:S07]  /*10490*/  FFMA.FTZ R8, R37, c[0x0][0x2d0], -R2 ;  /* 0x0000b40025087a23 */ /* 0x008fce0000010802 */
[----:B------:R-:W-:Y:S01]  /*104a0*/  HMMA.16816.F32 R52, R4, R20, RZ ;  /* 0x000000140434723c */ /* 0x000fe200000018ff */
[----:B------:R-:W-:Y:S01]  /*104b0*/  IMAD.MOV.U32 R10, RZ, RZ, R137 ;  /* 0x000000ffff0a7224 */ /* 0x000fe200078e0089 */
[----:B------:R3:W-:Y:S01]  /*104c0*/  MUFU.EX2 R246, R8 ;  /* 0x0000000800f67308 */ /* 0x0007e20000000800 */
[----:B------:R-:W-:-:S05]  /*104d0*/  IMAD.MOV.U32 R11, RZ, RZ, R140 ;  /* 0x000000ffff0b7224 */ /* 0x000fca00078e008c */
[C---:B------:R-:W-:Y:S01]  /*104e0*/  HMMA.16816.F32 R76, R4.reuse, R22, RZ ;  /* 0x00000016044c723c */ /* 0x040fe200000018ff */
[----:B------:R-:W-:Y:S07]  /*104f0*/  LDSM.16.MT88.4 R20, [R204+0x800] ;  /* 0x00080000cc14783b */ /* 0x000fee0000004200 */
[----:B-1----:R-:W-:Y:S01]  /*10500*/  HMMA.16816.F32 R88, R4, R24, RZ ;  /* 0x000000180458723c */ /* 0x002fe200000018ff */
[----:B---3--:R-:W-:-:S04]  /*10510*/  FFMA.FTZ R8, R38, c[0x0][0x2d0], -R2 ;  /* 0x0000b40026087a23 */ /* 0x008fc80000010802 */
[----:B------:R1:W3:Y:S03]  /*10520*/  MUFU.EX2 R244, R8 ;  /* 0x0000000800f47308 */ /* 0x0002e60000000800 */
[C---:B------:R-:W-:Y:S01]  /*10530*/  HMMA.16816.F32 R92, R4.reuse, R26, RZ ;  /* 0x0000001a045c723c */ /* 0x040fe200000018ff */
[----:B------:R-:W-:Y:S07]  /*10540*/  LDSM.16.MT88.4 R24, [R202+0x3800] ;  /* 0x00380000ca18783b */ /* 0x000fee0000004200 */
[----:B------:R-:W-:Y:S01]  /*10550*/  HMMA.16816.F32 R100, R4, R40, RZ ;  /* 0x000000280464723c */ /* 0x000fe200000018ff */
[----:B-1----:R-:W-:-:S07]  /*10560*/  FFMA.FTZ R8, R36, c[0x0][0x2d0], -R0 ;  /* 0x0000b40024087a23 */ /* 0x002fce0000010800 */
[C---:B------:R-:W-:Y:S01]  /*10570*/  HMMA.16816.F32 R112, R4.reuse, R42, RZ ;  /* 0x0000002a0470723c */ /* 0x040fe200000018ff */
[----:B------:R-:W1:Y:S01]  /*10580*/  LDSM.16.MT88.4 R36, [R202+0x800] ;  /* 0x00080000ca24783b */ /* 0x000e620000004200 */
[----:B------:R3:W-:Y:S03]  /*10590*/  MUFU.EX2 R242, R8 ;  /* 0x0000000800f27308 */ /* 0x0007e60000000800 */
[----:B------:R-:W-:Y:S03]  /*105a0*/  LDSM.16.MT88.4 R40, [R203+0x3800] ;  /* 0x00380000cb28783b */ /* 0x000fe60000004200 */
[C---:B--2---:R-:W-:Y:S08]  /*105b0*/  HMMA.16816.F32 R96, R4.reuse, R32, RZ ;  /* 0x000000200460723c */ /* 0x044ff000000018ff */
[----:B------:R-:W-:Y:S01]  /*105c0*/  HMMA.16816.F32 R108, R4, R34, RZ ;  /* 0x00000022046c723c */ /* 0x000fe200000018ff */
[----:B------:R-:W-:Y:S01]  /*105d0*/  LDSM.16.MT88.4 R32, [R203+0x1000] ;  /* 0x00100000cb20783b */ /* 0x000fe20000004200 */
[----:B---3--:R-:W-:-:S03]  /*105e0*/  FFMA.FTZ R8, R31, c[0x0][0x2d0], -R0 ;  /* 0x0000b4001f087a23 */ /* 0x008fc60000010800 */
[----:B------:R-:W2:Y:S01]  /*105f0*/  LDSM.16.MT88.4 R28, [R203+0x800] ;  /* 0x00080000cb1c783b */ /* 0x000ea20000004200 */
[----:B------:R3:W1:Y:S02]  /*10600*/  MUFU.EX2 R240, R8 ;  /* 0x0000000800f07308 */ /* 0x0006640000000800 */
[C---:B------:R-:W-:Y:S08]  /*10610*/  HMMA.16816.F32 R136, R4.reuse, R12, RZ ;  /* 0x0000000c0488723c */ /* 0x040ff000000018ff */
[----:B------:R-:W-:Y:S01]  /*10620*/  HMMA.16816.F32 R104, R4, R14, RZ ;  /* 0x0000000e0468723c */ /* 0x000fe200000018ff */
[----:B------:R-:W-:Y:S01]  /*10630*/  LDSM.16.MT88.4 R12, [R204+0x3800] ;  /* 0x00380000cc0c783b */ /* 0x000fe20000004200 */
[----:B---3--:R-:W-:-:S05]  /*10640*/  FFMA.FTZ R8, R60, c[0x0][0x2d0], -R0 ;  /* 0x0000b4003c087a23 */ /* 0x008fca0000010800 */
[----:B----4-:R-:W-:Y:S02]  /*10650*/  F2FP.PACK_AB R4, R245, R247 ;  /* 0x000000f7f504723e */ /* 0x010fe400000000ff */
[----:B------:R-:W-:Y:S01]  /*10660*/  F2FP.PACK_AB R6, R244, R246 ;  /* 0x000000f6f406723e */ /* 0x000fe200000000ff */
[----:B------:R3:W-:Y:S01]  /*10670*/  MUFU.EX2 R241, R8 ;  /* 0x0000000800f17308 */ /* 0x0007e20000000800 */
[----:B-1----:R-:W-:Y:S01]  /*10680*/  F2FP.PACK_AB R5, R240, R242 ;  /* 0x000000f2f005723e */ /* 0x002fe200000000ff */
[----:B---3--:R-:W-:-:S06]  /*10690*/  FFMA.FTZ R8, R61, c[0x0][0x2d0], -R0 ;  /* 0x0000b4003d087a23 */ /* 0x008fcc0000010800 */
[----:B------:R1:W3:Y:S02]  /*106a0*/  MUFU.EX2 R239, R8 ;  /* 0x0000000800ef7308 */ /* 0x0002e40000000800 */
[----:B-1----:R-:W-:Y:S01]  /*106b0*/  FFMA.FTZ R8, R71, c[0x0][0x2d0], -R2 ;  /* 0x0000b40047087a23 */ /* 0x002fe20000010802 */
[----:B---3--:R-:W-:Y:S01]  /*106c0*/  F2FP.PACK_AB R7, R239, R241 ;  /* 0x000000f1ef07723e */ /* 0x008fe200000000ff */
[----:B------:R-:W-:-:S04]  /*106d0*/  IMAD.MOV.U32 R71, RZ, RZ, R147 ;  /* 0x000000ffff477224 */ /* 0x000fc800078e0093 */
[----:B------:R1:W-:Y:S02]  /*106e0*/  MUFU.EX2 R238, R8 ;  /* 0x0000000800ee7308 */ /* 0x0003e40000000800 */
[C---:B-----5:R-:W-:Y:S08]  /*106f0*/  HMMA.16816.F32 R60, R4.reuse, R16, R48 ;  /* 0x00000010043c723c */ /* 0x060ff00000001830 */
        /* <DEDUP_REMOVED lines=11> */
[----:B------:R-:W3:Y:S07]  /*107b0*/  LDSM.16.MT88.4 R20, [R202+0x4000] ;  /* 0x00400000ca14783b */ /* 0x000eee0000004200 */
[----:B------:R-:W-:Y:S01]  /*107c0*/  HMMA.16816.F32 R120, R4, R26, R92 ;  /* 0x0000001a0478723c */ /* 0x000fe2000000185c */
[----:B-1----:R-:W-:-:S04]  /*107d0*/  FFMA.FTZ R8, R117, c[0x0][0x2d0], -R2 ;  /* 0x0000b40075087a23 */ /* 0x002fc80000010802 */
[----:B------:R1:W1:Y:S03]  /*107e0*/  MUFU.EX2 R235, R8 ;  /* 0x0000000800eb7308 */ /* 0x0002660000000800 */
[C---:B------:R-:W-:Y:S01]  /*107f0*/  HMMA.16816.F32 R116, R4.reuse, R24, R88 ;  /* 0x000000180474723c */ /* 0x040fe20000001858 */
[----:B------:R-:W4:Y:S07]  /*10800*/  LDSM.16.MT88.4 R24, [R205+0x1000] ;  /* 0x00100000cd18783b */ /* 0x000f2e0000004200 */
[----:B--2---:R-:W-:Y:S01]  /*10810*/  HMMA.16816.F32 R84, R4, R28, R64 ;  /* 0x0000001c0454723c */ /* 0x004fe20000001840 */
[----:B-1----:R-:W-:-:S07]  /*10820*/  FFMA.FTZ R8, R70, c[0x0][0x2d0], -R0 ;  /* 0x0000b40046087a23 */ /* 0x002fce0000010800 */
[C---:B------:R-:W-:Y:S01]  /*10830*/  HMMA.16816.F32 R80, R4.reuse, R30, R56 ;  /* 0x0000001e0450723c */ /* 0x040fe20000001838 */
[----:B------:R-:W-:Y:S01]  /*10840*/  LDSM.16.MT88.4 R28, [R204+0x1000] ;  /* 0x00100000cc1c783b */ /* 0x000fe20000004200 */
[----:B------:R1:W-:Y:S06]  /*10850*/  MUFU.EX2 R232, R8 ;  /* 0x0000000800e87308 */ /* 0x0003ec0000000800 */
[C---:B------:R-:W-:Y:S08]  /*10860*/  HMMA.16816.F32 R144, R4.reuse, R40, R100 ;  /* 0x000000280490723c */ /* 0x040ff00000001864 */
[----:B---3--:R-:W-:Y:S01]  /*10870*/  HMMA.16816.F32 R96, R4, R16, R96 ;  /* 0x000000100460723c */ /* 0x008fe20000001860 */
[----:B-1----:R-:W-:-:S04]  /*10880*/  FFMA.FTZ R8, R69, c[0x0][0x2d0], -R0 ;  /* 0x0000b40045087a23 */ /* 0x002fc80000010800 */
[----:B------:R1:W2:Y:S03]  /*10890*/  MUFU.EX2 R227, R8 ;  /* 0x0000000800e37308 */ /* 0x0002a60000000800 */
[C---:B------:R-:W-:Y:S01]  /*108a0*/  HMMA.16816.F32 R76, R4.reuse, R18, R108 ;  /* 0x00000012044c723c */ /* 0x040fe2000000186c */
[----:B------:R-:W-:Y:S07]  /*108b0*/  LDSM.16.MT88.4 R16, [R205+0x4000] ;  /* 0x00400000cd10783b */ /* 0x000fee0000004200 */
[----:B------:R-:W-:Y:S01]  /*108c0*/  HMMA.16816.F32 R64, R4, R12, R136 ;  /* 0x0000000c0440723c */ /* 0x000fe20000001888 */
[----:B-1----:R-:W-:-:S07]  /*108d0*/  FFMA.FTZ R8, R132, c[0x0][0x2d0], -R0 ;  /* 0x0000b40084087a23 */ /* 0x002fce0000010800 */
[----:B------:R-:W-:Y:S01]  /*108e0*/  HMMA.16816.F32 R56, R4, R14, R104 ;  /* 0x0000000e0438723c */ /* 0x000fe20000001868 */
[----:B------:R-:W-:Y:S01]  /*108f0*/  LDSM.16.MT88.4 R12, [R204+0x4000] ;  /* 0x00400000cc0c783b */ /* 0x000fe20000004200 */
[----:B------:R1:W-:Y:S02]  /*10900*/  MUFU.EX2 R225, R8 ;  /* 0x0000000800e17308 */ /* 0x0003e40000000800 */
[----:B-1----:R-:W-:-:S04]  /*10910*/  FFMA.FTZ R8, R133, c[0x0][0x2d0], -R0 ;  /* 0x0000b40085087a23 */ /* 0x002fc80000010800 */
[----:B------:R-:W-:Y:S02]  /*10920*/  HMMA.16816.F32 R132, R4, R42, R112 ;  /* 0x0000002a0484723c */ /* 0x000fe40000001870 */
[----:B------:R-:W1:Y:S05]  /*10930*/  MUFU.EX2 R224, R8 ;  /* 0x0000000800e07308 */ /* 0x000e6a0000000800 */
[----:B----4-:R-:W-:Y:S02]  /*10940*/  F2FP.PACK_AB R4, R237, R238 ;  /* 0x000000eeed04723e */ /* 0x010fe400000000ff */
[----:B------:R-:W-:Y:S02]  /*10950*/  F2FP.PACK_AB R6, R235, R236 ;  /* 0x000000eceb06723e */ /* 0x000fe400000000ff */
[----:B--2---:R-:W-:-:S02]  /*10960*/  F2FP.PACK_AB R5, R227, R232 ;  /* 0x000000e8e305723e */ /* 0x004fc400000000ff */
[----:B-1----:R-:W-:Y:S01]  /*10970*/  F2FP.PACK_AB R7, R224, R225 ;  /* 0x000000e1e007723e */ /* 0x002fe200000000ff */
[----:B------:R-:W-:-:S04]  /*10980*/  FFMA.FTZ R8, R155, c[0x0][0x2d0], -R2 ;  /* 0x0000b4009b087a23 */ /* 0x000fc80000010802 */
[----:B------:R1:W-:Y:S02]  /*10990*/  MUFU.EX2 R222, R8 ;  /* 0x0000000800de7308 */ /* 0x0003e40000000800 */
[C---:B-----5:R-:W-:Y:S08]  /*109a0*/  HMMA.16816.F32 R92, R4.reuse, R36, R148 ;  /* 0x00000024045c723c */ /* 0x060ff00000001894 */
[----:B------:R-:W-:Y:S01]  /*109b0*/  HMMA.16816.F32 R104, R4, R38, R140 ;  /* 0x000000260468723c */ /* 0x000fe2000000188c */
[----:B------:R-:W2:Y:S01]  /*109c0*/  LDSM.16.MT88.4 R36, [R203+0x4000] ;  /* 0x00400000cb24783b */ /* 0x000ea20000004200 */
[----:B-1----:R-:W-:-:S06]  /*109d0*/  FFMA.FTZ R8, R162, c[0x0][0x2d0], -R2 ;  /* 0x0000b400a2087a23 */ /* 0x002fcc0000010802 */
[C---:B------:R-:W-:Y:S01]  /*109e0*/  HMMA.16816.F32 R112, R4.reuse, R20, R116 ;  /* 0x000000140470723c */ /* 0x040fe20000001874 */
[----:B------:R1:W3:Y:S07]  /*109f0*/  MUFU.EX2 R221, R8 ;  /* 0x0000000800dd7308 */ /* 0x0002ee0000000800 */
[C---:B------:R-:W-:Y:S01]  /*10a00*/  HMMA.16816.F32 R120, R4.reuse, R22, R120 ;  /* 0x000000160478723c */ /* 0x040fe20000001878 */
[----:B------:R-:W4:Y:S07]  /*10a10*/  LDSM.16.MT88.4 R20, [R205+0x1800] ;  /* 0x00180000cd14783b */ /* 0x000f2e0000004200 */
[----:B------:R-:W-:Y:S01]  /*10a20*/  HMMA.16816.F32 R88, R4, R24, R60 ;  /* 0x000000180458723c */ /* 0x000fe2000000183c */
[----:B-1----:R-:W-:-:S04]  /*10a30*/  FFMA.FTZ R8, R161, c[0x0][0x2d0], -R2 ;  /* 0x0000b400a1087a23 */ /* 0x002fc80000010802 */
[----:B------:R1:W-:Y:S03]  /*10a40*/  MUFU.EX2 R162, R8 ;  /* 0x0000000800a27308 */ /* 0x0003e60000000800 */
[C---:B------:R-:W-:Y:S01]  /*10a50*/  HMMA.16816.F32 R40, R4.reuse, R26, R44 ;  /* 0x0000001a0428723c */ /* 0x040fe2000000182c */
[----:B------:R-:W5:Y:S07]  /*10a60*/  LDSM.16.MT88.4 R24, [R204+0x1800] ;  /* 0x00180000cc18783b */ /* 0x000f6e0000004200 */
[----:B------:R-:W-:Y:S01]  /*10a70*/  HMMA.16816.F32 R108, R4, R32, R84 ;  /* 0x00000020046c723c */ /* 0x000fe20000001854 */
[----:B-1----:R-:W-:-:S07]  /*10a80*/  FFMA.FTZ R8, R163, c[0x0][0x2d0], -R2 ;  /* 0x0000b400a3087a23 */ /* 0x002fce0000010802 */
[C---:B--2---:R-:W-:Y:S01]  /*10a90*/  HMMA.16816.F32 R136, R4.reuse, R36, R144 ;  /* 0x000000240488723c */ /* 0x044fe20000001890 */
[----:B------:R-:W-:Y:S01]  /*10aa0*/  IMAD.MOV.U32 R163, RZ, RZ, R11 ;  /* 0x000000ffffa37224 */ /* 0x000fe200078e000b */
[----:B------:R1:W2:Y:S06]  /*10ab0*/  MUFU.EX2 R161, R8 ;  /* 0x0000000800a17308 */ /* 0x0002ac0000000800 */
[C---:B------:R-:W-:Y:S08]  /*10ac0*/  HMMA.16816.F32 R84, R4.reuse, R28, R52 ;  /* 0x0000001c0454723c */ /* 0x040ff00000001834 */
[----:B------:R-:W-:Y:S01]  /*10ad0*/  HMMA.16816.F32 R44, R4, R30, R48 ;  /* 0x0000001e042c723c */ /* 0x000fe20000001830 */
[----:B------:R-:W2:Y:S01]  /*10ae0*/  LDSM.16.MT88.4 R28, [R203+0x1800] ;  /* 0x00180000cb1c783b */ /* 0x000ea20000004200 */
[----:B-1----:R-:W-:-:S04]  /*10af0*/  FFMA.FTZ R8, R153, c[0x0][0x2d0], -R0 ;  /* 0x0000b40099087a23 */ /* 0x002fc80000010800 */
[----:B------:R1:W-:Y:S02]  /*10b00*/  MUFU.EX2 R155, R8 ;  /* 0x00000008009b7308 */ /* 0x0003e40000000800 */
[C---:B------:R-:W-:Y:S01]  /*10b10*/  HMMA.16816.F32 R140, R4.reuse, R38, R132 ;  /* 0x00000026048c723c */ /* 0x040fe20000001884 */
[----:B------:R-:W-:Y:S07]  /*10b20*/  LDSM.16.MT88.4 R36, [R203+0x4800] ;  /* 0x00480000cb24783b */ /* 0x000fee0000004200 */
[----:B------:R-:W-:Y:S01]  /*10b30*/  HMMA.16816.F32 R132, R4, R16, R96 ;  /* 0x000000100484723c */ /* 0x000fe20000001860 */
[----:B-1----:R-:W-:-:S07]  /*10b40*/  FFMA.FTZ R8, R152, c[0x0][0x2d0], -R0 ;  /* 0x0000b40098087a23 */ /* 0x002fce0000010800 */
[C---:B------:R-:W-:Y:S01]  /*10b50*/  HMMA.16816.F32 R100, R4.reuse, R34, R80 ;  /* 0x000000220464723c */ /* 0x040fe20000001850 */
[----:B------:R-:W-:Y:S01]  /*10b60*/  LDSM.16.MT88.4 R32, [R202+0x1800] ;  /* 0x00180000ca20783b */ /* 0x000fe20000004200 */
[----:B------:R1:W1:Y:S06]  /*10b70*/  MUFU.EX2 R153, R8 ;  /* 0x0000000800997308 */ /* 0x00026c0000000800 */
[C---:B------:R-:W-:Y:S01]  /*10b80*/  HMMA.16816.F32 R116, R4.reuse, R18, R76 ;  /* 0x000000120474723c */ /* 0x040fe2000000184c */
[----:B------:R-:W-:Y:S07]  /*10b90*/  LDSM.16.MT88.4 R16, [R203+0x2000] ;  /* 0x00200000cb10783b */ /* 0x000fee0000004200 */
[----:B------:R-:W-:Y:S01]  /*10ba0*/  HMMA.16816.F32 R96, R4, R12, R64 ;  /* 0x0000000c0460723c */ /* 0x000fe20000001840 */
[----:B-1----:R-:W-:-:S02]  /*10bb0*/  FFMA.FTZ R8, R154, c[0x0][0x2d0], -R0 ;  /* 0x0000b4009a087a23 */ /* 0x002fc40000010800 */
[----:B------:R-:W-:Y:S02]  /*10bc0*/  IMAD.MOV.U32 R154, RZ, RZ, R10 ;  /* 0x000000ffff9a7224 */ /* 0x000fe400078e000a */
[----:B------:R1:W-:Y:S03]  /*10bd0*/  MUFU.EX2 R145, R8 ;  /* 0x0000000800917308 */ /* 0x0003e60000000800 */
[----:B------:R-:W-:Y:S01]  /*10be0*/  HMMA.16816.F32 R60, R4, R14, R56 ;  /* 0x0000000e043c723c */ /* 0x000fe20000001838 */
[----:B------:R-:W-:Y:S06]  /*10bf0*/  LDSM.16.MT88.4 R12, [R202+0x4800] ;  /* 0x00480000ca0c783b */ /* 0x000fec0000004200 */
[----:B---3--:R-:W-:-:S02]  /*10c00*/  F2FP.PACK_AB R4, R221, R222 ;  /* 0x000000dedd04723e */ /* 0x008fc400000000ff */
[----:B--2---:R-:W-:Y:S02]  /*10c10*/  F2FP.PACK_AB R6, R161, R162 ;  /* 0x000000a2a106723e */ /* 0x004fe400000000ff */
[----:B------:R-:W-:Y:S01]  /*10c20*/  F2FP.PACK_AB R5, R153, R155 ;  /* 0x0000009b9905723e */ /* 0x000fe200000000ff */
[----:B-1----:R-:W-:Y:S02]  /*10c30*/  FFMA.FTZ R8, R160, c[0x0][0x2d0], -R0 ;  /* 0x0000b400a0087a23 */ /* 0x002fe40000010800 */
[----:B------:R-:W-:Y:S02]  /*10c40*/  IMAD.MOV.U32 R160, RZ, RZ, R71 ;  /* 0x000000ffffa07224 */ /* 0x000fe400078e0047 */
[----:B------:R1:W2:Y:S02]  /*10c50*/  MUFU.EX2 R144, R8 ;  /* 0x0000000800907308 */ /* 0x0002a40000000800 */
[----:B-1----:R-:W-:Y:S01]  /*10c60*/  FFMA.FTZ R8, R167, c[0x0][0x2d0], -R2 ;  /* 0x0000b400a7087a23 */ /* 0x002fe20000010802 */
[----:B--2---:R-:W-:Y:S01]  /*10c70*/  F2FP.PACK_AB R7, R144, R145 ;  /* 0x000000919007723e */ /* 0x004fe200000000ff */
[----:B------:R-:W-:-:S04]  /*10c80*/  IMAD.MOV.U32 R167, RZ, RZ, R9 ;  /* 0x000000ffffa77224 */ /* 0x000fc800078e0009 */
[----:B------:R1:W-:Y:S02]  /*10c90*/  MUFU.EX2 R152, R8 ;  /* 0x0000000800987308 */ /* 0x0003e40000000800 */
[C---:B----4-:R-:W-:Y:S08]  /*10ca0*/  HMMA.16816.F32 R52, R4.reuse, R20, R88 ;  /* 0x000000140434723c */ /* 0x050ff00000001858 */
[----:B------:R-:W-:Y:S01]  /*10cb0*/  HMMA.16816.F32 R40, R4, R22, R40 ;  /* 0x000000160428723c */ /* 0x000fe20000001828 */
[----:B------:R-:W2:Y:S01]  /*10cc0*/  LDSM.16.MT88.4 R20, [R204+0x4800] ;  /* 0x00480000cc14783b */ /* 0x000ea20000004200 */
[----:B-1----:R-:W-:-:S02]  /*10cd0*/  FFMA.FTZ R8, R170, c[0x0][0x2d0], -R2 ;  /* 0x0000b400aa087a23 */ /* 0x002fc40000010802 */
[----:B------:R-:W-:Y:S02]  /*10ce0*/  IMAD.MOV.U32 R170, RZ, RZ, R251 ;  /* 0x000000ffffaa7224 */ /* 0x000fe400078e00fb */
[----:B------:R1:W3:Y:S02]  /*10cf0*/  MUFU.EX2 R151, R8 ;  /* 0x0000000800977308 */ /* 0x0002e40000000800 */
[C---:B-----5:R-:W-:Y:S08]  /*10d00*/  HMMA.16816.F32 R48, R4.reuse, R24, R84 ;  /* 0x000000180430723c */ /* 0x060ff00000001854 */
[----:B------:R-:W-:Y:S01]  /*10d10*/  HMMA.16816.F32 R44, R4, R26, R44 ;  /* 0x0000001a042c723c */ /* 0x000fe2000000182c */
[----:B------:R-:W4:Y:S01]  /*10d20*/  LDSM.16.MT88.4 R24, [R205+0x4800] ;  /* 0x00480000cd18783b */ /* 0x000f220000004200 */
[----:B-1----:R-:W-:-:S06]  /*10d30*/  FFMA.FTZ R8, R169, c[0x0][0x2d0], -R2 ;  /* 0x0000b400a9087a23 */ /* 0x002fcc0000010802 */
[C---:B------:R-:W-:Y:S01]  /*10d40*/  HMMA.16816.F32 R64, R4.reuse, R28, R108 ;  /* 0x0000001c0440723c */ /* 0x040fe2000000186c */
[----:B------:R1:W-:Y:S07]  /*10d50*/  MUFU.EX2 R150, R8 ;  /* 0x0000000800967308 */ /* 0x0003ee0000000800 */
[C---:B------:R-:W-:Y:S01]  /*10d60*/  HMMA.16816.F32 R56, R4.reuse, R30, R100 ;  /* 0x0000001e0438723c */ /* 0x040fe20000001864 */
[----:B------:R-:W-:Y:S07]  /*10d70*/  LDSM.16.MT88.4 R28, [R202+0x2000] ;  /* 0x00200000ca1c783b */ /* 0x000fee0000004200 */
[----:B--2---:R-:W-:Y:S01]  /*10d80*/  HMMA.16816.F32 R100, R4, R20, R96 ;  /* 0x000000140464723c */ /* 0x004fe20000001860 */
[----:B------:R-:W-:Y:S01]  /*10d90*/  LDSM.16.MT88.4 R96, [R205+0x2800] ;  /* 0x00280000cd60783b */ /* 0x000fe20000004200 */
[----:B-1----:R-:W-:-:S04]  /*10da0*/  FFMA.FTZ R8, R171, c[0x0][0x2d0], -R2 ;  /* 0x0000b400ab087a23 */ /* 0x002fc80000010802 */
[----:B------:R1:W2:Y:S02]  /*10db0*/  MUFU.EX2 R149, R8 ;  /* 0x0000000800957308 */ /* 0x0002a40000000800 */
[C---:B------:R-:W-:Y:S01]  /*10dc0*/  HMMA.16816.F32 R60, R4.reuse, R22, R60 ;  /* 0x00000016043c723c */ /* 0x040fe2000000183c */
[----:B------:R-:W5:Y:S07]  /*10dd0*/  LDSM.16.MT88.4 R20, [R202+0x5000] ;  /* 0x00500000ca14783b */ /* 0x000f6e0000004200 */
[----:B------:R-:W-:Y:S01]  /*10de0*/  HMMA.16816.F32 R80, R4, R32, R92 ;  /* 0x000000200450723c */ /* 0x000fe2000000185c */
[----:B-1----:R-:W-:-:S07]  /*10df0*/  FFMA.FTZ R8, R165, c[0x0][0x2d0], -R0 ;  /* 0x0000b400a5087a23 */ /* 0x002fce0000010800 */
[C---:B------:R-:W-:Y:S01]  /*10e00*/  HMMA.16816.F32 R76, R4.reuse, R34, R104 ;  /* 0x00000022044c723c */ /* 0x040fe20000001868 */
[----:B------:R-:W-:Y:S01]  /*10e10*/  LDSM.16.MT88.4 R32, [R204+0x2000] ;  /* 0x00200000cc20783b */ /* 0x000fe20000004200 */
[----:B------:R1:W-:Y:S06]  /*10e20*/  MUFU.EX2 R74, R8 ;  /* 0x00000008004a7308 */ /* 0x0003ec0000000800 */
[C---:B------:R-:W-:Y:S08]  /*10e30*/  HMMA.16816.F32 R88, R4.reuse, R12, R112 ;  /* 0x0000000c0458723c */ /* 0x040ff00000001870 */
[----:B------:R-:W-:Y:S01]  /*10e40*/  HMMA.16816.F32 R92, R4, R14, R120 ;  /* 0x0000000e045c723c */ /* 0x000fe20000001878 */
[----:B------:R-:W2:Y:S01]  /*10e50*/  LDSM.16.MT88.4 R12, [R205+0x2000] ;  /* 0x00200000cd0c783b */ /* 0x000ea20000004200 */
[----:B-1----:R-:W-:-:S03]  /*10e60*/  FFMA.FTZ R8, R164, c[0x0][0x2d0], -R0 ;  /* 0x0000b400a4087a23 */ /* 0x002fc60000010800 */
[----:B------:R-:W-:Y:S01]  /*10e70*/  LDSM.16.MT88.4 R120, [R203+0x5800] ;  /* 0x00580000cb78783b */ /* 0x000fe20000004200 */
[----:B------:R1:W1:Y:S02]  /*10e80*/  MUFU.EX2 R71, R8 ;  /* 0x0000000800477308 */ /* 0x0002640000000800 */
[C---:B------:R-:W-:Y:S08]  /*10e90*/  HMMA.16816.F32 R104, R4.reuse, R36, R136 ;  /* 0x000000240468723c */ /* 0x040ff00000001888 */
[----:B------:R-:W-:Y:S01]  /*10ea0*/  HMMA.16816.F32 R140, R4, R38, R140 ;  /* 0x00000026048c723c */ /* 0x000fe2000000188c */
[----:B-1----:R-:W-:-:S07]  /*10eb0*/  FFMA.FTZ R8, R166, c[0x0][0x2d0], -R0 ;  /* 0x0000b400a6087a23 */ /* 0x002fce0000010800 */
[C---:B----4-:R-:W-:Y:S01]  /*10ec0*/  HMMA.16816.F32 R132, R4.reuse, R24, R132 ;  /* 0x000000180484723c */ /* 0x050fe20000001884 */
[----:B------:R1:W-:Y:S07]  /*10ed0*/  MUFU.EX2 R70, R8 ;  /* 0x0000000800467308 */ /* 0x0003ee0000000800 */
[----:B------:R-:W-:Y:S07]  /*10ee0*/  HMMA.16816.F32 R112, R4, R26, R116 ;  /* 0x0000001a0470723c */ /* 0x000fee0000001874 */
[----:B---3--:R-:W-:-:S02]  /*10ef0*/  F2FP.PACK_AB R4, R151, R152 ;  /* 0x000000989704723e */ /* 0x008fc400000000ff */
[----:B--2---:R-:W-:Y:S01]  /*10f00*/  F2FP.PACK_AB R6, R149, R150 ;  /* 0x000000969506723e */ /* 0x004fe200000000ff */
[----:B-1----:R-:W-:Y:S01]  /*10f10*/  FFMA.FTZ R8, R168, c[0x0][0x2d0], -R0 ;  /* 0x0000b400a8087a23 */ /* 0x002fe20000010800 */
[----:B------:R-:W-:-:S03]  /*10f20*/  F2FP.PACK_AB R5, R71, R74 ;  /* 0x0000004a4705723e */ /* 0x000fc600000000ff */
        /* <DEDUP_REMOVED lines=8> */
[C---:B-----5:R-:W-:Y:S01]  /*10fb0*/  HMMA.16816.F32 R108, R4.reuse, R20, R88 ;  /* 0x00000014046c723c */ /* 0x060fe20000001858 */
[----:B------:R-:W-:Y:S01]  /*10fc0*/  LDSM.16.MT88.4 R88, [R203+0x2800] ;  /* 0x00280000cb58783b */ /* 0x000fe20000004200 */
[----:B------:R1:W3:Y:S06]  /*10fd0*/  MUFU.EX2 R147, R8 ;  /* 0x0000000800937308 */ /* 0x0002ec0000000800 */
[C---:B------:R-:W-:Y:S08]  /*10fe0*/  HMMA.16816.F32 R52, R4.reuse, R12, R52 ;  /* 0x0000000c0434723c */ /* 0x040ff00000001834 */
[C---:B------:R-:W-:Y:S01]  /*10ff0*/  HMMA.16816.F32 R40, R4.reuse, R14, R40 ;  /* 0x0000000e0428723c */ /* 0x040fe20000001828 */
[----:B------:R-:W4:Y:S01]  /*11000*/  LDSM.16.MT88.4 R12, [R205+0x5000] ;  /* 0x00500000cd0c783b */ /* 0x000f220000004200 */
[--C-:B-1----:R-:W-:Y:S01]  /*11010*/  FFMA.FTZ R8, R194, c[0x0][0x2d0], -R2.reuse ;  /* 0x0000b400c2087a23 */ /* 0x102fe20000010802 */
[----:B---3--:R-:W-:Y:S01]  /*11020*/  F2FP.PACK_AB R64, R147, R148 ;  /* 0x000000949340723e */ /* 0x008fe200000000ff */
[----:B------:R-:W-:Y:S01]  /*11030*/  FFMA.FTZ R2, R220, c[0x0][0x2d0], -R2 ;  /* 0x0000b400dc027a23 */ /* 0x000fe20000010802 */
[----:B------:R-:W-:Y:S01]  /*11040*/  IADD3 R220, R223, -0x2, RZ ;  /* 0xfffffffedfdc7810 */ /* 0x000fe20007ffe0ff */
[----:B------:R1:W-:Y:S02]  /*11050*/  MUFU.EX2 R146, R8 ;  /* 0x0000000800927308 */ /* 0x0003e40000000800 */
[C---:B------:R-:W-:Y:S01]  /*11060*/  HMMA.16816.F32 R36, R4.reuse, R28, R80 ;  /* 0x0000001c0424723c */ /* 0x040fe20000001850 */
[----:B------:R-:W-:Y:S05]  /*11070*/  LDSM.16.MT88.4 R80, [R202+0x2800] ;  /* 0x00280000ca50783b */ /* 0x000fea0000004200 */
[----:B------:R3:W5:Y:S02]  /*11080*/  MUFU.EX2 R251, R2 ;  /* 0x0000000200fb7308 */ /* 0x0007640000000800 */
[C---:B------:R-:W-:Y:S01]  /*11090*/  HMMA.16816.F32 R48, R4.reuse, R32, R48 ;  /* 0x000000200430723c */ /* 0x040fe20000001830 */
[----:B-1----:R-:W1:Y:S07]  /*110a0*/  LDSM.16.MT88.4 R8, [R204+0x5000] ;  /* 0x00500000cc08783b */ /* 0x002e6e0000004200 */
[----:B--2---:R-:W-:Y:S01]  /*110b0*/  HMMA.16816.F32 R116, R4, R16, R104 ;  /* 0x000000100474723c */ /* 0x004fe20000001868 */
[----:B------:R-:W-:Y:S01]  /*110c0*/  LDSM.16.MT88.4 R104, [R204+0x2800] ;  /* 0x00280000cc68783b */ /* 0x000fe20000004200 */
[----:B---3--:R-:W-:Y:S01]  /*110d0*/  FFMA.FTZ R2, R172, c[0x0][0x2d0], -R0 ;  /* 0x0000b400ac027a23 */ /* 0x008fe20000010800 */
[----:B-----5:R-:W-:-:S05]  /*110e0*/  F2FP.PACK_AB R66, R251, R146 ;  /* 0x00000092fb42723e */ /* 0x020fca00000000ff */
[C---:B------:R-:W-:Y:S01]  /*110f0*/  HMMA.16816.F32 R44, R4.reuse, R34, R44 ;  /* 0x00000022042c723c */ /* 0x040fe2000000182c */
[----:B------:R2:W-:Y:S07]  /*11100*/  MUFU.EX2 R20, R2 ;  /* 0x0000000200147308 */ /* 0x0005ee0000000800 */
[C---:B------:R-:W-:Y:S08]  /*11110*/  HMMA.16816.F32 R28, R4.reuse, R30, R76 ;  /* 0x0000001e041c723c */ /* 0x040ff0000000184c */
[----:B----4-:R-:W-:Y:S01]  /*11120*/  HMMA.16816.F32 R132, R4, R12, R132 ;  /* 0x0000000c0484723c */ /* 0x010fe20000001884 */
[----:B--2---:R-:W-:-:S04]  /*11130*/  FFMA.FTZ R2, R173, c[0x0][0x2d0], -R0 ;  /* 0x0000b400ad027a23 */ /* 0x004fc80000010800 */
[----:B------:R2:W3:Y:S03]  /*11140*/  MUFU.EX2 R21, R2 ;  /* 0x0000000200157308 */ /* 0x0004e60000000800 */
[C---:B------:R-:W-:Y:S08]  /*11150*/  HMMA.16816.F32 R24, R4.reuse, R22, R92 ;  /* 0x000000160418723c */ /* 0x040ff0000000185c */
[----:B-1----:R-:W-:Y:S01]  /*11160*/  HMMA.16816.F32 R136, R4, R8, R100 ;  /* 0x000000080488723c */ /* 0x002fe20000001864 */
[--C-:B--2---:R-:W-:Y:S01]  /*11170*/  FFMA.FTZ R2, R175, c[0x0][0x2d0], -R0.reuse ;  /* 0x0000b400af027a23 */ /* 0x104fe20000010800 */
[----:B---3--:R-:W-:Y:S01]  /*11180*/  F2FP.PACK_AB R65, R21, R20 ;  /* 0x000000141541723e */ /* 0x008fe200000000ff */
[----:B------:R-:W-:-:S05]  /*11190*/  FFMA.FTZ R0, R174, c[0x0][0x2d0], -R0 ;  /* 0x0000b400ae007a23 */ /* 0x000fca0000010800 */
[C---:B------:R-:W-:Y:S01]  /*111a0*/  HMMA.16816.F32 R32, R4.reuse, R18, R140 ;  /* 0x000000120420723c */ /* 0x040fe2000000188c */
[----:B------:R1:W-:Y:S07]  /*111b0*/  MUFU.EX2 R17, R2 ;  /* 0x0000000200117308 */ /* 0x0003ee0000000800 */
[C---:B------:R-:W-:Y:S01]  /*111c0*/  HMMA.16816.F32 R12, R4.reuse, R14, R112 ;  /* 0x0000000e040c723c */ /* 0x040fe20000001870 */
[----:B------:R2:W3:Y:S01]  /*111d0*/  MUFU.EX2 R16, R0 ;  /* 0x0000000000107308 */ /* 0x0004e20000000800 */
[----:B------:R-:W-:Y:S06]  /*111e0*/  LDSM.16.MT88.4 R112, [R202+0x5800] ;  /* 0x00580000ca70783b */ /* 0x000fec0000004200 */
[----:B------:R-:W-:Y:S01]  /*111f0*/  HMMA.16816.F32 R8, R4, R10, R60 ;  /* 0x0000000a0408723c */ /* 0x000fe2000000183c */
[----:B-1----:R-:W-:Y:S01]  /*11200*/  FADD.FTZ R2, R170, R250 ;  /* 0x000000faaa027221 */ /* 0x002fe20000010000 */
[----:B------:R-:W1:Y:S03]  /*11210*/  LDSM.16.MT88.4 R4, [R204+0x5800] ;  /* 0x00580000cc04783b */ /* 0x000e660000004200 */
[----:B------:R-:W-:-:S02]  /*11220*/  FADD.FTZ R2, R167, R2 ;  /* 0x00000002a7027221 */ /* 0x000fc40000010000 */
[----:B------:R-:W-:Y:S02]  /*11230*/  IMAD.MOV.U32 R167, RZ, RZ, c[0x0][0x2c4] ;  /* 0x0000b100ffa77624 */ /* 0x000fe400078e00ff */
[----:B--2---:R-:W-:Y:S01]  /*11240*/  FADD.FTZ R0, R192, R243 ;  /* 0x000000f3c0007221 */ /* 0x004fe20000010000 */
[----:B---3--:R-:W-:Y:S01]  /*11250*/  F2FP.PACK_AB R67, R16, R17 ;  /* 0x000000111043723e */ /* 0x008fe200000000ff */
[----:B------:R-:W-:Y:S01]  /*11260*/  FADD.FTZ R2, R252, R2 ;  /* 0x00000002fc027221 */ /* 0x000fe20000010000 */
[----:B------:R-:W-:Y:S01]  /*11270*/  ISETP.NE.AND P6, PT, R167, 0x1, PT ;  /* 0x00000001a700780c */ /* 0x000fe20003fc5270 */
        /* <DEDUP_REMOVED lines=44> */
[----:B--2---:R-:W-:Y:S01]  /*11540*/  HMMA.16816.F32 R52, R64, R56, R132 ;  /* 0x000000384034723c */ /* 0x004fe20000001884 */
[----:B------:R-:W-:-:S04]  /*11550*/  @P6 IMAD.HI.U32 R5, R160, c[0x0][0x2c8], RZ ;  /* 0x0000b200a0056a27 */ /* 0x000fc800078e00ff */
[----:B------:R-:W-:Y:S02]  /*11560*/  FADD.FTZ R2, R20, R0 ;  /* 0x0000000014027221 */ /* 0x000fe40000010000 */
[----:B------:R-:W-:Y:S01]  /*11570*/  IMAD.MOV.U32 R0, RZ, RZ, R160 ;  /* 0x000000ffff007224 */ /* 0x000fe200078e00a0 */
[----:B------:R-:W-:Y:S01]  /*11580*/  HMMA.16816.F32 R80, R64, R82, R28 ;  /* 0x000000524050723c */ /* 0x000fe2000000181c */
[----:B------:R-:W-:-:S07]  /*11590*/  @P6 SHF.R.U32.HI R0, RZ, c[0x0][0x2cc], R5 ;  /* 0x0000b300ff006a19 */ /* 0x000fce0000011605 */
        /* <DEDUP_REMOVED lines=8> */
[----:B------:R-:W-:Y:S02]  /*11620*/  IMAD.IADD R2, R163, 0x1, -R154 ;  /* 0x00000001a3027824 */ /* 0x000fe400078e0a9a */
[----:B------:R-:W-:Y:S02]  /*11630*/  IMAD.MOV.U32 R163, RZ, RZ, c[0x0][0x32c] ;  /* 0x0000cb00ffa37624 */ /* 0x000fe400078e00ff */
[----:B------:R-:W-:Y:S02]  /*11640*/  FADD.FTZ R4, R17, R4 ;  /* 0x0000000411047221 */ /* 0x000fe40000010000 */
[----:B------:R-:W-:Y:S01]  /*11650*/  IMAD.IADD R0, R2, 0x1, R0 ;  /* 0x0000000102007824 */ /* 0x000fe200078e0200 */
[----:B------:R-:W-:Y:S01]  /*11660*/  ISETP.GE.AND P6, PT, R163, 0x1, PT ;  /* 0x00000001a300780c */ /* 0x000fe20003fc6270 */
[----:B------:R-:W-:-:S02]  /*11670*/  FADD.FTZ R5, R146, R6 ;  /* 0x0000000692057221 */ /* 0x000fc40000010000 */
[----:B------:R-:W-:Y:S01]  /*11680*/  FADD.FTZ R252, R16, R4 ;  /* 0x0000000410fc7221 */ /* 0x000fe20000010000 */
[----:B------:R-:W-:Y:S01]  /*11690*/  IADD3 R4, R0, c[0x0][0x328], RZ ;  /* 0x0000ca0000047a10 */ /* 0x000fe20007ffe0ff */
[----:B------:R-:W-:-:S08]  /*116a0*/  FADD.FTZ R251, R251, R5 ;  /* 0x00000005fbfb7221 */ /* 0x000fd00000010000 */
        /* <DEDUP_REMOVED lines=12> */
.L_x_803:
[----:B------:R-:W-:-:S13]  /*11770*/  ISETP.NE.AND P0, PT, R5, 0x1, PT ;  /* 0x000000010500780c */ /* 0x000fda0003f05270 */
[----:B------:R-:W-:-:S05]  /*11780*/  @P0 IMAD.HI.U32 R0, R2, c[0x0][0x330], RZ ;  /* 0x0000cc0002000a27 */ /* 0x000fca00078e00ff */
[----:B------:R-:W-:Y:S02]  /*11790*/  @P0 SHF.R.U32.HI R2, RZ, c[0x0][0x334], R0 ;  /* 0x0000cd00ff020a19 */ /* 0x000fe40000011600 */
.L_x_804:
[----:B------:R-:W-:Y:S05]  /*117a0*/  BSYNC B0 ;  /* 0x0000000000007941 */ /* 0x000fea0003800000 */
.L_x_802:
[----:B------:R-:W-:-:S05]  /*117b0*/  IMAD R2, R2, R5, c[0x0][0x32c] ;  /* 0x0000cb0002027624 */ /* 0x000fca00078e0205 */
[----:B------:R-:W-:-:S05]  /*117c0*/  IMNMX R4, R4, R2, PT ;  /* 0x0000000204047217 */ /* 0x000fca0003800200 */
.L_x_801:
[----:B------:R-:W-:-:S05]  /*117d0*/  IMAD.HI R0, R4, 0x2aaaaaab, RZ ;  /* 0x2aaaaaab04007827 */ /* 0x000fca00078e02ff */
        /* <DEDUP_REMOVED lines=8> */
.L_x_814:
[----:B------:R-:W2:Y:S01]  /*11860*/  LDL R0, [R1+0x18] ;  /* 0x0000180001007983 */ /* 0x000ea20000100800 */
[----:B------:R-:W-:Y:S04]  /*11870*/  DEPBAR.LE SB0, 0x0 ;  /* 0x000080000000791a */ /* 0x000fe80000000000 */
[----:B------:R-:W-:Y:S01]  /*11880*/  WARPSYNC 0xffffffff ;  /* 0xffffffff00007948 */ /* 0x000fe20003800000 */
[----:B------:R-:W-:Y:S01]  /*11890*/  BAR.SYNC.DEFER_BLOCKING 0x0 ;  /* 0x0000000000007b1d */ /* 0x000fe20000010000 */
[----:B------:R-:W-:Y:S01]  /*118a0*/  ISETP.GT.AND P0, PT, R226, R221, PT ;  /* 0x000000dde200720c */ /* 0x000fe20003f04270 */
[----:B------:R-:W-:Y:S05]  /*118b0*/  IMAD.MOV.U32 R220, RZ, RZ, c[0x0][0x2c4] ;  /* 0x0000b100ffdc7624 */ /* 0x000fea00078e00ff */
[----:B------:R-:W-:Y:S07]  /*118c0*/  ISETP.NE.AND P6, PT, R220, 0x1, PT ;  /* 0x00000001dc00780c */ /* 0x000fee0003fc5270 */
[----:B------:R-:W-:Y:S01]  /*118d0*/  @!P0 IMAD.WIDE.U32 R38, R221, c[0x0][0x208], RZ ;  /* 0x00008200dd268a25 */ /* 0x000fe200078e00ff */
[----:B------:R-:W-:Y:S02]  /*118e0*/  @!P0 MOV R2, c[0x0][0x208] ;  /* 0x0000820000028a02 */ /* 0x000fe40000000f00 */
[----:B------:R-:W-:Y:S01]  /*118f0*/  @!P0 MOV R3, 0x5 ;  /* 0x0000000500038802 */ /* 0x000fe20000000f00 */
[----:B------:R-:W-:Y:S01]  /*11900*/  @!P0 IMAD.MOV.U32 R37, RZ, RZ, R233 ;  /* 0x000000ffff258224 */ /* 0x000fe200078e00e9 */
[----:B------:R-:W-:Y:S02]  /*11910*/  @!P0 MOV R36, R228 ;  /* 0x000000e400248202 */ /* 0x000fe40000000f00 */
[C---:B------:R-:W-:Y:S02]  /*11920*/  @!P0 SHF.L.U64.HI R3, R2.reuse, R3, c[0x0][0x20c] ;  /* 0x0000830002038619 */ /* 0x040fe40000010203 */
[----:B------:R-:W-:Y:S01]  /*11930*/  @!P0 SHF.L.U32 R2, R2, 0x5, RZ ;  /* 0x0000000502028819 */ /* 0x000fe200000006ff */
[----:B------:R-:W1:Y:S01]  /*11940*/  LDSM.16.M88.4 R8, [R201] ;  /* 0x00000000c908783b */ /* 0x000e620000000200 */
[----:B------:R-:W-:Y:S01]  /*11950*/  @!P0 IMAD.WIDE.U32 R36, R38, 0x60, R36 ;  /* 0x0000006026248825 */ /* 0x000fe200078e0024 */
[----:B------:R-:W-:Y:S01]  /*11960*/  ULDC UR4, c[0x0][0x324] ;  /* 0x0000c90000047ab9 */ /* 0x000fe20000000800 */
[----:B------:R-:W-:Y:S01]  /*11970*/  @!P0 IADD3 R44, P1, R2, R2, RZ ;  /* 0x00000002022c8210 */ /* 0x000fe20007f3e0ff */
[----:B------:R-:W-:Y:S01]  /*11980*/  ULOP3.LUT UR4, URZ, UR4, URZ, 0x33, !UPT ;  /* 0x000000043f047292 */ /* 0x000fe2000f8e333f */
[----:B------:R-:W-:Y:S02]  /*11990*/  @!P0 IMAD.WIDE.U32 R28, R38, 0x60, R2 ;  /* 0x00000060261c8825 */ /* 0x000fe400078e0002 */
[----:B------:R-:W-:Y:S01]  /*119a0*/  @!P0 IADD3.X R45, R3, R3, RZ, P1, !PT ;  /* 0x00000003032d8210 */ /* 0x000fe20000ffe4ff */
[----:B------:R-:W3:Y:S02]  /*119b0*/  LDSM.16.M88.4 R16, [R201+0x800] ;  /* 0x00080000c910783b */ /* 0x000ee40000000200 */
[-C--:B------:R-:W-:Y:S02]  /*119c0*/  @!P0 IADD3 R47, P2, P1, R228, R28.reuse, R2 ;  /* 0x0000001ce42f8210 */ /* 0x080fe4000795e002 */
[----:B------:R-:W-:Y:S01]  /*119d0*/  @!P0 LEA R2, P4, R36, c[0x0][0x1f8], 0x1 ;  /* 0x00007e0024028a11 */ /* 0x000fe200078808ff */
[----:B------:R-:W-:Y:S01]  /*119e0*/  @!P0 IMAD.WIDE.U32 R44, R38, 0x60, R44 ;  /* 0x00000060262c8825 */ /* 0x000fe200078e002c */
[----:B------:R-:W-:Y:S02]  /*119f0*/  @!P0 IADD3 R46, P3, R228, R28, RZ ;  /* 0x0000001ce42e8210 */ /* 0x000fe40007f7e0ff */
[----:B------:R-:W4:Y:S08]  /*11a00*/  LDSM.16.M88.4 R24, [R201+0x1000] ;  /* 0x00100000c918783b */ /* 0x000f300000000200 */
[----:B------:R-:W5:Y:S04]  /*11a10*/  LDL R223, [R1+0x14] ;  /* 0x0000140001df7983 */ /* 0x000f680000100800 */
[----:B------:R-:W2:Y:S08]  /*11a20*/  LDSM.16.M88.4 R32, [R201+0x1800] ;  /* 0x00180000c920783b */ /* 0x000eb00000000200 */
[----:B------:R-:W5:Y:S01]  /*11a30*/  LDL R222, [R1+0x1c] ;  /* 0x00001c0001de7983 */ /* 0x000f620000100800 */
[C---:B-1----:R-:W-:Y:S03]  /*11a40*/  HMMA.16816.F32 R4, R124.reuse, R8, RZ ;  /* 0x000000087c04723c */ /* 0x042fe600000018ff */
[----:B------:R-:W1:Y:S05]  /*11a50*/  LDSM.16.M88.4 R40, [R201+0x2000] ;  /* 0x00200000c928783b */ /* 0x000e6a0000000200 */
[C---:B------:R-:W-:Y:S03]  /*11a60*/  HMMA.16816.F32 R8, R124.reuse, R10, RZ ;  /* 0x0000000a7c08723c */ /* 0x040fe600000018ff */
[----:B------:R-:W1:Y:S05]  /*11a70*/  LDSM.16.M88.4 R48, [R201+0x2800] ;  /* 0x00280000c930783b */ /* 0x000e6a0000000200 */
[C---:B---3--:R-:W-:Y:S03]  /*11a80*/  HMMA.16816.F32 R12, R124.reuse, R16, RZ ;  /* 0x000000107c0c723c */ /* 0x048fe600000018ff */
[----:B------:R-:W3:Y:S05]  /*11a90*/  LDSM.16.M88.4 R132, [R206] ;  /* 0x00000000ce84783b */ /* 0x000eea0000000200 */
[C---:B------:R-:W-:Y:S03]  /*11aa0*/  HMMA.16816.F32 R16, R124.reuse, R18, RZ ;  /* 0x000000127c10723c */ /* 0x040fe600000018ff */
[----:B------:R-:W1:Y:S05]  /*11ab0*/  LDSM.16.M88.4 R136, [R208] ;  /* 0x00000000d088783b */ /* 0x000e6a0000000200 */
[C---:B----4-:R-:W-:Y:S03]  /*11ac0*/  HMMA.16816.F32 R20, R124.reuse, R24, RZ ;  /* 0x000000187c14723c */ /* 0x050fe600000018ff */
[----:B------:R-:W4:Y:S05]  /*11ad0*/  LDSM.16.M88.4 R140, [R209] ;  /* 0x00000000d18c783b */ /* 0x000f2a0000000200 */
[C---:B------:R-:W-:Y:S03]  /*11ae0*/  HMMA.16816.F32 R24, R124.reuse, R26, RZ ;  /* 0x0000001a7c18723c */ /* 0x040fe600000018ff */
[----:B------:R-:W1:Y:S08]  /*11af0*/  LDSM.16.M88.4 R144, [R210] ;  /* 0x00000000d290783b */ /* 0x000e700000000200 */
[----:B------:R-:W1:Y:S08]  /*11b00*/  LDSM.16.M88.4 R148, [R211] ;  /* 0x00000000d394783b */ /* 0x000e700000000200 */
[----:B------:R-:W1:Y:S01]  /*11b10*/  LDSM.16.M88.4 R152, [R212] ;  /* 0x00000000d498783b */ /* 0x000e620000000200 */
[----:B--2---:R-:W-:Y:S02]  /*11b20*/  LOP3.LUT P5, RZ, R0, 0x20000, RZ, 0xc0, !PT ;  /* 0x0002000000ff7812 */ /* 0x004fe400078ac0ff */
[----:B------:R-:W-:Y:S05]  /*11b30*/  @!P0 SHF.R.S32.HI R0, RZ, 0x1f, R221 ;  /* 0x0000001fff008819 */ /* 0x000fea00000114dd */
[----:B------:R-:W-:Y:S04]  /*11b40*/  @!P0 IMAD R0, R0, c[0x0][0x208], RZ ;  /* 0x0000820000008a24 */ /* 0x000fe800078e02ff */
[----:B------:R-:W-:Y:S05]  /*11b50*/  @!P0 IMAD R0, R221, c[0x0][0x20c], R0 ;  /* 0x00008300dd008a24 */ /* 0x000fea00078e0200 */
[----:B------:R-:W-:Y:S05]  /*11b60*/  @!P0 IADD3 R0, R39, R0, RZ ;  /* 0x0000000027008210 */ /* 0x000fea0007ffe0ff */
[----:B------:R-:W-:Y:S05]  /*11b70*/  @!P0 IMAD R0, R0, 0x60, RZ ;  /* 0x0000006000008824 */ /* 0x000fea00078e02ff */
[----:B------:R-:W-:Y:S02]  /*11b80*/  @!P0 IADD3 R39, R0, R29, RZ ;  /* 0x0000001d00278210 */ /* 0x000fe40007ffe0ff */
[C---:B------:R-:W-:Y:S02]  /*11b90*/  HMMA.16816.F32 R28, R124.reuse, R32, RZ ;  /* 0x000000207c1c723c */ /* 0x040fe400000018ff */
[----:B------:R-:W-:Y:S02]  /*11ba0*/  @!P0 IADD3.X R68, R233, R39, R3, P2, P1 ;  /* 0x00000027e9448210 */ /* 0x000fe400017e2403 */
[----:B------:R-:W-:Y:S02]  /*11bb0*/  @!P0 LEA R160, P2, R46, c[0x0][0x1f8], 0x1 ;  /* 0x00007e002ea08a11 */ /* 0x000fe400078408ff */
[----:B------:R-:W-:Y:S02]  /*11bc0*/  @!P0 IADD3 R3, R37, R0, RZ ;  /* 0x0000000025038210 */ /* 0x000fe40007ffe0ff */
[C---:B------:R-:W-:Y:S01]  /*11bd0*/  HMMA.16816.F32 R32, R124.reuse, R34, RZ ;  /* 0x000000227c20723c */ /* 0x040fe200000018ff */
[----:B------:R-:W-:Y:S03]  /*11be0*/  @!P0 IADD3.X R39, R39, R233, RZ, P3, !PT ;  /* 0x000000e927278210 */ /* 0x000fe60001ffe4ff */
[----:B------:R-:W-:Y:S02]  /*11bf0*/  @!P0 LEA.HI.X R3, R36, c[0x0][0x1fc], R3, 0x1, P4 ;  /* 0x00007f0024038a11 */ /* 0x000fe400020f0c03 */
[----:B------:R-:W-:Y:S02]  /*11c00*/  @!P0 LEA.HI.X R161, R46, c[0x0][0x1fc], R39, 0x1, P2 ;  /* 0x00007f002ea18a11 */ /* 0x000fe400010f0c27 */
[C---:B-1----:R-:W-:Y:S01]  /*11c10*/  HMMA.16816.F32 R36, R124.reuse, R40, RZ ;  /* 0x000000287c24723c */ /* 0x042fe200000018ff */
[----:B------:R-:W-:Y:S03]  /*11c20*/  @!P0 IADD3 R44, P1, R228, R44, RZ ;  /* 0x0000002ce42c8210 */ /* 0x000fe60007f3e0ff */
[----:B------:R-:W-:Y:S02]  /*11c30*/  @!P0 LEA R164, P3, R47, c[0x0][0x1f8], 0x1 ;  /* 0x00007e002fa48a11 */ /* 0x000fe400078608ff */
[----:B------:R-:W-:Y:S02]  /*11c40*/  @!P0 LEA R162, P2, R44, c[0x0][0x1f8], 0x1 ;  /* 0x00007e002ca28a11 */ /* 0x000fe400078408ff */
[C---:B------:R-:W-:Y:S01]  /*11c50*/  HMMA.16816.F32 R40, R124.reuse, R42, RZ ;  /* 0x0000002a7c28723c */ /* 0x040fe200000018ff */
[----:B------:R-:W-:Y:S02]  /*11c60*/  @!P0 IADD3.X R0, R233, R0, R45, P1, !PT ;  /* 0x00000000e9008210 */ /* 0x000fe40000ffe42d */
[----:B------:R-:W-:Y:S02]  /*11c70*/  @!P0 ISETP.GE.AND P1, PT, R72, c[0x0][0x1d4], PT ;  /* 0x0000750048008a0c */ /* 0x000fe40003f26270 */
[----:B------:R-:W-:Y:S02]  /*11c80*/  @!P0 LEA.HI.X R165, R47, c[0x0][0x1fc], R68, 0x1, P3 ;  /* 0x00007f002fa58a11 */ /* 0x000fe400018f0c44 */
[----:B------:R-:W-:Y:S02]  /*11c90*/  @!P0 LEA.HI.X R163, R44, c[0x0][0x1fc], R0, 0x1, P2 ;  /* 0x00007f002ca38a11 */ /* 0x000fe400010f0c00 */
[C---:B------:R-:W-:Y:S07]  /*11ca0*/  HMMA.16816.F32 R44, R124.reuse, R48, RZ ;  /* 0x000000307c2c723c */ /* 0x040fee00000018ff */
[----:B------:R-:W-:Y:S01]  /*11cb0*/  @!PT LDS RZ, [RZ] ;  /* 0x00000000fffff984 */ /* 0x000fe20000000800 */
[----:B------:R-:W-:Y:S01]  /*11cc0*/  @!PT LDS RZ, [RZ] ;  /* 0x00000000fffff984 */ /* 0x000fe20000000800 */
[----:B------:R-:W-:Y:S01]  /*11cd0*/  @!PT LDS RZ, [RZ] ;  /* 0x00000000fffff984 */ /* 0x000fe20000000800 */
[----:B------:R1:W-:Y:S01]  /*11ce0*/  @!P0 LDGSTS.E.BYPASS.LTC128B.128 [R219+0x100], [R2.64], !P1 ;  /* 0x0010000002db8fae */ /* 0x0003e2000c901d48 */
[----:B------:R-:W-:Y:S07]  /*11cf0*/  HMMA.16816.F32 R48, R124, R50, RZ ;  /* 0x000000327c30723c */ /* 0x000fee00000018ff */
[----:B------:R1:W-:Y:S01]  /*11d00*/  @!P0 LDGSTS.E.BYPASS.LTC128B.128 [R219+0x3100], [R2.64+0x80], !P5 ;  /* 0x0310008002db8fae */ /* 0x0003e2000e901d48 */
[C---:B---3--:R-:W-:Y:S07]  /*11d10*/  HMMA.16816.F32 R4, R128.reuse, R132, R4 ;  /* 0x000000848004723c */ /* 0x048fee0000001804 */
[----:B------:R2:W-:Y:S01]  /*11d20*/  @!P0 LDGSTS.E.BYPASS.LTC128B.128 [R219+0x1100], [R160.64], !P1 ;  /* 0x01100000a0db8fae */ /* 0x0005e2000c901d48 */
[C---:B------:R-:W-:Y:S07]  /*11d30*/  HMMA.16816.F32 R8, R128.reuse, R134, R8 ;  /* 0x000000868008723c */ /* 0x040fee0000001808 */
[----:B------:R2:W-:Y:S01]  /*11d40*/  @!P0 LDGSTS.E.BYPASS.LTC128B.128 [R219+0x4100], [R160.64+0x80], !P5 ;  /* 0x04100080a0db8fae */ /* 0x0005e2000e901d48 */
[C---:B------:R-:W-:Y:S07]  /*11d50*/  HMMA.16816.F32 R12, R128.reuse, R136, R12 ;  /* 0x00000088800c723c */ /* 0x040fee000000180c */
[----:B------:R3:W-:Y:S01]  /*11d60*/  @!P0 LDGSTS.E.BYPASS.LTC128B.128 [R219+0x2100], [R164.64], !P1 ;  /* 0x02100000a4db8fae */ /* 0x0007e2000c901d48 */
[C---:B------:R-:W-:Y:S07]  /*11d70*/  HMMA.16816.F32 R16, R128.reuse, R138, R16 ;  /* 0x0000008a8010723c */ /* 0x040fee0000001810 */
[----:B------:R2:W-:Y:S01]  /*11d80*/  @!P0 LDGSTS.E.BYPASS.LTC128B.128 [R219+0x5100], [R162.64+0x80], !P5 ;  /* 0x05100080a2db8fae */ /* 0x0005e2000e901d48 */
[C---:B----4-:R-:W-:Y:S03]  /*11d90*/  HMMA.16816.F32 R20, R128.reuse, R140, R20 ;  /* 0x0000008c8014723c */ /* 0x050fe60000001814 */
[----:B------:R-:W-:Y:S04]  /*11da0*/  ISETP.GT.AND P0, PT, R221, R226, PT ;  /* 0x000000e2dd00720c */ /* 0x000fe80003f04270 */
[----:B------:R-:W-:Y:S01]  /*11db0*/  LDSM.16.M88.4 R132, [R200+0x1000] ;  /* 0x00100000c884783b */ /* 0x000fe20000000200 */
[C---:B------:R-:W-:Y:S07]  /*11dc0*/  HMMA.16816.F32 R24, R128.reuse, R142, R24 ;  /* 0x0000008e8018723c */ /* 0x040fee0000001818 */
[----:B------:R-:W0:Y:S01]  /*11dd0*/  LDGDEPBAR ;  /* 0x00000000000079af */ /* 0x000e220000000000 */
[C---:B------:R-:W-:Y:S01]  /*11de0*/  HMMA.16816.F32 R28, R128.reuse, R144, R28 ;  /* 0x00000090801c723c */ /* 0x040fe2000000181c */
[----:B-1----:R-:W-:Y:S06]  /*11df0*/  @P0 MOV R3, c[0x0][0x1e0] ;  /* 0x0000780000030a02 */ /* 0x002fec0000000f00 */
[----:B---3--:R-:W-:Y:S01]  /*11e00*/  LDSM.16.M88.4 R164, [R200+0x800] ;  /* 0x00080000c8a4783b */ /* 0x008fe20000000200 */
[C---:B------:R-:W-:Y:S07]  /*11e10*/  HMMA.16816.F32 R32, R128.reuse, R146, R32 ;  /* 0x000000928020723c */ /* 0x040fee0000001820 */
[----:B--2---:R-:W1:Y:S01]  /*11e20*/  LDSM.16.M88.4 R160, [R200] ;  /* 0x00000000c8a0783b */ /* 0x004e620000000200 */
[C---:B------:R-:W-:Y:S07]  /*11e30*/  HMMA.16816.F32 R36, R128.reuse, R148, R36 ;  /* 0x000000948024723c */ /* 0x040fee0000001824 */
[----:B------:R-:W2:Y:S01]  /*11e40*/  LDSM.16.M88.4 R136, [R200+0x1800] ;  /* 0x00180000c888783b */ /* 0x000ea20000000200 */
[C---:B------:R-:W-:Y:S07]  /*11e50*/  HMMA.16816.F32 R40, R128.reuse, R150, R40 ;  /* 0x000000968028723c */ /* 0x040fee0000001828 */
[----:B------:R-:W3:Y:S01]  /*11e60*/  LDSM.16.M88.4 R168, [R200+0x2000] ;  /* 0x00200000c8a8783b */ /* 0x000ee20000000200 */
[C---:B------:R-:W-:Y:S07]  /*11e70*/  HMMA.16816.F32 R44, R128.reuse, R152, R44 ;  /* 0x00000098802c723c */ /* 0x040fee000000182c */
[----:B------:R-:W4:Y:S01]  /*11e80*/  LDSM.16.M88.4 R172, [R200+0x2800] ;  /* 0x00280000c8ac783b */ /* 0x000f220000000200 */
[----:B------:R-:W-:Y:S07]  /*11e90*/  HMMA.16816.F32 R48, R128, R154, R48 ;  /* 0x0000009a8030723c */ /* 0x000fee0000001830 */
[----:B------:R-:W2:Y:S01]  /*11ea0*/  LDSM.16.M88.4 R140, [R75+-0x3000] ;  /* 0xffd000004b8c783b */ /* 0x000ea20000000200 */
[C---:B-1----:R-:W-:Y:S07]  /*11eb0*/  HMMA.16816.F32 R4, R156.reuse, R160, R4 ;  /* 0x000000a09c04723c */ /* 0x042fee0000001804 */
[----:B------:R-:W1:Y:S01]  /*11ec0*/  LDSM.16.M88.4 R144, [R75+-0x2800] ;  /* 0xffd800004b90783b */ /* 0x000e620000000200 */
[C---:B------:R-:W-:Y:S07]  /*11ed0*/  HMMA.16816.F32 R8, R156.reuse, R162, R8 ;  /* 0x000000a29c08723c */ /* 0x040fee0000001808 */
[----:B------:R-:W1:Y:S01]  /*11ee0*/  LDSM.16.M88.4 R148, [R75+-0x2000] ;  /* 0xffe000004b94783b */ /* 0x000e620000000200 */
[C---:B------:R-:W-:Y:S07]  /*11ef0*/  HMMA.16816.F32 R12, R156.reuse, R164, R12 ;  /* 0x000000a49c0c723c */ /* 0x040fee000000180c */
[----:B------:R-:W1:Y:S01]  /*11f00*/  LDSM.16.M88.4 R152, [R75+-0x1800] ;  /* 0xffe800004b98783b */ /* 0x000e620000000200 */
[C---:B------:R-:W-:Y:S07]  /*11f10*/  HMMA.16816.F32 R16, R156.reuse, R166, R16 ;  /* 0x000000a69c10723c */ /* 0x040fee0000001810 */
[----:B------:R-:W1:Y:S01]  /*11f20*/  LDSM.16.M88.4 R160, [R75+-0x1000] ;  /* 0xfff000004ba0783b */ /* 0x000e620000000200 */
[C---:B------:R-:W-:Y:S07]  /*11f30*/  HMMA.16816.F32 R20, R156.reuse, R132, R20 ;  /* 0x000000849c14723c */ /* 0x040fee0000001814 */
[----:B------:R-:W-:Y:S01]  /*11f40*/  LDSM.16.M88.4 R164, [R201+0x3800] ;  /* 0x00380000c9a4783b */ /* 0x000fe20000000200 */
[C---:B------:R-:W-:Y:S07]  /*11f50*/  HMMA.16816.F32 R24, R156.reuse, R134, R24 ;  /* 0x000000869c18723c */ /* 0x040fee0000001818 */
[----:B------:R-:W1:Y:S01]  /*11f60*/  LDSM.16.M88.4 R132, [R75+-0x800] ;  /* 0xfff800004b84783b */ /* 0x000e620000000200 */
        /* <DEDUP_REMOVED lines=8> */
[----:B------:R-:W-:Y:S01]  /*11ff0*/  HMMA.16816.F32 R48, R156, R174, R48 ;  /* 0x000000ae9c30723c */ /* 0x000fe20000001830 */
[----:B------:R-:W4:Y:S07]  /*12000*/  LDSM.16.M88.4 R172, [R201+0x4800] ;  /* 0x00480000c9ac783b */ /* 0x000f2e0000000200 */
[C---:B------:R-:W-:Y:S08]  /*12010*/  HMMA.16816.F32 R4, R176.reuse, R140, R4 ;  /* 0x0000008cb004723c */ /* 0x040ff00000001804 */
[C---:B------:R-:W-:Y:S01]  /*12020*/  HMMA.16816.F32 R8, R176.reuse, R142, R8 ;  /* 0x0000008eb008723c */ /* 0x040fe20000001808 */
[----:B------:R-:W2:Y:S07]  /*12030*/  LDSM.16.M88.4 R140, [R201+0x5000] ;  /* 0x00500000c98c783b */ /* 0x000eae0000000200 */
[C---:B-1----:R-:W-:Y:S08]  /*12040*/  HMMA.16816.F32 R12, R176.reuse, R144, R12 ;  /* 0x00000090b00c723c */ /* 0x042ff0000000180c */
[C---:B------:R-:W-:Y:S01]  /*12050*/  HMMA.16816.F32 R16, R176.reuse, R146, R16 ;  /* 0x00000092b010723c */ /* 0x040fe20000001810 */
[----:B------:R-:W1:Y:S07]  /*12060*/  LDSM.16.M88.4 R144, [R201+0x5800] ;  /* 0x00580000c990783b */ /* 0x000e6e0000000200 */
[C---:B------:R-:W-:Y:S08]  /*12070*/  HMMA.16816.F32 R20, R176.reuse, R148, R20 ;  /* 0x00000094b014723c */ /* 0x040ff00000001814 */
        /* <DEDUP_REMOVED lines=8> */
[C---:B------:R-:W-:Y:S08]  /*12100*/  HMMA.16816.F32 R44, R176.reuse, R132, R44 ;  /* 0x00000084b02c723c */ /* 0x040ff0000000182c */
[----:B------:R-:W-:Y:S01]  /*12110*/  HMMA.16816.F32 R48, R176, R134, R48 ;  /* 0x00000086b030723c */ /* 0x000fe20000001830 */
[----:B------:R-:W1:Y:S07]  /*12120*/  LDSM.16.M88.4 R132, [R214] ;  /* 0x00000000d684783b */ /* 0x000e6e0000000200 */
[C---:B--2---:R-:W-:Y:S08]  /*12130*/  HMMA.16816.F32 R4, R180.reuse, R136, R4 ;  /* 0x00000088b404723c */ /* 0x044ff00000001804 */
[C---:B------:R-:W-:Y:S01]  /*12140*/  HMMA.16816.F32 R8, R180.reuse, R138, R8 ;  /* 0x0000008ab408723c */ /* 0x040fe20000001808 */
[----:B------:R-:W2:Y:S07]  /*12150*/  LDSM.16.M88.4 R136, [R215] ;  /* 0x00000000d788783b */ /* 0x000eae0000000200 */
[C---:B------:R-:W-:Y:S08]  /*12160*/  HMMA.16816.F32 R12, R180.reuse, R164, R12 ;  /* 0x000000a4b40c723c */ /* 0x040ff0000000180c */
[C---:B------:R-:W-:Y:S01]  /*12170*/  HMMA.16816.F32 R16, R180.reuse, R166, R16 ;  /* 0x000000a6b410723c */ /* 0x040fe20000001810 */
[----:B------:R-:W1:Y:S07]  /*12180*/  LDSM.16.M88.4 R164, [R217] ;  /* 0x00000000d9a4783b */ /* 0x000e6e0000000200 */
[C---:B---3--:R-:W-:Y:S08]  /*12190*/  HMMA.16816.F32 R20, R180.reuse, R168, R20 ;  /* 0x000000a8b414723c */ /* 0x048ff00000001814 */
[C---:B------:R-:W-:Y:S01]  /*121a0*/  HMMA.16816.F32 R24, R180.reuse, R170, R24 ;  /* 0x000000aab418723c */ /* 0x040fe20000001818 */
[----:B------:R-:W3:Y:S07]  /*121b0*/  LDSM.16.M88.4 R168, [R200+0x3000] ;  /* 0x00300000c8a8783b */ /* 0x000eee0000000200 */
[C---:B----4-:R-:W-:Y:S08]  /*121c0*/  HMMA.16816.F32 R28, R180.reuse, R172, R28 ;  /* 0x000000acb41c723c */ /* 0x050ff0000000181c */
[C---:B------:R-:W-:Y:S01]  /*121d0*/  HMMA.16816.F32 R32, R180.reuse, R174, R32 ;  /* 0x000000aeb420723c */ /* 0x040fe20000001820 */
[----:B------:R-:W-:Y:S07]  /*121e0*/  LDSM.16.M88.4 R172, [R200+0x5000] ;  /* 0x00500000c8ac783b */ /* 0x000fee0000000200 */
[C---:B------:R-:W-:Y:S08]  /*121f0*/  HMMA.16816.F32 R36, R180.reuse, R140, R36 ;  /* 0x0000008cb424723c */ /* 0x040ff00000001824 */
[C---:B------:R-:W-:Y:S01]  /*12200*/  HMMA.16816.F32 R40, R180.reuse, R142, R40 ;  /* 0x0000008eb428723c */ /* 0x040fe20000001828 */
[----:B------:R-:W4:Y:S07]  /*12210*/  LDSM.16.M88.4 R140, [R200+0x3800] ;  /* 0x00380000c88c783b */ /* 0x000f2e0000000200 */
        /* <DEDUP_REMOVED lines=8> */
[----:B------:R-:W1:Y:S07]  /*122a0*/  LDSM.16.M88.4 R152, [R75] ;  /* 0x000000004b98783b */ /* 0x000e6e0000000200 */
[C---:B------:R-:W-:Y:S08]  /*122b0*/  HMMA.16816.F32 R20, R184.reuse, R132, R20 ;  /* 0x00000084b814723c */ /* 0x040ff00000001814 */
        /* <DEDUP_REMOVED lines=8> */
[C---:B---3--:R-:W-:Y:S08]  /*12340*/  HMMA.16816.F32 R4, R188.reuse, R168, R4 ;  /* 0x000000a8bc04723c */ /* 0x048ff00000001804 */
[C---:B------:R-:W-:Y:S08]  /*12350*/  HMMA.16816.F32 R8, R188.reuse, R170, R8 ;  /* 0x000000aabc08723c */ /* 0x040ff00000001808 */
[C---:B----4-:R-:W-:Y:S08]  /*12360*/  HMMA.16816.F32 R12, R188.reuse, R140, R12 ;  /* 0x0000008cbc0c723c */ /* 0x050ff0000000180c */
[C---:B------:R-:W-:Y:S08]  /*12370*/  HMMA.16816.F32 R16, R188.reuse, R142, R16 ;  /* 0x0000008ebc10723c */ /* 0x040ff00000001810 */
[C---:B-1----:R-:W-:Y:S08]  /*12380*/  HMMA.16816.F32 R20, R188.reuse, R144, R20 ;  /* 0x00000090bc14723c */ /* 0x042ff00000001814 */
        /* <DEDUP_REMOVED lines=9> */
[C---:B------:R-:W-:Y:S08]  /*12420*/  HMMA.16816.F32 R12, R196.reuse, R132, R12 ;  /* 0x00000084c40c723c */ /* 0x040ff0000000180c */
        /* <DEDUP_REMOVED lines=36> */
[----:B------:R-:W-:Y:S04]  /*12670*/  BAR.SYNC.DEFER_BLOCKING 0x0 ;  /* 0x0000000000007b1d */ /* 0x000fe80000010000 */
[----:B------:R-:W-:Y:S01]  /*12680*/  @P0 MOV R5, 0x5 ;  /* 0x0000000500050802 */ /* 0x000fe20000000f00 */
[C---:B------:R-:W-:Y:S08]  /*12690*/  HMMA.16816.F32 R40, R196.reuse, R6, R40 ;  /* 0x00000006c428723c */ /* 0x040ff00000001828 */
[----:B------:R-:W-:Y:S04]  /*126a0*/  FMUL.FTZ R2, R35, c[0x0][0x320] ;  /* 0x0000c80023027a20 */ /* 0x000fe80000410000 */
[----:B------:R3:W3:Y:S01]  /*126b0*/  MUFU.TANH R132, R2 ;  /* 0x0000000200847308 */ /* 0x0006e20000002400 */
[----:B--2---:R-:W-:Y:S09]  /*126c0*/  FMUL.FTZ R0, R14, c[0x0][0x320] ;  /* 0x0000c8000e007a20 */ /* 0x004ff20000410000 */
[----:B------:R2:W2:Y:S02]  /*126d0*/  MUFU.TANH R153, R0 ;  /* 0x0000000000997308 */ /* 0x0004a40000002400 */
[----:B------:R-:W-:Y:S01]  /*126e0*/  FMUL.FTZ R4, R40, c[0x0][0x320] ;  /* 0x0000c80028047a20 */ /* 0x000fe20000410000 */
[C---:B-1----:R-:W-:Y:S08]  /*126f0*/  HMMA.16816.F32 R44, R196.reuse, R8, R44 ;  /* 0x00000008c42c723c */ /* 0x042ff0000000182c */
[----:B------:R-:W-:Y:S04]  /*12700*/  HMMA.16816.F32 R48, R196, R10, R48 ;  /* 0x0000000ac430723c */ /* 0x000fe80000001830 */
[----:B---3--:R-:W-:Y:S02]  /*12710*/  FMUL.FTZ R2, R43, c[0x0][0x320] ;  /* 0x0000c8002b027a20 */ /* 0x008fe40000410000 */
[----:B--2---:R-:W-:Y:S10]  /*12720*/  FMUL.FTZ R0, R15, c[0x0][0x320] ;  /* 0x0000c8000f007a20 */ /* 0x004ff40000410000 */
[----:B------:R-:W-:Y:S01]  /*12730*/  FMUL.FTZ R6, R44, c[0x0][0x320] ;  /* 0x0000c8002c067a20 */ /* 0x000fe20000410000 */
[----:B------:R1:W2:Y:S01]  /*12740*/  MUFU.TANH R152, R0 ;  /* 0x0000000000987308 */ /* 0x0002a20000002400 */
[----:B------:R-:W3:Y:S01]  /*12750*/  LDL R44, [R1+0x4] ;  /* 0x00000400012c7983 */ /* 0x000ee20000100800 */
[----:B------:R-:W-:Y:S03]  /*12760*/  FMUL.FTZ R7, R45, c[0x0][0x320] ;  /* 0x0000c8002d077a20 */ /* 0x000fe60000410000 */
[----:B------:R-:W2:Y:S02]  /*12770*/  LDL R45, [R1+0x8] ;  /* 0x00000800012d7983 */ /* 0x000ea40000100800 */
[----:B------:R-:W-:Y:S02]  /*12780*/  FMUL.FTZ R13, R48, c[0x0][0x320] ;  /* 0x0000c800300d7a20 */ /* 0x000fe40000410000 */
[----:B-1----:R-:W-:Y:S02]  /*12790*/  FMUL.FTZ R0, R16, c[0x0][0x320] ;  /* 0x0000c80010007a20 */ /* 0x002fe40000410000 */
[----:B------:R-:W1:Y:S10]  /*127a0*/  MUFU.TANH R16, R13 ;  /* 0x0000000d00107308 */ /* 0x000e740000002400 */
        /* <DEDUP_REMOVED lines=26> */
[----:B------:R1:W1:Y:S10]  /*12950*/  MUFU.TANH R31, R7 ;  /* 0x00000007001f7308 */ /* 0x0002740000002400 */
[----:B------:R2:W2:Y:S01]  /*12960*/  MUFU.TANH R134, R0 ;  /* 0x0000000000867308 */ /* 0x0004a20000002400 */
[----:B-1----:R-:W-:Y:S01]  /*12970*/  @P0 MOV R7, R234 ;  /* 0x000000ea00070202 */ /* 0x002fe20000000f00 */
[----:B--2---:R-:W-:Y:S08]  /*12980*/  FMUL.FTZ R0, R32, c[0x0][0x320] ;  /* 0x0000c80020007a20 */ /* 0x004ff00000410000 */
[----:B------:R-:W1:Y:S10]  /*12990*/  MUFU.TANH R32, R6 ;  /* 0x0000000600207308 */ /* 0x000e740000002400 */
[----:B------:R2:W1:Y:S02]  /*129a0*/  MUFU.TANH R18, R0 ;  /* 0x0000000000127308 */ /* 0x0004640000002400 */
[----:B--2---:R-:W-:Y:S08]  /*129b0*/  FMUL.FTZ R0, R33, c[0x0][0x320] ;  /* 0x0000c80021007a20 */ /* 0x004ff00000410000 */
[----:B------:R2:W1:Y:S02]  /*129c0*/  MUFU.TANH R17, R0 ;  /* 0x0000000000117308 */ /* 0x0004640000002400 */
[----:B--2---:R-:W-:Y:S08]  /*129d0*/  FMUL.FTZ R0, R34, c[0x0][0x320] ;  /* 0x0000c80022007a20 */ /* 0x004ff00000410000 */
[----:B------:R-:W2:Y:S10]  /*129e0*/  MUFU.TANH R34, R4 ;  /* 0x0000000400227308 */ /* 0x000eb40000002400 */
[----:B------:R1:W1:Y:S02]  /*129f0*/  MUFU.TANH R133, R0 ;  /* 0x0000000000857308 */ /* 0x0002640000002400 */
[----:B-1----:R-:W-:Y:S08]  /*12a00*/  FMUL.FTZ R0, R36, c[0x0][0x320] ;  /* 0x0000c80024007a20 */ /* 0x002ff00000410000 */
[----:B------:R1:W1:Y:S02]  /*12a10*/  MUFU.TANH R68, R0 ;  /* 0x0000000000447308 */ /* 0x0002640000002400 */
[----:B-1----:R-:W-:Y:S08]  /*12a20*/  FMUL.FTZ R0, R37, c[0x0][0x320] ;  /* 0x0000c80025007a20 */ /* 0x002ff00000410000 */
[----:B------:R1:W1:Y:S02]  /*12a30*/  MUFU.TANH R36, R0 ;  /* 0x0000000000247308 */ /* 0x0002640000002400 */
[----:B-1----:R-:W-:Y:S08]  /*12a40*/  FMUL.FTZ R0, R38, c[0x0][0x320] ;  /* 0x0000c80026007a20 */ /* 0x002ff00000410000 */
        /* <DEDUP_REMOVED lines=9> */
[----:B------:R-:W-:Y:S05]  /*12ae0*/  @P0 SHF.R.S32.HI R2, RZ, 0x1f, R0 ;  /* 0x0000001fff020819 */ /* 0x000fea0000011400 */
[----:B------:R-:W-:Y:S01]  /*12af0*/  @P0 IMAD R4, R2, c[0x0][0x1e0], RZ ;  /* 0x0000780002040a24 */ /* 0x000fe200078e02ff */
[C---:B------:R-:W-:Y:S02]  /*12b00*/  @P0 SHF.L.U32 R2, R3.reuse, 0x5, RZ ;  /* 0x0000000503020819 */ /* 0x040fe400000006ff */
[----:B------:R-:W-:Y:S01]  /*12b10*/  @P0 SHF.L.U64.HI R3, R3, R5, c[0x0][0x1e4] ;  /* 0x0000790003030619 */ /* 0x000fe20000010205 */
[----:B------:R-:W-:Y:S01]  /*12b20*/  @P0 IMAD R6, R0, c[0x0][0x1e4], R4 ;  /* 0x0000790000060a24 */ /* 0x000fe200078e0204 */
[----:B------:R-:W-:Y:S01]  /*12b30*/  @P0 IADD3 R8, P1, R2, R2, RZ ;  /* 0x0000000202080210 */ /* 0x000fe20007f3e0ff */
[----:B------:R-:W-:Y:S04]  /*12b40*/  @P0 IMAD.WIDE.U32 R4, R0, c[0x0][0x1e0], RZ ;  /* 0x0000780000040a25 */ /* 0x000fe800078e00ff */
[----:B------:R-:W-:Y:S01]  /*12b50*/  @P0 IMAD.X R9, R3, 0x1, R3, P1 ;  /* 0x0000000103090824 */ /* 0x000fe200008e0603 */
[----:B------:R-:W-:Y:S01]  /*12b60*/  @P0 IADD3 R0, R5, R6, RZ ;  /* 0x0000000605000210 */ /* 0x000fe20007ffe0ff */
[----:B------:R-:W-:Y:S01]  /*12b70*/  FMUL.FTZ R5, R46, c[0x0][0x320] ;  /* 0x0000c8002e057a20 */ /* 0x000fe20000410000 */
[----:B------:R-:W-:Y:S01]  /*12b80*/  @P0 MOV R6, R230 ;  /* 0x000000e600060202 */ /* 0x000fe20000000f00 */
[----:B------:R-:W2:Y:S01]  /*12b90*/  LDL R46, [R1+0xc] ;  /* 0x00000c00012e7983 */ /* 0x000ea20000100800 */
[C---:B------:R-:W-:Y:S01]  /*12ba0*/  @P0 IMAD.WIDE.U32 R10, R4.reuse, 0x60, R8 ;  /* 0x00000060040a0825 */ /* 0x040fe200078e0008 */
[----:B------:R1:W1:Y:S03]  /*12bb0*/  MUFU.TANH R43, R5 ;  /* 0x00000005002b7308 */ /* 0x0002660000002400 */
[----:B------:R-:W-:Y:S04]  /*12bc0*/  @P0 IMAD.WIDE.U32 R6, R4, 0x60, R6 ;  /* 0x0000006004060825 */ /* 0x000fe800078e0006 */
[----:B------:R-:W-:Y:S01]  /*12bd0*/  @P0 IMAD R0, R0, 0x60, RZ ;  /* 0x0000006000000824 */ /* 0x000fe200078e02ff */
[----:B------:R-:W-:Y:S04]  /*12be0*/  @P0 LEA R8, P2, R6, c[0x0][0x1c8], 0x1 ;  /* 0x0000720006080a11 */ /* 0x000fe800078408ff */
[----:B------:R-:W-:Y:S02]  /*12bf0*/  @P0 IADD3 R9, R7, R0, RZ ;  /* 0x0000000007090210 */ /* 0x000fe40007ffe0ff */
[----:B------:R-:W-:Y:S01]  /*12c00*/  @P0 IADD3 R7, P1, R230, R10, RZ ;  /* 0x0000000ae6070210 */ /* 0x000fe20007f3e0ff */
[----:B------:R-:W-:Y:S01]  /*12c10*/  FMUL.FTZ R10, R47, c[0x0][0x320] ;  /* 0x0000c8002f0a7a20 */ /* 0x000fe20000410000 */
[----:B------:R-:W-:Y:S02]  /*12c20*/  @P0 LEA.HI.X R9, R6, c[0x0][0x1cc], R9, 0x1, P2 ;  /* 0x0000730006090a11 */ /* 0x000fe400010f0c09 */
[----:B------:R-:W-:Y:S01]  /*12c30*/  @P0 IADD3.X R12, R234, R0, R11, P1, !PT ;  /* 0x00000000ea0c0210 */ /* 0x000fe20000ffe40b */
[----:B------:R3:W2:Y:S01]  /*12c40*/  MUFU.TANH R42, R10 ;  /* 0x0000000a002a7308 */ /* 0x0006a20000002400 */
[----:B------:R-:W-:Y:S01]  /*12c50*/  MOV R47, c[0x0][0x32c] ;  /* 0x0000cb00002f7a02 */ /* 0x000fe20000000f00 */
[--C-:B-1----:R-:W-:Y:S05]  /*12c60*/  @P0 IMAD.WIDE.U32 R4, R4, 0x60, R2.reuse ;  /* 0x0000006004040825 */ /* 0x102fea00078e0002 */
[-C--:B------:R-:W-:Y:S02]  /*12c70*/  @P0 IADD3 R6, P1, R230, R4.reuse, RZ ;  /* 0x00000004e6060210 */ /* 0x080fe40007f3e0ff */
[----:B------:R-:W-:Y:S02]  /*12c80*/  @P0 IADD3 R0, R0, R5, RZ ;  /* 0x0000000500000210 */ /* 0x000fe40007ffe0ff */
[----:B------:R-:W-:Y:S02]  /*12c90*/  @P0 IADD3 R4, P3, P2, R230, R4, R2 ;  /* 0x00000004e6040210 */ /* 0x000fe40007a7e002 */
[----:B-----5:R-:W-:Y:S02]  /*12ca0*/  IADD3 R5, R222, R223, RZ ;  /* 0x000000dfde057210 */ /* 0x020fe40007ffe0ff */
[----:B------:R-:W-:Y:S02]  /*12cb0*/  @P0 IADD3.X R11, R234, R0, R3, P3, P2 ;  /* 0x00000000ea0b0210 */ /* 0x000fe40001fe4403 */
[----:B---3--:R-:W-:Y:S01]  /*12cc0*/  @P0 IADD3.X R10, R0, R234, RZ, P1, !PT ;  /* 0x000000ea000a0210 */ /* 0x008fe20000ffe4ff */
[----:B------:R-:W-:Y:S01]  /*12cd0*/  @P6 IMAD.HI.U32 R0, R5, c[0x0][0x2c8], RZ ;  /* 0x0000b20005006a27 */ /* 0x000fe200078e00ff */
[C---:B------:R-:W-:Y:S04]  /*12ce0*/  @P0 LEA R2, P1, R6.reuse, c[0x0][0x1c8], 0x1 ;  /* 0x0000720006020a11 */ /* 0x040fe800078208ff */
[----:B------:R-:W-:Y:S02]  /*12cf0*/  @P0 LEA.HI.X R3, R6, c[0x0][0x1cc], R10, 0x1, P1 ;  /* 0x0000730006030a11 */ /* 0x000fe400008f0c0a */
[----:B------:R-:W-:Y:S02]  /*12d00*/  @P0 ISETP.GE.AND P1, PT, R72, c[0x0][0x1d4], PT ;  /* 0x0000750048000a0c */ /* 0x000fe40003f26270 */
[C---:B------:R-:W-:Y:S02]  /*12d10*/  @P0 LEA R10, P3, R4.reuse, c[0x0][0x1c8], 0x1 ;  /* 0x00007200040a0a11 */ /* 0x040fe400078608ff */
[C---:B------:R-:W-:Y:S02]  /*12d20*/  @P0 LEA R6, P2, R7.reuse, c[0x0][0x1c8], 0x1 ;  /* 0x0000720007060a11 */ /* 0x040fe400078408ff */
[----:B------:R-:W-:Y:S02]  /*12d30*/  @P0 LEA.HI.X R11, R4, c[0x0][0x1cc], R11, 0x1, P3 ;  /* 0x00007300040b0a11 */ /* 0x000fe400018f0c0b */
[----:B------:R-:W-:Y:S02]  /*12d40*/  @P0 LEA.HI.X R7, R7, c[0x0][0x1cc], R12, 0x1, P2 ;  /* 0x0000730007070a11 */ /* 0x000fe400010f0c0c */
[----:B------:R-:W-:Y:S01]  /*12d50*/  @P6 SHF.R.U32.HI R5, RZ, c[0x0][0x2cc], R0 ;  /* 0x0000b300ff056a19 */ /* 0x000fe20000011600 */
[----:B------:R-:W-:Y:S02]  /*12d60*/  FMUL.FTZ R0, R49, c[0x0][0x320] ;  /* 0x0000c80031007a20 */ /* 0x000fe40000410000 */
[----:B------:R-:W-:Y:S01]  /*12d70*/  @!PT LDS RZ, [RZ] ;  /* 0x00000000fffff984 */ /* 0x000fe20000000800 */
[----:B------:R-:W-:Y:S01]  /*12d80*/  @!PT LDS RZ, [RZ] ;  /* 0x00000000fffff984 */ /* 0x000fe20000000800 */
[----:B------:R-:W-:Y:S01]  /*12d90*/  @!PT LDS RZ, [RZ] ;  /* 0x00000000fffff984 */ /* 0x000fe20000000800 */
[----:B------:R1:W-:Y:S02]  /*12da0*/  @P0 LDGSTS.E.BYPASS.LTC128B.128 [R219+0x8100], [R8.64], !P1 ;  /* 0x0810000008db0fae */ /* 0x0003e4000c901d48 */
[----:B------:R3:W1:Y:S06]  /*12db0*/  MUFU.TANH R30, R0 ;  /* 0x00000000001e7308 */ /* 0x00066c0000002400 */
[----:B------:R1:W-:Y:S08]  /*12dc0*/  @P0 LDGSTS.E.BYPASS.LTC128B.128 [R219+0xb100], [R8.64+0x80], !P5 ;  /* 0x0b10008008db0fae */ /* 0x0003f0000e901d48 */
[----:B------:R5:W-:Y:S08]  /*12dd0*/  @P0 LDGSTS.E.BYPASS.LTC128B.128 [R219+0x9100], [R2.64], !P1 ;  /* 0x0910000002db0fae */ /* 0x000bf0000c901d48 */
[----:B------:R5:W-:Y:S01]  /*12de0*/  @P0 LDGSTS.E.BYPASS.LTC128B.128 [R219+0xc100], [R2.64+0x80], !P5 ;  /* 0x0c10008002db0fae */ /* 0x000be2000e901d48 */
[----:B---3--:R-:W-:Y:S04]  /*12df0*/  FMUL.FTZ R0, R50, c[0x0][0x320] ;  /* 0x0000c80032007a20 */ /* 0x008fe80000410000 */
[----:B------:R3:W1:Y:S03]  /*12e00*/  MUFU.TANH R37, R0 ;  /* 0x0000000000257308 */ /* 0x0006660000002400 */
[----:B------:R1:W-:Y:S08]  /*12e10*/  @P0 LDGSTS.E.BYPASS.LTC128B.128 [R219+0xa100], [R10.64], !P1 ;  /* 0x0a1000000adb0fae */ /* 0x0003f0000c901d48 */
[----:B------:R1:W-:Y:S01]  /*12e20*/  @P0 LDGSTS.E.BYPASS.LTC128B.128 [R219+0xd100], [R6.64+0x80], !P5 ;  /* 0x0d10008006db0fae */ /* 0x0003e2000e901d48 */
[----:B------:R-:W-:Y:S07]  /*12e30*/  ISETP.GE.AND P5, PT, R47, 0x1, PT ;  /* 0x000000012f00780c */ /* 0x000fee0003fa6270 */
[----:B------:R-:W1:Y:S01]  /*12e40*/  SHFL.IDX PT, R4, R5, RZ, 0x1c1f ;  /* 0x001c1fff05047589 */ /* 0x000e6200000e0000 */
[----:B-----5:R-:W-:Y:S02]  /*12e50*/  FMUL.FTZ R2, R51, c[0x0][0x320] ;  /* 0x0000c80033027a20 */ /* 0x020fe40000410000 */
[----:B---3--:R-:W-:Y:S02]  /*12e60*/  IMAD R0, R221, -0x60, RZ ;  /* 0xffffffa0dd007824 */ /* 0x008fe400078e02ff */
[----:B------:R3:W1:Y:S03]  /*12e70*/  MUFU.TANH R35, R2 ;  /* 0x0000000200237308 */ /* 0x0006660000002400 */
[----:B------:R-:W0:Y:S01]  /*12e80*/  LDGDEPBAR ;  /* 0x00000000000079af */ /* 0x000e220000000000 */
[----:B---3--:R-:W-:Y:S04]  /*12e90*/  IADD3 R2, -R44, 0x1, R0 ;  /* 0x000000012c027810 */ /* 0x008fe80007ffe100 */
[----:B--2---:R-:W-:Y:S04]  /*12ea0*/  IADD3 R2, -R45, R2, R46 ;  /* 0x000000022d027210 */ /* 0x004fe80007ffe12e */
[C---:B-1----:R-:W-:Y:S02]  /*12eb0*/  IADD3 R7, R2.reuse, c[0x0][0x328], RZ ;  /* 0x0000ca0002077a10 */ /* 0x042fe40007ffe0ff */
[----:B------:R-:W-:Y:S02]  /*12ec0*/  IADD3 R6, R2, UR4, RZ ;  /* 0x0000000402067c10 */ /* 0x000fe4000fffe0ff */
[----:B------:R-:W-:Y:S02]  /*12ed0*/  IADD3 R3, R7, R4, RZ ;  /* 0x0000000407037210 */ /* 0x000fe40007ffe0ff */
        /* <DEDUP_REMOVED lines=15> */
.L_x_808:
[----:B------:R-:W-:Y:S04]  /*12fd0*/  MOV R8, c[0x0][0x32c] ;  /* 0x0000cb0000087a02 */ /* 0x000fe80000000f00 */
[----:B------:R-:W-:Y:S11]  /*12fe0*/  ISETP.NE.AND P0, PT, R8, 0x1, PT ;  /* 0x000000010800780c */ /* 0x000ff60003f05270 */
[----:B------:R-:W-:Y:S02]  /*12ff0*/  @!UPT UIADD3 URZ, URZ, URZ, URZ ;  /* 0x0000003f3f3ff290 */ /* 0x000fe4000fffe03f */
[----:B------:R-:W-:Y:S05]  /*13000*/  @P0 IMAD.HI.U32 R8, R4, c[0x0][0x330], RZ ;  /* 0x0000cc0004080a27 */ /* 0x000fea00078e00ff */
[----:B------:R-:W-:Y:S02]  /*13010*/  @P0 SHF.R.U32.HI R4, RZ, c[0x0][0x334], R8 ;  /* 0x0000cd00ff040a19 */ /* 0x000fe40000011608 */
.L_x_809:
[----:B------:R-:W-:Y:S05]  /*13020*/  BSYNC B0 ;  /* 0x0000000000007941 */ /* 0x000fea0003800000 */
.L_x_807:
[----:B------:R-:W-:Y:S04]  /*13030*/  IMAD.IADD R8, R0, 0x1, -R44 ;  /* 0x0000000100087824 */ /* 0x000fe800078e0a2c */
[----:B------:R-:W-:Y:S05]  /*13040*/  IMAD R4, R4, c[0x0][0x32c], R8 ;  /* 0x0000cb0004047a24 */ /* 0x000fea00078e0208 */
[----:B------:R-:W-:Y:S02]  /*13050*/  IADD3 R8, R4, c[0x0][0x32c], RZ ;  /* 0x0000cb0004087a10 */ /* 0x000fe40007ffe0ff */
[----:B------:R-:W-:Y:S02]  /*13060*/  IMNMX R2, R2, R4, !PT ;  /* 0x0000000402027217 */ /* 0x000fe40007800200 */
[----:B------:R-:W-:Y:S02]  /*13070*/  IMNMX R3, R3, R8, PT ;  /* 0x0000000803037217 */ /* 0x000fe40003800200 */
.L_x_806:
        /* <DEDUP_REMOVED lines=82> */
[C---:B------:R-:W-:Y:S02]  /*135a0*/  ISETP.GE.AND P6, PT, R0.reuse, 0x42, PT ;  /* 0x000000420000780c */ /* 0x040fe40003fc6270 */
        /* <DEDUP_REMOVED lines=18> */
[----:B------:R-:W-:Y:S04]  /*136d0*/  ISETP.GT.AND P0, PT, R2, 0x50, !P3 ;  /* 0x000000500200780c */ /* 0x000fe80005f04270 */
[C---:B------:R-:W-:Y:S04]  /*136e0*/  ISETP.LT.OR P0, PT, R3.reuse, 0x51, P0 ;  /* 0x000000510300780c */ /* 0x040fe80000701670 */
[----:B------:R-:W-:Y:S02]  /*136f0*/  FSEL R171, R32, -INF , !P0 ;  /* 0xff80000020ab7808 */ /* 0x000fe40004000000 */
[C---:B------:R-:W-:Y:S04]  /*13700*/  ISETP.GT.AND P0, PT, R2.reuse, 0x51, !P2 ;  /* 0x000000510200780c */ /* 0x040fe80005704270 */
[----:B------:R-:W-:Y:S04]  /*13710*/  ISETP.LT.OR P0, PT, R3, 0x52, P0 ;  /* 0x000000520300780c */ /* 0x000fe80000701670 */
[----:B------:R-:W-:Y:S02]  /*13720*/  FSEL R172, R31, -INF , !P0 ;  /* 0xff8000001fac7808 */ /* 0x000fe40004000000 */
[----:B------:R-:W-:Y:S04]  /*13730*/  ISETP.GT.AND P0, PT, R2, 0x58, !P1 ;  /* 0x000000580200780c */ /* 0x000fe80004f04270 */
[C---:B------:R-:W-:Y:S04]  /*13740*/  ISETP.LT.OR P0, PT, R3.reuse, 0x59, P0 ;  /* 0x000000590300780c */ /* 0x040fe80000701670 */
[----:B------:R-:W-:Y:S02]  /*13750*/  FSEL R173, R16, -INF , !P0 ;  /* 0xff80000010ad7808 */ /* 0x000fe40004000000 */
[----:B------:R-:W-:Y:S04]  /*13760*/  ISETP.GE.AND P0, PT, R0, 0x5a, PT ;  /* 0x0000005a0000780c */ /* 0x000fe80003f06270 */
[----:B------:R-:W-:Y:S02]  /*13770*/  P2R R16, PR, RZ, 0x1 ;  /* 0x00000001ff107803 */ /* 0x000fe40000000000 */
[----:B------:R-:W-:Y:S01]  /*13780*/  ISETP.GT.AND P0, PT, R2, 0x59, !P0 ;  /* 0x000000590200780c */ /* 0x000fe20004704270 */
[--C-:B-1----:R-:W-:Y:S03]  /*13790*/  IMAD.IADD R2, R6, 0x1, R4.reuse ;  /* 0x0000000106027824 */ /* 0x102fe600078e0204 */
[----:B------:R-:W-:Y:S01]  /*137a0*/  ISETP.LT.OR P0, PT, R3, 0x5a, P0 ;  /* 0x0000005a0300780c */ /* 0x000fe20000701670 */
[----:B------:R-:W-:Y:S03]  /*137b0*/  IMAD.IADD R3, R7, 0x1, R4 ;  /* 0x0000000107037824 */ /* 0x000fe600078e0204 */
[----:B------:R-:W-:Y:S02]  /*137c0*/  FSEL R174, R30, -INF , !P0 ;  /* 0xff8000001eae7808 */ /* 0x000fe40004000000 */
[----:B------:R-:W-:Y:S11]  /*137d0*/  ISETP.GE.AND P0, PT, R47, 0x1, PT ;  /* 0x000000012f00780c */ /* 0x000ff60003f06270 */
[----:B------:R-:W-:Y:S02]  /*137e0*/  @!UPT UIADD3 URZ, URZ, URZ, URZ ;  /* 0x0000003f3f3ff290 */ /* 0x000fe4000fffe03f */
        /* <DEDUP_REMOVED lines=14> */
.L_x_812:
[----:B------:R-:W-:Y:S04]  /*138d0*/  MOV R5, c[0x0][0x32c] ;  /* 0x0000cb0000057a02 */ /* 0x000fe80000000f00 */
[----:B------:R-:W-:Y:S11]  /*138e0*/  ISETP.NE.AND P0, PT, R5, 0x1, PT ;  /* 0x000000010500780c */ /* 0x000ff60003f05270 */
[----:B------:R-:W-:Y:S02]  /*138f0*/  @!UPT UIADD3 URZ, URZ, URZ, URZ ;  /* 0x0000003f3f3ff290 */ /* 0x000fe4000fffe03f */
[----:B------:R-:W-:Y:S05]  /*13900*/  @P0 IMAD.HI.U32 R5, R4, c[0x0][0x330], RZ ;  /* 0x0000cc0004050a27 */ /* 0x000fea00078e00ff */
[----:B------:R-:W-:Y:S02]  /*13910*/  @P0 SHF.R.U32.HI R4, RZ, c[0x0][0x334], R5 ;  /* 0x0000cd00ff040a19 */ /* 0x000fe40000011605 */
.L_x_813:
[----:B------:R-:W-:Y:S05]  /*13920*/  BSYNC B0 ;  /* 0x0000000000007941 */ /* 0x000fea0003800000 */
.L_x_811:
[----:B------:R-:W-:Y:S04]  /*13930*/  IMAD.IADD R0, R0, 0x1, -R44 ;  /* 0x0000000100007824 */ /* 0x000fe800078e0a2c */
[----:B------:R-:W-:Y:S05]  /*13940*/  IMAD R0, R4, c[0x0][0x32c], R0 ;  /* 0x0000cb0004007a24 */ /* 0x000fea00078e0200 */
[----:B------:R-:W-:Y:S02]  /*13950*/  IADD3 R4, R0, c[0x0][0x32c], RZ ;  /* 0x0000cb0000047a10 */ /* 0x000fe40007ffe0ff */
[----:B------:R-:W-:Y:S02]  /*13960*/  IMNMX R2, R2, R0, !PT ;  /* 0x0000000002027217 */ /* 0x000fe40007800200 */
[----:B------:R-:W-:Y:S02]  /*13970*/  IMNMX R3, R3, R4, PT ;  /* 0x0000000403037217 */ /* 0x000fe40003800200 */
.L_x_810:
        /* <DEDUP_REMOVED lines=84> */
[----:B------:R-:W-:Y:S01]  /*13ec0*/  ISETP.GT.AND P2, PT, R2, 0x51, !P2 ;  /* 0x000000510200780c */ /* 0x000fe20005744270 */
[----:B------:R-:W1:Y:S01]  /*13ed0*/  SHFL.BFLY PT, R13, R0, 0x2, 0x1f ;  /* 0x0c401f00000d7f89 */ /* 0x000e6200000e0000 */
[----:B------:R-:W-:Y:S02]  /*13ee0*/  FSEL R144, R144, -INF , !P0 ;  /* 0xff80000090907808 */ /* 0x000fe40004000000 */
[----:B------:R-:W-:Y:S02]  /*13ef0*/  ISETP.NE.AND P0, PT, R21, RZ, PT ;  /* 0x000000ff1500720c */ /* 0x000fe40003f05270 */
[----:B------:R-:W-:Y:S02]  /*13f00*/  FMNMX.FTZ R12, R144, R12, !PT ;  /* 0x0000000c900c7209 */ /* 0x000fe40007810000 */
[C---:B------:R-:W-:Y:S02]  /*13f10*/  ISETP.GT.AND P0, PT, R2.reuse, 0x30, !P0 ;  /* 0x000000300200780c */ /* 0x040fe40004704270 */
[----:B------:R-:W-:Y:S02]  /*13f20*/  ISETP.GT.AND P1, PT, R2, 0x58, !P1 ;  /* 0x000000580200780c */ /* 0x000fe40004f24270 */
[C---:B------:R-:W-:Y:S02]  /*13f30*/  ISETP.LT.OR P0, PT, R3.reuse, 0x31, P0 ;  /* 0x000000310300780c */ /* 0x040fe40000701670 */
[----:B------:R-:W-:Y:S02]  /*13f40*/  ISETP.LT.OR P2, PT, R3, 0x52, P2 ;  /* 0x000000520300780c */ /* 0x000fe40001741670 */
[----:B------:R-:W-:Y:S02]  /*13f50*/  FSEL R148, R135, -INF , !P0 ;  /* 0xff80000087947808 */ /* 0x000fe40004000000 */
[----:B------:R-:W-:Y:S02]  /*13f60*/  ISETP.NE.AND P0, PT, R20, RZ, PT ;  /* 0x000000ff1400720c */ /* 0x000fe40003f05270 */
[----:B------:R-:W-:Y:S01]  /*13f70*/  FMNMX.FTZ R12, R148, R12, !PT ;  /* 0x0000000c940c7209 */ /* 0x000fe20007810000 */
[----:B------:R-:W-:Y:S01]  /*13f80*/  LDSM.16.MT88.4 R20, [R203] ;  /* 0x00000000cb14783b */ /* 0x000fe20000004200 */
[----:B------:R-:W-:Y:S02]  /*13f90*/  ISETP.GT.AND P0, PT, R2, 0x31, !P0 ;  /* 0x000000310200780c */ /* 0x000fe40004704270 */
        /* <DEDUP_REMOVED lines=8> */
[----:B------:R-:W-:Y:S04]  /*14020*/  ISETP.LT.OR P0, PT, R3, 0x39, P0 ;  /* 0x000000390300780c */ /* 0x000fe80000701670 */
[----:B------:R-:W-:Y:S02]  /*14030*/  FSEL R150, R133, -INF , !P0 ;  /* 0xff80000085967808 */ /* 0x000fe40004000000 */
[----:B------:R-:W-:Y:S02]  /*14040*/  ISETP.NE.AND P0, PT, R18, RZ, PT ;  /* 0x000000ff1200720c */ /* 0x000fe40003f05270 */
[----:B------:R-:W-:Y:S02]  /*14050*/  FMNMX.FTZ R12, R150, R12, !PT ;  /* 0x0000000c960c7209 */ /* 0x000fe40007810000 */
[----:B------:R-:W-:Y:S04]  /*14060*/  ISETP.GT.AND P0, PT, R2, 0x39, !P0 ;  /* 0x000000390200780c */ /* 0x000fe80004704270 */
[----:B------:R-:W-:Y:S04]  /*14070*/  ISETP.LT.OR P0, PT, R3, 0x3a, P0 ;  /* 0x0000003a0300780c */ /* 0x000fe80000701670 */
[----:B------:R-:W-:Y:S02]  /*14080*/  FSEL R151, R132, -INF , !P0 ;  /* 0xff80000084977808 */ /* 0x000fe40004000000 */
[----:B------:R-:W-:Y:S02]  /*14090*/  ISETP.NE.AND P0, PT, R17, RZ, PT ;  /* 0x000000ff1100720c */ /* 0x000fe40003f05270 */
[----:B------:R-:W-:Y:S02]  /*140a0*/  FMNMX.FTZ R12, R151, R12, !PT ;  /* 0x0000000c970c7209 */ /* 0x000fe40007810000 */
[----:B------:R-:W-:Y:S04]  /*140b0*/  ISETP.GT.AND P0, PT, R2, 0x40, !P0 ;  /* 0x000000400200780c */ /* 0x000fe80004704270 */
[C---:B------:R-:W-:Y:S04]  /*140c0*/  ISETP.LT.OR P0, PT, R3.reuse, 0x41, P0 ;  /* 0x000000410300780c */ /* 0x040fe80000701670 */
[----:B------:R-:W-:Y:S02]  /*140d0*/  FSEL R152, R74, -INF , !P0 ;  /* 0xff8000004a987808 */ /* 0x000fe40004000000 */
[----:B------:R-:W-:Y:S02]  /*140e0*/  ISETP.GT.AND P0, PT, R2, 0x41, !P6 ;  /* 0x000000410200780c */ /* 0x000fe40007704270 */
[----:B------:R-:W-:Y:S02]  /*140f0*/  FMNMX.FTZ R12, R152, R12, !PT ;  /* 0x0000000c980c7209 */ /* 0x000fe40007810000 */
[----:B------:R-:W-:Y:S02]  /*14100*/  ISETP.LT.OR P0, PT, R3, 0x42, P0 ;  /* 0x000000420300780c */ /* 0x000fe40000701670 */
[----:B------:R-:W-:Y:S02]  /*14110*/  ISETP.NE.AND P6, PT, R16, RZ, PT ;  /* 0x000000ff1000720c */ /* 0x000fe40003fc5270 */
[----:B------:R-:W-:Y:S02]  /*14120*/  FSEL R153, R71, -INF , !P0 ;  /* 0xff80000047997808 */ /* 0x000fe40004000000 */
[C---:B------:R-:W-:Y:S02]  /*14130*/  ISETP.GT.AND P0, PT, R2.reuse, 0x48, !P5 ;  /* 0x000000480200780c */ /* 0x040fe40006f04270 */
[----:B------:R-:W-:Y:S02]  /*14140*/  FMNMX.FTZ R12, R153, R12, !PT ;  /* 0x0000000c990c7209 */ /* 0x000fe40007810000 */
[----:B------:R-:W-:Y:S04]  /*14150*/  ISETP.LT.OR P0, PT, R3, 0x49, P0 ;  /* 0x000000490300780c */ /* 0x000fe80000701670 */
[----:B------:R-:W-:Y:S02]  /*14160*/  FSEL R160, R39, -INF , !P0 ;  /* 0xff80000027a07808 */ /* 0x000fe40004000000 */
[----:B------:R-:W-:Y:S02]  /*14170*/  ISETP.GT.AND P0, PT, R2, 0x49, !P4 ;  /* 0x000000490200780c */ /* 0x000fe40006704270 */
[----:B------:R-:W-:Y:S02]  /*14180*/  FMNMX.FTZ R12, R160, R12, !PT ;  /* 0x0000000ca00c7209 */ /* 0x000fe40007810000 */
[----:B------:R-:W-:Y:S04]  /*14190*/  ISETP.LT.OR P0, PT, R3, 0x4a, P0 ;  /* 0x0000004a0300780c */ /* 0x000fe80000701670 */
[----:B------:R-:W-:Y:S02]  /*141a0*/  FSEL R161, R38, -INF , !P0 ;  /* 0xff80000026a17808 */ /* 0x000fe40004000000 */
[C---:B------:R-:W-:Y:S01]  /*141b0*/  ISETP.GT.AND P0, PT, R2.reuse, 0x50, !P3 ;  /* 0x000000500200780c */ /* 0x040fe20005f04270 */
[----:B------:R-:W-:Y:S01]  /*141c0*/  LDSM.16.MT88.4 R36, [R204] ;  /* 0x00000000cc24783b */ /* 0x000fe20000004200 */
[----:B------:R-:W-:Y:S02]  /*141d0*/  FMNMX.FTZ R12, R161, R12, !PT ;  /* 0x0000000ca10c7209 */ /* 0x000fe40007810000 */
[----:B------:R-:W-:Y:S04]  /*141e0*/  ISETP.LT.OR P0, PT, R3, 0x51, P0 ;  /* 0x000000510300780c */ /* 0x000fe80000701670 */
[----:B------:R-:W-:Y:S02]  /*141f0*/  FSEL R164, R43, -INF , !P0 ;  /* 0xff8000002ba47808 */ /* 0x000fe40004000000 */
[----:B------:R-:W-:Y:S02]  /*14200*/  ISETP.GT.AND P0, PT, R2, 0x59, !P6 ;  /* 0x000000590200780c */ /* 0x000fe40007704270 */
[----:B------:R-:W-:Y:S02]  /*14210*/  FMNMX.FTZ R2, R164, R12, !PT ;  /* 0x0000000ca4027209 */ /* 0x000fe40007810000 */
[----:B------:R-:W-:Y:S04]  /*14220*/  ISETP.LT.OR P0, PT, R3, 0x5a, P0 ;  /* 0x0000005a0300780c */ /* 0x000fe80000701670 */
[----:B------:R-:W-:Y:S02]  /*14230*/  FSEL R71, R35, -INF , !P0 ;  /* 0xff80000023477808 */ /* 0x000fe40004000000 */
[----:B-1----:R-:W-:Y:S02]  /*14240*/  FMNMX.FTZ R3, R0, R13, !PT ;  /* 0x0000000d00037209 */ /* 0x002fe40007810000 */
[----:B------:R-:W-:Y:S03]  /*14250*/  FMNMX.FTZ R0, R165, R2, !PT ;  /* 0x00000002a5007209 */ /* 0x000fe60007810000 */
[----:B------:R-:W1:Y:S01]  /*14260*/  SHFL.BFLY PT, R12, R3, 0x1, 0x1f ;  /* 0x0c201f00030c7f89 */ /* 0x000e6200000e0000 */
[----:B------:R-:W-:Y:S04]  /*14270*/  FMNMX.FTZ R0, R170, R0, !PT ;  /* 0x00000000aa007209 */ /* 0x000fe80007810000 */
[----:B------:R-:W-:Y:S05]  /*14280*/  FMNMX.FTZ R0, R71, R0, !PT ;  /* 0x0000000047007209 */ /* 0x000fea0007810000 */
[----:B------:R-:W2:Y:S01]  /*14290*/  SHFL.BFLY PT, R2, R0, 0x2, 0x1f ;  /* 0x0c401f0000027f89 */ /* 0x000ea200000e0000 */
[----:B-1----:R-:W-:Y:S07]  /*142a0*/  FMNMX.FTZ R68, R3, R12, !PT ;  /* 0x0000000c03447209 */ /* 0x002fee0007810000 */
[----:B------:R-:W-:Y:S01]  /*142b0*/  LDSM.16.MT88.4 R12, [R202] ;  /* 0x00000000ca0c783b */ /* 0x000fe20000004200 */
[C---:B------:R-:W-:Y:S01]  /*142c0*/  FSETP.NEU.FTZ.AND P0, PT, R68.reuse, -INF , PT ;  /* 0xff8000004400780b */ /* 0x040fe20003f1d000 */
[----:B------:R-:W-:Y:S05]  /*142d0*/  FMUL.FTZ R3, R68, c[0x0][0x2d0] ;  /* 0x0000b40044037a20 */ /* 0x000fea0000410000 */
[----:B------:R-:W-:Y:S02]  /*142e0*/  FSEL R74, R3, RZ, P0 ;  /* 0x000000ff034a7208 */ /* 0x000fe40000000000 */
[----:B--2---:R-:W-:Y:S03]  /*142f0*/  FMNMX.FTZ R2, R0, R2, !PT ;  /* 0x0000000200027209 */ /* 0x004fe60007810000 */
[--C-:B------:R-:W-:Y:S02]  /*14300*/  FFMA.FTZ R0, R8, c[0x0][0x2d0], -R74.reuse ;  /* 0x0000b40008007a23 */ /* 0x100fe4000001084a */
[----:B------:R-:W1:Y:S01]  /*14310*/  SHFL.BFLY PT, R3, R2, 0x1, 0x1f ;  /* 0x0c201f0002037f89 */ /* 0x000e6200000e0000 */
[--C-:B------:R-:W-:Y:S01]  /*14320*/  FFMA.FTZ R11, R11, c[0x0][0x2d0], -R74.reuse ;  /* 0x0000b4000b0b7a23 */ /* 0x100fe2000001084a */
[----:B------:R2:W-:Y:S10]  /*14330*/  MUFU.EX2 R242, R0 ;  /* 0x0000000000f27308 */ /* 0x0005f40000000800 */
[----:B------:R-:W-:Y:S01]  /*14340*/  MUFU.EX2 R243, R11 ;  /* 0x0000000b00f37308 */ /* 0x000fe20000000800 */
[----:B-1----:R-:W-:Y:S01]  /*14350*/  FMNMX.FTZ R3, R2, R3, !PT ;  /* 0x0000000302037209 */ /* 0x002fe20007810000 */
[--C-:B--2---:R-:W-:Y:S04]  /*14360*/  FFMA.FTZ R0, R10, c[0x0][0x2d0], -R74.reuse ;  /* 0x0000b4000a007a23 */ /* 0x104fe8000001084a */
[----:B------:R-:W-:Y:S04]  /*14370*/  FMUL.FTZ R8, R3, c[0x0][0x2d0] ;  /* 0x0000b40003087a20 */ /* 0x000fe80000410000 */
[----:B------:R1:W2:Y:S02]  /*14380*/  MUFU.EX2 R245, R0 ;  /* 0x0000000000f57308 */ /* 0x0002a40000000800 */
[----:B-1----:R-:W-:Y:S01]  /*14390*/  FFMA.FTZ R0, R9, c[0x0][0x2d0], -R74 ;  /* 0x0000b40009007a23 */ /* 0x002fe2000001084a */
[----:B--2---:R-:W-:Y:S07]  /*143a0*/  F2FP.PACK_AB R132, R245, R242 ;  /* 0x000000f2f584723e */ /* 0x004fee00000000ff */
        /* <DEDUP_REMOVED lines=18> */
[C---:B---3--:R-:W-:Y:S02]  /*144d0*/  FMUL.FTZ R4, R2.reuse, R76 ;  /* 0x0000004c02047220 */ /* 0x048fe40000410000 */
        /* <DEDUP_REMOVED lines=31> */
[C---:B------:R-:W-:Y:S03]  /*146d0*/  HMMA.16816.F32 R4, R132.reuse, R12, R4 ;  /* 0x0000000c8404723c */ /* 0x040fe60000001804 */
[----:B------:R-:W3:Y:S02]  /*146e0*/  LDSM.16.MT88.4 R80, [R205+0x3000] ;  /* 0x00300000cd50783b */ /* 0x000ee40000004200 */
        /* <DEDUP_REMOVED lines=10> */
[----:B------:R-:W4:Y:S01]  /*14790*/  LDSM.16.MT88.4 R84, [R204+0x3000] ;  /* 0x00300000cc54783b */ /* 0x000f220000004200 */
        /* <DEDUP_REMOVED lines=28> */
[C---:B------:R-:W-:Y:S02]  /*14960*/  FMUL.FTZ R62, R0.reuse, R62 ;  /* 0x0000003e003e7220 */ /* 0x040fe40000410000 */
        /* <DEDUP_REMOVED lines=14> */
[----:B------:R2:W2:Y:S01]  /*14a50*/  MUFU.EX2 R236, R40 ;  /* 0x0000002800ec7308 */ /* 0x0004a20000000800 */
[--C-:B-1----:R-:W-:Y:S02]  /*14a60*/  FFMA.FTZ R70, R143, c[0x0][0x2d0], -R74.reuse ;  /* 0x0000b4008f467a23 */ /* 0x102fe4000001084a */
[C---:B-----5:R-:W-:Y:S02]  /*14a70*/  FMUL.FTZ R36, R2.reuse, R108 ;  /* 0x0000006c02247220 */ /* 0x060fe40000410000 */
[----:B------:R-:W-:Y:S05]  /*14a80*/  LDSM.16.MT88.4 R108, [R204+0x2800] ;  /* 0x00280000cc6c783b */ /* 0x000fea0000004200 */
[C---:B------:R-:W-:Y:S03]  /*14a90*/  HMMA.16816.F32 R36, R132.reuse, R44, R36 ;  /* 0x0000002c8424723c */ /* 0x040fe60000001824 */
[----:B--2---:R-:W-:Y:S02]  /*14aa0*/  FMUL.FTZ R40, R2, R112 ;  /* 0x0000007002287220 */ /* 0x004fe40000410000 */
        /* <DEDUP_REMOVED lines=17> */
[----:B-----5:R-:W-:Y:S02]  /*14bc0*/  FMUL.FTZ R48, R2, R120 ;  /* 0x0000007802307220 */ /* 0x020fe40000410000 */
[----:B------:R-:W-:Y:S05]  /*14bd0*/  LDSM.16.MT88.4 R120, [R203+0x5800] ;  /* 0x00580000cb78783b */ /* 0x000fea0000004200 */
[C---:B------:R-:W-:Y:S07]  /*14be0*/  HMMA.16816.F32 R48, R132.reuse, R78, R48 ;  /* 0x0000004e8430723c */ /* 0x040fee0000001830 */
[----:B---3--:R-:W-:Y:S01]  /*14bf0*/  F2FP.PACK_AB R78, R232, R235 ;  /* 0x000000ebe84e723e */ /* 0x008fe200000000ff */
[C---:B------:R-:W-:Y:S04]  /*14c00*/  HMMA.16816.F32 R52, R132.reuse, R80, R52 ;  /* 0x000000508434723c */ /* 0x040fe80000001834 */
[--C-:B-1----:R-:W-:Y:S01]  /*14c10*/  FFMA.FTZ R70, R146, c[0x0][0x2d0], -R74.reuse ;  /* 0x0000b40092467a23 */ /* 0x102fe2000001084a */
[----:B------:R-:W-:Y:S03]  /*14c20*/  F2FP.PACK_AB R79, R223, R224 ;  /* 0x000000e0df4f723e */ /* 0x000fe600000000ff */
[C---:B------:R-:W-:Y:S01]  /*14c30*/  HMMA.16816.F32 R56, R132.reuse, R82, R56 ;  /* 0x000000528438723c */ /* 0x040fe20000001838 */
[----:B------:R1:W-:Y:S01]  /*14c40*/  MUFU.EX2 R118, R70 ;  /* 0x0000004600767308 */ /* 0x0003e20000000800 */
[----:B------:R-:W3:Y:S06]  /*14c50*/  LDSM.16.MT88.4 R80, [R203+0x800] ;  /* 0x00080000cb50783b */ /* 0x000eec0000004200 */
[C---:B----4-:R-:W-:Y:S08]  /*14c60*/  HMMA.16816.F32 R60, R132.reuse, R84, R60 ;  /* 0x00000054843c723c */ /* 0x050ff0000000183c */
        /* <DEDUP_REMOVED lines=204> */
[----:B------:R-:W-:Y:S01]  /*15930*/  FADD.FTZ R2, R194, R2 ;  /* 0x00000002c2027221 */ /* 0x000fe20000010000 */
[----:B------:R-:W-:Y:S01]  /*15940*/  IADD3 R220, R221, -0x1, RZ ;  /* 0xffffffffdddc7810 */ /* 0x000fe20007ffe0ff */
        /* <DEDUP_REMOVED lines=29> */
[----:B------:R-:W-:Y:S02]  /*15b20*/  IMAD.MOV.U32 R221, RZ, RZ, R220 ;  /* 0x000000ffffdd7224 */ /* 0x000fe400078e00dc */
[----:B------:R-:W-:Y:S02]  /*15b30*/  IMAD.MOV.U32 R69, RZ, RZ, R68 ;  /* 0x000000ffff457224 */ /* 0x000fe400078e0044 */
[----:B------:R-:W-:Y:S01]  /*15b40*/  IMAD.MOV.U32 R70, RZ, RZ, R3 ;  /* 0x000000ffff467224 */ /* 0x000fe200078e0003 */
[----:B------:R-:W-:-:S05]  /*15b50*/  @P0 BRA `(.L_x_814) ;  /* 0xffffbd0000000947 */ /* 0x000fca000383ffff */
.L_x_805:
[----:B------:R-:W2:Y:S04]  /*15b60*/  LDL R5, [R1+0x8] ;  /* 0x0000080001057983 */ /* 0x000ea80000100800 */
[----:B------:R-:W3:Y:S04]  /*15b70*/  LDL R0, [R1+0x14] ;  /* 0x0000140001007983 */ /* 0x000ee80000100800 */
[----:B------:R-:W4:Y:S01]  /*15b80*/  LDL R2, [R1+0xc] ;  /* 0x00000c0001027983 */ /* 0x000f220000100800 */
[----:B------:R-:W-:-:S05]  /*15b90*/  IMAD.MOV.U32 R4, RZ, RZ, c[0x0][0x2c4] ;  /* 0x0000b100ff047624 */ /* 0x000fca00078e00ff */
[----:B------:R-:W-:Y:S01]  /*15ba0*/  ISETP.NE.AND P1, PT, R4, 0x1, PT ;  /* 0x000000010400780c */ /* 0x000fe20003f25270 */
[----:B--2---:R-:W-:Y:S02]  /*15bb0*/  IMAD.MOV.U32 R6, RZ, RZ, R5 ;  /* 0x000000ffff067224 */ /* 0x004fe400078e0005 */
[----:B------:R-:W-:Y:S01]  /*15bc0*/  IMAD.MOV.U32 R5, RZ, RZ, c[0x0][0x32c] ;  /* 0x0000cb00ff057624 */ /* 0x000fe200078e00ff */
[----:B---3--:R-:W-:-:S04]  /*15bd0*/  IADD3 R0, R0, 0x7f, RZ ;  /* 0x0000007f00007810 */ /* 0x008fc80007ffe0ff */
[----:B------:R-:W-:-:S05]  /*15be0*/  ISETP.GE.AND P0, PT, R5, 0x1, PT ;  /* 0x000000010500780c */ /* 0x000fca0003f06270 */
        /* <DEDUP_REMOVED lines=16> */
.L_x_817:
[----:B------:R-:W-:-:S04]  /*15cf0*/  MOV R4, c[0x0][0x32c] ;  /* 0x0000cb0000047a02 */ /* 0x000fc80000000f00 */
[----:B------:R-:W-:-:S13]  /*15d00*/  ISETP.NE.AND P0, PT, R4, 0x1, PT ;  /* 0x000000010400780c */ /* 0x000fda0003f05270 */
[----:B------:R-:W-:-:S05]  /*15d10*/  @P0 IMAD.HI.U32 R4, R0, c[0x0][0x330], RZ ;  /* 0x0000cc0000040a27 */ /* 0x000fca00078e00ff */
[----:B------:R-:W-:Y:S02]  /*15d20*/  @P0 SHF.R.U32.HI R0, RZ, c[0x0][0x334], R4 ;  /* 0x0000cd00ff000a19 */ /* 0x000fe40000011604 */
.L_x_818:
[----:B------:R-:W-:Y:S05]  /*15d30*/  BSYNC B0 ;  /* 0x0000000000007941 */ /* 0x000fea0003800000 */
.L_x_816:
[----:B------:R-:W-:-:S05]  /*15d40*/  IMAD R0, R0, c[0x0][0x32c], RZ ;  /* 0x0000cb0000007a24 */ /* 0x000fca00078e02ff */
[----:B------:R-:W-:-:S04]  /*15d50*/  IMNMX R2, R2, R0, !PT ;  /* 0x0000000002027217 */ /* 0x000fc80007800200 */
.L_x_815:
        /* <DEDUP_REMOVED lines=11> */
.L_x_820:
[----:B------:R-:W2:Y:S01]  /*15e10*/  LDL R0, [R1+0x18] ;  /* 0x0000180001007983 */ /* 0x000ea20000100800 */
[----:B------:R-:W-:Y:S04]  /*15e20*/  DEPBAR.LE SB0, 0x0 ;  /* 0x000080000000791a */ /* 0x000fe80000000000 */
[----:B------:R-:W-:Y:S01]  /*15e30*/  WARPSYNC 0xffffffff ;  /* 0xffffffff00007948 */ /* 0x000fe20003800000 */
[----:B------:R-:W-:Y:S01]  /*15e40*/  BAR.SYNC.DEFER_BLOCKING 0x0 ;  /* 0x0000000000007b1d */ /* 0x000fe20000010000 */
[----:B------:R-:W-:Y:S02]  /*15e50*/  ISETP.GT.AND P0, PT, R226, R221, PT ;  /* 0x000000dde200720c */ /* 0x000fe40003f04270 */
[C---:B------:R-:W-:Y:S11]  /*15e60*/  IADD3 R220, R221.reuse, -0x1, RZ ;  /* 0xffffffffdddc7810 */ /* 0x040ff60007ffe0ff */
[----:B------:R-:W-:Y:S01]  /*15e70*/  @!P0 IMAD.WIDE.U32 R38, R221, c[0x0][0x208], RZ ;  /* 0x00008200dd268a25 */ /* 0x000fe200078e00ff */
[----:B------:R-:W-:Y:S02]  /*15e80*/  @!P0 MOV R2, c[0x0][0x208] ;  /* 0x0000820000028a02 */ /* 0x000fe40000000f00 */
[----:B------:R-:W-:Y:S02]  /*15e90*/  @!P0 MOV R3, 0x5 ;  /* 0x0000000500038802 */ /* 0x000fe40000000f00 */
[----:B------:R-:W-:Y:S02]  /*15ea0*/  @!P0 MOV R36, R228 ;  /* 0x000000e400248202 */ /* 0x000fe40000000f00 */
[C---:B------:R-:W-:Y:S02]  /*15eb0*/  @!P0 SHF.L.U64.HI R3, R2.reuse, R3, c[0x0][0x20c] ;  /* 0x0000830002038619 */ /* 0x040fe40000010203 */
[----:B------:R-:W-:Y:S01]  /*15ec0*/  @!P0 SHF.L.U32 R2, R2, 0x5, RZ ;  /* 0x0000000502028819 */ /* 0x000fe200000006ff */
[----:B------:R-:W3:Y:S01]  /*15ed0*/  LDSM.16.M88.4 R8, [R201] ;  /* 0x00000000c908783b */ /* 0x000ee20000000200 */
[----:B------:R-:W-:Y:S02]  /*15ee0*/  @!P0 MOV R37, R233 ;  /* 0x000000e900258202 */ /* 0x000fe40000000f00 */
[----:B------:R-:W-:Y:S01]  /*15ef0*/  @!P0 IADD3 R44, P1, R2, R2, RZ ;  /* 0x00000002022c8210 */ /* 0x000fe20007f3e0ff */
[----:B------:R-:W-:Y:S03]  /*15f00*/  @!P0 IMAD.WIDE.U32 R28, R38, 0x60, R2 ;  /* 0x00000060261c8825 */ /* 0x000fe600078e0002 */
[----:B------:R-:W-:Y:S01]  /*15f10*/  @!P0 IADD3.X R45, R3, R3, RZ, P1, !PT ;  /* 0x00000003032d8210 */ /* 0x000fe20000ffe4ff */
[----:B------:R-:W4:Y:S01]  /*15f20*/  LDSM.16.M88.4 R16, [R201+0x800] ;  /* 0x00080000c910783b */ /* 0x000f220000000200 */
[-C--:B------:R-:W-:Y:S01]  /*15f30*/  @!P0 IADD3 R47, P2, P1, R228, R28.reuse, R2 ;  /* 0x0000001ce42f8210 */ /* 0x080fe2000795e002 */
[----:B------:R-:W-:Y:S01]  /*15f40*/  @!P0 IMAD.WIDE.U32 R36, R38, 0x60, R36 ;  /* 0x0000006026248825 */ /* 0x000fe200078e0024 */
[----:B------:R-:W-:Y:S03]  /*15f50*/  @!P0 IADD3 R46, P3, R228, R28, RZ ;  /* 0x0000001ce42e8210 */ /* 0x000fe60007f7e0ff */
[----:B------:R-:W-:Y:S01]  /*15f60*/  @!P0 IMAD.WIDE.U32 R44, R38, 0x60, R44 ;  /* 0x00000060262c8825 */ /* 0x000fe200078e002c */
[----:B------:R-:W-:Y:S01]  /*15f70*/  @!P0 LEA R2, P4, R36, c[0x0][0x1f8], 0x1 ;  /* 0x00007e0024028a11 */ /* 0x000fe200078808ff */
[----:B------:R-:W5:Y:S08]  /*15f80*/  LDSM.16.M88.4 R24, [R201+0x1000] ;  /* 0x00100000c918783b */ /* 0x000f700000000200 */
[----:B------:R-:W1:Y:S08]  /*15f90*/  LDSM.16.M88.4 R32, [R201+0x1800] ;  /* 0x00180000c920783b */ /* 0x000e700000000200 */
[----:B------:R-:W1:Y:S02]  /*15fa0*/  LDSM.16.M88.4 R40, [R201+0x2000] ;  /* 0x00200000c928783b */ /* 0x000e640000000200 */
[C---:B-1-3--:R-:W-:Y:S06]  /*15fb0*/  HMMA.16816.F32 R4, R124.reuse, R8, RZ ;  /* 0x000000087c04723c */ /* 0x04afec00000018ff */
[----:B------:R-:W1:Y:S02]  /*15fc0*/  LDSM.16.M88.4 R48, [R201+0x2800] ;  /* 0x00280000c930783b */ /* 0x000e640000000200 */
[C---:B------:R-:W-:Y:S06]  /*15fd0*/  HMMA.16816.F32 R8, R124.reuse, R10, RZ ;  /* 0x0000000a7c08723c */ /* 0x040fec00000018ff */
[----:B------:R-:W3:Y:S02]  /*15fe0*/  LDSM.16.M88.4 R132, [R206] ;  /* 0x00000000ce84783b */ /* 0x000ee40000000200 */
[C---:B----4-:R-:W-:Y:S06]  /*15ff0*/  HMMA.16816.F32 R12, R124.reuse, R16, RZ ;  /* 0x000000107c0c723c */ /* 0x050fec00000018ff */
[----:B------:R-:W4:Y:S02]  /*16000*/  LDSM.16.M88.4 R136, [R208] ;  /* 0x00000000d088783b */ /* 0x000f240000000200 */
[C---:B------:R-:W-:Y:S06]  /*16010*/  HMMA.16816.F32 R16, R124.reuse, R18, RZ ;  /* 0x000000127c10723c */ /* 0x040fec00000018ff */
[----:B------:R-:W1:Y:S02]  /*16020*/  LDSM.16.M88.4 R140, [R209] ;  /* 0x00000000d18c783b */ /* 0x000e640000000200 */
[C---:B-----5:R-:W-:Y:S06]  /*16030*/  HMMA.16816.F32 R20, R124.reuse, R24, RZ ;  /* 0x000000187c14723c */ /* 0x060fec00000018ff */
[----:B------:R-:W5:Y:S02]  /*16040*/  LDSM.16.M88.4 R144, [R210] ;  /* 0x00000000d290783b */ /* 0x000f640000000200 */
[C---:B------:R-:W-:Y:S06]  /*16050*/  HMMA.16816.F32 R24, R124.reuse, R26, RZ ;  /* 0x0000001a7c18723c */ /* 0x040fec00000018ff */
        /* <DEDUP_REMOVED lines=17> */
[C---:B------:R-:W-:Y:S01]  /*16170*/  HMMA.16816.F32 R36, R124.reuse, R40, RZ ;  /* 0x000000287c24723c */ /* 0x040fe200000018ff */
        /* <DEDUP_REMOVED lines=8> */
[C---:B-1----:R-:W-:Y:S07]  /*16200*/  HMMA.16816.F32 R44, R124.reuse, R48, RZ ;  /* 0x000000307c2c723c */ /* 0x042fee00000018ff */
        /* <DEDUP_REMOVED lines=10> */
[C---:B----4-:R-:W-:Y:S07]  /*162b0*/  HMMA.16816.F32 R12, R128.reuse, R136, R12 ;  /* 0x00000088800c723c */ /* 0x050fee000000180c */
[----:B------:R3:W-:Y:S01]  /*162c0*/  @!P0 LDGSTS.E.BYPASS.LTC128B.128 [R219+0x2100], [R164.64], !P1 ;  /* 0x02100000a4db8fae */ /* 0x0007e2000c901d48 */
[C---:B------:R-:W-:Y:S07]  /*162d0*/  HMMA.16816.F32 R16, R128.reuse, R138, R16 ;  /* 0x0000008a8010723c */ /* 0x040fee0000001810 */
[----:B------:R2:W-:Y:S01]  /*162e0*/  @!P0 LDGSTS.E.BYPASS.LTC128B.128 [R219+0x5100], [R162.64+0x80], !P5 ;  /* 0x05100080a2db8fae */ /* 0x0005e2000e901d48 */
[C---:B------:R-:W-:Y:S03]  /*162f0*/  HMMA.16816.F32 R20, R128.reuse, R140, R20 ;  /* 0x0000008c8014723c */ /* 0x040fe60000001814 */
[----:B------:R-:W-:Y:S04]  /*16300*/  ISETP.GT.AND P0, PT, R221, R226, PT ;  /* 0x000000e2dd00720c */ /* 0x000fe80003f04270 */
[----:B------:R-:W-:Y:S01]  /*16310*/  LDSM.16.M88.4 R132, [R200+0x1000] ;  /* 0x00100000c884783b */ /* 0x000fe20000000200 */
[C---:B------:R-:W-:Y:S07]  /*16320*/  HMMA.16816.F32 R24, R128.reuse, R142, R24 ;  /* 0x0000008e8018723c */ /* 0x040fee0000001818 */
[----:B------:R-:W0:Y:S01]  /*16330*/  LDGDEPBAR ;  /* 0x00000000000079af */ /* 0x000e220000000000 */
[C---:B-----5:R-:W-:Y:S07]  /*16340*/  HMMA.16816.F32 R28, R128.reuse, R144, R28 ;  /* 0x00000090801c723c */ /* 0x060fee000000181c */
[----:B---3--:R-:W-:Y:S01]  /*16350*/  LDSM.16.M88.4 R164, [R200+0x800] ;  /* 0x00080000c8a4783b */ /* 0x008fe20000000200 */
[C---:B------:R-:W-:Y:S07]  /*16360*/  HMMA.16816.F32 R32, R128.reuse, R146, R32 ;  /* 0x000000928020723c */ /* 0x040fee0000001820 */
[----:B--2---:R-:W2:Y:S01]  /*16370*/  LDSM.16.M88.4 R160, [R200] ;  /* 0x00000000c8a0783b */ /* 0x004ea20000000200 */
[C---:B------:R-:W-:Y:S07]  /*16380*/  HMMA.16816.F32 R36, R128.reuse, R148, R36 ;  /* 0x000000948024723c */ /* 0x040fee0000001824 */
[----:B------:R-:W3:Y:S01]  /*16390*/  LDSM.16.M88.4 R136, [R200+0x1800] ;  /* 0x00180000c888783b */ /* 0x000ee20000000200 */
[C---:B------:R-:W-:Y:S07]  /*163a0*/  HMMA.16816.F32 R40, R128.reuse, R150, R40 ;  /* 0x000000968028723c */ /* 0x040fee0000001828 */
[----:B------:R-:W4:Y:S01]  /*163b0*/  LDSM.16.M88.4 R168, [R200+0x2000] ;  /* 0x00200000c8a8783b */ /* 0x000f220000000200 */
[C---:B------:R-:W-:Y:S07]  /*163c0*/  HMMA.16816.F32 R44, R128.reuse, R152, R44 ;  /* 0x00000098802c723c */ /* 0x040fee000000182c */
[----:B------:R-:W5:Y:S01]  /*163d0*/  LDSM.16.M88.4 R172, [R200+0x2800] ;  /* 0x00280000c8ac783b */ /* 0x000f620000000200 */
[----:B------:R-:W-:Y:S07]  /*163e0*/  HMMA.16816.F32 R48, R128, R154, R48 ;  /* 0x0000009a8030723c */ /* 0x000fee0000001830 */
[----:B------:R-:W1:Y:S01]  /*163f0*/  LDSM.16.M88.4 R140, [R75+-0x3000] ;  /* 0xffd000004b8c783b */ /* 0x000e620000000200 */
[C---:B--2---:R-:W-:Y:S07]  /*16400*/  HMMA.16816.F32 R4, R156.reuse, R160, R4 ;  /* 0x000000a09c04723c */ /* 0x044fee0000001804 */
[----:B------:R-:W2:Y:S01]  /*16410*/  LDSM.16.M88.4 R144, [R75+-0x2800] ;  /* 0xffd800004b90783b */ /* 0x000ea20000000200 */
        /* <DEDUP_REMOVED lines=10> */
[C---:B---3--:R-:W-:Y:S07]  /*164c0*/  HMMA.16816.F32 R28, R156.reuse, R136, R28 ;  /* 0x000000889c1c723c */ /* 0x048fee000000181c */
[----:B------:R-:W-:Y:S01]  /*164d0*/  LDSM.16.M88.4 R192, [R200+0x5800] ;  /* 0x00580000c8c0783b */ /* 0x000fe20000000200 */
[C---:B------:R-:W-:Y:S07]  /*164e0*/  HMMA.16816.F32 R32, R156.reuse, R138, R32 ;  /* 0x0000008a9c20723c */ /* 0x040fee0000001820 */
[----:B------:R-:W3:Y:S01]  /*164f0*/  LDSM.16.M88.4 R136, [R201+0x3000] ;  /* 0x00300000c988783b */ /* 0x000ee20000000200 */
[C---:B----4-:R-:W-:Y:S08]  /*16500*/  HMMA.16816.F32 R36, R156.reuse, R168, R36 ;  /* 0x000000a89c24723c */ /* 0x050ff00000001824 */
[C---:B------:R-:W-:Y:S01]  /*16510*/  HMMA.16816.F32 R40, R156.reuse, R170, R40 ;  /* 0x000000aa9c28723c */ /* 0x040fe20000001828 */
[----:B------:R-:W4:Y:S07]  /*16520*/  LDSM.16.M88.4 R168, [R201+0x4000] ;  /* 0x00400000c9a8783b */ /* 0x000f2e0000000200 */
[C---:B-----5:R-:W-:Y:S08]  /*16530*/  HMMA.16816.F32 R44, R156.reuse, R172, R44 ;  /* 0x000000ac9c2c723c */ /* 0x060ff0000000182c */
[----:B------:R-:W-:Y:S01]  /*16540*/  HMMA.16816.F32 R48, R156, R174, R48 ;  /* 0x000000ae9c30723c */ /* 0x000fe20000001830 */
        /* <DEDUP_REMOVED lines=19> */
[C---:B---3--:R-:W-:Y:S08]  /*16680*/  HMMA.16816.F32 R4, R180.reuse, R136, R4 ;  /* 0x00000088b404723c */ /* 0x048ff00000001804 */
[C---:B------:R-:W-:Y:S01]  /*16690*/  HMMA.16816.F32 R8, R180.reuse, R138, R8 ;  /* 0x0000008ab408723c */ /* 0x040fe20000001808 */
[----:B------:R-:W3:Y:S07]  /*166a0*/  LDSM.16.M88.4 R136, [R215] ;  /* 0x00000000d788783b */ /* 0x000eee0000000200 */
[C---:B------:R-:W-:Y:S08]  /*166b0*/  HMMA.16816.F32 R12, R180.reuse, R164, R12 ;  /* 0x000000a4b40c723c */ /* 0x040ff0000000180c */
[C---:B------:R-:W-:Y:S01]  /*166c0*/  HMMA.16816.F32 R16, R180.reuse, R166, R16 ;  /* 0x000000a6b410723c */ /* 0x040fe20000001810 */
[----:B------:R-:W2:Y:S07]  /*166d0*/  LDSM.16.M88.4 R164, [R217] ;  /* 0x00000000d9a4783b */ /* 0x000eae0000000200 */
[C---:B----4-:R-:W-:Y:S08]  /*166e0*/  HMMA.16816.F32 R20, R180.reuse, R168, R20 ;  /* 0x000000a8b414723c */ /* 0x050ff00000001814 */
[C---:B------:R-:W-:Y:S01]  /*166f0*/  HMMA.16816.F32 R24, R180.reuse, R170, R24 ;  /* 0x000000aab418723c */ /* 0x040fe20000001818 */
[----:B------:R-:W4:Y:S07]  /*16700*/  LDSM.16.M88.4 R168, [R200+0x3000] ;  /* 0x00300000c8a8783b */ /* 0x000f2e0000000200 */
        /* <DEDUP_REMOVED lines=11> */
[----:B------:R-:W5:Y:S07]  /*167c0*/  LDSM.16.M88.4 R148, [R200+0x4800] ;  /* 0x00480000c894783b */ /* 0x000f6e0000000200 */
[C---:B------:R-:W-:Y:S08]  /*167d0*/  HMMA.16816.F32 R12, R184.reuse, R152, R12 ;  /* 0x00000098b80c723c */ /* 0x040ff0000000180c */
[C---:B------:R-:W-:Y:S01]  /*167e0*/  HMMA.16816.F32 R16, R184.reuse, R154, R16 ;  /* 0x0000009ab810723c */ /* 0x040fe20000001810 */
[----:B------:R-:W1:Y:S07]  /*167f0*/  LDSM.16.M88.4 R152, [R75] ;  /* 0x000000004b98783b */ /* 0x000e6e0000000200 */
[C---:B------:R-:W-:Y:S08]  /*16800*/  HMMA.16816.F32 R20, R184.reuse, R132, R20 ;  /* 0x00000084b814723c */ /* 0x040ff00000001814 */
[C---:B------:R-:W-:Y:S01]  /*16810*/  HMMA.16816.F32 R24, R184.reuse, R134, R24 ;  /* 0x00000086b818723c */ /* 0x040fe20000001818 */
[----:B------:R-:W1:Y:S07]  /*16820*/  LDSM.16.M88.4 R132, [R75+0x800] ;  /* 0x000800004b84783b */ /* 0x000e6e0000000200 */
[C---:B---3--:R-:W-:Y:S08]  /*16830*/  HMMA.16816.F32 R28, R184.reuse, R136, R28 ;  /* 0x00000088b81c723c */ /* 0x048ff0000000181c */
        /* <DEDUP_REMOVED lines=8> */
[C---:B------:R-:W-:Y:S08]  /*168c0*/  HMMA.16816.F32 R16, R188.reuse, R142, R16 ;  /* 0x0000008ebc10723c */ /* 0x040ff00000001810 */
[C---:B--2---:R-:W-:Y:S08]  /*168d0*/  HMMA.16816.F32 R20, R188.reuse, R144, R20 ;  /* 0x00000090bc14723c */ /* 0x044ff00000001814 */
[C---:B------:R-:W-:Y:S08]  /*168e0*/  HMMA.16816.F32 R24, R188.reuse, R146, R24 ;  /* 0x00000092bc18723c */ /* 0x040ff00000001818 */
[C---:B-----5:R-:W-:Y:S08]  /*168f0*/  HMMA.16816.F32 R28, R188.reuse, R148, R28 ;  /* 0x00000094bc1c723c */ /* 0x060ff0000000181c */
        /* <DEDUP_REMOVED lines=21> */
[----:B------:R3:W4:Y:S02]  /*16a50*/  MUFU.TANH R142, R0 ;  /* 0x00000000008e7308 */ /* 0x0007240000002400 */
[----:B---3--:R-:W-:Y:S08]  /*16a60*/  FMUL.FTZ R0, R8, c[0x0][0x320] ;  /* 0x0000c80008007a20 */ /* 0x008ff00000410000 */
[----:B------:R3:W-:Y:S01]  /*16a70*/  MUFU.TANH R138, R0 ;  /* 0x00000000008a7308 */ /* 0x0007e20000002400 */
[C---:B-1----:R-:W-:Y:S08]  /*16a80*/  HMMA.16816.F32 R20, R196.reuse, R4, R20 ;  /* 0x00000004c414723c */ /* 0x042ff00000001814 */
[C---:B------:R-:W-:Y:S01]  /*16a90*/  HMMA.16816.F32 R24, R196.reuse, R6, R24 ;  /* 0x00000006c418723c */ /* 0x040fe20000001818 */
[----:B------:R-:W-:Y:S03]  /*16aa0*/  LDSM.16.M88.4 R4, [R75+0x2000] ;  /* 0x002000004b04783b */ /* 0x000fe60000000200 */
[----:B---3--:R-:W-:Y:S04]  /*16ab0*/  FMUL.FTZ R0, R9, c[0x0][0x320] ;  /* 0x0000c80009007a20 */ /* 0x008fe80000410000 */
[----:B------:R1:W-:Y:S11]  /*16ac0*/  MUFU.TANH R133, R0 ;  /* 0x0000000000857308 */ /* 0x0003f60000002400 */
[----:B------:R-:W-:Y:S05]  /*16ad0*/  @!UPT UIADD3 URZ, URZ, URZ, URZ ;  /* 0x0000003f3f3ff290 */ /* 0x000fea000fffe03f */
[----:B------:R-:W-:Y:S04]  /*16ae0*/  FMUL.FTZ R3, R27, c[0x0][0x320] ;  /* 0x0000c8001b037a20 */ /* 0x000fe80000410000 */
[----:B------:R-:W-:Y:S01]  /*16af0*/  MUFU.TANH R167, R3 ;  /* 0x0000000300a77308 */ /* 0x000fe20000002400 */
[----:B-1----:R-:W-:Y:S02]  /*16b00*/  FMUL.FTZ R0, R10, c[0x0][0x320] ;  /* 0x0000c8000a007a20 */ /* 0x002fe40000410000 */
[----:B------:R-:W1:Y:S07]  /*16b10*/  LDSM.16.M88.4 R8, [R75+0x1800] ;  /* 0x001800004b08783b */ /* 0x000e6e0000000200 */
[----:B------:R3:W5:Y:S02]  /*16b20*/  MUFU.TANH R139, R0 ;  /* 0x00000000008b7308 */ /* 0x0007640000002400 */
[----:B---3--:R-:W-:Y:S08]  /*16b30*/  FMUL.FTZ R0, R12, c[0x0][0x320] ;  /* 0x0000c8000c007a20 */ /* 0x008ff00000410000 */
[----:B------:R3:W-:Y:S01]  /*16b40*/  MUFU.TANH R134, R0 ;  /* 0x0000000000867308 */ /* 0x0007e20000002400 */
[C---:B-1----:R-:W-:Y:S08]  /*16b50*/  HMMA.16816.F32 R28, R196.reuse, R8, R28 ;  /* 0x00000008c41c723c */ /* 0x042ff0000000181c */
[C---:B------:R-:W-:Y:S01]  /*16b60*/  HMMA.16816.F32 R32, R196.reuse, R10, R32 ;  /* 0x0000000ac420723c */ /* 0x040fe20000001820 */
[----:B------:R-:W1:Y:S01]  /*16b70*/  LDSM.16.M88.4 R8, [R75+0x2800] ;  /* 0x002800004b08783b */ /* 0x000e620000000200 */
[----:B------:R-:W-:Y:S04]  /*16b80*/  DEPBAR.LE SB0, 0x0 ;  /* 0x000080000000791a */ /* 0x000fe80000000000 */
[----:B---3--:R-:W-:Y:S02]  /*16b90*/  FMUL.FTZ R0, R13, c[0x0][0x320] ;  /* 0x0000c8000d007a20 */ /* 0x008fe40000410000 */
[C---:B------:R-:W-:Y:S02]  /*16ba0*/  HMMA.16816.F32 R36, R196.reuse, R4, R36 ;  /* 0x00000004c424723c */ /* 0x040fe40000001824 */
[----:B------:R3:W-:Y:S01]  /*16bb0*/  MUFU.TANH R135, R0 ;  /* 0x0000000000877308 */ /* 0x0007e20000002400 */
[----:B------:R-:W-:Y:S05]  /*16bc0*/  BAR.SYNC.DEFER_BLOCKING 0x0 ;  /* 0x0000000000007b1d */ /* 0x000fea0000010000 */
[C---:B------:R-:W-:Y:S07]  /*16bd0*/  HMMA.16816.F32 R40, R196.reuse, R6, R40 ;  /* 0x00000006c428723c */ /* 0x040fee0000001828 */
[----:B------:R-:W-:Y:S01]  /*16be0*/  @P0 MOV R7, 0x5 ;  /* 0x0000000500070802 */ /* 0x000fe20000000f00 */
[----:B------:R-:W-:Y:S01]  /*16bf0*/  FMUL.FTZ R2, R32, c[0x0][0x320] ;  /* 0x0000c80020027a20 */ /* 0x000fe20000410000 */
[----:B------:R-:W-:Y:S03]  /*16c00*/  @P0 SHF.R.S32.HI R6, RZ, 0x1f, R220 ;  /* 0x0000001fff060819 */ /* 0x000fe600000114dc */
[----:B------:R2:W-:Y:S02]  /*16c10*/  MUFU.TANH R224, R2 ;  /* 0x0000000200e07308 */ /* 0x0005e40000002400 */
[----:B------:R-:W-:Y:S02]  /*16c20*/  @P0 IMAD R6, R6, c[0x0][0x1e0], RZ ;  /* 0x0000780006060a24 */ /* 0x000fe400078e02ff */
[----:B---3--:R-:W-:Y:S02]  /*16c30*/  FMUL.FTZ R0, R14, c[0x0][0x320] ;  /* 0x0000c8000e007a20 */ /* 0x008fe40000410000 */
[C---:B------:R-:W-:Y:S04]  /*16c40*/  @P0 IMAD R6, R220.reuse, c[0x0][0x1e4], R6 ;  /* 0x00007900dc060a24 */ /* 0x040fe800078e0206 */
[----:B------:R3:W3:Y:S01]  /*16c50*/  MUFU.TANH R145, R0 ;  /* 0x0000000000917308 */ /* 0x0006e20000002400 */
[C---:B-1----:R-:W-:Y:S07]  /*16c60*/  HMMA.16816.F32 R44, R196.reuse, R8, R44 ;  /* 0x00000008c42c723c */ /* 0x042fee000000182c */
[----:B------:R-:W-:Y:S01]  /*16c70*/  @P0 MOV R8, R230 ;  /* 0x000000e600080202 */ /* 0x000fe20000000f00 */
[----:B------:R-:W-:Y:S04]  /*16c80*/  HMMA.16816.F32 R48, R196, R10, R48 ;  /* 0x0000000ac430723c */ /* 0x000fe80000001830 */
[----:B--2---:R-:W-:Y:S01]  /*16c90*/  FMUL.FTZ R2, R43, c[0x0][0x320] ;  /* 0x0000c8002b027a20 */ /* 0x004fe20000410000 */
[----:B------:R-:W-:Y:S02]  /*16ca0*/  @P0 MOV R9, R234 ;  /* 0x000000ea00090202 */ /* 0x000fe40000000f00 */
[----:B------:R-:W-:Y:S01]  /*16cb0*/  @P0 IMAD.WIDE.U32 R10, R220, c[0x0][0x1e0], RZ ;  /* 0x00007800dc0a0a25 */ /* 0x000fe200078e00ff */
[----:B------:R1:W-:Y:S04]  /*16cc0*/  MUFU.TANH R244, R2 ;  /* 0x0000000200f47308 */ /* 0x0003e80000002400 */
[----:B------:R-:W-:Y:S01]  /*16cd0*/  @P0 IADD3 R11, R11, R6, RZ ;  /* 0x000000060b0b0210 */ /* 0x000fe20007ffe0ff */
[----:B---3--:R-:W-:Y:S02]  /*16ce0*/  FMUL.FTZ R0, R15, c[0x0][0x320] ;  /* 0x0000c8000f007a20 */ /* 0x008fe40000410000 */
[----:B------:R-:W-:Y:S03]  /*16cf0*/  @P0 IMAD.WIDE.U32 R8, R10, 0x60, R8 ;  /* 0x000000600a080825 */ /* 0x000fe600078e0008 */
[----:B------:R2:W3:Y:S01]  /*16d00*/  MUFU.TANH R147, R0 ;  /* 0x0000000000937308 */ /* 0x0004e20000002400 */
[----:B------:R-:W-:Y:S02]  /*16d10*/  FMUL.FTZ R3, R44, c[0x0][0x320] ;  /* 0x0000c8002c037a20 */ /* 0x000fe40000410000 */
[----:B------:R-:W-:Y:S05]  /*16d20*/  @P0 IMAD R12, R11, 0x60, RZ ;  /* 0x000000600b0c0824 */ /* 0x000fea00078e02ff */
[----:B------:R-:W-:Y:S02]  /*16d30*/  @P0 IADD3 R11, R9, R12, RZ ;  /* 0x0000000c090b0210 */ /* 0x000fe40007ffe0ff */
[----:B------:R3:W-:Y:S01]  /*16d40*/  MUFU.TANH R248, R3 ;  /* 0x0000000300f87308 */ /* 0x0007e20000002400 */
[----:B-1----:R-:W-:Y:S04]  /*16d50*/  FMNMX.FTZ R2, R141, R70, !PT ;  /* 0x000000468d027209 */ /* 0x002fe80007810000 */
[----:B----4-:R-:W-:Y:S04]  /*16d60*/  FMNMX.FTZ R2, R142, R2, !PT ;  /* 0x000000028e027209 */ /* 0x010fe80007810000 */
[----:B-----5:R-:W-:Y:S01]  /*16d70*/  FMNMX.FTZ R2, R139, R2, !PT ;  /* 0x000000028b027209 */ /* 0x020fe20007810000 */
[----:B--2---:R-:W-:Y:S03]  /*16d80*/  FMUL.FTZ R0, R16, c[0x0][0x320] ;  /* 0x0000c80010007a20 */ /* 0x004fe60000410000 */
[----:B------:R-:W-:Y:S01]  /*16d90*/  FMNMX.FTZ R2, R140, R2, !PT ;  /* 0x000000028c027209 */ /* 0x000fe20007810000 */
[----:B------:R1:W-:Y:S03]  /*16da0*/  MUFU.TANH R143, R0 ;  /* 0x00000000008f7308 */ /* 0x0003e60000002400 */
[----:B------:R-:W-:Y:S01]  /*16db0*/  FMNMX.FTZ R2, R145, R2, !PT ;  /* 0x0000000291027209 */ /* 0x000fe20007810000 */
[----:B---3--:R-:W-:Y:S03]  /*16dc0*/  FMUL.FTZ R3, R45, c[0x0][0x320] ;  /* 0x0000c8002d037a20 */ /* 0x008fe60000410000 */
[----:B------:R-:W-:Y:S03]  /*16dd0*/  FMNMX.FTZ R2, R147, R2, !PT ;  /* 0x0000000293027209 */ /* 0x000fe60007810000 */
[----:B------:R2:W-:Y:S01]  /*16de0*/  MUFU.TANH R247, R3 ;  /* 0x0000000300f77308 */ /* 0x0005e20000002400 */
[----:B-1----:R-:W-:Y:S09]  /*16df0*/  FMUL.FTZ R0, R17, c[0x0][0x320] ;  /* 0x0000c80011007a20 */ /* 0x002ff20000410000 */
[----:B------:R1:W-:Y:S01]  /*16e00*/  MUFU.TANH R144, R0 ;  /* 0x0000000000907308 */ /* 0x0003e20000002400 */
[----:B--2---:R-:W-:Y:S09]  /*16e10*/  FMUL.FTZ R3, R46, c[0x0][0x320] ;  /* 0x0000c8002e037a20 */ /* 0x004ff20000410000 */
[----:B------:R2:W-:Y:S01]  /*16e20*/  MUFU.TANH R249, R3 ;  /* 0x0000000300f97308 */ /* 0x0005e20000002400 */
[----:B-1----:R-:W-:Y:S09]  /*16e30*/  FMUL.FTZ R0, R18, c[0x0][0x320] ;  /* 0x0000c80012007a20 */ /* 0x002ff20000410000 */
[----:B------:R1:W3:Y:S01]  /*16e40*/  MUFU.TANH R146, R0 ;  /* 0x0000000000927308 */ /* 0x0002e20000002400 */
[----:B--2---:R-:W-:Y:S09]  /*16e50*/  FMUL.FTZ R3, R47, c[0x0][0x320] ;  /* 0x0000c8002f037a20 */ /* 0x004ff20000410000 */
[----:B------:R2:W-:Y:S01]  /*16e60*/  MUFU.TANH R250, R3 ;  /* 0x0000000300fa7308 */ /* 0x0005e20000002400 */
[----:B-1----:R-:W-:Y:S01]  /*16e70*/  FMUL.FTZ R0, R20, c[0x0][0x320] ;  /* 0x0000c80014007a20 */ /* 0x002fe20000410000 */
[----:B---3--:R-:W-:Y:S08]  /*16e80*/  FMNMX.FTZ R2, R146, R2, !PT ;  /* 0x0000000292027209 */ /* 0x008ff00007810000 */
[----:B------:R1:W-:Y:S01]  /*16e90*/  MUFU.TANH R149, R0 ;  /* 0x0000000000957308 */ /* 0x0003e20000002400 */
[----:B------:R-:W-:Y:S01]  /*16ea0*/  FMNMX.FTZ R2, R148, R2, !PT ;  /* 0x0000000294027209 */ /* 0x000fe20007810000 */
[----:B--2---:R-:W-:Y:S08]  /*16eb0*/  FMUL.FTZ R3, R48, c[0x0][0x320] ;  /* 0x0000c80030037a20 */ /* 0x004ff00000410000 */
        /* <DEDUP_REMOVED lines=8> */
[----:B------:R-:W-:Y:S01]  /*16f40*/  MUFU.TANH R71, R3 ;  /* 0x0000000300477308 */ /* 0x000fe20000002400 */
[----:B-1----:R-:W-:Y:S01]  /*16f50*/  FMUL.FTZ R0, R23, c[0x0][0x320] ;  /* 0x0000c80017007a20 */ /* 0x002fe20000410000 */
[----:B---3--:R-:W-:Y:S08]  /*16f60*/  FMNMX.FTZ R2, R165, R2, !PT ;  /* 0x00000002a5027209 */ /* 0x008ff00007810000 */
[----:B------:R1:W2:Y:S02]  /*16f70*/  MUFU.TANH R166, R0 ;  /* 0x0000000000a67308 */ /* 0x0002a40000002400 */
[----:B-1----:R-:W-:Y:S01]  /*16f80*/  FMUL.FTZ R0, R24, c[0x0][0x320] ;  /* 0x0000c80018007a20 */ /* 0x002fe20000410000 */
[----:B--2---:R-:W-:Y:S07]  /*16f90*/  FMNMX.FTZ R2, R166, R2, !PT ;  /* 0x00000002a6027209 */ /* 0x004fee0007810000 */
[----:B------:R1:W-:Y:S02]  /*16fa0*/  MUFU.TANH R155, R0 ;  /* 0x00000000009b7308 */ /* 0x0003e40000002400 */
[----:B-1----:R-:W-:Y:S08]  /*16fb0*/  FMUL.FTZ R0, R25, c[0x0][0x320] ;  /* 0x0000c80019007a20 */ /* 0x002ff00000410000 */
[----:B------:R1:W-:Y:S02]  /*16fc0*/  MUFU.TANH R154, R0 ;  /* 0x00000000009a7308 */ /* 0x0003e40000002400 */
[----:B-1----:R-:W-:Y:S08]  /*16fd0*/  FMUL.FTZ R0, R26, c[0x0][0x320] ;  /* 0x0000c8001a007a20 */ /* 0x002ff00000410000 */
[----:B------:R1:W2:Y:S02]  /*16fe0*/  MUFU.TANH R160, R0 ;  /* 0x0000000000a07308 */ /* 0x0002a40000002400 */
[----:B-1----:R-:W-:Y:S01]  /*16ff0*/  FMUL.FTZ R0, R28, c[0x0][0x320] ;  /* 0x0000c8001c007a20 */ /* 0x002fe20000410000 */
[----:B--2---:R-:W-:Y:S07]  /*17000*/  FMNMX.FTZ R2, R160, R2, !PT ;  /* 0x00000002a0027209 */ /* 0x004fee0007810000 */
[----:B------:R1:W-:Y:S01]  /*17010*/  MUFU.TANH R168, R0 ;  /* 0x0000000000a87308 */ /* 0x0003e20000002400 */
[----:B------:R-:W-:Y:S01]  /*17020*/  FMNMX.FTZ R2, R167, R2, !PT ;  /* 0x00000002a7027209 */ /* 0x000fe20007810000 */
[----:B-1----:R-:W-:Y:S08]  /*17030*/  FMUL.FTZ R0, R29, c[0x0][0x320] ;  /* 0x0000c8001d007a20 */ /* 0x002ff00000410000 */
[----:B------:R1:W-:Y:S02]  /*17040*/  MUFU.TANH R223, R0 ;  /* 0x0000000000df7308 */ /* 0x0003e40000002400 */
[----:B-1----:R-:W-:Y:S08]  /*17050*/  FMUL.FTZ R0, R30, c[0x0][0x320] ;  /* 0x0000c8001e007a20 */ /* 0x002ff00000410000 */
[----:B------:R1:W2:Y:S02]  /*17060*/  MUFU.TANH R227, R0 ;  /* 0x0000000000e37308 */ /* 0x0002a40000002400 */
[----:B-1----:R-:W-:Y:S01]  /*17070*/  FMUL.FTZ R0, R31, c[0x0][0x320] ;  /* 0x0000c8001f007a20 */ /* 0x002fe20000410000 */
[----:B--2---:R-:W-:Y:S07]  /*17080*/  FMNMX.FTZ R2, R227, R2, !PT ;  /* 0x00000002e3027209 */ /* 0x004fee0007810000 */
[----:B------:R1:W2:Y:S02]  /*17090*/  MUFU.TANH R235, R0 ;  /* 0x0000000000eb7308 */ /* 0x0002a40000002400 */
[----:B-1----:R-:W-:Y:S01]  /*170a0*/  FMUL.FTZ R0, R33, c[0x0][0x320] ;  /* 0x0000c80021007a20 */ /* 0x002fe20000410000 */
[----:B--2---:R-:W-:Y:S07]  /*170b0*/  FMNMX.FTZ R2, R235, R2, !PT ;  /* 0x00000002eb027209 */ /* 0x004fee0007810000 */
        /* <DEDUP_REMOVED lines=18> */
[----:B------:R1:W2:Y:S02]  /*171e0*/  MUFU.TANH R238, R0 ;  /* 0x0000000000ee7308 */ /* 0x0002a40000002400 */
[----:B-1----:R-:W-:Y:S08]  /*171f0*/  FMUL.FTZ R0, R41, c[0x0][0x320] ;  /* 0x0000c80029007a20 */ /* 0x002ff00000410000 */
[----:B------:R1:W3:Y:S02]  /*17200*/  MUFU.TANH R240, R0 ;  /* 0x0000000000f07308 */ /* 0x0002e40000002400 */
[----:B-1----:R-:W-:Y:S08]  /*17210*/  FMUL.FTZ R0, R42, c[0x0][0x320] ;  /* 0x0000c8002a007a20 */ /* 0x002ff00000410000 */
[----:B------:R1:W4:Y:S02]  /*17220*/  MUFU.TANH R241, R0 ;  /* 0x0000000000f17308 */ /* 0x0003240000002400 */
[----:B-1----:R-:W-:Y:S04]  /*17230*/  FMNMX.FTZ R0, R136, R69, !PT ;  /* 0x0000004588007209 */ /* 0x002fe80007810000 */
[----:B------:R-:W-:Y:S04]  /*17240*/  FMNMX.FTZ R0, R137, R0, !PT ;  /* 0x0000000089007209 */ /* 0x000fe80007810000 */
        /* <DEDUP_REMOVED lines=15> */
[----:B------:R-:W-:Y:S01]  /*17340*/  FMNMX.FTZ R2, R239, R0, !PT ;  /* 0x00000000ef027209 */ /* 0x000fe20007810000 */
[----:B------:R-:W-:Y:S03]  /*17350*/  FMUL.FTZ R0, R51, c[0x0][0x320] ;  /* 0x0000c80033007a20 */ /* 0x000fe60000410000 */
[----:B--2---:R-:W-:Y:S01]  /*17360*/  FMNMX.FTZ R2, R238, R2, !PT ;  /* 0x00000002ee027209 */ /* 0x004fe20007810000 */
[----:B------:R3:W1:Y:S03]  /*17370*/  MUFU.TANH R74, R0 ;  /* 0x00000000004a7308 */ /* 0x0006660000002400 */
[----:B---3--:R-:W-:Y:S02]  /*17380*/  FMNMX.FTZ R0, R240, R2, !PT ;  /* 0x00000002f0007209 */ /* 0x008fe40007810000 */
[----:B----4-:R-:W-:Y:S02]  /*17390*/  FMNMX.FTZ R2, R241, R3, !PT ;  /* 0x00000003f1027209 */ /* 0x010fe40007810000 */
[----:B------:R-:W-:Y:S02]  /*173a0*/  FMNMX.FTZ R0, R248, R0, !PT ;  /* 0x00000000f8007209 */ /* 0x000fe40007810000 */
[----:B------:R-:W-:Y:S02]  /*173b0*/  FMNMX.FTZ R2, R244, R2, !PT ;  /* 0x00000002f4027209 */ /* 0x000fe40007810000 */
[----:B------:R-:W-:Y:S02]  /*173c0*/  FMNMX.FTZ R0, R247, R0, !PT ;  /* 0x00000000f7007209 */ /* 0x000fe40007810000 */
[----:B------:R-:W-:Y:S02]  /*173d0*/  FMNMX.FTZ R2, R249, R2, !PT ;  /* 0x00000002f9027209 */ /* 0x000fe40007810000 */
[----:B------:R-:W-:Y:S02]  /*173e0*/  FMNMX.FTZ R3, R246, R0, !PT ;  /* 0x00000000f6037209 */ /* 0x000fe40007810000 */
[----:B------:R-:W-:Y:S02]  /*173f0*/  FMNMX.FTZ R0, R250, R2, !PT ;  /* 0x00000002fa007209 */ /* 0x000fe40007810000 */
[----:B------:R-:W-:Y:S02]  /*17400*/  FMNMX.FTZ R3, R245, R3, !PT ;  /* 0x00000003f5037209 */ /* 0x000fe40007810000 */
[----:B------:R-:W-:Y:S03]  /*17410*/  FMNMX.FTZ R0, R71, R0, !PT ;  /* 0x0000000047007209 */ /* 0x000fe60007810000 */
[----:B------:R-:W2:Y:S01]  /*17420*/  SHFL.BFLY PT, R4, R3, 0x2, 0x1f ;  /* 0x0c401f0003047f89 */ /* 0x000ea200000e0000 */
[----:B-1----:R-:W-:Y:S07]  /*17430*/  FMNMX.FTZ R0, R74, R0, !PT ;  /* 0x000000004a007209 */ /* 0x002fee0007810000 */
[----:B------:R-:W1:Y:S01]  /*17440*/  SHFL.BFLY PT, R2, R0, 0x2, 0x1f ;  /* 0x0c401f0000027f89 */ /* 0x000e6200000e0000 */
[----:B--2---:R-:W-:Y:S07]  /*17450*/  FMNMX.FTZ R4, R3, R4, !PT ;  /* 0x0000000403047209 */ /* 0x004fee0007810000 */
[----:B------:R-:W2:Y:S01]  /*17460*/  SHFL.BFLY PT, R5, R4, 0x1, 0x1f ;  /* 0x0c201f0004057f89 */ /* 0x000ea200000e0000 */
[----:B-1----:R-:W-:Y:S07]  /*17470*/  FMNMX.FTZ R0, R0, R2, !PT ;  /* 0x0000000200007209 */ /* 0x002fee0007810000 */
[----:B------:R-:W1:Y:S01]  /*17480*/  SHFL.BFLY PT, R3, R0, 0x1, 0x1f ;  /* 0x0c201f0000037f89 */ /* 0x000e6200000e0000 */
[----:B--2---:R-:W-:Y:S02]  /*17490*/  FMNMX.FTZ R68, R4, R5, !PT ;  /* 0x0000000504447209 */ /* 0x004fe40007810000 */
[----:B------:R-:W-:Y:S03]  /*174a0*/  @P0 MOV R5, c[0x0][0x1e0] ;  /* 0x0000780000050a02 */ /* 0x000fe60000000f00 */
[C---:B------:R-:W-:Y:S02]  /*174b0*/  FMUL.FTZ R132, R68.reuse, c[0x0][0x2d0] ;  /* 0x0000b40044847a20 */ /* 0x040fe40000410000 */
[----:B------:R-:W-:Y:S01]  /*174c0*/  FADD.FTZ R2, -R68, R69 ;  /* 0x0000004544027221 */ /* 0x000fe20000010100 */
[----:B-1----:R-:W-:Y:S01]  /*174d0*/  FMNMX.FTZ R3, R0, R3, !PT ;  /* 0x0000000300037209 */ /* 0x002fe20007810000 */
[--C-:B------:R-:W-:Y:S02]  /*174e0*/  FFMA.FTZ R4, R136, c[0x0][0x2d0], -R132.reuse ;  /* 0x0000b40088047a23 */ /* 0x100fe40000010884 */
[--C-:B------:R-:W-:Y:S02]  /*174f0*/  FFMA.FTZ R16, R138, c[0x0][0x2d0], -R132.reuse ;  /* 0x0000b4008a107a23 */ /* 0x100fe40000010884 */
[----:B------:R1:W-:Y:S01]  /*17500*/  MUFU.EX2 R222, R4 ;  /* 0x0000000400de7308 */ /* 0x0003e20000000800 */
[----:B------:R-:W-:Y:S02]  /*17510*/  FMUL.FTZ R69, R3, c[0x0][0x2d0] ;  /* 0x0000b40003457a20 */ /* 0x000fe40000410000 */
[----:B------:R-:W-:Y:S02]  /*17520*/  FMUL.FTZ R0, R2, c[0x0][0x2d0] ;  /* 0x0000b40002007a20 */ /* 0x000fe40000410000 */
[--C-:B------:R-:W-:Y:S02]  /*17530*/  FFMA.FTZ R32, R134, c[0x0][0x2d0], -R132.reuse ;  /* 0x0000b40086207a23 */ /* 0x100fe40000010884 */
[--C-:B------:R-:W-:Y:S02]  /*17540*/  FFMA.FTZ R40, R143, c[0x0][0x2d0], -R132.reuse ;  /* 0x0000b4008f287a23 */ /* 0x100fe40000010884 */
[--C-:B------:R-:W-:Y:S01]  /*17550*/  FFMA.FTZ R48, R145, c[0x0][0x2d0], -R69.reuse ;  /* 0x0000b40091307a23 */ /* 0x100fe20000010845 */
[----:B------:R-:W-:Y:S01]  /*17560*/  MUFU.EX2 R194, R16 ;  /* 0x0000001000c27308 */ /* 0x000fe20000000800 */
[----:B------:R-:W-:Y:S09]  /*17570*/  FFMA.FTZ R71, R71, c[0x0][0x2d0], -R69 ;  /* 0x0000b40047477a23 */ /* 0x000ff20000010845 */
[----:B------:R2:W3:Y:S01]  /*17580*/  MUFU.EX2 R2, R0 ;  /* 0x0000000000027308 */ /* 0x0004e20000000800 */
[C---:B-1----:R-:W-:Y:S02]  /*17590*/  @P0 SHF.L.U32 R4, R5.reuse, 0x5, RZ ;  /* 0x0000000505040819 */ /* 0x042fe400000006ff */
[----:B------:R-:W-:Y:S01]  /*175a0*/  @P0 SHF.L.U64.HI R5, R5, R7, c[0x0][0x1e4] ;  /* 0x0000790005050619 */ /* 0x000fe20000010207 */
[----:B------:R-:W-:Y:S01]  /*175b0*/  FFMA.FTZ R7, R137, c[0x0][0x2d0], -R132 ;  /* 0x0000b40089077a23 */ /* 0x000fe20000010884 */
[----:B------:R-:W-:Y:S05]  /*175c0*/  @P0 IADD3 R14, P1, R4, R4, RZ ;  /* 0x00000004040e0210 */ /* 0x000fea0007f3e0ff */
[----:B------:R1:W-:Y:S01]  /*175d0*/  MUFU.EX2 R192, R32 ;  /* 0x0000002000c07308 */ /* 0x0003e20000000800 */
[----:B------:R-:W-:Y:S05]  /*175e0*/  @P0 IADD3.X R15, R5, R5, RZ, P1, !PT ;  /* 0x00000005050f0210 */ /* 0x000fea0000ffe4ff */
[----:B------:R-:W-:Y:S04]  /*175f0*/  @P0 IMAD.WIDE.U32 R14, R10, 0x60, R14 ;  /* 0x000000600a0e0825 */ /* 0x000fe800078e000e */
[----:B------:R4:W-:Y:S01]  /*17600*/  MUFU.EX2 R195, R7 ;  /* 0x0000000700c37308 */ /* 0x0009e20000000800 */
[----:B--2---:R-:W-:Y:S02]  /*17610*/  FADD.FTZ R0, -R3, R70 ;  /* 0x0000004603007221 */ /* 0x004fe40000010100 */
[----:B---3--:R-:W-:Y:S02]  /*17620*/  FMUL.FTZ R17, R2, R89 ;  /* 0x0000005902117220 */ /* 0x008fe40000410000 */
[----:B------:R-:W-:Y:S02]  /*17630*/  FMUL.FTZ R0, R0, c[0x0][0x2d0] ;  /* 0x0000b40000007a20 */ /* 0x000fe40000410000 */
[C---:B------:R-:W-:Y:S03]  /*17640*/  FMUL.FTZ R24, R2.reuse, R96 ;  /* 0x0000006002187220 */ /* 0x040fe60000410000 */
[----:B------:R2:W-:Y:S01]  /*17650*/  MUFU.EX2 R174, R40 ;  /* 0x0000002800ae7308 */ /* 0x0005e20000000800 */
[C---:B------:R-:W-:Y:S02]  /*17660*/  FMUL.FTZ R25, R2.reuse, R97 ;  /* 0x0000006102197220 */ /* 0x040fe40000410000 */
[----:B------:R-:W-:Y:S02]  /*17670*/  FFMA.FTZ R70, R147, c[0x0][0x2d0], -R69 ;  /* 0x0000b40093467a23 */ /* 0x000fe40000010845 */
[C---:B-1----:R-:W-:Y:S02]  /*17680*/  FMUL.FTZ R32, R2.reuse, R104 ;  /* 0x0000006802207220 */ /* 0x042fe40000410000 */
[C---:B------:R-:W-:Y:S02]  /*17690*/  FMUL.FTZ R33, R2.reuse, R105 ;  /* 0x0000006902217220 */ /* 0x040fe40000410000 */
[C---:B------:R-:W-:Y:S01]  /*176a0*/  FMUL.FTZ R41, R2.reuse, R113 ;  /* 0x0000007102297220 */ /* 0x040fe20000410000 */
[----:B------:R-:W1:Y:S01]  /*176b0*/  MUFU.EX2 R0, R0 ;  /* 0x0000000000007308 */ /* 0x000e620000000800 */
[----:B------:R-:W-:Y:S02]  /*176c0*/  FMUL.FTZ R49, R2, R121 ;  /* 0x0000007902317220 */ /* 0x000fe40000410000 */
[----:B----4-:R-:W-:Y:S01]  /*176d0*/  @P0 IMAD.WIDE.U32 R6, R10, 0x60, R4 ;  /* 0x000000600a060825 */ /* 0x010fe200078e0004 */
[----:B------:R-:W-:Y:S03]  /*176e0*/  @P0 LEA R10, P3, R8, c[0x0][0x1c8], 0x1 ;  /* 0x00007200080a0a11 */ /* 0x000fe600078608ff */
[----:B------:R-:W-:Y:S01]  /*176f0*/  FMUL.FTZ R52, R2, R52 ;  /* 0x0000003402347220 */ /* 0x000fe20000410000 */
[----:B------:R-:W-:Y:S01]  /*17700*/  @P0 IADD3 R13, P2, P1, R230, R6, R4 ;  /* 0x00000006e60d0210 */ /* 0x000fe2000795e004 */
[----:B------:R-:W-:Y:S01]  /*17710*/  FMUL.FTZ R53, R2, R53 ;  /* 0x0000003502357220 */ /* 0x000fe20000410000 */
[----:B------:R-:W-:Y:S01]  /*17720*/  @P0 IADD3 R9, R12, R7, RZ ;  /* 0x000000070c090210 */ /* 0x000fe20007ffe0ff */
[----:B------:R3:W-:Y:S01]  /*17730*/  MUFU.EX2 R151, R70 ;  /* 0x0000004600977308 */ /* 0x0007e20000000800 */
[----:B------:R-:W-:Y:S01]  /*17740*/  @P0 LEA.HI.X R11, R8, c[0x0][0x1cc], R11, 0x1, P3 ;  /* 0x00007300080b0a11 */ /* 0x000fe200018f0c0b */
[----:B------:R-:W-:Y:S01]  /*17750*/  FFMA.FTZ R8, R133, c[0x0][0x2d0], -R132 ;  /* 0x0000b40085087a23 */ /* 0x000fe20000010884 */
[----:B------:R-:W-:Y:S01]  /*17760*/  @P0 IADD3.X R16, R234, R9, R5, P2, P1 ;  /* 0x00000009ea100210 */ /* 0x000fe200017e2405 */
[----:B--2---:R-:W-:Y:S01]  /*17770*/  FMUL.FTZ R40, R2, R112 ;  /* 0x0000007002287220 */ /* 0x004fe20000410000 */
[----:B------:R-:W-:Y:S01]  /*17780*/  @P0 IADD3 R7, P1, R230, R14, RZ ;  /* 0x0000000ee6070210 */ /* 0x000fe20007f3e0ff */
[----:B------:R-:W-:Y:S01]  /*17790*/  FMUL.FTZ R56, R2, R56 ;  /* 0x0000003802387220 */ /* 0x000fe20000410000 */
[----:B------:R-:W-:Y:S01]  /*177a0*/  @P0 IADD3 R6, P3, R230, R6, RZ ;  /* 0x00000006e6060210 */ /* 0x000fe20007f7e0ff */
[----:B------:R-:W-:Y:S01]  /*177b0*/  FMUL.FTZ R57, R2, R57 ;  /* 0x0000003902397220 */ /* 0x000fe20000410000 */
[----:B------:R-:W-:Y:S01]  /*177c0*/  @P0 IADD3.X R14, R234, R12, R15, P1, !PT ;  /* 0x0000000cea0e0210 */ /* 0x000fe20000ffe40f */
[----:B------:R-:W-:Y:S01]  /*177d0*/  FFMA.FTZ R12, R141, c[0x0][0x2d0], -R69 ;  /* 0x0000b4008d0c7a23 */ /* 0x000fe20000010845 */
[----:B------:R-:W-:Y:S01]  /*177e0*/  @P0 ISETP.GE.AND P1, PT, R72, c[0x0][0x1d4], PT ;  /* 0x0000750048000a0c */ /* 0x000fe20003f26270 */
[----:B------:R2:W-:Y:S01]  /*177f0*/  MUFU.EX2 R193, R8 ;  /* 0x0000000800c17308 */ /* 0x0005e20000000800 */
[----:B------:R-:W-:Y:S01]  /*17800*/  @P0 LEA R4, P2, R6, c[0x0][0x1c8], 0x1 ;  /* 0x0000720006040a11 */ /* 0x000fe200078408ff */
[C---:B-1----:R-:W-:Y:S01]  /*17810*/  FMUL.FTZ R18, R0.reuse, R90 ;  /* 0x0000005a00127220 */ /* 0x042fe20000410000 */
[----:B------:R-:W-:Y:S01]  /*17820*/  @P0 IADD3.X R5, R9, R234, RZ, P3, !PT ;  /* 0x000000ea09050210 */ /* 0x000fe20001ffe4ff */
[C---:B------:R-:W-:Y:S02]  /*17830*/  FMUL.FTZ R19, R0.reuse, R91 ;  /* 0x0000005b00137220 */ /* 0x040fe40000410000 */
[----:B------:R-:W-:Y:S01]  /*17840*/  FMUL.FTZ R26, R0, R98 ;  /* 0x00000062001a7220 */ /* 0x000fe20000410000 */
[----:B------:R-:W-:Y:S01]  /*17850*/  @P0 LEA.HI.X R5, R6, c[0x0][0x1cc], R5, 0x1, P2 ;  /* 0x0000730006050a11 */ /* 0x000fe200010f0c05 */
[C---:B------:R-:W-:Y:S01]  /*17860*/  FMUL.FTZ R27, R0.reuse, R99 ;  /* 0x00000063001b7220 */ /* 0x040fe20000410000 */
[C---:B------:R-:W-:Y:S01]  /*17870*/  @P0 LEA R6, P2, R7.reuse, c[0x0][0x1c8], 0x1 ;  /* 0x0000720007060a11 */ /* 0x040fe200078408ff */
[----:B------:R1:W-:Y:S01]  /*17880*/  MUFU.EX2 R163, R12 ;  /* 0x0000000c00a37308 */ /* 0x0003e20000000800 */
[C---:B------:R-:W-:Y:S01]  /*17890*/  FMUL.FTZ R34, R0.reuse, R106 ;  /* 0x0000006a00227220 */ /* 0x040fe20000410000 */
[----:B------:R4:W-:Y:S01]  /*178a0*/  @P0 LDGSTS.E.BYPASS.LTC128B.128 [R219+0x8100], [R10.64], !P1 ;  /* 0x081000000adb0fae */ /* 0x0009e2000c901d48 */
[----:B------:R-:W-:Y:S01]  /*178b0*/  @P0 LEA.HI.X R7, R7, c[0x0][0x1cc], R14, 0x1, P2 ;  /* 0x0000730007070a11 */ /* 0x000fe200010f0c0e */
[----:B------:R-:W-:Y:S02]  /*178c0*/  FMUL.FTZ R35, R0, R107 ;  /* 0x0000006b00237220 */ /* 0x000fe40000410000 */
[--C-:B---3--:R-:W-:Y:S02]  /*178d0*/  FFMA.FTZ R70, R146, c[0x0][0x2d0], -R69.reuse ;  /* 0x0000b40092467a23 */ /* 0x108fe40000010845 */
[C---:B------:R-:W-:Y:S02]  /*178e0*/  FMUL.FTZ R42, R0.reuse, R114 ;  /* 0x00000072002a7220 */ /* 0x040fe40000410000 */
[----:B------:R4:W-:Y:S01]  /*178f0*/  @P0 LDGSTS.E.BYPASS.LTC128B.128 [R219+0xb100], [R10.64+0x80], !P5 ;  /* 0x0b1000800adb0fae */ /* 0x0009e2000e901d48 */
[----:B------:R3:W-:Y:S01]  /*17900*/  MUFU.EX2 R150, R70 ;  /* 0x0000004600967308 */ /* 0x0007e20000000800 */
[C---:B------:R-:W-:Y:S01]  /*17910*/  FMUL.FTZ R43, R0.reuse, R115 ;  /* 0x00000073002b7220 */ /* 0x040fe20000410000 */
[C---:B--2---:R-:W-:Y:S01]  /*17920*/  @P0 LEA R8, P3, R13.reuse, c[0x0][0x1c8], 0x1 ;  /* 0x000072000d080a11 */ /* 0x044fe200078608ff */
[C---:B------:R-:W-:Y:S02]  /*17930*/  FMUL.FTZ R50, R0.reuse, R122 ;  /* 0x0000007a00327220 */ /* 0x040fe40000410000 */
[----:B------:R-:W-:Y:S02]  /*17940*/  FMUL.FTZ R51, R0, R123 ;  /* 0x0000007b00337220 */ /* 0x000fe40000410000 */
[----:B------:R2:W-:Y:S01]  /*17950*/  @P0 LDGSTS.E.BYPASS.LTC128B.128 [R219+0x9100], [R4.64], !P1 ;  /* 0x0910000004db0fae */ /* 0x0005e2000c901d48 */
[----:B------:R-:W-:Y:S01]  /*17960*/  @P0 LEA.HI.X R9, R13, c[0x0][0x1cc], R16, 0x1, P3 ;  /* 0x000073000d090a11 */ /* 0x000fe200018f0c10 */
[----:B------:R-:W-:Y:S01]  /*17970*/  FMUL.FTZ R16, R2, R88 ;  /* 0x0000005802107220 */ /* 0x000fe20000410000 */
[----:B------:R5:W-:Y:S01]  /*17980*/  MUFU.EX2 R152, R48 ;  /* 0x0000003000987308 */ /* 0x000be20000000800 */
[----:B------:R-:W-:Y:S02]  /*17990*/  FMUL.FTZ R54, R0, R54 ;  /* 0x0000003600367220 */ /* 0x000fe40000410000 */
[--C-:B-1----:R-:W-:Y:S02]  /*179a0*/  FFMA.FTZ R12, R142, c[0x0][0x2d0], -R69.reuse ;  /* 0x0000b4008e0c7a23 */ /* 0x102fe40000010845 */
[----:B------:R2:W-:Y:S01]  /*179b0*/  @P0 LDGSTS.E.BYPASS.LTC128B.128 [R219+0xc100], [R4.64+0x80], !P5 ;  /* 0x0c10008004db0fae */ /* 0x0005e2000e901d48 */
[C---:B------:R-:W-:Y:S02]  /*179c0*/  FMUL.FTZ R55, R0.reuse, R55 ;  /* 0x0000003700377220 */ /* 0x040fe40000410000 */
[C---:B------:R-:W-:Y:S02]  /*179d0*/  FMUL.FTZ R58, R0.reuse, R58 ;  /* 0x0000003a003a7220 */ /* 0x040fe40000410000 */
[----:B------:R-:W1:Y:S01]  /*179e0*/  MUFU.EX2 R164, R12 ;  /* 0x0000000c00a47308 */ /* 0x000e620000000800 */
[----:B------:R-:W-:Y:S02]  /*179f0*/  FMUL.FTZ R59, R0, R59 ;  /* 0x0000003b003b7220 */ /* 0x000fe40000410000 */
[----:B------:R1:W-:Y:S01]  /*17a00*/  @P0 LDGSTS.E.BYPASS.LTC128B.128 [R219+0xa100], [R8.64], !P1 ;  /* 0x0a10000008db0fae */ /* 0x0003e2000c901d48 */
[--C-:B---3--:R-:W-:Y:S02]  /*17a10*/  FFMA.FTZ R70, R148, c[0x0][0x2d0], -R69.reuse ;  /* 0x0000b40094467a23 */ /* 0x108fe40000010845 */
[C---:B----4-:R-:W-:Y:S02]  /*17a20*/  FMUL.FTZ R10, R0.reuse, R82 ;  /* 0x00000052000a7220 */ /* 0x050fe40000410000 */
[----:B------:R-:W-:Y:S02]  /*17a30*/  FMUL.FTZ R11, R0, R83 ;  /* 0x00000053000b7220 */ /* 0x000fe40000410000 */
[C---:B------:R-:W-:Y:S01]  /*17a40*/  FMUL.FTZ R60, R2.reuse, R60 ;  /* 0x0000003c023c7220 */ /* 0x040fe20000410000 */
[----:B------:R3:W-:Y:S01]  /*17a50*/  @P0 LDGSTS.E.BYPASS.LTC128B.128 [R219+0xd100], [R6.64+0x80], !P5 ;  /* 0x0d10008006db0fae */ /* 0x0007e2000e901d48 */
[C---:B------:R-:W-:Y:S01]  /*17a60*/  FMUL.FTZ R61, R2.reuse, R61 ;  /* 0x0000003d023d7220 */ /* 0x040fe20000410000 */
[----:B------:R-:W-:Y:S01]  /*17a70*/  MUFU.EX2 R71, R71 ;  /* 0x0000004700477308 */ /* 0x000fe20000000800 */
[----:B-----5:R-:W-:Y:S02]  /*17a80*/  FMUL.FTZ R48, R2, R120 ;  /* 0x0000007802307220 */ /* 0x020fe40000410000 */
[C---:B------:R-:W-:Y:S02]  /*17a90*/  FMUL.FTZ R62, R0.reuse, R62 ;  /* 0x0000003e003e7220 */ /* 0x040fe40000410000 */
[----:B------:R-:W-:Y:S01]  /*17aa0*/  FMUL.FTZ R63, R0, R63 ;  /* 0x0000003f003f7220 */ /* 0x000fe20000410000 */
[----:B------:R-:W-:Y:S01]  /*17ab0*/  LDSM.16.MT88.4 R20, [R203] ;  /* 0x00000000cb14783b */ /* 0x000fe20000004200 */
[C---:B------:R-:W-:Y:S02]  /*17ac0*/  FMUL.FTZ R64, R2.reuse, R64 ;  /* 0x0000004002407220 */ /* 0x040fe40000410000 */
[--C-:B--2---:R-:W-:Y:S02]  /*17ad0*/  FFMA.FTZ R4, R139, c[0x0][0x2d0], -R69.reuse ;  /* 0x0000b4008b047a23 */ /* 0x104fe40000010845 */
[----:B------:R-:W-:Y:S01]  /*17ae0*/  FMUL.FTZ R5, R2, R77 ;  /* 0x0000004d02057220 */ /* 0x000fe20000410000 */
[----:B-1----:R-:W-:Y:S01]  /*17af0*/  F2FP.PACK_AB R77, R164, R163 ;  /* 0x000000a3a44d723e */ /* 0x002fe200000000ff */
[----:B------:R1:W-:Y:S01]  /*17b00*/  MUFU.EX2 R161, R4 ;  /* 0x0000000400a17308 */ /* 0x0003e20000000800 */
[----:B------:R-:W2:Y:S01]  /*17b10*/  LDSM.16.MT88.4 R12, [R202] ;  /* 0x00000000ca0c783b */ /* 0x000ea20000004200 */
[C---:B------:R-:W-:Y:S02]  /*17b20*/  FMUL.FTZ R65, R2.reuse, R65 ;  /* 0x0000004102417220 */ /* 0x040fe40000410000 */
[C---:B------:R-:W-:Y:S02]  /*17b30*/  FMUL.FTZ R8, R2.reuse, R80 ;  /* 0x0000005002087220 */ /* 0x040fe40000410000 */
[----:B------:R-:W-:Y:S02]  /*17b40*/  FMUL.FTZ R9, R2, R81 ;  /* 0x0000005102097220 */ /* 0x000fe40000410000 */
[C---:B------:R-:W-:Y:S01]  /*17b50*/  FMUL.FTZ R66, R0.reuse, R66 ;  /* 0x0000004200427220 */ /* 0x040fe20000410000 */
[----:B------:R-:W4:Y:S01]  /*17b60*/  LDSM.16.MT88.4 R28, [R205] ;  /* 0x00000000cd1c783b */ /* 0x000f220000004200 */
[C---:B------:R-:W-:Y:S02]  /*17b70*/  FMUL.FTZ R67, R0.reuse, R67 ;  /* 0x0000004300437220 */ /* 0x040fe40000410000 */
[C---:B---3--:R-:W-:Y:S01]  /*17b80*/  FMUL.FTZ R6, R0.reuse, R78 ;  /* 0x0000004e00067220 */ /* 0x048fe20000410000 */
[----:B------:R-:W-:Y:S01]  /*17b90*/  F2FP.PACK_AB R78, R193, R194 ;  /* 0x000000c2c14e723e */ /* 0x000fe200000000ff */
[----:B------:R-:W-:Y:S03]  /*17ba0*/  FMUL.FTZ R7, R0, R79 ;  /* 0x0000004f00077220 */ /* 0x000fe60000410000 */
[----:B------:R-:W3:Y:S01]  /*17bb0*/  LDSM.16.MT88.4 R36, [R204] ;  /* 0x00000000cc24783b */ /* 0x000ee20000004200 */
[----:B-1----:R-:W-:Y:S07]  /*17bc0*/  FFMA.FTZ R4, R140, c[0x0][0x2d0], -R69 ;  /* 0x0000b4008c047a23 */ /* 0x002fee0000010845 */
[----:B------:R-:W1:Y:S01]  /*17bd0*/  LDSM.16.MT88.4 R44, [R202+0x3000] ;  /* 0x00300000ca2c783b */ /* 0x000e620000004200 */
[----:B------:R-:W5:Y:S07]  /*17be0*/  MUFU.EX2 R162, R4 ;  /* 0x0000000400a27308 */ /* 0x000f6e0000000800 */
[----:B------:R-:W1:Y:S08]  /*17bf0*/  LDSM.16.MT88.4 R80, [R203+0x3000] ;  /* 0x00300000cb50783b */ /* 0x000e700000004200 */
[----:B------:R-:W-:Y:S08]  /*17c00*/  LDSM.16.MT88.4 R88, [R204+0x3000] ;  /* 0x00300000cc58783b */ /* 0x000ff00000004200 */
[----:B------:R-:W-:Y:S01]  /*17c10*/  LDSM.16.MT88.4 R96, [R204+0x800] ;  /* 0x00080000cc60783b */ /* 0x000fe20000004200 */
[----:B-----5:R-:W-:Y:S01]  /*17c20*/  F2FP.PACK_AB R79, R162, R161 ;  /* 0x000000a1a24f723e */ /* 0x020fe200000000ff */
[C---:B------:R-:W-:Y:S01]  /*17c30*/  FMUL.FTZ R4, R2.reuse, R76 ;  /* 0x0000004c02047220 */ /* 0x040fe20000410000 */
[----:B------:R-:W-:Y:S05]  /*17c40*/  F2FP.PACK_AB R76, R195, R222 ;  /* 0x000000dec34c723e */ /* 0x000fea00000000ff */
[----:B------:R-:W-:Y:S02]  /*17c50*/  LDSM.16.MT88.4 R104, [R204+0x4000] ;  /* 0x00400000cc68783b */ /* 0x000fe40000004200 */
[C---:B--2---:R-:W-:Y:S06]  /*17c60*/  HMMA.16816.F32 R4, R76.reuse, R12, R4 ;  /* 0x0000000c4c04723c */ /* 0x044fec0000001804 */
[----:B------:R-:W-:Y:S01]  /*17c70*/  LDSM.16.MT88.4 R112, [R202+0x5800] ;  /* 0x00580000ca70783b */ /* 0x000fe20000004200 */
[C---:B------:R-:W-:Y:S01]  /*17c80*/  FMUL.FTZ R12, R2.reuse, R84 ;  /* 0x00000054020c7220 */ /* 0x040fe20000410000 */
[C---:B------:R-:W-:Y:S04]  /*17c90*/  HMMA.16816.F32 R8, R76.reuse, R14, R8 ;  /* 0x0000000e4c08723c */ /* 0x040fe80000001808 */
[----:B------:R-:W-:Y:S02]  /*17ca0*/  FMUL.FTZ R13, R2, R85 ;  /* 0x00000055020d7220 */ /* 0x000fe40000410000 */
[----:B------:R-:W-:Y:S01]  /*17cb0*/  LDSM.16.MT88.4 R120, [R203+0x5800] ;  /* 0x00580000cb78783b */ /* 0x000fe20000004200 */
[C---:B------:R-:W-:Y:S02]  /*17cc0*/  FMUL.FTZ R14, R0.reuse, R86 ;  /* 0x00000056000e7220 */ /* 0x040fe40000410000 */
[----:B------:R-:W-:Y:S05]  /*17cd0*/  FMUL.FTZ R15, R0, R87 ;  /* 0x00000057000f7220 */ /* 0x000fea0000410000 */
[----:B------:R-:W2:Y:S02]  /*17ce0*/  LDSM.16.MT88.4 R84, [R205+0x3000] ;  /* 0x00300000cd54783b */ /* 0x000ea40000004200 */
[C---:B------:R-:W-:Y:S06]  /*17cf0*/  HMMA.16816.F32 R12, R76.reuse, R20, R12 ;  /* 0x000000144c0c723c */ /* 0x040fec000000180c */
[----:B------:R-:W0:Y:S01]  /*17d00*/  LDGDEPBAR ;  /* 0x00000000000079af */ /* 0x000e220000000000 */
[C---:B------:R-:W-:Y:S01]  /*17d10*/  FMUL.FTZ R20, R2.reuse, R92 ;  /* 0x0000005c02147220 */ /* 0x040fe20000410000 */
[C---:B------:R-:W-:Y:S04]  /*17d20*/  HMMA.16816.F32 R16, R76.reuse, R22, R16 ;  /* 0x000000164c10723c */ /* 0x040fe80000001810 */
[----:B------:R-:W-:Y:S03]  /*17d30*/  FMUL.FTZ R21, R2, R93 ;  /* 0x0000005d02157220 */ /* 0x000fe60000410000 */
[C---:B------:R-:W-:Y:S02]  /*17d40*/  FMUL.FTZ R22, R0.reuse, R94 ;  /* 0x0000005e00167220 */ /* 0x040fe40000410000 */
[----:B------:R-:W-:Y:S02]  /*17d50*/  FMUL.FTZ R23, R0, R95 ;  /* 0x0000005f00177220 */ /* 0x000fe40000410000 */
[----:B------:R-:W-:Y:S05]  /*17d60*/  LDSM.16.MT88.4 R92, [R205+0x800] ;  /* 0x00080000cd5c783b */ /* 0x000fea0000004200 */
[C---:B----4-:R-:W-:Y:S07]  /*17d70*/  HMMA.16816.F32 R20, R76.reuse, R28, R20 ;  /* 0x0000001c4c14723c */ /* 0x050fee0000001814 */
[C---:B------:R-:W-:Y:S01]  /*17d80*/  FMUL.FTZ R28, R2.reuse, R100 ;  /* 0x00000064021c7220 */ /* 0x040fe20000410000 */
[C---:B------:R-:W-:Y:S04]  /*17d90*/  HMMA.16816.F32 R24, R76.reuse, R30, R24 ;  /* 0x0000001e4c18723c */ /* 0x040fe80000001818 */
[----:B------:R-:W-:Y:S03]  /*17da0*/  FMUL.FTZ R29, R2, R101 ;  /* 0x00000065021d7220 */ /* 0x000fe60000410000 */
[C---:B------:R-:W-:Y:S02]  /*17db0*/  FMUL.FTZ R30, R0.reuse, R102 ;  /* 0x00000066001e7220 */ /* 0x040fe40000410000 */
[----:B------:R-:W-:Y:S02]  /*17dc0*/  FMUL.FTZ R31, R0, R103 ;  /* 0x00000067001f7220 */ /* 0x000fe40000410000 */
[----:B------:R-:W-:Y:S05]  /*17dd0*/  LDSM.16.MT88.4 R100, [R205+0x4000] ;  /* 0x00400000cd64783b */ /* 0x000fea0000004200 */
[C---:B---3--:R-:W-:Y:S07]  /*17de0*/  HMMA.16816.F32 R28, R76.reuse, R36, R28 ;  /* 0x000000244c1c723c */ /* 0x048fee000000181c */
[--C-:B------:R-:W-:Y:S01]  /*17df0*/  FFMA.FTZ R36, R135, c[0x0][0x2d0], -R132.reuse ;  /* 0x0000b40087247a23 */ /* 0x100fe20000010884 */
[C---:B------:R-:W-:Y:S03]  /*17e00*/  HMMA.16816.F32 R32, R76.reuse, R38, R32 ;  /* 0x000000264c20723c */ /* 0x040fe60000001820 */
[----:B------:R3:W-:Y:S01]  /*17e10*/  MUFU.EX2 R175, R36 ;  /* 0x0000002400af7308 */ /* 0x0007e20000000800 */
[----:B------:R-:W-:Y:S03]  /*17e20*/  FMUL.FTZ R37, R2, R109 ;  /* 0x0000006d02257220 */ /* 0x000fe60000410000 */
[C---:B------:R-:W-:Y:S02]  /*17e30*/  FMUL.FTZ R38, R0.reuse, R110 ;  /* 0x0000006e00267220 */ /* 0x040fe40000410000 */
[----:B------:R-:W-:Y:S03]  /*17e40*/  FMUL.FTZ R39, R0, R111 ;  /* 0x0000006f00277220 */ /* 0x000fe60000410000 */
[C---:B---3--:R-:W-:Y:S02]  /*17e50*/  FMUL.FTZ R36, R2.reuse, R108 ;  /* 0x0000006c02247220 */ /* 0x048fe40000410000 */
[----:B------:R-:W-:Y:S05]  /*17e60*/  LDSM.16.MT88.4 R108, [R203+0x1800] ;  /* 0x00180000cb6c783b */ /* 0x000fea0000004200 */
[C---:B-1----:R-:W-:Y:S07]  /*17e70*/  HMMA.16816.F32 R36, R76.reuse, R44, R36 ;  /* 0x0000002c4c24723c */ /* 0x042fee0000001824 */
[----:B------:R-:W-:Y:S01]  /*17e80*/  FMUL.FTZ R45, R2, R117 ;  /* 0x00000075022d7220 */ /* 0x000fe20000410000 */
[C---:B------:R-:W-:Y:S04]  /*17e90*/  HMMA.16816.F32 R40, R76.reuse, R46, R40 ;  /* 0x0000002e4c28723c */ /* 0x040fe80000001828 */
[----:B------:R-:W-:Y:S03]  /*17ea0*/  FFMA.FTZ R44, R144, c[0x0][0x2d0], -R132 ;  /* 0x0000b400902c7a23 */ /* 0x000fe60000010884 */
[C---:B------:R-:W-:Y:S01]  /*17eb0*/  FMUL.FTZ R47, R0.reuse, R119 ;  /* 0x00000077002f7220 */ /* 0x040fe20000410000 */
[----:B------:R1:W-:Y:S01]  /*17ec0*/  MUFU.EX2 R173, R44 ;  /* 0x0000002c00ad7308 */ /* 0x0003e20000000800 */
[C---:B------:R-:W-:Y:S03]  /*17ed0*/  FMUL.FTZ R46, R0.reuse, R118 ;  /* 0x00000076002e7220 */ /* 0x040fe60000410000 */
[----:B------:R-:W-:Y:S04]  /*17ee0*/  FFMA.FTZ R0, R0, R252, R163 ;  /* 0x000000fc00007223 */ /* 0x000fe800000100a3 */
[----:B------:R-:W-:Y:S02]  /*17ef0*/  FADD.FTZ R0, R164, R0 ;  /* 0x00000000a4007221 */ /* 0x000fe40000010000 */
[----:B------:R3:W4:Y:S02]  /*17f00*/  MUFU.EX2 R119, R70 ;  /* 0x0000004600777308 */ /* 0x0007240000000800 */
[----:B------:R-:W-:Y:S04]  /*17f10*/  FADD.FTZ R0, R161, R0 ;  /* 0x00000000a1007221 */ /* 0x000fe80000010000 */
[----:B------:R-:W-:Y:S04]  /*17f20*/  FADD.FTZ R0, R162, R0 ;  /* 0x00000000a2007221 */ /* 0x000fe80000010000 */
[----:B------:R-:W-:Y:S02]  /*17f30*/  FADD.FTZ R0, R152, R0 ;  /* 0x0000000098007221 */ /* 0x000fe40000010000 */
[C---:B-1----:R-:W-:Y:S02]  /*17f40*/  FMUL.FTZ R44, R2.reuse, R116 ;  /* 0x00000074022c7220 */ /* 0x042fe40000410000 */
[----:B------:R-:W-:Y:S02]  /*17f50*/  FFMA.FTZ R2, R2, R251, R222 ;  /* 0x000000fb02027223 */ /* 0x000fe400000100de */
[----:B------:R-:W-:Y:S02]  /*17f60*/  FADD.FTZ R0, R151, R0 ;  /* 0x0000000097007221 */ /* 0x000fe40000010000 */
[----:B------:R-:W-:Y:S01]  /*17f70*/  FADD.FTZ R2, R195, R2 ;  /* 0x00000002c3027221 */ /* 0x000fe20000010000 */
[C---:B------:R-:W-:Y:S03]  /*17f80*/  HMMA.16816.F32 R44, R76.reuse, R80, R44 ;  /* 0x000000504c2c723c */ /* 0x040fe6000000182c */
[----:B---3--:R-:W-:Y:S02]  /*17f90*/  FFMA.FTZ R70, R149, c[0x0][0x2d0], -R132 ;  /* 0x0000b40095467a23 */ /* 0x008fe40000010884 */
[----:B------:R-:W-:Y:S02]  /*17fa0*/  FADD.FTZ R2, R194, R2 ;  /* 0x00000002c2027221 */ /* 0x000fe40000010000 */
[----:B------:R1:W3:Y:S01]  /*17fb0*/  MUFU.EX2 R171, R70 ;  /* 0x0000004600ab7308 */ /* 0x0002e20000000800 */
[C---:B------:R-:W-:Y:S01]  /*17fc0*/  HMMA.16816.F32 R48, R76.reuse, R82, R48 ;  /* 0x000000524c30723c */ /* 0x040fe20000001830 */
[----:B------:R-:W5:Y:S03]  /*17fd0*/  LDSM.16.MT88.4 R80, [R202+0x800] ;  /* 0x00080000ca50783b */ /* 0x000f660000004200 */
[----:B------:R-:W-:Y:S02]  /*17fe0*/  FADD.FTZ R2, R193, R2 ;  /* 0x00000002c1027221 */ /* 0x000fe40000010000 */
[----:B------:R-:W-:Y:S02]  /*17ff0*/  FADD.FTZ R0, R150, R0 ;  /* 0x0000000096007221 */ /* 0x000fe40000010000 */
[C---:B--2---:R-:W-:Y:S04]  /*18000*/  HMMA.16816.F32 R52, R76.reuse, R84, R52 ;  /* 0x000000544c34723c */ /* 0x044fe80000001834 */
[----:B------:R-:W-:Y:S02]  /*18010*/  FADD.FTZ R2, R192, R2 ;  /* 0x00000002c0027221 */ /* 0x000fe40000010000 */
[----:B----4-:R-:W-:Y:S02]  /*18020*/  FADD.FTZ R0, R119, R0 ;  /* 0x0000000077007221 */ /* 0x010fe40000010000 */
[C---:B------:R-:W-:Y:S01]  /*18030*/  HMMA.16816.F32 R56, R76.reuse, R86, R56 ;  /* 0x000000564c38723c */ /* 0x040fe20000001838 */
[----:B------:R-:W2:Y:S03]  /*18040*/  LDSM.16.MT88.4 R84, [R203+0x800] ;  /* 0x00080000cb54783b */ /* 0x000ea60000004200 */
[----:B------:R-:W-:Y:S02]  /*18050*/  FADD.FTZ R2, R175, R2 ;  /* 0x00000002af027221 */ /* 0x000fe40000010000 */
[----:B-1----:R-:W-:Y:S02]  /*18060*/  FFMA.FTZ R70, R153, c[0x0][0x2d0], -R132 ;  /* 0x0000b40099467a23 */ /* 0x002fe40000010884 */
[C---:B------:R-:W-:Y:S02]  /*18070*/  HMMA.16816.F32 R60, R76.reuse, R88, R60 ;  /* 0x000000584c3c723c */ /* 0x040fe4000000183c */
[----:B------:R1:W4:Y:S02]  /*18080*/  MUFU.EX2 R172, R70 ;  /* 0x0000004600ac7308 */ /* 0x0003240000000800 */
[----:B------:R-:W-:Y:S04]  /*18090*/  FADD.FTZ R2, R174, R2 ;  /* 0x00000002ae027221 */ /* 0x000fe80000010000 */
[----:B------:R-:W-:Y:S01]  /*180a0*/  HMMA.16816.F32 R64, R76, R90, R64 ;  /* 0x0000005a4c40723c */ /* 0x000fe20000001840 */
[----:B------:R-:W2:Y:S03]  /*180b0*/  LDSM.16.MT88.4 R88, [R202+0x3800] ;  /* 0x00380000ca58783b */ /* 0x000ea60000004200 */
[----:B------:R-:W-:Y:S03]  /*180c0*/  FADD.FTZ R2, R173, R2 ;  /* 0x00000002ad027221 */ /* 0x000fe60000010000 */
[----:B------:R-:W-:Y:S01]  /*180d0*/  F2FP.PACK_AB R76, R175, R192 ;  /* 0x000000c0af4c723e */ /* 0x000fe200000000ff */
[----:B---3--:R-:W-:Y:S01]  /*180e0*/  FADD.FTZ R2, R171, R2 ;  /* 0x00000002ab027221 */ /* 0x008fe20000010000 */
[----:B------:R-:W-:Y:S03]  /*180f0*/  F2FP.PACK_AB R78, R173, R174 ;  /* 0x000000aead4e723e */ /* 0x000fe600000000ff */
[----:B------:R-:W-:Y:S02]  /*18100*/  F2FP.PACK_AB R77, R151, R152 ;  /* 0x00000098974d723e */ /* 0x000fe400000000ff */
[----:B------:R-:W-:Y:S01]  /*18110*/  F2FP.PACK_AB R79, R119, R150 ;  /* 0x00000096774f723e */ /* 0x000fe200000000ff */
[----:B-1----:R-:W-:Y:S06]  /*18120*/  FFMA.FTZ R70, R155, c[0x0][0x2d0], -R132 ;  /* 0x0000b4009b467a23 */ /* 0x002fec0000010884 */
[C---:B-----5:R-:W-:Y:S01]  /*18130*/  HMMA.16816.F32 R4, R76.reuse, R80, R4 ;  /* 0x000000504c04723c */ /* 0x060fe20000001804 */
[----:B------:R1:W3:Y:S02]  /*18140*/  MUFU.EX2 R170, R70 ;  /* 0x0000004600aa7308 */ /* 0x0002e40000000800 */
[----:B----4-:R-:W-:Y:S05]  /*18150*/  FADD.FTZ R2, R172, R2 ;  /* 0x00000002ac027221 */ /* 0x010fea0000010000 */
[C---:B------:R-:W-:Y:S01]  /*18160*/  HMMA.16816.F32 R8, R76.reuse, R82, R8 ;  /* 0x000000524c08723c */ /* 0x040fe20000001808 */
[----:B------:R-:W4:Y:S07]  /*18170*/  LDSM.16.MT88.4 R80, [R203+0x3800] ;  /* 0x00380000cb50783b */ /* 0x000f2e0000004200 */
[C---:B--2---:R-:W-:Y:S08]  /*18180*/  HMMA.16816.F32 R12, R76.reuse, R84, R12 ;  /* 0x000000544c0c723c */ /* 0x044ff0000000180c */
[C---:B------:R-:W-:Y:S01]  /*18190*/  HMMA.16816.F32 R16, R76.reuse, R86, R16 ;  /* 0x000000564c10723c */ /* 0x040fe20000001810 */
[----:B------:R-:W2:Y:S03]  /*181a0*/  LDSM.16.MT88.4 R84, [R205+0x3800] ;  /* 0x00380000cd54783b */ /* 0x000ea60000004200 */
[----:B-1----:R-:W-:Y:S02]  /*181b0*/  FFMA.FTZ R70, R154, c[0x0][0x2d0], -R132 ;  /* 0x0000b4009a467a23 */ /* 0x002fe40000010884 */
[----:B---3--:R-:W-:Y:S02]  /*181c0*/  FADD.FTZ R2, R170, R2 ;  /* 0x00000002aa027221 */ /* 0x008fe40000010000 */
[C---:B------:R-:W-:Y:S01]  /*181d0*/  HMMA.16816.F32 R20, R76.reuse, R92, R20 ;  /* 0x0000005c4c14723c */ /* 0x040fe20000001814 */
[----:B------:R1:W3:Y:S07]  /*181e0*/  MUFU.EX2 R169, R70 ;  /* 0x0000004600a97308 */ /* 0x0002ee0000000800 */
[C---:B------:R-:W-:Y:S01]  /*181f0*/  HMMA.16816.F32 R24, R76.reuse, R94, R24 ;  /* 0x0000005e4c18723c */ /* 0x040fe20000001818 */
[----:B------:R-:W5:Y:S07]  /*18200*/  LDSM.16.MT88.4 R92, [R204+0x3800] ;  /* 0x00380000cc5c783b */ /* 0x000f6e0000004200 */
[C---:B------:R-:W-:Y:S08]  /*18210*/  HMMA.16816.F32 R28, R76.reuse, R96, R28 ;  /* 0x000000604c1c723c */ /* 0x040ff0000000181c */
[C---:B------:R-:W-:Y:S01]  /*18220*/  HMMA.16816.F32 R32, R76.reuse, R98, R32 ;  /* 0x000000624c20723c */ /* 0x040fe20000001820 */
[----:B------:R-:W-:Y:S03]  /*18230*/  LDSM.16.MT88.4 R96, [R203+0x4000] ;  /* 0x00400000cb60783b */ /* 0x000fe60000004200 */
[--C-:B-1----:R-:W-:Y:S02]  /*18240*/  FFMA.FTZ R70, R165, c[0x0][0x2d0], -R69.reuse ;  /* 0x0000b400a5467a23 */ /* 0x102fe40000010845 */
[----:B---3--:R-:W-:Y:S02]  /*18250*/  FADD.FTZ R2, R169, R2 ;  /* 0x00000002a9027221 */ /* 0x008fe40000010000 */
[C---:B------:R-:W-:Y:S01]  /*18260*/  HMMA.16816.F32 R36, R76.reuse, R88, R36 ;  /* 0x000000584c24723c */ /* 0x040fe20000001824 */
[----:B------:R1:W3:Y:S07]  /*18270*/  MUFU.EX2 R117, R70 ;  /* 0x0000004600757308 */ /* 0x0002ee0000000800 */
[C---:B------:R-:W-:Y:S01]  /*18280*/  HMMA.16816.F32 R40, R76.reuse, R90, R40 ;  /* 0x0000005a4c28723c */ /* 0x040fe20000001828 */
[----:B------:R-:W-:Y:S07]  /*18290*/  LDSM.16.MT88.4 R88, [R205+0x1000] ;  /* 0x00100000cd58783b */ /* 0x000fee0000004200 */
[C---:B----4-:R-:W-:Y:S08]  /*182a0*/  HMMA.16816.F32 R44, R76.reuse, R80, R44 ;  /* 0x000000504c2c723c */ /* 0x050ff0000000182c */
        /* <DEDUP_REMOVED lines=9> */
[----:B------:R-:W-:Y:S01]  /*18340*/  HMMA.16816.F32 R64, R76, R94, R64 ;  /* 0x0000005e4c40723c */ /* 0x000fe20000001840 */
[----:B------:R-:W5:Y:S03]  /*18350*/  LDSM.16.MT88.4 R92, [R204+0x1000] ;  /* 0x00100000cc5c783b */ /* 0x000f660000004200 */
[--C-:B-1----:R-:W-:Y:S02]  /*18360*/  FFMA.FTZ R70, R160, c[0x0][0x2d0], -R69.reuse ;  /* 0x0000b400a0467a23 */ /* 0x102fe40000010845 */
[----:B--2---:R-:W-:Y:S01]  /*18370*/  FADD.FTZ R0, R118, R0 ;  /* 0x0000000076007221 */ /* 0x004fe20000010000 */
[----:B------:R-:W-:Y:S01]  /*18380*/  F2FP.PACK_AB R76, R172, R171 ;  /* 0x000000abac4c723e */ /* 0x000fe200000000ff */
[----:B------:R1:W2:Y:S01]  /*18390*/  MUFU.EX2 R116, R70 ;  /* 0x0000004600747308 */ /* 0x0002a20000000800 */
[----:B------:R-:W-:Y:S03]  /*183a0*/  F2FP.PACK_AB R78, R169, R170 ;  /* 0x000000aaa94e723e */ /* 0x000fe600000000ff */
[----:B------:R-:W-:Y:S01]  /*183b0*/  F2FP.PACK_AB R77, R118, R117 ;  /* 0x00000075764d723e */ /* 0x000fe200000000ff */
[--C-:B-1----:R-:W-:Y:S02]  /*183c0*/  FFMA.FTZ R70, R167, c[0x0][0x2d0], -R69.reuse ;  /* 0x0000b400a7467a23 */ /* 0x102fe40000010845 */
[----:B--2---:R-:W-:Y:S03]  /*183d0*/  FADD.FTZ R0, R116, R0 ;  /* 0x0000000074007221 */ /* 0x004fe60000010000 */
[----:B------:R1:W2:Y:S02]  /*183e0*/  MUFU.EX2 R149, R70 ;  /* 0x0000004600957308 */ /* 0x0002a40000000800 */
[----:B-1----:R-:W-:Y:S01]  /*183f0*/  FFMA.FTZ R70, R168, c[0x0][0x2d0], -R132 ;  /* 0x0000b400a8467a23 */ /* 0x002fe20000010884 */
[C---:B--2---:R-:W-:Y:S01]  /*18400*/  F2FP.PACK_AB R79, R149.reuse, R116 ;  /* 0x00000074954f723e */ /* 0x044fe200000000ff */
[----:B------:R-:W-:Y:S06]  /*18410*/  FADD.FTZ R0, R149, R0 ;  /* 0x0000000095007221 */ /* 0x000fec0000010000 */
[----:B------:R1:W2:Y:S01]  /*18420*/  MUFU.EX2 R168, R70 ;  /* 0x0000004600a87308 */ /* 0x0002a20000000800 */
[C---:B----4-:R-:W-:Y:S08]  /*18430*/  HMMA.16816.F32 R4, R76.reuse, R80, R4 ;  /* 0x000000504c04723c */ /* 0x050ff00000001804 */
[C---:B------:R-:W-:Y:S01]  /*18440*/  HMMA.16816.F32 R8, R76.reuse, R82, R8 ;  /* 0x000000524c08723c */ /* 0x040fe20000001808 */
[----:B------:R-:W4:Y:S07]  /*18450*/  LDSM.16.MT88.4 R80, [R202+0x4000] ;  /* 0x00400000ca50783b */ /* 0x000f2e0000004200 */
[C---:B---3--:R-:W-:Y:S04]  /*18460*/  HMMA.16816.F32 R12, R76.reuse, R84, R12 ;  /* 0x000000544c0c723c */ /* 0x048fe8000000180c */
[----:B-1----:R-:W-:Y:S02]  /*18470*/  FFMA.FTZ R70, R223, c[0x0][0x2d0], -R132 ;  /* 0x0000b400df467a23 */ /* 0x002fe40000010884 */
[----:B------:R-:W3:Y:S01]  /*18480*/  LDL R223, [R1+0x10] ;  /* 0x0000100001df7983 */ /* 0x000ee20000100800 */
[----:B--2---:R-:W-:Y:S01]  /*18490*/  FADD.FTZ R2, R168, R2 ;  /* 0x00000002a8027221 */ /* 0x004fe20000010000 */
[C---:B------:R-:W-:Y:S01]  /*184a0*/  HMMA.16816.F32 R16, R76.reuse, R86, R16 ;  /* 0x000000564c10723c */ /* 0x040fe20000001810 */
[----:B------:R1:W2:Y:S01]  /*184b0*/  MUFU.EX2 R166, R70 ;  /* 0x0000004600a67308 */ /* 0x0002a20000000800 */
[----:B------:R-:W4:Y:S06]  /*184c0*/  LDSM.16.MT88.4 R84, [R202+0x1800] ;  /* 0x00180000ca54783b */ /* 0x000f2c0000004200 */
[C---:B------:R-:W-:Y:S08]  /*184d0*/  HMMA.16816.F32 R20, R76.reuse, R88, R20 ;  /* 0x000000584c14723c */ /* 0x040ff00000001814 */
[C---:B------:R-:W-:Y:S01]  /*184e0*/  HMMA.16816.F32 R24, R76.reuse, R90, R24 ;  /* 0x0000005a4c18723c */ /* 0x040fe20000001818 */
[----:B------:R-:W4:Y:S07]  /*184f0*/  LDSM.16.MT88.4 R88, [R205+0x1800] ;  /* 0x00180000cd58783b */ /* 0x000f2e0000004200 */
[C---:B-----5:R-:W-:Y:S04]  /*18500*/  HMMA.16816.F32 R28, R76.reuse, R92, R28 ;  /* 0x0000005c4c1c723c */ /* 0x060fe8000000181c */
[----:B-1----:R-:W-:Y:S02]  /*18510*/  FFMA.FTZ R70, R224, c[0x0][0x2d0], -R132 ;  /* 0x0000b400e0467a23 */ /* 0x002fe40000010884 */
[C---:B--2---:R-:W-:Y:S02]  /*18520*/  FADD.FTZ R2, R166.reuse, R2 ;  /* 0x00000002a6027221 */ /* 0x044fe40000010000 */
[C---:B------:R-:W-:Y:S01]  /*18530*/  HMMA.16816.F32 R32, R76.reuse, R94, R32 ;  /* 0x0000005e4c20723c */ /* 0x040fe20000001820 */
[----:B------:R1:W2:Y:S01]  /*18540*/  MUFU.EX2 R167, R70 ;  /* 0x0000004600a77308 */ /* 0x0002a20000000800 */
[----:B------:R-:W-:Y:S06]  /*18550*/  LDSM.16.MT88.4 R92, [R203+0x4800] ;  /* 0x00480000cb5c783b */ /* 0x000fec0000004200 */
[C---:B----4-:R-:W-:Y:S08]  /*18560*/  HMMA.16816.F32 R36, R76.reuse, R80, R36 ;  /* 0x000000504c24723c */ /* 0x050ff00000001824 */
[C---:B------:R-:W-:Y:S01]  /*18570*/  HMMA.16816.F32 R40, R76.reuse, R82, R40 ;  /* 0x000000524c28723c */ /* 0x040fe20000001828 */
[----:B------:R-:W4:Y:S07]  /*18580*/  LDSM.16.MT88.4 R80, [R204+0x1800] ;  /* 0x00180000cc50783b */ /* 0x000f2e0000004200 */
        /* <DEDUP_REMOVED lines=9> */
[C---:B------:R-:W-:Y:S04]  /*18620*/  HMMA.16816.F32 R60, R76.reuse, R104, R60 ;  /* 0x000000684c3c723c */ /* 0x040fe8000000183c */
[--C-:B-1----:R-:W-:Y:S02]  /*18630*/  FFMA.FTZ R70, R227, c[0x0][0x2d0], -R69.reuse ;  /* 0x0000b400e3467a23 */ /* 0x102fe40000010845 */
[C---:B--2---:R-:W-:Y:S02]  /*18640*/  FADD.FTZ R2, R165.reuse, R2 ;  /* 0x00000002a5027221 */ /* 0x044fe40000010000 */
        /* <DEDUP_REMOVED lines=12> */
[--C-:B-1----:R-:W-:Y:S02]  /*18710*/  FFMA.FTZ R70, R236, c[0x0][0x2d0], -R69.reuse ;  /* 0x0000b400ec467a23 */ /* 0x102fe40000010845 */
[----:B--2---:R-:W-:Y:S06]  /*18720*/  FADD.FTZ R0, R142, R0 ;  /* 0x000000008e007221 */ /* 0x004fec0000010000 */
[----:B------:R1:W2:Y:S02]  /*18730*/  MUFU.EX2 R141, R70 ;  /* 0x00000046008d7308 */ /* 0x0002a40000000800 */
[----:B-1----:R-:W-:Y:S01]  /*18740*/  FFMA.FTZ R70, R237, c[0x0][0x2d0], -R132 ;  /* 0x0000b400ed467a23 */ /* 0x002fe20000010884 */
[C---:B--2---:R-:W-:Y:S01]  /*18750*/  F2FP.PACK_AB R79, R141.reuse, R142 ;  /* 0x0000008e8d4f723e */ /* 0x044fe200000000ff */
[----:B------:R-:W-:Y:S06]  /*18760*/  FADD.FTZ R0, R141, R0 ;  /* 0x000000008d007221 */ /* 0x000fec0000010000 */
[----:B------:R1:W2:Y:S01]  /*18770*/  MUFU.EX2 R160, R70 ;  /* 0x0000004600a07308 */ /* 0x0002a20000000800 */
[C---:B------:R-:W-:Y:S08]  /*18780*/  HMMA.16816.F32 R4, R76.reuse, R84, R4 ;  /* 0x000000544c04723c */ /* 0x040ff00000001804 */
[C---:B------:R-:W-:Y:S01]  /*18790*/  HMMA.16816.F32 R8, R76.reuse, R86, R8 ;  /* 0x000000564c08723c */ /* 0x040fe20000001808 */
[----:B------:R-:W5:Y:S07]  /*187a0*/  LDSM.16.MT88.4 R84, [R202+0x4800] ;  /* 0x00480000ca54783b */ /* 0x000f6e0000004200 */
        /* <DEDUP_REMOVED lines=8> */
[----:B------:R-:W3:Y:S07]  /*18830*/  LDSM.16.MT88.4 R88, [R205+0x4800] ;  /* 0x00480000cd58783b */ /* 0x000eee0000004200 */
[C---:B----4-:R-:W-:Y:S04]  /*18840*/  HMMA.16816.F32 R28, R76.reuse, R80, R28 ;  /* 0x000000504c1c723c */ /* 0x050fe8000000181c */
[----:B-1----:R-:W-:Y:S02]  /*18850*/  FFMA.FTZ R70, R238, c[0x0][0x2d0], -R132 ;  /* 0x0000b400ee467a23 */ /* 0x002fe40000010884 */
[----:B--2---:R-:W-:Y:S02]  /*18860*/  FADD.FTZ R2, R155, R2 ;  /* 0x000000029b027221 */ /* 0x004fe40000010000 */
[C---:B------:R-:W-:Y:S01]  /*18870*/  HMMA.16816.F32 R32, R76.reuse, R82, R32 ;  /* 0x000000524c20723c */ /* 0x040fe20000001820 */
[----:B------:R1:W2:Y:S01]  /*18880*/  MUFU.EX2 R154, R70 ;  /* 0x00000046009a7308 */ /* 0x0002a20000000800 */
[----:B------:R-:W4:Y:S06]  /*18890*/  LDSM.16.MT88.4 R80, [R204+0x4800] ;  /* 0x00480000cc50783b */ /* 0x000f2c0000004200 */
[C---:B-----5:R-:W-:Y:S08]  /*188a0*/  HMMA.16816.F32 R36, R76.reuse, R84, R36 ;  /* 0x000000544c24723c */ /* 0x060ff00000001824 */
[C---:B------:R-:W-:Y:S01]  /*188b0*/  HMMA.16816.F32 R40, R76.reuse, R86, R40 ;  /* 0x000000564c28723c */ /* 0x040fe20000001828 */
[----:B------:R-:W5:Y:S07]  /*188c0*/  LDSM.16.MT88.4 R84, [R202+0x2000] ;  /* 0x00200000ca54783b */ /* 0x000f6e0000004200 */
[C---:B------:R-:W-:Y:S04]  /*188d0*/  HMMA.16816.F32 R44, R76.reuse, R92, R44 ;  /* 0x0000005c4c2c723c */ /* 0x040fe8000000182c */
[----:B-1----:R-:W-:Y:S01]  /*188e0*/  FFMA.FTZ R70, R240, c[0x0][0x2d0], -R132 ;  /* 0x0000b400f0467a23 */ /* 0x002fe20000010884 */
[----:B---3--:R-:W-:Y:S01]  /*188f0*/  ISETP.GT.AND P0, PT, R221, R223, PT ;  /* 0x000000dfdd00720c */ /* 0x008fe20003f04270 */
[----:B--2---:R-:W-:Y:S01]  /*18900*/  FADD.FTZ R2, R154, R2 ;  /* 0x000000029a027221 */ /* 0x004fe20000010000 */
[----:B------:R-:W-:Y:S01]  /*18910*/  MOV R221, R220 ;  /* 0x000000dc00dd7202 */ /* 0x000fe20000000f00 */
[C---:B------:R-:W-:Y:S01]  /*18920*/  HMMA.16816.F32 R48, R76.reuse, R94, R48 ;  /* 0x0000005e4c30723c */ /* 0x040fe20000001830 */
[----:B------:R1:W2:Y:S01]  /*18930*/  MUFU.EX2 R153, R70 ;  /* 0x0000004600997308 */ /* 0x0002a20000000800 */
[----:B------:R-:W3:Y:S06]  /*18940*/  LDSM.16.MT88.4 R92, [R203+0x2000] ;  /* 0x00200000cb5c783b */ /* 0x000eec0000004200 */
[C---:B------:R-:W-:Y:S08]  /*18950*/  HMMA.16816.F32 R52, R76.reuse, R88, R52 ;  /* 0x000000584c34723c */ /* 0x040ff00000001834 */
[C---:B------:R-:W-:Y:S01]  /*18960*/  HMMA.16816.F32 R56, R76.reuse, R90, R56 ;  /* 0x0000005a4c38723c */ /* 0x040fe20000001838 */
[----:B------:R-:W3:Y:S07]  /*18970*/  LDSM.16.MT88.4 R88, [R205+0x2000] ;  /* 0x00200000cd58783b */ /* 0x000eee0000004200 */
[C---:B----4-:R-:W-:Y:S04]  /*18980*/  HMMA.16816.F32 R60, R76.reuse, R80, R60 ;  /* 0x000000504c3c723c */ /* 0x050fe8000000183c */
[--C-:B-1----:R-:W-:Y:S02]  /*18990*/  FFMA.FTZ R70, R242, c[0x0][0x2d0], -R69.reuse ;  /* 0x0000b400f2467a23 */ /* 0x102fe40000010845 */
[----:B--2---:R-:W-:Y:S02]  /*189a0*/  FADD.FTZ R2, R153, R2 ;  /* 0x0000000299027221 */ /* 0x004fe40000010000 */
[----:B------:R-:W-:Y:S01]  /*189b0*/  HMMA.16816.F32 R64, R76, R82, R64 ;  /* 0x000000524c40723c */ /* 0x000fe20000001840 */
[----:B------:R1:W2:Y:S01]  /*189c0*/  MUFU.EX2 R140, R70 ;  /* 0x00000046008c7308 */ /* 0x0002a20000000800 */
[----:B------:R-:W4:Y:S05]  /*189d0*/  LDSM.16.MT88.4 R80, [R204+0x2000] ;  /* 0x00200000cc50783b */ /* 0x000f2a0000004200 */
        /* <DEDUP_REMOVED lines=15> */
[----:B------:R1:W-:Y:S01]  /*18ad0*/  MUFU.EX2 R148, R70 ;  /* 0x0000004600947308 */ /* 0x0003e20000000800 */
[C---:B-----5:R-:W-:Y:S08]  /*18ae0*/  HMMA.16816.F32 R4, R76.reuse, R84, R4 ;  /* 0x000000544c04723c */ /* 0x060ff00000001804 */
        /* <DEDUP_REMOVED lines=16> */
[C---:B------:R-:W-:Y:S08]  /*18bf0*/  HMMA.16816.F32 R40, R76.reuse, R86, R40 ;  /* 0x000000564c28723c */ /* 0x040ff00000001828 */
[C---:B-----5:R-:W-:Y:S04]  /*18c00*/  HMMA.16816.F32 R44, R76.reuse, R92, R44 ;  /* 0x0000005c4c2c723c */ /* 0x060fe8000000182c */
[----:B-1----:R-:W-:Y:S01]  /*18c10*/  FFMA.FTZ R70, R245, c[0x0][0x2d0], -R132 ;  /* 0x0000b400f5467a23 */ /* 0x002fe20000010884 */
[----:B---3--:R-:W-:Y:S03]  /*18c20*/  F2FP.PACK_AB R132, R147, R148 ;  /* 0x000000949384723e */ /* 0x008fe600000000ff */
[C---:B------:R-:W-:Y:S01]  /*18c30*/  HMMA.16816.F32 R48, R76.reuse, R94, R48 ;  /* 0x0000005e4c30723c */ /* 0x040fe20000001830 */
[----:B------:R1:W2:Y:S07]  /*18c40*/  MUFU.EX2 R145, R70 ;  /* 0x0000004600917308 */ /* 0x0002ae0000000800 */
[C---:B------:R-:W-:Y:S08]  /*18c50*/  HMMA.16816.F32 R52, R76.reuse, R88, R52 ;  /* 0x000000584c34723c */ /* 0x040ff00000001834 */
[C---:B------:R-:W-:Y:S08]  /*18c60*/  HMMA.16816.F32 R56, R76.reuse, R90, R56 ;  /* 0x0000005a4c38723c */ /* 0x040ff00000001838 */
[C---:B------:R-:W-:Y:S04]  /*18c70*/  HMMA.16816.F32 R60, R76.reuse, R96, R60 ;  /* 0x000000604c3c723c */ /* 0x040fe8000000183c */
[--C-:B-1----:R-:W-:Y:S01]  /*18c80*/  FFMA.FTZ R70, R249, c[0x0][0x2d0], -R69.reuse ;  /* 0x0000b400f9467a23 */ /* 0x102fe20000010845 */
[----:B--2---:R-:W-:Y:S03]  /*18c90*/  F2FP.PACK_AB R134, R145, R146 ;  /* 0x000000929186723e */ /* 0x004fe600000000ff */
[----:B------:R-:W-:Y:S01]  /*18ca0*/  HMMA.16816.F32 R64, R76, R98, R64 ;  /* 0x000000624c40723c */ /* 0x000fe20000001840 */
[----:B------:R1:W-:Y:S03]  /*18cb0*/  MUFU.EX2 R136, R70 ;  /* 0x0000004600887308 */ /* 0x0003e60000000800 */
[--C-:B-1----:R-:W-:Y:S02]  /*18cc0*/  FFMA.FTZ R70, R250, c[0x0][0x2d0], -R69.reuse ;  /* 0x0000b400fa467a23 */ /* 0x102fe40000010845 */
[----:B------:R-:W-:Y:S05]  /*18cd0*/  FFMA.FTZ R69, R74, c[0x0][0x2d0], -R69 ;  /* 0x0000b4004a457a23 */ /* 0x000fea0000010845 */
[----:B------:R-:W1:Y:S10]  /*18ce0*/  MUFU.EX2 R70, R70 ;  /* 0x0000004600467308 */ /* 0x000e740000000800 */
[----:B------:R-:W2:Y:S01]  /*18cf0*/  MUFU.EX2 R69, R69 ;  /* 0x0000004500457308 */ /* 0x000ea20000000800 */
[----:B-1----:R-:W-:Y:S02]  /*18d00*/  F2FP.PACK_AB R133, R70, R136 ;  /* 0x000000884685723e */ /* 0x002fe400000000ff */
[----:B--2---:R-:W-:Y:S07]  /*18d10*/  F2FP.PACK_AB R135, R69, R71 ;  /* 0x000000474587723e */ /* 0x004fee00000000ff */
[C---:B----4-:R-:W-:Y:S01]  /*18d20*/  HMMA.16816.F32 R76, R132.reuse, R80, R4 ;  /* 0x00000050844c723c */ /* 0x050fe20000001804 */
[----:B------:R-:W1:Y:S07]  /*18d30*/  LDSM.16.MT88.4 R4, [R205+0x5800] ;  /* 0x00580000cd04783b */ /* 0x000e6e0000004200 */
[C---:B------:R-:W-:Y:S01]  /*18d40*/  HMMA.16816.F32 R80, R132.reuse, R82, R8 ;  /* 0x000000528450723c */ /* 0x040fe20000001808 */
[----:B------:R-:W2:Y:S07]  /*18d50*/  LDSM.16.MT88.4 R8, [R204+0x5800] ;  /* 0x00580000cc08783b */ /* 0x000eae0000004200 */
        /* <DEDUP_REMOVED lines=17> */
[----:B------:R-:W-:Y:S01]  /*18e70*/  MOV R70, R3 ;  /* 0x0000000300467202 */ /* 0x000fe20000000f00 */
[----:B------:R-:W-:Y:S02]  /*18e80*/  FADD.FTZ R2, R146, R0 ;  /* 0x0000000092027221 */ /* 0x000fe40000010000 */
[----:B------:R-:W-:Y:S04]  /*18e90*/  HMMA.16816.F32 R64, R132, R10, R64 ;  /* 0x0000000a8440723c */ /* 0x000fe80000001840 */
[----:B------:R-:W-:Y:S02]  /*18ea0*/  FADD.FTZ R0, R71, R4 ;  /* 0x0000000447007221 */ /* 0x000fe40000010000 */
[----:B------:R-:W-:Y:S02]  /*18eb0*/  FADD.FTZ R251, R145, R2 ;  /* 0x0000000291fb7221 */ /* 0x000fe40000010000 */
[----:B------:R-:W-:Y:S01]  /*18ec0*/  FADD.FTZ R252, R69, R0 ;  /* 0x0000000045fc7221 */ /* 0x000fe20000010000 */
[----:B------:R-:W-:Y:S01]  /*18ed0*/  MOV R69, R68 ;  /* 0x0000004400457202 */ /* 0x000fe20000000f00 */
[----:B------:R-:W-:-:S05]  /*18ee0*/  @P0 BRA `(.L_x_820) ;  /* 0xffffcf2000000947 */ /* 0x000fca000383ffff */
.L_x_819:
[----:B------:R-:W-:-:S13]  /*18ef0*/  ISETP.GE.AND P0, PT, R220, R226, PT ;  /* 0x000000e2dc00720c */ /* 0x000fda0003f06270 */
[----:B------:R-:W-:Y:S05]  /*18f00*/  @!P0 BRA `(.L_x_821) ;  /* 0x0000432000008947 */ /* 0x000fea0003800000 */
[----:B------:R-:W-:Y:S02]  /*18f10*/  MOV R70, R3 ;  /* 0x0000000300467202 */ /* 0x000fe40000000f00 */
[----:B------:R-:W-:Y:S02]  /*18f20*/  MOV R69, R68 ;  /* 0x0000004400457202 */ /* 0x000fe40000000f00 */
.L_x_830:
[----:B------:R-:W2:Y:S01]  /*18f30*/  LDL R0, [R1+0x18] ;  /* 0x0000180001007983 */ /* 0x000ea20000100800 */
[----:B------:R-:W-:Y:S04]  /*18f40*/  DEPBAR.LE SB0, 0x0 ;  /* 0x000080000000791a */ /* 0x000fe80000000000 */
[----:B------:R-:W3:Y:S01]  /*18f50*/  LDL R68, [R1] ;  /* 0x0000000001447983 */ /* 0x000ee20000100800 */
[----:B------:R-:W-:Y:S01]  /*18f60*/  WARPSYNC 0xffffffff ;  /* 0xffffffff00007948 */ /* 0x000fe20003800000 */
[----:B------:R-:W-:Y:S01]  /*18f70*/  MOV R3, c[0x0][0x208] ;  /* 0x0000820000037a02 */ /* 0x000fe20000000f00 */
[----:B------:R-:W-:Y:S01]  /*18f80*/  IMAD.WIDE.U32 R36, R220, c[0x0][0x208], RZ ;  /* 0x00008200dc247a25 */ /* 0x000fe200078e00ff */
[----:B------:R-:W-:Y:S01]  /*18f90*/  BAR.SYNC.DEFER_BLOCKING 0x0 ;  /* 0x0000000000007b1d */ /* 0x000fe20000010000 */
[----:B------:R-:W-:Y:S02]  /*18fa0*/  MOV R221, 0x5 ;  /* 0x0000000500dd7802 */ /* 0x000fe40000000f00 */
[C---:B------:R-:W-:Y:S01]  /*18fb0*/  SHF.L.U32 R2, R3.reuse, 0x5, RZ ;  /* 0x0000000503027819 */ /* 0x040fe200000006ff */
[----:B------:R-:W-:Y:S01]  /*18fc0*/  IMAD.MOV.U32 R222, RZ, RZ, c[0x0][0x2c4] ;  /* 0x0000b100ffde7624 */ /* 0x000fe200078e00ff */
[----:B------:R-:W-:Y:S02]  /*18fd0*/  SHF.L.U64.HI R3, R3, R221, c[0x0][0x20c] ;  /* 0x0000830003037619 */ /* 0x000fe400000102dd */
[----:B------:R-:W-:Y:S02]  /*18fe0*/  IADD3 R30, P0, R2, R2, RZ ;  /* 0x00000002021e7210 */ /* 0x000fe40007f1e0ff */
[----:B------:R-:W-:Y:S01]  /*18ff0*/  MOV R28, R228 ;  /* 0x000000e4001c7202 */ /* 0x000fe20000000f00 */
[----:B------:R-:W-:Y:S01]  /*19000*/  IMAD.WIDE.U32 R46, R36, 0x60, R2 ;  /* 0x00000060242e7825 */ /* 0x000fe200078e0002 */
[----:B------:R-:W-:Y:S02]  /*19010*/  IADD3.X R31, R3, R3, RZ, P0, !PT ;  /* 0x00000003031f7210 */ /* 0x000fe400007fe4ff */
[----:B------:R-:W-:Y:S02]  /*19020*/  MOV R29, R233 ;  /* 0x000000e9001d7202 */ /* 0x000fe40000000f00 */
[----:B------:R-:W-:Y:S01]  /*19030*/  ISETP.GE.AND P4, PT, R72, c[0x0][0x1d4], PT ;  /* 0x0000750048007a0c */ /* 0x000fe20003f86270 */
[----:B------:R-:W-:Y:S01]  /*19040*/  IMAD.WIDE.U32 R136, R36, 0x60, R30 ;  /* 0x0000006024887825 */ /* 0x000fe200078e001e */
[----:B------:R-:W-:Y:S03]  /*19050*/  ISETP.NE.AND P6, PT, R222, 0x1, PT ;  /* 0x00000001de00780c */ /* 0x000fe60003fc5270 */
[----:B------:R-:W-:Y:S01]  /*19060*/  IMAD.WIDE.U32 R28, R36, 0x60, R28 ;  /* 0x00000060241c7825 */ /* 0x000fe200078e001c */
[C---:B------:R-:W-:Y:S02]  /*19070*/  IADD3 R38, P0, R228.reuse, R136, RZ ;  /* 0x00000088e4267210 */ /* 0x040fe40007f1e0ff */
[----:B------:R-:W-:Y:S01]  /*19080*/  IADD3 R36, P3, R228, R46, RZ ;  /* 0x0000002ee4247210 */ /* 0x000fe20007f7e0ff */
[----:B------:R-:W4:Y:S01]  /*19090*/  LDSM.16.M88.4 R8, [R201] ;  /* 0x00000000c908783b */ /* 0x000f220000000200 */
[----:B------:R-:W-:Y:S01]  /*190a0*/  LEA R44, P1, R28, c[0x0][0x1f8], 0x1 ;  /* 0x00007e001c2c7a11 */ /* 0x000fe200078208ff */
[----:B------:R-:W-:Y:S02]  /*190b0*/  ULDC UR4, c[0x0][0x324] ;  /* 0x0000c90000047ab9 */ /* 0x000fe40000000800 */
[----:B------:R-:W-:Y:S04]  /*190c0*/  ULOP3.LUT UR4, URZ, UR4, URZ, 0x33, !UPT ;  /* 0x000000043f047292 */ /* 0x000fe8000f8e333f */
[----:B------:R-:W5:Y:S08]  /*190d0*/  LDSM.16.M88.4 R16, [R201+0x800] ;  /* 0x00080000c910783b */ /* 0x000f700000000200 */
[----:B------:R-:W1:Y:S08]  /*190e0*/  LDSM.16.M88.4 R24, [R201+0x1000] ;  /* 0x00100000c918783b */ /* 0x000e700000000200 */
[----:B------:R-:W3:Y:S04]  /*190f0*/  LDL R224, [R1+0x14] ;  /* 0x0000140001e07983 */ /* 0x000ee80000100800 */
[----:B------:R-:W1:Y:S08]  /*19100*/  LDSM.16.M88.4 R32, [R201+0x1800] ;  /* 0x00180000c920783b */ /* 0x000e700000000200 */
[----:B------:R-:W3:Y:S01]  /*19110*/  LDL R223, [R1+0x1c] ;  /* 0x00001c0001df7983 */ /* 0x000ee20000100800 */
[C---:B-1--4-:R-:W-:Y:S03]  /*19120*/  HMMA.16816.F32 R4, R124.reuse, R8, RZ ;  /* 0x000000087c04723c */ /* 0x052fe600000018ff */
[----:B------:R-:W1:Y:S05]  /*19130*/  LDSM.16.M88.4 R40, [R201+0x2000] ;  /* 0x00200000c928783b */ /* 0x000e6a0000000200 */
[C---:B------:R-:W-:Y:S03]  /*19140*/  HMMA.16816.F32 R8, R124.reuse, R10, RZ ;  /* 0x0000000a7c08723c */ /* 0x040fe600000018ff */
[----:B------:R-:W4:Y:S05]  /*19150*/  LDSM.16.M88.4 R48, [R201+0x2800] ;  /* 0x00280000c930783b */ /* 0x000f2a0000000200 */
[C---:B-----5:R-:W-:Y:S03]  /*19160*/  HMMA.16816.F32 R12, R124.reuse, R16, RZ ;  /* 0x000000107c0c723c */ /* 0x060fe600000018ff */
[----:B------:R-:W5:Y:S05]  /*19170*/  LDSM.16.M88.4 R132, [R206] ;  /* 0x00000000ce84783b */ /* 0x000f6a0000000200 */
[C---:B------:R-:W-:Y:S03]  /*19180*/  HMMA.16816.F32 R16, R124.reuse, R18, RZ ;  /* 0x000000127c10723c */ /* 0x040fe600000018ff */
[----:B------:R-:W-:Y:S05]  /*19190*/  LDSM.16.M88.4 R140, [R209] ;  /* 0x00000000d18c783b */ /* 0x000fea0000000200 */
[C---:B------:R-:W-:Y:S03]  /*191a0*/  HMMA.16816.F32 R20, R124.reuse, R24, RZ ;  /* 0x000000187c14723c */ /* 0x040fe600000018ff */
[----:B------:R-:W-:Y:S05]  /*191b0*/  LDSM.16.M88.4 R144, [R210] ;  /* 0x00000000d290783b */ /* 0x000fea0000000200 */
[C---:B------:R-:W-:Y:S03]  /*191c0*/  HMMA.16816.F32 R24, R124.reuse, R26, RZ ;  /* 0x0000001a7c18723c */ /* 0x040fe600000018ff */
[----:B------:R-:W-:Y:S08]  /*191d0*/  LDSM.16.M88.4 R148, [R211] ;  /* 0x00000000d394783b */ /* 0x000ff00000000200 */
[----:B------:R-:W-:Y:S01]  /*191e0*/  LDSM.16.M88.4 R152, [R212] ;  /* 0x00000000d498783b */ /* 0x000fe20000000200 */
[----:B--2---:R-:W-:Y:S02]  /*191f0*/  LOP3.LUT P5, RZ, R0, 0x20000, RZ, 0xc0, !PT ;  /* 0x0002000000ff7812 */ /* 0x004fe400078ac0ff */
[----:B------:R-:W-:Y:S05]  /*19200*/  SHF.R.S32.HI R0, RZ, 0x1f, R220 ;  /* 0x0000001fff007819 */ /* 0x000fea00000114dc */
[----:B------:R-:W-:Y:S04]  /*19210*/  IMAD R0, R0, c[0x0][0x208], RZ ;  /* 0x0000820000007a24 */ /* 0x000fe800078e02ff */
[----:B------:R-:W-:Y:S05]  /*19220*/  IMAD R0, R220, c[0x0][0x20c], R0 ;  /* 0x00008300dc007a24 */ /* 0x000fea00078e0200 */
[----:B------:R-:W-:Y:S05]  /*19230*/  IADD3 R0, R37, R0, RZ ;  /* 0x0000000025007210 */ /* 0x000fea0007ffe0ff */
[----:B------:R-:W-:Y:S05]  /*19240*/  IMAD R39, R0, 0x60, RZ ;  /* 0x0000006000277824 */ /* 0x000fea00078e02ff */
[----:B------:R-:W-:Y:S04]  /*19250*/  IADD3 R0, R29, R39, RZ ;  /* 0x000000271d007210 */ /* 0x000fe80007ffe0ff */
[----:B------:R-:W-:Y:S02]  /*19260*/  LEA.HI.X R45, R28, c[0x0][0x1fc], R0, 0x1, P1 ;  /* 0x00007f001c2d7a11 */ /* 0x000fe400008f0c00 */
[C---:B------:R-:W-:Y:S01]  /*19270*/  HMMA.16816.F32 R28, R124.reuse, R32, RZ ;  /* 0x000000207c1c723c */ /* 0x040fe200000018ff */
[----:B------:R-:W-:Y:S02]  /*19280*/  IADD3 R0, R39, R47, RZ ;  /* 0x0000002f27007210 */ /* 0x000fe40007ffe0ff */
[C---:B------:R-:W-:Y:S02]  /*19290*/  IADD3.X R47, R233.reuse, R39, R137, P0, !PT ;  /* 0x00000027e92f7210 */ /* 0x040fe400007fe489 */
[----:B------:R-:W2:Y:S01]  /*192a0*/  LDSM.16.M88.4 R136, [R208] ;  /* 0x00000000d088783b */ /* 0x000ea20000000200 */
[----:B------:R-:W-:Y:S02]  /*192b0*/  IADD3 R37, P2, P1, R228, R46, R2 ;  /* 0x0000002ee4257210 */ /* 0x000fe4000795e002 */
[C---:B------:R-:W-:Y:S01]  /*192c0*/  HMMA.16816.F32 R32, R124.reuse, R34, RZ ;  /* 0x000000227c20723c */ /* 0x040fe200000018ff */
[----:B------:R-:W-:Y:S03]  /*192d0*/  LEA R46, P0, R38, c[0x0][0x1f8], 0x1 ;  /* 0x00007e00262e7a11 */ /* 0x000fe600078008ff */
[----:B------:R-:W-:Y:S01]  /*192e0*/  IADD3.X R39, R233, R0, R3, P2, P1 ;  /* 0x00000000e9277210 */ /* 0x000fe200017e2403 */
[----:B------:R-:W-:Y:S01]  /*192f0*/  @!PT LDS RZ, [RZ] ;  /* 0x00000000fffff984 */ /* 0x000fe20000000800 */
[----:B------:R-:W-:Y:S01]  /*19300*/  @!PT LDS RZ, [RZ] ;  /* 0x00000000fffff984 */ /* 0x000fe20000000800 */
[----:B------:R-:W-:Y:S01]  /*19310*/  @!PT LDS RZ, [RZ] ;  /* 0x00000000fffff984 */ /* 0x000fe20000000800 */
[----:B---3--:R4:W-:Y:S01]  /*19320*/  LDGSTS.E.BYPASS.LTC128B.128 [R68+0x100], [R44.64], !P4 ;  /* 0x001000002c447fae */ /* 0x0089e2000e101d48 */
[----:B------:R-:W-:Y:S02]  /*19330*/  LEA R2, P2, R36, c[0x0][0x1f8], 0x1 ;  /* 0x00007e0024027a11 */ /* 0x000fe400078408ff */
[----:B------:R-:W-:Y:S04]  /*19340*/  IADD3.X R0, R0, R233, RZ, P3, !PT ;  /* 0x000000e900007210 */ /* 0x000fe80001ffe4ff */
[----:B------:R-:W-:Y:S01]  /*19350*/  LEA.HI.X R3, R36, c[0x0][0x1fc], R0, 0x1, P2 ;  /* 0x00007f0024037a11 */ /* 0x000fe200010f0c00 */
[----:B------:R4:W-:Y:S01]  /*19360*/  LDGSTS.E.BYPASS.LTC128B.128 [R68+0x3100], [R44.64+0x80], !P5 ;  /* 0x031000802c447fae */ /* 0x0009e2000e901d48 */
[C---:B------:R-:W-:Y:S02]  /*19370*/  LEA R160, P1, R37.reuse, c[0x0][0x1f8], 0x1 ;  /* 0x00007e0025a07a11 */ /* 0x040fe400078208ff */
[----:B------:R-:W-:Y:S02]  /*19380*/  LEA.HI.X R47, R38, c[0x0][0x1fc], R47, 0x1, P0 ;  /* 0x00007f00262f7a11 */ /* 0x000fe400000f0c2f */
[----:B------:R-:W-:Y:S02]  /*19390*/  LEA.HI.X R161, R37, c[0x0][0x1fc], R39, 0x1, P1 ;  /* 0x00007f0025a17a11 */ /* 0x000fe400008f0c27 */
[C---:B-1----:R-:W-:Y:S01]  /*193a0*/  HMMA.16816.F32 R36, R124.reuse, R40, RZ ;  /* 0x000000287c24723c */ /* 0x042fe200000018ff */
[----:B------:R1:W-:Y:S01]  /*193b0*/  LDGSTS.E.BYPASS.LTC128B.128 [R68+0x1100], [R2.64], !P4 ;  /* 0x0110000002447fae */ /* 0x0003e2000e101d48 */
[----:B------:R-:W-:Y:S06]  /*193c0*/  ISETP.GT.AND P0, PT, R220, R226, PT ;  /* 0x000000e2dc00720c */ /* 0x000fec0003f04270 */
[C---:B------:R-:W-:Y:S01]  /*193d0*/  HMMA.16816.F32 R40, R124.reuse, R42, RZ ;  /* 0x0000002a7c28723c */ /* 0x040fe200000018ff */
[----:B------:R1:W-:Y:S08]  /*193e0*/  LDGSTS.E.BYPASS.LTC128B.128 [R68+0x4100], [R2.64+0x80], !P5 ;  /* 0x0410008002447fae */ /* 0x0003f0000e901d48 */
[----:B------:R3:W-:Y:S08]  /*193f0*/  LDGSTS.E.BYPASS.LTC128B.128 [R68+0x2100], [R160.64], !P4 ;  /* 0x02100000a0447fae */ /* 0x0007f0000e101d48 */
[----:B------:R4:W-:Y:S08]  /*19400*/  LDGSTS.E.BYPASS.LTC128B.128 [R68+0x5100], [R46.64+0x80], !P5 ;  /* 0x051000802e447fae */ /* 0x0009f0000e901d48 */
[----:B------:R-:W-:Y:S08]  /*19410*/  LDSM.16.M88.4 R164, [R200+0x800] ;  /* 0x00080000c8a4783b */ /* 0x000ff00000000200 */
[----:B------:R-:W0:Y:S08]  /*19420*/  LDGDEPBAR ;  /* 0x00000000000079af */ /* 0x000e300000000000 */
[----:B---3--:R-:W3:Y:S01]  /*19430*/  LDSM.16.M88.4 R160, [R200] ;  /* 0x00000000c8a0783b */ /* 0x008ee20000000200 */
[C---:B----4-:R-:W-:Y:S07]  /*19440*/  HMMA.16816.F32 R44, R124.reuse, R48, RZ ;  /* 0x000000307c2c723c */ /* 0x050fee00000018ff */
[----:B------:R-:W-:Y:S01]  /*19450*/  LDSM.16.M88.4 R168, [R200+0x2000] ;  /* 0x00200000c8a8783b */ /* 0x000fe20000000200 */
[----:B------:R-:W-:Y:S07]  /*19460*/  HMMA.16816.F32 R48, R124, R50, RZ ;  /* 0x000000327c30723c */ /* 0x000fee00000018ff */
[----:B------:R-:W-:Y:S01]  /*19470*/  LDSM.16.M88.4 R172, [R200+0x2800] ;  /* 0x00280000c8ac783b */ /* 0x000fe20000000200 */
[C---:B-----5:R-:W-:Y:S07]  /*19480*/  HMMA.16816.F32 R4, R128.reuse, R132, R4 ;  /* 0x000000848004723c */ /* 0x060fee0000001804 */
[----:B------:R-:W-:Y:S01]  /*19490*/  LDSM.16.M88.4 R192, [R200+0x5800] ;  /* 0x00580000c8c0783b */ /* 0x000fe20000000200 */
[C---:B------:R-:W-:Y:S07]  /*194a0*/  HMMA.16816.F32 R8, R128.reuse, R134, R8 ;  /* 0x000000868008723c */ /* 0x040fee0000001808 */
[----:B------:R-:W4:Y:S01]  /*194b0*/  LDSM.16.M88.4 R132, [R200+0x1000] ;  /* 0x00100000c884783b */ /* 0x000f220000000200 */
[C---:B--2---:R-:W-:Y:S08]  /*194c0*/  HMMA.16816.F32 R12, R128.reuse, R136, R12 ;  /* 0x00000088800c723c */ /* 0x044ff0000000180c */
[C---:B------:R-:W-:Y:S01]  /*194d0*/  HMMA.16816.F32 R16, R128.reuse, R138, R16 ;  /* 0x0000008a8010723c */ /* 0x040fe20000001810 */
[----:B------:R-:W2:Y:S07]  /*194e0*/  LDSM.16.M88.4 R136, [R200+0x1800] ;  /* 0x00180000c888783b */ /* 0x000eae0000000200 */
[C---:B------:R-:W-:Y:S08]  /*194f0*/  HMMA.16816.F32 R20, R128.reuse, R140, R20 ;  /* 0x0000008c8014723c */ /* 0x040ff00000001814 */
[C---:B------:R-:W-:Y:S01]  /*19500*/  HMMA.16816.F32 R24, R128.reuse, R142, R24 ;  /* 0x0000008e8018723c */ /* 0x040fe20000001818 */
[----:B------:R-:W5:Y:S07]  /*19510*/  LDSM.16.M88.4 R140, [R75+-0x3000] ;  /* 0xffd000004b8c783b */ /* 0x000f6e0000000200 */
[C---:B------:R-:W-:Y:S08]  /*19520*/  HMMA.16816.F32 R28, R128.reuse, R144, R28 ;  /* 0x00000090801c723c */ /* 0x040ff0000000181c */
[C---:B------:R-:W-:Y:S01]  /*19530*/  HMMA.16816.F32 R32, R128.reuse, R146, R32 ;  /* 0x000000928020723c */ /* 0x040fe20000001820 */
[----:B------:R-:W1:Y:S07]  /*19540*/  LDSM.16.M88.4 R144, [R75+-0x2800] ;  /* 0xffd800004b90783b */ /* 0x000e6e0000000200 */
[C---:B------:R-:W-:Y:S08]  /*19550*/  HMMA.16816.F32 R36, R128.reuse, R148, R36 ;  /* 0x000000948024723c */ /* 0x040ff00000001824 */
[C---:B------:R-:W-:Y:S01]  /*19560*/  HMMA.16816.F32 R40, R128.reuse, R150, R40 ;  /* 0x000000968028723c */ /* 0x040fe20000001828 */
[----:B------:R-:W1:Y:S07]  /*19570*/  LDSM.16.M88.4 R148, [R75+-0x2000] ;  /* 0xffe000004b94783b */ /* 0x000e6e0000000200 */
[C---:B------:R-:W-:Y:S08]  /*19580*/  HMMA.16816.F32 R44, R128.reuse, R152, R44 ;  /* 0x00000098802c723c */ /* 0x040ff0000000182c */
[----:B------:R-:W-:Y:S01]  /*19590*/  HMMA.16816.F32 R48, R128, R154, R48 ;  /* 0x0000009a8030723c */ /* 0x000fe20000001830 */
[----:B------:R-:W1:Y:S07]  /*195a0*/  LDSM.16.M88.4 R152, [R75+-0x1800] ;  /* 0xffe800004b98783b */ /* 0x000e6e0000000200 */
[C---:B---3--:R-:W-:Y:S08]  /*195b0*/  HMMA.16816.F32 R4, R156.reuse, R160, R4 ;  /* 0x000000a09c04723c */ /* 0x048ff00000001804 */
[C---:B------:R-:W-:Y:S01]  /*195c0*/  HMMA.16816.F32 R8, R156.reuse, R162, R8 ;  /* 0x000000a29c08723c */ /* 0x040fe20000001808 */
[----:B------:R-:W3:Y:S07]  /*195d0*/  LDSM.16.M88.4 R160, [R75+-0x1000] ;  /* 0xfff000004ba0783b */ /* 0x000eee0000000200 */
[C---:B------:R-:W-:Y:S08]  /*195e0*/  HMMA.16816.F32 R12, R156.reuse, R164, R12 ;  /* 0x000000a49c0c723c */ /* 0x040ff0000000180c */
[C---:B------:R-:W-:Y:S01]  /*195f0*/  HMMA.16816.F32 R16, R156.reuse, R166, R16 ;  /* 0x000000a69c10723c */ /* 0x040fe20000001810 */
[----:B------:R-:W-:Y:S07]  /*19600*/  LDSM.16.M88.4 R164, [R201+0x3800] ;  /* 0x00380000c9a4783b */ /* 0x000fee0000000200 */
[C---:B----4-:R-:W-:Y:S08]  /*19610*/  HMMA.16816.F32 R20, R156.reuse, R132, R20 ;  /* 0x000000849c14723c */ /* 0x050ff00000001814 */
[C---:B------:R-:W-:Y:S01]  /*19620*/  HMMA.16816.F32 R24, R156.reuse, R134, R24 ;  /* 0x000000869c18723c */ /* 0x040fe20000001818 */
[----:B------:R-:W4:Y:S07]  /*19630*/  LDSM.16.M88.4 R132, [R75+-0x800] ;  /* 0xfff800004b84783b */ /* 0x000f2e0000000200 */
[C---:B--2---:R-:W-:Y:S08]  /*19640*/  HMMA.16816.F32 R28, R156.reuse, R136, R28 ;  /* 0x000000889c1c723c */ /* 0x044ff0000000181c */
[C---:B------:R-:W-:Y:S01]  /*19650*/  HMMA.16816.F32 R32, R156.reuse, R138, R32 ;  /* 0x0000008a9c20723c */ /* 0x040fe20000001820 */
[----:B------:R-:W2:Y:S07]  /*19660*/  LDSM.16.M88.4 R136, [R201+0x3000] ;  /* 0x00300000c988783b */ /* 0x000eae0000000200 */
[C---:B------:R-:W-:Y:S08]  /*19670*/  HMMA.16816.F32 R36, R156.reuse, R168, R36 ;  /* 0x000000a89c24723c */ /* 0x040ff00000001824 */
[C---:B------:R-:W-:Y:S01]  /*19680*/  HMMA.16816.F32 R40, R156.reuse, R170, R40 ;  /* 0x000000aa9c28723c */ /* 0x040fe20000001828 */
[----:B------:R-:W2:Y:S07]  /*19690*/  LDSM.16.M88.4 R168, [R201+0x4000] ;  /* 0x00400000c9a8783b */ /* 0x000eae0000000200 */
[C---:B------:R-:W-:Y:S08]  /*196a0*/  HMMA.16816.F32 R44, R156.reuse, R172, R44 ;  /* 0x000000ac9c2c723c */ /* 0x040ff0000000182c */
[----:B------:R-:W-:Y:S01]  /*196b0*/  HMMA.16816.F32 R48, R156, R174, R48 ;  /* 0x000000ae9c30723c */ /* 0x000fe20000001830 */
[----:B------:R-:W2:Y:S07]  /*196c0*/  LDSM.16.M88.4 R172, [R201+0x4800] ;  /* 0x00480000c9ac783b */ /* 0x000eae0000000200 */
[C---:B-----5:R-:W-:Y:S08]  /*196d0*/  HMMA.16816.F32 R4, R176.reuse, R140, R4 ;  /* 0x0000008cb004723c */ /* 0x060ff00000001804 */
[C---:B------:R-:W-:Y:S01]  /*196e0*/  HMMA.16816.F32 R8, R176.reuse, R142, R8 ;  /* 0x0000008eb008723c */ /* 0x040fe20000001808 */
[----:B------:R-:W5:Y:S07]  /*196f0*/  LDSM.16.M88.4 R140, [R201+0x5000] ;  /* 0x00500000c98c783b */ /* 0x000f6e0000000200 */
        /* <DEDUP_REMOVED lines=9> */
[C---:B---3--:R-:W-:Y:S08]  /*19790*/  HMMA.16816.F32 R36, R176.reuse, R160, R36 ;  /* 0x000000a0b024723c */ /* 0x048ff00000001824 */
[C---:B------:R-:W-:Y:S01]  /*197a0*/  HMMA.16816.F32 R40, R176.reuse, R162, R40 ;  /* 0x000000a2b028723c */ /* 0x040fe20000001828 */
[----:B------:R-:W-:Y:S07]  /*197b0*/  LDSM.16.M88.4 R160, [R216] ;  /* 0x00000000d8a0783b */ /* 0x000fee0000000200 */
[C---:B----4-:R-:W-:Y:S08]  /*197c0*/  HMMA.16816.F32 R44, R176.reuse, R132, R44 ;  /* 0x00000084b02c723c */ /* 0x050ff0000000182c */
[----:B------:R-:W-:Y:S01]  /*197d0*/  HMMA.16816.F32 R48, R176, R134, R48 ;  /* 0x00000086b030723c */ /* 0x000fe20000001830 */
        /* <DEDUP_REMOVED lines=9> */
[----:B------:R-:W2:Y:S07]  /*19870*/  LDSM.16.M88.4 R168, [R200+0x3000] ;  /* 0x00300000c8a8783b */ /* 0x000eae0000000200 */
[C---:B------:R-:W-:Y:S08]  /*19880*/  HMMA.16816.F32 R28, R180.reuse, R172, R28 ;  /* 0x000000acb41c723c */ /* 0x040ff0000000181c */
[C---:B------:R-:W-:Y:S01]  /*19890*/  HMMA.16816.F32 R32, R180.reuse, R174, R32 ;  /* 0x000000aeb420723c */ /* 0x040fe20000001820 */
[----:B------:R-:W-:Y:S07]  /*198a0*/  LDSM.16.M88.4 R172, [R200+0x5000] ;  /* 0x00500000c8ac783b */ /* 0x000fee0000000200 */
[C---:B-----5:R-:W-:Y:S08]  /*198b0*/  HMMA.16816.F32 R36, R180.reuse, R140, R36 ;  /* 0x0000008cb424723c */ /* 0x060ff00000001824 */
[C---:B------:R-:W-:Y:S01]  /*198c0*/  HMMA.16816.F32 R40, R180.reuse, R142, R40 ;  /* 0x0000008eb428723c */ /* 0x040fe20000001828 */
[----:B------:R-:W5:Y:S07]  /*198d0*/  LDSM.16.M88.4 R140, [R200+0x3800] ;  /* 0x00380000c88c783b */ /* 0x000f6e0000000200 */
        /* <DEDUP_REMOVED lines=9> */
[C---:B---3--:R-:W-:Y:S08]  /*19970*/  HMMA.16816.F32 R20, R184.reuse, R132, R20 ;  /* 0x00000084b814723c */ /* 0x048ff00000001814 */
[C---:B------:R-:W-:Y:S01]  /*19980*/  HMMA.16816.F32 R24, R184.reuse, R134, R24 ;  /* 0x00000086b818723c */ /* 0x040fe20000001818 */
[----:B------:R-:W3:Y:S07]  /*19990*/  LDSM.16.M88.4 R132, [R75+0x800] ;  /* 0x000800004b84783b */ /* 0x000eee0000000200 */
[C---:B--2---:R-:W-:Y:S08]  /*199a0*/  HMMA.16816.F32 R28, R184.reuse, R136, R28 ;  /* 0x00000088b81c723c */ /* 0x044ff0000000181c */
[C---:B------:R-:W-:Y:S08]  /*199b0*/  HMMA.16816.F32 R32, R184.reuse, R138, R32 ;  /* 0x0000008ab820723c */ /* 0x040ff00000001820 */
[C---:B------:R-:W-:Y:S08]  /*199c0*/  HMMA.16816.F32 R36, R184.reuse, R160, R36 ;  /* 0x000000a0b824723c */ /* 0x040ff00000001824 */
[C---:B------:R-:W-:Y:S08]  /*199d0*/  HMMA.16816.F32 R40, R184.reuse, R162, R40 ;  /* 0x000000a2b828723c */ /* 0x040ff00000001828 */
[C---:B----4-:R-:W-:Y:S08]  /*199e0*/  HMMA.16816.F32 R44, R184.reuse, R164, R44 ;  /* 0x000000a4b82c723c */ /* 0x050ff0000000182c */
[----:B------:R-:W-:Y:S08]  /*199f0*/  HMMA.16816.F32 R48, R184, R166, R48 ;  /* 0x000000a6b830723c */ /* 0x000ff00000001830 */
[C---:B------:R-:W-:Y:S08]  /*19a00*/  HMMA.16816.F32 R4, R188.reuse, R168, R4 ;  /* 0x000000a8bc04723c */ /* 0x040ff00000001804 */
[C---:B------:R-:W-:Y:S08]  /*19a10*/  HMMA.16816.F32 R8, R188.reuse, R170, R8 ;  /* 0x000000aabc08723c */ /* 0x040ff00000001808 */
[C---:B-----5:R-:W-:Y:S08]  /*19a20*/  HMMA.16816.F32 R12, R188.reuse, R140, R12 ;  /* 0x0000008cbc0c723c */ /* 0x060ff0000000180c */
        /* <DEDUP_REMOVED lines=31> */
[----:B-----5:R-:W-:Y:S04]  /*19c20*/  FMUL.FTZ R0, R9, c[0x0][0x320] ;  /* 0x0000c80009007a20 */ /* 0x020fe80000410000 */
[----:B------:R1:W1:Y:S11]  /*19c30*/  MUFU.TANH R144, R0 ;  /* 0x0000000000907308 */ /* 0x0002760000002400 */
[----:B------:R-:W-:Y:S05]  /*19c40*/  @!UPT UIADD3 URZ, URZ, URZ, URZ ;  /* 0x0000003f3f3ff290 */ /* 0x000fea000fffe03f */
[----:B------:R-:W-:Y:S04]  /*19c50*/  FMUL.FTZ R2, R27, c[0x0][0x320] ;  /* 0x0000c8001b027a20 */ /* 0x000fe80000410000 */
[----:B------:R-:W2:Y:S01]  /*19c60*/  MUFU.TANH R142, R2 ;  /* 0x00000002008e7308 */ /* 0x000ea20000002400 */
[----:B-1----:R-:W-:Y:S02]  /*19c70*/  FMUL.FTZ R0, R10, c[0x0][0x320] ;  /* 0x0000c8000a007a20 */ /* 0x002fe40000410000 */
[----:B------:R-:W1:Y:S07]  /*19c80*/  LDSM.16.M88.4 R8, [R75+0x1800] ;  /* 0x001800004b08783b */ /* 0x000e6e0000000200 */
[----:B------:R5:W1:Y:S02]  /*19c90*/  MUFU.TANH R161, R0 ;  /* 0x0000000000a17308 */ /* 0x000a640000002400 */
[----:B-----5:R-:W-:Y:S08]  /*19ca0*/  FMUL.FTZ R0, R12, c[0x0][0x320] ;  /* 0x0000c8000c007a20 */ /* 0x020ff00000410000 */
[----:B------:R5:W2:Y:S01]  /*19cb0*/  MUFU.TANH R141, R0 ;  /* 0x00000000008d7308 */ /* 0x000aa20000002400 */
[C---:B-1----:R-:W-:Y:S08]  /*19cc0*/  HMMA.16816.F32 R28, R196.reuse, R8, R28 ;  /* 0x00000008c41c723c */ /* 0x042ff0000000181c */
[C---:B------:R-:W-:Y:S01]  /*19cd0*/  HMMA.16816.F32 R32, R196.reuse, R10, R32 ;  /* 0x0000000ac420723c */ /* 0x040fe20000001820 */
[----:B------:R-:W1:Y:S01]  /*19ce0*/  LDSM.16.M88.4 R8, [R75+0x2800] ;  /* 0x002800004b08783b */ /* 0x000e620000000200 */
[----:B------:R-:W-:Y:S04]  /*19cf0*/  DEPBAR.LE SB0, 0x0 ;  /* 0x000080000000791a */ /* 0x000fe80000000000 */
[----:B-----5:R-:W-:Y:S02]  /*19d00*/  FMUL.FTZ R0, R13, c[0x0][0x320] ;  /* 0x0000c8000d007a20 */ /* 0x020fe40000410000 */
[C---:B------:R-:W-:Y:S02]  /*19d10*/  HMMA.16816.F32 R36, R196.reuse, R4, R36 ;  /* 0x00000004c424723c */ /* 0x040fe40000001824 */
[----:B------:R5:W1:Y:S01]  /*19d20*/  MUFU.TANH R140, R0 ;  /* 0x00000000008c7308 */ /* 0x000a620000002400 */
[----:B------:R-:W-:Y:S04]  /*19d30*/  BAR.SYNC.DEFER_BLOCKING 0x0 ;  /* 0x0000000000007b1d */ /* 0x000fe80000010000 */
[----:B------:R-:W-:Y:S01]  /*19d40*/  @P0 MOV R5, c[0x0][0x1e0] ;  /* 0x0000780000050a02 */ /* 0x000fe20000000f00 */
[C---:B------:R-:W-:Y:S07]  /*19d50*/  HMMA.16816.F32 R40, R196.reuse, R6, R40 ;  /* 0x00000006c428723c */ /* 0x040fee0000001828 */
[----:B------:R-:W-:Y:S01]  /*19d60*/  @P0 MOV R7, R234 ;  /* 0x000000ea00070202 */ /* 0x000fe20000000f00 */
[----:B------:R-:W-:Y:S04]  /*19d70*/  FMUL.FTZ R2, R35, c[0x0][0x320] ;  /* 0x0000c80023027a20 */ /* 0x000fe80000410000 */
[----:B------:R-:W2:Y:S01]  /*19d80*/  MUFU.TANH R132, R2 ;  /* 0x0000000200847308 */ /* 0x000ea20000002400 */
[----:B-----5:R-:W-:Y:S09]  /*19d90*/  FMUL.FTZ R0, R14, c[0x0][0x320] ;  /* 0x0000c8000e007a20 */ /* 0x020ff20000410000 */
[----:B------:R5:W2:Y:S01]  /*19da0*/  MUFU.TANH R153, R0 ;  /* 0x0000000000997308 */ /* 0x000aa20000002400 */
[C---:B-1----:R-:W-:Y:S08]  /*19db0*/  HMMA.16816.F32 R44, R196.reuse, R8, R44 ;  /* 0x00000008c42c723c */ /* 0x042ff0000000182c */
[----:B------:R-:W-:Y:S04]  /*19dc0*/  HMMA.16816.F32 R48, R196, R10, R48 ;  /* 0x0000000ac430723c */ /* 0x000fe80000001830 */
[----:B-----5:R-:W-:Y:S11]  /*19dd0*/  FMUL.FTZ R0, R15, c[0x0][0x320] ;  /* 0x0000c8000f007a20 */ /* 0x020ff60000410000 */
[----:B------:R-:W-:Y:S01]  /*19de0*/  @!UPT UIADD3 URZ, URZ, URZ, URZ ;  /* 0x0000003f3f3ff290 */ /* 0x000fe2000fffe03f */
[----:B------:R-:W-:Y:S01]  /*19df0*/  FMUL.FTZ R3, R44, c[0x0][0x320] ;  /* 0x0000c8002c037a20 */ /* 0x000fe20000410000 */
[----:B------:R1:W1:Y:S01]  /*19e00*/  MUFU.TANH R152, R0 ;  /* 0x0000000000987308 */ /* 0x0002620000002400 */
[----:B------:R-:W5:Y:S01]  /*19e10*/  LDL R44, [R1+0x4] ;  /* 0x00000400012c7983 */ /* 0x000f620000100800 */
[----:B------:R-:W-:Y:S03]  /*19e20*/  FMUL.FTZ R6, R45, c[0x0][0x320] ;  /* 0x0000c8002d067a20 */ /* 0x000fe60000410000 */
[----:B------:R-:W2:Y:S01]  /*19e30*/  LDL R45, [R1+0x8] ;  /* 0x00000800012d7983 */ /* 0x000ea20000100800 */
[----:B-1----:R-:W-:Y:S04]  /*19e40*/  FMUL.FTZ R0, R16, c[0x0][0x320] ;  /* 0x0000c80010007a20 */ /* 0x002fe80000410000 */
        /* <DEDUP_REMOVED lines=30> */
[----:B------:R1:W2:Y:S10]  /*1a030*/  MUFU.TANH R32, R3 ;  /* 0x0000000300207308 */ /* 0x0002b40000002400 */
[----:B------:R2:W2:Y:S01]  /*1a040*/  MUFU.TANH R18, R0 ;  /* 0x0000000000127308 */ /* 0x0004a20000002400 */
[----:B-1----:R-:W-:Y:S01]  /*1a050*/  @P0 SHF.L.U64.HI R3, R5, R221, c[0x0][0x1e4] ;  /* 0x0000790005030619 */ /* 0x002fe200000102dd */
[----:B--2---:R-:W-:Y:S08]  /*1a060*/  FMUL.FTZ R0, R33, c[0x0][0x320] ;  /* 0x0000c80021007a20 */ /* 0x004ff00000410000 */
[----:B------:R1:W2:Y:S02]  /*1a070*/  MUFU.TANH R17, R0 ;  /* 0x0000000000117308 */ /* 0x0002a40000002400 */
        /* <DEDUP_REMOVED lines=20> */
[----:B------:R-:W-:Y:S02]  /*1a1c0*/  @P0 IMAD R4, R2, c[0x0][0x1e0], RZ ;  /* 0x0000780002040a24 */ /* 0x000fe400078e02ff */
[----:B------:R-:W-:Y:S02]  /*1a1d0*/  @P0 IMAD.SHL.U32 R2, R5, 0x20, RZ ;  /* 0x0000002005020824 */ /* 0x000fe400078e00ff */
[C---:B------:R-:W-:Y:S02]  /*1a1e0*/  @P0 IMAD R8, R0.reuse, c[0x0][0x1e4], R4 ;  /* 0x0000790000080a24 */ /* 0x040fe400078e0204 */
[----:B------:R-:W-:Y:S01]  /*1a1f0*/  @P0 IMAD.WIDE.U32 R4, R0, c[0x0][0x1e0], RZ ;  /* 0x0000780000040a25 */ /* 0x000fe200078e00ff */
[----:B------:R-:W-:Y:S04]  /*1a200*/  @P0 IADD3 R10, P1, R2, R2, RZ ;  /* 0x00000002020a0210 */ /* 0x000fe80007f3e0ff */
[----:B------:R-:W-:Y:S01]  /*1a210*/  @P0 IADD3 R0, R5, R8, RZ ;  /* 0x0000000805000210 */ /* 0x000fe20007ffe0ff */
[----:B------:R-:W-:Y:S01]  /*1a220*/  FMUL.FTZ R5, R46, c[0x0][0x320] ;  /* 0x0000c8002e057a20 */ /* 0x000fe20000410000 */
[----:B------:R-:W-:Y:S01]  /*1a230*/  @P0 IADD3.X R11, R3, R3, RZ, P1, !PT ;  /* 0x00000003030b0210 */ /* 0x000fe20000ffe4ff */
[----:B------:R-:W2:Y:S01]  /*1a240*/  LDL R46, [R1+0xc] ;  /* 0x00000c00012e7983 */ /* 0x000ea20000100800 */
[C---:B------:R-:W-:Y:S01]  /*1a250*/  @P0 IMAD.WIDE.U32 R8, R4.reuse, 0x60, R2 ;  /* 0x0000006004080825 */ /* 0x040fe200078e0002 */
[----:B------:R-:W1:Y:S03]  /*1a260*/  MUFU.TANH R43, R5 ;  /* 0x00000005002b7308 */ /* 0x000e660000002400 */
[----:B------:R-:W-:Y:S01]  /*1a270*/  @P0 IMAD.WIDE.U32 R6, R4, 0x60, R6 ;  /* 0x0000006004060825 */ /* 0x000fe200078e0006 */
[----:B------:R-:W-:Y:S03]  /*1a280*/  @P0 IADD3 R13, P2, P1, R230, R8, R2 ;  /* 0x00000008e60d0210 */ /* 0x000fe6000795e002 */
[----:B------:R-:W-:Y:S01]  /*1a290*/  FMUL.FTZ R2, R47, c[0x0][0x320] ;  /* 0x0000c8002f027a20 */ /* 0x000fe20000410000 */
[----:B------:R-:W-:Y:S01]  /*1a2a0*/  MOV R47, c[0x0][0x32c] ;  /* 0x0000cb00002f7a02 */ /* 0x000fe20000000f00 */
[----:B------:R-:W-:Y:S02]  /*1a2b0*/  @P0 IMAD R0, R0, 0x60, RZ ;  /* 0x0000006000000824 */ /* 0x000fe400078e02ff */
[----:B------:R1:W1:Y:S01]  /*1a2c0*/  MUFU.TANH R42, R2 ;  /* 0x00000002002a7308 */ /* 0x0002620000002400 */
[----:B------:R-:W-:Y:S01]  /*1a2d0*/  @P0 IMAD.WIDE.U32 R10, R4, 0x60, R10 ;  /* 0x00000060040a0825 */ /* 0x000fe200078e000a */
[----:B------:R-:W-:Y:S02]  /*1a2e0*/  @P0 LEA R4, P3, R6, c[0x0][0x1c8], 0x1 ;  /* 0x0000720006040a11 */ /* 0x000fe400078608ff */
[----:B------:R-:W-:Y:S04]  /*1a2f0*/  @P0 IADD3 R12, R0, R9, RZ ;  /* 0x00000009000c0210 */ /* 0x000fe80007ffe0ff */
[----:B------:R-:W-:Y:S02]  /*1a300*/  @P0 IADD3.X R15, R234, R12, R3, P2, P1 ;  /* 0x0000000cea0f0210 */ /* 0x000fe400017e2403 */
[C---:B------:R-:W-:Y:S02]  /*1a310*/  @P0 IADD3 R9, P1, R230.reuse, R10, RZ ;  /* 0x0000000ae6090210 */ /* 0x040fe40007f3e0ff */
[----:B------:R-:W-:Y:S02]  /*1a320*/  @P0 IADD3 R3, P2, R230, R8, RZ ;  /* 0x00000008e6030210 */ /* 0x000fe40007f5e0ff */
[-C--:B------:R-:W-:Y:S02]  /*1a330*/  @P0 IADD3.X R14, R234, R0.reuse, R11, P1, !PT ;  /* 0x00000000ea0e0210 */ /* 0x080fe40000ffe40b */
[----:B-1----:R-:W-:Y:S02]  /*1a340*/  @P0 IADD3 R2, R7, R0, RZ ;  /* 0x0000000007020210 */ /* 0x002fe40007ffe0ff */
[----:B------:R-:W-:Y:S02]  /*1a350*/  @P0 IADD3.X R7, R12, R234, RZ, P2, !PT ;  /* 0x000000ea0c070210 */ /* 0x000fe400017fe4ff */
[----:B------:R-:W-:Y:S01]  /*1a360*/  @P0 LEA.HI.X R5, R6, c[0x0][0x1cc], R2, 0x1, P3 ;  /* 0x0000730006050a11 */ /* 0x000fe200018f0c02 */
[----:B------:R-:W-:Y:S01]  /*1a370*/  FMUL.FTZ R6, R48, c[0x0][0x320] ;  /* 0x0000c80030067a20 */ /* 0x000fe20000410000 */
[----:B------:R-:W-:Y:S02]  /*1a380*/  @P0 LEA R2, P1, R3, c[0x0][0x1c8], 0x1 ;  /* 0x0000720003020a11 */ /* 0x000fe400078208ff */
[----:B------:R-:W-:Y:S01]  /*1a390*/  @P0 LEA R10, P2, R13, c[0x0][0x1c8], 0x1 ;  /* 0x000072000d0a0a11 */ /* 0x000fe200078408ff */
[----:B------:R-:W-:Y:S01]  /*1a3a0*/  @!PT LDS RZ, [RZ] ;  /* 0x00000000fffff984 */ /* 0x000fe20000000800 */
[----:B------:R-:W-:Y:S01]  /*1a3b0*/  @!PT LDS RZ, [RZ] ;  /* 0x00000000fffff984 */ /* 0x000fe20000000800 */
[----:B------:R-:W-:Y:S01]  /*1a3c0*/  @!PT LDS RZ, [RZ] ;  /* 0x00000000fffff984 */ /* 0x000fe20000000800 */
[----:B------:R1:W-:Y:S01]  /*1a3d0*/  @P0 LDGSTS.E.BYPASS.LTC128B.128 [R219+0x8100], [R4.64], !P4 ;  /* 0x0810000004db0fae */ /* 0x0003e2000e101d48 */
[----:B------:R3:W1:Y:S01]  /*1a3e0*/  MUFU.TANH R16, R6 ;  /* 0x0000000600107308 */ /* 0x0006620000002400 */
[----:B------:R-:W-:Y:S02]  /*1a3f0*/  @P0 LEA.HI.X R3, R3, c[0x0][0x1cc], R7, 0x1, P1 ;  /* 0x0000730003030a11 */ /* 0x000fe400008f0c07 */
[----:B------:R-:W-:Y:S02]  /*1a400*/  @P0 LEA R8, P1, R9, c[0x0][0x1c8], 0x1 ;  /* 0x0000720009080a11 */ /* 0x000fe400078208ff */
[----:B------:R-:W-:Y:S02]  /*1a410*/  IADD3 R0, R223, R224, RZ ;  /* 0x000000e0df007210 */ /* 0x000fe40007ffe0ff */
[----:B------:R1:W-:Y:S01]  /*1a420*/  @P0 LDGSTS.E.BYPASS.LTC128B.128 [R219+0xb100], [R4.64+0x80], !P5 ;  /* 0x0b10008004db0fae */ /* 0x0003e2000e901d48 */
[----:B------:R-:W-:Y:S02]  /*1a430*/  @P0 LEA.HI.X R9, R9, c[0x0][0x1cc], R14, 0x1, P1 ;  /* 0x0000730009090a11 */ /* 0x000fe400008f0c0e */
[----:B------:R-:W-:Y:S05]  /*1a440*/  @P6 IMAD.HI.U32 R11, R0, c[0x0][0x2c8], RZ ;  /* 0x0000b200000b6a27 */ /* 0x000fea00078e00ff */
[----:B------:R1:W-:Y:S08]  /*1a450*/  @P0 LDGSTS.E.BYPASS.LTC128B.128 [R219+0x9100], [R2.64], !P4 ;  /* 0x0910000002db0fae */ /* 0x0003f0000e101d48 */
[----:B------:R4:W-:Y:S01]  /*1a460*/  @P0 LDGSTS.E.BYPASS.LTC128B.128 [R219+0xc100], [R2.64+0x80], !P5 ;  /* 0x0c10008002db0fae */ /* 0x0009e2000e901d48 */
[----:B---3--:R-:W-:Y:S01]  /*1a470*/  MOV R6, R0 ;  /* 0x0000000000067202 */ /* 0x008fe20000000f00 */
[----:B------:R-:W-:Y:S01]  /*1a480*/  FMUL.FTZ R0, R49, c[0x0][0x320] ;  /* 0x0000c80031007a20 */ /* 0x000fe20000410000 */
[----:B------:R-:W-:Y:S02]  /*1a490*/  @P6 SHF.R.U32.HI R6, RZ, c[0x0][0x2cc], R11 ;  /* 0x0000b300ff066a19 */ /* 0x000fe4000001160b */
[----:B------:R-:W-:Y:S01]  /*1a4a0*/  @P0 LEA.HI.X R11, R13, c[0x0][0x1cc], R15, 0x1, P2 ;  /* 0x000073000d0b0a11 */ /* 0x000fe200010f0c0f */
[----:B------:R3:W2:Y:S04]  /*1a4b0*/  MUFU.TANH R30, R0 ;  /* 0x00000000001e7308 */ /* 0x0006a80000002400 */
[----:B------:R2:W-:Y:S08]  /*1a4c0*/  @P0 LDGSTS.E.BYPASS.LTC128B.128 [R219+0xa100], [R10.64], !P4 ;  /* 0x0a1000000adb0fae */ /* 0x0005f0000e101d48 */
[----:B------:R2:W-:Y:S01]  /*1a4d0*/  @P0 LDGSTS.E.BYPASS.LTC128B.128 [R219+0xd100], [R8.64+0x80], !P5 ;  /* 0x0d10008008db0fae */ /* 0x0005e2000e901d48 */
[----:B------:R-:W-:Y:S07]  /*1a4e0*/  ISETP.GE.AND P5, PT, R47, 0x1, PT ;  /* 0x000000012f00780c */ /* 0x000fee0003fa6270 */
[----:B-1----:R-:W1:Y:S01]  /*1a4f0*/  SHFL.IDX PT, R4, R6, RZ, 0x1c1f ;  /* 0x001c1fff06047589 */ /* 0x002e6200000e0000 */
[----:B----4-:R-:W-:Y:S02]  /*1a500*/  FMUL.FTZ R2, R51, c[0x0][0x320] ;  /* 0x0000c80033027a20 */ /* 0x010fe40000410000 */
[----:B---3--:R-:W-:Y:S02]  /*1a510*/  FMUL.FTZ R0, R50, c[0x0][0x320] ;  /* 0x0000c80032007a20 */ /* 0x008fe40000410000 */
[----:B------:R-:W3:Y:S03]  /*1a520*/  MUFU.TANH R35, R2 ;  /* 0x0000000200237308 */ /* 0x000ee60000002400 */
[----:B------:R-:W0:Y:S07]  /*1a530*/  LDGDEPBAR ;  /* 0x00000000000079af */ /* 0x000e2e0000000000 */
[----:B------:R4:W1:Y:S02]  /*1a540*/  MUFU.TANH R38, R0 ;  /* 0x0000000000267308 */ /* 0x0008640000002400 */
[----:B----4-:R-:W-:Y:S05]  /*1a550*/  IMAD R0, R220, -0x60, RZ ;  /* 0xffffffa0dc007824 */ /* 0x010fea00078e02ff */
[----:B-----5:R-:W-:Y:S04]  /*1a560*/  IADD3 R2, -R44, 0x1, R0 ;  /* 0x000000012c027810 */ /* 0x020fe80007ffe100 */
[----:B--2---:R-:W-:Y:S04]  /*1a570*/  IADD3 R2, -R45, R2, R46 ;  /* 0x000000022d027210 */ /* 0x004fe80007ffe12e */
[C---:B------:R-:W-:Y:S02]  /*1a580*/  IADD3 R7, R2.reuse, c[0x0][0x328], RZ ;  /* 0x0000ca0002077a10 */ /* 0x040fe40007ffe0ff */
[----:B------:R-:W-:Y:S02]  /*1a590*/  IADD3 R5, R2, UR4, RZ ;  /* 0x0000000402057c10 */ /* 0x000fe4000fffe0ff */
[----:B-1----:R-:W-:Y:S02]  /*1a5a0*/  IADD3 R3, R7, R4, RZ ;  /* 0x0000000407037210 */ /* 0x002fe40007ffe0ff */
[----:B------:R-:W-:Y:S01]  /*1a5b0*/  IADD3 R2, R4, R5, RZ ;  /* 0x0000000504027210 */ /* 0x000fe20007ffe0ff */
[----:B------:R-:W-:-:S05]  /*1a5c0*/  @!P5 BRA `(.L_x_822) ;  /* 0x000001800000d947 */ /* 0x000fca0003800000 */
[----:B---3--:R-:W-:Y:S01]  /*1a5d0*/  IADD3 R4, -R45, R46, R4 ;  /* 0x0000002e2d047210 */ /* 0x008fe20007ffe104 */
        /* <DEDUP_REMOVED lines=12> */
.L_x_824:
[----:B------:R-:W-:Y:S04]  /*1a6a0*/  MOV R8, c[0x0][0x32c] ;  /* 0x0000cb0000087a02 */ /* 0x000fe80000000f00 */
[----:B------:R-:W-:Y:S11]  /*1a6b0*/  ISETP.NE.AND P0, PT, R8, 0x1, PT ;  /* 0x000000010800780c */ /* 0x000ff60003f05270 */
[----:B------:R-:W-:Y:S02]  /*1a6c0*/  @!UPT UIADD3 URZ, URZ, URZ, URZ ;  /* 0x0000003f3f3ff290 */ /* 0x000fe4000fffe03f */
[----:B------:R-:W-:Y:S05]  /*1a6d0*/  @P0 IMAD.HI.U32 R8, R4, c[0x0][0x330], RZ ;  /* 0x0000cc0004080a27 */ /* 0x000fea00078e00ff */
[----:B------:R-:W-:Y:S02]  /*1a6e0*/  @P0 SHF.R.U32.HI R4, RZ, c[0x0][0x334], R8 ;  /* 0x0000cd00ff040a19 */ /* 0x000fe40000011608 */
.L_x_825:
[----:B------:R-:W-:Y:S05]  /*1a6f0*/  BSYNC B0 ;  /* 0x0000000000007941 */ /* 0x000fea0003800000 */
.L_x_823:
[----:B------:R-:W-:Y:S04]  /*1a700*/  IMAD.IADD R8, R0, 0x1, -R44 ;  /* 0x0000000100087824 */ /* 0x000fe800078e0a2c */
[----:B------:R-:W-:Y:S05]  /*1a710*/  IMAD R4, R4, c[0x0][0x32c], R8 ;  /* 0x0000cb0004047a24 */ /* 0x000fea00078e0208 */
[----:B------:R-:W-:Y:S02]  /*1a720*/  IADD3 R8, R4, c[0x0][0x32c], RZ ;  /* 0x0000cb0004087a10 */ /* 0x000fe40007ffe0ff */
[----:B------:R-:W-:Y:S02]  /*1a730*/  IMNMX R2, R2, R4, !PT ;  /* 0x0000000402027217 */ /* 0x000fe40007800200 */
[----:B------:R-:W-:Y:S02]  /*1a740*/  IMNMX R3, R3, R8, PT ;  /* 0x0000000803037217 */ /* 0x000fe40003800200 */
.L_x_822:
[C---:B---3--:R-:W-:Y:S01]  /*1a750*/  ISETP.GE.AND P0, PT, R0.reuse, 0x2, PT ;  /* 0x000000020000780c */ /* 0x048fe20003f06270 */
        /* <DEDUP_REMOVED lines=107> */
[----:B------:R-:W-:Y:S04]  /*1ae10*/  ISETP.LT.OR P0, PT, R3, 0x59, P0 ;  /* 0x000000590300780c */ /* 0x000fe80000701670 */
        /* <DEDUP_REMOVED lines=24> */
.L_x_828:
[----:B------:R-:W-:Y:S04]  /*1afa0*/  MOV R5, c[0x0][0x32c] ;  /* 0x0000cb0000057a02 */ /* 0x000fe80000000f00 */
[----:B------:R-:W-:Y:S11]  /*1afb0*/  ISETP.NE.AND P0, PT, R5, 0x1, PT ;  /* 0x000000010500780c */ /* 0x000ff60003f05270 */
[----:B------:R-:W-:Y:S02]  /*1afc0*/  @!UPT UIADD3 URZ, URZ, URZ, URZ ;  /* 0x0000003f3f3ff290 */ /* 0x000fe4000fffe03f */
[----:B------:R-:W-:Y:S05]  /*1afd0*/  @P0 IMAD.HI.U32 R5, R4, c[0x0][0x330], RZ ;  /* 0x0000cc0004050a27 */ /* 0x000fea00078e00ff */
[----:B------:R-:W-:Y:S02]  /*1afe0*/  @P0 SHF.R.U32.HI R4, RZ, c[0x0][0x334], R5 ;  /* 0x0000cd00ff040a19 */ /* 0x000fe40000011605 */
.L_x_829:
[----:B------:R-:W-:Y:S05]  /*1aff0*/  BSYNC B0 ;  /* 0x0000000000007941 */ /* 0x000fea0003800000 */
.L_x_827:
[----:B------:R-:W-:Y:S04]  /*1b000*/  IMAD.IADD R0, R0, 0x1, -R44 ;  /* 0x0000000100007824 */ /* 0x000fe800078e0a2c */
[----:B------:R-:W-:Y:S05]  /*1b010*/  IMAD R0, R4, c[0x0][0x32c], R0 ;  /* 0x0000cb0004007a24 */ /* 0x000fea00078e0200 */
[----:B------:R-:W-:Y:S02]  /*1b020*/  IADD3 R4, R0, c[0x0][0x32c], RZ ;  /* 0x0000cb0000047a10 */ /* 0x000fe40007ffe0ff */
[----:B------:R-:W-:Y:S02]  /*1b030*/  IMNMX R2, R2, R0, !PT ;  /* 0x0000000002027217 */ /* 0x000fe40007800200 */
[----:B------:R-:W-:Y:S02]  /*1b040*/  IMNMX R3, R3, R4, PT ;  /* 0x0000000403037217 */ /* 0x000fe40003800200 */
.L_x_826:
        /* <DEDUP_REMOVED lines=534> */
[----:B------:R-:W-:Y:S01]  /*1d1b0*/  FADD.FTZ R2, R70, R0 ;  /* 0x0000000046027221 */ /* 0x000fe20000010000 */
[----:B------:R-:W-:Y:S01]  /*1d1c0*/  IADD3 R0, R220, -0x1, RZ ;  /* 0xffffffffdc007810 */ /* 0x000fe20007ffe0ff */
[----:B------:R-:W-:Y:S02]  /*1d1d0*/  FADD.FTZ R251, R141, R4 ;  /* 0x000000048dfb7221 */ /* 0x000fe40000010000 */
[----:B------:R-:W-:Y:S02]  /*1d1e0*/  FADD.FTZ R252, R69, R2 ;  /* 0x0000000245fc7221 */ /* 0x000fe40000010000 */
[----:B------:R-:W-:Y:S02]  /*1d1f0*/  IMAD.MOV.U32 R220, RZ, RZ, R0 ;  /* 0x000000ffffdc7224 */ /* 0x000fe400078e0000 */
[----:B------:R-:W-:Y:S02]  /*1d200*/  IMAD.MOV.U32 R69, RZ, RZ, R68 ;  /* 0x000000ffff457224 */ /* 0x000fe400078e0044 */
[----:B------:R-:W-:Y:S01]  /*1d210*/  IMAD.MOV.U32 R70, RZ, RZ, R3 ;  /* 0x000000ffff467224 */ /* 0x000fe200078e0003 */
[----:B------:R-:W-:-:S05]  /*1d220*/  @P0 BRA `(.L_x_830) ;  /* 0xffffbd0000000947 */ /* 0x000fca000383ffff */
.L_x_821:
[----:B------:R-:W-:Y:S02]  /*1d230*/  MOV R9, 0x1f ;  /* 0x0000001f00097802 */ /* 0x000fe40000000f00 */
[----:B------:R-:W-:Y:S01]  /*1d240*/  MOV R8, 0xffffffff ;  /* 0xffffffff00087802 */ /* 0x000fe20000000f00 */
[----:B------:R-:W-:Y:S05]  /*1d250*/  BRA.DIV ~URZ, `(.L_x_831) ;  /* 0x000047327f007947 */ /* 0x000fea000b800000 */
[----:B------:R2:W3:Y:S02]  /*1d260*/  SHFL.BFLY PT, R0, R251, 0x2, 0x1f ;  /* 0x0c401f00fb007f89 */ /* 0x0004e400000e0000 */
.L_x_898:
[----:B---3--:R-:W-:Y:S01]  /*1d270*/  FADD.FTZ R0, R0, R251 ;  /* 0x000000fb00007221 */ /* 0x008fe20000010000 */
[----:B------:R-:W-:Y:S05]  /*1d280*/  BRA.DIV ~URZ, `(.L_x_832) ;  /* 0x000047627f007947 */ /* 0x000fea000b800000 */
[----:B------:R-:W3:Y:S04]  /*1d290*/  SHFL.BFLY PT, R2, R252, 0x2, 0x1f ;  /* 0x0c401f00fc027f89 */ /* 0x000ee800000e0000 */
[----:B------:R-:W4:Y:S01]  /*1d2a0*/  SHFL.BFLY PT, R5, R0, 0x1, 0x1f ;  /* 0x0c201f0000057f89 */ /* 0x000f2200000e0000 */
[----:B-1-3--:R-:W-:-:S02]  /*1d2b0*/  FADD.FTZ R4, R2, R252 ;  /* 0x000000fc02047221 */ /* 0x00afc40000010000 */
[----:B----4-:R-:W-:-:S03]  /*1d2c0*/  FADD.FTZ R0, R0, R5 ;  /* 0x0000000500007221 */ /* 0x010fc60000010000 */
[----:B------:R1:W3:Y:S04]  /*1d2d0*/  SHFL.BFLY PT, R6, R4, 0x1, 0x1f ;  /* 0x0c201f0004067f89 */ /* 0x0002e800000e0000 */
.L_x_899:
[----:B------:R-:W-:Y:S01]  /*1d2e0*/  FSETP.NE.FTZ.AND P1, PT, R0, RZ, PT ;  /* 0x000000ff0000720b */ /* 0x000fe20003f35000 */
[----:B-1-3--:R-:W-:Y:S01]  /*1d2f0*/  FADD.FTZ R4, R6, R4 ;  /* 0x0000000406047221 */ /* 0x00afe20000010000 */
[----:B------:R-:W-:Y:S02]  /*1d300*/  MOV R2, RZ ;  /* 0x000000ff00027202 */ /* 0x000fe40000000f00 */
[----:B------:R-:W-:Y:S02]  /*1d310*/  MOV R24, 0xff800000 ;  /* 0xff80000000187802 */ /* 0x000fe40000000f00 */
[----:B------:R-:W-:Y:S02]  /*1d320*/  FSETP.NE.FTZ.AND P0, PT, R4, RZ, PT ;  /* 0x000000ff0400720b */ /* 0x000fe40003f15000 */
[----:B------:R-:W-:-:S05]  /*1d330*/  MOV R22, 0xff800000 ;  /* 0xff80000000167802 */ /* 0x000fca0000000f00 */
[----:B------:R-:W1:Y:S01]  /*1d340*/  @P1 MUFU.LG2 R5, R0 ;  /* 0x0000000000051308 */ /* 0x000e620000000c00 */
[----:B------:R-:W-:-:S07]  /*1d350*/  @P1 MOV R7, 0x3f317218 ;  /* 0x3f31721800071802 */ /* 0x000fce0000000f00 */
[----:B------:R-:W3:Y:S01]  /*1d360*/  @P1 MUFU.RCP R2, R0 ;  /* 0x0000000000021308 */ /* 0x000ee20000001000 */
[----:B-1----:R-:W-:Y:S02]  /*1d370*/  @P1 FMUL.FTZ R6, R5, 0.69314718246459960938 ;  /* 0x3f31721805061820 */ /* 0x002fe40000410000 */
[----:B------:R-:W-:-:S04]  /*1d380*/  @P1 FMUL.FTZ R5, R7, c[0x0][0x2d0] ;  /* 0x0000b40007051a20 */ /* 0x000fc80000410000 */
[----:B------:R-:W-:Y:S01]  /*1d390*/  @P1 FFMA.FTZ R24, R5, R68, R6 ;  /* 0x0000004405181223 */ /* 0x000fe20000010006 */
[----:B------:R-:W-:Y:S01]  /*1d3a0*/  MOV R5, 0x1 ;  /* 0x0000000100057802 */ /* 0x000fe20000000f00 */
[C---:B---3--:R-:W-:Y:S01]  /*1d3b0*/  FMUL.FTZ R68, R2.reuse, R80 ;  /* 0x0000005002447220 */ /* 0x048fe20000410000 */
[----:B------:R-:W-:Y:S01]  /*1d3c0*/  MOV R0, RZ ;  /* 0x000000ff00007202 */ /* 0x000fe20000000f00 */
[C---:B------:R-:W-:Y:S02]  /*1d3d0*/  FMUL.FTZ R69, R2.reuse, R81 ;  /* 0x0000005102457220 */ /* 0x040fe40000410000 */
        /* <DEDUP_REMOVED lines=32> */
[C---:B-1----:R-:W-:Y:S02]  /*1d5e0*/  FMUL.FTZ R120, R0.reuse, R78 ;  /* 0x0000004e00787220 */ /* 0x042fe40000410000 */
[C---:B------:R-:W-:Y:S02]  /*1d5f0*/  FMUL.FTZ R121, R0.reuse, R79 ;  /* 0x0000004f00797220 */ /* 0x040fe40000410000 */
[----:B------:R-:W-:-:S02]  /*1d600*/  FMUL.FTZ R64, R0, R82 ;  /* 0x0000005200407220 */ /* 0x000fc40000410000 */
[C---:B------:R-:W-:Y:S02]  /*1d610*/  FMUL.FTZ R65, R0.reuse, R83 ;  /* 0x0000005300417220 */ /* 0x040fe40000410000 */
[C---:B------:R-:W-:Y:S02]  /*1d620*/  FMUL.FTZ R128, R0.reuse, R90 ;  /* 0x0000005a00807220 */ /* 0x040fe40000410000 */
[C---:B------:R-:W-:Y:S02]  /*1d630*/  FMUL.FTZ R129, R0.reuse, R91 ;  /* 0x0000005b00817220 */ /* 0x040fe40000410000 */
[C---:B------:R-:W-:Y:S02]  /*1d640*/  FMUL.FTZ R126, R0.reuse, R94 ;  /* 0x0000005e007e7220 */ /* 0x040fe40000410000 */
[----:B------:R-:W-:Y:S01]  /*1d650*/  FMUL.FTZ R127, R0, R95 ;  /* 0x0000005f007f7220 */ /* 0x000fe20000410000 */
[----:B---3--:R-:W-:Y:S01]  /*1d660*/  @P0 MOV R4, 0x3f317218 ;  /* 0x3f31721800040802 */ /* 0x008fe20000000f00 */
[----:B----4-:R-:W-:-:S02]  /*1d670*/  @P0 FMUL.FTZ R2, R2, 0.69314718246459960938 ;  /* 0x3f31721802020820 */ /* 0x010fc40000410000 */
[----:B------:R-:W-:Y:S02]  /*1d680*/  FMUL.FTZ R90, R0, R102 ;  /* 0x00000066005a7220 */ /* 0x000fe40000410000 */
[----:B------:R-:W-:Y:S02]  /*1d690*/  @P0 FMUL.FTZ R4, R4, c[0x0][0x2d0] ;  /* 0x0000b40004040a20 */ /* 0x000fe40000410000 */
[C---:B------:R-:W-:Y:S02]  /*1d6a0*/  FMUL.FTZ R91, R0.reuse, R103 ;  /* 0x00000067005b7220 */ /* 0x040fe40000410000 */
[C---:B------:R-:W-:Y:S02]  /*1d6b0*/  FMUL.FTZ R78, R0.reuse, R106 ;  /* 0x0000006a004e7220 */ /* 0x040fe40000410000 */
[C---:B------:R-:W-:Y:S02]  /*1d6c0*/  FMUL.FTZ R79, R0.reuse, R107 ;  /* 0x0000006b004f7220 */ /* 0x040fe40000410000 */
[----:B------:R-:W-:-:S02]  /*1d6d0*/  FMUL.FTZ R82, R0, R54 ;  /* 0x0000003600527220 */ /* 0x000fc40000410000 */
[----:B------:R-:W-:Y:S02]  /*1d6e0*/  FMUL.FTZ R83, R0, R55 ;  /* 0x0000003700537220 */ /* 0x000fe40000410000 */
[--C-:B------:R-:W-:Y:S01]  /*1d6f0*/  @P0 FFMA.FTZ R22, R4, R3, R2.reuse ;  /* 0x0000000304160223 */ /* 0x100fe20000010002 */
[----:B------:R-:W-:Y:S01]  /*1d700*/  PRMT R2, R5, 0x7610, R2 ;  /* 0x0000761005027816 */ /* 0x000fe20000000002 */
        /* <DEDUP_REMOVED lines=17> */
[----:B------:R-:W-:Y:S02]  /*1d820*/  FMUL.FTZ R47, R0, R67 ;  /* 0x00000043002f7220 */ /* 0x000fe40000410000 */
.L_x_754:
[----:B------:R1:W5:Y:S01]  /*1d830*/  LDL R6, [R1+0x20] ;  /* 0x0000200001067983 */ /* 0x0003620000100800 */
[----:B------:R-:W-:Y:S03]  /*1d840*/  BSSY B0, `(.L_x_833) ;  /* 0x0000012000007945 */ /* 0x000fe60003800000 */
[----:B------:R-:W3:Y:S02]  /*1d850*/  S2R R63, SR_TID.X ;  /* 0x00000000003f7919 */ /* 0x000ee40000002100 */
[----:B---3--:R-:W-:-:S13]  /*1d860*/  LOP3.LUT P0, RZ, R63, 0xff, RZ, 0xc0, !PT ;  /* 0x000000ff3fff7812 */ /* 0x008fda000780c0ff */
[----:B------:R-:W-:Y:S05]  /*1d870*/  @P0 BRA `(.L_x_834) ;  /* 0x000000e000000947 */ /* 0x000fea0003800000 */
[----:B-1----:R-:W1:Y:S01]  /*1d880*/  S2R R4, SR_LANEID ;  /* 0x0000000000047919 */ /* 0x002e620000000000 */
[----:B------:R-:W-:Y:S01]  /*1d890*/  VOTEU.ANY UR4, UPT, PT ;  /* 0x0000000000047886 */ /* 0x000fe200038e0100 */
[----:B------:R-:W-:Y:S01]  /*1d8a0*/  IMAD.MOV.U32 R5, RZ, RZ, c[0x0][0x564] ;  /* 0x00015900ff057624 */ /* 0x000fe200078e00ff */
[----:B------:R-:W1:Y:S08]  /*1d8b0*/  FLO.U32 R3, UR4 ;  /* 0x0000000400037d00 */ /* 0x000e7000080e0000 */
[----:B------:R-:W3:Y:S01]  /*1d8c0*/  POPC R0, UR4 ;  /* 0x0000000400007d09 */ /* 0x000ee20008000000 */
[----:B-1----:R-:W-:Y:S01]  /*1d8d0*/  ISETP.EQ.U32.AND P0, PT, R3, R4, PT ;  /* 0x000000040300720c */ /* 0x002fe20003f02070 */
[----:B------:R-:W-:-:S12]  /*1d8e0*/  IMAD.MOV.U32 R4, RZ, RZ, c[0x0][0x560] ;  /* 0x00015800ff047624 */ /* 0x000fd800078e00ff */
[----:B---3--:R1:W3:Y:S04]  /*1d8f0*/  @P0 ATOMG.E.ADD.STRONG.GPU PT, R0, [R4.64], R0 ;  /* 0x00000000040009a8 */ /* 0x0082e800081ee1c8 */
[----:B-1----:R-:W1:Y:S04]  /*1d900*/  S2R R4, SR_LTMASK ;  /* 0x0000000000047919 */ /* 0x002e680000003900 */
[----:B---3--:R1:W3:Y:S02]  /*1d910*/  SHFL.IDX PT, R3, R0, R3, 0x1f ;  /* 0x00001f0300037589 */ /* 0x0082e400000e0000 */
[----:B-1----:R-:W-:-:S06]  /*1d920*/  LOP3.LUT R0, R4, UR4, RZ, 0xc0, !PT ;  /* 0x0000000404007c12 */ /* 0x002fcc000f8ec0ff */
[----:B------:R-:W3:Y:S02]  /*1d930*/  POPC R0, R0 ;  /* 0x0000000000007309 */ /* 0x000ee40000000000 */
[----:B---3-5:R-:W-:-:S05]  /*1d940*/  IADD3 R6, R3, c[0x0][0xc], R0 ;  /* 0x0000030003067a10 */ /* 0x028fca0007ffe000 */
[----:B------:R1:W-:Y:S02]  /*1d950*/  STL [R1+0x20], R6 ;  /* 0x0000200601007387 */ /* 0x0003e40000100800 */
.L_x_834:
[----:B-1----:R-:W-:Y:S05]  /*1d960*/  BSYNC B0 ;  /* 0x0000000000007941 */ /* 0x002fea0003800000 */
.L_x_833:
[----:B------:R-:W-:Y:S01]  /*1d970*/  PRMT R0, R2, 0x9910, RZ ;  /* 0x0000991002007816 */ /* 0x000fe200000000ff */
[----:B------:R-:W-:Y:S01]  /*1d980*/  BSSY B1, `(.L_x_835) ;  /* 0x00002b4000017945 */ /* 0x000fe20003800000 */
[----:B------:R-:W-:Y:S01]  /*1d990*/  SHF.R.S32.HI R4, RZ, 0x1f, R63 ;  /* 0x0000001fff047819 */ /* 0x000fe2000001143f */
[----:B-----5:R-:W-:Y:S01]  /*1d9a0*/  IMAD.MOV.U32 R62, RZ, RZ, R6 ;  /* 0x000000ffff3e7224 */ /* 0x020fe200078e0006 */
[----:B------:R-:W-:Y:S02]  /*1d9b0*/  ISETP.NE.AND P0, PT, R0, RZ, PT ;  /* 0x000000ff0000720c */ /* 0x000fe40003f05270 */
[----:B------:R-:W-:Y:S02]  /*1d9c0*/  LEA.HI R2, R4, R63, RZ, 0x3 ;  /* 0x0000003f04027211 */ /* 0x000fe400078f18ff */
[----:B------:R-:W-:Y:S02]  /*1d9d0*/  IADD3 R14, R72, 0x40, RZ ;  /* 0x00000040480e7810 */ /* 0x000fe40007ffe0ff */
[----:B------:R-:W-:-:S02]  /*1d9e0*/  LOP3.LUT R0, R2, 0xfffffff8, RZ, 0xc0, !PT ;  /* 0xfffffff802007812 */ /* 0x000fc400078ec0ff */
[----:B------:R-:W-:Y:S02]  /*1d9f0*/  SHF.R.S32.HI R48, RZ, 0x1f, R72 ;  /* 0x0000001fff307819 */ /* 0x000fe40000011448 */
[----:B------:R-:W-:Y:S01]  /*1da00*/  SHF.R.S32.HI R49, RZ, 0x1f, R14 ;  /* 0x0000001fff317819 */ /* 0x000fe2000001140e */
[----:B------:R-:W-:Y:S01]  /*1da10*/  IMAD.IADD R23, R63, 0x1, -R0 ;  /* 0x000000013f177824 */ /* 0x000fe200078e0a00 */
[----:B------:R-:W-:Y:S01]  /*1da20*/  SHF.R.S32.HI R50, RZ, 0x3, R2 ;  /* 0x00000003ff327819 */ /* 0x000fe20000011402 */
[----:B------:R-:W-:Y:S05]  /*1da30*/  @!P0 BRA `(.L_x_836) ;  /* 0x00001f6000008947 */ /* 0x000fea0003800000 */
[----:B------:R-:W3:Y:S04]  /*1da40*/  LDL R13, [R1+0x38] ;  /* 0x00003800010d7983 */ /* 0x000ee80000100800 */
[----:B------:R-:W4:Y:S04]  /*1da50*/  LDL R10, [R1+0x40] ;  /* 0x00004000010a7983 */ /* 0x000f280000100800 */
[----:B--2---:R-:W2:Y:S04]  /*1da60*/  LDL R12, [R1+0x3c] ;  /* 0x00003c00010c7983 */ /* 0x004ea80000100800 */
[----:B------:R-:W2:Y:S04]  /*1da70*/  LDL R9, [R1+0x50] ;  /* 0x0000500001097983 */ /* 0x000ea80000100800 */
[----:B------:R-:W2:Y:S04]  /*1da80*/  LDL R8, [R1+0x48] ;  /* 0x0000480001087983 */ /* 0x000ea80000100800 */
[----:B------:R-:W2:Y:S04]  /*1da90*/  LDL R7, [R1+0x4c] ;  /* 0x00004c0001077983 */ /* 0x000ea80000100800 */
[----:B------:R-:W2:Y:S04]  /*1daa0*/  LDL R11, [R1+0x44] ;  /* 0x00004400010b7983 */ /* 0x000ea80000100800 */
[----:B------:R-:W2:Y:S01]  /*1dab0*/  LDL R6, [R1+0x2c] ;  /* 0x00002c0001067983 */ /* 0x000ea20000100800 */
[CC--:B------:R-:W-:Y:S01]  /*1dac0*/  LEA.HI R3, R4.reuse, R63.reuse, RZ, 0x2 ;  /* 0x0000003f04037211 */ /* 0x0c0fe200078f10ff */
[----:B------:R-:W-:Y:S01]  /*1dad0*/  WARPSYNC 0xffffffff ;  /* 0xffffffff00007948 */ /* 0x000fe20003800000 */
[----:B------:R-:W-:-:S02]  /*1dae0*/  LEA.HI R26, R4, R63, RZ, 0x5 ;  /* 0x0000003f041a7211 */ /* 0x000fc400078f28ff */
[--C-:B------:R-:W-:Y:S02]  /*1daf0*/  SHF.R.S32.HI R2, RZ, 0x2, R3.reuse ;  /* 0x00000002ff027819 */ /* 0x100fe40000011403 */
[----:B------:R-:W-:Y:S02]  /*1db00*/  SHF.R.S32.HI R0, RZ, 0x1f, R3 ;  /* 0x0000001fff007819 */ /* 0x000fe40000011403 */
[----:B------:R-:W-:Y:S02]  /*1db10*/  SHF.R.S32.HI R25, RZ, 0x5, R26 ;  /* 0x00000005ff197819 */ /* 0x000fe4000001141a */
[----:B------:R-:W-:Y:S02]  /*1db20*/  LEA.HI R0, R0, R2, RZ, 0x3 ;  /* 0x0000000200007211 */ /* 0x000fe400078f18ff */
[----:B------:R-:W-:Y:S02]  /*1db30*/  F2FP.PACK_AB R4, R99, R98 ;  /* 0x000000626304723e */ /* 0x000fe400000000ff */
        /* <DEDUP_REMOVED lines=19> */
[----:B------:R-:W-:-:S02]  /*1dc70*/  ISETP.NE.U32.AND P0, PT, RZ, c[0x0][0x508], PT ;  /* 0x00014200ff007a0c */ /* 0x000fc40003f05070 */
[----:B------:R-:W-:Y:S02]  /*1dc80*/  ISETP.NE.U32.AND P2, PT, RZ, c[0x0][0x500], PT ;  /* 0x00014000ff007a0c */ /* 0x000fe40003f45070 */
[----:B------:R-:W-:Y:S02]  /*1dc90*/  ISETP.NE.AND.EX P1, PT, RZ, c[0x0][0x50c], PT, P0 ;  /* 0x00014300ff007a0c */ /* 0x000fe40003f25300 */
[----:B------:R-:W-:Y:S01]  /*1dca0*/  ISETP.NE.AND.EX P2, PT, RZ, c[0x0][0x504], PT, P2 ;  /* 0x00014100ff007a0c */ /* 0x000fe20003f45320 */
[----:B------:R-:W-:Y:S01]  /*1dcb0*/  IMAD.MOV.U32 R15, RZ, RZ, c[0x0][0x388] ;  /* 0x0000e200ff0f7624 */ /* 0x000fe200078e00ff */
[----:B---3--:R1:W-:Y:S04]  /*1dcc0*/  STS [R13], R3 ;  /* 0x000000030d007388 */ /* 0x0083e80000000800 */
[----:B------:R3:W-:Y:S04]  /*1dcd0*/  STS [R13+0x400], R0 ;  /* 0x000400000d007388 */ /* 0x0007e80000000800 */
[----:B----4-:R4:W-:Y:S01]  /*1dce0*/  STS [R10+0x80], R2 ;  /* 0x000080020a007388 */ /* 0x0109e20000000800 */
[----:B-1----:R-:W-:-:S02]  /*1dcf0*/  F2FP.PACK_AB R3, R61, R60 ;  /* 0x0000003c3d03723e */ /* 0x002fc400000000ff */
[----:B---3--:R-:W-:-:S03]  /*1dd00*/  F2FP.PACK_AB R0, R75, R74 ;  /* 0x0000004a4b00723e */ /* 0x008fc600000000ff */
[----:B------:R1:W-:Y:S01]  /*1dd10*/  STS [R10+0x480], R3 ;  /* 0x000480030a007388 */ /* 0x0003e20000000800 */
[----:B----4-:R-:W-:-:S03]  /*1dd20*/  F2FP.PACK_AB R2, R129, R128 ;  /* 0x000000808102723e */ /* 0x010fc600000000ff */
[----:B--2---:R2:W-:Y:S04]  /*1dd30*/  STS [R12], R0 ;  /* 0x000000000c007388 */ /* 0x0045e80000000800 */
[----:B------:R3:W-:Y:S01]  /*1dd40*/  STS [R12+0x400], R2 ;  /* 0x000400020c007388 */ /* 0x0007e20000000800 */
[----:B-1----:R-:W-:Y:S02]  /*1dd50*/  F2FP.PACK_AB R3, R77, R76 ;  /* 0x0000004c4d03723e */ /* 0x002fe400000000ff */
[----:B--2---:R-:W-:-:S03]  /*1dd60*/  F2FP.PACK_AB R0, R127, R126 ;  /* 0x0000007e7f00723e */ /* 0x004fc600000000ff */
[----:B------:R1:W-:Y:S01]  /*1dd70*/  STS [R9+0x80], R3 ;  /* 0x0000800309007388 */ /* 0x0003e20000000800 */
[----:B---3--:R-:W-:-:S03]  /*1dd80*/  F2FP.PACK_AB R2, R81, R80 ;  /* 0x000000505102723e */ /* 0x008fc600000000ff */
[----:B------:R2:W-:Y:S04]  /*1dd90*/  STS [R9+0x480], R0 ;  /* 0x0004800009007388 */ /* 0x0005e80000000800 */
[----:B------:R3:W-:Y:S04]  /*1dda0*/  STS [R8], R2 ;  /* 0x0000000208007388 */ /* 0x0007e80000000800 */
[----:B------:R4:W-:Y:S01]  /*1ddb0*/  STS [R8+0x400], R4 ;  /* 0x0004000408007388 */ /* 0x0009e20000000800 */
[----:B-1----:R-:W-:Y:S02]  /*1ddc0*/  F2FP.PACK_AB R3, R91, R90 ;  /* 0x0000005a5b03723e */ /* 0x002fe400000000ff */
[----:B--2---:R-:W-:-:S02]  /*1ddd0*/  F2FP.PACK_AB R0, R89, R88 ;  /* 0x000000585900723e */ /* 0x004fc400000000ff */
[----:B---3--:R-:W-:-:S03]  /*1dde0*/  F2FP.PACK_AB R2, R79, R78 ;  /* 0x0000004e4f02723e */ /* 0x008fc600000000ff */
[----:B------:R1:W-:Y:S01]  /*1ddf0*/  STS [R7+0x80], R0 ;  /* 0x0000800007007388 */ /* 0x0003e20000000800 */
[----:B----4-:R-:W-:-:S03]  /*1de00*/  F2FP.PACK_AB R4, R93, R92 ;  /* 0x0000005c5d04723e */ /* 0x010fc600000000ff */
[----:B------:R2:W-:Y:S04]  /*1de10*/  STS [R7+0x480], R3 ;  /* 0x0004800307007388 */ /* 0x0005e80000000800 */
[----:B------:R3:W-:Y:S04]  /*1de20*/  STS [R11], R4 ;  /* 0x000000040b007388 */ /* 0x0007e80000000800 */
[----:B------:R4:W-:Y:S01]  /*1de30*/  STS [R11+0x400], R2 ;  /* 0x000400020b007388 */ /* 0x0009e20000000800 */
[----:B-1----:R-:W-:Y:S02]  /*1de40*/  F2FP.PACK_AB R0, R109, R108 ;  /* 0x0000006c6d00723e */ /* 0x002fe400000000ff */
[----:B--2---:R-:W-:-:S03]  /*1de50*/  F2FP.PACK_AB R3, R97, R96 ;  /* 0x000000606103723e */ /* 0x004fc600000000ff */
[----:B------:R1:W-:Y:S01]  /*1de60*/  STS [R5+0x4080], R0 ;  /* 0x0040800005007388 */ /* 0x0003e20000000800 */
[----:B---3--:R-:W-:Y:S02]  /*1de70*/  F2FP.PACK_AB R4, R53, R52 ;  /* 0x000000343504723e */ /* 0x008fe400000000ff */
[----:B----4-:R-:W-:-:S03]  /*1de80*/  F2FP.PACK_AB R2, R107, R106 ;  /* 0x0000006a6b02723e */ /* 0x010fc600000000ff */
[----:B------:R2:W-:Y:S04]  /*1de90*/  STS [R5+0x4480], R4 ;  /* 0x0044800405007388 */ /* 0x0005e80000000800 */
[----:B------:R3:W-:Y:S04]  /*1dea0*/  STS [R13+0x4000], R3 ;  /* 0x004000030d007388 */ /* 0x0007e80000000800 */
[----:B------:R4:W-:Y:S01]  /*1deb0*/  STS [R13+0x4400], R2 ;  /* 0x004400020d007388 */ /* 0x0009e20000000800 */
[----:B-1----:R-:W-:-:S05]  /*1dec0*/  F2FP.PACK_AB R0, R101, R100 ;  /* 0x000000646500723e */ /* 0x002fca00000000ff */
[----:B------:R1:W-:Y:S01]  /*1ded0*/  STS [R10+0x4080], R0 ;  /* 0x004080000a007388 */ /* 0x0003e20000000800 */
[----:B--2---:R-:W-:Y:S02]  /*1dee0*/  F2FP.PACK_AB R4, R103, R102 ;  /* 0x000000666704723e */ /* 0x004fe400000000ff */
[----:B------:R-:W-:Y:S02]  /*1def0*/  F2FP.PACK_AB R5, R105, R104 ;  /* 0x000000686905723e */ /* 0x000fe400000000ff */
[----:B---3--:R-:W-:Y:S01]  /*1df00*/  F2FP.PACK_AB R3, R95, R94 ;  /* 0x0000005e5f03723e */ /* 0x008fe200000000ff */
[----:B------:R2:W-:Y:S01]  /*1df10*/  STS [R10+0x4480], R4 ;  /* 0x004480040a007388 */ /* 0x0005e20000000800 */
[----:B----4-:R-:W-:-:S03]  /*1df20*/  F2FP.PACK_AB R2, R117, R116 ;  /* 0x000000747502723e */ /* 0x010fc600000000ff */
[----:B------:R-:W-:Y:S04]  /*1df30*/  STS [R12+0x4000], R5 ;  /* 0x004000050c007388 */ /* 0x000fe80000000800 */
[----:B------:R3:W-:Y:S04]  /*1df40*/  STS [R12+0x4400], R3 ;  /* 0x004400030c007388 */ /* 0x0007e80000000800 */
[----:B------:R4:W-:Y:S01]  /*1df50*/  STS [R9+0x4080], R2 ;  /* 0x0040800209007388 */ /* 0x0009e20000000800 */
[----:B-1----:R-:W-:-:S05]  /*1df60*/  F2FP.PACK_AB R0, R83, R82 ;  /* 0x000000525300723e */ /* 0x002fca00000000ff */
[----:B------:R1:W-:Y:S01]  /*1df70*/  STS [R9+0x4480], R0 ;  /* 0x0044800009007388 */ /* 0x0003e20000000800 */
[----:B--2---:R-:W-:-:S03]  /*1df80*/  F2FP.PACK_AB R4, R113, R112 ;  /* 0x000000707104723e */ /* 0x004fc600000000ff */
[----:B------:R-:W2:Y:S04]  /*1df90*/  LDL.LU R10, [R1+0x28] ;  /* 0x00002800010a7983 */ /* 0x000ea80000300800 */
[----:B------:R1:W-:Y:S01]  /*1dfa0*/  STS [R8+0x4000], R4 ;  /* 0x0040000408007388 */ /* 0x0003e20000000800 */
[----:B---3--:R-:W-:Y:S02]  /*1dfb0*/  F2FP.PACK_AB R3, R59, R58 ;  /* 0x0000003a3b03723e */ /* 0x008fe400000000ff */
[----:B----4-:R-:W-:-:S03]  /*1dfc0*/  F2FP.PACK_AB R2, R57, R56 ;  /* 0x000000383902723e */ /* 0x010fc600000000ff */
[----:B------:R-:W-:Y:S04]  /*1dfd0*/  STS [R8+0x4400], R3 ;  /* 0x0044000308007388 */ /* 0x000fe80000000800 */
[----:B------:R3:W-:Y:S01]  /*1dfe0*/  STS [R7+0x4080], R2 ;  /* 0x0040800207007388 */ /* 0x0007e20000000800 */
[----:B-1----:R-:W-:-:S05]  /*1dff0*/  F2FP.PACK_AB R0, R55, R54 ;  /* 0x000000363700723e */ /* 0x002fca00000000ff */
[----:B------:R1:W-:Y:S01]  /*1e000*/  STS [R7+0x4480], R0 ;  /* 0x0044800007007388 */ /* 0x0003e20000000800 */
[----:B------:R-:W-:-:S05]  /*1e010*/  F2FP.PACK_AB R4, R45, R44 ;  /* 0x0000002c2d04723e */ /* 0x000fca00000000ff */
[----:B------:R4:W-:Y:S01]  /*1e020*/  STS [R11+0x4000], R4 ;  /* 0x004000040b007388 */ /* 0x0009e20000000800 */
[----:B---3--:R-:W-:-:S04]  /*1e030*/  IMAD.MOV.U32 R2, RZ, RZ, 0x4 ;  /* 0x00000004ff027424 */ /* 0x008fc800078e00ff */
[----:B------:R-:W-:-:S04]  /*1e040*/  @P1 IMAD.WIDE R8, R6, R2, c[0x0][0x508] ;  /* 0x0001420006081625 */ /* 0x000fc800078e0202 */
[----:B------:R-:W-:Y:S01]  /*1e050*/  IMAD.WIDE R2, R6, R2, c[0x0][0x500] ;  /* 0x0001400006027625 */ /* 0x000fe200078e0202 */
[----:B-1----:R-:W-:-:S03]  /*1e060*/  F2FP.PACK_AB R0, R47, R46 ;  /* 0x0000002e2f00723e */ /* 0x002fc600000000ff */
[----:B------:R-:W-:Y:S02]  /*1e070*/  IMAD.MOV.U32 R7, RZ, RZ, RZ ;  /* 0x000000ffff077224 */ /* 0x000fe400078e00ff */
[----:B------:R1:W-:Y:S04]  /*1e080*/  STS [R11+0x4400], R0 ;  /* 0x004400000b007388 */ /* 0x0003e80000000800 */
[----:B------:R-:W-:Y:S06]  /*1e090*/  BAR.SYNC.DEFER_BLOCKING 0x1, 0x100 ;  /* 0x0044000000007b1d */ /* 0x000fec0000010000 */
[----:B------:R1:W5:Y:S04]  /*1e0a0*/  @P1 LDG.E R15, [R8.64] ;  /* 0x00000008080f1981 */ /* 0x000368000c1e1900 */
[----:B------:R1:W5:Y:S01]  /*1e0b0*/  @P2 LDG.E R7, [R2.64] ;  /* 0x0000000802072981 */ /* 0x000362000c1e1900 */
[----:B--2---:R-:W-:-:S04]  /*1e0c0*/  ISETP.NE.AND P0, PT, R10, RZ, PT ;  /* 0x000000ff0a00720c */ /* 0x004fc80003f05270 */
[----:B----4-:R-:W-:Y:S01]  /*1e0d0*/  SEL R4, R10, c[0x0][0x3d4], P0 ;  /* 0x0000f5000a047a07 */ /* 0x010fe20000000000 */
[----:B------:R-:W-:Y:S05]  /*1e0e0*/  @P1 BRA `(.L_x_837) ;  /* 0x0000004000001947 */ /* 0x000fea0003800000 */
[----:B-1----:R-:W-:Y:S05]  /*1e0f0*/  @!P2 BRA `(.L_x_837) ;  /* 0x000000300000a947 */ /* 0x002fea0003800000 */
[----:B------:R1:W2:Y:S04]  /*1e100*/  LDG.E R0, [R2.64] ;  /* 0x0000000802007981 */ /* 0x0002a8000c1e1900 */
[----:B-1----:R-:W2:Y:S02]  /*1e110*/  LDG.E R2, [R2.64+0x4] ;  /* 0x0000040802027981 */ /* 0x002ea4000c1e1900 */
[----:B--2--5:R-:W-:Y:S02]  /*1e120*/  IADD3 R15, -R0, R2, RZ ;  /* 0x00000002000f7210 */ /* 0x024fe40007ffe1ff */
.L_x_837:
[----:B-1----:R-:W2:Y:S04]  /*1e130*/  LDL R2, [R1+0x1c] ;  /* 0x00001c0001027983 */ /* 0x002ea80000100800 */
[----:B------:R-:W2:Y:S04]  /*1e140*/  LDL R66, [R1+0x14] ;  /* 0x0000140001427983 */ /* 0x000ea80000100800 */
[----:B------:R-:W3:Y:S04]  /*1e150*/  LDL R27, [R1+0x30] ;  /* 0x00003000011b7983 */ /* 0x000ee80000100800 */
[----:B------:R-:W4:Y:S01]  /*1e160*/  LDL R11, [R1+0x34] ;  /* 0x00003400010b7983 */ /* 0x000f220000100800 */
[----:B------:R-:W-:Y:S01]  /*1e170*/  IMAD.MOV.U32 R9, RZ, RZ, 0x368 ;  /* 0x00000368ff097424 */ /* 0x000fe200078e00ff */
[----:B------:R-:W-:-:S04]  /*1e180*/  ISETP.GT.AND P2, PT, R4, 0x1, PT ;  /* 0x000000010400780c */ /* 0x000fc80003f44270 */
[----:B------:R-:W-:-:S04]  /*1e190*/  SEL R9, R9, 0x328, P2 ;  /* 0x0000032809097807 */ /* 0x000fc80001000000 */
[----:B------:R-:W1:Y:S08]  /*1e1a0*/  LDC.64 R4, c[0x0][R9+0x170] ;  /* 0x00005c0009047b82 */ /* 0x000e700000000a00 */
[----:B------:R-:W3:Y:S08]  /*1e1b0*/  LDC.64 R16, c[0x0][R9+0x168] ;  /* 0x00005a0009107b82 */ /* 0x000ef00000000a00 */
[----:B------:R1:W1:Y:S01]  /*1e1c0*/  LDC.64 R18, c[0x0][R9+0x178] ;  /* 0x00005e0009127b82 */ /* 0x0002620000000a00 */
[----:B------:R-:W-:-:S07]  /*1e1d0*/  ISETP.NE.U32.AND P0, PT, RZ, c[0x0][0x500], PT ;  /* 0x00014000ff007a0c */ /* 0x000fce0003f05070 */
[----:B------:R1:W1:Y:S01]  /*1e1e0*/  LDC.64 R20, c[0x0][R9+0x160] ;  /* 0x0000580009147b82 */ /* 0x0002620000000a00 */
[----:B------:R-:W-:Y:S01]  /*1e1f0*/  IMAD.MOV.U32 R0, RZ, RZ, c[0x0][0x4e8] ;  /* 0x00013a00ff007624 */ /* 0x000fe200078e00ff */
[----:B------:R-:W-:-:S04]  /*1e200*/  ISETP.NE.AND.EX P0, PT, RZ, c[0x0][0x504], PT, P0 ;  /* 0x00014100ff007a0c */ /* 0x000fc80003f05300 */
[----:B------:R-:W-:Y:S02]  /*1e210*/  ISETP.NE.AND P3, PT, R0, 0x1, PT ;  /* 0x000000010000780c */ /* 0x000fe40003f65270 */
[----:B------:R-:W-:Y:S02]  /*1e220*/  SHF.R.S32.HI R0, RZ, 0x1f, R6 ;  /* 0x0000001fff007819 */ /* 0x000fe40000011406 */
[----:B------:R-:W-:Y:S01]  /*1e230*/  SEL R8, R6, RZ, !P0 ;  /* 0x000000ff06087207 */ /* 0x000fe20004000000 */
[----:B--2---:R-:W-:Y:S01]  /*1e240*/  IMAD.IADD R12, R2, 0x1, R66 ;  /* 0x00000001020c7824 */ /* 0x004fe200078e0242 */
[----:B------:R-:W-:-:S03]  /*1e250*/  SEL R2, R0, RZ, !P0 ;  /* 0x000000ff00027207 */ /* 0x000fc60004000000 */
[----:B-1----:R-:W-:-:S04]  /*1e260*/  IMAD R0, R5, R8, RZ ;  /* 0x0000000805007224 */ /* 0x002fc800078e02ff */
[----:B------:R-:W-:Y:S02]  /*1e270*/  IMAD R10, R4, R2, R0 ;  /* 0x00000002040a7224 */ /* 0x000fe400078e0200 */
[----:B------:R-:W-:-:S04]  /*1e280*/  @P3 IMAD.HI.U32 R0, R12, c[0x0][0x4ec], RZ ;  /* 0x00013b000c003a27 */ /* 0x000fc800078e00ff */
[----:B------:R-:W-:-:S04]  /*1e290*/  IMAD.WIDE.U32 R2, R4, R8, RZ ;  /* 0x0000000804027225 */ /* 0x000fc800078e00ff */
[----:B------:R-:W-:Y:S01]  /*1e2a0*/  IMAD.MOV.U32 R6, RZ, RZ, R12 ;  /* 0x000000ffff067224 */ /* 0x000fe200078e000c */
[----:B------:R-:W-:Y:S01]  /*1e2b0*/  @P3 SHF.R.U32.HI R6, RZ, c[0x0][0x4f0], R0 ;  /* 0x00013c00ff063a19 */ /* 0x000fe20000011600 */
[----:B---3--:R-:W-:Y:S01]  /*1e2c0*/  IMAD.WIDE.U32 R4, R16, R27, RZ ;  /* 0x0000001b10047225 */ /* 0x008fe200078e00ff */
[----:B----4-:R-:W-:-:S03]  /*1e2d0*/  SEL R0, R11, RZ, P2 ;  /* 0x000000ff0b007207 */ /* 0x010fc60001000000 */
[----:B------:R-:W-:Y:S01]  /*1e2e0*/  IMAD R9, R17, R27, RZ ;  /* 0x0000001b11097224 */ /* 0x000fe200078e02ff */
[--C-:B-----5:R-:W-:Y:S01]  /*1e2f0*/  IADD3 R13, P1, P0, R2, R4, R7.reuse ;  /* 0x00000004020d7210 */ /* 0x120fe2000783e007 */
[----:B------:R-:W-:Y:S01]  /*1e300*/  IMAD.IADD R10, R3, 0x1, R10 ;  /* 0x00000001030a7824 */ /* 0x000fe200078e020a */
[----:B------:R-:W-:Y:S01]  /*1e310*/  SHF.R.S32.HI R11, RZ, 0x1f, R7 ;  /* 0x0000001fff0b7819 */ /* 0x000fe20000011407 */
[----:B------:R-:W-:Y:S02]  /*1e320*/  IMAD.IADD R4, R5, 0x1, R9 ;  /* 0x0000000105047824 */ /* 0x000fe400078e0209 */
[-C--:B------:R-:W-:Y:S02]  /*1e330*/  IMAD R9, R19, R0.reuse, RZ ;  /* 0x0000000013097224 */ /* 0x080fe400078e02ff */
        /* <DEDUP_REMOVED lines=9> */
[----:B------:R-:W-:Y:S02]  /*1e3d0*/  SHF.R.S32.HI R5, RZ, 0x1f, R0 ;  /* 0x0000001fff057819 */ /* 0x000fe40000011400 */
[----:B------:R-:W-:Y:S01]  /*1e3e0*/  LOP3.LUT R6, R26, 0xffffffe0, RZ, 0xc0, !PT ;  /* 0xffffffe01a067812 */ /* 0x000fe200078ec0ff */
[----:B------:R-:W-:-:S04]  /*1e3f0*/  IMAD.WIDE.U32 R2, R20, R0, R2 ;  /* 0x0000000014027225 */ /* 0x000fc800078e0002 */
[----:B------:R-:W-:Y:S02]  /*1e400*/  IMAD.MOV.U32 R0, RZ, RZ, c[0x0][0x4a8] ;  /* 0x00012a00ff007624 */ /* 0x000fe400078e00ff */
[----:B------:R-:W-:Y:S01]  /*1e410*/  IMAD R5, R20, R5, R4 ;  /* 0x0000000514057224 */ /* 0x000fe200078e0204 */
[----:B------:R-:W-:Y:S01]  /*1e420*/  SHF.R.S32.HI R4, RZ, 0x1f, R26 ;  /* 0x0000001fff047819 */ /* 0x000fe2000001141a */
[----:B------:R-:W-:Y:S01]  /*1e430*/  IMAD.IADD R6, R63, 0x1, -R6 ;  /* 0x000000013f067824 */ /* 0x000fe200078e0a06 */
[----:B------:R-:W-:Y:S01]  /*1e440*/  SEL R0, R0, c[0x0][0x450], P2 ;  /* 0x0001140000007a07 */ /* 0x000fe20001000000 */
[----:B------:R-:W-:Y:S01]  /*1e450*/  IMAD.MOV.U32 R9, RZ, RZ, c[0x0][0x4ac] ;  /* 0x00012b00ff097624 */ /* 0x000fe200078e00ff */
[----:B------:R-:W-:Y:S01]  /*1e460*/  LEA.HI R4, R4, R25, RZ, 0x3 ;  /* 0x0000001904047211 */ /* 0x000fe200078f18ff */
[----:B------:R-:W-:Y:S01]  /*1e470*/  IMAD.IADD R3, R3, 0x1, R5 ;  /* 0x0000000103037824 */ /* 0x000fe200078e0205 */
[----:B------:R-:W-:Y:S02]  /*1e480*/  SHF.R.S32.HI R10, RZ, 0x1f, R6 ;  /* 0x0000001fff0a7819 */ /* 0x000fe40000011406 */
[----:B------:R-:W-:-:S02]  /*1e490*/  SEL R9, R9, c[0x0][0x454], P2 ;  /* 0x0001150009097a07 */ /* 0x000fc40001000000 */
[----:B------:R-:W-:Y:S02]  /*1e4a0*/  LEA R0, P0, R2, R0, 0x2 ;  /* 0x0000000002007211 */ /* 0x000fe400078010ff */
[----:B------:R-:W-:Y:S02]  /*1e4b0*/  LOP3.LUT R5, R4, 0xffffff8, RZ, 0xc0, !PT ;  /* 0x0ffffff804057812 */ /* 0x000fe400078ec0ff */
[----:B------:R-:W-:Y:S02]  /*1e4c0*/  LEA.HI R4, R10, R6, RZ, 0x2 ;  /* 0x000000060a047211 */ /* 0x000fe400078f10ff */
[----:B------:R-:W-:Y:S01]  /*1e4d0*/  LEA.HI.X R3, R2, R9, R3, 0x2, P0 ;  /* 0x0000000902037211 */ /* 0x000fe200000f1403 */
[----:B------:R-:W-:Y:S01]  /*1e4e0*/  IMAD.IADD R10, R25, 0x1, -R5 ;  /* 0x00000001190a7824 */ /* 0x000fe200078e0a05 */
[----:B------:R-:W-:Y:S01]  /*1e4f0*/  SHF.R.S32.HI R9, RZ, 0x2, R4 ;  /* 0x00000002ff097819 */ /* 0x000fe20000011404 */
[----:B------:R-:W-:Y:S04]  /*1e500*/  SHFL.IDX PT, R2, R0, 0x1, 0x1c1f ;  /* 0x003c1f0000027f89 */ /* 0x000fe800000e0000 */
[----:B------:R1:W-:Y:S04]  /*1e510*/  SHFL.IDX PT, R4, R0, RZ, 0x1c1f ;  /* 0x001c1fff00047589 */ /* 0x0003e800000e0000 */
[----:B------:R-:W2:Y:S01]  /*1e520*/  SHFL.IDX PT, R5, R3, RZ, 0x1c1f ;  /* 0x001c1fff03057589 */ /* 0x000ea200000e0000 */
[----:B------:R-:W-:-:S03]  /*1e530*/  LOP3.LUT P0, RZ, R6, 0x3, RZ, 0xc0, !PT ;  /* 0x0000000306ff7812 */ /* 0x000fc6000780c0ff */
[----:B------:R-:W3:Y:S01]  /*1e540*/  SHFL.IDX PT, R3, R3, 0x1, 0x1c1f ;  /* 0x003c1f0003037f89 */ /* 0x000ee200000e0000 */
[----:B-1----:R-:W-:Y:S02]  /*1e550*/  IMAD R0, R10, 0x10, R9 ;  /* 0x000000100a007824 */ /* 0x002fe400078e0209 */
[----:B------:R-:W-:Y:S02]  /*1e560*/  IMAD R10, R15, c[0x0][0x4e8], RZ ;  /* 0x00013a000f0a7a24 */ /* 0x000fe400078e02ff */
[----:B------:R-:W-:-:S05]  /*1e570*/  IMAD.IADD R0, R0, 0x1, R66 ;  /* 0x0000000100007824 */ /* 0x000fca00078e0242 */
[C---:B------:R-:W-:Y:S02]  /*1e580*/  IADD3 R6, R0.reuse, 0x8, RZ ;  /* 0x0000000800067810 */ /* 0x040fe40007ffe0ff */
[-C--:B------:R-:W-:Y:S02]  /*1e590*/  ISETP.GE.OR P1, PT, R0, R10.reuse, P0 ;  /* 0x0000000a0000720c */ /* 0x080fe40000726670 */
[----:B------:R-:W-:-:S11]  /*1e5a0*/  ISETP.GE.OR P0, PT, R6, R10, P0 ;  /* 0x0000000a0600720c */ /* 0x000fd60000706670 */
[----:B--2---:R1:W-:Y:S01]  /*1e5b0*/  @!P1 ST.E [R4.64], R24 ;  /* 0x0000001804009985 */ /* 0x0043e2000c101908 */
        /* <DEDUP_REMOVED lines=10> */
[----:B------:R-:W-:Y:S01]  /*1e660*/  IADD3 R4, R66, R4, RZ ;  /* 0x0000000442047210 */ /* 0x000fe20007ffe0ff */
[----:B------:R-:W-:-:S02]  /*1e670*/  IMAD R7, R7, c[0x0][0x3a4], R0 ;  /* 0x0000e90007077a24 */ /* 0x000fc400078e0200 */
[----:B------:R1:W3:Y:S01]  /*1e680*/  LDS.128 R28, [R219+0x1080] ;  /* 0x00108000db1c7984 */ /* 0x0002e20000000c00 */
[----:B------:R-:W-:Y:S01]  /*1e690*/  IMAD R5, R5, c[0x0][0x3f0], RZ ;  /* 0x0000fc0005057a24 */ /* 0x000fe200078e02ff */
[----:B------:R-:W-:Y:S01]  /*1e6a0*/  MOV R0, R4 ;  /* 0x0000000400007202 */ /* 0x000fe20000000f00 */
[----:B------:R-:W-:Y:S01]  /*1e6b0*/  @P3 IMAD.HI.U32 R6, R4, c[0x0][0x4ec], RZ ;  /* 0x00013b0004063a27 */ /* 0x000fe200078e00ff */
[----:B------:R-:W-:Y:S01]  /*1e6c0*/  IADD3 R3, R3, R7, RZ ;  /* 0x0000000703037210 */ /* 0x000fe20007ffe0ff */
[----:B------:R1:W4:Y:S02]  /*1e6d0*/  LDS.128 R36, [R219+0x2080] ;  /* 0x00208000db247984 */ /* 0x0003240000000c00 */
[----:B------:R-:W-:Y:S01]  /*1e6e0*/  IMAD R7, R8, c[0x0][0x3f4], R5 ;  /* 0x0000fd0008077a24 */ /* 0x000fe200078e0205 */
[----:B------:R-:W-:Y:S01]  /*1e6f0*/  @P3 SHF.R.U32.HI R0, RZ, c[0x0][0x4f0], R6 ;  /* 0x00013c00ff003a19 */ /* 0x000fe20000011606 */
[C---:B------:R-:W-:Y:S01]  /*1e700*/  IMAD.WIDE.U32 R2, R27.reuse, c[0x0][0x3e8], R2 ;  /* 0x0000fa001b027a25 */ /* 0x040fe200078e0002 */
[----:B------:R1:W1:Y:S02]  /*1e710*/  LDS.128 R44, [R219+0x3080] ;  /* 0x00308000db2c7984 */ /* 0x0002640000000c00 */
[----:B------:R-:W-:Y:S01]  /*1e720*/  SHF.R.S32.HI R6, RZ, 0x1f, R0 ;  /* 0x0000001fff067819 */ /* 0x000fe20000011400 */
[----:B------:R-:W-:Y:S01]  /*1e730*/  IMAD R3, R27, c[0x0][0x3ec], R3 ;  /* 0x0000fb001b037a24 */ /* 0x000fe200078e0203 */
[----:B------:R1:W1:Y:S01]  /*1e740*/  LDS.128 R16, [R219+0x4080] ;  /* 0x00408000db107984 */ /* 0x0002620000000c00 */
[----:B------:R-:W-:-:S02]  /*1e750*/  IADD3 R5, -R0, RZ, RZ ;  /* 0x000000ff00057210 */ /* 0x000fc40007ffe1ff */
[----:B------:R-:W-:Y:S01]  /*1e760*/  IMAD.WIDE.U32 R2, R8, c[0x0][0x3f0], R2 ;  /* 0x0000fc0008027a25 */ /* 0x000fe200078e0002 */
[----:B------:R1:W1:Y:S03]  /*1e770*/  LDS.128 R24, [R219+0x5080] ;  /* 0x00508000db187984 */ /* 0x0002660000000c00 */
[----:B------:R-:W-:Y:S01]  /*1e780*/  IMAD R6, R6, c[0x0][0x3e0], RZ ;  /* 0x0000f80006067a24 */ /* 0x000fe200078e02ff */
[----:B------:R1:W1:Y:S01]  /*1e790*/  LDS.128 R32, [R219+0x6080] ;  /* 0x00608000db207984 */ /* 0x0002620000000c00 */
[----:B------:R-:W-:Y:S01]  /*1e7a0*/  IADD3 R3, R3, R7, RZ ;  /* 0x0000000703037210 */ /* 0x000fe20007ffe0ff */
[----:B------:R-:W-:Y:S01]  /*1e7b0*/  IMAD R4, R5, c[0x0][0x4e8], R4 ;  /* 0x00013a0005047a24 */ /* 0x000fe200078e0204 */
[----:B------:R-:W-:Y:S01]  /*1e7c0*/  IADD3 R7, R50, R66, RZ ;  /* 0x0000004232077210 */ /* 0x000fe20007ffe0ff */
[----:B------:R1:W1:Y:S01]  /*1e7d0*/  LDS.128 R40, [R219+0x7080] ;  /* 0x00708000db287984 */ /* 0x0002620000000c00 */
[----:B------:R-:W-:-:S02]  /*1e7e0*/  IMAD R5, R0, c[0x0][0x3e4], R6 ;  /* 0x0000f90000057a24 */ /* 0x000fc400078e0206 */
        /* <DEDUP_REMOVED lines=11> */
.L_x_900:
[----:B------:R-:W-:Y:S05]  /*1e8a0*/  BRA.DIV ~URZ, `(.L_x_840) ;  /* 0x000032b27f007947 */ /* 0x000fea000b800000 */
[----:B------:R4:W2:Y:S02]  /*1e8b0*/  SHFL.IDX PT, R2, R8, RZ, 0x181f ;  /* 0x00181fff08027589 */ /* 0x0008a400000e0000 */
.L_x_901:
[----:B------:R-:W-:Y:S01]  /*1e8c0*/  ISETP.GE.AND P0, PT, R7, R10, PT ;  /* 0x0000000a0700720c */ /* 0x000fe20003f06270 */
[----:B------:R-:W-:-:S12]  /*1e8d0*/  BSSY B0, `(.L_x_841) ;  /* 0x000000a000007945 */ /* 0x000fd80003800000 */
[----:B------:R-:W-:Y:S05]  /*1e8e0*/  @P0 BRA `(.L_x_842) ;  /* 0x0000008000000947 */ /* 0x000fea0003800000 */
[----:B------:R-:W-:Y:S02]  /*1e8f0*/  ISETP.GE.AND P1, PT, R72, c[0x0][0x3c8], PT ;  /* 0x0000f20048007a0c */ /* 0x000fe40003f26270 */
[----:B------:R-:W-:-:S11]  /*1e900*/  ISETP.GE.AND P0, PT, R14, c[0x0][0x3c8], PT ;  /* 0x0000f2000e007a0c */ /* 0x000fd60003f06270 */
[-C--:B--2---:R-:W-:Y:S02]  /*1e910*/  @!P1 LEA R4, P3, R72, R2.reuse, 0x1 ;  /* 0x0000000248049211 */ /* 0x084fe400078608ff */
[----:B------:R-:W-:Y:S02]  /*1e920*/  @!P0 LEA R2, P2, R14, R2, 0x1 ;  /* 0x000000020e028211 */ /* 0x000fe400078408ff */
[-C--:B---3--:R-:W-:Y:S02]  /*1e930*/  @!P1 LEA.HI.X R5, R72, R9.reuse, R48, 0x1, P3 ;  /* 0x0000000948059211 */ /* 0x088fe400018f0c30 */
[----:B------:R-:W-:-:S03]  /*1e940*/  @!P0 LEA.HI.X R3, R14, R9, R49, 0x1, P2 ;  /* 0x000000090e038211 */ /* 0x000fc600010f0c31 */
[----:B------:R2:W-:Y:S04]  /*1e950*/  @!P1 ST.E.128 [R4.64], R20 ;  /* 0x0000001404009985 */ /* 0x0005e8000c101d08 */
[----:B-1----:R2:W-:Y:S02]  /*1e960*/  @!P0 ST.E.128 [R2.64], R16 ;  /* 0x0000001002008985 */ /* 0x0025e4000c101d08 */
.L_x_842:
[----:B------:R-:W-:Y:S05]  /*1e970*/  BSYNC B0 ;  /* 0x0000000000007941 */ /* 0x000fea0003800000 */
.L_x_841:
[----:B------:R-:W-:Y:S05]  /*1e980*/  BRA.DIV ~URZ, `(.L_x_843) ;  /* 0x000032427f007947 */ /* 0x000fea000b800000 */
[----:B---3--:R3:W4:Y:S04]  /*1e990*/  SHFL.IDX PT, R9, R6, 0x1, 0x181f ;  /* 0x00381f0006097f89 */ /* 0x00872800000e0000 */
[----:B--2---:R3:W2:Y:S02]  /*1e9a0*/  SHFL.IDX PT, R2, R8, 0x1, 0x181f ;  /* 0x00381f0008027f89 */ /* 0x0046a400000e0000 */
.L_x_902:
[----:B------:R-:W-:Y:S01]  /*1e9b0*/  IADD3 R0, R7, 0x20, RZ ;  /* 0x0000002007007810 */ /* 0x000fe20007ffe0ff */
[----:B------:R-:W-:Y:S03]  /*1e9c0*/  BSSY B0, `(.L_x_844) ;  /* 0x000000b000007945 */ /* 0x000fe60003800000 */
[----:B------:R-:W-:-:S13]  /*1e9d0*/  ISETP.GE.AND P0, PT, R0, R10, PT ;  /* 0x0000000a0000720c */ /* 0x000fda0003f06270 */
[----:B------:R-:W-:Y:S05]  /*1e9e0*/  @P0 BRA `(.L_x_845) ;  /* 0x0000008000000947 */ /* 0x000fea0003800000 */
[----:B------:R-:W-:Y:S02]  /*1e9f0*/  ISETP.GE.AND P1, PT, R72, c[0x0][0x3c8], PT ;  /* 0x0000f20048007a0c */ /* 0x000fe40003f26270 */
[----:B------:R-:W-:-:S11]  /*1ea00*/  ISETP.GE.AND P0, PT, R14, c[0x0][0x3c8], PT ;  /* 0x0000f2000e007a0c */ /* 0x000fd60003f06270 */
[-C--:B--2---:R-:W-:Y:S02]  /*1ea10*/  @!P1 LEA R4, P3, R72, R2.reuse, 0x1 ;  /* 0x0000000248049211 */ /* 0x084fe400078608ff */
[----:B------:R-:W-:Y:S02]  /*1ea20*/  @!P0 LEA R2, P2, R14, R2, 0x1 ;  /* 0x000000020e028211 */ /* 0x000fe400078408ff */
[-C--:B----4-:R-:W-:Y:S02]  /*1ea30*/  @!P1 LEA.HI.X R5, R72, R9.reuse, R48, 0x1, P3 ;  /* 0x0000000948059211 */ /* 0x090fe400018f0c30 */
[----:B------:R-:W-:-:S03]  /*1ea40*/  @!P0 LEA.HI.X R3, R14, R9, R49, 0x1, P2 ;  /* 0x000000090e038211 */ /* 0x000fc600010f0c31 */
[----:B------:R2:W-:Y:S04]  /*1ea50*/  @!P1 ST.E.128 [R4.64], R28 ;  /* 0x0000001c04009985 */ /* 0x0005e8000c101d08 */
[----:B-1----:R2:W-:Y:S02]  /*1ea60*/  @!P0 ST.E.128 [R2.64], R24 ;  /* 0x0000001802008985 */ /* 0x0025e4000c101d08 */
.L_x_845:
[----:B------:R-:W-:Y:S05]  /*1ea70*/  BSYNC B0 ;  /* 0x0000000000007941 */ /* 0x000fea0003800000 */
.L_x_844:
[----:B------:R-:W-:Y:S05]  /*1ea80*/  BRA.DIV ~URZ, `(.L_x_846) ;  /* 0x000032127f007947 */ /* 0x000fea000b800000 */
[----:B----4-:R4:W3:Y:S02]  /*1ea90*/  SHFL.IDX PT, R9, R6, 0x2, 0x181f ;  /* 0x00581f0006097f89 */ /* 0x0108e400000e0000 */
.L_x_903:
[----:B------:R-:W-:Y:S05]  /*1eaa0*/  BRA.DIV ~URZ, `(.L_x_847) ;  /* 0x000032627f007947 */ /* 0x000fea000b800000 */
[----:B--2---:R2:W4:Y:S02]  /*1eab0*/  SHFL.IDX PT, R2, R8, 0x2, 0x181f ;  /* 0x00581f0008027f89 */ /* 0x00452400000e0000 */
.L_x_904:
[----:B------:R-:W-:Y:S01]  /*1eac0*/  IADD3 R0, R7, 0x40, RZ ;  /* 0x0000004007007810 */ /* 0x000fe20007ffe0ff */
[----:B------:R-:W-:Y:S03]  /*1ead0*/  BSSY B0, `(.L_x_848) ;  /* 0x000000b000007945 */ /* 0x000fe60003800000 */
[----:B------:R-:W-:-:S13]  /*1eae0*/  ISETP.GE.AND P0, PT, R0, R10, PT ;  /* 0x0000000a0000720c */ /* 0x000fda0003f06270 */
[----:B------:R-:W-:Y:S05]  /*1eaf0*/  @P0 BRA `(.L_x_849) ;  /* 0x0000008000000947 */ /* 0x000fea0003800000 */
[----:B------:R-:W-:Y:S02]  /*1eb00*/  ISETP.GE.AND P1, PT, R72, c[0x0][0x3c8], PT ;  /* 0x0000f20048007a0c */ /* 0x000fe40003f26270 */
[----:B------:R-:W-:-:S11]  /*1eb10*/  ISETP.GE.AND P0, PT, R14, c[0x0][0x3c8], PT ;  /* 0x0000f2000e007a0c */ /* 0x000fd60003f06270 */
[-C--:B----4-:R-:W-:Y:S02]  /*1eb20*/  @!P1 LEA R4, P3, R72, R2.reuse, 0x1 ;  /* 0x0000000248049211 */ /* 0x090fe400078608ff */
[----:B------:R-:W-:Y:S02]  /*1eb30*/  @!P0 LEA R2, P2, R14, R2, 0x1 ;  /* 0x000000020e028211 */ /* 0x000fe400078408ff */
[-C--:B---3--:R-:W-:Y:S02]  /*1eb40*/  @!P1 LEA.HI.X R5, R72, R9.reuse, R48, 0x1, P3 ;  /* 0x0000000948059211 */ /* 0x088fe400018f0c30 */
[----:B------:R-:W-:-:S03]  /*1eb50*/  @!P0 LEA.HI.X R3, R14, R9, R49, 0x1, P2 ;  /* 0x000000090e038211 */ /* 0x000fc600010f0c31 */
[----:B------:R3:W-:Y:S04]  /*1eb60*/  @!P1 ST.E.128 [R4.64], R36 ;  /* 0x0000002404009985 */ /* 0x0007e8000c101d08 */
[----:B-1----:R3:W-:Y:S02]  /*1eb70*/  @!P0 ST.E.128 [R2.64], R32 ;  /* 0x0000002002008985 */ /* 0x0027e4000c101d08 */
.L_x_849:
[----:B------:R-:W-:Y:S05]  /*1eb80*/  BSYNC B0 ;  /* 0x0000000000007941 */ /* 0x000fea0003800000 */
.L_x_848:
[----:B------:R-:W-:Y:S05]  /*1eb90*/  BRA.DIV ~URZ, `(.L_x_850) ;  /* 0x000031e27f007947 */ /* 0x000fea000b800000 */
[----:B---34-:R-:W3:Y:S04]  /*1eba0*/  SHFL.IDX PT, R6, R6, 0x3, 0x181f ;  /* 0x00781f0006067f89 */ /* 0x018ee800000e0000 */
[----:B------:R4:W2:Y:S02]  /*1ebb0*/  SHFL.IDX PT, R0, R8, 0x3, 0x181f ;  /* 0x00781f0008007f89 */ /* 0x0008a400000e0000 */
.L_x_905:
[----:B------:R-:W-:-:S04]  /*1ebc0*/  IADD3 R2, R7, 0x60, RZ ;  /* 0x0000006007027810 */ /* 0x000fc80007ffe0ff */
[----:B------:R-:W-:-:S13]  /*1ebd0*/  ISETP.GE.AND P0, PT, R2, R10, PT ;  /* 0x0000000a0200720c */ /* 0x000fda0003f06270 */
[----:B------:R-:W-:Y:S05]  /*1ebe0*/  @P0 BRA `(.L_x_851) ;  /* 0x000018d000000947 */ /* 0x000fea0003800000 */
[----:B------:R-:W-:-:S13]  /*1ebf0*/  ISETP.GE.AND P0, PT, R72, c[0x0][0x3c8], PT ;  /* 0x0000f20048007a0c */ /* 0x000fda0003f06270 */
[----:B--2---:R-:W-:-:S04]  /*1ec00*/  @!P0 LEA R2, P1, R72, R0, 0x1 ;  /* 0x0000000048028211 */ /* 0x004fc800078208ff */
[----:B---3--:R-:W-:-:S05]  /*1ec10*/  @!P0 LEA.HI.X R3, R72, R6, R48, 0x1, P1 ;  /* 0x0000000648038211 */ /* 0x008fca00008f0c30 */
[----:B-1----:R1:W-:Y:S01]  /*1ec20*/  @!P0 ST.E.128 [R2.64], R44 ;  /* 0x0000002c02008985 */ /* 0x0023e2000c101d08 */
[----:B------:R-:W-:-:S13]  /*1ec30*/  ISETP.GE.AND P0, PT, R14, c[0x0][0x3c8], PT ;  /* 0x0000f2000e007a0c */ /* 0x000fda0003f06270 */
[----:B------:R-:W-:Y:S05]  /*1ec40*/  @P0 BRA `(.L_x_851) ;  /* 0x0000187000000947 */ /* 0x000fea0003800000 */
[----:B-1----:R-:W-:-:S04]  /*1ec50*/  LEA R2, P0, R14, R0, 0x1 ;  /* 0x000000000e027211 */ /* 0x002fc800078008ff */
[----:B------:R-:W-:-:S05]  /*1ec60*/  LEA.HI.X R3, R14, R6, R49, 0x1, P0 ;  /* 0x000000060e037211 */ /* 0x000fca00000f0c31 */
[----:B------:R1:W-:Y:S01]  /*1ec70*/  ST.E.128 [R2.64], R40 ;  /* 0x0000002802007985 */ /* 0x0003e2000c101d08 */
[----:B------:R-:W-:Y:S05]  /*1ec80*/  BRA `(.L_x_851) ;  /* 0x0000183000007947 */ /* 0x000fea0003800000 */
.L_x_838:
[----:B-1----:R-:W2:Y:S04]  /*1ec90*/  LDL.LU R4, [R1+0x30] ;  /* 0x0000300001047983 */ /* 0x002ea80000300800 */
[----:B------:R-:W3:Y:S01]  /*1eca0*/  LDL.LU R6, [R1+0x34] ;  /* 0x0000340001067983 */ /* 0x000ee20000300800 */
[----:B------:R-:W-:Y:S02]  /*1ecb0*/  IMAD R0, R11, c[0x0][0x408], RZ ;  /* 0x000102000b007a24 */ /* 0x000fe400078e02ff */
[----:B------:R-:W-:-:S04]  /*1ecc0*/  IMAD.WIDE.U32 R2, R7, c[0x0][0x408], RZ ;  /* 0x0001020007027a25 */ /* 0x000fc800078e00ff */
[----:B------:R-:W-:Y:S01]  /*1ecd0*/  IMAD R7, R7, c[0x0][0x40c], R0 ;  /* 0x0001030007077a24 */ /* 0x000fe200078e0200 */
[----:B------:R-:W-:Y:S01]  /*1ece0*/  SHF.R.S32.HI R0, RZ, 0x1f, R8 ;  /* 0x0000001fff007819 */ /* 0x000fe20000011408 */
[----:B------:R-:W-:-:S03]  /*1ecf0*/  @P3 IMAD.HI.U32 R5, R12, c[0x0][0x4ec], RZ ;  /* 0x00013b000c053a27 */ /* 0x000fc600078e00ff */
[----:B------:R-:W-:Y:S01]  /*1ed00*/  IADD3 R3, R3, R7, RZ ;  /* 0x0000000703037210 */ /* 0x000fe20007ffe0ff */
[----:B------:R-:W-:-:S04]  /*1ed10*/  IMAD R0, R0, c[0x0][0x440], RZ ;  /* 0x0001100000007a24 */ /* 0x000fc800078e02ff */
        /* <DEDUP_REMOVED lines=25> */
.L_x_906:
[----:B------:R-:W-:Y:S05]  /*1eeb0*/  BRA.DIV ~URZ, `(.L_x_853) ;  /* 0x00002ff27f007947 */ /* 0x000fea000b800000 */
[----:B------:R3:W4:Y:S02]  /*1eec0*/  SHFL.IDX PT, R0, R28, RZ, 0x1c1f ;  /* 0x001c1fff1c007589 */ /* 0x00072400000e0000 */
.L_x_907:
        /* <DEDUP_REMOVED lines=47> */
[-C--:B--2---:R-:W-:Y:S02]  /*1f1c0*/  @!P3 LEA R6, P5, R13, R0.reuse, 0x2 ;  /* 0x000000000d06b211 */ /* 0x084fe400078a10ff */
[----:B----4-:R-:W-:Y:S02]  /*1f1d0*/  @!P4 LEA R2, P0, R15, R0, 0x2 ;  /* 0x000000000f02c211 */ /* 0x010fe400078010ff */
        /* <DEDUP_REMOVED lines=49> */
.L_x_855:
[----:B------:R-:W-:Y:S05]  /*1f4f0*/  BSYNC B0 ;  /* 0x0000000000007941 */ /* 0x000fea0003800000 */
.L_x_854:
[----:B------:R-:W-:Y:S05]  /*1f500*/  BRA.DIV ~URZ, `(.L_x_856) ;  /* 0x00002a027f007947 */ /* 0x000fea000b800000 */
[----:B--2---:R2:W1:Y:S04]  /*1f510*/  SHFL.IDX PT, R4, R14, 0x1, 0x1c1f ;  /* 0x003c1f000e047f89 */ /* 0x00446800000e0000 */
[----:B----4-:R2:W4:Y:S02]  /*1f520*/  SHFL.IDX PT, R0, R28, 0x1, 0x1c1f ;  /* 0x003c1f001c007f89 */ /* 0x01052400000e0000 */
.L_x_908:
[----:B------:R-:W-:-:S13]  /*1f530*/  ISETP.NE.AND P0, PT, R51, RZ, PT ;  /* 0x000000ff3300720c */ /* 0x000fda0003f05270 */
        /* <DEDUP_REMOVED lines=11> */
[----:B------:R-:W-:-:S02]  /*1f5f0*/  ISETP.GE.AND P3, PT, R18, c[0x0][0x3c8], PT ;  /* 0x0000f20012007a0c */ /* 0x000fc40003f66270 */
[----:B-----5:R-:W-:-:S13]  /*1f600*/  ISETP.GE.AND P2, PT, R5, c[0x0][0x3c8], PT ;  /* 0x0000f20005007a0c */ /* 0x020fda0003f46270 */
[----:B------:R-:W-:Y:S02]  /*1f610*/  @!P2 IMAD.MOV.U32 R8, RZ, RZ, R0 ;  /* 0x000000ffff08a224 */ /* 0x000fe400078e0000 */
[----:B------:R-:W-:-:S04]  /*1f620*/  @!P2 IMAD.MOV.U32 R9, RZ, RZ, R4 ;  /* 0x000000ffff09a224 */ /* 0x000fc800078e0004 */
[----:B------:R-:W-:-:S05]  /*1f630*/  @!P2 IMAD.WIDE R8, R5, 0x4, R8 ;  /* 0x000000040508a825 */ /* 0x000fca00078e0208 */
[----:B------:R1:W-:Y:S01]  /*1f640*/  @!P2 ST.E.64 [R8.64], R120 ;  /* 0x000000780800a985 */ /* 0x0003e2000c101b08 */
[----:B------:R-:W-:-:S03]  /*1f650*/  ISETP.GE.AND P2, PT, R19, c[0x0][0x3c8], PT ;  /* 0x0000f20013007a0c */ /* 0x000fc60003f46270 */
[----:B------:R4:W-:Y:S01]  /*1f660*/  @!P1 ST.E.64 [R6.64], R64 ;  /* 0x0000004006009985 */ /* 0x0009e2000c101b08 */
[----:B------:R-:W-:-:S03]  /*1f670*/  @!P6 LEA R12, P1, R16, R0, 0x2 ;  /* 0x00000000100ce211 */ /* 0x000fc600078210ff */
[----:B------:R5:W-:Y:S01]  /*1f680*/  @!P0 ST.E.64 [R2.64], R60 ;  /* 0x0000003c02008985 */ /* 0x000be2000c101b08 */
[C---:B--2---:R-:W-:Y:S02]  /*1f690*/  @!P5 LEA R14, P0, R15.reuse, R0, 0x2 ;  /* 0x000000000f0ed211 */ /* 0x044fe400078010ff */
[-C--:B------:R-:W-:Y:S02]  /*1f6a0*/  @!P6 LEA.HI.X R13, R16, R4.reuse, R33, 0x2, P1 ;  /* 0x00000004100de211 */ /* 0x080fe400008f1421 */
[----:B------:R-:W-:Y:S02]  /*1f6b0*/  @!P5 LEA.HI.X R15, R15, R4, R31, 0x2, P0 ;  /* 0x000000040f0fd211 */ /* 0x000fe400000f141f */
        /* <DEDUP_REMOVED lines=46> */
.L_x_836:
[----:B------:R-:W3:Y:S04]  /*1f9a0*/  LDL.LU R0, [R1+0x28] ;  /* 0x0000280001007983 */ /* 0x000ee80000300800 */
[----:B------:R-:W4:Y:S01]  /*1f9b0*/  LDL R6, [R1+0x2c] ;  /* 0x00002c0001067983 */ /* 0x000f220000100800 */
[----:B------:R-:W-:Y:S01]  /*1f9c0*/  ISETP.NE.U32.AND P0, PT, RZ, c[0x0][0x508], PT ;  /* 0x00014200ff007a0c */ /* 0x000fe20003f05070 */
[----:B------:R-:W-:Y:S01]  /*1f9d0*/  IMAD.MOV.U32 R4, RZ, RZ, 0x4 ;  /* 0x00000004ff047424 */ /* 0x000fe200078e00ff */
        /* <DEDUP_REMOVED lines=14> */
[----:B-1-3--:R-:W4:Y:S02]  /*1fac0*/  LDG.E R2, [R2.64+0x4] ;  /* 0x0000040802027981 */ /* 0x00af24000c1e1900 */
[----:B----45:R-:W-:Y:S02]  /*1fad0*/  IADD3 R20, -R0, R2, RZ ;  /* 0x0000000200147210 */ /* 0x030fe40007ffe1ff */
.L_x_857:
[----:B------:R-:W-:Y:S01]  /*1fae0*/  ISETP.GT.AND P0, PT, R63, 0x7f, PT ;  /* 0x0000007f3f00780c */ /* 0x000fe20003f04270 */
[----:B------:R-:W-:Y:S01]  /*1faf0*/  BSSY B0, `(.L_x_858) ;  /* 0x0000038000007945 */ /* 0x000fe20003800000 */
[----:B------:R-:W-:Y:S02]  /*1fb00*/  SHF.R.S32.HI R0, RZ, 0x1f, R6 ;  /* 0x0000001fff007819 */ /* 0x000fe40000011406 */
[----:B-----5:R-:W-:-:S02]  /*1fb10*/  SHF.R.S32.HI R18, RZ, 0x1f, R7 ;  /* 0x0000001fff127819 */ /* 0x020fc40000011407 */
[----:B------:R-:W-:Y:S02]  /*1fb20*/  SEL R16, R6, RZ, !P2 ;  /* 0x000000ff06107207 */ /* 0x000fe40005000000 */
[----:B------:R-:W-:-:S05]  /*1fb30*/  SEL R21, R0, RZ, !P2 ;  /* 0x000000ff00157207 */ /* 0x000fca0005000000 */
[----:B------:R-:W-:Y:S05]  /*1fb40*/  @P0 BRA `(.L_x_859) ;  /* 0x0000032000000947 */ /* 0x000fea0003800000 */
[----:B-1----:R-:W3:Y:S01]  /*1fb50*/  LDL R2, [R1+0x14] ;  /* 0x0000140001027983 */ /* 0x002ee20000100800 */
[----:B------:R-:W-:Y:S01]  /*1fb60*/  IMAD R0, R20, c[0x0][0x4e8], RZ ;  /* 0x00013a0014007a24 */ /* 0x000fe200078e02ff */
[----:B---3--:R-:W-:-:S04]  /*1fb70*/  IADD3 R15, R2, R63, RZ ;  /* 0x0000003f020f7210 */ /* 0x008fc80007ffe0ff */
[----:B------:R-:W-:-:S13]  /*1fb80*/  ISETP.GE.AND P0, PT, R15, R0, PT ;  /* 0x000000000f00720c */ /* 0x000fda0003f06270 */
[----:B------:R-:W-:Y:S05]  /*1fb90*/  @P0 BRA `(.L_x_859) ;  /* 0x000002d000000947 */ /* 0x000fea0003800000 */
[----:B------:R-:W3:Y:S04]  /*1fba0*/  LDL R2, [R1+0x30] ;  /* 0x0000300001027983 */ /* 0x000ee80000100800 */
[----:B------:R-:W4:Y:S01]  /*1fbb0*/  LDL.LU R22, [R1+0x34] ;  /* 0x0000340001167983 */ /* 0x000f220000300800 */
[----:B------:R-:W-:Y:S01]  /*1fbc0*/  IMAD.MOV.U32 R0, RZ, RZ, 0x368 ;  /* 0x00000368ff007424 */ /* 0x000fe200078e00ff */
[----:B------:R-:W-:Y:S02]  /*1fbd0*/  ISETP.GT.AND P2, PT, R19, 0x1, PT ;  /* 0x000000011300780c */ /* 0x000fe40003f44270 */
[----:B------:R-:W-:Y:S02]  /*1fbe0*/  MOV R6, R15 ;  /* 0x0000000f00067202 */ /* 0x000fe40000000f00 */
[----:B------:R-:W-:-:S04]  /*1fbf0*/  SEL R0, R0, 0x328, P2 ;  /* 0x0000032800007807 */ /* 0x000fc80001000000 */
[----:B------:R1:W5:Y:S08]  /*1fc00*/  LDC.64 R8, c[0x0][R0+0x170] ;  /* 0x00005c0000087b82 */ /* 0x0003700000000a00 */
[----:B------:R1:W3:Y:S08]  /*1fc10*/  LDC.64 R4, c[0x0][R0+0x168] ;  /* 0x00005a0000047b82 */ /* 0x0002f00000000a00 */
[----:B------:R1:W2:Y:S08]  /*1fc20*/  LDC.64 R12, c[0x0][R0+0x178] ;  /* 0x00005e00000c7b82 */ /* 0x0002b00000000a00 */
[----:B------:R1:W2:Y:S02]  /*1fc30*/  LDC.64 R10, c[0x0][R0+0x160] ;  /* 0x00005800000a7b82 */ /* 0x0002a40000000a00 */
[----:B-1----:R-:W-:-:S05]  /*1fc40*/  IMAD.MOV.U32 R0, RZ, RZ, c[0x0][0x4e8] ;  /* 0x00013a00ff007624 */ /* 0x002fca00078e00ff */
[----:B------:R-:W-:Y:S01]  /*1fc50*/  ISETP.NE.AND P0, PT, R0, 0x1, PT ;  /* 0x000000010000780c */ /* 0x000fe20003f05270 */
[----:B-----5:R-:W-:-:S12]  /*1fc60*/  IMAD R0, R9, R16, RZ ;  /* 0x0000001009007224 */ /* 0x020fd800078e02ff */
[----:B------:R-:W-:-:S05]  /*1fc70*/  @P0 IMAD.HI.U32 R17, R15, c[0x0][0x4ec], RZ ;  /* 0x00013b000f110a27 */ /* 0x000fca00078e00ff */
[----:B------:R-:W-:Y:S01]  /*1fc80*/  @P0 SHF.R.U32.HI R6, RZ, c[0x0][0x4f0], R17 ;  /* 0x00013c00ff060a19 */ /* 0x000fe20000011611 */
[-C--:B---3--:R-:W-:Y:S02]  /*1fc90*/  IMAD R9, R5, R2.reuse, RZ ;  /* 0x0000000205097224 */ /* 0x088fe400078e02ff */
[----:B------:R-:W-:-:S04]  /*1fca0*/  IMAD.WIDE.U32 R4, R4, R2, RZ ;  /* 0x0000000204047225 */ /* 0x000fc800078e00ff */
[----:B------:R-:W-:-:S04]  /*1fcb0*/  IMAD.WIDE.U32 R2, R8, R16, RZ ;  /* 0x0000001008027225 */ /* 0x000fc800078e00ff */
[----:B------:R-:W-:Y:S01]  /*1fcc0*/  IMAD R8, R8, R21, R0 ;  /* 0x0000001508087224 */ /* 0x000fe200078e0200 */
[----:B----4-:R-:W-:Y:S01]  /*1fcd0*/  SEL R0, R22, RZ, P2 ;  /* 0x000000ff16007207 */ /* 0x010fe20001000000 */
[----:B------:R-:W-:Y:S01]  /*1fce0*/  IMAD.IADD R9, R5, 0x1, R9 ;  /* 0x0000000105097824 */ /* 0x000fe200078e0209 */
[----:B------:R-:W-:Y:S01]  /*1fcf0*/  IADD3 R17, P1, P0, R2, R4, R7 ;  /* 0x0000000402117210 */ /* 0x000fe2000783e007 */
[----:B------:R-:W-:Y:S01]  /*1fd00*/  IMAD.MOV R4, RZ, RZ, -R6 ;  /* 0x000000ffff047224 */ /* 0x000fe200078e0a06 */
[----:B------:R-:W-:Y:S01]  /*1fd10*/  IADD3 R5, R3, R8, RZ ;  /* 0x0000000803057210 */ /* 0x000fe20007ffe0ff */
[----:B--2---:R-:W-:-:S03]  /*1fd20*/  IMAD.WIDE.U32 R2, R12, R0, RZ ;  /* 0x000000000c027225 */ /* 0x004fc600078e00ff */
        /* <DEDUP_REMOVED lines=20> */
.L_x_859:
[----:B------:R-:W-:Y:S05]  /*1fe70*/  BSYNC B0 ;  /* 0x0000000000007941 */ /* 0x000fea0003800000 */
.L_x_858:
[----:B------:R-:W-:-:S13]  /*1fe80*/  ISETP.GT.AND P0, PT, R19, 0x1, PT ;  /* 0x000000011300780c */ /* 0x000fda0003f04270 */
[----:B------:R-:W-:Y:S05]  /*1fe90*/  @P0 BRA `(.L_x_851) ;  /* 0x0000062000000947 */ /* 0x000fea0003800000 */
[----:B------:R-:W3:Y:S04]  /*1fea0*/  LDL.LU R9, [R1+0x30] ;  /* 0x0000300001097983 */ /* 0x000ee80000300800 */
[----:B------:R-:W4:Y:S01]  /*1feb0*/  LDL.LU R8, [R1+0x14] ;  /* 0x0000140001087983 */ /* 0x000f220000300800 */
[----:B-1----:R-:W-:Y:S01]  /*1fec0*/  MOV R2, c[0x0][0x4e8] ;  /* 0x00013a0000027a02 */ /* 0x002fe20000000f00 */
[----:B------:R-:W-:Y:S01]  /*1fed0*/  IMAD R0, R18, c[0x0][0x3a0], RZ ;  /* 0x0000e80012007a24 */ /* 0x000fe200078e02ff */
[----:B------:R-:W-:Y:S01]  /*1fee0*/  LEA R4, R23, R50, 0x5 ;  /* 0x0000003217047211 */ /* 0x000fe200078e28ff */
[----:B------:R-:W-:Y:S01]  /*1fef0*/  IMAD R5, R21, c[0x0][0x3f0], RZ ;  /* 0x0000fc0015057a24 */ /* 0x000fe200078e02ff */
[----:B------:R-:W-:Y:S01]  /*1ff00*/  ISETP.NE.AND P0, PT, R2, 0x1, PT ;  /* 0x000000010200780c */ /* 0x000fe20003f05270 */
[----:B------:R-:W-:-:S02]  /*1ff10*/  IMAD R0, R7, c[0x0][0x3a4], R0 ;  /* 0x0000e90007007a24 */ /* 0x000fc400078e0200 */
[----:B------:R-:W-:-:S04]  /*1ff20*/  IMAD.WIDE.U32 R2, R7, c[0x0][0x3a0], RZ ;  /* 0x0000e80007027a25 */ /* 0x000fc800078e00ff */
[----:B------:R-:W-:Y:S01]  /*1ff30*/  IMAD R7, R16, c[0x0][0x3f4], R5 ;  /* 0x0000fd0010077a24 */ /* 0x000fe200078e0205 */
[----:B------:R-:W-:-:S05]  /*1ff40*/  IADD3 R3, R3, R0, RZ ;  /* 0x0000000003037210 */ /* 0x000fca0007ffe0ff */
[----:B---3--:R-:W-:Y:S01]  /*1ff50*/  IMAD.WIDE.U32 R2, R9, c[0x0][0x3e8], R2 ;  /* 0x0000fa0009027a25 */ /* 0x008fe200078e0002 */
[----:B----4-:R-:W-:-:S03]  /*1ff60*/  IADD3 R4, R8, R4, RZ ;  /* 0x0000000408047210 */ /* 0x010fc60007ffe0ff */
[----:B------:R-:W-:Y:S01]  /*1ff70*/  IMAD R3, R9, c[0x0][0x3ec], R3 ;  /* 0x0000fb0009037a24 */ /* 0x000fe200078e0203 */
[----:B------:R-:W-:Y:S02]  /*1ff80*/  IADD3 R8, R50, R8, RZ ;  /* 0x0000000832087210 */ /* 0x000fe40007ffe0ff */
[----:B------:R-:W-:Y:S01]  /*1ff90*/  MOV R0, R4 ;  /* 0x0000000400007202 */ /* 0x000fe20000000f00 */
[----:B------:R-:W-:-:S04]  /*1ffa0*/  @P0 IMAD.HI.U32 R6, R4, c[0x0][0x4ec], RZ ;  /* 0x00013b0004060a27 */ /* 0x000fc800078e00ff */
[----:B------:R-:W-:Y:S01]  /*1ffb0*/  IMAD.WIDE.U32 R2, R16, c[0x0][0x3f0], R2 ;  /* 0x0000fc0010027a25 */ /* 0x000fe200078e0002 */
[----:B------:R-:W-:-:S04]  /*1ffc0*/  @P0 SHF.R.U32.HI R0, RZ, c[0x0][0x4f0], R6 ;  /* 0x00013c00ff000a19 */ /* 0x000fc80000011606 */
        /* <DEDUP_REMOVED lines=17> */
.L_x_909:
[----:B------:R-:W-:Y:S05]  /*200e0*/  BRA.DIV ~URZ, `(.L_x_861) ;  /* 0x00001f527f007947 */ /* 0x000fea000b800000 */
[----:B------:R4:W1:Y:S02]  /*200f0*/  SHFL.IDX PT, R2, R9, RZ, 0x181f ;  /* 0x00181fff09027589 */ /* 0x00086400000e0000 */
.L_x_910:
[----:B------:R-:W-:Y:S01]  /*20100*/  IMAD R7, R20, c[0x0][0x4e8], RZ ;  /* 0x00013a0014077a24 */ /* 0x000fe200078e02ff */
[----:B------:R-:W-:Y:S04]  /*20110*/  BSSY B0, `(.L_x_862) ;  /* 0x000000b000007945 */ /* 0x000fe80003800000 */
[----:B------:R-:W-:-:S13]  /*20120*/  ISETP.GE.AND P0, PT, R8, R7, PT ;  /* 0x000000070800720c */ /* 0x000fda0003f06270 */
[----:B------:R-:W-:Y:S05]  /*20130*/  @P0 BRA `(.L_x_863) ;  /* 0x0000008000000947 */ /* 0x000fea0003800000 */
[----:B------:R-:W-:Y:S02]  /*20140*/  ISETP.GE.AND P1, PT, R72, c[0x0][0x3c8], PT ;  /* 0x0000f20048007a0c */ /* 0x000fe40003f26270 */
[----:B------:R-:W-:-:S11]  /*20150*/  ISETP.GE.AND P0, PT, R14, c[0x0][0x3c8], PT ;  /* 0x0000f2000e007a0c */ /* 0x000fd60003f06270 */
[-C--:B-1----:R-:W-:Y:S02]  /*20160*/  @!P1 LEA R4, P3, R72, R2.reuse, 0x1 ;  /* 0x0000000248049211 */ /* 0x082fe400078608ff */
[----:B------:R-:W-:Y:S02]  /*20170*/  @!P0 LEA R2, P2, R14, R2, 0x1 ;  /* 0x000000020e028211 */ /* 0x000fe400078408ff */
[-C--:B---3--:R-:W-:Y:S02]  /*20180*/  @!P1 LEA.HI.X R5, R72, R10.reuse, R48, 0x1, P3 ;  /* 0x0000000a48059211 */ /* 0x088fe400018f0c30 */
[----:B------:R-:W-:-:S03]  /*20190*/  @!P0 LEA.HI.X R3, R14, R10, R49, 0x1, P2 ;  /* 0x0000000a0e038211 */ /* 0x000fc600010f0c31 */
[----:B------:R1:W-:Y:S04]  /*201a0*/  @!P1 ST.E.128 [R4.64], RZ ;  /* 0x000000ff04009985 */ /* 0x0003e8000c101d08 */
[----:B------:R1:W-:Y:S02]  /*201b0*/  @!P0 ST.E.128 [R2.64], RZ ;  /* 0x000000ff02008985 */ /* 0x0003e4000c101d08 */
.L_x_863:
[----:B------:R-:W-:Y:S05]  /*201c0*/  BSYNC B0 ;  /* 0x0000000000007941 */ /* 0x000fea0003800000 */
.L_x_862:
[----:B------:R-:W-:Y:S05]  /*201d0*/  BRA.DIV ~URZ, `(.L_x_864) ;  /* 0x00001ed27f007947 */ /* 0x000fea000b800000 */
[----:B---3--:R3:W2:Y:S04]  /*201e0*/  SHFL.IDX PT, R10, R6, 0x1, 0x181f ;  /* 0x00381f00060a7f89 */ /* 0x0086a800000e0000 */
[----:B-1----:R3:W1:Y:S02]  /*201f0*/  SHFL.IDX PT, R2, R9, 0x1, 0x181f ;  /* 0x00381f0009027f89 */ /* 0x00266400000e0000 */
.L_x_911:
[----:B------:R-:W-:Y:S01]  /*20200*/  IADD3 R0, R8, 0x20, RZ ;  /* 0x0000002008007810 */ /* 0x000fe20007ffe0ff */
[----:B------:R-:W-:Y:S03]  /*20210*/  BSSY B0, `(.L_x_865) ;  /* 0x000000b000007945 */ /* 0x000fe60003800000 */
[----:B------:R-:W-:-:S13]  /*20220*/  ISETP.GE.AND P0, PT, R0, R7, PT ;  /* 0x000000070000720c */ /* 0x000fda0003f06270 */
[----:B------:R-:W-:Y:S05]  /*20230*/  @P0 BRA `(.L_x_866) ;  /* 0x0000008000000947 */ /* 0x000fea0003800000 */
[----:B------:R-:W-:Y:S02]  /*20240*/  ISETP.GE.AND P1, PT, R72, c[0x0][0x3c8], PT ;  /* 0x0000f20048007a0c */ /* 0x000fe40003f26270 */
[----:B------:R-:W-:-:S11]  /*20250*/  ISETP.GE.AND P0, PT, R14, c[0x0][0x3c8], PT ;  /* 0x0000f2000e007a0c */ /* 0x000fd60003f06270 */
[-C--:B-1----:R-:W-:Y:S02]  /*20260*/  @!P1 LEA R4, P3, R72, R2.reuse, 0x1 ;  /* 0x0000000248049211 */ /* 0x082fe400078608ff */
[----:B------:R-:W-:Y:S02]  /*20270*/  @!P0 LEA R2, P2, R14, R2, 0x1 ;  /* 0x000000020e028211 */ /* 0x000fe400078408ff */
[-C--:B--2---:R-:W-:Y:S02]  /*20280*/  @!P1 LEA.HI.X R5, R72, R10.reuse, R48, 0x1, P3 ;  /* 0x0000000a48059211 */ /* 0x084fe400018f0c30 */
[----:B------:R-:W-:-:S03]  /*20290*/  @!P0 LEA.HI.X R3, R14, R10, R49, 0x1, P2 ;  /* 0x0000000a0e038211 */ /* 0x000fc600010f0c31 */
[----:B------:R1:W-:Y:S04]  /*202a0*/  @!P1 ST.E.128 [R4.64], RZ ;  /* 0x000000ff04009985 */ /* 0x0003e8000c101d08 */
[----:B------:R1:W-:Y:S02]  /*202b0*/  @!P0 ST.E.128 [R2.64], RZ ;  /* 0x000000ff02008985 */ /* 0x0003e4000c101d08 */
.L_x_866:
[----:B------:R-:W-:Y:S05]  /*202c0*/  BSYNC B0 ;  /* 0x0000000000007941 */ /* 0x000fea0003800000 */
.L_x_865:
[----:B------:R-:W-:Y:S05]  /*202d0*/  BRA.DIV ~URZ, `(.L_x_867) ;  /* 0x00001ea27f007947 */ /* 0x000fea000b800000 */
[----:B--2---:R2:W3:Y:S02]  /*202e0*/  SHFL.IDX PT, R10, R6, 0x2, 0x181f ;  /* 0x00581f00060a7f89 */ /* 0x0044e400000e0000 */
.L_x_912:
[----:B------:R-:W-:Y:S05]  /*202f0*/  BRA.DIV ~URZ, `(.L_x_868) ;  /* 0x00001ef27f007947 */ /* 0x000fea000b800000 */
[----:B-1----:R1:W2:Y:S02]  /*20300*/  SHFL.IDX PT, R2, R9, 0x2, 0x181f ;  /* 0x00581f0009027f89 */ /* 0x0022a400000e0000 */
.L_x_913:
        /* <DEDUP_REMOVED lines=8> */
[-C--:B---3--:R-:W-:Y:S02]  /*20390*/  @!P1 LEA.HI.X R5, R72, R10.reuse, R48, 0x1, P3 ;  /* 0x0000000a48059211 */ /* 0x088fe400018f0c30 */
[----:B------:R-:W-:-:S03]  /*203a0*/  @!P0 LEA.HI.X R3, R14, R10, R49, 0x1, P2 ;  /* 0x0000000a0e038211 */ /* 0x000fc600010f0c31 */
[----:B------:R2:W-:Y:S04]  /*203b0*/  @!P1 ST.E.128 [R4.64], RZ ;  /* 0x000000ff04009985 */ /* 0x0005e8000c101d08 */
[----:B------:R2:W-:Y:S02]  /*203c0*/  @!P0 ST.E.128 [R2.64], RZ ;  /* 0x000000ff02008985 */ /* 0x0005e4000c101d08 */
.L_x_870:
[----:B------:R-:W-:Y:S05]  /*203d0*/  BSYNC B0 ;  /* 0x0000000000007941 */ /* 0x000fea0003800000 */
.L_x_869:
[----:B------:R-:W-:Y:S05]  /*203e0*/  BRA.DIV ~URZ, `(.L_x_871) ;  /* 0x00001e727f007947 */ /* 0x000fea000b800000 */
[----:B--23--:R-:W2:Y:S04]  /*203f0*/  SHFL.IDX PT, R6, R6, 0x3, 0x181f ;  /* 0x00781f0006067f89 */ /* 0x00cea800000e0000 */
[----:B------:R3:W1:Y:S02]  /*20400*/  SHFL.IDX PT, R2, R9, 0x3, 0x181f ;  /* 0x00781f0009027f89 */ /* 0x00066400000e0000 */
.L_x_914:
[----:B------:R-:W-:-:S04]  /*20410*/  IADD3 R0, R8, 0x60, RZ ;  /* 0x0000006008007810 */ /* 0x000fc80007ffe0ff */
        /* <DEDUP_REMOVED lines=10> */
.L_x_851:
[----:B------:R-:W-:Y:S05]  /*204c0*/  BSYNC B1 ;  /* 0x0000000000017941 */ /* 0x000fea0003800000 */
.L_x_835:
[----:B-12-4-:R-:W2:Y:S02]  /*204d0*/  LDL R0, [R1+0x54] ;  /* 0x0000540001007983 */ /* 0x016ea40000100800 */
[----:B--2---:R-:W-:-:S13]  /*204e0*/  ISETP.NE.AND P0, PT, R0, RZ, PT ;  /* 0x000000ff0000720c */ /* 0x004fda0003f05270 */
[----:B------:R-:W-:Y:S01]  /*204f0*/  @P0 WARPSYNC 0xffffffff ;  /* 0xffffffff00000948 */ /* 0x000fe20003800000 */
[----:B------:R-:W-:Y:S06]  /*20500*/  @P0 BAR.SYNC.DEFER_BLOCKING 0x5, 0x100 ;  /* 0x0144000000000b1d */ /* 0x000fec0000010000 */
[----:B---3--:R-:W1:Y:S04]  /*20510*/  @P0 LDS.128 R4, [0xe100] ;  /* 0x00e10000ff040984 */ /* 0x008e680000000c00 */
[----:B-1----:R1:W-:Y:S04]  /*20520*/  @P0 STL.64 [R1+0x20], R4 ;  /* 0x0000200401000387 */ /* 0x0023e80000100a00 */
[----:B------:R1:W-:Y:S04]  /*20530*/  @P0 STL.64 [R1+0x28], R6 ;  /* 0x0000280601000387 */ /* 0x0003e80000100a00 */
[----:B------:R-:W-:Y:S06]  /*20540*/  @P0 BAR.ARV 0x4, 0x100 ;  /* 0x0104000000000b1d */ /* 0x000fec0000002000 */
[----:B------:R-:W-:Y:S05]  /*20550*/  @P0 BRA `(.L_x_872) ;  /* 0x0000104000000947 */ /* 0x000fea0003800000 */
[----:B------:R-:W-:Y:S01]  /*20560*/  LOP3.LUT R14, R63, 0x1f, RZ, 0xc0, !PT ;  /* 0x0000001f3f0e7812 */ /* 0x000fe200078ec0ff */
[----:B-1----:R-:W-:-:S03]  /*20570*/  IMAD.MOV.U32 R7, RZ, RZ, RZ ;  /* 0x000000ffff077224 */ /* 0x002fc600078e00ff */
[----:B------:R-:W-:Y:S01]  /*20580*/  ISETP.NE.AND P6, PT, R14, 0x1f, PT ;  /* 0x0000001f0e00780c */ /* 0x000fe20003fc5270 */
[----:B------:R-:W-:Y:S10]  /*20590*/  BRA.DIV ~URZ, `(.L_x_873) ;  /* 0x00001d927f007947 */ /* 0x000ff4000b800000 */
[----:B------:R1:W2:Y:S02]  /*205a0*/  SHFL.IDX PT, R9, R62, RZ, 0x1f ;  /* 0x00001fff3e097589 */ /* 0x0002a400000e0000 */
.L_x_915:
[----:B------:R-:W-:Y:S05]  /*205b0*/  BRA.DIV ~URZ, `(.L_x_874) ;  /* 0x00001de27f007947 */ /* 0x000fea000b800000 */
[----:B------:R3:W4:Y:S02]  /*205c0*/  SHFL.IDX PT, R8, R62, 0x1, 0x1f ;  /* 0x00201f003e087f89 */ /* 0x00072400000e0000 */
.L_x_916:
        /* <DEDUP_REMOVED lines=19> */
.L_x_917:
        /* <DEDUP_REMOVED lines=16> */
.L_x_918:
[----:B---3--:R-:W-:Y:S01]  /*20800*/  IMAD R0, R0, c[0x0][0x538], RZ ;  /* 0x00014e0000007a24 */ /* 0x008fe200078e02ff */
[----:B------:R-:W-:Y:S04]  /*20810*/  BSSY B1, `(.L_x_877) ;  /* 0x00000cf000017945 */ /* 0x000fe80003800000 */
[----:B----4-:R-:W-:-:S04]  /*20820*/  IADD3 R8, R0, R8, RZ ;  /* 0x0000000800087210 */ /* 0x010fc80007ffe0ff */
[----:B--2---:R-:W-:-:S13]  /*20830*/  ISETP.GT.AND P0, PT, R8, R9, PT ;  /* 0x000000090800720c */ /* 0x004fda0003f04270 */
[----:B------:R-:W-:Y:S05]  /*20840*/  @P0 BRA `(.L_x_878) ;  /* 0x0000025000000947 */ /* 0x000fea0003800000 */
.L_x_882:
        /* <DEDUP_REMOVED lines=17> */
.L_x_919:
        /* <DEDUP_REMOVED lines=16> */
.L_x_920:
[----:B--2---:R-:W-:-:S05]  /*20a60*/  IMAD R0, R0, c[0x0][0x538], RZ ;  /* 0x00014e0000007a24 */ /* 0x004fca00078e02ff */
[----:B------:R-:W-:-:S04]  /*20a70*/  IADD3 R8, R0, R8, RZ ;  /* 0x0000000800087210 */ /* 0x000fc80007ffe0ff */
[----:B------:R-:W-:-:S13]  /*20a80*/  ISETP.GT.AND P0, PT, R8, R9, PT ;  /* 0x000000090800720c */ /* 0x000fda0003f04270 */
[----:B-1----:R-:W-:Y:S05]  /*20a90*/  @!P0 BRA `(.L_x_882) ;  /* 0xfffffdb000008947 */ /* 0x002fea000383ffff */
.L_x_878:
[----:B------:R-:W-:-:S05]  /*20aa0*/  IADD3 R11, -R0, R8, RZ ;  /* 0x00000008000b7210 */ /* 0x000fca0007ffe1ff */
[----:B------:R-:W-:-:S05]  /*20ab0*/  IMAD R0, R4, c[0x0][0x538], R11 ;  /* 0x00014e0004007a24 */ /* 0x000fca00078e020b */
[----:B------:R-:W-:Y:S01]  /*20ac0*/  ISETP.GT.AND P0, PT, R0, R9, PT ;  /* 0x000000090000720c */ /* 0x000fe20003f04270 */
[----:B------:R-:W-:-:S12]  /*20ad0*/  BRA.DIV ~URZ, `(.L_x_883) ;  /* 0x00001d027f007947 */ /* 0x000fd8000b800000 */
[----:B------:R-:W-:-:S03]  /*20ae0*/  VOTE.ANY R10, PT, !P0 ;  /* 0x00000000000a7806 */ /* 0x000fc600040e0100 */
.L_x_921:
[----:B------:R-:W2:Y:S01]  /*20af0*/  LDL.LU R0, [R1+0x2c] ;  /* 0x00002c0001007983 */ /* 0x000ea20000300800 */
[----:B------:R-:W2:Y:S02]  /*20b00*/  POPC R8, R10 ;  /* 0x0000000a00087309 */ /* 0x000ea40000000000 */
[----:B--2---:R-:W-:-:S05]  /*20b10*/  IADD3 R0, R8, R0, RZ ;  /* 0x0000000008007210 */ /* 0x004fca0007ffe0ff */
[----:B------:R2:W-:Y:S01]  /*20b20*/  STL [R1+0x2c], R0 ;  /* 0x00002c0001007387 */ /* 0x0005e20000100800 */
[----:B------:R-:W-:Y:S05]  /*20b30*/  BRA.DIV ~URZ, `(.L_x_884) ;  /* 0x00001cf27f007947 */ /* 0x000fea000b800000 */
[----:B------:R3:W4:Y:S04]  /*20b40*/  SHFL.IDX PT, R12, R6, R8, 0x1f ;  /* 0x00001f08060c7589 */ /* 0x00072800000e0000 */
[----:B------:R3:W1:Y:S02]  /*20b50*/  SHFL.IDX PT, R7, R7, R8, 0x1f ;  /* 0x00001f0807077589 */ /* 0x00066400000e0000 */
.L_x_922:
[----:B------:R-:W-:Y:S01]  /*20b60*/  ISETP.NE.AND P0, PT, R10, RZ, PT ;  /* 0x000000ff0a00720c */ /* 0x000fe20003f05270 */
[----:B------:R-:W-:-:S12]  /*20b70*/  BSSY B0, `(.L_x_885) ;  /* 0x0000005000007945 */ /* 0x000fd80003800000 */
[----:B------:R-:W-:Y:S05]  /*20b80*/  @!P0 BRA `(.L_x_886) ;  /* 0x0000003000008947 */ /* 0x000fea0003800000 */
[----:B------:R-:W-:Y:S01]  /*20b90*/  IADD3 R3, R8, -0x1, RZ ;  /* 0xffffffff08037810 */ /* 0x000fe20007ffe0ff */
[----:B------:R-:W-:Y:S05]  /*20ba0*/  BRA.DIV ~URZ, `(.L_x_887) ;  /* 0x00001d527f007947 */ /* 0x000fea000b800000 */
[----:B------:R2:W3:Y:S02]  /*20bb0*/  SHFL.IDX PT, R13, R4, R3, 0x1f ;  /* 0x00001f03040d7589 */ /* 0x0004e400000e0000 */
.L_x_886:
[----:B------:R-:W-:Y:S05]  /*20bc0*/  BSYNC B0 ;  /* 0x0000000000007941 */ /* 0x000fea0003800000 */
.L_x_885:
[----:B--23--:R-:W-:Y:S01]  /*20bd0*/  IMAD R0, R13, c[0x0][0x538], R11 ;  /* 0x00014e000d007a24 */ /* 0x00cfe200078e020b */
[----:B-1----:R-:W-:Y:S01]  /*20be0*/  ISETP.NE.AND P0, PT, R7, 0x1, PT ;  /* 0x000000010700780c */ /* 0x002fe20003f05270 */
[----:B------:R-:W-:Y:S03]  /*20bf0*/  BSSY B0, `(.L_x_888) ;  /* 0x0000087000007945 */ /* 0x000fe60003800000 */
[----:B------:R1:W-:Y:S01]  /*20c00*/  STL [R1+0x20], R0 ;  /* 0x0000200001007387 */ /* 0x0003e20000100800 */
[----:B------:R-:W-:-:S08]  /*20c10*/  IADD3 R9, -R0, R9, RZ ;  /* 0x0000000900097210 */ /* 0x000fd00007ffe1ff */
[----:B------:R-:W-:Y:S05]  /*20c20*/  @!P0 BRA `(.L_x_889) ;  /* 0x000003f000008947 */ /* 0x000fea0003800000 */
[-C--:B-1--4-:R-:W-:Y:S02]  /*20c30*/  IABS R0, R12.reuse ;  /* 0x0000000c00007213 */ /* 0x092fe40000000000 */
        /* <DEDUP_REMOVED lines=15> */
[----:B------:R-:W-:-:S04]  /*20d30*/  IMAD.MOV R0, RZ, RZ, -R8 ;  /* 0x000000ffff007224 */ /* 0x000fc800078e0a08 */
[----:B------:R-:W-:Y:S02]  /*20d40*/  IMAD.MOV.U32 R3, RZ, RZ, R0 ;  /* 0x000000ffff037224 */ /* 0x000fe400078e0000 */
        /* <DEDUP_REMOVED lines=13> */
[----:B-1----:R-:W-:-:S04]  /*20e20*/  IADD3 R2, RZ, -R3, RZ ;  /* 0x80000003ff027210 */ /* 0x002fc80007ffe0ff */
[----:B------:R-:W-:Y:S01]  /*20e30*/  @!P1 IMAD.MOV R0, RZ, RZ, -R0 ;  /* 0x000000ffff009224 */ /* 0x000fe200078e0a00 */
[----:B------:R-:W-:Y:S01]  /*20e40*/  @!P0 LOP3.LUT R0, RZ, R12, RZ, 0x33, !PT ;  /* 0x0000000cff008212 */ /* 0x000fe200078e33ff */
[----:B------:R-:W-:Y:S01]  /*20e50*/  IMAD.MOV.U32 R4, RZ, RZ, R2 ;  /* 0x000000ffff047224 */ /* 0x000fe200078e0002 */
[----:B------:R-:W-:Y:S02]  /*20e60*/  IABS R2, R7 ;  /* 0x0000000700027213 */ /* 0x000fe40000000000 */
[----:B------:R-:W-:Y:S01]  /*20e70*/  IABS R8, R0 ;  /* 0x0000000000087213 */ /* 0x000fe20000000000 */
[----:B------:R-:W-:Y:S02]  /*20e80*/  IMAD R4, R4, R5, RZ ;  /* 0x0000000504047224 */ /* 0x000fe400078e02ff */
[----:B------:R-:W-:Y:S01]  /*20e90*/  IMAD.MOV R6, RZ, RZ, -R2 ;  /* 0x000000ffff067224 */ /* 0x000fe200078e0a02 */
[----:B------:R-:W-:-:S05]  /*20ea0*/  MOV R2, RZ ;  /* 0x000000ff00027202 */ /* 0x000fca0000000f00 */
        /* <DEDUP_REMOVED lines=16> */
[----:B------:R-:W-:Y:S01]  /*20fb0*/  IMAD.MOV R3, RZ, RZ, -R2 ;  /* 0x000000ffff037224 */ /* 0x000fe200078e0a02 */
[----:B------:R-:W-:-:S03]  /*20fc0*/  LEA R2, R7, R2, 0x18 ;  /* 0x0000000207027211 */ /* 0x000fc600078ec0ff */
[----:B------:R-:W-:Y:S02]  /*20fd0*/  IMAD R3, R7, R3, R0 ;  /* 0x0000000307037224 */ /* 0x000fe400078e0200 */
[----:B------:R-:W-:Y:S02]  /*20fe0*/  IMAD R0, R12, R4, R9 ;  /* 0x000000040c007224 */ /* 0x000fe400078e0209 */
[----:B------:R-:W-:-:S05]  /*20ff0*/  IMAD R2, R3, 0x10000, R2 ;  /* 0x0001000003027824 */ /* 0x000fca00078e0202 */
[----:B------:R1:W-:Y:S01]  /*21000*/  STL [R1+0x28], R2 ;  /* 0x0000280201007387 */ /* 0x0003e20000100800 */
[----:B------:R-:W-:Y:S05]  /*21010*/  BRA `(.L_x_890) ;  /* 0x0000044000007947 */ /* 0x000fea0003800000 */
.L_x_889:
[----:B------:R-:W2:Y:S01]  /*21020*/  LDL R3, [R1+0x2c] ;  /* 0x00002c0001037983 */ /* 0x000ea20000100800 */
[----:B------:R-:W-:-:S04]  /*21030*/  IMAD.MOV.U32 R2, RZ, RZ, 0x4 ;  /* 0x00000004ff027424 */ /* 0x000fc800078e00ff */
[----:B--2---:R-:W-:-:S05]  /*21040*/  IMAD.WIDE R2, R3, R2, c[0x0][0x590] ;  /* 0x0001640003027625 */ /* 0x004fca00078e0202 */
[----:B------:R-:W2:Y:S02]  /*21050*/  LDG.E R4, [R2.64] ;  /* 0x0000000802047981 */ /* 0x000ea4000c1e1900 */
[----:B--2-4-:R-:W-:-:S05]  /*21060*/  IMAD R11, R4, R12, RZ ;  /* 0x0000000c040b7224 */ /* 0x014fca00078e02ff */
        /* <DEDUP_REMOVED lines=35> */
[----:B------:R-:W-:Y:S01]  /*212a0*/  MOV R7, R0 ;  /* 0x0000000000077202 */ /* 0x000fe20000000f00 */
[----:B------:R-:W-:Y:S02]  /*212b0*/  IMAD.MOV.U32 R5, RZ, RZ, R2 ;  /* 0x000000ffff057224 */ /* 0x000fe400078e0002 */
[----:B------:R-:W-:-:S02]  /*212c0*/  IMAD.MOV R0, RZ, RZ, -R9 ;  /* 0x000000ffff007224 */ /* 0x000fc400078e0a09 */
[----:B------:R-:W1:Y:S08]  /*212d0*/  I2F.RP R2, R5 ;  /* 0x0000000500027306 */ /* 0x000e700000209400 */
        /* <DEDUP_REMOVED lines=8> */
[----:B------:R-:W-:Y:S01]  /*21360*/  IMAD.HI.U32 R0, R3, R7, RZ ;  /* 0x0000000703007227 */ /* 0x000fe200078e00ff */
[----:B------:R-:W-:-:S03]  /*21370*/  IADD3 R3, R10, 0x1000000, R6 ;  /* 0x010000000a037810 */ /* 0x000fc60007ffe006 */
        /* <DEDUP_REMOVED lines=8> */
[----:B------:R-:W-:-:S06]  /*21400*/  IMAD.MOV R2, RZ, RZ, -R4 ;  /* 0x000000ffff027224 */ /* 0x000fcc00078e0a04 */
[----:B------:R-:W-:-:S06]  /*21410*/  @P2 IADD3 R0, R0, 0x1, RZ ;  /* 0x0000000100002810 */ /* 0x000fcc0007ffe0ff */
[----:B------:R-:W-:Y:S01]  /*21420*/  @!P1 IMAD.MOV R0, RZ, RZ, -R0 ;  /* 0x000000ffff009224 */ /* 0x000fe200078e0a00 */
[----:B------:R-:W-:-:S05]  /*21430*/  @!P0 LOP3.LUT R0, RZ, R4, RZ, 0x33, !PT ;  /* 0x00000004ff008212 */ /* 0x000fca00078e33ff */
[----:B------:R-:W-:-:S05]  /*21440*/  IMAD R2, R0, R2, R3 ;  /* 0x0000000200027224 */ /* 0x000fca00078e0203 */
[----:B------:R1:W-:Y:S02]  /*21450*/  STL [R1+0x28], R2 ;  /* 0x0000280201007387 */ /* 0x0003e40000100800 */
.L_x_890:
[----:B------:R-:W-:Y:S05]  /*21460*/  BSYNC B0 ;  /* 0x0000000000007941 */ /* 0x000fea0003800000 */
.L_x_888:
[----:B------:R-:W-:-:S04]  /*21470*/  LOP3.LUT R0, RZ, R0, RZ, 0x33, !PT ;  /* 0x00000000ff007212 */ /* 0x000fc800078e33ff */
[----:B------:R-:W-:-:S05]  /*21480*/  IADD3 R0, R0, R12, RZ ;  /* 0x0000000c00007210 */ /* 0x000fca0007ffe0ff */
[----:B------:R2:W-:Y:S01]  /*21490*/  STL [R1+0x24], R0 ;  /* 0x0000240001007387 */ /* 0x0005e20000100800 */
[----:B------:R-:W-:Y:S05]  /*214a0*/  BRA `(.L_x_891) ;  /* 0x0000005000007947 */ /* 0x000fea0003800000 */
.L_x_879:
[----:B------:R-:W-:Y:S01]  /*214b0*/  MOV R0, c[0x0][0x53c] ;  /* 0x00014f0000007a02 */ /* 0x000fe20000000f00 */
[----:B------:R2:W-:Y:S04]  /*214c0*/  STL [R1+0x20], R9 ;  /* 0x0000200901007387 */ /* 0x0005e80000100800 */
[----:B------:R2:W-:Y:S04]  /*214d0*/  STL [R1+0x24], RZ ;  /* 0x000024ff01007387 */ /* 0x0005e80000100800 */
[----:B------:R2:W-:Y:S04]  /*214e0*/  STL [R1+0x28], RZ ;  /* 0x000028ff01007387 */ /* 0x0005e80000100800 */
[----:B------:R2:W-:Y:S02]  /*214f0*/  STL [R1+0x2c], R0 ;  /* 0x00002c0001007387 */ /* 0x0005e40000100800 */
.L_x_891:
[----:B------:R-:W-:Y:S05]  /*21500*/  BSYNC B1 ;  /* 0x0000000000017941 */ /* 0x000fea0003800000 */
.L_x_877:
        /* <DEDUP_REMOVED lines=9> */
.L_x_872:
[----:B--2---:R-:W2:Y:S02]  /*215a0*/  LDL R0, [R1+0x2c] ;  /* 0x00002c0001007983 */ /* 0x004ea40000100800 */
[----:B--2---:R-:W-:-:S13]  /*215b0*/  ISETP.GE.AND P0, PT, R0, c[0x0][0x53c], PT ;  /* 0x00014f0000007a0c */ /* 0x004fda0003f06270 */
[----:B-1----:R-:W-:Y:S01]  /*215c0*/  @P0 CALL.REL.NOINC `(.L_x_892) ;  /* 0x0000001000000944 */ /* 0x002fe20003c00000 */
[----:B------:R-:W-:Y:S05]  /*215d0*/  BRA `(.L_x_893) ;  /* 0xfffe020000007947 */ /* 0x000fea000383ffff */
.L_x_892:
[----:B------:R-:W-:Y:S05]  /*215e0*/  EXIT ;  /* 0x000000000000794d */ /* 0x000fea0003800000 */
.L_x_683:
[----:B------:R-:W-:Y:S01]  /*215f0*/  IMAD.MOV.U32 R0, RZ, RZ, R5 ;  /* 0x000000ffff007224 */ /* 0x000fe200078e0005 */
[----:B------:R-:W-:Y:S02]  /*21600*/  MOV R2, 0x1 ;  /* 0x0000000100027802 */ /* 0x000fe40000000f00 */
[----:B------:R-:W-:Y:S02]  /*21610*/  MOV R3, 0x21630 ;  /* 0x0002163000037802 */ /* 0x000fe40000000f00 */
[----:B------:R-:W-:Y:S05]  /*21620*/  CALL.REL.NOINC `($__internal_16_$__cuda_sm70_shflsync_up_p) ;  /* 0x000013c000007944 */ /* 0x000fea0003c00000 */
[----:B------:R-:W-:Y:S01]  /*21630*/  MOV R0, R4 ;  /* 0x0000000400007202 */ /* 0x000fe20000000f00 */
[----:B------:R-:W-:Y:S05]  /*21640*/  BRA `(.L_x_894) ;  /* 0xfffdee1000007947 */ /* 0x000fea000383ffff */
.L_x_684:
[----:B------:R-:W-:Y:S01]  /*21650*/  IMAD.MOV.U32 R0, RZ, RZ, R5 ;  /* 0x000000ffff007224 */ /* 0x000fe200078e0005 */
[----:B------:R-:W-:Y:S02]  /*21660*/  MOV R2, 0x2 ;  /* 0x0000000200027802 */ /* 0x000fe40000000f00 */
[----:B------:R-:W-:Y:S02]  /*21670*/  MOV R3, 0x21690 ;  /* 0x0002169000037802 */ /* 0x000fe40000000f00 */
[----:B------:R-:W-:Y:S05]  /*21680*/  CALL.REL.NOINC `($__internal_16_$__cuda_sm70_shflsync_up_p) ;  /* 0x0000136000007944 */ /* 0x000fea0003c00000 */
[----:B------:R-:W-:Y:S01]  /*21690*/  SEL R0, R4, RZ, P4 ;  /* 0x000000ff04007207 */ /* 0x000fe20002000000 */
[----:B------:R-:W-:Y:S01]  /*216a0*/  IMAD.MOV.U32 R2, RZ, RZ, 0x4 ;  /* 0x00000004ff027424 */ /* 0x000fe200078e00ff */
[----:B------:R-:W-:-:S03]  /*216b0*/  MOV R3, 0x216e0 ;  /* 0x000216e000037802 */ /* 0x000fc60000000f00 */
[----:B------:R-:W-:Y:S02]  /*216c0*/  IMAD.IADD R0, R5, 0x1, R0 ;  /* 0x0000000105007824 */ /* 0x000fe400078e0200 */
        /* <DEDUP_REMOVED lines=14> */
[----:B------:R-:W-:Y:S01]  /*217b0*/  IMAD.IADD R4, R0, 0x1, R4 ;  /* 0x0000000100047824 */ /* 0x000fe200078e0204 */
[----:B------:R-:W-:-:S03]  /*217c0*/  MOV R0, 0x1f ;  /* 0x0000001f00007802 */ /* 0x000fc60000000f00 */
[----:B------:R-:W-:Y:S02]  /*217d0*/  IMAD.MOV.U32 R5, RZ, RZ, R4 ;  /* 0x000000ffff057224 */ /* 0x000fe400078e0004 */
[----:B------:R-:W-:Y:S05]  /*217e0*/  CALL.REL.NOINC `($__internal_15_$__cuda_sm70_shflsync_idx_p) ;  /* 0x000011b000007944 */ /* 0x000fea0003c00000 */
[----:B------:R-:W-:Y:S05]  /*217f0*/  BRA `(.L_x_895) ;  /* 0xfffded6000007947 */ /* 0x000fea000383ffff */
.L_x_686:
[----:B------:R-:W-:Y:S02]  /*21800*/  SEL R0, RZ, 0x1, P0 ;  /* 0x00000001ff007807 */ /* 0x000fe40000000000 */
[----:B------:R-:W-:Y:S02]  /*21810*/  MOV R2, 0x21830 ;  /* 0x0002183000027802 */ /* 0x000fe40000000f00 */
[----:B------:R-:W-:Y:S05]  /*21820*/  CALL.REL.NOINC `($__internal_17_$__cuda_sm70_votesync_ballot) ;  /* 0x0000123000007944 */ /* 0x000fea0003c00000 */
[----:B------:R-:W-:Y:S01]  /*21830*/  MOV R10, R0 ;  /* 0x00000000000a7202 */ /* 0x000fe20000000f00 */
[----:B------:R-:W-:Y:S05]  /*21840*/  BRA `(.L_x_896) ;  /* 0xfffdeda000007947 */ /* 0x000fea000383ffff */
.L_x_687:
[----:B------:R-:W-:Y:S01]  /*21850*/  IMAD.MOV.U32 R5, RZ, RZ, R9 ;  /* 0x000000ffff057224 */ /* 0x000fe200078e0009 */
[----:B------:R-:W-:Y:S01]  /*21860*/  MOV R3, R6 ;  /* 0x0000000600037202 */ /* 0x000fe20000000f00 */
[----:B-1----:R-:W-:Y:S01]  /*21870*/  IMAD.MOV.U32 R0, RZ, RZ, 0x1f ;  /* 0x0000001fff007424 */ /* 0x002fe200078e00ff */
[----:B------:R-:W-:Y:S02]  /*21880*/  MOV R2, 0x218a0 ;  /* 0x000218a000027802 */ /* 0x000fe40000000f00 */
[----:B------:R-:W-:Y:S05]  /*21890*/  CALL.REL.NOINC `($__internal_15_$__cuda_sm70_shflsync_idx_p) ;  /* 0x0000110000007944 */ /* 0x000fea0003c00000 */
[----:B------:R-:W-:Y:S01]  /*218a0*/  IMAD.MOV.U32 R12, RZ, RZ, R0 ;  /* 0x000000ffff0c7224 */ /* 0x000fe200078e0000 */
[----:B------:R-:W-:Y:S01]  /*218b0*/  MOV R5, R8 ;  /* 0x0000000800057202 */ /* 0x000fe20000000f00 */
[----:B------:R-:W-:Y:S01]  /*218c0*/  IMAD.MOV.U32 R7, RZ, RZ, RZ ;  /* 0x000000ffff077224 */ /* 0x000fe200078e00ff */
[----:B------:R-:W-:Y:S01]  /*218d0*/  MOV R3, R6 ;  /* 0x0000000600037202 */ /* 0x000fe20000000f00 */
[----:B------:R-:W-:Y:S01]  /*218e0*/  IMAD.MOV.U32 R0, RZ, RZ, 0x1f ;  /* 0x0000001fff007424 */ /* 0x000fe200078e00ff */
[----:B------:R-:W-:-:S02]  /*218f0*/  MOV R2, 0x21910 ;  /* 0x0002191000027802 */ /* 0x000fc40000000f00 */
[----:B------:R-:W-:Y:S05]  /*21900*/  CALL.REL.NOINC `($__internal_15_$__cuda_sm70_shflsync_idx_p) ;  /* 0x0000109000007944 */ /* 0x000fea0003c00000 */
[----:B------:R-:W-:Y:S01]  /*21910*/  MOV R9, R0 ;  /* 0x0000000000097202 */ /* 0x000fe20000000f00 */
[----:B------:R-:W-:Y:S05]  /*21920*/  BRA `(.L_x_897) ;  /* 0xfffded3000007947 */ /* 0x000fea000383ffff */
.L_x_690:
[----:B------:R-:W-:Y:S01]  /*21930*/  IMAD.MOV.U32 R5, RZ, RZ, R4 ;  /* 0x000000ffff057224 */ /* 0x000fe200078e0004 */
[----:B-1----:R-:W-:-:S02]  /*21940*/  MOV R0, 0x1f ;  /* 0x0000001f00007802 */ /* 0x002fc40000000f00 */
[----:B------:R-:W-:Y:S02]  /*21950*/  MOV R2, 0x21970 ;  /* 0x0002197000027802 */ /* 0x000fe40000000f00 */
[----:B--234-:R-:W-:Y:S05]  /*21960*/  CALL.REL.NOINC `($__internal_15_$__cuda_sm70_shflsync_idx_p) ;  /* 0x0000103000007944 */ /* 0x01cfea0003c00000 */
[----:B------:R-:W-:Y:S01]  /*21970*/  MOV R7, R0 ;  /* 0x0000000000077202 */ /* 0x000fe20000000f00 */
[----:B------:R-:W-:Y:S05]  /*21980*/  BRA `(.L_x_689) ;  /* 0xfffded3000007947 */ /* 0x000fea000383ffff */
.L_x_831:
[----:B------:R-:W-:Y:S01]  /*21990*/  IMAD.MOV.U32 R2, RZ, RZ, R251 ;  /* 0x000000ffff027224 */ /* 0x000fe200078e00fb */
[----:B------:R-:W-:Y:S02]  /*219a0*/  MOV R5, 0x2 ;  /* 0x0000000200057802 */ /* 0x000fe40000000f00 */
[----:B------:R-:W-:Y:S02]  /*219b0*/  MOV R6, 0x219d0 ;  /* 0x000219d000067802 */ /* 0x000fe40000000f00 */
[----:B-1----:R-:W-:Y:S05]  /*219c0*/  CALL.REL.NOINC `($__internal_14_$__cuda_sm70_shflsync_bfly_p) ;  /* 0x00000f9000007944 */ /* 0x002fea0003c00000 */
[----:B--2---:R-:W-:Y:S01]  /*219d0*/  MOV R0, R2 ;  /* 0x0000000200007202 */ /* 0x004fe20000000f00 */
[----:B-1----:R-:W-:Y:S05]  /*219e0*/  BRA `(.L_x_898) ;  /* 0xffffb88000007947 */ /* 0x002fea000383ffff */
.L_x_832:
[----:B------:R-:W-:Y:S01]  /*219f0*/  IMAD.MOV.U32 R2, RZ, RZ, R0 ;  /* 0x000000ffff027224 */ /* 0x000fe200078e0000 */
[----:B------:R-:W-:Y:S02]  /*21a00*/  MOV R5, 0x1 ;  /* 0x0000000100057802 */ /* 0x000fe40000000f00 */
[----:B------:R-:W-:Y:S02]  /*21a10*/  MOV R6, 0x21a30 ;  /* 0x00021a3000067802 */ /* 0x000fe40000000f00 */
[----:B-12---:R-:W-:Y:S05]  /*21a20*/  CALL.REL.NOINC `($__internal_14_$__cuda_sm70_shflsync_bfly_p) ;  /* 0x00000f3000007944 */ /* 0x006fea0003c00000 */
[----:B--2---:R-:W-:Y:S01]  /*21a30*/  FADD.FTZ R0, R0, R2 ;  /* 0x0000000200007221 */ /* 0x004fe20000010000 */
[----:B------:R-:W-:Y:S02]  /*21a40*/  MOV R2, R252 ;  /* 0x000000fc00027202 */ /* 0x000fe40000000f00 */
[----:B-1----:R-:W-:-:S02]  /*21a50*/  MOV R5, 0x2 ;  /* 0x0000000200057802 */ /* 0x002fc40000000f00 */
[----:B------:R-:W-:Y:S02]  /*21a60*/  MOV R6, 0x21a80 ;  /* 0x00021a8000067802 */ /* 0x000fe40000000f00 */
[----:B------:R-:W-:Y:S05]  /*21a70*/  CALL.REL.NOINC `($__internal_14_$__cuda_sm70_shflsync_bfly_p) ;  /* 0x00000ee000007944 */ /* 0x000fea0003c00000 */
[----:B--2---:R-:W-:Y:S01]  /*21a80*/  FADD.FTZ R4, R252, R2 ;  /* 0x00000002fc047221 */ /* 0x004fe20000010000 */
[----:B-1----:R-:W-:Y:S02]  /*21a90*/  MOV R5, 0x1 ;  /* 0x0000000100057802 */ /* 0x002fe40000000f00 */
[----:B------:R-:W-:Y:S02]  /*21aa0*/  MOV R6, 0x21ad0 ;  /* 0x00021ad000067802 */ /* 0x000fe40000000f00 */
[----:B------:R-:W-:Y:S02]  /*21ab0*/  MOV R2, R4 ;  /* 0x0000000400027202 */ /* 0x000fe40000000f00 */
[----:B------:R-:W-:Y:S05]  /*21ac0*/  CALL.REL.NOINC `($__internal_14_$__cuda_sm70_shflsync_bfly_p) ;  /* 0x00000e9000007944 */ /* 0x000fea0003c00000 */
[----:B--2---:R-:W-:Y:S01]  /*21ad0*/  MOV R6, R2 ;  /* 0x0000000200067202 */ /* 0x004fe20000000f00 */
[----:B-1----:R-:W-:Y:S05]  /*21ae0*/  BRA `(.L_x_899) ;  /* 0xffffb7f000007947 */ /* 0x002fea000383ffff */
.L_x_839:
[----:B--234-:R-:W-:Y:S01]  /*21af0*/  IMAD.MOV.U32 R5, RZ, RZ, R6 ;  /* 0x000000ffff057224 */ /* 0x01cfe200078e0006 */
[----:B------:R-:W-:Y:S01]  /*21b00*/  MOV R3, RZ ;  /* 0x000000ff00037202 */ /* 0x000fe20000000f00 */
[----:B------:R-:W-:Y:S01]  /*21b10*/  IMAD.MOV.U32 R0, RZ, RZ, 0x181f ;  /* 0x0000181fff007424 */ /* 0x000fe200078e00ff */
[----:B------:R-:W-:Y:S02]  /*21b20*/  MOV R2, 0x21b40 ;  /* 0x00021b4000027802 */ /* 0x000fe40000000f00 */
[----:B-1----:R-:W-:Y:S05]  /*21b30*/  CALL.REL.NOINC `($__internal_15_$__cuda_sm70_shflsync_idx_p) ;  /* 0x00000e6000007944 */ /* 0x002fea0003c00000 */
[----:B------:R-:W-:Y:S01]  /*21b40*/  MOV R9, R0 ;  /* 0x0000000000097202 */ /* 0x000fe20000000f00 */
[----:B------:R-:W-:Y:S05]  /*21b50*/  BRA `(.L_x_900) ;  /* 0xffffcd4000007947 */ /* 0x000fea000383ffff */
.L_x_840:
[----:B------:R-:W-:Y:S01]  /*21b60*/  IMAD.MOV.U32 R5, RZ, RZ, R8 ;  /* 0x000000ffff057224 */ /* 0x000fe200078e0008 */
[----:B------:R-:W-:Y:S01]  /*21b70*/  MOV R3, RZ ;  /* 0x000000ff00037202 */ /* 0x000fe20000000f00 */
[----:B------:R-:W-:Y:S01]  /*21b80*/  IMAD.MOV.U32 R0, RZ, RZ, 0x181f ;  /* 0x0000181fff007424 */ /* 0x000fe200078e00ff */
[----:B------:R-:W-:-:S02]  /*21b90*/  MOV R2, 0x21bb0 ;  /* 0x00021bb000027802 */ /* 0x000fc40000000f00 */
[----:B-123--:R-:W-:Y:S05]  /*21ba0*/  CALL.REL.NOINC `($__internal_15_$__cuda_sm70_shflsync_idx_p) ;  /* 0x00000df000007944 */ /* 0x00efea0003c00000 */
[----:B------:R-:W-:Y:S01]  /*21bb0*/  MOV R2, R0 ;  /* 0x0000000000027202 */ /* 0x000fe20000000f00 */
[----:B------:R-:W-:Y:S05]  /*21bc0*/  BRA `(.L_x_901) ;  /* 0xffffccf000007947 */ /* 0x000fea000383ffff */
.L_x_843:
[----:B--2---:R-:W-:Y:S01]  /*21bd0*/  IMAD.MOV.U32 R5, RZ, RZ, R6 ;  /* 0x000000ffff057224 */ /* 0x004fe200078e0006 */
[----:B------:R-:W-:Y:S01]  /*21be0*/  MOV R3, 0x1 ;  /* 0x0000000100037802 */ /* 0x000fe20000000f00 */
[----:B------:R-:W-:Y:S01]  /*21bf0*/  IMAD.MOV.U32 R0, RZ, RZ, 0x181f ;  /* 0x0000181fff007424 */ /* 0x000fe200078e00ff */
[----:B------:R-:W-:-:S02]  /*21c00*/  MOV R2, 0x21c20 ;  /* 0x00021c2000027802 */ /* 0x000fc40000000f00 */
[----:B-1-34-:R-:W-:Y:S05]  /*21c10*/  CALL.REL.NOINC `($__internal_15_$__cuda_sm70_shflsync_idx_p) ;  /* 0x00000d8000007944 */ /* 0x01afea0003c00000 */
[----:B------:R-:W-:Y:S01]  /*21c20*/  IMAD.MOV.U32 R9, RZ, RZ, R0 ;  /* 0x000000ffff097224 */ /* 0x000fe200078e0000 */
[----:B------:R-:W-:Y:S01]  /*21c30*/  MOV R3, 0x1 ;  /* 0x0000000100037802 */ /* 0x000fe20000000f00 */
[----:B------:R-:W-:Y:S01]  /*21c40*/  IMAD.MOV.U32 R5, RZ, RZ, R8 ;  /* 0x000000ffff057224 */ /* 0x000fe200078e0008 */
[----:B------:R-:W-:-:S02]  /*21c50*/  MOV R0, 0x181f ;  /* 0x0000181f00007802 */ /* 0x000fc40000000f00 */
[----:B------:R-:W-:Y:S02]  /*21c60*/  MOV R2, 0x21c80 ;  /* 0x00021c8000027802 */ /* 0x000fe40000000f00 */
[----:B------:R-:W-:Y:S05]  /*21c70*/  CALL.REL.NOINC `($__internal_15_$__cuda_sm70_shflsync_idx_p) ;  /* 0x00000d2000007944 */ /* 0x000fea0003c00000 */
[----:B------:R-:W-:Y:S01]  /*21c80*/  MOV R2, R0 ;  /* 0x0000000000027202 */ /* 0x000fe20000000f00 */
[----:B------:R-:W-:Y:S05]  /*21c90*/  BRA `(.L_x_902) ;  /* 0xffffcd1000007947 */ /* 0x000fea000383ffff */
.L_x_846:
[----:B--2---:R-:W-:Y:S01]  /*21ca0*/  IMAD.MOV.U32 R5, RZ, RZ, R6 ;  /* 0x000000ffff057224 */ /* 0x004fe200078e0006 */
[----:B------:R-:W-:Y:S01]  /*21cb0*/  MOV R3, 0x2 ;  /* 0x0000000200037802 */ /* 0x000fe20000000f00 */
[----:B------:R-:W-:Y:S01]  /*21cc0*/  IMAD.MOV.U32 R0, RZ, RZ, 0x181f ;  /* 0x0000181fff007424 */ /* 0x000fe200078e00ff */
[----:B------:R-:W-:Y:S02]  /*21cd0*/  MOV R2, 0x21cf0 ;  /* 0x00021cf000027802 */ /* 0x000fe40000000f00 */
[----:B-1-34-:R-:W-:Y:S05]  /*21ce0*/  CALL.REL.NOINC `($__internal_15_$__cuda_sm70_shflsync_idx_p) ;  /* 0x00000cb000007944 */ /* 0x01afea0003c00000 */
[----:B------:R-:W-:Y:S01]  /*21cf0*/  MOV R9, R0 ;  /* 0x0000000000097202 */ /* 0x000fe20000000f00 */
[----:B------:R-:W-:Y:S05]  /*21d00*/  BRA `(.L_x_903) ;  /* 0xffffcd9000007947 */ /* 0x000fea000383ffff */
.L_x_847:
[----:B--2---:R-:W-:Y:S01]  /*21d10*/  IMAD.MOV.U32 R5, RZ, RZ, R8 ;  /* 0x000000ffff057224 */ /* 0x004fe200078e0008 */
[----:B------:R-:W-:Y:S01]  /*21d20*/  MOV R3, 0x2 ;  /* 0x0000000200037802 */ /* 0x000fe20000000f00 */
[----:B------:R-:W-:Y:S01]  /*21d30*/  IMAD.MOV.U32 R0, RZ, RZ, 0x181f ;  /* 0x0000181fff007424 */ /* 0x000fe200078e00ff */
[----:B------:R-:W-:Y:S02]  /*21d40*/  MOV R2, 0x21d60 ;  /* 0x00021d6000027802 */ /* 0x000fe40000000f00 */
[----:B-1-34-:R-:W-:Y:S05]  /*21d50*/  CALL.REL.NOINC `($__internal_15_$__cuda_sm70_shflsync_idx_p) ;  /* 0x00000c4000007944 */ /* 0x01afea0003c00000 */
[----:B------:R-:W-:Y:S01]  /*21d60*/  MOV R2, R0 ;  /* 0x0000000000027202 */ /* 0x000fe20000000f00 */
[----:B------:R-:W-:Y:S05]  /*21d70*/  BRA `(.L_x_904) ;  /* 0xffffcd4000007947 */ /* 0x000fea000383ffff */
.L_x_850:
[----:B---3--:R-:W-:Y:S01]  /*21d80*/  IMAD.MOV.U32 R5, RZ, RZ, R6 ;  /* 0x000000ffff057224 */ /* 0x008fe200078e0006 */
[----:B------:R-:W-:Y:S01]  /*21d90*/  MOV R3, 0x3 ;  /* 0x0000000300037802 */ /* 0x000fe20000000f00 */
[----:B------:R-:W-:Y:S01]  /*21da0*/  IMAD.MOV.U32 R0, RZ, RZ, 0x181f ;  /* 0x0000181fff007424 */ /* 0x000fe200078e00ff */
[----:B----4-:R-:W-:-:S02]  /*21db0*/  MOV R2, 0x21dd0 ;  /* 0x00021dd000027802 */ /* 0x010fc40000000f00 */
[----:B-12---:R-:W-:Y:S05]  /*21dc0*/  CALL.REL.NOINC `($__internal_15_$__cuda_sm70_shflsync_idx_p) ;  /* 0x00000bd000007944 */ /* 0x006fea0003c00000 */
[----:B------:R-:W-:Y:S01]  /*21dd0*/  IMAD.MOV.U32 R6, RZ, RZ, R0 ;  /* 0x000000ffff067224 */ /* 0x000fe200078e0000 */
[----:B------:R-:W-:Y:S01]  /*21de0*/  MOV R3, 0x3 ;  /* 0x0000000300037802 */ /* 0x000fe20000000f00 */
[----:B------:R-:W-:Y:S01]  /*21df0*/  IMAD.MOV.U32 R5, RZ, RZ, R8 ;  /* 0x000000ffff057224 */ /* 0x000fe200078e0008 */
[----:B------:R-:W-:-:S02]  /*21e00*/  MOV R0, 0x181f ;  /* 0x0000181f00007802 */ /* 0x000fc40000000f00 */
[----:B------:R-:W-:Y:S02]  /*21e10*/  MOV R2, 0x21e30 ;  /* 0x00021e3000027802 */ /* 0x000fe40000000f00 */
[----:B------:R-:W-:Y:S05]  /*21e20*/  CALL.REL.NOINC `($__internal_15_$__cuda_sm70_shflsync_idx_p) ;  /* 0x00000b7000007944 */ /* 0x000fea0003c00000 */
[----:B------:R-:W-:Y:S05]  /*21e30*/  BRA `(.L_x_905) ;  /* 0xffffcd8000007947 */ /* 0x000fea000383ffff */
.L_x_852:
[----:B------:R-:W-:Y:S01]  /*21e40*/  IMAD.MOV.U32 R5, RZ, RZ, R14 ;  /* 0x000000ffff057224 */ /* 0x000fe200078e000e */
[----:B------:R-:W-:Y:S01]  /*21e50*/  MOV R3, RZ ;  /* 0x000000ff00037202 */ /* 0x000fe20000000f00 */
[----:B------:R-:W-:Y:S01]  /*21e60*/  IMAD.MOV.U32 R0, RZ, RZ, 0x1c1f ;  /* 0x00001c1fff007424 */ /* 0x000fe200078e00ff */
[----:B------:R-:W-:Y:S02]  /*21e70*/  MOV R2, 0x21e90 ;  /* 0x00021e9000027802 */ /* 0x000fe40000000f00 */
[----:B------:R-:W-:Y:S05]  /*21e80*/  CALL.REL.NOINC `($__internal_15_$__cuda_sm70_shflsync_idx_p) ;  /* 0x00000b1000007944 */ /* 0x000fea0003c00000 */
[----:B------:R-:W-:Y:S01]  /*21e90*/  MOV R4, R0 ;  /* 0x0000000000047202 */ /* 0x000fe20000000f00 */
[----:B------:R-:W-:Y:S05]  /*21ea0*/  BRA `(.L_x_906) ;  /* 0xffffd00000007947 */ /* 0x000fea000383ffff */
.L_x_853:
[----:B------:R-:W-:Y:S01]  /*21eb0*/  IMAD.MOV.U32 R5, RZ, RZ, R28 ;  /* 0x000000ffff057224 */ /* 0x000fe200078e001c */
[----:B------:R-:W-:Y:S01]  /*21ec0*/  MOV R3, RZ ;  /* 0x000000ff00037202 */ /* 0x000fe20000000f00 */
[----:B------:R-:W-:Y:S01]  /*21ed0*/  IMAD.MOV.U32 R0, RZ, RZ, 0x1c1f ;  /* 0x00001c1fff007424 */ /* 0x000fe200078e00ff */
[----:B------:R-:W-:Y:S02]  /*21ee0*/  MOV R2, 0x21f00 ;  /* 0x00021f0000027802 */ /* 0x000fe40000000f00 */
[----:B-12---:R-:W-:Y:S05]  /*21ef0*/  CALL.REL.NOINC `($__internal_15_$__cuda_sm70_shflsync_idx_p) ;  /* 0x00000aa000007944 */ /* 0x006fea0003c00000 */
[----:B------:R-:W-:Y:S05]  /*21f00*/  BRA `(.L_x_907) ;  /* 0xffffcfc000007947 */ /* 0x000fea000383ffff */
.L_x_856:
[----:B------:R-:W-:Y:S01]  /*21f10*/  IMAD.MOV.U32 R5, RZ, RZ, R14 ;  /* 0x000000ffff057224 */ /* 0x000fe200078e000e */
[----:B----4-:R-:W-:Y:S01]  /*21f20*/  MOV R3, 0x1 ;  /* 0x0000000100037802 */ /* 0x010fe20000000f00 */
[----:B------:R-:W-:Y:S01]  /*21f30*/  IMAD.MOV.U32 R0, RZ, RZ, 0x1c1f ;  /* 0x00001c1fff007424 */ /* 0x000fe200078e00ff */
[----:B------:R-:W-:-:S02]  /*21f40*/  MOV R2, 0x21f60 ;  /* 0x00021f6000027802 */ /* 0x000fc40000000f00 */
[----:B-123--:R-:W-:Y:S05]  /*21f50*/  CALL.REL.NOINC `($__internal_15_$__cuda_sm70_shflsync_idx_p) ;  /* 0x00000a4000007944 */ /* 0x00efea0003c00000 */
[----:B------:R-:W-:Y:S01]  /*21f60*/  IMAD.MOV.U32 R4, RZ, RZ, R0 ;  /* 0x000000ffff047224 */ /* 0x000fe200078e0000 */
[----:B------:R-:W-:Y:S01]  /*21f70*/  MOV R3, 0x1 ;  /* 0x0000000100037802 */ /* 0x000fe20000000f00 */
[----:B------:R-:W-:Y:S01]  /*21f80*/  IMAD.MOV.U32 R5, RZ, RZ, R28 ;  /* 0x000000ffff057224 */ /* 0x000fe200078e001c */
[----:B------:R-:W-:-:S02]  /*21f90*/  MOV R0, 0x1c1f ;  /* 0x00001c1f00007802 */ /* 0x000fc40000000f00 */
[----:B------:R-:W-:Y:S02]  /*21fa0*/  MOV R2, 0x21fc0 ;  /* 0x00021fc000027802 */ /* 0x000fe40000000f00 */
[----:B------:R-:W-:Y:S05]  /*21fb0*/  CALL.REL.NOINC `($__internal_15_$__cuda_sm70_shflsync_idx_p) ;  /* 0x000009e000007944 */ /* 0x000fea0003c00000 */
[----:B------:R-:W-:Y:S05]  /*21fc0*/  BRA `(.L_x_908) ;  /* 0xffffd56000007947 */ /* 0x000fea000383ffff */
.L_x_860:
[----:B------:R-:W-:Y:S01]  /*21fd0*/  IMAD.MOV.U32 R5, RZ, RZ, R6 ;  /* 0x000000ffff057224 */ /* 0x000fe200078e0006 */
[----:B------:R-:W-:Y:S01]  /*21fe0*/  MOV R3, RZ ;  /* 0x000000ff00037202 */ /* 0x000fe20000000f00 */
[----:B------:R-:W-:Y:S01]  /*21ff0*/  IMAD.MOV.U32 R0, RZ, RZ, 0x181f ;  /* 0x0000181fff007424 */ /* 0x000fe200078e00ff */
[----:B------:R-:W-:Y:S02]  /*22000*/  MOV R2, 0x22020 ;  /* 0x0002202000027802 */ /* 0x000fe40000000f00 */
[----:B--2---:R-:W-:Y:S05]  /*22010*/  CALL.REL.NOINC `($__internal_15_$__cuda_sm70_shflsync_idx_p) ;  /* 0x0000098000007944 */ /* 0x004fea0003c00000 */
[----:B------:R-:W-:Y:S01]  /*22020*/  MOV R10, R0 ;  /* 0x00000000000a7202 */ /* 0x000fe20000000f00 */
[----:B------:R-:W-:Y:S05]  /*22030*/  BRA `(.L_x_909) ;  /* 0xffffe0a000007947 */ /* 0x000fea000383ffff */
.L_x_861:
[----:B------:R-:W-:Y:S01]  /*22040*/  IMAD.MOV.U32 R5, RZ, RZ, R9 ;  /* 0x000000ffff057224 */ /* 0x000fe200078e0009 */
[----:B------:R-:W-:Y:S01]  /*22050*/  MOV R3, RZ ;  /* 0x000000ff00037202 */ /* 0x000fe20000000f00 */
[----:B------:R-:W-:Y:S01]  /*22060*/  IMAD.MOV.U32 R0, RZ, RZ, 0x181f ;  /* 0x0000181fff007424 */ /* 0x000fe200078e00ff */
[----:B------:R-:W-:Y:S02]  /*22070*/  MOV R2, 0x22090 ;  /* 0x0002209000027802 */ /* 0x000fe40000000f00 */
[----:B-123--:R-:W-:Y:S05]  /*22080*/  CALL.REL.NOINC `($__internal_15_$__cuda_sm70_shflsync_idx_p) ;  /* 0x0000091000007944 */ /* 0x00efea0003c00000 */
[----:B------:R-:W-:Y:S01]  /*22090*/  MOV R2, R0 ;  /* 0x0000000000027202 */ /* 0x000fe20000000f00 */
[----:B------:R-:W-:Y:S05]  /*220a0*/  BRA `(.L_x_910) ;  /* 0xffffe05000007947 */ /* 0x000fea000383ffff */
.L_x_864:
[----:B-1----:R-:W-:Y:S01]  /*220b0*/  IMAD.MOV.U32 R5, RZ, RZ, R6 ;  /* 0x000000ffff057224 */ /* 0x002fe200078e0006 */
[----:B------:R-:W-:Y:S01]  /*220c0*/  MOV R3, 0x1 ;  /* 0x0000000100037802 */ /* 0x000fe20000000f00 */
[----:B------:R-:W-:Y:S01]  /*220d0*/  IMAD.MOV.U32 R0, RZ, RZ, 0x181f ;  /* 0x0000181fff007424 */ /* 0x000fe200078e00ff */
[----:B------:R-:W-:-:S02]  /*220e0*/  MOV R2, 0x22100 ;  /* 0x0002210000027802 */ /* 0x000fc40000000f00 */
[----:B--234-:R-:W-:Y:S05]  /*220f0*/  CALL.REL.NOINC `($__internal_15_$__cuda_sm70_shflsync_idx_p) ;  /* 0x000008a000007944 */ /* 0x01cfea0003c00000 */
        /* <DEDUP_REMOVED lines=8> */
.L_x_867:
[----:B-1----:R-:W-:Y:S01]  /*22180*/  IMAD.MOV.U32 R5, RZ, RZ, R6 ;  /* 0x000000ffff057224 */ /* 0x002fe200078e0006 */
[----:B------:R-:W-:Y:S01]  /*22190*/  MOV R3, 0x2 ;  /* 0x0000000200037802 */ /* 0x000fe20000000f00 */
[----:B------:R-:W-:Y:S01]  /*221a0*/  IMAD.MOV.U32 R0, RZ, RZ, 0x181f ;  /* 0x0000181fff007424 */ /* 0x000fe200078e00ff */
[----:B------:R-:W-:Y:S02]  /*221b0*/  MOV R2, 0x221d0 ;  /* 0x000221d000027802 */ /* 0x000fe40000000f00 */
[----:B--234-:R-:W-:Y:S05]  /*221c0*/  CALL.REL.NOINC `($__internal_15_$__cuda_sm70_shflsync_idx_p) ;  /* 0x000007d000007944 */ /* 0x01cfea0003c00000 */
[----:B------:R-:W-:Y:S01]  /*221d0*/  MOV R10, R0 ;  /* 0x00000000000a7202 */ /* 0x000fe20000000f00 */
[----:B------:R-:W-:Y:S05]  /*221e0*/  BRA `(.L_x_912) ;  /* 0xffffe10000007947 */ /* 0x000fea000383ffff */
.L_x_868:
[----:B-1----:R-:W-:Y:S01]  /*221f0*/  IMAD.MOV.U32 R5, RZ, RZ, R9 ;  /* 0x000000ffff057224 */ /* 0x002fe200078e0009 */
[----:B------:R-:W-:Y:S01]  /*22200*/  MOV R3, 0x2 ;  /* 0x0000000200037802 */ /* 0x000fe20000000f00 */
[----:B------:R-:W-:Y:S01]  /*22210*/  IMAD.MOV.U32 R0, RZ, RZ, 0x181f ;  /* 0x0000181fff007424 */ /* 0x000fe200078e00ff */
[----:B------:R-:W-:Y:S02]  /*22220*/  MOV R2, 0x22240 ;  /* 0x0002224000027802 */ /* 0x000fe40000000f00 */
[----:B--234-:R-:W-:Y:S05]  /*22230*/  CALL.REL.NOINC `($__internal_15_$__cuda_sm70_shflsync_idx_p) ;  /* 0x0000076000007944 */ /* 0x01cfea0003c00000 */
[----:B------:R-:W-:Y:S01]  /*22240*/  MOV R2, R0 ;  /* 0x0000000000027202 */ /* 0x000fe20000000f00 */
[----:B------:R-:W-:Y:S05]  /*22250*/  BRA `(.L_x_913) ;  /* 0xffffe0b000007947 */ /* 0x000fea000383ffff */
.L_x_871:
        /* <DEDUP_REMOVED lines=13> */
.L_x_873:
[----:B------:R-:W-:Y:S01]  /*22330*/  IMAD.MOV.U32 R5, RZ, RZ, R62 ;  /* 0x000000ffff057224 */ /* 0x000fe200078e003e */
[----:B------:R-:W-:Y:S01]  /*22340*/  MOV R3, RZ ;  /* 0x000000ff00037202 */ /* 0x000fe20000000f00 */
[----:B------:R-:W-:Y:S01]  /*22350*/  IMAD.MOV.U32 R0, RZ, RZ, 0x1f ;  /* 0x0000001fff007424 */ /* 0x000fe200078e00ff */
[----:B------:R-:W-:Y:S02]  /*22360*/  MOV R2, 0x22380 ;  /* 0x0002238000027802 */ /* 0x000fe40000000f00 */
[----:B------:R-:W-:Y:S05]  /*22370*/  CALL.REL.NOINC `($__internal_15_$__cuda_sm70_shflsync_idx_p) ;  /* 0x0000062000007944 */ /* 0x000fea0003c00000 */
[----:B------:R-:W-:Y:S01]  /*22380*/  MOV R9, R0 ;  /* 0x0000000000097202 */ /* 0x000fe20000000f00 */
[----:B------:R-:W-:Y:S05]  /*22390*/  BRA `(.L_x_915) ;  /* 0xffffe21000007947 */ /* 0x000fea000383ffff */
.L_x_874:
[----:B------:R-:W-:Y:S01]  /*223a0*/  IMAD.MOV.U32 R5, RZ, RZ, R62 ;  /* 0x000000ffff057224 */ /* 0x000fe200078e003e */
[----:B------:R-:W-:Y:S01]  /*223b0*/  MOV R3, 0x1 ;  /* 0x0000000100037802 */ /* 0x000fe20000000f00 */
[----:B------:R-:W-:Y:S01]  /*223c0*/  IMAD.MOV.U32 R0, RZ, RZ, 0x1f ;  /* 0x0000001fff007424 */ /* 0x000fe200078e00ff */
[----:B------:R-:W-:Y:S02]  /*223d0*/  MOV R2, 0x223f0 ;  /* 0x000223f000027802 */ /* 0x000fe40000000f00 */
[----:B-12---:R-:W-:Y:S05]  /*223e0*/  CALL.REL.NOINC `($__internal_15_$__cuda_sm70_shflsync_idx_p) ;  /* 0x000005b000007944 */ /* 0x006fea0003c00000 */
[----:B------:R-:W-:Y:S01]  /*223f0*/  MOV R8, R0 ;  /* 0x0000000000087202 */ /* 0x000fe20000000f00 */
[----:B------:R-:W-:Y:S05]  /*22400*/  BRA `(.L_x_916) ;  /* 0xffffe1c000007947 */ /* 0x000fea000383ffff */
.L_x_875:
[----:B------:R-:W-:Y:S02]  /*22410*/  MOV R2, 0x1 ;  /* 0x0000000100027802 */ /* 0x000fe40000000f00 */
[----:B------:R-:W-:-:S02]  /*22420*/  MOV R3, 0x22440 ;  /* 0x0002244000037802 */ /* 0x000fc40000000f00 */
[----:B-1234-:R-:W-:Y:S05]  /*22430*/  CALL.REL.NOINC `($__internal_16_$__cuda_sm70_shflsync_up_p) ;  /* 0x000005b000007944 */ /* 0x01efea0003c00000 */
[----:B------:R-:W-:Y:S05]  /*22440*/  BRA `(.L_x_917) ;  /* 0xffffe2b000007947 */ /* 0x000fea000383ffff */
.L_x_876:
[----:B------:R-:W-:Y:S02]  /*22450*/  MOV R2, 0x2 ;  /* 0x0000000200027802 */ /* 0x000fe40000000f00 */
[----:B------:R-:W-:-:S02]  /*22460*/  MOV R3, 0x22480 ;  /* 0x0002248000037802 */ /* 0x000fc40000000f00 */
[----:B--2-4-:R-:W-:Y:S05]  /*22470*/  CALL.REL.NOINC `($__internal_16_$__cuda_sm70_shflsync_up_p) ;  /* 0x0000057000007944 */ /* 0x014fea0003c00000 */
[----:B------:R-:W-:Y:S01]  /*22480*/  SEL R3, R4, RZ, P1 ;  /* 0x000000ff04037207 */ /* 0x000fe20000800000 */
[----:B------:R-:W-:-:S04]  /*22490*/  IMAD.MOV.U32 R2, RZ, RZ, 0x4 ;  /* 0x00000004ff027424 */ /* 0x000fc800078e00ff */
[----:B------:R-:W-:Y:S01]  /*224a0*/  IMAD.IADD R0, R0, 0x1, R3 ;  /* 0x0000000100007824 */ /* 0x000fe200078e0203 */
        /* <DEDUP_REMOVED lines=20> */
.L_x_880:
[----:B------:R-:W-:Y:S02]  /*225f0*/  MOV R2, 0x1 ;  /* 0x0000000100027802 */ /* 0x000fe40000000f00 */
[----:B------:R-:W-:Y:S02]  /*22600*/  MOV R3, 0x22620 ;  /* 0x0002262000037802 */ /* 0x000fe40000000f00 */
[----:B------:R-:W-:Y:S05]  /*22610*/  CALL.REL.NOINC `($__internal_16_$__cuda_sm70_shflsync_up_p) ;  /* 0x000003d000007944 */ /* 0x000fea0003c00000 */
[----:B------:R-:W-:Y:S01]  /*22620*/  MOV R2, R4 ;  /* 0x0000000400027202 */ /* 0x000fe20000000f00 */
[----:B------:R-:W-:Y:S05]  /*22630*/  BRA `(.L_x_919) ;  /* 0xffffe32000007947 */ /* 0x000fea000383ffff */
.L_x_881:
        /* <DEDUP_REMOVED lines=26> */
.L_x_883:
[----:B------:R-:W-:Y:S02]  /*227e0*/  SEL R0, RZ, 0x1, P0 ;  /* 0x00000001ff007807 */ /* 0x000fe40000000000 */
[----:B------:R-:W-:Y:S02]  /*227f0*/  MOV R2, 0x22810 ;  /* 0x0002281000027802 */ /* 0x000fe40000000f00 */
[----:B-1----:R-:W-:Y:S05]  /*22800*/  CALL.REL.NOINC `($__internal_17_$__cuda_sm70_votesync_ballot) ;  /* 0x0000025000007944 */ /* 0x002fea0003c00000 */
[----:B------:R-:W-:Y:S01]  /*22810*/  MOV R10, R0 ;  /* 0x00000000000a7202 */ /* 0x000fe20000000f00 */
[----:B------:R-:W-:Y:S05]  /*22820*/  BRA `(.L_x_921) ;  /* 0xffffe2c000007947 */ /* 0x000fea000383ffff */
.L_x_884:
[----:B------:R-:W-:Y:S01]  /*22830*/  IMAD.MOV.U32 R5, RZ, RZ, R6 ;  /* 0x000000ffff057224 */ /* 0x000fe200078e0006 */
[----:B------:R-:W-:Y:S01]  /*22840*/  MOV R3, R8 ;  /* 0x0000000800037202 */ /* 0x000fe20000000f00 */
[----:B--2---:R-:W-:Y:S01]  /*22850*/  IMAD.MOV.U32 R0, RZ, RZ, 0x1f ;  /* 0x0000001fff007424 */ /* 0x004fe200078e00ff */
[----:B------:R-:W-:Y:S02]  /*22860*/  MOV R2, 0x22880 ;  /* 0x0002288000027802 */ /* 0x000fe40000000f00 */
[----:B-1----:R-:W-:Y:S05]  /*22870*/  CALL.REL.NOINC `($__internal_15_$__cuda_sm70_shflsync_idx_p) ;  /* 0x0000012000007944 */ /* 0x002fea0003c00000 */
[----:B------:R-:W-:Y:S01]  /*22880*/  IMAD.MOV.U32 R12, RZ, RZ, R0 ;  /* 0x000000ffff0c7224 */ /* 0x000fe200078e0000 */
[----:B------:R-:W-:Y:S01]  /*22890*/  MOV R3, R8 ;  /* 0x0000000800037202 */ /* 0x000fe20000000f00 */
[----:B------:R-:W-:Y:S01]  /*228a0*/  IMAD.MOV.U32 R5, RZ, RZ, R7 ;  /* 0x000000ffff057224 */ /* 0x000fe200078e0007 */
[----:B------:R-:W-:Y:S02]  /*228b0*/  MOV R0, 0x1f ;  /* 0x0000001f00007802 */ /* 0x000fe40000000f00 */
[----:B------:R-:W-:-:S02]  /*228c0*/  MOV R2, 0x228e0 ;  /* 0x000228e000027802 */ /* 0x000fc40000000f00 */
[----:B------:R-:W-:Y:S05]  /*228d0*/  CALL.REL.NOINC `($__internal_15_$__cuda_sm70_shflsync_idx_p) ;  /* 0x000000c000007944 */ /* 0x000fea0003c00000 */
[----:B------:R-:W-:Y:S01]  /*228e0*/  MOV R7, R0 ;  /* 0x0000000000077202 */ /* 0x000fe20000000f00 */
[----:B------:R-:W-:Y:S05]  /*228f0*/  BRA `(.L_x_922) ;  /* 0xffffe26000007947 */ /* 0x000fea000383ffff */
.L_x_887:
[----:B------:R-:W-:Y:S01]  /*22900*/  IMAD.MOV.U32 R5, RZ, RZ, R4 ;  /* 0x000000ffff057224 */ /* 0x000fe200078e0004 */
[----:B--2---:R-:W-:-:S02]  /*22910*/  MOV R0, 0x1f ;  /* 0x0000001f00007802 */ /* 0x004fc40000000f00 */
[----:B------:R-:W-:Y:S02]  /*22920*/  MOV R2, 0x22940 ;  /* 0x0002294000027802 */ /* 0x000fe40000000f00 */
[----:B-1-34-:R-:W-:Y:S05]  /*22930*/  CALL.REL.NOINC `($__internal_15_$__cuda_sm70_shflsync_idx_p) ;  /* 0x0000006000007944 */ /* 0x01afea0003c00000 */
[----:B------:R-:W-:Y:S01]  /*22940*/  MOV R13, R0 ;  /* 0x00000000000d7202 */ /* 0x000fe20000000f00 */
[----:B------:R-:W-:Y:S05]  /*22950*/  BRA `(.L_x_886) ;  /* 0xffffe26000007947 */ /* 0x000fea000383ffff */
        .weak           $__internal_14_$__cuda_sm70_shflsync_bfly_p
        .type           $__internal_14_$__cuda_sm70_shflsync_bfly_p,@function
        .size           $__internal_14_$__cuda_sm70_shflsync_bfly_p,($__internal_15_$__cuda_sm70_shflsync_idx_p - $__internal_14_$__cuda_sm70_shflsync_bfly_p)
$__internal_14_$__cuda_sm70_shflsync_bfly_p:
[----:B------:R-:W-:Y:S01]  /*22960*/  MOV R7, 0x0 ;  /* 0x0000000000077802 */ /* 0x000fe20000000f00 */
[----:B------:R-:W-:Y:S04]  /*22970*/  WARPSYNC R8 ;  /* 0x0000000800007348 */ /* 0x000fe80003800000 */
[----:B------:R1:W2:Y:S01]  /*22980*/  SHFL.BFLY PT, R2, R2, R5, R9 ;  /* 0x0c00000502027389 */ /* 0x0002a200000e0009 */
[----:B------:R-:W-:Y:S05]  /*22990*/  RET.REL.NODEC R6 `(_ZN7cutlass13device_kernelIN5flash19enable_sm80_to_sm89INS1_16FlashAttnFwdSm80INS1_25CollectiveMainloopFwdSm80ILi8ELi1ELb1EN4cute5tupleIJNS5_1CILi128EEENS7_ILi96EEES8_EEELi128ENS_6half_tEfNS_4arch4Sm80ELb0ELb1ELb1ELb1ELb0ELb1ELb1ELb1EEENS1_21CollectiveEpilogueFwdINS6_IJS8_S8_S9_EEENS6_IJNS7_ILi1EEESH_SH_EEESB_SD_Li256ELb1ELb1ELb1ELb0EEENS1_36VarlenDynamicPersistentTileSchedulerILi128ELi96ELi256ELi256ELb1ELb1ELb0ELb1ELb0ELb1EEEEEEEEEvNT_6ParamsE) ;  /* 0xfffdd66006007950 */ /* 0x000fea0003c3ffff */
        .weak           $__internal_15_$__cuda_sm70_shflsync_idx_p
        .type           $__internal_15_$__cuda_sm70_shflsync_idx_p,@function
        .size           $__internal_15_$__cuda_sm70_shflsync_idx_p,($__internal_16_$__cuda_sm70_shflsync_up_p - $__internal_15_$__cuda_sm70_shflsync_idx_p)
$__internal_15_$__cuda_sm70_shflsync_idx_p:
[----:B------:R-:W-:-:S04]  /*229a0*/  MOV R50, 0xffffffff ;  /* 0xffffffff00327802 */ /* 0x000fc80000000f00 */
[----:B------:R-:W-:Y:S04]  /*229b0*/  WARPSYNC R50 ;  /* 0x0000003200007348 */ /* 0x000fe80003800000 */
[----:B------:R1:W2:Y:S02]  /*229c0*/  SHFL.IDX PT, R0, R5, R3, R0 ;  /* 0x0000000305007389 */ /* 0x0002a400000e0000 */
[----:B-1----:R-:W-:-:S04]  /*229d0*/  MOV R3, 0x0 ;  /* 0x0000000000037802 */ /* 0x002fc80000000f00 */
[----:B--2---:R-:W-:Y:S05]  /*229e0*/  RET.REL.NODEC R2 `(_ZN7cutlass13device_kernelIN5flash19enable_sm80_to_sm89INS1_16FlashAttnFwdSm80INS1_25CollectiveMainloopFwdSm80ILi8ELi1ELb1EN4cute5tupleIJNS5_1CILi128EEENS7_ILi96EEES8_EEELi128ENS_6half_tEfNS_4arch4Sm80ELb0ELb1ELb1ELb1ELb0ELb1ELb1ELb1EEENS1_21CollectiveEpilogueFwdINS6_IJS8_S8_S9_EEENS6_IJNS7_ILi1EEESH_SH_EEESB_SD_Li256ELb1ELb1ELb1ELb0EEENS1_36VarlenDynamicPersistentTileSchedulerILi128ELi96ELi256ELi256ELb1ELb1ELb0ELb1ELb0ELb1EEEEEEEEEvNT_6ParamsE) ;  /* 0xfffdd61002007950 */ /* 0x004fea0003c3ffff */
        .weak           $__internal_16_$__cuda_sm70_shflsync_up_p
        .type           $__internal_16_$__cuda_sm70_shflsync_up_p,@function
        .size           $__internal_16_$__cuda_sm70_shflsync_up_p,($__internal_17_$__cuda_sm70_votesync_ballot - $__internal_16_$__cuda_sm70_shflsync_up_p)
$__internal_16_$__cuda_sm70_shflsync_up_p:
[----:B------:R-:W-:Y:S02]  /*229f0*/  IMAD.MOV.U32 R4, RZ, RZ, RZ ;  /* 0x000000ffff047224 */ /* 0x000fe400078e00ff */
[----:B------:R-:W-:-:S04]  /*22a00*/  IMAD.MOV.U32 R10, RZ, RZ, -0x1 ;  /* 0xffffffffff0a7424 */ /* 0x000fc800078e00ff */
[----:B------:R-:W-:Y:S04]  /*22a10*/  WARPSYNC R10 ;  /* 0x0000000a00007348 */ /* 0x000fe80003800000 */
[----:B------:R1:W2:Y:S02]  /*22a20*/  SHFL.UP PT, R4, R0, R2, R4 ;  /* 0x0400000200047389 */ /* 0x0002a400000e0004 */
[----:B-1----:R-:W-:Y:S02]  /*22a30*/  MOV R2, R3 ;  /* 0x0000000300027202 */ /* 0x002fe40000000f00 */
[----:B------:R-:W-:-:S04]  /*22a40*/  MOV R3, 0x0 ;  /* 0x0000000000037802 */ /* 0x000fc80000000f00 */
[----:B--2---:R-:W-:Y:S05]  /*22a50*/  RET.REL.NODEC R2 `(_ZN7cutlass13device_kernelIN5flash19enable_sm80_to_sm89INS1_16FlashAttnFwdSm80INS1_25CollectiveMainloopFwdSm80ILi8ELi1ELb1EN4cute5tupleIJNS5_1CILi128EEENS7_ILi96EEES8_EEELi128ENS_6half_tEfNS_4arch4Sm80ELb0ELb1ELb1ELb1ELb0ELb1ELb1ELb1EEENS1_21CollectiveEpilogueFwdINS6_IJS8_S8_S9_EEENS6_IJNS7_ILi1EEESH_SH_EEESB_SD_Li256ELb1ELb1ELb1ELb0EEENS1_36VarlenDynamicPersistentTileSchedulerILi128ELi96ELi256ELi256ELb1ELb1ELb0ELb1ELb0ELb1EEEEEEEEEvNT_6ParamsE) ;  /* 0xfffdd5a002007950 */ /* 0x004fea0003c3ffff */
        .weak           $__internal_17_$__cuda_sm70_votesync_ballot
        .type           $__internal_17_$__cuda_sm70_votesync_ballot,@function
        .size           $__internal_17_$__cuda_sm70_votesync_ballot,(.L_x_2694 - $__internal_17_$__cuda_sm70_votesync_ballot)
$__internal_17_$__cuda_sm70_votesync_ballot:
[----:B------:R-:W-:Y:S01]  /*22a60*/  ISETP.NE.U32.AND P0, PT, R0, 0x1, PT ;  /* 0x000000010000780c */ /* 0x000fe20003f05070 */
[----:B------:R-:W-:-:S04]  /*22a70*/  IMAD.MOV.U32 R3, RZ, RZ, -0x1 ;  /* 0xffffffffff037424 */ /* 0x000fc800078e00ff */
[----:B------:R-:W-:Y:S08]  /*22a80*/  WARPSYNC R3 ;  /* 0x0000000300007348 */ /* 0x000ff00003800000 */
[----:B------:R-:W-:-:S04]  /*22a90*/  VOTE.ANY R0, PT, !P0 ;  /* 0x0000000000007806 */ /* 0x000fc800040e0100 */
[----:B------:R-:W-:Y:S01]  /*22aa0*/  LOP3.LUT R0, R0, R3, RZ, 0xc0, !PT ;  /* 0x0000000300007212 */ /* 0x000fe200078ec0ff */
[----:B------:R-:W-:-:S04]  /*22ab0*/  IMAD.MOV.U32 R3, RZ, RZ, 0x0 ;  /* 0x00000000ff037424 */ /* 0x000fc800078e00ff */
[----:B------:R-:W-:Y:S05]  /*22ac0*/  RET.REL.NODEC R2 `(_ZN7cutlass13device_kernelIN5flash19enable_sm80_to_sm89INS1_16FlashAttnFwdSm80INS1_25CollectiveMainloopFwdSm80ILi8ELi1ELb1EN4cute5tupleIJNS5_1CILi128EEENS7_ILi96EEES8_EEELi128ENS_6half_tEfNS_4arch4Sm80ELb0ELb1ELb1ELb1ELb0ELb1ELb1ELb1EEENS1_21CollectiveEpilogueFwdINS6_IJS8_S8_S9_EEENS6_IJNS7_ILi1EEESH_SH_EEESB_SD_Li256ELb1ELb1ELb1ELb0EEENS1_36VarlenDynamicPersistentTileSchedulerILi128ELi96ELi256ELi256ELb1ELb1ELb0ELb1ELb0ELb1EEEEEEEEEvNT_6ParamsE) ;  /* 0xfffdd53002007950 */ /* 0x000fea0003c3ffff */
.L_x_923:
        /* <DEDUP_REMOVED lines=11> */
.L_x_2694:


//--------------------- .text._ZN7cutlass13device_kernelIN5flash19enable_sm80_to_sm89INS1_16FlashAttnFwdSm80INS1_25CollectiveMainloopFwdSm80ILi4ELi1ELb0EN4cute5tupleIJNS5_1CILi128EEENS7_ILi64EEES8_EEELi128ENS_6half_tEfNS_4arch4Sm80ELb1ELb0ELb1ELb0ELb0ELb0ELb1ELb1EEENS1_21CollectiveEpilogueFwdINS6_IJS8_S8_S9_EEENS6_IJNS7_ILi1EEESH_SH_EEESB_SD_Li128ELb0ELb1ELb1ELb0EEENS1_30DynamicPersistentTileSchedulerILi128ELi128ELb1ELb1ELb0EEEEEEEEEvNT_6ParamsE --------------------------
	.section	.text._ZN7cutlass13device_kernelIN5flash19enable_sm80_to_sm89INS1_16FlashAttnFwdSm80INS1_25CollectiveMainloopFwdSm80ILi4ELi1ELb0EN4cute5tupleIJNS5_1CILi128EEENS7_ILi64EEES8_EEELi128ENS_6half_tEfNS_4arch4Sm80ELb1ELb0ELb1ELb0ELb0ELb0ELb1ELb1EEENS1_21CollectiveEpilogueFwdINS6_IJS8_S8_S9_EEENS6_IJNS7_ILi1EEESH_SH_EEESB_SD_Li128ELb0ELb1ELb1ELb0EEENS1_30DynamicPersistentTileSchedulerILi128ELi128ELb1ELb1ELb0EEEEEEEEEvNT_6ParamsE,"ax",@progbits
	.sectioninfo	@"SHI_REGISTERS=255"
	.align	128
.text._ZN7cutlass13device_kernelIN5flash19enable_sm80_to_sm89INS1_16FlashAttnFwdSm80INS1_25CollectiveMainloopFwdSm80ILi4ELi1ELb0EN4cute5tupleIJNS5_1CILi128EEENS7_ILi64EEES8_EEELi128ENS_6half_tEfNS_4arch4Sm80ELb1ELb0ELb1ELb0ELb0ELb0ELb1ELb1EEENS1_21CollectiveEpilogueFwdINS6_IJS8_S8_S9_EEENS6_IJNS7_ILi1EEESH_SH_EEESB_SD_Li128ELb0ELb1ELb1ELb0EEENS1_30DynamicPersistentTileSchedulerILi128ELi128ELb1ELb1ELb0EEEEEEEEEvNT_6ParamsE:
        .type           _ZN7cutlass13device_kernelIN5flash19enable_sm80_to_sm89INS1_16FlashAttnFwdSm80INS1_25CollectiveMainloopFwdSm80ILi4ELi1ELb0EN4cute5tupleIJNS5_1CILi128EEENS7_ILi64EEES8_EEELi128ENS_6half_tEfNS_4arch4Sm80ELb1ELb0ELb1ELb0ELb0ELb0ELb1ELb1EEENS1_21CollectiveEpilogueFwdINS6_IJS8_S8_S9_EEENS6_IJNS7_ILi1EEESH_SH_EEESB_SD_Li128ELb0ELb1ELb1ELb0EEENS1_30DynamicPersistentTileSchedulerILi128ELi128ELb1ELb1ELb0EEEEEEEEEvNT_6ParamsE,@function
        .size           _ZN7cutlass13device_kernelIN5flash19enable_sm80_to_sm89INS1_16FlashAttnFwdSm80INS1_25CollectiveMainloopFwdSm80ILi4ELi1ELb0EN4cute5tupleIJNS5_1CILi128EEENS7_ILi64EEES8_EEELi128ENS_6half_tEfNS_4arch4Sm80ELb1ELb0ELb1ELb0ELb0ELb0ELb1ELb1EEENS1_21CollectiveEpilogueFwdINS6_IJS8_S8_S9_EEENS6_IJNS7_ILi1EEESH_SH_EEESB_SD_Li128ELb0ELb1ELb1ELb0EEENS1_30DynamicPersistentTileSchedulerILi128ELi128ELb1ELb1ELb0EEEEEEEEEvNT_6ParamsE,(.L_x_2699 - _ZN7cutlass13device_kernelIN5flash19enable_sm80_to_sm89INS1_16FlashAttnFwdSm80INS1_25CollectiveMainloopFwdSm80ILi4ELi1ELb0EN4cute5tupleIJNS5_1CILi128EEENS7_ILi64EEES8_EEELi128ENS_6half_tEfNS_4arch4Sm80ELb1ELb0ELb1ELb0ELb0ELb0ELb1ELb1EEENS1_21CollectiveEpilogueFwdINS6_IJS8_S8_S9_EEENS6_IJNS7_ILi1EEESH_SH_EEESB_SD_Li128ELb0ELb1ELb1ELb0EEENS1_30DynamicPersistentTileSchedulerILi128ELi128ELb1ELb1ELb0EEEEEEEEEvNT_6ParamsE)
        .other          _ZN7cutlass13device_kernelIN5flash19enable_sm80_to_sm89INS1_16FlashAttnFwdSm80INS1_25CollectiveMainloopFwdSm80ILi4ELi1ELb0EN4cute5tupleIJNS5_1CILi128EEENS7_ILi64EEES8_EEELi128ENS_6half_tEfNS_4arch4Sm80ELb1ELb0ELb1ELb0ELb0ELb0ELb1ELb1EEENS1_21CollectiveEpilogueFwdINS6_IJS8_S8_S9_EEENS6_IJNS7_ILi1EEESH_SH_EEESB_SD_Li128ELb0ELb1ELb1ELb0EEENS1_30DynamicPersistentTileSchedulerILi128ELi128ELb1ELb1ELb0EEEEEEEEEvNT_6ParamsE,@"STO_CUDA_ENTRY STV_DEFAULT"
_ZN7cutlass13device_kernelIN5flash19enable_sm80_to_sm89INS1_16FlashAttnFwdSm80INS1_25CollectiveMainloopFwdSm80ILi4ELi1ELb0EN4cute5tupleIJNS5_1CILi128EEENS7_ILi64EEES8_EEELi128ENS_6half_tEfNS_4arch4Sm80ELb1ELb0ELb1ELb0ELb0ELb0ELb1ELb1EEENS1_21CollectiveEpilogueFwdINS6_IJS8_S8_S9_EEENS6_IJNS7_ILi1EEESH_SH_EEESB_SD_Li128ELb0ELb1ELb1ELb0EEENS1_30DynamicPersistentTileSchedulerILi128ELi128ELb1ELb1ELb0EEEEEEEEEvNT_6ParamsE:
[----:B------:R-:W-:-:S03]  /*0000*/  MOV R1, c[0x0][0x28] ;  /* 0x00000a0000017a02 */ /* 0x000fc60000000f00 */
[----:B------:R-:W1:Y:S01]  /*0010*/  S2R R17, SR_TID.X ;  /* 0x0000000000117919 */ /* 0x000e620000002100 */
[----:B------:R-:W-:-:S03]  /*0020*/  IADD3 R1, R1, -0x98, RZ ;  /* 0xffffff6801017810 */ /* 0x000fc60007ffe0ff */
[----:B------:R-:W2:Y:S01]  /*0030*/  S2R R16, SR_CTAID.X ;  /* 0x0000000000107919 */ /* 0x000ea20000002500 */
[----:B-1----:R-:W-:-:S05]  /*0040*/  SHF.R.U32.HI R0, RZ, 0x5, R17 ;  /* 0x00000005ff007819 */ /* 0x002fca0000011611 */
[----:B------:R-:W1:Y:S04]  /*0050*/  SHFL.IDX PT, R2, R0, RZ, 0x1f ;  /* 0x00001fff00027589 */ /* 0x000e6800000e0000 */
[----:B------:R-:W3:Y:S01]  /*0060*/  SHFL.IDX PT, R0, R0, RZ, 0x1f ;  /* 0x00001fff00007589 */ /* 0x000ee200000e0000 */
[----:B-1----:R-:W-:Y:S01]  /*0070*/  ISETP.GE.AND P0, PT, R2, 0x1, PT ;  /* 0x000000010200780c */ /* 0x002fe20003f06270 */
[----:B---3--:R1:W3:-:S12]  /*0080*/  R2UR UR6, R0 ;  /* 0x00000000000673c2 */ /* 0x0082d800000e0000 */
[----:B------:R-:W-:Y:S06]  /*0090*/  @P0 BAR.ARV 0x4, 0x80 ;  /* 0x0102000000000b1d */ /* 0x000fec0000002000 */
[----:B--2---:R-:W-:-:S13]  /*00a0*/  ISETP.GE.AND P0, PT, R16, c[0x0][0x538], PT ;  /* 0x00014e0010007a0c */ /* 0x004fda0003f06270 */
[----:B------:R-:W-:Y:S05]  /*00b0*/  @P0 EXIT ;  /* 0x000000000000094d */ /* 0x000fea0003800000 */
[----:B-1-3--:R-:W-:Y:S01]  /*00c0*/  SHF.R.S32.HI R15, RZ, 0x1f, R17 ;  /* 0x0000001fff0f7819 */ /* 0x00afe20000011411 */
[----:B------:R-:W-:Y:S01]  /*00d0*/  IMAD.MOV.U32 R228, RZ, RZ, 0x40 ;  /* 0x00000040ffe47424 */ /* 0x000fe200078e00ff */
[----:B------:R-:W-:Y:S02]  /*00e0*/  ULDC.64 UR8, c[0x0][0x118] ;  /* 0x0000460000087ab9 */ /* 0x000fe40000000a00 */
[CC--:B------:R-:W-:Y:S02]  /*00f0*/  LEA.HI R12, R15.reuse, R17.reuse, RZ, 0x3 ;  /* 0x000000110f0c7211 */ /* 0x0c0fe400078f18ff */
[CC--:B------:R-:W-:Y:S02]  /*0100*/  LEA.HI R4, R15.reuse, R17.reuse, RZ, 0x4 ;  /* 0x000000110f047211 */ /* 0x0c0fe400078f20ff */
[----:B------:R-:W-:Y:S02]  /*0110*/  LEA.HI R0, R15, R17, RZ, 0x2 ;  /* 0x000000110f007211 */ /* 0x000fe400078f10ff */
[----:B------:R-:W-:-:S02]  /*0120*/  SHF.R.S32.HI R20, RZ, 0x3, R12 ;  /* 0x00000003ff147819 */ /* 0x000fc4000001140c */
[----:B------:R-:W-:Y:S02]  /*0130*/  LOP3.LUT R2, R4, 0xfffffff0, RZ, 0xc0, !PT ;  /* 0xfffffff004027812 */ /* 0x000fe400078ec0ff */
[----:B------:R-:W-:Y:S01]  /*0140*/  LOP3.LUT R3, R12, 0xfffffff8, RZ, 0xc0, !PT ;  /* 0xfffffff80c037812 */ /* 0x000fe200078ec0ff */
[----:B------:R-:W-:Y:S01]  /*0150*/  IMAD.SHL.U32 R6, R20, 0x40, RZ ;  /* 0x0000004014067824 */ /* 0x000fe200078e00ff */
[----:B------:R-:W-:Y:S01]  /*0160*/  LOP3.LUT R0, R0, 0xfffffffc, RZ, 0xc0, !PT ;  /* 0xfffffffc00007812 */ /* 0x000fe200078ec0ff */
[C---:B------:R-:W-:Y:S01]  /*0170*/  IMAD.IADD R2, R17.reuse, 0x1, -R2 ;  /* 0x0000000111027824 */ /* 0x040fe200078e0a02 */
[----:B------:R-:W-:Y:S01]  /*0180*/  SHF.R.S32.HI R5, RZ, 0x4, R4 ;  /* 0x00000004ff057819 */ /* 0x000fe20000011404 */
[C---:B------:R-:W-:Y:S02]  /*0190*/  IMAD.IADD R9, R17.reuse, 0x1, -R3 ;  /* 0x0000000111097824 */ /* 0x040fe400078e0a03 */
[----:B------:R-:W-:Y:S01]  /*01a0*/  IMAD.IADD R3, R17, 0x1, -R0 ;  /* 0x0000000111037824 */ /* 0x000fe200078e0a00 */
[----:B------:R-:W-:Y:S01]  /*01b0*/  LEA.HI R4, R4, R5, RZ, 0x1 ;  /* 0x0000000504047211 */ /* 0x000fe200078f08ff */
[----:B------:R-:W-:Y:S01]  /*01c0*/  IMAD.SHL.U32 R18, R9, 0x8, RZ ;  /* 0x0000000809127824 */ /* 0x000fe200078e00ff */
[----:B------:R-:W-:-:S02]  /*01d0*/  LOP3.LUT R0, R6, 0x1c0, RZ, 0xc0, !PT ;  /* 0x000001c006007812 */ /* 0x000fc400078ec0ff */
[----:B------:R-:W-:Y:S02]  /*01e0*/  LOP3.LUT R6, R4, 0xfffffffe, RZ, 0xc0, !PT ;  /* 0xfffffffe04067812 */ /* 0x000fe400078ec0ff */
[----:B------:R-:W-:Y:S01]  /*01f0*/  SHF.R.S32.HI R4, RZ, 0x1f, R2 ;  /* 0x0000001fff047819 */ /* 0x000fe20000011402 */
[----:B------:R-:W-:Y:S01]  /*0200*/  STL [R1+0x48], R18 ;  /* 0x0000481201007387 */ /* 0x000fe20000100800 */
[----:B------:R-:W-:Y:S01]  /*0210*/  LEA.HI R8, R3, R3, RZ, 0x1 ;  /* 0x0000000303087211 */ /* 0x000fe200078f08ff */
[----:B------:R-:W-:Y:S01]  /*0220*/  IMAD.IADD R13, R5, 0x1, -R6 ;  /* 0x00000001050d7824 */ /* 0x000fe200078e0a06 */
[----:B------:R-:W-:Y:S02]  /*0230*/  LOP3.LUT R7, R0, 0x38, R18, 0xf8, !PT ;  /* 0x0000003800077812 */ /* 0x000fe400078ef812 */
[----:B------:R-:W-:Y:S02]  /*0240*/  LEA.HI R11, R4, R2, RZ, 0x3 ;  /* 0x00000002040b7211 */ /* 0x000fe400078f18ff */
[----:B------:R-:W-:-:S02]  /*0250*/  SHF.R.U32.HI R0, RZ, 0x3, R0 ;  /* 0x00000003ff007819 */ /* 0x000fc40000011600 */
[----:B------:R-:W-:Y:S02]  /*0260*/  LOP3.LUT R4, R8, 0x1ffffffe, RZ, 0xc0, !PT ;  /* 0x1ffffffe08047812 */ /* 0x000fe400078ec0ff */
[----:B------:R-:W-:Y:S02]  /*0270*/  LOP3.LUT R10, R7, R0, RZ, 0x3c, !PT ;  /* 0x00000000070a7212 */ /* 0x000fe400078e3cff */
[----:B------:R-:W-:Y:S01]  /*0280*/  LOP3.LUT R0, R11, 0xfffffff8, RZ, 0xc0, !PT ;  /* 0xfffffff80b007812 */ /* 0x000fe200078ec0ff */
[----:B------:R-:W-:Y:S01]  /*0290*/  IMAD.IADD R14, R3, 0x1, -R4 ;  /* 0x00000001030e7824 */ /* 0x000fe200078e0a04 */
[-C--:B------:R-:W-:Y:S01]  /*02a0*/  LEA.HI R5, R15, R17.reuse, RZ, 0x5 ;  /* 0x000000110f057211 */ /* 0x080fe200078f28ff */
[----:B------:R-:W-:Y:S01]  /*02b0*/  IMAD.SHL.U32 R3, R9, 0x40, RZ ;  /* 0x0000004009037824 */ /* 0x000fe200078e00ff */
[----:B------:R-:W-:Y:S01]  /*02c0*/  LEA.HI R4, R15, R17, RZ, 0x6 ;  /* 0x000000110f047211 */ /* 0x000fe200078f30ff */
[----:B------:R-:W-:Y:S01]  /*02d0*/  IMAD.IADD R7, R2, 0x1, -R0 ;  /* 0x0000000102077824 */ /* 0x000fe200078e0a00 */
[----:B------:R-:W-:-:S02]  /*02e0*/  SHF.R.S32.HI R231, RZ, 0x5, R5 ;  /* 0x00000005ffe77819 */ /* 0x000fc40000011405 */
[----:B------:R-:W-:Y:S01]  /*02f0*/  LOP3.LUT R0, R3, 0x1c0, RZ, 0xc0, !PT ;  /* 0x000001c003007812 */ /* 0x000fe200078ec0ff */
[----:B------:R-:W-:Y:S01]  /*0300*/  IMAD.SHL.U32 R4, R4, 0x8, RZ ;  /* 0x0000000804047824 */ /* 0x000fe200078e00ff */
[----:B------:R-:W-:Y:S02]  /*0310*/  SHF.R.S32.HI R2, RZ, 0x1f, R5 ;  /* 0x0000001fff027819 */ /* 0x000fe40000011405 */
[----:B------:R-:W-:Y:S02]  /*0320*/  LOP3.LUT R6, R0, 0x8, R12, 0xf8, !PT ;  /* 0x0000000800067812 */ /* 0x000fe400078ef80c */
[----:B------:R-:W-:Y:S02]  /*0330*/  SHF.R.U32.HI R3, RZ, 0x3, R0 ;  /* 0x00000003ff037819 */ /* 0x000fe40000011600 */
[----:B------:R-:W-:Y:S01]  /*0340*/  LEA.HI R0, R2, R231, RZ, 0x2 ;  /* 0x000000e702007211 */ /* 0x000fe200078f10ff */
[----:B------:R-:W-:Y:S01]  /*0350*/  IMAD.SHL.U32 R2, R13, 0x8, RZ ;  /* 0x000000080d027824 */ /* 0x000fe200078e00ff */
[----:B------:R-:W-:-:S02]  /*0360*/  LOP3.LUT R5, R5, 0xffffffe0, RZ, 0xc0, !PT ;  /* 0xffffffe005057812 */ /* 0x000fc400078ec0ff */
[----:B------:R-:W-:Y:S01]  /*0370*/  LOP3.LUT R12, R6, R3, RZ, 0x3c, !PT ;  /* 0x00000003060c7212 */ /* 0x000fe200078e3cff */
[----:B------:R-:W-:Y:S01]  /*0380*/  IMAD.SHL.U32 R3, R7, 0x40, RZ ;  /* 0x0000004007037824 */ /* 0x000fe200078e00ff */
[----:B------:R-:W-:Y:S01]  /*0390*/  LOP3.LUT R0, R0, 0xffffffc, RZ, 0xc0, !PT ;  /* 0x0ffffffc00007812 */ /* 0x000fe200078ec0ff */
[----:B------:R-:W-:Y:S01]  /*03a0*/  IMAD.IADD R17, R17, 0x1, -R5 ;  /* 0x0000000111117824 */ /* 0x000fe200078e0a05 */
[----:B------:R-:W-:Y:S01]  /*03b0*/  LOP3.LUT R10, R10, 0x7ffffe00, R4, 0xf8, !PT ;  /* 0x7ffffe000a0a7812 */ /* 0x000fe200078ef804 */
[----:B------:R-:W-:Y:S01]  /*03c0*/  IMAD.SHL.U32 R4, R8, 0x20, RZ ;  /* 0x0000002008047824 */ /* 0x000fe200078e00ff */
[----:B------:R-:W-:Y:S01]  /*03d0*/  LOP3.LUT P3, RZ, R7, 0x2, RZ, 0xc0, !PT ;  /* 0x0000000207ff7812 */ /* 0x000fe2000786c0ff */
[----:B------:R-:W-:Y:S01]  /*03e0*/  IMAD.IADD R8, R231, 0x1, -R0 ;  /* 0x00000001e7087824 */ /* 0x000fe200078e0a00 */
[----:B------:R-:W-:Y:S01]  /*03f0*/  LOP3.LUT R0, R3, 0x1c0, RZ, 0xc0, !PT ;  /* 0x000001c003007812 */ /* 0x000fe200078ec0ff */
[----:B------:R-:W-:Y:S01]  /*0400*/  IMAD.SHL.U32 R3, R11, 0x40, RZ ;  /* 0x000000400b037824 */ /* 0x000fe200078e00ff */
[----:B------:R-:W-:Y:S01]  /*0410*/  SHF.R.S32.HI R6, RZ, 0x1f, R17 ;  /* 0x0000001fff067819 */ /* 0x000fe20000011411 */
[----:B------:R-:W-:Y:S01]  /*0420*/  IMAD.SHL.U32 R244, R10, 0x2, RZ ;  /* 0x000000020af47824 */ /* 0x000fe200078e00ff */
[----:B------:R-:W-:-:S02]  /*0430*/  LOP3.LUT R2, R0, 0x8, R2, 0xf8, !PT ;  /* 0x0000000800027812 */ /* 0x000fc400078ef802 */
[----:B------:R-:W-:Y:S02]  /*0440*/  SHF.R.U32.HI R0, RZ, 0x3, R0 ;  /* 0x00000003ff007819 */ /* 0x000fe40000011600 */
[----:B------:R-:W-:Y:S02]  /*0450*/  LOP3.LUT R3, R3, 0xfffffe00, RZ, 0xc0, !PT ;  /* 0xfffffe0003037812 */ /* 0x000fe400078ec0ff */
[----:B------:R-:W-:Y:S02]  /*0460*/  LEA.HI R6, R6, R17, RZ, 0x2 ;  /* 0x0000001106067211 */ /* 0x000fe400078f10ff */
[----:B------:R-:W-:Y:S01]  /*0470*/  LOP3.LUT R225, R2, R0, RZ, 0x3c, !PT ;  /* 0x0000000002e17212 */ /* 0x000fe200078e3cff */
[----:B------:R-:W-:Y:S01]  /*0480*/  IMAD R231, R231, 0x400, R3 ;  /* 0x00000400e7e77824 */ /* 0x000fe200078e0203 */
[----:B------:R-:W-:Y:S01]  /*0490*/  SHF.R.S32.HI R5, RZ, 0x2, R6 ;  /* 0x00000002ff057819 */ /* 0x000fe20000011406 */
[----:B------:R-:W-:Y:S01]  /*04a0*/  IMAD R0, R13, 0x200, R12 ;  /* 0x000002000d007824 */ /* 0x000fe200078e020c */
[----:B------:R-:W-:Y:S01]  /*04b0*/  IADD3 R2, R18, 0x40, RZ ;  /* 0x0000004012027810 */ /* 0x000fe20007ffe0ff */
[----:B------:R-:W-:Y:S01]  /*04c0*/  IMAD.IADD R231, R231, 0x1, R225 ;  /* 0x00000001e7e77824 */ /* 0x000fe200078e02e1 */
[----:B------:R-:W-:Y:S01]  /*04d0*/  LOP3.LUT R4, R4, 0xffffffc0, RZ, 0xc0, !PT ;  /* 0xffffffc004047812 */ /* 0x000fe200078ec0ff */
[----:B------:R-:W-:Y:S01]  /*04e0*/  IMAD R15, R8, 0x10, R5 ;  /* 0x00000010080f7824 */ /* 0x000fe200078e0205 */
[----:B------:R-:W-:Y:S01]  /*04f0*/  LOP3.LUT R225, R225, R3, RZ, 0xfc, !PT ;  /* 0x00000003e1e17212 */ /* 0x000fe200078efcff */
[----:B------:R-:W-:Y:S01]  /*0500*/  IMAD.MOV.U32 R5, RZ, RZ, 0x20 ;  /* 0x00000020ff057424 */ /* 0x000fe200078e00ff */
[----:B------:R-:W-:Y:S01]  /*0510*/  LOP3.LUT P0, RZ, R7, 0x4, RZ, 0xc0, !PT ;  /* 0x0000000407ff7812 */ /* 0x000fe2000780c0ff */
[----:B------:R-:W-:Y:S01]  /*0520*/  IMAD R7, R9, 0x10, R20 ;  /* 0x0000001009077824 */ /* 0x000fe200078e0214 */
[----:B------:R-:W-:Y:S01]  /*0530*/  LOP3.LUT R3, R6, 0x7ffffffc, RZ, 0xc0, !PT ;  /* 0x7ffffffc06037812 */ /* 0x000fe200078ec0ff */
[----:B------:R-:W-:Y:S01]  /*0540*/  IMAD R4, R14, 0x8, R4 ;  /* 0x000000080e047824 */ /* 0x000fe200078e0204 */
[----:B------:R-:W-:Y:S01]  /*0550*/  SHF.R.S32.HI R2, RZ, 0x1f, R2 ;  /* 0x0000001fff027819 */ /* 0x000fe20000011402 */
[----:B------:R-:W-:Y:S01]  /*0560*/  STL [R1+0x68], R15 ;  /* 0x0000680f01007387 */ /* 0x000fe20000100800 */
[----:B------:R-:W-:Y:S01]  /*0570*/  LEA R224, R0, 0x4100, 0x1 ;  /* 0x0000410000e07811 */ /* 0x000fe200078e08ff */
[----:B------:R-:W-:Y:S01]  /*0580*/  IMAD.IADD R0, R17, 0x1, -R3 ;  /* 0x0000000111007824 */ /* 0x000fe200078e0a03 */
[----:B------:R-:W-:Y:S01]  /*0590*/  R2P PR, R9, 0x6 ;  /* 0x0000000609007804 */ /* 0x000fe20000000000 */
[----:B------:R-:W-:Y:S01]  /*05a0*/  STL [R1+0x5c], R16 ;  /* 0x00005c1001007387 */ /* 0x000fe20000100800 */
[----:B------:R-:W-:Y:S01]  /*05b0*/  LEA R231, R231, 0x8100, 0x1 ;  /* 0x00008100e7e77811 */ /* 0x000fe200078e08ff */
[----:B------:R-:W-:Y:S01]  /*05c0*/  IMAD.SHL.U32 R0, R0, 0x2, RZ ;  /* 0x0000000200007824 */ /* 0x000fe200078e00ff */
[----:B------:R-:W-:Y:S01]  /*05d0*/  LEA R225, R225, 0x100, 0x1 ;  /* 0x00000100e1e17811 */ /* 0x000fe200078e08ff */
[----:B------:R-:W-:Y:S01]  /*05e0*/  STL [R1+0x6c], R7 ;  /* 0x00006c0701007387 */ /* 0x000fe20000100800 */
[----:B------:R-:W-:-:S02]  /*05f0*/  SEL R227, R228, 0xffffffc0, !P2 ;  /* 0xffffffc0e4e37807 */ /* 0x000fc40005000000 */
[----:B------:R-:W-:Y:S01]  /*0600*/  SEL R228, R228, 0xffffffc0, !P0 ;  /* 0xffffffc0e4e47807 */ /* 0x000fe20004000000 */
[----:B------:R1:W-:Y:S01]  /*0610*/  STL [R1+0x60], R2 ;  /* 0x0000600201007387 */ /* 0x0003e20000100800 */
[C---:B------:R-:W-:Y:S01]  /*0620*/  IADD3 R235, R224.reuse, 0x20, RZ ;  /* 0x00000020e0eb7810 */ /* 0x040fe20007ffe0ff */
[C---:B------:R-:W-:Y:S02]  /*0630*/  IMAD.IADD R230, R224.reuse, 0x1, R227 ;  /* 0x00000001e0e67824 */ /* 0x040fe400078e02e3 */
[----:B------:R-:W-:Y:S01]  /*0640*/  @P1 IADD3 R235, R224, -0x20, RZ ;  /* 0xffffffe0e0eb1810 */ /* 0x000fe20007ffe0ff */
[----:B------:R-:W-:Y:S02]  /*0650*/  IMAD.IADD R232, R231, 0x1, R228 ;  /* 0x00000001e7e87824 */ /* 0x000fe400078e02e4 */
[----:B------:R-:W-:Y:S01]  /*0660*/  IMAD.IADD R229, R228, 0x1, R225 ;  /* 0x00000001e4e57824 */ /* 0x000fe200078e02e1 */
[----:B------:R-:W-:Y:S01]  /*0670*/  IADD3 R243, R235, 0x800, RZ ;  /* 0x00000800ebf37810 */ /* 0x000fe20007ffe0ff */
[----:B------:R-:W-:Y:S01]  /*0680*/  IMAD.IADD R227, R227, 0x1, R235 ;  /* 0x00000001e3e37824 */ /* 0x000fe200078e02eb */
[----:B------:R-:W-:-:S02]  /*0690*/  IADD3 R242, R235, 0x1000, RZ ;  /* 0x00001000ebf27810 */ /* 0x000fc40007ffe0ff */
[C---:B------:R-:W-:Y:S02]  /*06a0*/  IADD3 R241, R235.reuse, 0x1800, RZ ;  /* 0x00001800ebf17810 */ /* 0x040fe40007ffe0ff */
[C---:B------:R-:W-:Y:S02]  /*06b0*/  IADD3 R240, R235.reuse, 0x2000, RZ ;  /* 0x00002000ebf07810 */ /* 0x040fe40007ffe0ff */
[C---:B------:R-:W-:Y:S02]  /*06c0*/  IADD3 R239, R235.reuse, 0x2800, RZ ;  /* 0x00002800ebef7810 */ /* 0x040fe40007ffe0ff */
[C---:B------:R-:W-:Y:S02]  /*06d0*/  IADD3 R238, R235.reuse, 0x3000, RZ ;  /* 0x00003000ebee7810 */ /* 0x040fe40007ffe0ff */
[----:B------:R-:W-:Y:S01]  /*06e0*/  IADD3 R237, R235, 0x3800, RZ ;  /* 0x00003800ebed7810 */ /* 0x000fe20007ffe0ff */
[----:B-1----:R-:W-:-:S05]  /*06f0*/  IMAD.IADD R2, R15, 0x1, R4 ;  /* 0x000000010f027824 */ /* 0x002fca00078e0204 */
[----:B------:R-:W-:Y:S04]  /*0700*/  STL [R1+0x64], R2 ;  /* 0x0000640201007387 */ /* 0x000fe80000100800 */
[----:B------:R1:W-:Y:S02]  /*0710*/  STL [R1+0x40], R0 ;  /* 0x0000400001007387 */ /* 0x0003e40000100800 */
[----:B-1----:R-:W-:-:S05]  /*0720*/  SEL R0, R5, 0xffffffe0, !P3 ;  /* 0xffffffe005007807 */ /* 0x002fca0005800000 */
[----:B------:R-:W-:Y:S02]  /*0730*/  IMAD.IADD R233, R231, 0x1, R0 ;  /* 0x00000001e7e97824 */ /* 0x000fe400078e0200 */
[C---:B------:R-:W-:Y:S02]  /*0740*/  IMAD.IADD R226, R0.reuse, 0x1, R225 ;  /* 0x0000000100e27824 */ /* 0x040fe400078e02e1 */
[----:B------:R-:W-:Y:S02]  /*0750*/  IMAD.IADD R234, R233, 0x1, R228 ;  /* 0x00000001e9ea7824 */ /* 0x000fe400078e02e4 */
[----:B------:R-:W-:Y:S02]  /*0760*/  IMAD.IADD R236, R0, 0x1, R232 ;  /* 0x0000000100ec7824 */ /* 0x000fe400078e02e8 */
[----:B------:R-:W-:Y:S02]  /*0770*/  IMAD.IADD R228, R228, 0x1, R226 ;  /* 0x00000001e4e47824 */ /* 0x000fe400078e02e2 */
.L_x_979:
        /* <DEDUP_REMOVED lines=19> */
.L_x_925:
[----:B------:R-:W-:-:S04]  /*08b0*/  MOV R0, c[0x0][0x554] ;  /* 0x0001550000007a02 */ /* 0x000fc80000000f00 */
[----:B------:R-:W-:Y:S02]  /*08c0*/  ISETP.NE.AND P0, PT, R0, 0x1, PT ;  /* 0x000000010000780c */ /* 0x000fe40003f05270 */
[----:B------:R-:W-:-:S11]  /*08d0*/  MOV R0, R2 ;  /* 0x0000000200007202 */ /* 0x000fd60000000f00 */
[----:B------:R-:W-:-:S05]  /*08e0*/  @P0 IMAD.HI.U32 R4, R2, c[0x0][0x558], RZ ;  /* 0x0001560002040a27 */ /* 0x000fca00078e00ff */
[----:B------:R-:W-:-:S05]  /*08f0*/  @P0 SHF.R.U32.HI R0, RZ, c[0x0][0x55c], R4 ;  /* 0x00015700ff000a19 */ /* 0x000fca0000011604 */
[----:B------:R-:W-:Y:S02]  /*0900*/  IMAD R4, R0, c[0x0][0x554], RZ ;  /* 0x0001550000047a24 */ /* 0x000fe400078e02ff */
.L_x_926:
[----:B------:R-:W-:Y:S05]  /*0910*/  BSYNC B0 ;  /* 0x0000000000007941 */ /* 0x000fea0003800000 */
.L_x_924:
[----:B------:R-:W-:Y:S01]  /*0920*/  IMAD.MOV.U32 R5, RZ, RZ, c[0x0][0x53c] ;  /* 0x00014f00ff057624 */ /* 0x000fe200078e00ff */
[----:B------:R-:W-:Y:S01]  /*0930*/  ULDC UR5, c[0x0][0x1d0] ;  /* 0x0000740000057ab9 */ /* 0x000fe20000000800 */
[----:B------:R-:W-:Y:S01]  /*0940*/  IMAD.MOV.U32 R11, RZ, RZ, R0 ;  /* 0x000000ffff0b7224 */ /* 0x000fe200078e0000 */
[----:B------:R-:W-:Y:S01]  /*0950*/  UIADD3 UR5, UR5, 0x3f, URZ ;  /* 0x0000003f05057890 */ /* 0x000fe2000fffe03f */
[----:B------:R-:W-:Y:S01]  /*0960*/  IMAD.MOV.U32 R7, RZ, RZ, c[0x0][0x548] ;  /* 0x00015200ff077624 */ /* 0x000fe200078e00ff */
[----:B------:R-:W-:Y:S01]  /*0970*/  ISETP.NE.AND P0, PT, R5, 0x1, PT ;  /* 0x000000010500780c */ /* 0x000fe20003f05270 */
[----:B------:R-:W-:Y:S01]  /*0980*/  IMAD.IADD R4, R2, 0x1, -R4 ;  /* 0x0000000102047824 */ /* 0x000fe200078e0a04 */
[----:B------:R-:W-:Y:S01]  /*0990*/  LOP3.LUT R5, RZ, R0, RZ, 0x33, !PT ;  /* 0x00000000ff057212 */ /* 0x000fe200078e33ff */
[----:B------:R-:W-:Y:S01]  /*09a0*/  USHF.R.S32.HI UR4, URZ, 0x1f, UR5 ;  /* 0x0000001f3f047899 */ /* 0x000fe20008011405 */
[----:B------:R-:W-:Y:S01]  /*09b0*/  BSSY B0, `(.L_x_927) ;  /* 0x0000041000007945 */ /* 0x000fe20003800000 */
[----:B------:R-:W-:-:S02]  /*09c0*/  IMAD R3, R3, c[0x0][0x554], R4 ;  /* 0x0001550003037a24 */ /* 0x000fc400078e0204 */
[----:B------:R-:W-:Y:S01]  /*09d0*/  ULEA.HI UR4, UR4, UR5, URZ, 0x6 ;  /* 0x0000000504047291 */ /* 0x000fe2000f8f303f */
[----:B------:R-:W-:Y:S02]  /*09e0*/  IMAD.MOV.U32 R2, RZ, RZ, RZ ;  /* 0x000000ffff027224 */ /* 0x000fe400078e00ff */
[----:B------:R-:W-:Y:S01]  /*09f0*/  IMAD.MOV.U32 R25, RZ, RZ, R3 ;  /* 0x000000ffff197224 */ /* 0x000fe200078e0003 */
[----:B------:R-:W-:Y:S02]  /*0a00*/  USHF.R.S32.HI UR4, URZ, 0x6, UR4 ;  /* 0x000000063f047899 */ /* 0x000fe40008011404 */
[----:B------:R-:W-:Y:S01]  /*0a10*/  @P0 IMAD.HI.U32 R6, R0, c[0x0][0x540], RZ ;  /* 0x0001500000060a27 */ /* 0x000fe200078e00ff */
[----:B------:R-:W-:-:S03]  /*0a20*/  IADD3 R0, R5, c[0x0][0x53c], RZ ;  /* 0x00014f0005007a10 */ /* 0x000fc60007ffe0ff */
[----:B------:R-:W-:Y:S01]  /*0a30*/  IMAD.MOV.U32 R5, RZ, RZ, c[0x0][0x2c4] ;  /* 0x0000b100ff057624 */ /* 0x000fe200078e00ff */
[----:B------:R-:W-:Y:S01]  /*0a40*/  @P0 SHF.R.U32.HI R11, RZ, c[0x0][0x544], R6 ;  /* 0x00015100ff0b0a19 */ /* 0x000fe20000011606 */
[----:B------:R-:W-:Y:S01]  /*0a50*/  IMAD.MOV.U32 R6, RZ, RZ, 0x40 ;  /* 0x00000040ff067424 */ /* 0x000fe200078e00ff */
[----:B------:R-:W-:Y:S02]  /*0a60*/  ISETP.NE.AND P0, PT, R7, 0x1, PT ;  /* 0x000000010700780c */ /* 0x000fe40003f05270 */
[----:B------:R-:W-:Y:S01]  /*0a70*/  ISETP.NE.AND P3, PT, R5, 0x1, PT ;  /* 0x000000010500780c */ /* 0x000fe20003f65270 */
        /* <DEDUP_REMOVED lines=52> */
.L_x_928:
[----:B------:R-:W-:Y:S05]  /*0dc0*/  BSYNC B0 ;  /* 0x0000000000007941 */ /* 0x000fea0003800000 */
.L_x_927:
[----:B------:R-:W-:Y:S01]  /*0dd0*/  LOP3.LUT R0, R11, 0xffff, RZ, 0xc0, !PT ;  /* 0x0000ffff0b007812 */ /* 0x000fe200078ec0ff */
[----:B------:R-:W-:Y:S01]  /*0de0*/  CS2R R18, SRZ ;  /* 0x0000000000127805 */ /* 0x000fe2000001ff00 */
[----:B------:R-:W-:Y:S01]  /*0df0*/  CS2R R20, SRZ ;  /* 0x0000000000147805 */ /* 0x000fe2000001ff00 */
[----:B------:R-:W-:Y:S01]  /*0e00*/  CS2R R126, SRZ ;  /* 0x00000000007e7805 */ /* 0x000fe2000001ff00 */
        /* <DEDUP_REMOVED lines=15> */
[----:B------:R2:W-:Y:S01]  /*0f00*/  STL [R1+0x8], R24 ;  /* 0x0000081801007387 */ /* 0x0005e20000100800 */
        /* <DEDUP_REMOVED lines=55> */
[----:B--2---:R-:W2:Y:S04]  /*1280*/  LDL R4, [R1+0x6c] ;  /* 0x00006c0001047983 */ /* 0x004ea80000100800 */
[----:B------:R-:W3:Y:S04]  /*1290*/  LDL.64 R8, [R1+0x48] ;  /* 0x0000480001087983 */ /* 0x000ee80000100a00 */
[----:B------:R4:W3:Y:S01]  /*12a0*/  LDL.64 R26, [R1+0x48] ;  /* 0x00004800011a7983 */ /* 0x0008e20000100a00 */
[----:B------:R-:W-:-:S04]  /*12b0*/  ISETP.NE.U32.AND P0, PT, RZ, c[0x0][0x340], PT ;  /* 0x0000d000ff007a0c */ /* 0x000fc80003f05070 */
[----:B------:R-:W-:-:S13]  /*12c0*/  ISETP.NE.AND.EX P0, PT, RZ, c[0x0][0x344], PT, P0 ;  /* 0x0000d100ff007a0c */ /* 0x000fda0003f05300 */
[----:B------:R-:W-:-:S05]  /*12d0*/  @P0 MOV R2, 0x4 ;  /* 0x0000000400020802 */ /* 0x000fca0000000f00 */
[----:B------:R-:W-:-:S05]  /*12e0*/  @P0 IMAD.WIDE R2, R25, R2, c[0x0][0x340] ;  /* 0x0000d00019020625 */ /* 0x000fca00078e0202 */
[----:B------:R5:W4:Y:S01]  /*12f0*/  @P0 LDG.E R18, [R2.64] ;  /* 0x0000000802120981 */ /* 0x000b22000c1e1900 */
[----:B------:R-:W-:Y:S02]  /*1300*/  SHF.R.S32.HI R13, RZ, 0x1f, R28 ;  /* 0x0000001fff0d7819 */ /* 0x000fe4000001141c */
[----:B------:R-:W-:Y:S01]  /*1310*/  SHF.R.S32.HI R17, RZ, 0x1f, R25 ;  /* 0x0000001fff117819 */ /* 0x000fe20000011419 */
[----:B------:R-:W1:Y:S01]  /*1320*/  S2R R7, SR_TID.X ;  /* 0x0000000000077919 */ /* 0x000e620000002100 */
[----:B------:R-:W-:-:S03]  /*1330*/  IADD3 R96, R24, -0x1, RZ ;  /* 0xffffffff18607810 */ /* 0x000fc60007ffe0ff */
[----:B------:R-:W-:-:S04]  /*1340*/  IMAD R10, R17, c[0x0][0x1c0], RZ ;  /* 0x00007000110a7a24 */ /* 0x000fc800078e02ff */
[----:B------:R-:W-:Y:S02]  /*1350*/  IMAD R10, R25, c[0x0][0x1c4], R10 ;  /* 0x00007100190a7a24 */ /* 0x000fe400078e020a */
[----:B-----5:R-:W-:Y:S01]  /*1360*/  IMAD R3, R13, c[0x0][0x1b8], RZ ;  /* 0x00006e000d037a24 */ /* 0x020fe200078e02ff */
[----:B-1----:R-:W-:-:S03]  /*1370*/  SHF.R.S32.HI R22, RZ, 0x1f, R7 ;  /* 0x0000001fff167819 */ /* 0x002fc60000011407 */
[----:B------:R-:W-:Y:S01]  /*1380*/  IMAD R3, R28, c[0x0][0x1bc], R3 ;  /* 0x00006f001c037a24 */ /* 0x000fe200078e0203 */
[----:B------:R-:W-:-:S04]  /*1390*/  LEA.HI R22, R22, R7, RZ, 0x3 ;  /* 0x0000000716167211 */ /* 0x000fc800078f18ff */
[----:B------:R-:W-:Y:S02]  /*13a0*/  SHF.R.S32.HI R22, RZ, 0x3, R22 ;  /* 0x00000003ff167819 */ /* 0x000fe40000011416 */
[----:B--2---:R-:W-:Y:S01]  /*13b0*/  IADD3 R0, R4, R23, RZ ;  /* 0x0000001704007210 */ /* 0x004fe20007ffe0ff */
[----:B------:R-:W-:-:S04]  /*13c0*/  IMAD.WIDE.U32 R4, R28, c[0x0][0x1b8], RZ ;  /* 0x00006e001c047a25 */ /* 0x000fc800078e00ff */
[----:B------:R-:W-:Y:S01]  /*13d0*/  @P3 IMAD.HI.U32 R6, R0, c[0x0][0x2c8], RZ ;  /* 0x0000b20000063a27 */ /* 0x000fe200078e00ff */
[----:B------:R-:W-:Y:S02]  /*13e0*/  IADD3 R5, R5, R3, RZ ;  /* 0x0000000305057210 */ /* 0x000fe40007ffe0ff */
[----:B------:R-:W-:Y:S01]  /*13f0*/  SHF.R.S32.HI R3, RZ, 0x1f, R22 ;  /* 0x0000001fff037819 */ /* 0x000fe20000011416 */
[----:B------:R-:W-:Y:S01]  /*1400*/  IMAD.MOV.U32 R2, RZ, RZ, R0 ;  /* 0x000000ffff027224 */ /* 0x000fe200078e0000 */
[----:B---3--:R-:W-:Y:S01]  /*1410*/  MOV R26, R8 ;  /* 0x00000008001a7202 */ /* 0x008fe20000000f00 */
[----:B------:R-:W-:Y:S01]  /*1420*/  IMAD.WIDE.U32 R4, R25, c[0x0][0x1c0], R4 ;  /* 0x0000700019047a25 */ /* 0x000fe200078e0004 */
[----:B------:R-:W-:Y:S02]  /*1430*/  @P3 SHF.R.U32.HI R2, RZ, c[0x0][0x2cc], R6 ;  /* 0x0000b300ff023a19 */ /* 0x000fe40000011606 */
[----:B------:R-:W-:Y:S01]  /*1440*/  SHF.R.S32.HI R27, RZ, 0x1f, R26 ;  /* 0x0000001fff1b7819 */ /* 0x000fe2000001141a */
[C---:B------:R-:W-:Y:S01]  /*1450*/  IMAD R6, R3.reuse, c[0x0][0x1e0], RZ ;  /* 0x0000780003067a24 */ /* 0x040fe200078e02ff */
[----:B------:R-:W-:Y:S01]  /*1460*/  IADD3 R12, -R2, RZ, RZ ;  /* 0x000000ff020c7210 */ /* 0x000fe20007ffe1ff */
[----:B------:R-:W-:Y:S01]  /*1470*/  IMAD R3, R3, c[0x0][0x208], RZ ;  /* 0x0000820003037a24 */ /* 0x000fe200078e02ff */
[----:B------:R-:W-:Y:S01]  /*1480*/  ISETP.GE.AND P6, PT, R26, c[0x0][0x1d4], PT ;  /* 0x000075001a007a0c */ /* 0x000fe20003fc6270 */
[C---:B------:R-:W-:Y:S01]  /*1490*/  IMAD R11, R22.reuse, c[0x0][0x1e4], R6 ;  /* 0x00007900160b7a24 */ /* 0x040fe200078e0206 */
[----:B------:R1:W-:Y:S01]  /*14a0*/  STL [R1+0x4c], R27 ;  /* 0x00004c1b01007387 */ /* 0x0003e20000100800 */
[C---:B------:R-:W-:Y:S01]  /*14b0*/  IMAD R3, R22.reuse, c[0x0][0x20c], R3 ;  /* 0x0000830016037a24 */ /* 0x040fe200078e0203 */
[----:B------:R-:W-:Y:S01]  /*14c0*/  SEL R16, RZ, 0x1, P6 ;  /* 0x00000001ff107807 */ /* 0x000fe20003000000 */
[----:B------:R-:W-:Y:S01]  /*14d0*/  IMAD.WIDE.U32 R6, R22, c[0x0][0x208], R26 ;  /* 0x0000820016067a25 */ /* 0x000fe200078e001a */
[----:B------:R-:W-:-:S03]  /*14e0*/  ISETP.GE.AND P4, PT, R26, c[0x0][0x198], PT ;  /* 0x000066001a007a0c */ /* 0x000fc60003f86270 */
[----:B------:R-:W-:Y:S01]  /*14f0*/  IMAD.WIDE.U32 R8, R22, c[0x0][0x1e0], R26 ;  /* 0x0000780016087a25 */ /* 0x000fe200078e001a */
[----:B------:R-:W-:Y:S02]  /*1500*/  IADD3 R7, R7, R3, RZ ;  /* 0x0000000307077210 */ /* 0x000fe40007ffe0ff */
[----:B------:R-:W-:Y:S01]  /*1510*/  SHF.R.S32.HI R3, RZ, 0x1f, R2 ;  /* 0x0000001fff037819 */ /* 0x000fe20000011402 */
[----:B------:R-:W-:Y:S02]  /*1520*/  IMAD.IADD R9, R9, 0x1, R11 ;  /* 0x0000000109097824 */ /* 0x000fe400078e020b */
[----:B------:R-:W-:Y:S02]  /*1530*/  IMAD.IADD R5, R5, 0x1, R10 ;  /* 0x0000000105057824 */ /* 0x000fe400078e020a */
[----:B------:R-:W-:Y:S01]  /*1540*/  IMAD R12, R12, c[0x0][0x2c4], R0 ;  /* 0x0000b1000c0c7a24 */ /* 0x000fe200078e0200 */
[----:B------:R-:W-:Y:S01]  /*1550*/  IADD3 R0, R26, 0x40, RZ ;  /* 0x000000401a007810 */ /* 0x000fe20007ffe0ff */
[----:B------:R-:W-:-:S02]  /*1560*/  IMAD R10, R13, c[0x0][0x1e8], RZ ;  /* 0x00007a000d0a7a24 */ /* 0x000fc400078e02ff */
[----:B------:R-:W-:Y:S01]  /*1570*/  IMAD R11, R13, c[0x0][0x210], RZ ;  /* 0x000084000d0b7a24 */ /* 0x000fe200078e02ff */
[C---:B------:R-:W-:Y:S01]  /*1580*/  ISETP.GE.AND P5, PT, R0.reuse, c[0x0][0x1d4], PT ;  /* 0x0000750000007a0c */ /* 0x040fe20003fa6270 */
[----:B------:R-:W-:Y:S01]  /*1590*/  IMAD R3, R3, c[0x0][0x1b0], RZ ;  /* 0x00006c0003037a24 */ /* 0x000fe200078e02ff */
[----:B------:R-:W-:Y:S01]  /*15a0*/  ISETP.GE.AND P2, PT, R0, c[0x0][0x198], PT ;  /* 0x0000660000007a0c */ /* 0x000fe20003f46270 */
[C---:B------:R-:W-:Y:S01]  /*15b0*/  IMAD R14, R28.reuse, c[0x0][0x1ec], R10 ;  /* 0x00007b001c0e7a24 */ /* 0x040fe200078e020a */
[----:B------:R-:W-:Y:S01]  /*15c0*/  SEL R13, RZ, 0xffffffff, P5 ;  /* 0xffffffffff0d7807 */ /* 0x000fe20002800000 */
[C---:B------:R-:W-:Y:S02]  /*15d0*/  IMAD R15, R28.reuse, c[0x0][0x214], R11 ;  /* 0x000085001c0f7a24 */ /* 0x040fe400078e020b */
[----:B------:R-:W-:Y:S01]  /*15e0*/  IMAD.WIDE.U32 R10, R28, c[0x0][0x1e8], R8 ;  /* 0x00007a001c0a7a25 */ /* 0x000fe200078e0008 */
[----:B------:R-:W-:-:S03]  /*15f0*/  SHF.L.U32 R13, R13, 0x1, RZ ;  /* 0x000000010d0d7819 */ /* 0x000fc600000006ff */
[C---:B------:R-:W-:Y:S02]  /*1600*/  IMAD R3, R2.reuse, c[0x0][0x1b4], R3 ;  /* 0x00006d0002037a24 */ /* 0x040fe400078e0203 */
[----:B------:R-:W-:Y:S01]  /*1610*/  IMAD.WIDE.U32 R4, R2, c[0x0][0x1b0], R4 ;  /* 0x00006c0002047a25 */ /* 0x000fe200078e0004 */
[----:B------:R-:W-:-:S03]  /*1620*/  SHF.R.S32.HI R2, RZ, 0x1f, R12 ;  /* 0x0000001fff027819 */ /* 0x000fc6000001140c */
[----:B------:R-:W-:Y:S01]  /*1630*/  IMAD.WIDE.U32 R8, R28, c[0x0][0x210], R6 ;  /* 0x000084001c087a25 */ /* 0x000fe200078e0006 */
[----:B------:R-:W-:Y:S02]  /*1640*/  MOV R6, R10 ;  /* 0x0000000a00067202 */ /* 0x000fe40000000f00 */
[----:B------:R-:W-:Y:S01]  /*1650*/  IADD3 R5, R5, R3, RZ ;  /* 0x0000000305057210 */ /* 0x000fe20007ffe0ff */
[----:B------:R-:W-:Y:S01]  /*1660*/  IMAD R10, R2, c[0x0][0x1a8], RZ ;  /* 0x00006a00020a7a24 */ /* 0x000fe200078e02ff */
[----:B------:R-:W-:Y:S01]  /*1670*/  IADD3 R7, R11, R14, RZ ;  /* 0x0000000e0b077210 */ /* 0x000fe20007ffe0ff */
[--C-:B----4-:R-:W-:Y:S01]  /*1680*/  @P0 IMAD.MOV.U32 R2, RZ, RZ, R18.reuse ;  /* 0x000000ffff020224 */ /* 0x110fe200078e0012 */
[----:B------:R-:W-:Y:S01]  /*1690*/  @P0 SHF.R.S32.HI R3, RZ, 0x1f, R18 ;  /* 0x0000001fff030819 */ /* 0x000fe20000011412 */
[C---:B------:R-:W-:Y:S01]  /*16a0*/  IMAD R10, R12.reuse, c[0x0][0x1ac], R10 ;  /* 0x00006b000c0a7a24 */ /* 0x040fe200078e020a */
[----:B------:R-:W-:Y:S01]  /*16b0*/  @!P0 MOV R2, R25 ;  /* 0x0000001900028202 */ /* 0x000fe20000000f00 */
[----:B------:R-:W-:Y:S01]  /*16c0*/  IMAD.WIDE.U32 R4, R12, c[0x0][0x1a8], R4 ;  /* 0x00006a000c047a25 */ /* 0x000fe200078e0004 */
[----:B------:R-:W-:-:S02]  /*16d0*/  @!P0 MOV R3, R17 ;  /* 0x0000001100038202 */ /* 0x000fc40000000f00 */
[----:B------:R-:W-:Y:S01]  /*16e0*/  LOP3.LUT R11, R13, 0x2, R16, 0xe2, !PT ;  /* 0x000000020d0b7812 */ /* 0x000fe200078ee210 */
[----:B------:R-:W-:Y:S01]  /*16f0*/  IMAD.WIDE.U32 R12, R2, c[0x0][0x1f0], R6 ;  /* 0x00007c00020c7a25 */ /* 0x000fe200078e0006 */
[----:B------:R-:W-:-:S03]  /*1700*/  LEA R6, P0, R4, c[0x0][0x160], 0x1 ;  /* 0x0000580004067a11 */ /* 0x000fc600078008ff */
[----:B------:R-:W-:Y:S01]  /*1710*/  IMAD.IADD R9, R9, 0x1, R15 ;  /* 0x0000000109097824 */ /* 0x000fe200078e020f */
[----:B------:R1:W-:Y:S01]  /*1720*/  STL.64 [R1+0x28], R12 ;  /* 0x0000280c01007387 */ /* 0x0003e20000100a00 */
[C---:B------:R-:W-:Y:S02]  /*1730*/  IMAD R7, R3.reuse, c[0x0][0x1f0], RZ ;  /* 0x00007c0003077a24 */ /* 0x040fe400078e02ff */
[----:B------:R-:W-:Y:S02]  /*1740*/  IMAD R3, R3, c[0x0][0x218], RZ ;  /* 0x0000860003037a24 */ /* 0x000fe400078e02ff */
[----:B------:R-:W-:-:S04]  /*1750*/  IMAD.WIDE.U32 R8, R2, c[0x0][0x218], R8 ;  /* 0x0000860002087a25 */ /* 0x000fc800078e0008 */
[C---:B------:R-:W-:Y:S01]  /*1760*/  IMAD R7, R2.reuse, c[0x0][0x1f4], R7 ;  /* 0x00007d0002077a24 */ /* 0x040fe200078e0207 */
[----:B------:R1:W-:Y:S01]  /*1770*/  STL.64 [R1+0x30], R8 ;  /* 0x0000300801007387 */ /* 0x0003e20000100a00 */
[----:B------:R-:W-:Y:S02]  /*1780*/  IMAD R2, R2, c[0x0][0x21c], R3 ;  /* 0x0000870002027a24 */ /* 0x000fe400078e0203 */
[----:B------:R-:W-:Y:S01]  /*1790*/  IMAD.IADD R5, R5, 0x1, R10 ;  /* 0x0000000105057824 */ /* 0x000fe200078e020a */
[----:B------:R-:W-:Y:S02]  /*17a0*/  IADD3 R3, R13, R7, RZ ;  /* 0x000000070d037210 */ /* 0x000fe40007ffe0ff */
[----:B------:R-:W-:Y:S02]  /*17b0*/  IADD3 R2, R9, R2, RZ ;  /* 0x0000000209027210 */ /* 0x000fe40007ffe0ff */
[----:B------:R-:W-:Y:S02]  /*17c0*/  LEA.HI.X R5, R4, c[0x0][0x164], R5, 0x1, P0 ;  /* 0x0000590004057a11 */ /* 0x000fe400000f0c05 */
[----:B------:R-:W-:Y:S01]  /*17d0*/  IADD3 R4, R22, R23, RZ ;  /* 0x0000001716047210 */ /* 0x000fe20007ffe0ff */
[----:B------:R1:W-:Y:S04]  /*17e0*/  STL [R1+0x38], R2 ;  /* 0x0000380201007387 */ /* 0x0003e80000100800 */
[----:B------:R1:W-:Y:S01]  /*17f0*/  STL [R1+0x20], R3 ;  /* 0x0000200301007387 */ /* 0x0003e20000100800 */
[----:B------:R-:W-:Y:S05]  /*1800*/  BRA.DIV ~URZ, `(.L_x_930) ;  /* 0x00011dc27f007947 */ /* 0x000fea000b800000 */
[----:B------:R2:W3:Y:S02]  /*1810*/  SHFL.IDX PT, R7, R5, RZ, 0x181f ;  /* 0x00181fff05077589 */ /* 0x0004e400000e0000 */
.L_x_980:
[----:B------:R-:W-:Y:S05]  /*1820*/  BRA.DIV ~URZ, `(.L_x_931) ;  /* 0x00011e127f007947 */ /* 0x000fea000b800000 */
[----:B-1----:R1:W4:Y:S02]  /*1830*/  SHFL.IDX PT, R3, R6, RZ, 0x181f ;  /* 0x00181fff06037589 */ /* 0x00232400000e0000 */
.L_x_981:
[----:B------:R-:W-:Y:S01]  /*1840*/  MOV R10, c[0x0][0x2c4] ;  /* 0x0000b100000a7a02 */ /* 0x000fe20000000f00 */
[----:B------:R-:W-:Y:S04]  /*1850*/  BSSY B0, `(.L_x_932) ;  /* 0x0000010000007945 */ /* 0x000fe80003800000 */
[----:B------:R-:W-:-:S05]  /*1860*/  IMAD R10, R10, c[0x0][0x168], RZ ;  /* 0x00005a000a0a7a24 */ /* 0x000fca00078e02ff */
[----:B------:R-:W-:-:S13]  /*1870*/  ISETP.GE.AND P0, PT, R4, R10, PT ;  /* 0x0000000a0400720c */ /* 0x000fda0003f06270 */
[----:B------:R-:W-:Y:S05]  /*1880*/  @P0 BRA `(.L_x_933) ;  /* 0x000000c000000947 */ /* 0x000fea0003800000 */
[----:B------:R-:W5:Y:S04]  /*1890*/  LDL.64 R14, [R1+0x48] ;  /* 0x00004800010e7983 */ /* 0x000f680000100a00 */
[----:B--2---:R-:W2:Y:S01]  /*18a0*/  LDL R12, [R1+0x60] ;  /* 0x00006000010c7983 */ /* 0x004ea20000100800 */
[----:B---3--:R-:W-:Y:S01]  /*18b0*/  MOV R9, R7 ;  /* 0x0000000700097202 */ /* 0x008fe20000000f00 */
[----:B----4-:R-:W-:Y:S01]  /*18c0*/  IMAD.MOV.U32 R8, RZ, RZ, R3 ;  /* 0x000000ffff087224 */ /* 0x010fe200078e0003 */
[----:B------:R-:W-:-:S03]  /*18d0*/  LEA R2, P0, R0, R3, 0x1 ;  /* 0x0000000300027211 */ /* 0x000fc600078008ff */
[----:B-----5:R-:W-:Y:S01]  /*18e0*/  IMAD.WIDE R8, R14, 0x2, R8 ;  /* 0x000000020e087825 */ /* 0x020fe200078e0208 */
[----:B--2---:R-:W-:-:S04]  /*18f0*/  LEA.HI.X R3, R0, R7, R12, 0x1, P0 ;  /* 0x0000000700037211 */ /* 0x004fc800000f0c0c */
[----:B------:R-:W-:Y:S01]  /*1900*/  @!PT LDS RZ, [RZ] ;  /* 0x00000000fffff984 */ /* 0x000fe20000000800 */
[----:B------:R-:W-:Y:S01]  /*1910*/  @!PT LDS RZ, [RZ] ;  /* 0x00000000fffff984 */ /* 0x000fe20000000800 */
[----:B------:R-:W-:Y:S01]  /*1920*/  @!PT LDS RZ, [RZ] ;  /* 0x00000000fffff984 */ /* 0x000fe20000000800 */
[----:B------:R2:W-:Y:S04]  /*1930*/  LDGSTS.E.BYPASS.LTC128B.128 [R244+0x8100], [R8.64], !P4 ;  /* 0x0810000008f47fae */ /* 0x0005e8000e101d48 */
[----:B------:R2:W-:Y:S02]  /*1940*/  LDGSTS.E.BYPASS.LTC128B.128 [R244+0xc100], [R2.64], !P2 ;  /* 0x0c10000002f47fae */ /* 0x0005e4000d101d48 */
.L_x_933:
[----:B------:R-:W-:Y:S05]  /*1950*/  BSYNC B0 ;  /* 0x0000000000007941 */ /* 0x000fea0003800000 */
.L_x_932:
[----:B------:R-:W-:Y:S05]  /*1960*/  BRA.DIV ~URZ, `(.L_x_934) ;  /* 0x00011d427f007947 */ /* 0x000fea000b800000 */
[----:B---3--:R3:W1:Y:S04]  /*1970*/  SHFL.IDX PT, R7, R5, 0x1, 0x181f ;  /* 0x00381f0005077f89 */ /* 0x00866800000e0000 */
[----:B--2-4-:R3:W2:Y:S02]  /*1980*/  SHFL.IDX PT, R3, R6, 0x1, 0x181f ;  /* 0x00381f0006037f89 */ /* 0x0146a400000e0000 */
.L_x_982:
[----:B------:R-:W-:Y:S01]  /*1990*/  IADD3 R2, R4, 0x10, RZ ;  /* 0x0000001004027810 */ /* 0x000fe20007ffe0ff */
[----:B------:R-:W-:Y:S03]  /*19a0*/  BSSY B0, `(.L_x_935) ;  /* 0x000000f000007945 */ /* 0x000fe60003800000 */
[----:B------:R-:W-:-:S13]  /*19b0*/  ISETP.GE.AND P0, PT, R2, R10, PT ;  /* 0x0000000a0200720c */ /* 0x000fda0003f06270 */
[----:B------:R-:W-:Y:S05]  /*19c0*/  @P0 BRA `(.L_x_936) ;  /* 0x000000c000000947 */ /* 0x000fea0003800000 */
[----:B------:R-:W4:Y:S04]  /*19d0*/  LDL.64 R14, [R1+0x48] ;  /* 0x00004800010e7983 */ /* 0x000f280000100a00 */
[----:B------:R-:W5:Y:S01]  /*19e0*/  LDL R12, [R1+0x60] ;  /* 0x00006000010c7983 */ /* 0x000f620000100800 */
[----:B-1----:R-:W-:Y:S01]  /*19f0*/  MOV R9, R7 ;  /* 0x0000000700097202 */ /* 0x002fe20000000f00 */
[----:B--2---:R-:W-:Y:S01]  /*1a00*/  IMAD.MOV.U32 R8, RZ, RZ, R3 ;  /* 0x000000ffff087224 */ /* 0x004fe200078e0003 */
[----:B------:R-:W-:-:S03]  /*1a10*/  LEA R2, P0, R0, R3, 0x1 ;  /* 0x0000000300027211 */ /* 0x000fc600078008ff */
[----:B----4-:R-:W-:Y:S01]  /*1a20*/  IMAD.WIDE R8, R14, 0x2, R8 ;  /* 0x000000020e087825 */ /* 0x010fe200078e0208 */
[----:B-----5:R-:W-:-:S04]  /*1a30*/  LEA.HI.X R3, R0, R7, R12, 0x1, P0 ;  /* 0x0000000700037211 */ /* 0x020fc800000f0c0c */
[----:B------:R-:W-:Y:S01]  /*1a40*/  @!PT LDS RZ, [RZ] ;  /* 0x00000000fffff984 */ /* 0x000fe20000000800 */
[----:B------:R-:W-:Y:S01]  /*1a50*/  @!PT LDS RZ, [RZ] ;  /* 0x00000000fffff984 */ /* 0x000fe20000000800 */
[----:B------:R-:W-:Y:S01]  /*1a60*/  @!PT LDS RZ, [RZ] ;  /* 0x00000000fffff984 */ /* 0x000fe20000000800 */
[----:B------:R1:W-:Y:S04]  /*1a70*/  LDGSTS.E.BYPASS.LTC128B.128 [R244+0x8900], [R8.64], !P4 ;  /* 0x0890000008f47fae */ /* 0x0003e8000e101d48 */
[----:B------:R1:W-:Y:S02]  /*1a80*/  LDGSTS.E.BYPASS.LTC128B.128 [R244+0xc900], [R2.64], !P2 ;  /* 0x0c90000002f47fae */ /* 0x0003e4000d101d48 */
.L_x_936:
[----:B------:R-:W-:Y:S05]  /*1a90*/  BSYNC B0 ;  /* 0x0000000000007941 */ /* 0x000fea0003800000 */
.L_x_935:
[----:B------:R-:W-:Y:S05]  /*1aa0*/  BRA.DIV ~URZ, `(.L_x_937) ;  /* 0x00011cd27f007947 */ /* 0x000fea000b800000 */
[----:B-1----:R1:W4:Y:S02]  /*1ab0*/  SHFL.IDX PT, R7, R5, 0x2, 0x181f ;  /* 0x00581f0005077f89 */ /* 0x00232400000e0000 */
.L_x_983:
[----:B------:R-:W-:Y:S05]  /*1ac0*/  BRA.DIV ~URZ, `(.L_x_938) ;  /* 0x00011d227f007947 */ /* 0x000fea000b800000 */
[----:B--2---:R2:W1:Y:S02]  /*1ad0*/  SHFL.IDX PT, R3, R6, 0x2, 0x181f ;  /* 0x00581f0006037f89 */ /* 0x00446400000e0000 */
.L_x_984:
[----:B------:R-:W-:Y:S01]  /*1ae0*/  IADD3 R2, R4, 0x20, RZ ;  /* 0x0000002004027810 */ /* 0x000fe20007ffe0ff */
[----:B------:R-:W-:Y:S03]  /*1af0*/  BSSY B0, `(.L_x_939) ;  /* 0x000000f000007945 */ /* 0x000fe60003800000 */
[----:B------:R-:W-:-:S13]  /*1b00*/  ISETP.GE.AND P0, PT, R2, R10, PT ;  /* 0x0000000a0200720c */ /* 0x000fda0003f06270 */
[----:B------:R-:W-:Y:S05]  /*1b10*/  @P0 BRA `(.L_x_940) ;  /* 0x000000c000000947 */ /* 0x000fea0003800000 */
[----:B------:R-:W5:Y:S04]  /*1b20*/  LDL.64 R14, [R1+0x48] ;  /* 0x00004800010e7983 */ /* 0x000f680000100a00 */
[----:B--2---:R-:W2:Y:S01]  /*1b30*/  LDL R12, [R1+0x60] ;  /* 0x00006000010c7983 */ /* 0x004ea20000100800 */
[----:B----4-:R-:W-:Y:S01]  /*1b40*/  MOV R9, R7 ;  /* 0x0000000700097202 */ /* 0x010fe20000000f00 */
[----:B-1----:R-:W-:Y:S01]  /*1b50*/  IMAD.MOV.U32 R8, RZ, RZ, R3 ;  /* 0x000000ffff087224 */ /* 0x002fe200078e0003 */
        /* <DEDUP_REMOVED lines=8> */
.L_x_940:
[----:B------:R-:W-:Y:S05]  /*1be0*/  BSYNC B0 ;  /* 0x0000000000007941 */ /* 0x000fea0003800000 */
.L_x_939:
[----:B------:R-:W-:Y:S05]  /*1bf0*/  BRA.DIV ~URZ, `(.L_x_941) ;  /* 0x00011c627f007947 */ /* 0x000fea000b800000 */
[----:B----4-:R4:W2:Y:S04]  /*1c00*/  SHFL.IDX PT, R7, R5, 0x3, 0x181f ;  /* 0x00781f0005077f89 */ /* 0x0108a800000e0000 */
[----:B-1----:R4:W1:Y:S02]  /*1c10*/  SHFL.IDX PT, R3, R6, 0x3, 0x181f ;  /* 0x00781f0006037f89 */ /* 0x00286400000e0000 */
.L_x_985:
[----:B------:R-:W-:Y:S01]  /*1c20*/  IADD3 R2, R4, 0x30, RZ ;  /* 0x0000003004027810 */ /* 0x000fe20007ffe0ff */
[----:B------:R-:W-:Y:S03]  /*1c30*/  BSSY B0, `(.L_x_942) ;  /* 0x000000f000007945 */ /* 0x000fe60003800000 */
[----:B------:R-:W-:-:S13]  /*1c40*/  ISETP.GE.AND P0, PT, R2, R10, PT ;  /* 0x0000000a0200720c */ /* 0x000fda0003f06270 */
[----:B------:R-:W-:Y:S05]  /*1c50*/  @P0 BRA `(.L_x_943) ;  /* 0x000000c000000947 */ /* 0x000fea0003800000 */
[----:B------:R-:W5:Y:S04]  /*1c60*/  LDL.64 R14, [R1+0x48] ;  /* 0x00004800010e7983 */ /* 0x000f680000100a00 */
[----:B---3--:R-:W3:Y:S01]  /*1c70*/  LDL R12, [R1+0x60] ;  /* 0x00006000010c7983 */ /* 0x008ee20000100800 */
[----:B--2---:R-:W-:Y:S01]  /*1c80*/  MOV R9, R7 ;  /* 0x0000000700097202 */ /* 0x004fe20000000f00 */
[----:B-1----:R-:W-:Y:S01]  /*1c90*/  IMAD.MOV.U32 R8, RZ, RZ, R3 ;  /* 0x000000ffff087224 */ /* 0x002fe200078e0003 */
[----:B------:R-:W-:-:S03]  /*1ca0*/  LEA R2, P0, R0, R3, 0x1 ;  /* 0x0000000300027211 */ /* 0x000fc600078008ff */
[----:B-----5:R-:W-:Y:S01]  /*1cb0*/  IMAD.WIDE R8, R14, 0x2, R8 ;  /* 0x000000020e087825 */ /* 0x020fe200078e0208 */
[----:B---3--:R-:W-:-:S04]  /*1cc0*/  LEA.HI.X R3, R0, R7, R12, 0x1, P0 ;  /* 0x0000000700037211 */ /* 0x008fc800000f0c0c */
[----:B------:R-:W-:Y:S01]  /*1cd0*/  @!PT LDS RZ, [RZ] ;  /* 0x00000000fffff984 */ /* 0x000fe20000000800 */
[----:B------:R-:W-:Y:S01]  /*1ce0*/  @!PT LDS RZ, [RZ] ;  /* 0x00000000fffff984 */ /* 0x000fe20000000800 */
[----:B------:R-:W-:Y:S01]  /*1cf0*/  @!PT LDS RZ, [RZ] ;  /* 0x00000000fffff984 */ /* 0x000fe20000000800 */
[----:B------:R1:W-:Y:S04]  /*1d00*/  LDGSTS.E.BYPASS.LTC128B.128 [R244+0x9900], [R8.64], !P4 ;  /* 0x0990000008f47fae */ /* 0x0003e8000e101d48 */
[----:B------:R1:W-:Y:S02]  /*1d10*/  LDGSTS.E.BYPASS.LTC128B.128 [R244+0xd900], [R2.64], !P2 ;  /* 0x0d90000002f47fae */ /* 0x0003e4000d101d48 */
.L_x_943:
[----:B------:R-:W-:Y:S05]  /*1d20*/  BSYNC B0 ;  /* 0x0000000000007941 */ /* 0x000fea0003800000 */
.L_x_942:
[----:B------:R-:W-:Y:S05]  /*1d30*/  BRA.DIV ~URZ, `(.L_x_944) ;  /* 0x00011bf27f007947 */ /* 0x000fea000b800000 */
[----:B--2---:R2:W3:Y:S02]  /*1d40*/  SHFL.IDX PT, R7, R5, 0x4, 0x181f ;  /* 0x00981f0005077f89 */ /* 0x0044e400000e0000 */
.L_x_986:
[----:B------:R-:W-:Y:S05]  /*1d50*/  BRA.DIV ~URZ, `(.L_x_945) ;  /* 0x00011c427f007947 */ /* 0x000fea000b800000 */
[----:B-1----:R1:W2:Y:S02]  /*1d60*/  SHFL.IDX PT, R3, R6, 0x4, 0x181f ;  /* 0x00981f0006037f89 */ /* 0x0022a400000e0000 */
.L_x_987:
[----:B------:R-:W-:Y:S01]  /*1d70*/  IADD3 R2, R4, 0x40, RZ ;  /* 0x0000004004027810 */ /* 0x000fe20007ffe0ff */
[----:B------:R-:W-:Y:S03]  /*1d80*/  BSSY B0, `(.L_x_946) ;  /* 0x000000f000007945 */ /* 0x000fe60003800000 */
[----:B------:R-:W-:-:S13]  /*1d90*/  ISETP.GE.AND P0, PT, R2, R10, PT ;  /* 0x0000000a0200720c */ /* 0x000fda0003f06270 */
[----:B------:R-:W-:Y:S05]  /*1da0*/  @P0 BRA `(.L_x_947) ;  /* 0x000000c000000947 */ /* 0x000fea0003800000 */
[----:B------:R-:W5:Y:S04]  /*1db0*/  LDL.64 R14, [R1+0x48] ;  /* 0x00004800010e7983 */ /* 0x000f680000100a00 */
[----:B----4-:R-:W4:Y:S01]  /*1dc0*/  LDL R12, [R1+0x60] ;  /* 0x00006000010c7983 */ /* 0x010f220000100800 */
[----:B---3--:R-:W-:Y:S01]  /*1dd0*/  MOV R9, R7 ;  /* 0x0000000700097202 */ /* 0x008fe20000000f00 */
[----:B--2---:R-:W-:Y:S01]  /*1de0*/  IMAD.MOV.U32 R8, RZ, RZ, R3 ;  /* 0x000000ffff087224 */ /* 0x004fe200078e0003 */
[----:B------:R-:W-:-:S03]  /*1df0*/  LEA R2, P0, R0, R3, 0x1 ;  /* 0x0000000300027211 */ /* 0x000fc600078008ff */
[----:B-----5:R-:W-:Y:S01]  /*1e00*/  IMAD.WIDE R8, R14, 0x2, R8 ;  /* 0x000000020e087825 */ /* 0x020fe200078e0208 */
[----:B----4-:R-:W-:-:S04]  /*1e10*/  LEA.HI.X R3, R0, R7, R12, 0x1, P0 ;  /* 0x0000000700037211 */ /* 0x010fc800000f0c0c */
[----:B------:R-:W-:Y:S01]  /*1e20*/  @!PT LDS RZ, [RZ] ;  /* 0x00000000fffff984 */ /* 0x000fe20000000800 */
[----:B------:R-:W-:Y:S01]  /*1e30*/  @!PT LDS RZ, [RZ] ;  /* 0x00000000fffff984 */ /* 0x000fe20000000800 */
[----:B------:R-:W-:Y:S01]  /*1e40*/  @!PT LDS RZ, [RZ] ;  /* 0x00000000fffff984 */ /* 0x000fe20000000800 */
[----:B------:R2:W-:Y:S04]  /*1e50*/  LDGSTS.E.BYPASS.LTC128B.128 [R244+0xa100], [R8.64], !P4 ;  /* 0x0a10000008f47fae */ /* 0x0005e8000e101d48 */
[----:B------:R2:W-:Y:S02]  /*1e60*/  LDGSTS.E.BYPASS.LTC128B.128 [R244+0xe100], [R2.64], !P2 ;  /* 0x0e10000002f47fae */ /* 0x0005e4000d101d48 */
.L_x_947:
[----:B------:R-:W-:Y:S05]  /*1e70*/  BSYNC B0 ;  /* 0x0000000000007941 */ /* 0x000fea0003800000 */
.L_x_946:
[----:B------:R-:W-:Y:S05]  /*1e80*/  BRA.DIV ~URZ, `(.L_x_948) ;  /* 0x00011b827f007947 */ /* 0x000fea000b800000 */
[----:B---3--:R3:W1:Y:S04]  /*1e90*/  SHFL.IDX PT, R7, R5, 0x5, 0x181f ;  /* 0x00b81f0005077f89 */ /* 0x00866800000e0000 */
[----:B--2---:R3:W2:Y:S02]  /*1ea0*/  SHFL.IDX PT, R3, R6, 0x5, 0x181f ;  /* 0x00b81f0006037f89 */ /* 0x0046a400000e0000 */
.L_x_988:
[----:B------:R-:W-:Y:S01]  /*1eb0*/  IADD3 R2, R4, 0x50, RZ ;  /* 0x0000005004027810 */ /* 0x000fe20007ffe0ff */
[----:B------:R-:W-:Y:S03]  /*1ec0*/  BSSY B0, `(.L_x_949) ;  /* 0x000000f000007945 */ /* 0x000fe60003800000 */
[----:B------:R-:W-:-:S13]  /*1ed0*/  ISETP.GE.AND P0, PT, R2, R10, PT ;  /* 0x0000000a0200720c */ /* 0x000fda0003f06270 */
[----:B------:R-:W-:Y:S05]  /*1ee0*/  @P0 BRA `(.L_x_950) ;  /* 0x000000c000000947 */ /* 0x000fea0003800000 */
[----:B------:R-:W5:Y:S04]  /*1ef0*/  LDL.64 R14, [R1+0x48] ;  /* 0x00004800010e7983 */ /* 0x000f680000100a00 */
[----:B---3--:R-:W3:Y:S01]  /*1f00*/  LDL R12, [R1+0x60] ;  /* 0x00006000010c7983 */ /* 0x008ee20000100800 */
[----:B-1----:R-:W-:Y:S01]  /*1f10*/  MOV R9, R7 ;  /* 0x0000000700097202 */ /* 0x002fe20000000f00 */
[----:B--2---:R-:W-:Y:S01]  /*1f20*/  IMAD.MOV.U32 R8, RZ, RZ, R3 ;  /* 0x000000ffff087224 */ /* 0x004fe200078e0003 */
        /* <DEDUP_REMOVED lines=8> */
.L_x_950:
[----:B------:R-:W-:Y:S05]  /*1fb0*/  BSYNC B0 ;  /* 0x0000000000007941 */ /* 0x000fea0003800000 */
.L_x_949:
[----:B------:R-:W-:Y:S05]  /*1fc0*/  BRA.DIV ~URZ, `(.L_x_951) ;  /* 0x00011b127f007947 */ /* 0x000fea000b800000 */
[----:B-1----:R1:W3:Y:S02]  /*1fd0*/  SHFL.IDX PT, R7, R5, 0x6, 0x181f ;  /* 0x00d81f0005077f89 */ /* 0x0022e400000e0000 */
.L_x_989:
[----:B------:R-:W-:Y:S05]  /*1fe0*/  BRA.DIV ~URZ, `(.L_x_952) ;  /* 0x00011b627f007947 */ /* 0x000fea000b800000 */
[----:B--2---:R2:W1:Y:S02]  /*1ff0*/  SHFL.IDX PT, R3, R6, 0x6, 0x181f ;  /* 0x00d81f0006037f89 */ /* 0x00446400000e0000 */
.L_x_990:
[----:B------:R-:W-:Y:S01]  /*2000*/  IADD3 R2, R4, 0x60, RZ ;  /* 0x0000006004027810 */ /* 0x000fe20007ffe0ff */
[----:B------:R-:W-:Y:S03]  /*2010*/  BSSY B0, `(.L_x_953) ;  /* 0x000000f000007945 */ /* 0x000fe60003800000 */
[----:B------:R-:W-:-:S13]  /*2020*/  ISETP.GE.AND P0, PT, R2, R10, PT ;  /* 0x0000000a0200720c */ /* 0x000fda0003f06270 */
[----:B------:R-:W-:Y:S05]  /*2030*/  @P0 BRA `(.L_x_954) ;  /* 0x000000c000000947 */ /* 0x000fea0003800000 */
[----:B------:R-:W5:Y:S04]  /*2040*/  LDL.64 R14, [R1+0x48] ;  /* 0x00004800010e7983 */ /* 0x000f680000100a00 */
[----:B--2---:R-:W2:Y:S01]  /*2050*/  LDL R12, [R1+0x60] ;  /* 0x00006000010c7983 */ /* 0x004ea20000100800 */
[----:B---3--:R-:W-:Y:S01]  /*2060*/  MOV R9, R7 ;  /* 0x0000000700097202 */ /* 0x008fe20000000f00 */
        /* <DEDUP_REMOVED lines=9> */
.L_x_954:
[----:B------:R-:W-:Y:S05]  /*2100*/  BSYNC B0 ;  /* 0x0000000000007941 */ /* 0x000fea0003800000 */
.L_x_953:
[----:B------:R-:W-:Y:S05]  /*2110*/  BRA.DIV ~URZ, `(.L_x_955) ;  /* 0x00011aa27f007947 */ /* 0x000fea000b800000 */
[----:B-1-34-:R-:W1:Y:S04]  /*2120*/  SHFL.IDX PT, R5, R5, 0x7, 0x181f ;  /* 0x00f81f0005057f89 */ /* 0x01ae6800000e0000 */
[----:B--2---:R-:W2:Y:S02]  /*2130*/  SHFL.IDX PT, R6, R6, 0x7, 0x181f ;  /* 0x00f81f0006067f89 */ /* 0x004ea400000e0000 */
.L_x_991:
[----:B------:R-:W3:Y:S04]  /*2140*/  LDL.64 R154, [R1+0x48] ;  /* 0x00004800019a7983 */ /* 0x000ee80000100a00 */
[----:B------:R-:W4:Y:S01]  /*2150*/  LDL R8, [R1+0x60] ;  /* 0x0000600001087983 */ /* 0x000f220000100800 */
[----:B------:R-:W-:-:S04]  /*2160*/  IADD3 R4, R4, 0x70, RZ ;  /* 0x0000007004047810 */ /* 0x000fc80007ffe0ff */
[----:B------:R-:W-:Y:S01]  /*2170*/  ISETP.GE.AND P1, PT, R4, R10, PT ;  /* 0x0000000a0400720c */ /* 0x000fe20003f26270 */
[----:B-1----:R-:W-:-:S12]  /*2180*/  IMAD.MOV.U32 R7, RZ, RZ, R5 ;  /* 0x000000ffff077224 */ /* 0x002fd800078e0005 */
[----:B--2---:R-:W-:Y:S01]  /*2190*/  @!P1 LEA R2, P0, R0, R6, 0x1 ;  /* 0x0000000600029211 */ /* 0x004fe200078008ff */
[----:B---3--:R-:W-:-:S03]  /*21a0*/  @!P1 IMAD.WIDE R6, R154, 0x2, R6 ;  /* 0x000000029a069825 */ /* 0x008fc600078e0206 */
[----:B----4-:R-:W-:Y:S02]  /*21b0*/  @!P1 LEA.HI.X R3, R0, R5, R8, 0x1, P0 ;  /* 0x0000000500039211 */ /* 0x010fe400000f0c08 */
[----:B------:R-:W-:Y:S01]  /*21c0*/  @!PT LDS RZ, [RZ] ;  /* 0x00000000fffff984 */ /* 0x000fe20000000800 */
[----:B------:R-:W-:Y:S01]  /*21d0*/  @!PT LDS RZ, [RZ] ;  /* 0x00000000fffff984 */ /* 0x000fe20000000800 */
[----:B------:R-:W-:Y:S01]  /*21e0*/  @!PT LDS RZ, [RZ] ;  /* 0x00000000fffff984 */ /* 0x000fe20000000800 */
[----:B------:R1:W-:Y:S04]  /*21f0*/  @!P1 LDGSTS.E.BYPASS.LTC128B.128 [R244+0xb900], [R6.64], !P4 ;  /* 0x0b90000006f49fae */ /* 0x0003e8000e101d48 */
[----:B------:R1:W-:Y:S04]  /*2200*/  @!P1 LDGSTS.E.BYPASS.LTC128B.128 [R244+0xf900], [R2.64], !P2 ;  /* 0x0f90000002f49fae */ /* 0x0003e8000d101d48 */
[----:B------:R-:W0:Y:S01]  /*2210*/  LDGDEPBAR ;  /* 0x00000000000079af */ /* 0x000e220000000000 */
[----:B------:R-:W-:Y:S02]  /*2220*/  WARPSYNC 0xffffffff ;  /* 0xffffffff00007948 */ /* 0x000fe40003800000 */
[----:B------:R-:W2:Y:S04]  /*2230*/  LDL.64 R156, [R1+0x28] ;  /* 0x00002800019c7983 */ /* 0x000ea80000100a00 */
[----:B------:R-:W3:Y:S04]  /*2240*/  LDL R153, [R1+0x20] ;  /* 0x0000200001997983 */ /* 0x000ee80000100800 */
[----:B------:R-:W4:Y:S04]  /*2250*/  LDL.64 R18, [R1+0x30] ;  /* 0x0000300001127983 */ /* 0x000f280000100a00 */
[----:B------:R-:W4:Y:S04]  /*2260*/  LDL R17, [R1+0x38] ;  /* 0x0000380001117983 */ /* 0x000f280000100800 */
[----:B------:R-:W1:Y:S01]  /*2270*/  S2R R8, SR_TID.X ;  /* 0x0000000000087919 */ /* 0x000e620000002100 */
[----:B------:R-:W-:Y:S01]  /*2280*/  SHF.R.S32.HI R10, RZ, 0x1f, R96 ;  /* 0x0000001fff0a7819 */ /* 0x000fe20000011460 */
[----:B------:R-:W-:Y:S01]  /*2290*/  IMAD.WIDE.U32 R4, R96, c[0x0][0x1e0], RZ ;  /* 0x0000780060047a25 */ /* 0x000fe200078e00ff */
[----:B------:R-:W-:Y:S01]  /*22a0*/  MOV R148, c[0x0][0x1e0] ;  /* 0x0000780000947a02 */ /* 0x000fe20000000f00 */
[----:B------:R-:W4:Y:S01]  /*22b0*/  LDL R209, [R1+0x18] ;  /* 0x0000180001d17983 */ /* 0x000f220000100800 */
[----:B------:R-:W-:-:S02]  /*22c0*/  MOV R151, c[0x0][0x1e4] ;  /* 0x0000790000977a02 */ /* 0x000fc40000000f00 */
[----:B------:R-:W-:Y:S01]  /*22d0*/  MOV R23, c[0x0][0x208] ;  /* 0x0000820000177a02 */ /* 0x000fe20000000f00 */
[----:B------:R2:W5:Y:S01]  /*22e0*/  LDL R208, [R1+0x8] ;  /* 0x0000080001d07983 */ /* 0x0005620000100800 */
[----:B-1----:R-:W-:-:S04]  /*22f0*/  SHF.R.S32.HI R16, RZ, 0x1f, R8 ;  /* 0x0000001fff107819 */ /* 0x002fc80000011408 */
[----:B------:R-:W-:-:S04]  /*2300*/  LEA.HI R16, R16, R8, RZ, 0x3 ;  /* 0x0000000810107211 */ /* 0x000fc800078f18ff */
[----:B------:R-:W-:-:S04]  /*2310*/  SHF.R.S32.HI R16, RZ, 0x3, R16 ;  /* 0x00000003ff107819 */ /* 0x000fc80000011410 */
[----:B------:R-:W-:-:S05]  /*2320*/  IADD3 R0, -R16, c[0x0][0x1d0], RZ ;  /* 0x0000740010007a10 */ /* 0x000fca0007ffe1ff */
[----:B------:R-:W-:Y:S02]  /*2330*/  IMAD R0, R96, -0x40, R0 ;  /* 0xffffffc060007824 */ /* 0x000fe400078e0200 */
[----:B------:R-:W-:-:S03]  /*2340*/  IMAD R2, R10, c[0x0][0x1e0], RZ ;  /* 0x000078000a027a24 */ /* 0x000fc600078e02ff */
[----:B------:R-:W-:Y:S01]  /*2350*/  ISETP.GE.AND P1, PT, R0, 0x1, PT ;  /* 0x000000010000780c */ /* 0x000fe20003f26270 */
[----:B------:R-:W-:Y:S01]  /*2360*/  IMAD R3, R96, c[0x0][0x1e4], R2 ;  /* 0x0000790060037a24 */ /* 0x000fe200078e0202 */
[----:B------:R-:W-:-:S04]  /*2370*/  ISETP.GE.AND P4, PT, R0, 0x11, PT ;  /* 0x000000110000780c */ /* 0x000fc80003f86270 */
[----:B------:R-:W-:Y:S01]  /*2380*/  IADD3 R3, R5, R3, RZ ;  /* 0x0000000305037210 */ /* 0x000fe20007ffe0ff */
[----:B------:R-:W-:Y:S06]  /*2390*/  BAR.SYNC.DEFER_BLOCKING 0x0 ;  /* 0x0000000000007b1d */ /* 0x000fec0000010000 */
[----:B------:R-:W-:Y:S02]  /*23a0*/  @P1 ISETP.GE.AND P6, PT, R154, c[0x0][0x1d4], PT ;  /* 0x000075009a001a0c */ /* 0x000fe40003fc6270 */
[----:B------:R-:W-:Y:S01]  /*23b0*/  ISETP.GE.AND P2, PT, R0, 0x21, PT ;  /* 0x000000210000780c */ /* 0x000fe20003f46270 */
[----:B------:R-:W-:Y:S01]  /*23c0*/  IMAD.WIDE.U32 R12, R148, 0x20, RZ ;  /* 0x00000020940c7825 */ /* 0x000fe200078e00ff */
[----:B------:R-:W-:-:S02]  /*23d0*/  MOV R22, 0x5 ;  /* 0x0000000500167802 */ /* 0x000fc40000000f00 */
[----:B------:R-:W-:Y:S02]  /*23e0*/  MOV R152, 0xffffffc0 ;  /* 0xffffffc000987802 */ /* 0x000fe40000000f00 */
[C---:B------:R-:W-:Y:S02]  /*23f0*/  SHF.L.U64.HI R22, R23.reuse, R22, c[0x0][0x20c] ;  /* 0x0000830017167619 */ /* 0x040fe40000010216 */
[----:B------:R-:W-:Y:S01]  /*2400*/  SHF.L.U32 R23, R23, 0x5, RZ ;  /* 0x0000000517177819 */ /* 0x000fe200000006ff */
[----:B------:R-:W-:Y:S01]  /*2410*/  IMAD R145, R96, R152, c[0x0][0x1d0] ;  /* 0x0000740060917624 */ /* 0x000fe200078e0298 */
[----:B--2---:R-:W-:-:S04]  /*2420*/  LEA R2, P0, R4, R156, 0x6 ;  /* 0x0000009c04027211 */ /* 0x004fc800078030ff */
[----:B---3--:R-:W-:Y:S02]  /*2430*/  LEA.HI.X R3, R4, R153, R3, 0x6, P0 ;  /* 0x0000009904037211 */ /* 0x008fe400000f3403 */
[----:B------:R-:W-:-:S04]  /*2440*/  @P1 LEA R4, P0, R2, c[0x0][0x1c8], 0x1 ;  /* 0x0000720002041a11 */ /* 0x000fc800078008ff */
[----:B------:R-:W-:Y:S02]  /*2450*/  @P1 LEA.HI.X R5, R2, c[0x0][0x1cc], R3, 0x1, P0 ;  /* 0x0000730002051a11 */ /* 0x000fe400000f0c03 */
[----:B------:R-:W-:-:S03]  /*2460*/  @P4 LEA R6, P0, R148, R2, 0x4 ;  /* 0x0000000294064211 */ /* 0x000fc600078020ff */
[----:B------:R-:W-:Y:S01]  /*2470*/  @!PT LDS RZ, [RZ] ;  /* 0x00000000fffff984 */ /* 0x000fe20000000800 */
[----:B------:R-:W-:Y:S01]  /*2480*/  @!PT LDS RZ, [RZ] ;  /* 0x00000000fffff984 */ /* 0x000fe20000000800 */
[----:B------:R-:W-:Y:S01]  /*2490*/  @!PT LDS RZ, [RZ] ;  /* 0x00000000fffff984 */ /* 0x000fe20000000800 */
[----:B------:R1:W-:Y:S01]  /*24a0*/  @P1 LDGSTS.E.BYPASS.LTC128B.128 [R244+0x4100], [R4.64], !P6 ;  /* 0x0410000004f41fae */ /* 0x0003e2000f101d48 */
[----:B------:R-:W-:Y:S02]  /*24b0*/  @P4 ISETP.GE.AND P6, PT, R154, c[0x0][0x1d4], PT ;  /* 0x000075009a004a0c */ /* 0x000fe40003fc6270 */
[----:B------:R-:W-:Y:S01]  /*24c0*/  @P4 LEA.HI.X R7, R148, R3, R151, 0x4, P0 ;  /* 0x0000000394074211 */ /* 0x000fe200000f2497 */
[----:B------:R1:W-:Y:S01]  /*24d0*/  @P1 LDGSTS.E.BYPASS.LTC128B.128 [R244+0x6100], [R4.64+0x80], !P5 ;  /* 0x0610008004f41fae */ /* 0x0003e2000e901d48 */
[----:B------:R-:W-:-:S04]  /*24e0*/  @P4 LEA R8, P0, R6, c[0x0][0x1c8], 0x1 ;  /* 0x0000720006084a11 */ /* 0x000fc800078008ff */
[----:B------:R-:W-:Y:S02]  /*24f0*/  @P4 LEA.HI.X R9, R6, c[0x0][0x1cc], R7, 0x1, P0 ;  /* 0x0000730006094a11 */ /* 0x000fe400000f0c07 */
[----:B------:R-:W-:Y:S02]  /*2500*/  ISETP.GE.AND P1, PT, R0, 0x31, PT ;  /* 0x000000310000780c */ /* 0x000fe40003f26270 */
[----:B------:R-:W-:Y:S01]  /*2510*/  @P2 IADD3 R0, P0, R2, R12, RZ ;  /* 0x0000000c02002210 */ /* 0x000fe20007f1e0ff */
[----:B------:R2:W-:Y:S01]  /*2520*/  @P4 LDGSTS.E.BYPASS.LTC128B.128 [R244+0x4900], [R8.64], !P6 ;  /* 0x0490000008f44fae */ /* 0x0005e2000f101d48 */
[----:B------:R-:W-:-:S03]  /*2530*/  @P2 ISETP.GE.AND P6, PT, R154, c[0x0][0x1d4], PT ;  /* 0x000075009a002a0c */ /* 0x000fc60003fc6270 */
[----:B------:R2:W-:Y:S01]  /*2540*/  @P4 LDGSTS.E.BYPASS.LTC128B.128 [R244+0x6900], [R8.64+0x80], !P5 ;  /* 0x0690008008f44fae */ /* 0x0005e2000e901d48 */
[----:B-1----:R-:W-:-:S04]  /*2550*/  SHF.L.U32 R4, R151, 0x5, RZ ;  /* 0x0000000597047819 */ /* 0x002fc800000006ff */
[----:B------:R-:W-:Y:S02]  /*2560*/  @P2 IADD3.X R4, R3, R13, R4, P0, !PT ;  /* 0x0000000d03042210 */ /* 0x000fe400007fe404 */
[----:B------:R-:W-:-:S04]  /*2570*/  @P2 LEA R6, P0, R0, c[0x0][0x1c8], 0x1 ;  /* 0x0000720000062a11 */ /* 0x000fc800078008ff */
[----:B------:R-:W-:Y:S01]  /*2580*/  @P2 LEA.HI.X R7, R0, c[0x0][0x1cc], R4, 0x1, P0 ;  /* 0x0000730000072a11 */ /* 0x000fe200000f0c04 */
[----:B------:R-:W-:Y:S02]  /*2590*/  @P1 IMAD R0, R151, 0x30, RZ ;  /* 0x0000003097001824 */ /* 0x000fe400078e02ff */
[----:B------:R-:W-:Y:S02]  /*25a0*/  @P1 IMAD.WIDE.U32 R2, R148, 0x30, R2 ;  /* 0x0000003094021825 */ /* 0x000fe400078e0002 */
[----:B------:R1:W-:Y:S01]  /*25b0*/  @P2 LDGSTS.E.BYPASS.LTC128B.128 [R244+0x5100], [R6.64], !P6 ;  /* 0x0510000006f42fae */ /* 0x0003e2000f101d48 */
[----:B------:R-:W-:Y:S02]  /*25c0*/  @P1 ISETP.GE.AND P6, PT, R154, c[0x0][0x1d4], PT ;  /* 0x000075009a001a0c */ /* 0x000fe40003fc6270 */
[----:B------:R-:W-:Y:S01]  /*25d0*/  @P1 IADD3 R0, R3, R0, RZ ;  /* 0x0000000003001210 */ /* 0x000fe20007ffe0ff */
[----:B------:R1:W-:Y:S01]  /*25e0*/  @P2 LDGSTS.E.BYPASS.LTC128B.128 [R244+0x7100], [R6.64+0x80], !P5 ;  /* 0x0710008006f42fae */ /* 0x0003e2000e901d48 */
[----:B------:R-:W-:-:S04]  /*25f0*/  @P1 LEA R4, P0, R2, c[0x0][0x1c8], 0x1 ;  /* 0x0000720002041a11 */ /* 0x000fc800078008ff */
[----:B------:R-:W-:-:S05]  /*2600*/  @P1 LEA.HI.X R5, R2, c[0x0][0x1cc], R0, 0x1, P0 ;  /* 0x0000730002051a11 */ /* 0x000fca00000f0c00 */
[----:B------:R1:W-:Y:S04]  /*2610*/  @P1 LDGSTS.E.BYPASS.LTC128B.128 [R244+0x5900], [R4.64], !P6 ;  /* 0x0590000004f41fae */ /* 0x0003e8000f101d48 */
[----:B------:R1:W-:Y:S04]  /*2620*/  @P1 LDGSTS.E.BYPASS.LTC128B.128 [R244+0x7900], [R4.64+0x80], !P5 ;  /* 0x0790008004f41fae */ /* 0x0003e8000e901d48 */
[----:B------:R-:W0:Y:S01]  /*2630*/  LDGDEPBAR ;  /* 0x00000000000079af */ /* 0x000e220000000000 */
[----:B------:R-:W-:-:S04]  /*2640*/  DEPBAR.LE SB0, 0x1 ;  /* 0x000080400000791a */ /* 0x000fc80000000000 */
[----:B------:R-:W-:-:S04]  /*2650*/  DEPBAR.LE SB0, 0x0 ;  /* 0x000080000000791a */ /* 0x000fc80000000000 */
[----:B------:R-:W-:Y:S01]  /*2660*/  BAR.SYNC.DEFER_BLOCKING 0x0 ;  /* 0x0000000000007b1d */ /* 0x000fe20000010000 */
[----:B------:R-:W-:Y:S02]  /*2670*/  IMAD R0, R10, c[0x0][0x208], RZ ;  /* 0x000082000a007a24 */ /* 0x000fe400078e02ff */
[----:B------:R-:W-:-:S04]  /*2680*/  IMAD.WIDE.U32 R2, R96, c[0x0][0x208], RZ ;  /* 0x0000820060027a25 */ /* 0x000fc800078e00ff */
[----:B--2---:R-:W-:Y:S01]  /*2690*/  IMAD R8, R96, c[0x0][0x20c], R0 ;  /* 0x0000830060087a24 */ /* 0x004fe200078e0200 */
[----:B----4-:R-:W-:Y:S01]  /*26a0*/  LEA R0, P0, R2, R18, 0x6 ;  /* 0x0000001202007211 */ /* 0x010fe200078030ff */
[----:B-1----:R-:W-:Y:S04]  /*26b0*/  LDSM.16.M88.4 R4, [R231+0x2000] ;  /* 0x00200000e704783b */ /* 0x002fe80000000200 */
[----:B------:R-:W1:Y:S04]  /*26c0*/  LDSM.16.M88.4 R24, [R224] ;  /* 0x00000000e018783b */ /* 0x000e680000000200 */
[----:B------:R-:W2:Y:S04]  /*26d0*/  LDSM.16.M88.4 R28, [R224+0x800] ;  /* 0x00080000e01c783b */ /* 0x000ea80000000200 */
[----:B------:R-:W3:Y:S04]  /*26e0*/  LDSM.16.M88.4 R32, [R224+0x1000] ;  /* 0x00100000e020783b */ /* 0x000ee80000000200 */
[----:B------:R-:W4:Y:S01]  /*26f0*/  LDSM.16.M88.4 R36, [R224+0x1800] ;  /* 0x00180000e024783b */ /* 0x000f220000000200 */
[----:B------:R-:W-:-:S03]  /*2700*/  IADD3 R3, R3, R8, RZ ;  /* 0x0000000803037210 */ /* 0x000fc60007ffe0ff */
[----:B------:R-:W3:Y:S01]  /*2710*/  LDSM.16.M88.4 R12, [R231] ;  /* 0x00000000e70c783b */ /* 0x000ee20000000200 */
[----:B------:R-:W-:Y:S02]  /*2720*/  LEA.HI.X R3, R2, R17, R3, 0x6, P0 ;  /* 0x0000001102037211 */ /* 0x000fe400000f3403 */
[C---:B------:R-:W-:Y:S01]  /*2730*/  LEA R2, P0, R0.reuse, c[0x0][0x1f8], 0x1 ;  /* 0x00007e0000027a11 */ /* 0x040fe200078008ff */
[----:B------:R-:W-:Y:S01]  /*2740*/  LDSM.16.M88.4 R56, [R235] ;  /* 0x00000000eb38783b */ /* 0x000fe20000000200 */
[----:B------:R-:W-:Y:S02]  /*2750*/  LOP3.LUT R8, R11, 0x1, RZ, 0xc0, !PT ;  /* 0x000000010b087812 */ /* 0x000fe400078ec0ff */
[----:B------:R-:W-:Y:S01]  /*2760*/  LEA.HI.X R3, R0, c[0x0][0x1fc], R3, 0x1, P0 ;  /* 0x00007f0000037a11 */ /* 0x000fe200000f0c03 */
[----:B------:R-:W-:Y:S01]  /*2770*/  LDSM.16.M88.4 R52, [R243] ;  /* 0x00000000f334783b */ /* 0x000fe20000000200 */
[C---:B------:R-:W-:Y:S02]  /*2780*/  IADD3 R18, P4, R23.reuse, R2, RZ ;  /* 0x0000000217127210 */ /* 0x040fe40007f9e0ff */
[----:B------:R-:W-:Y:S01]  /*2790*/  IADD3 R20, P1, P0, R23, 0x80, R2 ;  /* 0x0000008017147810 */ /* 0x000fe2000783e002 */
[----:B------:R-:W-:Y:S01]  /*27a0*/  LDSM.16.M88.4 R48, [R242] ;  /* 0x00000000f230783b */ /* 0x000fe20000000200 */
[----:B------:R-:W-:-:S02]  /*27b0*/  ISETP.NE.U32.AND P2, PT, R8, 0x1, PT ;  /* 0x000000010800780c */ /* 0x000fc40003f45070 */
[----:B------:R-:W-:Y:S01]  /*27c0*/  IADD3 R0, -R16, R145, RZ ;  /* 0x0000009110007210 */ /* 0x000fe20007ffe1ff */
[----:B------:R-:W-:Y:S01]  /*27d0*/  LDSM.16.M88.4 R44, [R241] ;  /* 0x00000000f12c783b */ /* 0x000fe20000000200 */
[----:B------:R-:W-:Y:S02]  /*27e0*/  IADD3.X R19, R22, R3, RZ, P4, !PT ;  /* 0x0000000316137210 */ /* 0x000fe400027fe4ff */
[----:B------:R-:W-:Y:S02]  /*27f0*/  IADD3 R16, P4, R18, R23, RZ ;  /* 0x0000001712107210 */ /* 0x000fe40007f9e0ff */
[----:B------:R-:W-:Y:S02]  /*2800*/  IADD3.X R21, R22, RZ, R3, P1, P0 ;  /* 0x000000ff16157210 */ /* 0x000fe40000fe0403 */
[----:B------:R-:W-:Y:S02]  /*2810*/  LOP3.LUT P1, RZ, R11, 0x2, RZ, 0xc0, !PT ;  /* 0x000000020bff7812 */ /* 0x000fe4000782c0ff */
[C---:B------:R-:W-:Y:S01]  /*2820*/  ISETP.LT.OR P0, PT, R0.reuse, 0x1, P2 ;  /* 0x000000010000780c */ /* 0x040fe20001701670 */
[----:B-1----:R-:W-:Y:S01]  /*2830*/  HMMA.16816.F32 R60, R4, R24, RZ ;  /* 0x00000018043c723c */ /* 0x002fe200000018ff */
[----:B------:R-:W-:Y:S01]  /*2840*/  IADD3.X R17, R19, R22, RZ, P4, !PT ;  /* 0x0000001613117210 */ /* 0x000fe200027fe4ff */
[----:B------:R-:W-:Y:S01]  /*2850*/  LDSM.16.M88.4 R8, [R233] ;  /* 0x00000000e908783b */ /* 0x000fe20000000200 */
[----:B------:R-:W-:-:S05]  /*2860*/  ISETP.LT.OR P4, PT, R0, 0x1, !P1 ;  /* 0x000000010000780c */ /* 0x000fca0004f81670 */
[C---:B--2---:R-:W-:Y:S08]  /*2870*/  HMMA.16816.F32 R76, R4.reuse, R28, RZ ;  /* 0x0000001c044c723c */ /* 0x044ff000000018ff */
[C---:B---3--:R-:W-:Y:S08]  /*2880*/  HMMA.16816.F32 R72, R4.reuse, R32, RZ ;  /* 0x000000200448723c */ /* 0x048ff000000018ff */
[C---:B----4-:R-:W-:Y:S08]  /*2890*/  HMMA.16816.F32 R80, R4.reuse, R36, RZ ;  /* 0x000000240450723c */ /* 0x050ff000000018ff */
[C---:B------:R-:W-:Y:S08]  /*28a0*/  HMMA.16816.F32 R116, R4.reuse, R26, RZ ;  /* 0x0000001a0474723c */ /* 0x040ff000000018ff */
[C---:B------:R-:W-:Y:S08]  /*28b0*/  HMMA.16816.F32 R120, R4.reuse, R30, RZ ;  /* 0x0000001e0478723c */ /* 0x040ff000000018ff */
[C---:B------:R-:W-:Y:S08]  /*28c0*/  HMMA.16816.F32 R112, R4.reuse, R34, RZ ;  /* 0x000000220470723c */ /* 0x040ff000000018ff */
[----:B------:R-:W-:Y:S01]  /*28d0*/  HMMA.16816.F32 R108, R4, R38, RZ ;  /* 0x00000026046c723c */ /* 0x000fe200000018ff */
[----:B------:R-:W1:Y:S04]  /*28e0*/  LDSM.16.M88.4 R4, [R233+0x2000] ;  /* 0x00200000e904783b */ /* 0x000e680000000200 */
[----:B------:R-:W-:Y:S01]  /*28f0*/  @!PT LDS RZ, [RZ] ;  /* 0x00000000fffff984 */ /* 0x000fe20000000800 */
[----:B------:R-:W-:Y:S01]  /*2900*/  @!PT LDS RZ, [RZ] ;  /* 0x00000000fffff984 */ /* 0x000fe20000000800 */
[----:B------:R-:W-:Y:S01]  /*2910*/  @!PT LDS RZ, [RZ] ;  /* 0x00000000fffff984 */ /* 0x000fe20000000800 */
[----:B------:R2:W-:Y:S01]  /*2920*/  LDGSTS.E.BYPASS.LTC128B.128 [R244+0x100], [R2.64], !P0 ;  /* 0x0010000002f47fae */ /* 0x0005e2000c101d48 */
[----:B------:R-:W-:-:S03]  /*2930*/  ISETP.LT.OR P0, PT, R0, 0x11, P2 ;  /* 0x000000110000780c */ /* 0x000fc60001701670 */
[----:B------:R2:W-:Y:S01]  /*2940*/  LDGSTS.E.BYPASS.LTC128B.128 [R244+0x2100], [R2.64+0x80], !P4 ;  /* 0x0210008002f47fae */ /* 0x0005e2000e101d48 */
[----:B------:R-:W-:-:S09]  /*2950*/  ISETP.LT.OR P4, PT, R0, 0x11, !P1 ;  /* 0x000000110000780c */ /* 0x000fd20004f81670 */
[----:B------:R3:W-:Y:S04]  /*2960*/  LDGSTS.E.BYPASS.LTC128B.128 [R244+0x900], [R18.64], !P0 ;  /* 0x0090000012f47fae */ /* 0x0007e8000c101d48 */
[----:B------:R4:W-:Y:S01]  /*2970*/  LDGSTS.E.BYPASS.LTC128B.128 [R244+0x2900], [R20.64], !P4 ;  /* 0x0290000014f47fae */ /* 0x0009e2000e101d48 */
[C---:B------:R-:W-:Y:S02]  /*2980*/  ISETP.LT.OR P4, PT, R0.reuse, 0x21, P2 ;  /* 0x000000210000780c */ /* 0x040fe40001781670 */
[----:B------:R-:W-:Y:S02]  /*2990*/  ISETP.LT.OR P2, PT, R0, 0x31, P2 ;  /* 0x000000310000780c */ /* 0x000fe40001741670 */
[----:B--2---:R-:W-:Y:S01]  /*29a0*/  IADD3 R2, P0, R16, R23, RZ ;  /* 0x0000001710027210 */ /* 0x004fe20007f1e0ff */
[----:B------:R-:W-:Y:S08]  /*29b0*/  HMMA.16816.F32 R68, R12, R24, RZ ;  /* 0x000000180c44723c */ /* 0x000ff000000018ff */
[----:B------:R3:W-:Y:S01]  /*29c0*/  LDGSTS.E.BYPASS.LTC128B.128 [R244+0x1100], [R16.64], !P4 ;  /* 0x0110000010f47fae */ /* 0x0007e2000e101d48 */
[----:B------:R-:W-:-:S02]  /*29d0*/  IADD3.X R3, R17, R22, RZ, P0, !PT ;  /* 0x0000001611037210 */ /* 0x000fc400007fe4ff */
[C---:B------:R-:W-:Y:S02]  /*29e0*/  ISETP.LT.OR P0, PT, R0.reuse, 0x21, !P1 ;  /* 0x000000210000780c */ /* 0x040fe40004f01670 */
[----:B------:R-:W-:Y:S01]  /*29f0*/  ISETP.LT.OR P1, PT, R0, 0x31, !P1 ;  /* 0x000000310000780c */ /* 0x000fe20004f21670 */
[C---:B------:R-:W-:Y:S08]  /*2a00*/  HMMA.16816.F32 R100, R12.reuse, R28, RZ ;  /* 0x0000001c0c64723c */ /* 0x040ff000000018ff */
[C---:B------:R-:W-:Y:S02]  /*2a10*/  HMMA.16816.F32 R92, R12.reuse, R30, RZ ;  /* 0x0000001e0c5c723c */ /* 0x040fe400000018ff */
[----:B------:R3:W-:Y:S04]  /*2a20*/  LDGSTS.E.BYPASS.LTC128B.128 [R244+0x3100], [R16.64+0x80], !P0 ;  /* 0x0310008010f47fae */ /* 0x0007e8000c101d48 */
[----:B------:R2:W-:Y:S02]  /*2a30*/  LDGSTS.E.BYPASS.LTC128B.128 [R244+0x1900], [R2.64], !P2 ;  /* 0x0190000002f47fae */ /* 0x0005e4000d101d48 */
[C---:B------:R-:W-:Y:S02]  /*2a40*/  HMMA.16816.F32 R64, R12.reuse, R36, RZ ;  /* 0x000000240c40723c */ /* 0x040fe400000018ff */
[----:B------:R2:W-:Y:S04]  /*2a50*/  LDGSTS.E.BYPASS.LTC128B.128 [R244+0x3900], [R2.64+0x80], !P1 ;  /* 0x0390008002f47fae */ /* 0x0005e8000c901d48 */
[----:B------:R-:W-:Y:S02]  /*2a60*/  LDSM.16.M88.4 R40, [R230] ;  /* 0x00000000e628783b */ /* 0x000fe40000000200 */
[C---:B------:R-:W-:Y:S02]  /*2a70*/  HMMA.16816.F32 R104, R12.reuse, R26, RZ ;  /* 0x0000001a0c68723c */ /* 0x040fe400000018ff */
[----:B------:R-:W-:Y:S04]  /*2a80*/  LDSM.16.M88.4 R28, [R230+0x800] ;  /* 0x00080000e61c783b */ /* 0x000fe80000000200 */
[----:B------:R-:W-:Y:S02]  /*2a90*/  LDSM.16.M88.4 R24, [R230+0x1000] ;  /* 0x00100000e618783b */ /* 0x000fe40000000200 */
[C---:B------:R-:W-:Y:S02]  /*2aa0*/  HMMA.16816.F32 R88, R12.reuse, R32, RZ ;  /* 0x000000200c58723c */ /* 0x040fe400000018ff */
[----:B----4-:R-:W-:Y:S04]  /*2ab0*/  LDSM.16.M88.4 R20, [R230+0x1800] ;  /* 0x00180000e614783b */ /* 0x010fe80000000200 */
[----:B---3--:R-:W-:Y:S02]  /*2ac0*/  LDSM.16.M88.4 R16, [R232+0x2000] ;  /* 0x00200000e810783b */ /* 0x008fe40000000200 */
[C---:B------:R-:W-:Y:S02]  /*2ad0*/  HMMA.16816.F32 R84, R12.reuse, R34, RZ ;  /* 0x000000220c54723c */ /* 0x040fe400000018ff */
[----:B------:R-:W0:Y:S06]  /*2ae0*/  LDGDEPBAR ;  /* 0x00000000000079af */ /* 0x000e2c0000000000 */
[----:B------:R-:W-:Y:S01]  /*2af0*/  HMMA.16816.F32 R36, R12, R38, RZ ;  /* 0x000000260c24723c */ /* 0x000fe200000018ff */
[----:B------:R-:W3:Y:S07]  /*2b00*/  LDSM.16.M88.4 R12, [R232] ;  /* 0x00000000e80c783b */ /* 0x000eee0000000200 */
[-C--:B-1----:R-:W-:Y:S08]  /*2b10*/  HMMA.16816.F32 R32, R4, R56.reuse, R60 ;  /* 0x000000380420723c */ /* 0x082ff0000000183c */
[----:B------:R-:W-:Y:S08]  /*2b20*/  HMMA.16816.F32 R60, R8, R56, R68 ;  /* 0x00000038083c723c */ /* 0x000ff00000001844 */
[C---:B------:R-:W-:Y:S08]  /*2b30*/  HMMA.16816.F32 R68, R4.reuse, R44, R80 ;  /* 0x0000002c0444723c */ /* 0x040ff00000001850 */
[C---:B------:R-:W-:Y:S08]  /*2b40*/  HMMA.16816.F32 R80, R4.reuse, R58, R116 ;  /* 0x0000003a0450723c */ /* 0x040ff00000001874 */
[C---:B------:R-:W-:Y:S08]  /*2b50*/  HMMA.16816.F32 R76, R4.reuse, R52, R76 ;  /* 0x00000034044c723c */ /* 0x040ff0000000184c */
[C---:B------:R-:W-:Y:S08]  /*2b60*/  HMMA.16816.F32 R128, R4.reuse, R54, R120 ;  /* 0x000000360480723c */ /* 0x040ff00000001878 */
[C---:B------:R-:W-:Y:S08]  /*2b70*/  HMMA.16816.F32 R136, R4.reuse, R50, R112 ;  /* 0x000000320488723c */ /* 0x040ff00000001870 */
[----:B------:R-:W-:Y:S08]  /*2b80*/  HMMA.16816.F32 R124, R4, R46, R108 ;  /* 0x0000002e047c723c */ /* 0x000ff0000000186c */
[C---:B------:R-:W-:Y:S08]  /*2b90*/  HMMA.16816.F32 R132, R8.reuse, R52, R100 ;  /* 0x000000340884723c */ /* 0x040ff00000001864 */
[C---:B------:R-:W-:Y:S01]  /*2ba0*/  HMMA.16816.F32 R116, R8.reuse, R54, R92 ;  /* 0x000000360874723c */ /* 0x040fe2000000185c */
[----:B------:R-:W-:Y:S07]  /*2bb0*/  LDSM.16.M88.4 R92, [R227+0x1800] ;  /* 0x00180000e35c783b */ /* 0x000fee0000000200 */
[C---:B------:R-:W-:Y:S08]  /*2bc0*/  HMMA.16816.F32 R140, R8.reuse, R48, R88 ;  /* 0x00000030088c723c */ /* 0x040ff00000001858 */
[C---:B------:R-:W-:Y:S08]  /*2bd0*/  HMMA.16816.F32 R120, R8.reuse, R44, R64 ;  /* 0x0000002c0878723c */ /* 0x040ff00000001840 */
[C---:B------:R-:W-:Y:S08]  /*2be0*/  HMMA.16816.F32 R112, R8.reuse, R58, R104 ;  /* 0x0000003a0870723c */ /* 0x040ff00000001868 */
[C---:B------:R-:W-:Y:S08]  /*2bf0*/  HMMA.16816.F32 R108, R8.reuse, R50, R84 ;  /* 0x00000032086c723c */ /* 0x040ff00000001854 */
[----:B------:R-:W-:Y:S01]  /*2c00*/  HMMA.16816.F32 R52, R8, R46, R36 ;  /* 0x0000002e0834723c */ /* 0x000fe20000001824 */
[----:B------:R-:W-:Y:S04]  /*2c10*/  LDSM.16.M88.4 R8, [R227] ;  /* 0x00000000e308783b */ /* 0x000fe80000000200 */
[----:B------:R-:W1:Y:S03]  /*2c20*/  LDSM.16.M88.4 R36, [R234] ;  /* 0x00000000ea24783b */ /* 0x000e660000000200 */
[----:B------:R-:W-:Y:S01]  /*2c30*/  HMMA.16816.F32 R72, R4, R48, R72 ;  /* 0x000000300448723c */ /* 0x000fe20000001848 */
[----:B------:R-:W4:Y:S04]  /*2c40*/  LDSM.16.M88.4 R4, [R234+0x2000] ;  /* 0x00200000ea04783b */ /* 0x000f280000000200 */
[----:B------:R-:W-:Y:S03]  /*2c50*/  LDSM.16.M88.4 R48, [R227+0x800] ;  /* 0x00080000e330783b */ /* 0x000fe60000000200 */
[-C--:B---3--:R-:W-:Y:S01]  /*2c60*/  HMMA.16816.F32 R44, R12, R40.reuse, R60 ;  /* 0x000000280c2c723c */ /* 0x088fe2000000183c */
[----:B------:R-:W-:Y:S07]  /*2c70*/  LDSM.16.M88.4 R60, [R224+0x2000] ;  /* 0x00200000e03c783b */ /* 0x000fee0000000200 */
[C---:B------:R-:W-:Y:S01]  /*2c80*/  HMMA.16816.F32 R100, R16.reuse, R40, R32 ;  /* 0x000000281064723c */ /* 0x040fe20000001820 */
[----:B------:R-:W-:Y:S07]  /*2c90*/  LDSM.16.M88.4 R32, [R231+0x4000] ;  /* 0x00400000e720783b */ /* 0x000fee0000000200 */
[C---:B------:R-:W-:Y:S01]  /*2ca0*/  HMMA.16816.F32 R104, R16.reuse, R28, R76 ;  /* 0x0000001c1068723c */ /* 0x040fe2000000184c */
[----:B------:R-:W3:Y:S07]  /*2cb0*/  LDSM.16.M88.4 R76, [R227+0x1000] ;  /* 0x00100000e34c783b */ /* 0x000eee0000000200 */
[C---:B------:R-:W-:Y:S08]  /*2cc0*/  HMMA.16816.F32 R88, R16.reuse, R24, R72 ;  /* 0x000000181058723c */ /* 0x040ff00000001848 */
[C---:B------:R-:W-:Y:S08]  /*2cd0*/  HMMA.16816.F32 R84, R16.reuse, R20, R68 ;  /* 0x000000141054723c */ /* 0x040ff00000001844 */
[C---:B------:R-:W-:Y:S08]  /*2ce0*/  HMMA.16816.F32 R72, R16.reuse, R42, R80 ;  /* 0x0000002a1048723c */ /* 0x040ff00000001850 */
[C---:B------:R-:W-:Y:S08]  /*2cf0*/  HMMA.16816.F32 R68, R16.reuse, R30, R128 ;  /* 0x0000001e1044723c */ /* 0x040ff00000001880 */
[C---:B------:R-:W-:Y:S08]  /*2d00*/  HMMA.16816.F32 R64, R16.reuse, R26, R136 ;  /* 0x0000001a1040723c */ /* 0x040ff00000001888 */
[----:B------:R-:W-:Y:S08]  /*2d10*/  HMMA.16816.F32 R56, R16, R22, R124 ;  /* 0x000000161038723c */ /* 0x000ff0000000187c */
[C---:B------:R-:W-:Y:S01]  /*2d20*/  HMMA.16816.F32 R16, R12.reuse, R42, R112 ;  /* 0x0000002a0c10723c */ /* 0x040fe20000001870 */
[----:B------:R-:W-:Y:S07]  /*2d30*/  LDSM.16.M88.4 R40, [R240] ;  /* 0x00000000f028783b */ /* 0x000fee0000000200 */
[C---:B------:R-:W-:Y:S08]  /*2d40*/  HMMA.16816.F32 R80, R12.reuse, R28, R132 ;  /* 0x0000001c0c50723c */ /* 0x040ff00000001884 */
        /* <DEDUP_REMOVED lines=8> */
[-C--:B-1----:R-:W-:Y:S01]  /*2dd0*/  HMMA.16816.F32 R12, R36, R8.reuse, R44 ;  /* 0x00000008240c723c */ /* 0x082fe2000000182c */
[----:B------:R-:W-:Y:S07]  /*2de0*/  LDSM.16.M88.4 R44, [R230+0x2000] ;  /* 0x00200000e62c783b */ /* 0x000fee0000000200 */
[C---:B----4-:R-:W-:Y:S08]  /*2df0*/  HMMA.16816.F32 R52, R4.reuse, R8, R100 ;  /* 0x000000080434723c */ /* 0x050ff00000001864 */
[----:B---3--:R-:W-:Y:S08]  /*2e00*/  HMMA.16816.F32 R124, R4, R78, R64 ;  /* 0x0000004e047c723c */ /* 0x008ff00000001840 */
[----:B------:R-:W-:Y:S08]  /*2e10*/  HMMA.16816.F32 R12, R32, R60, R12 ;  /* 0x0000003c200c723c */ /* 0x000ff0000000180c */
[----:B------:R-:W-:Y:S01]  /*2e20*/  HMMA.16816.F32 R64, R36, R10, R16 ;  /* 0x0000000a2440723c */ /* 0x000fe20000001810 */
[----:B------:R-:W1:Y:S07]  /*2e30*/  LDSM.16.M88.4 R16, [R232+0x4000] ;  /* 0x00400000e810783b */ /* 0x000e6e0000000200 */
[----:B--2---:R-:W-:Y:S08]  /*2e40*/  HMMA.16816.F32 R52, R28, R60, R52 ;  /* 0x0000003c1c34723c */ /* 0x004ff00000001834 */
[C---:B------:R-:W-:Y:S01]  /*2e50*/  HMMA.16816.F32 R72, R4.reuse, R10, R72 ;  /* 0x0000000a0448723c */ /* 0x040fe20000001848 */
[----:B------:R-:W-:Y:S07]  /*2e60*/  LDSM.16.M88.4 R8, [R234+0x4000] ;  /* 0x00400000ea08783b */ /* 0x000fee0000000200 */
[----:B------:R-:W-:Y:S08]  /*2e70*/  HMMA.16816.F32 R136, R4, R94, R56 ;  /* 0x0000005e0488723c */ /* 0x000ff00000001838 */
[----:B------:R-:W-:Y:S01]  /*2e80*/  HMMA.16816.F32 R56, R24, R40, R12 ;  /* 0x000000281838723c */ /* 0x000fe2000000180c */
[----:B------:R-:W2:Y:S07]  /*2e90*/  LDSM.16.M88.4 R12, [R232+0x6000] ;  /* 0x00600000e80c783b */ /* 0x000eae0000000200 */
[C---:B------:R-:W-:Y:S08]  /*2ea0*/  HMMA.16816.F32 R128, R4.reuse, R92, R84 ;  /* 0x0000005c0480723c */ /* 0x040ff00000001854 */
[C---:B------:R-:W-:Y:S08]  /*2eb0*/  HMMA.16816.F32 R104, R4.reuse, R48, R104 ;  /* 0x000000300468723c */ /* 0x040ff00000001868 */
[----:B------:R-:W-:Y:S08]  /*2ec0*/  HMMA.16816.F32 R100, R4, R50, R68 ;  /* 0x000000320464723c */ /* 0x000ff00000001844 */
[C---:B------:R-:W-:Y:S08]  /*2ed0*/  HMMA.16816.F32 R84, R36.reuse, R48, R80 ;  /* 0x000000302454723c */ /* 0x040ff00000001850 */
[----:B------:R-:W-:Y:S01]  /*2ee0*/  HMMA.16816.F32 R116, R36, R50, R116 ;  /* 0x000000322474723c */ /* 0x000fe20000001874 */
[----:B------:R-:W3:Y:S07]  /*2ef0*/  LDSM.16.M88.4 R48, [R227+0x2000] ;  /* 0x00200000e330783b */ /* 0x000eee0000000200 */
[----:B------:R-:W-:Y:S08]  /*2f00*/  HMMA.16816.F32 R52, R20, R40, R52 ;  /* 0x000000281434723c */ /* 0x000ff00000001834 */
[-C--:B------:R-:W-:Y:S08]  /*2f10*/  HMMA.16816.F32 R64, R32, R62.reuse, R64 ;  /* 0x0000003e2040723c */ /* 0x080ff00000001840 */
[----:B------:R-:W-:Y:S01]  /*2f20*/  HMMA.16816.F32 R72, R28, R62, R72 ;  /* 0x0000003e1c48723c */ /* 0x000fe20000001848 */
[----:B------:R-:W-:Y:S07]  /*2f30*/  LDSM.16.M88.4 R60, [R239] ;  /* 0x00000000ef3c783b */ /* 0x000fee0000000200 */
[----:B-1----:R-:W-:Y:S01]  /*2f40*/  HMMA.16816.F32 R68, R16, R44, R56 ;  /* 0x0000002c1044723c */ /* 0x002fe20000001838 */
[----:B------:R-:W1:Y:S07]  /*2f50*/  LDSM.16.M88.4 R56, [R224+0x2800] ;  /* 0x00280000e038783b */ /* 0x000e6e0000000200 */
[----:B------:R-:W-:Y:S01]  /*2f60*/  HMMA.16816.F32 R88, R4, R76, R88 ;  /* 0x0000004c0458723c */ /* 0x000fe20000001858 */
[----:B------:R-:W4:Y:S07]  /*2f70*/  LDSM.16.M88.4 R4, [R236+0x6000] ;  /* 0x00600000ec04783b */ /* 0x000f2e0000000200 */
[----:B--2---:R-:W-:Y:S08]  /*2f80*/  HMMA.16816.F32 R52, R12, R44, R52 ;  /* 0x0000002c0c34723c */ /* 0x004ff00000001834 */
[-C--:B------:R-:W-:Y:S08]  /*2f90*/  HMMA.16816.F32 R64, R24, R42.reuse, R64 ;  /* 0x0000002a1840723c */ /* 0x080ff00000001840 */
[----:B------:R-:W-:Y:S01]  /*2fa0*/  HMMA.16816.F32 R72, R20, R42, R72 ;  /* 0x0000002a1448723c */ /* 0x000fe20000001848 */
[----:B------:R-:W2:Y:S07]  /*2fb0*/  LDSM.16.M88.4 R40, [R230+0x2800] ;  /* 0x00280000e628783b */ /* 0x000eae0000000200 */
[C---:B------:R-:W-:Y:S08]  /*2fc0*/  HMMA.16816.F32 R140, R36.reuse, R76, R140 ;  /* 0x0000004c248c723c */ /* 0x040ff0000000188c */
[----:B------:R-:W-:Y:S08]  /*2fd0*/  HMMA.16816.F32 R108, R36, R78, R108 ;  /* 0x0000004e246c723c */ /* 0x000ff0000000186c */
[----:B---3--:R-:W-:Y:S08]  /*2fe0*/  HMMA.16816.F32 R76, R8, R48, R68 ;  /* 0x00000030084c723c */ /* 0x008ff00000001844 */
[----:B-1----:R-:W-:Y:S08]  /*2ff0*/  HMMA.16816.F32 R68, R32, R56, R84 ;  /* 0x000000382044723c */ /* 0x002ff00000001854 */
[----:B----4-:R-:W-:Y:S08]  /*3000*/  HMMA.16816.F32 R80, R4, R48, R52 ;  /* 0x000000300450723c */ /* 0x010ff00000001834 */
[----:B------:R-:W-:Y:S08]  /*3010*/  HMMA.16816.F32 R52, R16, R46, R64 ;  /* 0x0000002e1034723c */ /* 0x000ff00000001840 */
[C---:B------:R-:W-:Y:S08]  /*3020*/  HMMA.16816.F32 R120, R36.reuse, R92, R120 ;  /* 0x0000005c2478723c */ /* 0x040ff00000001878 */
[----:B------:R-:W-:Y:S08]  /*3030*/  HMMA.16816.F32 R112, R36, R94, R112 ;  /* 0x0000005e2470723c */ /* 0x000ff00000001870 */
[----:B------:R-:W-:Y:S08]  /*3040*/  HMMA.16816.F32 R64, R12, R46, R72 ;  /* 0x0000002e0c40723c */ /* 0x000ff00000001848 */
[----:B------:R-:W-:Y:S01]  /*3050*/  HMMA.16816.F32 R36, R28, R56, R104 ;  /* 0x000000381c24723c */ /* 0x000fe20000001868 */
[----:B------:R-:W-:-:S04]  /*3060*/  FMUL.FTZ R0, R76, c[0x0][0x320] ;  /* 0x0000c8004c007a20 */ /* 0x000fc80000410000 */
[----:B------:R1:W3:Y:S03]  /*3070*/  MUFU.TANH R144, R0 ;  /* 0x0000000000907308 */ /* 0x0002e60000002400 */
[----:B------:R-:W-:Y:S01]  /*3080*/  HMMA.16816.F32 R68, R24, R60, R68 ;  /* 0x0000003c1844723c */ /* 0x000fe20000001844 */
[----:B-1----:R-:W-:-:S04]  /*3090*/  FMUL.FTZ R0, R77, c[0x0][0x320] ;  /* 0x0000c8004d007a20 */ /* 0x002fc80000410000 */
[----:B------:R1:W4:Y:S03]  /*30a0*/  MUFU.TANH R132, R0 ;  /* 0x0000000000847308 */ /* 0x0003260000002400 */
[----:B------:R-:W-:Y:S08]  /*30b0*/  HMMA.16816.F32 R84, R4, R50, R64 ;  /* 0x000000320454723c */ /* 0x000ff00000001840 */
[----:B------:R-:W-:Y:S01]  /*30c0*/  HMMA.16816.F32 R44, R20, R60, R36 ;  /* 0x0000003c142c723c */ /* 0x000fe20000001824 */
[----:B------:R-:W2:Y:S01]  /*30d0*/  LDSM.16.M88.4 R36, [R227+0x2800] ;  /* 0x00280000e324783b */ /* 0x000ea20000000200 */
[----:B-1----:R-:W-:-:S06]  /*30e0*/  FMUL.FTZ R0, R78, c[0x0][0x320] ;  /* 0x0000c8004e007a20 */ /* 0x002fcc0000410000 */
[-C--:B------:R-:W-:Y:S01]  /*30f0*/  HMMA.16816.F32 R64, R32, R58.reuse, R116 ;  /* 0x0000003a2040723c */ /* 0x080fe20000001874 */
[----:B------:R1:W1:Y:S07]  /*3100*/  MUFU.TANH R134, R0 ;  /* 0x0000000000867308 */ /* 0x00026e0000002400 */
[----:B------:R-:W-:Y:S01]  /*3110*/  HMMA.16816.F32 R72, R28, R58, R100 ;  /* 0x0000003a1c48723c */ /* 0x000fe20000001864 */
[----:B-1----:R-:W-:-:S07]  /*3120*/  FMUL.FTZ R0, R79, c[0x0][0x320] ;  /* 0x0000c8004f007a20 */ /* 0x002fce0000410000 */
[----:B------:R-:W-:Y:S01]  /*3130*/  HMMA.16816.F32 R76, R8, R50, R52 ;  /* 0x00000032084c723c */ /* 0x000fe20000001834 */
[----:B------:R-:W1:Y:S01]  /*3140*/  LDSM.16.M88.4 R52, [R224+0x3000] ;  /* 0x00300000e034783b */ /* 0x000e620000000200 */
[----:B------:R2:W1:Y:S02]  /*3150*/  MUFU.TANH R133, R0 ;  /* 0x0000000000857308 */ /* 0x0004640000002400 */
[----:B--2---:R-:W-:-:S06]  /*3160*/  FMUL.FTZ R0, R80, c[0x0][0x320] ;  /* 0x0000c80050007a20 */ /* 0x004fcc0000410000 */
[----:B------:R2:W1:Y:S01]  /*3170*/  MUFU.TANH R147, R0 ;  /* 0x0000000000937308 */ /* 0x0004620000002400 */
[----:B------:R-:W-:Y:S01]  /*3180*/  HMMA.16816.F32 R68, R16, R40, R68 ;  /* 0x000000281044723c */ /* 0x000fe20000001844 */
[----:B--2---:R-:W-:-:S06]  /*3190*/  FMUL.FTZ R0, R81, c[0x0][0x320] ;  /* 0x0000c80051007a20 */ /* 0x004fcc0000410000 */
[----:B------:R2:W1:Y:S01]  /*31a0*/  MUFU.TANH R146, R0 ;  /* 0x0000000000927308 */ /* 0x0004620000002400 */
[----:B------:R-:W-:Y:S01]  /*31b0*/  HMMA.16816.F32 R56, R24, R62, R64 ;  /* 0x0000003e1838723c */ /* 0x000fe20000001840 */
[----:B--2---:R-:W-:-:S06]  /*31c0*/  FMUL.FTZ R0, R82, c[0x0][0x320] ;  /* 0x0000c80052007a20 */ /* 0x004fcc0000410000 */
[----:B------:R2:W1:Y:S01]  /*31d0*/  MUFU.TANH R150, R0 ;  /* 0x0000000000967308 */ /* 0x0004620000002400 */
[----:B------:R-:W-:Y:S01]  /*31e0*/  HMMA.16816.F32 R48, R12, R40, R44 ;  /* 0x000000280c30723c */ /* 0x000fe2000000182c */
[----:B------:R-:W1:Y:S01]  /*31f0*/  LDSM.16.M88.4 R44, [R238] ;  /* 0x00000000ee2c783b */ /* 0x000e620000000200 */
[----:B--2---:R-:W-:-:S05]  /*3200*/  FMUL.FTZ R0, R83, c[0x0][0x320] ;  /* 0x0000c80053007a20 */ /* 0x004fca0000410000 */
[----:B------:R2:W1:Y:S01]  /*3210*/  MUFU.TANH R149, R0 ;  /* 0x0000000000957308 */ /* 0x0004620000002400 */
[----:B------:R-:W-:Y:S01]  /*3220*/  HMMA.16816.F32 R64, R20, R62, R72 ;  /* 0x0000003e1440723c */ /* 0x000fe20000001848 */
[----:B--2---:R-:W-:-:S06]  /*3230*/  FMUL.FTZ R0, R76, c[0x0][0x320] ;  /* 0x0000c8004c007a20 */ /* 0x004fcc0000410000 */
[----:B------:R2:W1:Y:S02]  /*3240*/  MUFU.TANH R106, R0 ;  /* 0x00000000006a7308 */ /* 0x0004640000002400 */
[----:B--2---:R-:W-:-:S06]  /*3250*/  FMUL.FTZ R0, R77, c[0x0][0x320] ;  /* 0x0000c8004d007a20 */ /* 0x004fcc0000410000 */
[----:B------:R2:W1:Y:S01]  /*3260*/  MUFU.TANH R103, R0 ;  /* 0x0000000000677308 */ /* 0x0004620000002400 */
[----:B------:R-:W-:Y:S01]  /*3270*/  HMMA.16816.F32 R60, R16, R42, R56 ;  /* 0x0000002a103c723c */ /* 0x000fe20000001838 */
[----:B------:R-:W1:Y:S01]  /*3280*/  LDSM.16.M88.4 R56, [R230+0x3000] ;  /* 0x00300000e638783b */ /* 0x000e620000000200 */
[----:B--2---:R-:W-:-:S05]  /*3290*/  FMUL.FTZ R0, R78, c[0x0][0x320] ;  /* 0x0000c8004e007a20 */ /* 0x004fca0000410000 */
[----:B------:R2:W1:Y:S01]  /*32a0*/  MUFU.TANH R105, R0 ;  /* 0x0000000000697308 */ /* 0x0004620000002400 */
[----:B------:R-:W-:Y:S01]  /*32b0*/  HMMA.16816.F32 R80, R4, R36, R48 ;  /* 0x000000240450723c */ /* 0x000fe20000001830 */
[----:B--2---:R-:W-:-:S07]  /*32c0*/  FMUL.FTZ R0, R79, c[0x0][0x320] ;  /* 0x0000c8004f007a20 */ /* 0x004fce0000410000 */
[----:B------:R-:W-:Y:S01]  /*32d0*/  HMMA.16816.F32 R76, R8, R36, R68 ;  /* 0x00000024084c723c */ /* 0x000fe20000001844 */
[----:B------:R2:W2:Y:S07]  /*32e0*/  MUFU.TANH R104, R0 ;  /* 0x0000000000687308 */ /* 0x0004ae0000002400 */
[----:B-1----:R-:W-:Y:S01]  /*32f0*/  HMMA.16816.F32 R68, R32, R52, R140 ;  /* 0x000000342044723c */ /* 0x002fe2000000188c */
[----:B--2---:R-:W-:-:S04]  /*3300*/  FMUL.FTZ R0, R84, c[0x0][0x320] ;  /* 0x0000c80054007a20 */ /* 0x004fc80000410000 */
[----:B------:R1:W2:Y:S03]  /*3310*/  MUFU.TANH R118, R0 ;  /* 0x0000000000767308 */ /* 0x0002a60000002400 */
[----:B------:R-:W-:Y:S08]  /*3320*/  HMMA.16816.F32 R48, R28, R52, R88 ;  /* 0x000000341c30723c */ /* 0x000ff00000001858 */
[----:B------:R-:W-:Y:S01]  /*3330*/  HMMA.16816.F32 R64, R12, R42, R64 ;  /* 0x0000002a0c40723c */ /* 0x000fe20000001840 */
[----:B-1----:R-:W-:-:S04]  /*3340*/  FMUL.FTZ R0, R85, c[0x0][0x320] ;  /* 0x0000c80055007a20 */ /* 0x002fc80000410000 */
[----:B------:R1:W1:Y:S03]  /*3350*/  MUFU.TANH R117, R0 ;  /* 0x0000000000757308 */ /* 0x0002660000002400 */
        /* <DEDUP_REMOVED lines=10> */
[----:B------:R-:W2:Y:S01]  /*3400*/  LDSM.16.M88.4 R48, [R227+0x3000] ;  /* 0x00300000e330783b */ /* 0x000ea20000000200 */
[----:B-1----:R-:W-:-:S04]  /*3410*/  FMUL.FTZ R0, R77, c[0x0][0x320] ;  /* 0x0000c8004d007a20 */ /* 0x002fc80000410000 */
[----:B------:R1:W1:Y:S02]  /*3420*/  MUFU.TANH R93, R0 ;  /* 0x00000000005d7308 */ /* 0x0002640000002400 */
[----:B------:R-:W-:Y:S01]  /*3430*/  HMMA.16816.F32 R84, R4, R38, R64 ;  /* 0x000000260454723c */ /* 0x000fe20000001840 */
[----:B------:R-:W2:Y:S01]  /*3440*/  LDSM.16.M88.4 R36, [R224+0x3800] ;  /* 0x00380000e024783b */ /* 0x000ea20000000200 */
[----:B-1----:R-:W-:-:S04]  /*3450*/  FMUL.FTZ R0, R78, c[0x0][0x320] ;  /* 0x0000c8004e007a20 */ /* 0x002fc80000410000 */
[----:B------:R1:W1:Y:S02]  /*3460*/  MUFU.TANH R98, R0 ;  /* 0x0000000000627308 */ /* 0x0002640000002400 */
[----:B------:R-:W-:Y:S01]  /*3470*/  HMMA.16816.F32 R64, R16, R56, R68 ;  /* 0x000000381040723c */ /* 0x000fe20000001844 */
[----:B-1----:R-:W-:-:S05]  /*3480*/  FMUL.FTZ R0, R79, c[0x0][0x320] ;  /* 0x0000c8004f007a20 */ /* 0x002fca0000410000 */
[----:B------:R1:W1:Y:S02]  /*3490*/  MUFU.TANH R95, R0 ;  /* 0x00000000005f7308 */ /* 0x0002640000002400 */
[----:B------:R-:W-:Y:S01]  /*34a0*/  HMMA.16816.F32 R68, R28, R54, R124 ;  /* 0x000000361c44723c */ /* 0x000fe2000000187c */
[----:B------:R-:W2:Y:S01]  /*34b0*/  LDSM.16.M88.4 R52, [R237] ;  /* 0x00000000ed34783b */ /* 0x000ea20000000200 */
[----:B-1----:R-:W-:-:S04]  /*34c0*/  FMUL.FTZ R0, R80, c[0x0][0x320] ;  /* 0x0000c80050007a20 */ /* 0x002fc80000410000 */
[----:B------:R1:W1:Y:S02]  /*34d0*/  MUFU.TANH R102, R0 ;  /* 0x0000000000667308 */ /* 0x0002640000002400 */
[----:B------:R-:W-:Y:S01]  /*34e0*/  HMMA.16816.F32 R60, R24, R46, R60 ;  /* 0x0000002e183c723c */ /* 0x000fe2000000183c */
[----:B-1----:R-:W-:-:S05]  /*34f0*/  FMUL.FTZ R0, R81, c[0x0][0x320] ;  /* 0x0000c80051007a20 */ /* 0x002fca0000410000 */
[----:B------:R1:W1:Y:S02]  /*3500*/  MUFU.TANH R101, R0 ;  /* 0x0000000000657308 */ /* 0x0002640000002400 */
[----:B------:R-:W-:Y:S01]  /*3510*/  HMMA.16816.F32 R40, R12, R56, R40 ;  /* 0x000000380c28723c */ /* 0x000fe20000001828 */
[----:B-1----:R-:W-:-:S05]  /*3520*/  FMUL.FTZ R0, R82, c[0x0][0x320] ;  /* 0x0000c80052007a20 */ /* 0x002fca0000410000 */
        /* <DEDUP_REMOVED lines=8> */
[----:B------:R1:W1:Y:S01]  /*35b0*/  MUFU.TANH R88, R0 ;  /* 0x0000000000587308 */ /* 0x0002620000002400 */
[----:B------:R-:W-:Y:S08]  /*35c0*/  HMMA.16816.F32 R64, R32, R36, R120 ;  /* 0x000000242040723c */ /* 0x000ff00000001878 */
[----:B------:R-:W-:Y:S01]  /*35d0*/  HMMA.16816.F32 R44, R16, R58, R60 ;  /* 0x0000003a102c723c */ /* 0x000fe2000000183c */
[----:B-1----:R-:W-:-:S07]  /*35e0*/  FMUL.FTZ R0, R74, c[0x0][0x320] ;  /* 0x0000c8004a007a20 */ /* 0x002fce0000410000 */
[----:B------:R-:W-:Y:S01]  /*35f0*/  HMMA.16816.F32 R60, R32, R38, R112 ;  /* 0x00000026203c723c */ /* 0x000fe20000001870 */
[----:B------:R-:W-:Y:S01]  /*3600*/  LDSM.16.M88.4 R32, [R227+0x3800] ;  /* 0x00380000e320783b */ /* 0x000fe20000000200 */
[----:B------:R1:W1:Y:S06]  /*3610*/  MUFU.TANH R91, R0 ;  /* 0x00000000005b7308 */ /* 0x00026c0000002400 */
[----:B------:R-:W-:Y:S01]  /*3620*/  HMMA.16816.F32 R80, R4, R48, R40 ;  /* 0x000000300450723c */ /* 0x000fe20000001828 */
[----:B------:R-:W2:Y:S01]  /*3630*/  LDSM.16.M88.4 R40, [R230+0x3800] ;  /* 0x00380000e628783b */ /* 0x000ea20000000200 */
[----:B------:R-:W-:Y:S01]  /*3640*/  ISETP.GT.AND P0, PT, R96, R209, PT ;  /* 0x000000d16000720c */ /* 0x000fe20003f04270 */
[----:B------:R-:W-:-:S04]  /*3650*/  DEPBAR.LE SB0, 0x0 ;  /* 0x000080000000791a */ /* 0x000fc80000000000 */
[----:B-1----:R-:W-:Y:S02]  /*3660*/  FMUL.FTZ R0, R75, c[0x0][0x320] ;  /* 0x0000c8004b007a20 */ /* 0x002fe40000410000 */
[C---:B------:R-:W-:Y:S08]  /*3670*/  HMMA.16816.F32 R72, R28.reuse, R36, R128 ;  /* 0x000000241c48723c */ /* 0x040ff00000001880 */
[----:B------:R-:W-:Y:S01]  /*3680*/  HMMA.16816.F32 R28, R28, R38, R136 ;  /* 0x000000261c1c723c */ /* 0x000fe20000001888 */
[----:B------:R1:W1:Y:S02]  /*3690*/  MUFU.TANH R90, R0 ;  /* 0x00000000005a7308 */ /* 0x0002640000002400 */
[----:B-1----:R-:W-:-:S06]  /*36a0*/  FMUL.FTZ R0, R84, c[0x0][0x320] ;  /* 0x0000c80054007a20 */ /* 0x002fcc0000410000 */
[----:B------:R1:W1:Y:S01]  /*36b0*/  MUFU.TANH R94, R0 ;  /* 0x00000000005e7308 */ /* 0x0002620000002400 */
[----:B------:R-:W-:Y:S08]  /*36c0*/  HMMA.16816.F32 R68, R12, R58, R68 ;  /* 0x0000003a0c44723c */ /* 0x000ff00000001844 */
[----:B------:R-:W-:Y:S01]  /*36d0*/  HMMA.16816.F32 R56, R24, R52, R64 ;  /* 0x000000341838723c */ /* 0x000fe20000001840 */
[----:B-1----:R-:W-:-:S04]  /*36e0*/  FMUL.FTZ R0, R85, c[0x0][0x320] ;  /* 0x0000c80055007a20 */ /* 0x002fc80000410000 */
[----:B------:R1:W1:Y:S03]  /*36f0*/  MUFU.TANH R92, R0 ;  /* 0x00000000005c7308 */ /* 0x0002660000002400 */
[----:B------:R-:W-:Y:S08]  /*3700*/  HMMA.16816.F32 R64, R20, R52, R72 ;  /* 0x000000341440723c */ /* 0x000ff00000001848 */
[----:B------:R-:W-:Y:S01]  /*3710*/  HMMA.16816.F32 R24, R24, R54, R60 ;  /* 0x000000361818723c */ /* 0x000fe2000000183c */
[----:B-1----:R-:W-:-:S07]  /*3720*/  FMUL.FTZ R0, R86, c[0x0][0x320] ;  /* 0x0000c80056007a20 */ /* 0x002fce0000410000 */
[----:B------:R-:W-:Y:S01]  /*3730*/  HMMA.16816.F32 R52, R20, R54, R28 ;  /* 0x000000361434723c */ /* 0x000fe2000000181c */
[----:B------:R1:W1:Y:S02]  /*3740*/  MUFU.TANH R100, R0 ;  /* 0x0000000000647308 */ /* 0x0002640000002400 */
[----:B-1----:R-:W-:-:S06]  /*3750*/  FMUL.FTZ R0, R87, c[0x0][0x320] ;  /* 0x0000c80057007a20 */ /* 0x002fcc0000410000 */
        /* <DEDUP_REMOVED lines=9> */
[----:B-1----:R-:W-:Y:S02]  /*37f0*/  FMUL.FTZ R0, R79, c[0x0][0x320] ;  /* 0x0000c8004f007a20 */ /* 0x002fe40000410000 */
[----:B------:R-:W-:Y:S08]  /*3800*/  HMMA.16816.F32 R76, R8, R50, R44 ;  /* 0x00000032084c723c */ /* 0x000ff0000000182c */
[C---:B------:R-:W-:Y:S08]  /*3810*/  HMMA.16816.F32 R44, R16.reuse, R40, R56 ;  /* 0x00000028102c723c */ /* 0x040ff00000001838 */
[----:B------:R-:W-:Y:S01]  /*3820*/  HMMA.16816.F32 R16, R16, R42, R24 ;  /* 0x0000002a1010723c */ /* 0x000fe20000001818 */
[----:B------:R1:W1:Y:S07]  /*3830*/  MUFU.TANH R85, R0 ;  /* 0x0000000000557308 */ /* 0x00026e0000002400 */
[----:B------:R-:W-:Y:S01]  /*3840*/  HMMA.16816.F32 R68, R4, R50, R68 ;  /* 0x000000320444723c */ /* 0x000fe20000001844 */
[----:B-1----:R-:W-:-:S07]  /*3850*/  FMUL.FTZ R0, R80, c[0x0][0x320] ;  /* 0x0000c80050007a20 */ /* 0x002fce0000410000 */
[-C--:B------:R-:W-:Y:S01]  /*3860*/  HMMA.16816.F32 R44, R8, R32.reuse, R44 ;  /* 0x00000020082c723c */ /* 0x080fe2000000182c */
[----:B------:R1:W1:Y:S07]  /*3870*/  MUFU.TANH R87, R0 ;  /* 0x0000000000577308 */ /* 0x00026e0000002400 */
[----:B------:R-:W-:Y:S08]  /*3880*/  HMMA.16816.F32 R20, R4, R32, R36 ;  /* 0x000000200414723c */ /* 0x000ff00000001824 */
[----:B------:R-:W-:Y:S01]  /*3890*/  HMMA.16816.F32 R8, R8, R34, R16 ;  /* 0x000000220808723c */ /* 0x000fe20000001810 */
[----:B-1----:R-:W-:-:S07]  /*38a0*/  FMUL.FTZ R0, R81, c[0x0][0x320] ;  /* 0x0000c80051007a20 */ /* 0x002fce0000410000 */
[----:B------:R-:W-:Y:S01]  /*38b0*/  HMMA.16816.F32 R4, R4, R34, R12 ;  /* 0x000000220404723c */ /* 0x000fe2000000180c */
[----:B------:R1:W1:Y:S02]  /*38c0*/  MUFU.TANH R80, R0 ;  /* 0x0000000000507308 */ /* 0x0002640000002400 */
[----:B-1----:R-:W-:-:S06]  /*38d0*/  FMUL.FTZ R0, R82, c[0x0][0x320] ;  /* 0x0000c80052007a20 */ /* 0x002fcc0000410000 */
[----:B------:R1:W1:Y:S01]  /*38e0*/  MUFU.TANH R72, R0 ;  /* 0x0000000000487308 */ /* 0x0002620000002400 */
[----:B------:R-:W-:Y:S02]  /*38f0*/  FMUL.FTZ R77, R77, c[0x0][0x320] ;  /* 0x0000c8004d4d7a20 */ /* 0x000fe40000410000 */
[----:B------:R-:W-:Y:S02]  /*3900*/  FMUL.FTZ R78, R78, c[0x0][0x320] ;  /* 0x0000c8004e4e7a20 */ /* 0x000fe40000410000 */
[----:B-1----:R-:W-:-:S04]  /*3910*/  FMUL.FTZ R0, R83, c[0x0][0x320] ;  /* 0x0000c80053007a20 */ /* 0x002fc80000410000 */
[----:B------:R1:W1:Y:S01]  /*3920*/  MUFU.TANH R50, R0 ;  /* 0x0000000000327308 */ /* 0x0002620000002400 */
[----:B------:R-:W-:Y:S02]  /*3930*/  FMUL.FTZ R79, R79, c[0x0][0x320] ;  /* 0x0000c8004f4f7a20 */ /* 0x000fe40000410000 */
[----:B------:R-:W-:Y:S02]  /*3940*/  FMUL.FTZ R68, R68, c[0x0][0x320] ;  /* 0x0000c80044447a20 */ /* 0x000fe40000410000 */
        /* <DEDUP_REMOVED lines=8> */
[----:B------:R-:W-:Y:S02]  /*39d0*/  FMUL.FTZ R21, R21, c[0x0][0x320] ;  /* 0x0000c80015157a20 */ /* 0x000fe40000410000 */
[----:B------:R-:W-:-:S02]  /*39e0*/  FMUL.FTZ R22, R22, c[0x0][0x320] ;  /* 0x0000c80016167a20 */ /* 0x000fc40000410000 */
[----:B-1----:R-:W-:Y:S02]  /*39f0*/  FMUL.FTZ R0, R71, c[0x0][0x320] ;  /* 0x0000c80047007a20 */ /* 0x002fe40000410000 */
[----:B------:R-:W-:Y:S02]  /*3a00*/  FMUL.FTZ R23, R23, c[0x0][0x320] ;  /* 0x0000c80017177a20 */ /* 0x000fe40000410000 */
[----:B------:R1:W1:Y:S01]  /*3a10*/  MUFU.TANH R41, R0 ;  /* 0x0000000000297308 */ /* 0x0002620000002400 */
        /* <DEDUP_REMOVED lines=8> */
[----:B-1----:R-:W-:Y:S01]  /*3aa0*/  FMUL.FTZ R0, R47, c[0x0][0x320] ;  /* 0x0000c8002f007a20 */ /* 0x002fe20000410000 */
[----:B------:R1:W1:Y:S08]  /*3ab0*/  MUFU.TANH R37, R20 ;  /* 0x0000001400257308 */ /* 0x0002700000002400 */
        /* <DEDUP_REMOVED lines=24> */
[----:B-12345:R-:W-:Y:S01]  /*3c40*/  IADD3 R0, R208, -0x2, RZ ;  /* 0xfffffffed0007810 */ /* 0x03efe20007ffe0ff */
[----:B------:R-:W-:Y:S01]  /*3c50*/  IMAD.SHL.U32 R8, R148, 0x20, RZ ;  /* 0x0000002094087824 */ /* 0x000fe200078e00ff */
[----:B------:R-:W-:-:S02]  /*3c60*/  ISETP.GE.AND P6, PT, R154, c[0x0][0x1d4], PT ;  /* 0x000075009a007a0c */ /* 0x000fc40003fc6270 */
[----:B------:R-:W-:Y:S01]  /*3c70*/  SHF.R.S32.HI R2, RZ, 0x1f, R0 ;  /* 0x0000001fff027819 */ /* 0x000fe20000011400 */
[----:B------:R-:W-:Y:S01]  /*3c80*/  IMAD.WIDE.U32 R4, R0, c[0x0][0x1e0], RZ ;  /* 0x0000780000047a25 */ /* 0x000fe200078e00ff */
[----:B------:R-:W-:-:S03]  /*3c90*/  SHF.L.U64.HI R9, R148, 0x5, R151 ;  /* 0x0000000594097819 */ /* 0x000fc60000010297 */
        /* <DEDUP_REMOVED lines=8> */
[-C--:B------:R-:W-:Y:S02]  /*3d20*/  IADD3 R4, P1, R6, R8.reuse, RZ ;  /* 0x0000000806047210 */ /* 0x080fe40007f3e0ff */
[----:B------:R-:W-:Y:S01]  /*3d30*/  IADD3 R10, P4, P2, R8, 0x80, R2 ;  /* 0x00000080080a7810 */ /* 0x000fe20007a9e002 */
[C-C-:B------:R-:W-:Y:S01]  /*3d40*/  IMAD.X R7, R9.reuse, 0x1, R3.reuse, P0 ;  /* 0x0000000109077824 */ /* 0x140fe200000e0603 */
[----:B------:R-:W-:Y:S01]  /*3d50*/  IADD3 R8, P0, R4, R8, RZ ;  /* 0x0000000804087210 */ /* 0x000fe20007f1e0ff */
[----:B------:R-:W-:Y:S01]  /*3d60*/  @!PT LDS RZ, [RZ] ;  /* 0x00000000fffff984 */ /* 0x000fe20000000800 */
[----:B------:R-:W-:Y:S01]  /*3d70*/  @!PT LDS RZ, [RZ] ;  /* 0x00000000fffff984 */ /* 0x000fe20000000800 */
[----:B------:R-:W-:Y:S01]  /*3d80*/  @!PT LDS RZ, [RZ] ;  /* 0x00000000fffff984 */ /* 0x000fe20000000800 */
[----:B------:R1:W-:Y:S01]  /*3d90*/  LDGSTS.E.BYPASS.LTC128B.128 [R244+0x4100], [R2.64], !P6 ;  /* 0x0410000002f47fae */ /* 0x0003e2000f101d48 */
[----:B------:R-:W-:Y:S01]  /*3da0*/  IADD3.X R11, R9, RZ, R3, P4, P2 ;  /* 0x000000ff090b7210 */ /* 0x000fe200027e4403 */
        /* <DEDUP_REMOVED lines=9> */
.L_x_957:
[----:B--234-:R-:W-:Y:S05]  /*3e40*/  BSYNC B0 ;  /* 0x0000000000007941 */ /* 0x01cfea0003800000 */
.L_x_956:
[----:B-1----:R-:W2:Y:S04]  /*3e50*/  LDL R0, [R1+0x64] ;  /* 0x0000640001007983 */ /* 0x002ea80000100800 */
[----:B------:R-:W2:Y:S04]  /*3e60*/  LDL R180, [R1+0x58] ;  /* 0x0000580001b47983 */ /* 0x000ea80000100800 */
[----:B------:R-:W3:Y:S04]  /*3e70*/  LDL R5, [R1+0x40] ;  /* 0x0000400001057983 */ /* 0x000ee80000100800 */
[----:B------:R-:W-:Y:S04]  /*3e80*/  STL [R1+0x88], R234 ;  /* 0x000088ea01007387 */ /* 0x000fe80000100800 */
[----:B------:R-:W-:Y:S04]  /*3e90*/  STL [R1+0x84], R233 ;  /* 0x000084e901007387 */ /* 0x000fe80000100800 */
[----:B------:R-:W-:Y:S04]  /*3ea0*/  STL [R1+0x80], R232 ;  /* 0x000080e801007387 */ /* 0x000fe80000100800 */
[----:B------:R-:W-:Y:S04]  /*3eb0*/  STL [R1+0x7c], R231 ;  /* 0x00007ce701007387 */ /* 0x000fe80000100800 */
[----:B------:R-:W-:Y:S04]  /*3ec0*/  STL [R1+0x78], R230 ;  /* 0x000078e601007387 */ /* 0x000fe80000100800 */
[----:B------:R-:W-:Y:S04]  /*3ed0*/  STL [R1+0x74], R227 ;  /* 0x000074e301007387 */ /* 0x000fe80000100800 */
[----:B------:R-:W-:Y:S01]  /*3ee0*/  STL [R1+0x70], R224 ;  /* 0x000070e001007387 */ /* 0x000fe20000100800 */
[----:B------:R-:W-:-:S03]  /*3ef0*/  IMAD R4, R96, R152, 0x1 ;  /* 0x0000000160047424 */ /* 0x000fc600078e0298 */
[----:B------:R-:W-:Y:S04]  /*3f00*/  LDSM.16.MT88.4 R60, [R225+0x2000] ;  /* 0x00200000e13c783b */ /* 0x000fe80000004200 */
[----:B------:R-:W-:Y:S04]  /*3f10*/  LDSM.16.MT88.4 R56, [R228] ;  /* 0x00000000e438783b */ /* 0x000fe80000004200 */
[----:B------:R-:W0:Y:S01]  /*3f20*/  LDGDEPBAR ;  /* 0x00000000000079af */ /* 0x000e220000000000 */
[----:B--2---:R-:W-:-:S04]  /*3f30*/  IMAD.IADD R2, R0, 0x1, R180 ;  /* 0x0000000100027824 */ /* 0x004fc800078e02b4 */
[----:B------:R-:W-:-:S04]  /*3f40*/  @P3 IMAD.HI.U32 R0, R2, c[0x0][0x2c8], RZ ;  /* 0x0000b20002003a27 */ /* 0x000fc800078e00ff */
[----:B------:R-:W-:Y:S01]  /*3f50*/  IMAD.MOV.U32 R3, RZ, RZ, R2 ;  /* 0x000000ffff037224 */ /* 0x000fe200078e0002 */
[----:B------:R-:W-:Y:S01]  /*3f60*/  @P3 SHF.R.U32.HI R3, RZ, c[0x0][0x2cc], R0 ;  /* 0x0000b300ff033a19 */ /* 0x000fe20000011600 */
[----:B------:R-:W-:Y:S04]  /*3f70*/  STL [R1+0x1c], R2 ;  /* 0x00001c0201007387 */ /* 0x000fe80000100800 */
[----:B------:R-:W1:Y:S01]  /*3f80*/  SHFL.IDX PT, R2, R3, RZ, 0x1c1f ;  /* 0x001c1fff03027589 */ /* 0x000e6200000e0000 */
[----:B---3--:R-:W-:-:S03]  /*3f90*/  IADD3 R4, -R5, c[0x0][0x1d0], R4 ;  /* 0x0000740005047a10 */ /* 0x008fc60007ffe104 */
[----:B------:R-:W2:Y:S01]  /*3fa0*/  SHFL.IDX PT, R0, R3, 0x1, 0x1c1f ;  /* 0x003c1f0003007f89 */ /* 0x000ea200000e0000 */
[----:B------:R-:W-:Y:S01]  /*3fb0*/  IADD3 R4, R4, -c[0x0][0x168], RZ ;  /* 0x80005a0004047a10 */ /* 0x000fe20007ffe0ff */
[----:B------:R-:W-:-:S04]  /*3fc0*/  IMAD.IADD R5, R145, 0x1, -R5 ;  /* 0x0000000191057824 */ /* 0x000fc800078e0a05 */
[----:B-1----:R-:W-:-:S05]  /*3fd0*/  IMAD.IADD R2, R4, 0x1, R2 ;  /* 0x0000000104027824 */ /* 0x002fca00078e0202 */
[----:B------:R-:W-:-:S04]  /*3fe0*/  IMNMX R2, R5, R2, PT ;  /* 0x0000000205027217 */ /* 0x000fc80003800200 */
[C---:B------:R-:W-:Y:S02]  /*3ff0*/  ISETP.GT.AND P2, PT, R2.reuse, RZ, PT ;  /* 0x000000ff0200720c */ /* 0x040fe40003f44270 */
[C---:B------:R-:W-:Y:S02]  /*4000*/  ISETP.GT.AND P1, PT, R2.reuse, 0x1, PT ;  /* 0x000000010200780c */ /* 0x040fe40003f24270 */
[----:B------:R-:W-:Y:S02]  /*4010*/  ISETP.GT.AND P0, PT, R2, 0x8, PT ;  /* 0x000000080200780c */ /* 0x000fe40003f04270 */
[----:B------:R-:W-:Y:S02]  /*4020*/  FSEL R7, R144, -INF , P2 ;  /* 0xff80000090077808 */ /* 0x000fe40001000000 */
[----:B------:R-:W-:Y:S02]  /*4030*/  FSEL R8, R132, -INF , P1 ;  /* 0xff80000084087808 */ /* 0x000fe40000800000 */
[----:B------:R-:W-:-:S02]  /*4040*/  ISETP.GT.AND P2, PT, R2, 0x10, PT ;  /* 0x000000100200780c */ /* 0x000fc40003f44270 */
[----:B------:R-:W-:Y:S02]  /*4050*/  ISETP.GT.AND P1, PT, R2, 0x11, PT ;  /* 0x000000110200780c */ /* 0x000fe40003f24270 */
[----:B------:R-:W-:Y:S02]  /*4060*/  FSEL R9, R106, -INF , P0 ;  /* 0xff8000006a097808 */ /* 0x000fe40000000000 */
[----:B------:R-:W-:Y:S02]  /*4070*/  ISETP.GT.AND P0, PT, R2, 0x18, PT ;  /* 0x000000180200780c */ /* 0x000fe40003f04270 */
[----:B------:R-:W-:Y:S02]  /*4080*/  FSEL R19, R97, -INF , P2 ;  /* 0xff80000061137808 */ /* 0x000fe40001000000 */
[----:B------:R-:W-:Y:S01]  /*4090*/  FSEL R21, R93, -INF , P1 ;  /* 0xff8000005d157808 */ /* 0x000fe20000800000 */
[----:B--2---:R-:W-:Y:S01]  /*40a0*/  IMAD.IADD R0, R4, 0x1, R0 ;  /* 0x0000000104007824 */ /* 0x004fe200078e0200 */
[----:B------:R-:W-:-:S02]  /*40b0*/  ISETP.GT.AND P2, PT, R2, 0x20, PT ;  /* 0x000000200200780c */ /* 0x000fc40003f44270 */
[C---:B------:R-:W-:Y:S02]  /*40c0*/  ISETP.GT.AND P1, PT, R2.reuse, 0x21, PT ;  /* 0x000000210200780c */ /* 0x040fe40003f24270 */
[----:B------:R-:W-:Y:S02]  /*40d0*/  FSEL R22, R89, -INF , P0 ;  /* 0xff80000059167808 */ /* 0x000fe40000000000 */
[----:B------:R-:W-:Y:S02]  /*40e0*/  ISETP.GT.AND P0, PT, R2, 0x28, PT ;  /* 0x000000280200780c */ /* 0x000fe40003f04270 */
[----:B------:R-:W-:Y:S02]  /*40f0*/  FSEL R164, R84, -INF , P2 ;  /* 0xff80000054a47808 */ /* 0x000fe40001000000 */
[----:B------:R-:W-:Y:S02]  /*4100*/  FSEL R165, R49, -INF , P1 ;  /* 0xff80000031a57808 */ /* 0x000fe40000800000 */
[----:B------:R-:W-:-:S02]  /*4110*/  ISETP.GT.AND P2, PT, R2, 0x30, PT ;  /* 0x000000300200780c */ /* 0x000fc40003f44270 */
[----:B------:R-:W-:Y:S02]  /*4120*/  ISETP.GT.AND P1, PT, R2, 0x31, PT ;  /* 0x000000310200780c */ /* 0x000fe40003f24270 */
[----:B------:R-:W-:Y:S02]  /*4130*/  IMNMX R0, R5, R0, PT ;  /* 0x0000000005007217 */ /* 0x000fe40003800200 */
[----:B------:R-:W-:Y:S02]  /*4140*/  FSEL R166, R48, -INF , P0 ;  /* 0xff80000030a67808 */ /* 0x000fe40000000000 */
[----:B------:R-:W-:Y:S02]  /*4150*/  ISETP.GT.AND P0, PT, R2, 0x38, PT ;  /* 0x000000380200780c */ /* 0x000fe40003f04270 */
[----:B------:R-:W-:Y:S02]  /*4160*/  FSEL R168, R44, -INF , P2 ;  /* 0xff8000002ca87808 */ /* 0x000fe40001000000 */
[----:B------:R-:W-:-:S02]  /*4170*/  FSEL R170, R45, -INF , P1 ;  /* 0xff8000002daa7808 */ /* 0x000fc40000800000 */
[C---:B------:R-:W-:Y:S02]  /*4180*/  ISETP.GT.AND P2, PT, R0.reuse, RZ, PT ;  /* 0x000000ff0000720c */ /* 0x040fe40003f44270 */
[----:B------:R-:W-:Y:S02]  /*4190*/  ISETP.GT.AND P1, PT, R0, 0x1, PT ;  /* 0x000000010000780c */ /* 0x000fe40003f24270 */
[----:B------:R-:W-:Y:S02]  /*41a0*/  ISETP.GT.AND P4, PT, R2, 0x9, PT ;  /* 0x000000090200780c */ /* 0x000fe40003f84270 */
[----:B------:R-:W-:Y:S02]  /*41b0*/  FMNMX.FTZ R137, R7, R8, !PT ;  /* 0x0000000807897209 */ /* 0x000fe40007810000 */
[----:B------:R-:W-:Y:S02]  /*41c0*/  FSEL R169, R12, -INF , P0 ;  /* 0xff8000000ca97808 */ /* 0x000fe40000000000 */
[----:B------:R-:W-:-:S02]  /*41d0*/  ISETP.GT.AND P0, PT, R0, 0x8, PT ;  /* 0x000000080000780c */ /* 0x000fc40003f04270 */
[----:B------:R-:W-:Y:S02]  /*41e0*/  FSEL R25, R134, -INF , P2 ;  /* 0xff80000086197808 */ /* 0x000fe40001000000 */
[----:B------:R-:W-:Y:S02]  /*41f0*/  FSEL R26, R133, -INF , P1 ;  /* 0xff800000851a7808 */ /* 0x000fe40000800000 */
[----:B------:R-:W-:Y:S02]  /*4200*/  FSEL R13, R103, -INF , P4 ;  /* 0xff800000670d7808 */ /* 0x000fe40002000000 */
        /* <DEDUP_REMOVED lines=12> */
[----:B------:R-:W-:Y:S02]  /*42d0*/  ISETP.GT.AND P4, PT, R2, 0x19, PT ;  /* 0x000000190200780c */ /* 0x000fe40003f84270 */
        /* <DEDUP_REMOVED lines=30> */
[----:B------:R-:W-:Y:S01]  /*44c0*/  FMNMX.FTZ R136, R157, R136, !PT ;  /* 0x000000889d887209 */ /* 0x000fe20007810000 */
[----:B------:R-:W-:Y:S01]  /*44d0*/  LDSM.16.MT88.4 R76, [R229+0x2000] ;  /* 0x00200000e54c783b */ /* 0x000fe20000004200 */
[----:B------:R-:W-:-:S02]  /*44e0*/  FMNMX.FTZ R137, R168, R137, !PT ;  /* 0x00000089a8897209 */ /* 0x000fc40007810000 */
[----:B------:R-:W-:Y:S02]  /*44f0*/  ISETP.GT.AND P1, PT, R0, 0x31, PT ;  /* 0x000000310000780c */ /* 0x000fe40003f24270 */
[----:B------:R-:W-:Y:S02]  /*4500*/  FSEL R163, R46, -INF , P0 ;  /* 0xff8000002ea37808 */ /* 0x000fe40000000000 */
[----:B------:R-:W-:Y:S01]  /*4510*/  FMNMX.FTZ R136, R156, R136, !PT ;  /* 0x000000889c887209 */ /* 0x000fe20007810000 */
[----:B------:R-:W-:Y:S01]  /*4520*/  LDSM.16.MT88.4 R44, [R225+0x800] ;  /* 0x00080000e12c783b */ /* 0x000fe20000004200 */
        /* <DEDUP_REMOVED lines=8> */
[----:B------:R-:W-:Y:S01]  /*45b0*/  FSEL R161, R15, -INF , P0 ;  /* 0xff8000000fa17808 */ /* 0x000fe20000000000 */
[----:B------:R-:W1:Y:S01]  /*45c0*/  SHFL.IDX PT, R0, R3, 0x2, 0x1c1f ;  /* 0x005c1f0003007f89 */ /* 0x000e6200000e0000 */
[----:B------:R-:W-:-:S02]  /*45d0*/  FMNMX.FTZ R136, R162, R136, !PT ;  /* 0x00000088a2887209 */ /* 0x000fc40007810000 */
[----:B------:R-:W-:Y:S02]  /*45e0*/  FMNMX.FTZ R137, R155, R137, !PT ;  /* 0x000000899b897209 */ /* 0x000fe40007810000 */
[----:B------:R-:W-:Y:S02]  /*45f0*/  FSEL R160, R14, -INF , P1 ;  /* 0xff8000000ea07808 */ /* 0x000fe40000800000 */
[----:B------:R-:W-:Y:S01]  /*4600*/  FMNMX.FTZ R136, R161, R136, !PT ;  /* 0x00000088a1887209 */ /* 0x000fe20007810000 */
[----:B------:R-:W2:Y:S03]  /*4610*/  SHFL.IDX PT, R2, R3, 0x3, 0x1c1f ;  /* 0x007c1f0003027f89 */ /* 0x000ea600000e0000 */
[----:B------:R-:W-:Y:S01]  /*4620*/  FMNMX.FTZ R136, R160, R136, !PT ;  /* 0x00000088a0887209 */ /* 0x000fe20007810000 */
[----:B------:R-:W3:Y:S04]  /*4630*/  SHFL.BFLY PT, R3, R137, 0x2, 0x1f ;  /* 0x0c401f0089037f89 */ /* 0x000ee800000e0000 */
[----:B------:R-:W4:Y:S01]  /*4640*/  SHFL.BFLY PT, R6, R136, 0x2, 0x1f ;  /* 0x0c401f0088067f89 */ /* 0x000f2200000e0000 */
[----:B-1----:R-:W-:-:S05]  /*4650*/  IMAD.IADD R0, R4, 0x1, R0 ;  /* 0x0000000104007824 */ /* 0x002fca00078e0200 */
[----:B------:R-:W-:Y:S01]  /*4660*/  IMNMX R0, R5, R0, PT ;  /* 0x0000000005007217 */ /* 0x000fe20003800200 */
[----:B--2---:R-:W-:-:S03]  /*4670*/  IMAD.IADD R2, R4, 0x1, R2 ;  /* 0x0000000104027824 */ /* 0x004fc600078e0202 */
[C---:B------:R-:W-:Y:S02]  /*4680*/  ISETP.GT.AND P2, PT, R0.reuse, RZ, PT ;  /* 0x000000ff0000720c */ /* 0x040fe40003f44270 */
[----:B---3--:R-:W-:Y:S02]  /*4690*/  FMNMX.FTZ R137, R137, R3, !PT ;  /* 0x0000000389897209 */ /* 0x008fe40007810000 */
[C---:B------:R-:W-:Y:S02]  /*46a0*/  ISETP.GT.AND P1, PT, R0.reuse, 0x1, PT ;  /* 0x000000010000780c */ /* 0x040fe40003f24270 */
[C---:B------:R-:W-:Y:S02]  /*46b0*/  ISETP.GT.AND P4, PT, R0.reuse, 0x8, PT ;  /* 0x000000080000780c */ /* 0x040fe40003f84270 */
[----:B------:R-:W-:Y:S01]  /*46c0*/  ISETP.GT.AND P0, PT, R0, 0x9, PT ;  /* 0x000000090000780c */ /* 0x000fe20003f04270 */
[----:B------:R-:W1:Y:S01]  /*46d0*/  SHFL.BFLY PT, R3, R137, 0x1, 0x1f ;  /* 0x0c201f0089037f89 */ /* 0x000e6200000e0000 */
[----:B------:R-:W-:-:S02]  /*46e0*/  IMNMX R2, R5, R2, PT ;  /* 0x0000000205027217 */ /* 0x000fc40003800200 */
[----:B----4-:R-:W-:Y:S02]  /*46f0*/  FMNMX.FTZ R136, R136, R6, !PT ;  /* 0x0000000688887209 */ /* 0x010fe40007810000 */
[----:B------:R-:W-:Y:S02]  /*4700*/  FSEL R5, R147, -INF , P2 ;  /* 0xff80000093057808 */ /* 0x000fe40001000000 */
[----:B------:R-:W-:Y:S02]  /*4710*/  FSEL R6, R146, -INF , P1 ;  /* 0xff80000092067808 */ /* 0x000fe40000800000 */
[----:B------:R-:W-:Y:S02]  /*4720*/  FSEL R10, R118, -INF , P4 ;  /* 0xff800000760a7808 */ /* 0x000fe40002000000 */
[----:B------:R-:W-:Y:S02]  /*4730*/  FSEL R11, R117, -INF , P0 ;  /* 0xff800000750b7808 */ /* 0x000fe40000000000 */
[----:B------:R-:W-:-:S02]  /*4740*/  ISETP.GT.AND P2, PT, R0, 0x10, PT ;  /* 0x000000100000780c */ /* 0x000fc40003f44270 */
[C---:B------:R-:W-:Y:S02]  /*4750*/  ISETP.GT.AND P1, PT, R0.reuse, 0x11, PT ;  /* 0x000000110000780c */ /* 0x040fe40003f24270 */
[C---:B------:R-:W-:Y:S02]  /*4760*/  ISETP.GT.AND P4, PT, R0.reuse, 0x18, PT ;  /* 0x000000180000780c */ /* 0x040fe40003f84270 */
[----:B------:R-:W-:Y:S02]  /*4770*/  ISETP.GT.AND P0, PT, R0, 0x19, PT ;  /* 0x000000190000780c */ /* 0x000fe40003f04270 */
[----:B------:R-:W-:Y:S02]  /*4780*/  FSEL R16, R102, -INF , P2 ;  /* 0xff80000066107808 */ /* 0x000fe40001000000 */
[----:B------:R-:W-:Y:S02]  /*4790*/  FSEL R17, R101, -INF , P1 ;  /* 0xff80000065117808 */ /* 0x000fe40000800000 */
[----:B------:R-:W-:-:S02]  /*47a0*/  FSEL R23, R94, -INF , P4 ;  /* 0xff8000005e177808 */ /* 0x000fc40002000000 */
[----:B------:R-:W-:Y:S02]  /*47b0*/  FSEL R29, R92, -INF , P0 ;  /* 0xff8000005c1d7808 */ /* 0x000fe40000000000 */
[C---:B------:R-:W-:Y:S02]  /*47c0*/  ISETP.GT.AND P2, PT, R0.reuse, 0x20, PT ;  /* 0x000000200000780c */ /* 0x040fe40003f44270 */
[C---:B------:R-:W-:Y:S02]  /*47d0*/  ISETP.GT.AND P1, PT, R0.reuse, 0x21, PT ;  /* 0x000000210000780c */ /* 0x040fe40003f24270 */
[C---:B------:R-:W-:Y:S02]  /*47e0*/  ISETP.GT.AND P4, PT, R0.reuse, 0x28, PT ;  /* 0x000000280000780c */ /* 0x040fe40003f84270 */
[----:B------:R-:W-:Y:S02]  /*47f0*/  ISETP.GT.AND P0, PT, R0, 0x29, PT ;  /* 0x000000290000780c */ /* 0x000fe40003f04270 */
[----:B------:R-:W-:-:S02]  /*4800*/  FSEL R145, R87, -INF , P2 ;  /* 0xff80000057917808 */ /* 0x000fc40001000000 */
[----:B------:R-:W-:Y:S02]  /*4810*/  FSEL R148, R80, -INF , P1 ;  /* 0xff80000050947808 */ /* 0x000fe40000800000 */
[----:B------:R-:W-:Y:S02]  /*4820*/  FSEL R147, R68, -INF , P4 ;  /* 0xff80000044937808 */ /* 0x000fe40002000000 */
[----:B-1----:R-:W-:Y:S01]  /*4830*/  FMNMX.FTZ R137, R137, R3, !PT ;  /* 0x0000000389897209 */ /* 0x002fe20007810000 */
[----:B------:R-:W1:Y:S01]  /*4840*/  SHFL.BFLY PT, R4, R136, 0x1, 0x1f ;  /* 0x0c201f0088047f89 */ /* 0x000e6200000e0000 */
[----:B------:R-:W-:Y:S02]  /*4850*/  FSEL R146, R69, -INF , P0 ;  /* 0xff80000045927808 */ /* 0x000fe40000000000 */
[C---:B------:R-:W-:Y:S01]  /*4860*/  ISETP.GT.AND P2, PT, R0.reuse, 0x30, PT ;  /* 0x000000300000780c */ /* 0x040fe20003f44270 */
[----:B------:R-:W-:Y:S01]  /*4870*/  LDSM.16.MT88.4 R80, [R226+0x2000] ;  /* 0x00200000e250783b */ /* 0x000fe20000004200 */
[----:B------:R-:W-:-:S02]  /*4880*/  ISETP.GT.AND P1, PT, R0, 0x31, PT ;  /* 0x000000310000780c */ /* 0x000fc40003f24270 */
[C---:B------:R-:W-:Y:S02]  /*4890*/  ISETP.GT.AND P4, PT, R0.reuse, 0x38, PT ;  /* 0x000000380000780c */ /* 0x040fe40003f84270 */
[----:B------:R-:W-:Y:S02]  /*48a0*/  ISETP.GT.AND P0, PT, R0, 0x39, PT ;  /* 0x000000390000780c */ /* 0x000fe40003f04270 */
[----:B------:R-:W-:-:S04]  /*48b0*/  FMNMX.FTZ R0, R5, R6, !PT ;  /* 0x0000000605007209 */ /* 0x000fc80007810000 */
[----:B------:R-:W-:Y:S02]  /*48c0*/  FMNMX.FTZ R0, R10, R0, !PT ;  /* 0x000000000a007209 */ /* 0x000fe40007810000 */
[----:B------:R-:W-:Y:S02]  /*48d0*/  FSEL R153, R36, -INF , P1 ;  /* 0xff80000024997808 */ /* 0x000fe40000800000 */
[----:B------:R-:W-:Y:S02]  /*48e0*/  FMNMX.FTZ R0, R11, R0, !PT ;  /* 0x000000000b007209 */ /* 0x000fe40007810000 */
[----:B------:R-:W-:Y:S02]  /*48f0*/  ISETP.GT.AND P1, PT, R2, 0x1, PT ;  /* 0x000000010200780c */ /* 0x000fe40003f24270 */
[----:B------:R-:W-:Y:S02]  /*4900*/  FMNMX.FTZ R0, R16, R0, !PT ;  /* 0x0000000010007209 */ /* 0x000fe40007810000 */
[----:B------:R-:W-:Y:S01]  /*4910*/  FSEL R152, R20, -INF , P4 ;  /* 0xff80000014987808 */ /* 0x000fe20002000000 */
[----:B------:R-:W-:Y:S01]  /*4920*/  FMUL.FTZ R20, R137, c[0x0][0x2d0] ;  /* 0x0000b40089147a20 */ /* 0x000fe20000410000 */
[----:B------:R-:W-:-:S02]  /*4930*/  FSEL R15, R149, -INF , P1 ;  /* 0xff800000950f7808 */ /* 0x000fc40000800000 */
[----:B------:R-:W-:Y:S02]  /*4940*/  FMNMX.FTZ R0, R17, R0, !PT ;  /* 0x0000000011007209 */ /* 0x000fe40007810000 */
[----:B------:R-:W-:Y:S02]  /*4950*/  FSETP.NEU.FTZ.AND P1, PT, R137, -INF , PT ;  /* 0xff8000008900780b */ /* 0x000fe40003f3d000 */
[----:B------:R-:W-:Y:S02]  /*4960*/  ISETP.GT.AND P4, PT, R2, 0x8, PT ;  /* 0x000000080200780c */ /* 0x000fe40003f84270 */
[----:B------:R-:W-:Y:S02]  /*4970*/  FMNMX.FTZ R0, R23, R0, !PT ;  /* 0x0000000017007209 */ /* 0x000fe40007810000 */
[----:B------:R-:W-:Y:S02]  /*4980*/  FSEL R20, R20, RZ, P1 ;  /* 0x000000ff14147208 */ /* 0x000fe40000800000 */
[----:B------:R-:W-:-:S02]  /*4990*/  FSEL R154, R37, -INF , P2 ;  /* 0xff800000259a7808 */ /* 0x000fc40001000000 */
[----:B------:R-:W-:Y:S02]  /*49a0*/  ISETP.GT.AND P2, PT, R2, RZ, PT ;  /* 0x000000ff0200720c */ /* 0x000fe40003f44270 */
[----:B------:R-:W-:Y:S02]  /*49b0*/  FSEL R14, R135, -INF , P4 ;  /* 0xff800000870e7808 */ /* 0x000fe40002000000 */
[----:B------:R-:W-:Y:S01]  /*49c0*/  FMNMX.FTZ R135, R29, R0, !PT ;  /* 0x000000001d877209 */ /* 0x000fe20007810000 */
[----:B------:R-:W-:Y:S01]  /*49d0*/  FFMA.FTZ R0, R7, c[0x0][0x2d0], -R20 ;  /* 0x0000b40007007a23 */ /* 0x000fe20000010814 */
[----:B------:R-:W-:Y:S02]  /*49e0*/  FSEL R12, R150, -INF , P2 ;  /* 0xff800000960c7808 */ /* 0x000fe40001000000 */
[----:B------:R-:W-:Y:S01]  /*49f0*/  FMNMX.FTZ R135, R145, R135, !PT ;  /* 0x0000008791877209 */ /* 0x000fe20007810000 */
[----:B------:R2:W-:Y:S01]  /*4a00*/  MUFU.EX2 R150, R0 ;  /* 0x0000000000967308 */ /* 0x0005e20000000800 */
[----:B------:R-:W-:-:S02]  /*4a10*/  FSEL R151, R18, -INF , P0 ;  /* 0xff80000012977808 */ /* 0x000fc40000000000 */
[----:B------:R-:W-:Y:S02]  /*4a20*/  ISETP.GT.AND P0, PT, R2, 0x9, PT ;  /* 0x000000090200780c */ /* 0x000fe40003f04270 */
[----:B------:R-:W-:Y:S02]  /*4a30*/  FMNMX.FTZ R135, R148, R135, !PT ;  /* 0x0000008794877209 */ /* 0x000fe40007810000 */
[----:B------:R-:W-:Y:S02]  /*4a40*/  ISETP.GT.AND P2, PT, R2, 0x10, PT ;  /* 0x000000100200780c */ /* 0x000fe40003f44270 */
[----:B------:R-:W-:Y:S02]  /*4a50*/  FSEL R18, R119, -INF , P0 ;  /* 0xff80000077127808 */ /* 0x000fe40000000000 */
[----:B--2---:R-:W-:Y:S02]  /*4a60*/  FMNMX.FTZ R0, R12, R15, !PT ;  /* 0x0000000f0c007209 */ /* 0x004fe40007810000 */
[----:B------:R-:W-:-:S02]  /*4a70*/  FMNMX.FTZ R135, R147, R135, !PT ;  /* 0x0000008793877209 */ /* 0x000fc40007810000 */
[----:B------:R-:W-:Y:S01]  /*4a80*/  FMNMX.FTZ R0, R14, R0, !PT ;  /* 0x000000000e007209 */ /* 0x000fe20007810000 */
[----:B------:R-:W-:Y:S01]  /*4a90*/  FFMA.FTZ R3, R8, c[0x0][0x2d0], -R20 ;  /* 0x0000b40008037a23 */ /* 0x000fe20000010814 */
[----:B------:R-:W-:Y:S02]  /*4aa0*/  ISETP.GT.AND P1, PT, R2, 0x11, PT ;  /* 0x000000110200780c */ /* 0x000fe40003f24270 */
[----:B------:R-:W-:Y:S02]  /*4ab0*/  FSEL R28, R116, -INF , P2 ;  /* 0xff800000741c7808 */ /* 0x000fe40001000000 */
[----:B------:R-:W-:Y:S02]  /*4ac0*/  FMNMX.FTZ R0, R18, R0, !PT ;  /* 0x0000000012007209 */ /* 0x000fe40007810000 */
[----:B------:R-:W-:Y:S01]  /*4ad0*/  FMNMX.FTZ R135, R146, R135, !PT ;  /* 0x0000008792877209 */ /* 0x000fe20007810000 */
[----:B------:R2:W-:Y:S01]  /*4ae0*/  MUFU.EX2 R149, R3 ;  /* 0x0000000300957308 */ /* 0x0005e20000000800 */
[----:B------:R-:W-:-:S02]  /*4af0*/  ISETP.GT.AND P0, PT, R2, 0x18, PT ;  /* 0x000000180200780c */ /* 0x000fc40003f04270 */
[----:B------:R-:W-:Y:S02]  /*4b00*/  FSEL R36, R107, -INF , P1 ;  /* 0xff8000006b247808 */ /* 0x000fe40000800000 */
[----:B------:R-:W-:Y:S01]  /*4b10*/  FMNMX.FTZ R0, R28, R0, !PT ;  /* 0x000000001c007209 */ /* 0x000fe20007810000 */
[----:B------:R-:W-:Y:S01]  /*4b20*/  LDSM.16.MT88.4 R104, [R228+0x2000] ;  /* 0x00200000e468783b */ /* 0x000fe20000004200 */
[----:B------:R-:W-:Y:S02]  /*4b30*/  FMNMX.FTZ R135, R154, R135, !PT ;  /* 0x000000879a877209 */ /* 0x000fe40007810000 */
[----:B------:R-:W-:Y:S02]  /*4b40*/  ISETP.GT.AND P4, PT, R2, 0x19, PT ;  /* 0x000000190200780c */ /* 0x000fe40003f84270 */
[----:B------:R-:W-:Y:S02]  /*4b50*/  FSEL R8, R100, -INF , P0 ;  /* 0xff80000064087808 */ /* 0x000fe40000000000 */
[----:B------:R-:W-:Y:S01]  /*4b60*/  FMNMX.FTZ R0, R36, R0, !PT ;  /* 0x0000000024007209 */ /* 0x000fe20007810000 */
[----:B--2---:R-:W-:Y:S01]  /*4b70*/  FFMA.FTZ R3, R9, c[0x0][0x2d0], -R20 ;  /* 0x0000b40009037a23 */ /* 0x004fe20000010814 */
[----:B------:R-:W-:-:S03]  /*4b80*/  FMNMX.FTZ R135, R153, R135, !PT ;  /* 0x0000008799877209 */ /* 0x000fc60007810000 */
[----:B------:R2:W-:Y:S01]  /*4b90*/  MUFU.EX2 R245, R3 ;  /* 0x0000000300f57308 */ /* 0x0005e20000000800 */
[----:B------:R-:W-:Y:S02]  /*4ba0*/  ISETP.GT.AND P2, PT, R2, 0x20, PT ;  /* 0x000000200200780c */ /* 0x000fe40003f44270 */
[----:B------:R-:W-:Y:S02]  /*4bb0*/  FSEL R7, R99, -INF , P4 ;  /* 0xff80000063077808 */ /* 0x000fe40002000000 */
[----:B------:R-:W-:Y:S02]  /*4bc0*/  FMNMX.FTZ R0, R8, R0, !PT ;  /* 0x0000000008007209 */ /* 0x000fe40007810000 */
[----:B------:R-:W-:Y:S02]  /*4bd0*/  FMNMX.FTZ R135, R152, R135, !PT ;  /* 0x0000008798877209 */ /* 0x000fe40007810000 */
[----:B------:R-:W-:Y:S02]  /*4be0*/  ISETP.GT.AND P1, PT, R2, 0x21, PT ;  /* 0x000000210200780c */ /* 0x000fe40003f24270 */
[----:B------:R-:W-:Y:S01]  /*4bf0*/  FSEL R138, R72, -INF , P2 ;  /* 0xff800000488a7808 */ /* 0x000fe20001000000 */
[----:B--2---:R-:W-:Y:S01]  /*4c00*/  FFMA.FTZ R3, R13, c[0x0][0x2d0], -R20 ;  /* 0x0000b4000d037a23 */ /* 0x004fe20000010814 */
[----:B------:R-:W-:-:S03]  /*4c10*/  FMNMX.FTZ R135, R151, R135, !PT ;  /* 0x0000008797877209 */ /* 0x000fc60007810000 */
[----:B------:R2:W-:Y:S01]  /*4c20*/  MUFU.EX2 R210, R3 ;  /* 0x0000000300d27308 */ /* 0x0005e20000000800 */
[----:B------:R-:W-:Y:S02]  /*4c30*/  ISETP.GT.AND P0, PT, R2, 0x28, PT ;  /* 0x000000280200780c */ /* 0x000fe40003f04270 */
[----:B------:R-:W-:Y:S02]  /*4c40*/  FSEL R141, R50, -INF , P1 ;  /* 0xff800000328d7808 */ /* 0x000fe40000800000 */
[----:B-1----:R-:W-:Y:S01]  /*4c50*/  FMNMX.FTZ R136, R136, R4, !PT ;  /* 0x0000000488887209 */ /* 0x002fe20007810000 */
[----:B------:R-:W-:Y:S01]  /*4c60*/  LDSM.16.MT88.4 R48, [R225] ;  /* 0x00000000e130783b */ /* 0x000fe20000004200 */
[----:B------:R-:W-:Y:S02]  /*4c70*/  ISETP.GT.AND P2, PT, R2, 0x29, PT ;  /* 0x000000290200780c */ /* 0x000fe40003f44270 */
[----:B--2---:R-:W-:Y:S01]  /*4c80*/  FMNMX.FTZ R3, R7, R0, !PT ;  /* 0x0000000007037209 */ /* 0x004fe20007810000 */
[----:B------:R-:W-:-:S03]  /*4c90*/  FFMA.FTZ R0, R19, c[0x0][0x2d0], -R20 ;  /* 0x0000b40013007a23 */ /* 0x000fc60000010814 */
[----:B------:R-:W-:Y:S01]  /*4ca0*/  FMNMX.FTZ R3, R138, R3, !PT ;  /* 0x000000038a037209 */ /* 0x000fe20007810000 */
[----:B------:R1:W-:Y:S01]  /*4cb0*/  MUFU.EX2 R211, R0 ;  /* 0x0000000000d37308 */ /* 0x0003e20000000800 */
[----:B------:R-:W2:Y:S01]  /*4cc0*/  SHFL.BFLY PT, R4, R135, 0x2, 0x1f ;  /* 0x0c401f0087047f89 */ /* 0x000ea200000e0000 */
[----:B------:R-:W-:Y:S02]  /*4cd0*/  FSEL R143, R70, -INF , P0 ;  /* 0xff800000468f7808 */ /* 0x000fe40000000000 */
[----:B------:R-:W-:Y:S01]  /*4ce0*/  FMNMX.FTZ R3, R141, R3, !PT ;  /* 0x000000038d037209 */ /* 0x000fe20007810000 */
[----:B------:R-:W-:Y:S01]  /*4cf0*/  LDSM.16.MT88.4 R68, [R229+0x800] ;  /* 0x00080000e544783b */ /* 0x000fe20000004200 */
[----:B------:R-:W-:Y:S02]  /*4d00*/  ISETP.GT.AND P1, PT, R2, 0x30, PT ;  /* 0x000000300200780c */ /* 0x000fe40003f24270 */
[----:B------:R-:W-:Y:S01]  /*4d10*/  FSEL R144, R41, -INF , P2 ;  /* 0xff80000029907808 */ /* 0x000fe20001000000 */
[----:B-1----:R-:W-:-:S04]  /*4d20*/  FFMA.FTZ R0, R21, c[0x0][0x2d0], -R20 ;  /* 0x0000b40015007a23 */ /* 0x002fc80000010814 */
[----:B------:R1:W-:Y:S01]  /*4d30*/  MUFU.EX2 R246, R0 ;  /* 0x0000000000f67308 */ /* 0x0003e20000000800 */
[----:B------:R-:W-:Y:S02]  /*4d40*/  ISETP.GT.AND P0, PT, R2, 0x31, PT ;  /* 0x000000310200780c */ /* 0x000fe40003f04270 */
[----:B------:R-:W-:Y:S02]  /*4d50*/  FSEL R142, R40, -INF , P1 ;  /* 0xff800000288e7808 */ /* 0x000fe40000800000 */
[----:B------:R-:W-:Y:S01]  /*4d60*/  ISETP.GT.AND P2, PT, R2, 0x38, PT ;  /* 0x000000380200780c */ /* 0x000fe20003f44270 */
[----:B------:R-:W-:Y:S01]  /*4d70*/  LDSM.16.MT88.4 R40, [R226+0x800] ;  /* 0x00080000e228783b */ /* 0x000fe20000004200 */
[----:B------:R-:W-:Y:S02]  /*4d80*/  FSEL R140, R39, -INF , P0 ;  /* 0xff800000278c7808 */ /* 0x000fe40000000000 */
[----:B-1----:R-:W-:-:S04]  /*4d90*/  FMNMX.FTZ R0, R143, R3, !PT ;  /* 0x000000038f007209 */ /* 0x002fc80007810000 */
[----:B------:R-:W-:Y:S01]  /*4da0*/  FMNMX.FTZ R0, R144, R0, !PT ;  /* 0x0000000090007209 */ /* 0x000fe20007810000 */
[----:B------:R-:W-:-:S03]  /*4db0*/  FFMA.FTZ R3, R22, c[0x0][0x2d0], -R20 ;  /* 0x0000b40016037a23 */ /* 0x000fc60000010814 */
[----:B------:R-:W-:Y:S01]  /*4dc0*/  FMNMX.FTZ R0, R142, R0, !PT ;  /* 0x000000008e007209 */ /* 0x000fe20007810000 */
[----:B------:R1:W-:Y:S01]  /*4dd0*/  MUFU.EX2 R204, R3 ;  /* 0x0000000300cc7308 */ /* 0x0003e20000000800 */
[----:B------:R-:W-:Y:S02]  /*4de0*/  ISETP.GT.AND P1, PT, R2, 0x39, PT ;  /* 0x000000390200780c */ /* 0x000fe40003f24270 */
[----:B------:R-:W-:Y:S02]  /*4df0*/  FSEL R139, R35, -INF , P2 ;  /* 0xff800000238b7808 */ /* 0x000fe40001000000 */
[----:B------:R-:W-:Y:S02]  /*4e00*/  FMNMX.FTZ R0, R140, R0, !PT ;  /* 0x000000008c007209 */ /* 0x000fe40007810000 */
[----:B------:R-:W-:Y:S02]  /*4e10*/  FSETP.NEU.FTZ.AND P0, PT, R136, -INF , PT ;  /* 0xff8000008800780b */ /* 0x000fe40003f1d000 */
[----:B------:R-:W-:-:S02]  /*4e20*/  FSEL R133, R38, -INF , P1 ;  /* 0xff80000026857808 */ /* 0x000fc40000800000 */
[----:B------:R-:W-:Y:S01]  /*4e30*/  FMNMX.FTZ R134, R139, R0, !PT ;  /* 0x000000008b867209 */ /* 0x000fe20007810000 */
[----:B-1----:R-:W-:Y:S01]  /*4e40*/  FMUL.FTZ R3, R136, c[0x0][0x2d0] ;  /* 0x0000b40088037a20 */ /* 0x002fe20000410000 */
[----:B--2---:R-:W-:Y:S01]  /*4e50*/  FMNMX.FTZ R135, R135, R4, !PT ;  /* 0x0000000487877209 */ /* 0x004fe20007810000 */
[----:B------:R-:W-:Y:S01]  /*4e60*/  FFMA.FTZ R2, R24, c[0x0][0x2d0], -R20 ;  /* 0x0000b40018027a23 */ /* 0x000fe20000010814 */
[----:B------:R-:W-:Y:S02]  /*4e70*/  FMNMX.FTZ R134, R133, R134, !PT ;  /* 0x0000008685867209 */ /* 0x000fe40007810000 */
[----:B------:R-:W-:Y:S01]  /*4e80*/  FSEL R3, R3, RZ, P0 ;  /* 0x000000ff03037208 */ /* 0x000fe20000000000 */
[----:B------:R1:W-:Y:S02]  /*4e90*/  MUFU.EX2 R207, R2 ;  /* 0x0000000200cf7308 */ /* 0x0003e40000000800 */
[----:B------:R-:W-:Y:S02]  /*4ea0*/  SHFL.BFLY PT, R4, R134, 0x2, 0x1f ;  /* 0x0c401f0086047f89 */ /* 0x000fe400000e0000 */
[----:B------:R-:W-:-:S04]  /*4eb0*/  FFMA.FTZ R0, R25, c[0x0][0x2d0], -R3 ;  /* 0x0000b40019007a23 */ /* 0x000fc80000010803 */
[----:B------:R2:W-:Y:S01]  /*4ec0*/  MUFU.EX2 R132, R0 ;  /* 0x0000000000847308 */ /* 0x0005e20000000800 */
[----:B-1----:R-:W1:Y:S01]  /*4ed0*/  SHFL.BFLY PT, R2, R135, 0x1, 0x1f ;  /* 0x0c201f0087027f89 */ /* 0x002e6200000e0000 */
[----:B--2---:R-:W-:-:S06]  /*4ee0*/  FFMA.FTZ R0, R26, c[0x0][0x2d0], -R3 ;  /* 0x0000b4001a007a23 */ /* 0x004fcc0000010803 */
[----:B------:R2:W-:Y:S02]  /*4ef0*/  MUFU.EX2 R131, R0 ;  /* 0x0000000000837308 */ /* 0x0005e40000000800 */
[----:B--2---:R-:W-:-:S06]  /*4f00*/  FFMA.FTZ R0, R31, c[0x0][0x2d0], -R3 ;  /* 0x0000b4001f007a23 */ /* 0x004fcc0000010803 */
[----:B------:R2:W-:Y:S01]  /*4f10*/  MUFU.EX2 R194, R0 ;  /* 0x0000000000c27308 */ /* 0x0005e20000000800 */
[----:B-1----:R-:W-:Y:S02]  /*4f20*/  FMNMX.FTZ R135, R135, R2, !PT ;  /* 0x0000000287877209 */ /* 0x002fe40007810000 */
[----:B------:R-:W-:Y:S01]  /*4f30*/  FMNMX.FTZ R134, R134, R4, !PT ;  /* 0x0000000486867209 */ /* 0x000fe20007810000 */
[----:B--2---:R-:W-:-:S04]  /*4f40*/  FFMA.FTZ R0, R33, c[0x0][0x2d0], -R3 ;  /* 0x0000b40021007a23 */ /* 0x004fc80000010803 */
[----:B------:R1:W-:Y:S01]  /*4f50*/  MUFU.EX2 R195, R0 ;  /* 0x0000000000c37308 */ /* 0x0003e20000000800 */
[C---:B------:R-:W-:Y:S01]  /*4f60*/  FMUL.FTZ R2, R135.reuse, c[0x0][0x2d0] ;  /* 0x0000b40087027a20 */ /* 0x040fe20000410000 */
[----:B------:R-:W-:Y:S01]  /*4f70*/  FSETP.NEU.FTZ.AND P0, PT, R135, -INF , PT ;  /* 0xff8000008700780b */ /* 0x000fe20003f1d000 */
[----:B------:R-:W2:Y:S01]  /*4f80*/  SHFL.BFLY PT, R4, R134, 0x1, 0x1f ;  /* 0x0c201f0086047f89 */ /* 0x000ea200000e0000 */
[----:B-1----:R-:W-:-:S04]  /*4f90*/  FFMA.FTZ R0, R30, c[0x0][0x2d0], -R3 ;  /* 0x0000b4001e007a23 */ /* 0x002fc80000010803 */
[----:B------:R1:W-:Y:S01]  /*4fa0*/  MUFU.EX2 R198, R0 ;  /* 0x0000000000c67308 */ /* 0x0003e20000000800 */
[----:B------:R-:W-:Y:S01]  /*4fb0*/  FSEL R2, R2, RZ, P0 ;  /* 0x000000ff02027208 */ /* 0x000fe20000000000 */
[--C-:B-1----:R-:W-:Y:S01]  /*4fc0*/  FFMA.FTZ R0, R27, c[0x0][0x2d0], -R3.reuse ;  /* 0x0000b4001b007a23 */ /* 0x102fe20000010803 */
[----:B--2---:R-:W-:Y:S01]  /*4fd0*/  FMNMX.FTZ R134, R134, R4, !PT ;  /* 0x0000000486867209 */ /* 0x004fe20007810000 */
[----:B------:R-:W1:Y:S04]  /*4fe0*/  LDSM.16.MT88.4 R24, [R229] ;  /* 0x00000000e518783b */ /* 0x000e680000004200 */
[----:B------:R2:W-:Y:S02]  /*4ff0*/  MUFU.EX2 R199, R0 ;  /* 0x0000000000c77308 */ /* 0x0005e40000000800 */
[----:B--2---:R-:W-:-:S06]  /*5000*/  FFMA.FTZ R0, R32, c[0x0][0x2d0], -R3 ;  /* 0x0000b40020007a23 */ /* 0x004fcc0000010803 */
[----:B------:R2:W-:Y:S02]  /*5010*/  MUFU.EX2 R205, R0 ;  /* 0x0000000000cd7308 */ /* 0x0005e40000000800 */
[----:B--2---:R-:W-:Y:S01]  /*5020*/  FFMA.FTZ R0, R34, c[0x0][0x2d0], -R3 ;  /* 0x0000b40022007a23 */ /* 0x004fe20000010803 */
[----:B------:R-:W-:Y:S01]  /*5030*/  FSETP.NEU.FTZ.AND P0, PT, R134, -INF , PT ;  /* 0xff8000008600780b */ /* 0x000fe20003f1d000 */
[--C-:B------:R-:W-:Y:S01]  /*5040*/  FFMA.FTZ R4, R16, c[0x0][0x2d0], -R2.reuse ;  /* 0x0000b40010047a23 */ /* 0x100fe20000010802 */
[----:B------:R-:W2:Y:S03]  /*5050*/  LDSM.16.MT88.4 R32, [R226] ;  /* 0x00000000e220783b */ /* 0x000ea60000004200 */
[----:B------:R3:W-:Y:S02]  /*5060*/  MUFU.EX2 R224, R0 ;  /* 0x0000000000e07308 */ /* 0x0007e40000000800 */
[----:B---3--:R-:W-:-:S06]  /*5070*/  FFMA.FTZ R0, R5, c[0x0][0x2d0], -R2 ;  /* 0x0000b40005007a23 */ /* 0x008fcc0000010802 */
[----:B------:R3:W-:Y:S02]  /*5080*/  MUFU.EX2 R130, R0 ;  /* 0x0000000000827308 */ /* 0x0007e40000000800 */
[----:B---3--:R-:W-:-:S06]  /*5090*/  FFMA.FTZ R0, R6, c[0x0][0x2d0], -R2 ;  /* 0x0000b40006007a23 */ /* 0x008fcc0000010802 */
[----:B------:R3:W4:Y:S02]  /*50a0*/  MUFU.EX2 R129, R0 ;  /* 0x0000000000817308 */ /* 0x0007240000000800 */
[----:B---3--:R-:W-:-:S06]  /*50b0*/  FFMA.FTZ R0, R10, c[0x0][0x2d0], -R2 ;  /* 0x0000b4000a007a23 */ /* 0x008fcc0000010802 */
[----:B------:R3:W-:Y:S02]  /*50c0*/  MUFU.EX2 R186, R0 ;  /* 0x0000000000ba7308 */ /* 0x0007e40000000800 */
[----:B---3--:R-:W-:-:S06]  /*50d0*/  FFMA.FTZ R0, R11, c[0x0][0x2d0], -R2 ;  /* 0x0000b4000b007a23 */ /* 0x008fcc0000010802 */
[----:B------:R3:W1:Y:S08]  /*50e0*/  MUFU.EX2 R187, R0 ;  /* 0x0000000000bb7308 */ /* 0x0006700000000800 */
[----:B------:R1:W-:Y:S01]  /*50f0*/  MUFU.EX2 R193, R4 ;  /* 0x0000000400c17308 */ /* 0x0003e20000000800 */
[----:B---3--:R-:W-:-:S05]  /*5100*/  FMUL.FTZ R0, R134, c[0x0][0x2d0] ;  /* 0x0000b40086007a20 */ /* 0x008fca0000410000 */
[----:B------:R-:W-:Y:S01]  /*5110*/  FSEL R0, R0, RZ, P0 ;  /* 0x000000ff00007208 */ /* 0x000fe20000000000 */
[----:B-1----:R-:W-:-:S04]  /*5120*/  FFMA.FTZ R4, R17, c[0x0][0x2d0], -R2 ;  /* 0x0000b40011047a23 */ /* 0x002fc80000010802 */
[----:B------:R1:W-:Y:S02]  /*5130*/  MUFU.EX2 R197, R4 ;  /* 0x0000000400c57308 */ /* 0x0003e40000000800 */
[----:B-1----:R-:W-:-:S06]  /*5140*/  FFMA.FTZ R4, R12, c[0x0][0x2d0], -R0 ;  /* 0x0000b4000c047a23 */ /* 0x002fcc0000010800 */
[----:B------:R1:W-:Y:S02]  /*5150*/  MUFU.EX2 R128, R4 ;  /* 0x0000000400807308 */ /* 0x0003e40000000800 */
[----:B-1----:R-:W-:-:S06]  /*5160*/  FFMA.FTZ R4, R15, c[0x0][0x2d0], -R0 ;  /* 0x0000b4000f047a23 */ /* 0x002fcc0000010800 */
[----:B------:R1:W3:Y:S02]  /*5170*/  MUFU.EX2 R21, R4 ;  /* 0x0000000400157308 */ /* 0x0002e40000000800 */
[----:B-1----:R-:W-:-:S06]  /*5180*/  FFMA.FTZ R4, R14, c[0x0][0x2d0], -R0 ;  /* 0x0000b4000e047a23 */ /* 0x002fcc0000010800 */
[----:B------:R1:W-:Y:S02]  /*5190*/  MUFU.EX2 R184, R4 ;  /* 0x0000000400b87308 */ /* 0x0003e40000000800 */
[----:B-1----:R-:W-:-:S06]  /*51a0*/  FFMA.FTZ R4, R18, c[0x0][0x2d0], -R0 ;  /* 0x0000b40012047a23 */ /* 0x002fcc0000010800 */
[----:B------:R1:W1:Y:S02]  /*51b0*/  MUFU.EX2 R185, R4 ;  /* 0x0000000400b97308 */ /* 0x0002640000000800 */
[----:B-1----:R-:W-:-:S06]  /*51c0*/  FFMA.FTZ R4, R23, c[0x0][0x2d0], -R2 ;  /* 0x0000b40017047a23 */ /* 0x002fcc0000010802 */
[----:B------:R1:W-:Y:S02]  /*51d0*/  MUFU.EX2 R181, R4 ;  /* 0x0000000400b57308 */ /* 0x0003e40000000800 */
[----:B-1----:R-:W-:-:S06]  /*51e0*/  FFMA.FTZ R4, R29, c[0x0][0x2d0], -R2 ;  /* 0x0000b4001d047a23 */ /* 0x002fcc0000010802 */
[----:B------:R1:W-:Y:S01]  /*51f0*/  MUFU.EX2 R227, R4 ;  /* 0x0000000400e37308 */ /* 0x0003e20000000800 */
[----:B----4-:R-:W-:Y:S02]  /*5200*/  F2FP.PACK_AB R12, R129, R130 ;  /* 0x00000082810c723e */ /* 0x010fe400000000ff */
[----:B------:R-:W-:Y:S02]  /*5210*/  F2FP.PACK_AB R14, R187, R186 ;  /* 0x000000babb0e723e */ /* 0x000fe400000000ff */
[----:B---3--:R-:W-:Y:S01]  /*5220*/  F2FP.PACK_AB R13, R21, R128 ;  /* 0x00000080150d723e */ /* 0x008fe200000000ff */
[----:B-1----:R-:W-:-:S04]  /*5230*/  FFMA.FTZ R4, R28, c[0x0][0x2d0], -R0 ;  /* 0x0000b4001c047a23 */ /* 0x002fc80000010800 */
[----:B------:R1:W-:Y:S01]  /*5240*/  MUFU.EX2 R192, R4 ;  /* 0x0000000400c07308 */ /* 0x0003e20000000800 */
[----:B------:R-:W-:Y:S01]  /*5250*/  F2FP.PACK_AB R15, R185, R184 ;  /* 0x000000b8b90f723e */ /* 0x000fe200000000ff */
[----:B-1----:R-:W-:-:S06]  /*5260*/  FFMA.FTZ R4, R36, c[0x0][0x2d0], -R0 ;  /* 0x0000b40024047a23 */ /* 0x002fcc0000010800 */
[----:B------:R1:W3:Y:S01]  /*5270*/  MUFU.EX2 R196, R4 ;  /* 0x0000000400c47308 */ /* 0x0002e20000000800 */
[----:B------:R-:W-:Y:S01]  /*5280*/  HMMA.16816.F32 R64, R12, R48, RZ ;  /* 0x000000300c40723c */ /* 0x000fe200000018ff */
[----:B-1----:R-:W-:-:S06]  /*5290*/  FFMA.FTZ R4, R8, c[0x0][0x2d0], -R0 ;  /* 0x0000b40008047a23 */ /* 0x002fcc0000010800 */
[----:B------:R1:W-:Y:S02]  /*52a0*/  MUFU.EX2 R247, R4 ;  /* 0x0000000400f77308 */ /* 0x0003e40000000800 */
[----:B-1----:R-:W-:-:S06]  /*52b0*/  FFMA.FTZ R4, R7, c[0x0][0x2d0], -R0 ;  /* 0x0000b40007047a23 */ /* 0x002fcc0000010800 */
[----:B------:R1:W4:Y:S01]  /*52c0*/  MUFU.EX2 R252, R4 ;  /* 0x0000000400fc7308 */ /* 0x0003220000000800 */
[----:B------:R-:W-:Y:S01]  /*52d0*/  F2FP.PACK_AB R16, R149, R150 ;  /* 0x000000969510723e */ /* 0x000fe200000000ff */
[----:B------:R-:W-:Y:S01]  /*52e0*/  HMMA.16816.F32 R84, R12, R24, RZ ;  /* 0x000000180c54723c */ /* 0x000fe200000018ff */
[----:B------:R-:W-:Y:S02]  /*52f0*/  F2FP.PACK_AB R18, R210, R245 ;  /* 0x000000f5d212723e */ /* 0x000fe400000000ff */
[----:B------:R-:W-:Y:S02]  /*5300*/  F2FP.PACK_AB R17, R131, R132 ;  /* 0x000000848311723e */ /* 0x000fe400000000ff */
[----:B------:R-:W-:Y:S02]  /*5310*/  F2FP.PACK_AB R19, R195, R194 ;  /* 0x000000c2c313723e */ /* 0x000fe400000000ff */
[----:B---3--:R-:W-:Y:S02]  /*5320*/  F2FP.PACK_AB R5, R196, R192 ;  /* 0x000000c0c405723e */ /* 0x008fe400000000ff */
[----:B------:R-:W-:-:S02]  /*5330*/  F2FP.PACK_AB R6, R227, R181 ;  /* 0x000000b5e306723e */ /* 0x000fc400000000ff */
[----:B-1----:R-:W-:Y:S02]  /*5340*/  F2FP.PACK_AB R4, R197, R193 ;  /* 0x000000c1c504723e */ /* 0x002fe400000000ff */
[----:B----4-:R-:W-:Y:S01]  /*5350*/  F2FP.PACK_AB R7, R252, R247 ;  /* 0x000000f7fc07723e */ /* 0x010fe200000000ff */
[C---:B------:R-:W-:Y:S08]  /*5360*/  HMMA.16816.F32 R28, R16.reuse, R24, RZ ;  /* 0x00000018101c723c */ /* 0x040ff000000018ff */
[----:B--2---:R-:W-:Y:S08]  /*5370*/  HMMA.16816.F32 R52, R16, R32, RZ ;  /* 0x000000201034723c */ /* 0x004ff000000018ff */
[----:B------:R-:W-:Y:S01]  /*5380*/  HMMA.16816.F32 R176, R4, R44, R64 ;  /* 0x0000002c04b0723c */ /* 0x000fe20000001840 */
[----:B------:R-:W1:Y:S01]  /*5390*/  LDSM.16.MT88.4 R64, [R228+0x2800] ;  /* 0x00280000e440783b */ /* 0x000e620000004200 */
[----:B------:R-:W-:-:S02]  /*53a0*/  F2FP.PACK_AB R8, R246, R211 ;  /* 0x000000d3f608723e */ /* 0x000fc400000000ff */
[----:B------:R-:W-:Y:S02]  /*53b0*/  F2FP.PACK_AB R9, R199, R198 ;  /* 0x000000c6c709723e */ /* 0x000fe400000000ff */
[----:B------:R-:W-:Y:S02]  /*53c0*/  F2FP.PACK_AB R10, R207, R204 ;  /* 0x000000cccf0a723e */ /* 0x000fe400000000ff */
[----:B------:R-:W-:Y:S01]  /*53d0*/  F2FP.PACK_AB R11, R224, R205 ;  /* 0x000000cde00b723e */ /* 0x000fe200000000ff */
[----:B------:R-:W-:Y:S08]  /*53e0*/  HMMA.16816.F32 R216, R4, R68, R84 ;  /* 0x0000004404d8723c */ /* 0x000ff00000001854 */
[----:B------:R-:W-:Y:S08]  /*53f0*/  HMMA.16816.F32 R84, R12, R104, RZ ;  /* 0x000000680c54723c */ /* 0x000ff000000018ff */
[C---:B------:R-:W-:Y:S01]  /*5400*/  HMMA.16816.F32 R248, R8.reuse, R68, R28 ;  /* 0x0000004408f8723c */ /* 0x040fe2000000181c */
[----:B------:R-:W2:Y:S07]  /*5410*/  LDSM.16.MT88.4 R28, [R225+0x2800] ;  /* 0x00280000e11c783b */ /* 0x000eae0000004200 */
[----:B------:R-:W-:Y:S01]  /*5420*/  HMMA.16816.F32 R200, R8, R40, R52 ;  /* 0x0000002808c8723c */ /* 0x000fe20000001834 */
[----:B------:R-:W3:Y:S07]  /*5430*/  LDSM.16.MT88.4 R52, [R226+0x2800] ;  /* 0x00280000e234783b */ /* 0x000eee0000004200 */
[C---:B------:R-:W-:Y:S08]  /*5440*/  HMMA.16816.F32 R72, R16.reuse, R48, RZ ;  /* 0x000000301048723c */ /* 0x040ff000000018ff */
[C---:B------:R-:W-:Y:S08]  /*5450*/  HMMA.16816.F32 R116, R16.reuse, R60, RZ ;  /* 0x0000003c1074723c */ /* 0x040ff000000018ff */
[C---:B------:R-:W-:Y:S08]  /*5460*/  HMMA.16816.F32 R88, R16.reuse, R104, RZ ;  /* 0x000000681058723c */ /* 0x040ff000000018ff */
[----:B------:R-:W-:Y:S08]  /*5470*/  HMMA.16816.F32 R108, R16, R80, RZ ;  /* 0x00000050106c723c */ /* 0x000ff000000018ff */
[----:B-1----:R-:W-:Y:S08]  /*5480*/  HMMA.16816.F32 R84, R4, R64, R84 ;  /* 0x000000400454723c */ /* 0x002ff00000001854 */
[----:B------:R-:W-:Y:S08]  /*5490*/  HMMA.16816.F32 R36, R12, R32, RZ ;  /* 0x000000200c24723c */ /* 0x000ff000000018ff */
[C---:B------:R-:W-:Y:S01]  /*54a0*/  HMMA.16816.F32 R172, R8.reuse, R44, R72 ;  /* 0x0000002c08ac723c */ /* 0x040fe20000001848 */
[----:B------:R-:W1:Y:S07]  /*54b0*/  LDSM.16.MT88.4 R72, [R229+0x2800] ;  /* 0x00280000e548783b */ /* 0x000e6e0000004200 */
[----:B--2---:R-:W-:Y:S01]  /*54c0*/  HMMA.16816.F32 R116, R8, R28, R116 ;  /* 0x0000001c0874723c */ /* 0x004fe20000001874 */
[----:B------:R-:W-:-:S07]  /*54d0*/  IMAD.MOV.U32 R206, RZ, RZ, R84 ;  /* 0x000000ffffce7224 */ /* 0x000fce00078e0054 */
[----:B------:R-:W-:Y:S08]  /*54e0*/  HMMA.16816.F32 R112, R12, R60, RZ ;  /* 0x0000003c0c70723c */ /* 0x000ff000000018ff */
[-C--:B------:R-:W-:Y:S08]  /*54f0*/  HMMA.16816.F32 R96, R16, R76.reuse, RZ ;  /* 0x0000004c1060723c */ /* 0x080ff000000018ff */
[----:B------:R-:W-:Y:S07]  /*5500*/  HMMA.16816.F32 R92, R12, R76, RZ ;  /* 0x0000004c0c5c723c */ /* 0x000fee00000018ff */
[----:B------:R-:W-:Y:S01]  /*5510*/  IMAD.MOV.U32 R77, RZ, RZ, R85 ;  /* 0x000000ffff4d7224 */ /* 0x000fe200078e0055 */
[----:B------:R-:W-:Y:S01]  /*5520*/  HMMA.16816.F32 R88, R8, R64, R88 ;  /* 0x000000400858723c */ /* 0x000fe20000001858 */
[----:B------:R-:W-:-:S06]  /*5530*/  IMAD.MOV.U32 R76, RZ, RZ, R86 ;  /* 0x000000ffff4c7224 */ /* 0x000fcc00078e0056 */
[----:B------:R-:W-:Y:S01]  /*5540*/  IMAD.MOV.U32 R64, RZ, RZ, R87 ;  /* 0x000000ffff407224 */ /* 0x000fe200078e0057 */
[----:B---3--:R-:W-:Y:S08]  /*5550*/  HMMA.16816.F32 R108, R8, R52, R108 ;  /* 0x00000034086c723c */ /* 0x008ff0000000186c */
[C---:B------:R-:W-:Y:S08]  /*5560*/  HMMA.16816.F32 R84, R12.reuse, R62, RZ ;  /* 0x0000003e0c54723c */ /* 0x040ff000000018ff */
[----:B------:R-:W-:Y:S08]  /*5570*/  HMMA.16816.F32 R100, R12, R80, RZ ;  /* 0x000000500c64723c */ /* 0x000ff000000018ff */
[----:B------:R-:W-:Y:S01]  /*5580*/  HMMA.16816.F32 R188, R4, R40, R36 ;  /* 0x0000002804bc723c */ /* 0x000fe20000001824 */
[----:B------:R-:W2:Y:S01]  /*5590*/  LDSM.16.MT88.4 R36, [R228+0x800] ;  /* 0x00080000e424783b */ /* 0x000ea20000004200 */
[----:B------:R-:W-:-:S02]  /*55a0*/  IMAD.MOV.U32 R61, RZ, RZ, R119 ;  /* 0x000000ffff3d7224 */ /* 0x000fc400078e0077 */
[----:B------:R-:W-:Y:S02]  /*55b0*/  IMAD.MOV.U32 R60, RZ, RZ, R118 ;  /* 0x000000ffff3c7224 */ /* 0x000fe400078e0076 */
[----:B------:R-:W-:Y:S02]  /*55c0*/  IMAD.MOV.U32 R80, RZ, RZ, R116 ;  /* 0x000000ffff507224 */ /* 0x000fe400078e0074 */
[----:B------:R-:W-:Y:S02]  /*55d0*/  IMAD.MOV.U32 R81, RZ, RZ, R117 ;  /* 0x000000ffff517224 */ /* 0x000fe400078e0075 */
[----:B------:R-:W-:Y:S01]  /*55e0*/  HMMA.16816.F32 R116, R4, R28, R112 ;  /* 0x0000001c0474723c */ /* 0x000fe20000001870 */
[----:B------:R-:W-:Y:S02]  /*55f0*/  IMAD.MOV.U32 R23, RZ, RZ, R108 ;  /* 0x000000ffff177224 */ /* 0x000fe400078e006c */
[----:B------:R-:W-:-:S04]  /*5600*/  IMAD.MOV.U32 R22, RZ, RZ, R111 ;  /* 0x000000ffff167224 */ /* 0x000fc800078e006f */
[----:B------:R-:W-:Y:S01]  /*5610*/  IMAD.MOV.U32 R29, RZ, RZ, R110 ;  /* 0x000000ffff1d7224 */ /* 0x000fe200078e006e */
[----:B------:R-:W-:Y:S01]  /*5620*/  HMMA.16816.F32 R124, R16, R56, RZ ;  /* 0x00000038107c723c */ /* 0x000fe200000018ff */
[----:B------:R-:W-:-:S07]  /*5630*/  IMAD.MOV.U32 R28, RZ, RZ, R109 ;  /* 0x000000ffff1c7224 */ /* 0x000fce00078e006d */
[----:B------:R-:W-:Y:S08]  /*5640*/  HMMA.16816.F32 R120, R12, R56, RZ ;  /* 0x000000380c78723c */ /* 0x000ff000000018ff */
[C---:B------:R-:W-:Y:S08]  /*5650*/  HMMA.16816.F32 R108, R4.reuse, R30, R84 ;  /* 0x0000001e046c723c */ /* 0x040ff00000001854 */
[----:B------:R-:W-:Y:S08]  /*5660*/  HMMA.16816.F32 R100, R4, R52, R100 ;  /* 0x000000340464723c */ /* 0x000ff00000001864 */
[-C--:B-1----:R-:W-:Y:S08]  /*5670*/  HMMA.16816.F32 R96, R8, R72.reuse, R96 ;  /* 0x000000480860723c */ /* 0x082ff00000001860 */
[----:B------:R-:W-:Y:S08]  /*5680*/  HMMA.16816.F32 R92, R4, R72, R92 ;  /* 0x00000048045c723c */ /* 0x000ff0000000185c */
[----:B------:R-:W-:Y:S01]  /*5690*/  HMMA.16816.F32 R84, R12, R82, RZ ;  /* 0x000000520c54723c */ /* 0x000fe200000018ff */
[----:B------:R-:W-:-:S02]  /*56a0*/  IMAD.MOV.U32 R57, RZ, RZ, R102 ;  /* 0x000000ffff397224 */ /* 0x000fc400078e0066 */
[----:B------:R-:W-:Y:S02]  /*56b0*/  IMAD.MOV.U32 R56, RZ, RZ, R103 ;  /* 0x000000ffff387224 */ /* 0x000fe400078e0067 */
[----:B------:R-:W-:Y:S02]  /*56c0*/  IMAD.MOV.U32 R233, RZ, RZ, R88 ;  /* 0x000000ffffe97224 */ /* 0x000fe400078e0058 */
[----:B------:R-:W-:Y:S01]  /*56d0*/  IMAD.MOV.U32 R232, RZ, RZ, R89 ;  /* 0x000000ffffe87224 */ /* 0x000fe200078e0059 */
[----:B--2---:R-:W-:Y:S01]  /*56e0*/  HMMA.16816.F32 R220, R8, R36, R124 ;  /* 0x0000002408dc723c */ /* 0x004fe2000000187c */
[----:B------:R-:W-:Y:S02]  /*56f0*/  IMAD.MOV.U32 R25, RZ, RZ, R98 ;  /* 0x000000ffff197224 */ /* 0x000fe400078e0062 */
[----:B------:R-:W-:Y:S02]  /*5700*/  IMAD.MOV.U32 R171, RZ, RZ, R99 ;  /* 0x000000ffffab7224 */ /* 0x000fe400078e0063 */
[----:B------:R-:W-:-:S02]  /*5710*/  IMAD.MOV.U32 R41, RZ, RZ, R97 ;  /* 0x000000ffff297224 */ /* 0x000fc400078e0061 */
[----:B------:R-:W-:Y:S01]  /*5720*/  IMAD.MOV.U32 R40, RZ, RZ, R96 ;  /* 0x000000ffff287224 */ /* 0x000fe200078e0060 */
[C---:B------:R-:W-:Y:S01]  /*5730*/  HMMA.16816.F32 R212, R4.reuse, R36, R120 ;  /* 0x0000002404d4723c */ /* 0x040fe20000001878 */
[----:B------:R-:W-:Y:S02]  /*5740*/  IMAD.MOV.U32 R24, RZ, RZ, R94 ;  /* 0x000000ffff187224 */ /* 0x000fe400078e005e */
[----:B------:R-:W-:Y:S02]  /*5750*/  IMAD.MOV.U32 R104, RZ, RZ, R92 ;  /* 0x000000ffff687224 */ /* 0x000fe400078e005c */
[----:B------:R-:W-:Y:S02]  /*5760*/  IMAD.MOV.U32 R105, RZ, RZ, R93 ;  /* 0x000000ffff697224 */ /* 0x000fe400078e005d */
[----:B------:R-:W-:Y:S01]  /*5770*/  IMAD.MOV.U32 R37, RZ, RZ, R100 ;  /* 0x000000ffff257224 */ /* 0x000fe200078e0064 */
[----:B------:R-:W-:Y:S01]  /*5780*/  HMMA.16816.F32 R112, R4, R54, R84 ;  /* 0x000000360470723c */ /* 0x000fe20000001854 */
[----:B------:R-:W-:-:S02]  /*5790*/  IMAD.MOV.U32 R36, RZ, RZ, R101 ;  /* 0x000000ffff247224 */ /* 0x000fc400078e0065 */
[----:B------:R-:W-:Y:S02]  /*57a0*/  IMAD.MOV.U32 R234, RZ, RZ, R95 ;  /* 0x000000ffffea7224 */ /* 0x000fe400078e005f */
[----:B------:R-:W-:Y:S02]  /*57b0*/  IMAD.MOV.U32 R231, RZ, RZ, R90 ;  /* 0x000000ffffe77224 */ /* 0x000fe400078e005a */
[----:B------:R-:W-:Y:S01]  /*57c0*/  IMAD.MOV.U32 R230, RZ, RZ, R91 ;  /* 0x000000ffffe67224 */ /* 0x000fe200078e005b */
[C---:B------:R-:W-:Y:S08]  /*57d0*/  HMMA.16816.F32 R100, R12.reuse, R50, RZ ;  /* 0x000000320c64723c */ /* 0x040ff000000018ff */
[C---:B------:R-:W-:Y:S08]  /*57e0*/  HMMA.16816.F32 R96, R12.reuse, R34, RZ ;  /* 0x000000220c60723c */ /* 0x040ff000000018ff */
[C---:B------:R-:W-:Y:S08]  /*57f0*/  HMMA.16816.F32 R92, R12.reuse, R26, RZ ;  /* 0x0000001a0c5c723c */ /* 0x040ff000000018ff */
[C---:B------:R-:W-:Y:S08]  /*5800*/  HMMA.16816.F32 R88, R12.reuse, R58, RZ ;  /* 0x0000003a0c58723c */ /* 0x040ff000000018ff */
[C---:B------:R-:W-:Y:S08]  /*5810*/  HMMA.16816.F32 R84, R12.reuse, R78, RZ ;  /* 0x0000004e0c54723c */ /* 0x040ff000000018ff */
[----:B------:R-:W-:Y:S01]  /*5820*/  HMMA.16816.F32 R12, R12, R106, RZ ;  /* 0x0000006a0c0c723c */ /* 0x000fe200000018ff */
[----:B------:R-:W-:-:S02]  /*5830*/  IMAD.MOV.U32 R73, RZ, RZ, R181 ;  /* 0x000000ffff497224 */ /* 0x000fc400078e00b5 */
[----:B------:R-:W-:-:S05]  /*5840*/  IMAD.MOV.U32 R65, RZ, RZ, R180 ;  /* 0x000000ffff417224 */ /* 0x000fca00078e00b4 */
[C---:B------:R-:W-:Y:S08]  /*5850*/  HMMA.16816.F32 R100, R4.reuse, R46, R100 ;  /* 0x0000002e0464723c */ /* 0x040ff00000001864 */
[C---:B------:R-:W-:Y:S08]  /*5860*/  HMMA.16816.F32 R96, R4.reuse, R42, R96 ;  /* 0x0000002a0460723c */ /* 0x040ff00000001860 */
[C---:B------:R-:W-:Y:S08]  /*5870*/  HMMA.16816.F32 R92, R4.reuse, R70, R92 ;  /* 0x00000046045c723c */ /* 0x040ff0000000185c */
[C---:B------:R-:W-:Y:S08]  /*5880*/  HMMA.16816.F32 R180, R4.reuse, R38, R88 ;  /* 0x0000002604b4723c */ /* 0x040ff00000001858 */
[C---:B------:R-:W-:Y:S08]  /*5890*/  HMMA.16816.F32 R120, R4.reuse, R74, R84 ;  /* 0x0000004a0478723c */ /* 0x040ff00000001854 */
[----:B------:R-:W-:Y:S08]  /*58a0*/  HMMA.16816.F32 R124, R4, R66, R12 ;  /* 0x00000042047c723c */ /* 0x000ff0000000180c */
[C---:B------:R-:W-:Y:S08]  /*58b0*/  HMMA.16816.F32 R48, R16.reuse, R50, RZ ;  /* 0x000000321030723c */ /* 0x040ff000000018ff */
[----:B------:R-:W-:Y:S11]  /*58c0*/  HMMA.16816.F32 R4, R16, R58, RZ ;  /* 0x0000003a1004723c */ /* 0x000ff600000018ff */
[----:B------:R-:W-:Y:S05]  /*58d0*/  @!UPT UIADD3 URZ, URZ, URZ, URZ ;  /* 0x0000003f3f3ff290 */ /* 0x000fea000fffe03f */
[C---:B------:R-:W-:Y:S08]  /*58e0*/  HMMA.16816.F32 R88, R8.reuse, R46, R48 ;  /* 0x0000002e0858723c */ /* 0x040ff00000001830 */
[----:B------:R-:W-:Y:S08]  /*58f0*/  HMMA.16816.F32 R48, R8, R38, R4 ;  /* 0x000000260830723c */ /* 0x000ff00000001804 */
[----:B------:R-:W-:Y:S11]  /*5900*/  HMMA.16816.F32 R4, R16, R62, RZ ;  /* 0x0000003e1004723c */ /* 0x000ff600000018ff */
[----:B------:R-:W-:Y:S11]  /*5910*/  @!UPT UIADD3 URZ, URZ, URZ, URZ ;  /* 0x0000003f3f3ff290 */ /* 0x000ff6000fffe03f */
[----:B------:R-:W-:Y:S02]  /*5920*/  @!UPT UIADD3 URZ, URZ, URZ, URZ ;  /* 0x0000003f3f3ff290 */ /* 0x000fe4000fffe03f */
[----:B------:R-:W-:Y:S08]  /*5930*/  HMMA.16816.F32 R44, R8, R30, R4 ;  /* 0x0000001e082c723c */ /* 0x000ff00000001804 */
[----:B------:R-:W-:Y:S01]  /*5940*/  HMMA.16816.F32 R4, R16, R82, RZ ;  /* 0x000000521004723c */ /* 0x000fe200000018ff */
[----:B------:R-:W-:Y:S02]  /*5950*/  IMAD.MOV.U32 R72, RZ, RZ, R25 ;  /* 0x000000ffff487224 */ /* 0x000fe400078e0019 */
[----:B------:R-:W-:-:S05]  /*5960*/  IMAD.MOV.U32 R15, RZ, RZ, R24 ;  /* 0x000000ffff0f7224 */ /* 0x000fca00078e0018 */
[C---:B------:R-:W-:Y:S08]  /*5970*/  HMMA.16816.F32 R32, R16.reuse, R34, RZ ;  /* 0x000000221020723c */ /* 0x040ff000000018ff */
[----:B------:R-:W-:Y:S08]  /*5980*/  HMMA.16816.F32 R24, R16, R26, RZ ;  /* 0x0000001a1018723c */ /* 0x000ff000000018ff */
[----:B------:R-:W-:Y:S08]  /*5990*/  HMMA.16816.F32 R52, R8, R54, R4 ;  /* 0x000000360834723c */ /* 0x000ff00000001804 */
[C---:B------:R-:W-:Y:S08]  /*59a0*/  HMMA.16816.F32 R4, R16.reuse, R78, RZ ;  /* 0x0000004e1004723c */ /* 0x040ff000000018ff */
[----:B------:R-:W-:Y:S01]  /*59b0*/  HMMA.16816.F32 R16, R16, R106, RZ ;  /* 0x0000006a1010723c */ /* 0x000fe200000018ff */
[----:B------:R-:W-:-:S07]  /*59c0*/  IMAD.MOV.U32 R79, RZ, RZ, R64 ;  /* 0x000000ffff4f7224 */ /* 0x000fce00078e0040 */
[----:B------:R-:W-:Y:S01]  /*59d0*/  HMMA.16816.F32 R84, R8, R42, R32 ;  /* 0x0000002a0854723c */ /* 0x000fe20000001820 */
[----:B------:R-:W-:-:S06]  /*59e0*/  IMAD.MOV.U32 R106, RZ, RZ, R65 ;  /* 0x000000ffff6a7224 */ /* 0x000fcc00078e0041 */
[----:B------:R-:W-:Y:S02]  /*59f0*/  IMAD.MOV.U32 R43, RZ, RZ, R72 ;  /* 0x000000ffff2b7224 */ /* 0x000fe400078e0048 */
[----:B------:R-:W-:Y:S02]  /*5a00*/  IMAD.MOV.U32 R42, RZ, RZ, R73 ;  /* 0x000000ffff2a7224 */ /* 0x000fe400078e0049 */
[C---:B------:R-:W-:Y:S07]  /*5a10*/  HMMA.16816.F32 R72, R8.reuse, R74, R4 ;  /* 0x0000004a0848723c */ /* 0x040fee0000001804 */
[----:B------:R-:W-:Y:S01]  /*5a20*/  FFMA.FTZ R4, R164, c[0x0][0x2d0], -R20 ;  /* 0x0000b400a4047a23 */ /* 0x000fe20000010814 */
[----:B------:R-:W-:Y:S01]  /*5a30*/  HMMA.16816.F32 R68, R8, R70, R24 ;  /* 0x000000460844723c */ /* 0x000fe20000001818 */
[----:B------:R-:W-:-:S07]  /*5a40*/  IMAD.MOV.U32 R5, RZ, RZ, R207 ;  /* 0x000000ffff057224 */ /* 0x000fce00078e00cf */
[----:B------:R-:W-:Y:S07]  /*5a50*/  HMMA.16816.F32 R64, R8, R66, R16 ;  /* 0x000000420840723c */ /* 0x000fee0000001810 */
[----:B------:R-:W-:Y:S02]  /*5a60*/  IMAD.MOV.U32 R11, RZ, RZ, R77 ;  /* 0x000000ffff0b7224 */ /* 0x000fe400078e004d */
[----:B------:R-:W-:Y:S02]  /*5a70*/  IMAD.MOV.U32 R77, RZ, RZ, R205 ;  /* 0x000000ffff4d7224 */ /* 0x000fe400078e00cd */
[----:B------:R1:W-:Y:S01]  /*5a80*/  MUFU.EX2 R205, R4 ;  /* 0x0000000400cd7308 */ /* 0x0003e20000000800 */
[----:B-----5:R-:W-:-:S02]  /*5a90*/  IMAD.MOV.U32 R6, RZ, RZ, R208 ;  /* 0x000000ffff067224 */ /* 0x020fc400078e00d0 */
[----:B------:R-:W-:Y:S02]  /*5aa0*/  IMAD.MOV.U32 R7, RZ, RZ, R209 ;  /* 0x000000ffff077224 */ /* 0x000fe400078e00d1 */
[----:B-1----:R-:W-:-:S04]  /*5ab0*/  FFMA.FTZ R4, R165, c[0x0][0x2d0], -R20 ;  /* 0x0000b400a5047a23 */ /* 0x002fc80000010814 */
[----:B------:R1:W-:Y:S02]  /*5ac0*/  MUFU.EX2 R207, R4 ;  /* 0x0000000400cf7308 */ /* 0x0003e40000000800 */
[----:B-1----:R-:W-:-:S06]  /*5ad0*/  FFMA.FTZ R4, R166, c[0x0][0x2d0], -R20 ;  /* 0x0000b400a6047a23 */ /* 0x002fcc0000010814 */
[----:B------:R1:W-:Y:S02]  /*5ae0*/  MUFU.EX2 R208, R4 ;  /* 0x0000000400d07308 */ /* 0x0003e40000000800 */
[----:B-1----:R-:W-:-:S06]  /*5af0*/  FFMA.FTZ R4, R167, c[0x0][0x2d0], -R20 ;  /* 0x0000b400a7047a23 */ /* 0x002fcc0000010814 */
[----:B------:R1:W-:Y:S01]  /*5b00*/  MUFU.EX2 R209, R4 ;  /* 0x0000000400d17308 */ /* 0x0003e20000000800 */
[----:B------:R-:W-:Y:S02]  /*5b10*/  IMAD.MOV.U32 R78, RZ, RZ, R76 ;  /* 0x000000ffff4e7224 */ /* 0x000fe400078e004c */
[----:B------:R-:W-:Y:S02]  /*5b20*/  IMAD.MOV.U32 R76, RZ, RZ, R204 ;  /* 0x000000ffff4c7224 */ /* 0x000fe400078e00cc */
[----:B-1----:R-:W-:-:S04]  /*5b30*/  FFMA.FTZ R4, R159, c[0x0][0x2d0], -R3 ;  /* 0x0000b4009f047a23 */ /* 0x002fc80000010803 */
[----:B------:R1:W-:Y:S01]  /*5b40*/  MUFU.EX2 R62, R4 ;  /* 0x00000004003e7308 */ /* 0x0003e20000000800 */
[----:B------:R-:W-:Y:S02]  /*5b50*/  IMAD.MOV.U32 R10, RZ, RZ, R206 ;  /* 0x000000ffff0a7224 */ /* 0x000fe400078e00ce */
[----:B-1----:R-:W-:-:S05]  /*5b60*/  FFMA.FTZ R4, R158, c[0x0][0x2d0], -R3 ;  /* 0x0000b4009e047a23 */ /* 0x002fca0000010803 */
[----:B------:R1:W-:Y:S02]  /*5b70*/  MUFU.EX2 R63, R4 ;  /* 0x00000004003f7308 */ /* 0x0003e40000000800 */
[----:B-1----:R-:W-:-:S06]  /*5b80*/  FFMA.FTZ R4, R157, c[0x0][0x2d0], -R3 ;  /* 0x0000b4009d047a23 */ /* 0x002fcc0000010803 */
[----:B------:R1:W-:Y:S02]  /*5b90*/  MUFU.EX2 R204, R4 ;  /* 0x0000000400cc7308 */ /* 0x0003e40000000800 */
[----:B-1----:R-:W-:-:S06]  /*5ba0*/  FFMA.FTZ R4, R156, c[0x0][0x2d0], -R3 ;  /* 0x0000b4009c047a23 */ /* 0x002fcc0000010803 */
[----:B------:R1:W-:Y:S01]  /*5bb0*/  MUFU.EX2 R206, R4 ;  /* 0x0000000400ce7308 */ /* 0x0003e20000000800 */
[----:B------:R-:W-:Y:S02]  /*5bc0*/  IMAD.MOV.U32 R107, RZ, RZ, R15 ;  /* 0x000000ffff6b7224 */ /* 0x000fe400078e000f */
[----:B------:R-:W2:Y:S01]  /*5bd0*/  LDSM.16.MT88.4 R12, [R225+0x1000] ;  /* 0x00100000e10c783b */ /* 0x000ea20000004200 */
[----:B-1----:R-:W-:-:S04]  /*5be0*/  FFMA.FTZ R4, R145, c[0x0][0x2d0], -R2 ;  /* 0x0000b40091047a23 */ /* 0x002fc80000010802 */
[----:B------:R1:W-:Y:S01]  /*5bf0*/  MUFU.EX2 R58, R4 ;  /* 0x00000004003a7308 */ /* 0x0003e20000000800 */
[----:B------:R-:W-:Y:S02]  /*5c00*/  IMAD.MOV.U32 R82, RZ, RZ, R60 ;  /* 0x000000ffff527224 */ /* 0x000fe400078e003c */
[----:B------:R-:W-:Y:S02]  /*5c10*/  IMAD.MOV.U32 R83, RZ, RZ, R61 ;  /* 0x000000ffff537224 */ /* 0x000fe400078e003d */
[----:B-1----:R-:W-:-:S04]  /*5c20*/  FFMA.FTZ R4, R148, c[0x0][0x2d0], -R2 ;  /* 0x0000b40094047a23 */ /* 0x002fc80000010802 */
[----:B------:R1:W3:Y:S01]  /*5c30*/  MUFU.EX2 R59, R4 ;  /* 0x00000004003b7308 */ /* 0x0002e20000000800 */
[----:B------:R-:W-:Y:S01]  /*5c40*/  IMAD.MOV.U32 R8, RZ, RZ, R29 ;  /* 0x000000ffff087224 */ /* 0x000fe200078e001d */
[----:B------:R-:W-:Y:S01]  /*5c50*/  MOV R9, R23 ;  /* 0x0000001700097202 */ /* 0x000fe20000000f00 */
[----:B------:R-:W-:Y:S02]  /*5c60*/  FFMA.FTZ R29, R163, c[0x0][0x2d0], -R3 ;  /* 0x0000b400a31d7a23 */ /* 0x000fe40000010803 */
[----:B-1----:R-:W-:-:S04]  /*5c70*/  FFMA.FTZ R4, R147, c[0x0][0x2d0], -R2 ;  /* 0x0000b40093047a23 */ /* 0x002fc80000010802 */
[----:B------:R1:W-:Y:S01]  /*5c80*/  MUFU.EX2 R60, R4 ;  /* 0x00000004003c7308 */ /* 0x0003e20000000800 */
[----:B------:R-:W-:Y:S02]  /*5c90*/  IMAD.MOV.U32 R38, RZ, RZ, R28 ;  /* 0x000000ffff267224 */ /* 0x000fe400078e001c */
[----:B------:R-:W-:Y:S02]  /*5ca0*/  IMAD.MOV.U32 R163, RZ, RZ, R22 ;  /* 0x000000ffffa37224 */ /* 0x000fe400078e0016 */
[--C-:B------:R-:W-:Y:S02]  /*5cb0*/  FFMA.FTZ R28, R162, c[0x0][0x2d0], -R3.reuse ;  /* 0x0000b400a21c7a23 */ /* 0x100fe40000010803 */
[----:B------:R-:W-:Y:S02]  /*5cc0*/  FFMA.FTZ R27, R161, c[0x0][0x2d0], -R3 ;  /* 0x0000b400a11b7a23 */ /* 0x000fe40000010803 */
[----:B-1----:R-:W-:-:S04]  /*5cd0*/  FFMA.FTZ R4, R146, c[0x0][0x2d0], -R2 ;  /* 0x0000b40092047a23 */ /* 0x002fc80000010802 */
[----:B------:R1:W-:Y:S01]  /*5ce0*/  MUFU.EX2 R61, R4 ;  /* 0x00000004003d7308 */ /* 0x0003e20000000800 */
[----:B------:R-:W-:Y:S02]  /*5cf0*/  FFMA.FTZ R26, R160, c[0x0][0x2d0], -R3 ;  /* 0x0000b400a01a7a23 */ /* 0x000fe40000010803 */
[--C-:B------:R-:W-:Y:S02]  /*5d00*/  FFMA.FTZ R25, R154, c[0x0][0x2d0], -R2.reuse ;  /* 0x0000b4009a197a23 */ /* 0x100fe40000010802 */
[--C-:B------:R-:W-:Y:S02]  /*5d10*/  FFMA.FTZ R24, R153, c[0x0][0x2d0], -R2.reuse ;  /* 0x0000b40099187a23 */ /* 0x100fe40000010802 */
[--C-:B------:R-:W-:Y:S02]  /*5d20*/  FFMA.FTZ R23, R152, c[0x0][0x2d0], -R2.reuse ;  /* 0x0000b40098177a23 */ /* 0x100fe40000010802 */
[----:B------:R-:W-:Y:S02]  /*5d30*/  FFMA.FTZ R22, R151, c[0x0][0x2d0], -R2 ;  /* 0x0000b40097167a23 */ /* 0x000fe40000010802 */
[----:B------:R-:W-:-:S02]  /*5d40*/  FFMA.FTZ R3, R143, c[0x0][0x2d0], -R0 ;  /* 0x0000b4008f037a23 */ /* 0x000fc40000010800 */
[--C-:B-1----:R-:W-:Y:S02]  /*5d50*/  FFMA.FTZ R4, R138, c[0x0][0x2d0], -R0.reuse ;  /* 0x0000b4008a047a23 */ /* 0x102fe40000010800 */
[----:B------:R-:W-:Y:S02]  /*5d60*/  FFMA.FTZ R2, R144, c[0x0][0x2d0], -R0 ;  /* 0x0000b40090027a23 */ /* 0x000fe40000010800 */
[----:B------:R1:W-:Y:S01]  /*5d70*/  MUFU.EX2 R39, R4 ;  /* 0x0000000400277308 */ /* 0x0003e20000000800 */
[--C-:B------:R-:W-:Y:S02]  /*5d80*/  FFMA.FTZ R34, R168, c[0x0][0x2d0], -R20.reuse ;  /* 0x0000b400a8227a23 */ /* 0x100fe40000010814 */
[--C-:B------:R-:W-:Y:S02]  /*5d90*/  FFMA.FTZ R33, R170, c[0x0][0x2d0], -R20.reuse ;  /* 0x0000b400aa217a23 */ /* 0x100fe40000010814 */
[--C-:B------:R-:W-:Y:S02]  /*5da0*/  FFMA.FTZ R32, R169, c[0x0][0x2d0], -R20.reuse ;  /* 0x0000b400a9207a23 */ /* 0x100fe40000010814 */
[----:B------:R-:W-:-:S02]  /*5db0*/  FFMA.FTZ R31, R155, c[0x0][0x2d0], -R20 ;  /* 0x0000b4009b1f7a23 */ /* 0x000fc40000010814 */
[----:B------:R-:W-:Y:S02]  /*5dc0*/  FADD.FTZ R20, R132, R131 ;  /* 0x0000008384147221 */ /* 0x000fe40000010000 */
[----:B------:R-:W-:Y:S02]  /*5dd0*/  IMAD.MOV.U32 R18, RZ, RZ, R57 ;  /* 0x000000ffff127224 */ /* 0x000fe400078e0039 */
[----:B------:R-:W-:Y:S02]  /*5de0*/  IMAD.MOV.U32 R19, RZ, RZ, R56 ;  /* 0x000000ffff137224 */ /* 0x000fe400078e0038 */
[----:B-1----:R-:W-:Y:S01]  /*5df0*/  FFMA.FTZ R4, R141, c[0x0][0x2d0], -R0 ;  /* 0x0000b4008d047a23 */ /* 0x002fe20000010800 */
[----:B------:R-:W-:Y:S01]  /*5e00*/  MUFU.EX2 R57, R3 ;  /* 0x0000000300397308 */ /* 0x000fe20000000800 */
[----:B------:R-:W-:-:S07]  /*5e10*/  IMAD.MOV.U32 R132, RZ, RZ, R38 ;  /* 0x000000ffff847224 */ /* 0x000fce00078e0026 */
[----:B------:R3:W1:Y:S08]  /*5e20*/  MUFU.EX2 R56, R4 ;  /* 0x0000000400387308 */ /* 0x0006700000000800 */
[----:B------:R-:W4:Y:S01]  /*5e30*/  MUFU.EX2 R38, R2 ;  /* 0x0000000200267308 */ /* 0x000f220000000800 */
[----:B------:R-:W-:Y:S02]  /*5e40*/  IMAD.MOV.U32 R17, RZ, RZ, R36 ;  /* 0x000000ffff117224 */ /* 0x000fe400078e0024 */
[----:B------:R-:W-:-:S02]  /*5e50*/  FFMA.FTZ R36, R139, c[0x0][0x2d0], -R0 ;  /* 0x0000b4008b247a23 */ /* 0x000fc40000010800 */
[----:B------:R-:W-:Y:S02]  /*5e60*/  IMAD.MOV.U32 R16, RZ, RZ, R37 ;  /* 0x000000ffff107224 */ /* 0x000fe400078e0025 */
[----:B------:R-:W-:Y:S01]  /*5e70*/  IMAD.MOV.U32 R131, RZ, RZ, R5 ;  /* 0x000000ffff837224 */ /* 0x000fe200078e0005 */
[----:B---3--:R-:W-:Y:S01]  /*5e80*/  F2FP.PACK_AB R4, R59, R58 ;  /* 0x0000003a3b04723e */ /* 0x008fe200000000ff */
[----:B------:R-:W-:Y:S01]  /*5e90*/  IMAD.MOV.U32 R139, RZ, RZ, R6 ;  /* 0x000000ffff8b7224 */ /* 0x000fe200078e0006 */
[----:B-1----:R-:W-:Y:S01]  /*5ea0*/  F2FP.PACK_AB R5, R56, R39 ;  /* 0x000000273805723e */ /* 0x002fe200000000ff */
[----:B------:R-:W-:Y:S01]  /*5eb0*/  IMAD.MOV.U32 R138, RZ, RZ, R7 ;  /* 0x000000ffff8a7224 */ /* 0x000fe200078e0007 */
[----:B------:R-:W-:Y:S01]  /*5ec0*/  F2FP.PACK_AB R6, R61, R60 ;  /* 0x0000003c3d06723e */ /* 0x000fe200000000ff */
[----:B------:R-:W-:Y:S02]  /*5ed0*/  FFMA.FTZ R37, R133, c[0x0][0x2d0], -R0 ;  /* 0x0000b40085257a23 */ /* 0x000fe40000010800 */
[----:B------:R-:W-:Y:S01]  /*5ee0*/  IMAD.MOV.U32 R133, RZ, RZ, R8 ;  /* 0x000000ffff857224 */ /* 0x000fe200078e0008 */
[----:B----4-:R-:W-:Y:S01]  /*5ef0*/  F2FP.PACK_AB R7, R38, R57 ;  /* 0x000000392607723e */ /* 0x010fe200000000ff */
[----:B------:R-:W-:Y:S01]  /*5f00*/  IMAD.MOV.U32 R2, RZ, RZ, R9 ;  /* 0x000000ffff027224 */ /* 0x000fe200078e0009 */
[----:B------:R-:W-:Y:S01]  /*5f10*/  F2FP.PACK_AB R8, R207, R205 ;  /* 0x000000cdcf08723e */ /* 0x000fe200000000ff */
[----:B------:R-:W-:Y:S01]  /*5f20*/  IMAD.MOV.U32 R161, RZ, RZ, R10 ;  /* 0x000000ffffa17224 */ /* 0x000fe200078e000a */
[----:B------:R-:W-:Y:S01]  /*5f30*/  F2FP.PACK_AB R9, R63, R62 ;  /* 0x0000003e3f09723e */ /* 0x000fe200000000ff */
[----:B------:R-:W-:Y:S01]  /*5f40*/  IMAD.MOV.U32 R162, RZ, RZ, R11 ;  /* 0x000000ffffa27224 */ /* 0x000fe200078e000b */
[----:B------:R-:W-:-:S02]  /*5f50*/  F2FP.PACK_AB R10, R209, R208 ;  /* 0x000000d0d10a723e */ /* 0x000fc400000000ff */
[----:B------:R-:W-:Y:S01]  /*5f60*/  F2FP.PACK_AB R11, R206, R204 ;  /* 0x000000ccce0b723e */ /* 0x000fe200000000ff */
[--C-:B------:R-:W-:Y:S01]  /*5f70*/  FFMA.FTZ R30, R142, c[0x0][0x2d0], -R0.reuse ;  /* 0x0000b4008e1e7a23 */ /* 0x100fe20000010800 */
[-C--:B--2---:R-:W-:Y:S01]  /*5f80*/  HMMA.16816.F32 R144, R4, R12.reuse, R176 ;  /* 0x0000000c0490723c */ /* 0x084fe200000018b0 */
[----:B------:R-:W-:Y:S02]  /*5f90*/  FFMA.FTZ R35, R140, c[0x0][0x2d0], -R0 ;  /* 0x0000b4008c237a23 */ /* 0x000fe40000010800 */
[----:B------:R-:W-:Y:S02]  /*5fa0*/  FADD.FTZ R0, R130, R129 ;  /* 0x0000008182007221 */ /* 0x000fe40000010000 */
[----:B------:R-:W-:Y:S02]  /*5fb0*/  FADD.FTZ R21, R128, R21 ;  /* 0x0000001580157221 */ /* 0x000fe40000010000 */
[----:B------:R-:W-:Y:S01]  /*5fc0*/  FADD.FTZ R3, R150, R149 ;  /* 0x0000009596037221 */ /* 0x000fe20000010000 */
[----:B------:R-:W-:Y:S01]  /*5fd0*/  HMMA.16816.F32 R140, R8, R12, R172 ;  /* 0x0000000c088c723c */ /* 0x000fe200000018ac */
[----:B------:R-:W-:-:S02]  /*5fe0*/  IMAD.MOV.U32 R160, RZ, RZ, R42 ;  /* 0x000000ffffa07224 */ /* 0x000fc400078e002a */
[----:B------:R-:W-:Y:S02]  /*5ff0*/  IMAD.MOV.U32 R130, RZ, RZ, R43 ;  /* 0x000000ffff827224 */ /* 0x000fe400078e002b */
[----:B------:R-:W-:Y:S02]  /*6000*/  IMAD.MOV.U32 R128, RZ, RZ, R41 ;  /* 0x000000ffff807224 */ /* 0x000fe400078e0029 */
[----:B------:R-:W-:Y:S01]  /*6010*/  IMAD.MOV.U32 R179, RZ, RZ, R40 ;  /* 0x000000ffffb37224 */ /* 0x000fe200078e0028 */
[-C--:B------:R-:W-:Y:S08]  /*6020*/  HMMA.16816.F32 R148, R4, R14.reuse, R100 ;  /* 0x0000000e0494723c */ /* 0x080ff00000001864 */
[C---:B------:R-:W-:Y:S01]  /*6030*/  HMMA.16816.F32 R40, R8.reuse, R14, R88 ;  /* 0x0000000e0828723c */ /* 0x040fe20000001858 */
[----:B------:R-:W1:Y:S07]  /*6040*/  LDSM.16.MT88.4 R12, [R226+0x1000] ;  /* 0x00100000e20c783b */ /* 0x000e6e0000004200 */
[-C--:B-1----:R-:W-:Y:S08]  /*6050*/  HMMA.16816.F32 R172, R8, R12.reuse, R200 ;  /* 0x0000000c08ac723c */ /* 0x082ff000000018c8 */
[C---:B------:R-:W-:Y:S08]  /*6060*/  HMMA.16816.F32 R152, R4.reuse, R12, R188 ;  /* 0x0000000c0498723c */ /* 0x040ff000000018bc */
[-C--:B------:R-:W-:Y:S08]  /*6070*/  HMMA.16816.F32 R156, R4, R14.reuse, R96 ;  /* 0x0000000e049c723c */ /* 0x080ff00000001860 */
[----:B------:R-:W-:Y:S01]  /*6080*/  HMMA.16816.F32 R84, R8, R14, R84 ;  /* 0x0000000e0854723c */ /* 0x000fe20000001854 */
[----:B------:R-:W1:Y:S01]  /*6090*/  LDSM.16.MT88.4 R12, [R229+0x1000] ;  /* 0x00100000e50c783b */ /* 0x000e620000004200 */
[----:B------:R-:W-:-:S06]  /*60a0*/  IMAD.MOV.U32 R129, RZ, RZ, R171 ;  /* 0x000000ffff817224 */ /* 0x000fcc00078e00ab */
        /* <DEDUP_REMOVED lines=11> */
[----:B------:R-:W-:-:S02]  /*6160*/  IMAD.MOV.U32 R212, RZ, RZ, R161 ;  /* 0x000000ffffd47224 */ /* 0x000fc400078e00a1 */
[----:B------:R-:W-:Y:S02]  /*6170*/  IMAD.MOV.U32 R213, RZ, RZ, R162 ;  /* 0x000000ffffd57224 */ /* 0x000fe400078e00a2 */
[----:B------:R-:W-:Y:S02]  /*6180*/  IMAD.MOV.U32 R214, RZ, RZ, R78 ;  /* 0x000000ffffd67224 */ /* 0x000fe400078e004e */
[----:B------:R-:W-:Y:S02]  /*6190*/  IMAD.MOV.U32 R215, RZ, RZ, R79 ;  /* 0x000000ffffd77224 */ /* 0x000fe400078e004f */
[----:B------:R-:W-:Y:S02]  /*61a0*/  IMAD.MOV.U32 R162, RZ, RZ, R76 ;  /* 0x000000ffffa27224 */ /* 0x000fe400078e004c */
[----:B------:R-:W-:Y:S01]  /*61b0*/  IMAD.MOV.U32 R161, RZ, RZ, R77 ;  /* 0x000000ffffa17224 */ /* 0x000fe200078e004d */
        /* <DEDUP_REMOVED lines=10> */
[----:B------:R-:W-:Y:S02]  /*6260*/  IMAD.MOV.U32 R98, RZ, RZ, R221 ;  /* 0x000000ffff627224 */ /* 0x000fe400078e00dd */
[----:B------:R-:W-:-:S02]  /*6270*/  IMAD.MOV.U32 R97, RZ, RZ, R222 ;  /* 0x000000ffff617224 */ /* 0x000fc400078e00de */
[----:B------:R-:W-:Y:S02]  /*6280*/  IMAD.MOV.U32 R96, RZ, RZ, R223 ;  /* 0x000000ffff607224 */ /* 0x000fe400078e00df */
[----:B------:R-:W-:Y:S02]  /*6290*/  IMAD.MOV.U32 R83, RZ, RZ, R92 ;  /* 0x000000ffff537224 */ /* 0x000fe400078e005c */
[----:B------:R-:W-:Y:S02]  /*62a0*/  IMAD.MOV.U32 R82, RZ, RZ, R93 ;  /* 0x000000ffff527224 */ /* 0x000fe400078e005d */
[----:B------:R-:W-:Y:S02]  /*62b0*/  IMAD.MOV.U32 R81, RZ, RZ, R94 ;  /* 0x000000ffff517224 */ /* 0x000fe400078e005e */
[----:B------:R-:W-:Y:S01]  /*62c0*/  IMAD.MOV.U32 R80, RZ, RZ, R95 ;  /* 0x000000ffff507224 */ /* 0x000fe200078e005f */
[-C--:B-1----:R-:W-:Y:S08]  /*62d0*/  HMMA.16816.F32 R220, R8, R12.reuse, R88 ;  /* 0x0000000c08dc723c */ /* 0x082ff00000001858 */
[C---:B------:R-:W-:Y:S01]  /*62e0*/  HMMA.16816.F32 R88, R4.reuse, R12, R16 ;  /* 0x0000000c0458723c */ /* 0x040fe20000001810 */
[----:B------:R-:W1:Y:S07]  /*62f0*/  LDSM.16.MT88.4 R16, [R229+0x3000] ;  /* 0x00300000e510783b */ /* 0x000e6e0000004200 */
[-C--:B------:R-:W-:Y:S08]  /*6300*/  HMMA.16816.F32 R92, R4, R14.reuse, R112 ;  /* 0x0000000e045c723c */ /* 0x080ff00000001870 */
[----:B------:R-:W-:Y:S01]  /*6310*/  HMMA.16816.F32 R116, R8, R14, R52 ;  /* 0x0000000e0874723c */ /* 0x000fe20000001834 */
[----:B------:R-:W2:Y:S01]  /*6320*/  LDSM.16.MT88.4 R12, [R228+0x3000] ;  /* 0x00300000e40c783b */ /* 0x000ea20000004200 */
[----:B------:R-:W-:-:S02]  /*6330*/  IMAD.MOV.U32 R163, RZ, RZ, R106 ;  /* 0x000000ffffa37224 */ /* 0x000fc400078e006a */
[----:B------:R-:W-:Y:S02]  /*6340*/  IMAD.MOV.U32 R106, RZ, RZ, R107 ;  /* 0x000000ffff6a7224 */ /* 0x000fe400078e006b */
[----:B------:R-:W-:Y:S02]  /*6350*/  FADD.FTZ R3, R245, R3 ;  /* 0x00000003f5037221 */ /* 0x000fe40000010000 */
[----:B------:R-:W-:Y:S01]  /*6360*/  FADD.FTZ R0, R186, R0 ;  /* 0x00000000ba007221 */ /* 0x000fe20000010000 */
[----:B------:R-:W-:Y:S01]  /*6370*/  MOV R201, R232 ;  /* 0x000000e800c97202 */ /* 0x000fe20000000f00 */
[----:B------:R-:W-:Y:S01]  /*6380*/  IMAD.MOV.U32 R107, RZ, RZ, R234 ;  /* 0x000000ffff6b7224 */ /* 0x000fe200078e00ea */
[----:B------:R-:W-:Y:S01]  /*6390*/  MUFU.EX2 R32, R32 ;  /* 0x0000002000207308 */ /* 0x000fe20000000800 */
[----:B------:R-:W-:Y:S01]  /*63a0*/  FADD.FTZ R2, R194, R20 ;  /* 0x00000014c2027221 */ /* 0x000fe20000010000 */
[----:B------:R-:W-:Y:S01]  /*63b0*/  LDSM.16.MT88.4 R112, [R229+0x3800] ;  /* 0x00380000e570783b */ /* 0x000fe20000004200 */
[----:B------:R-:W-:-:S02]  /*63c0*/  IMAD.MOV.U32 R101, RZ, RZ, R128 ;  /* 0x000000ffff657224 */ /* 0x000fc400078e0080 */
[----:B------:R-:W-:Y:S01]  /*63d0*/  IMAD.MOV.U32 R102, RZ, RZ, R130 ;  /* 0x000000ffff667224 */ /* 0x000fe200078e0082 */
[----:B------:R3:W5:Y:S01]  /*63e0*/  LDL.LU R234, [R1+0x88] ;  /* 0x0000880001ea7983 */ /* 0x0007620000300800 */
[C---:B-1----:R-:W-:Y:S08]  /*63f0*/  HMMA.16816.F32 R108, R4.reuse, R18, R120 ;  /* 0x00000012046c723c */ /* 0x042ff00000001878 */
[C---:B------:R-:W-:Y:S08]  /*6400*/  HMMA.16816.F32 R104, R4.reuse, R16, R104 ;  /* 0x000000100468723c */ /* 0x040ff00000001868 */
[C---:B--2---:R-:W-:Y:S08]  /*6410*/  HMMA.16816.F32 R120, R4.reuse, R12, R212 ;  /* 0x0000000c0478723c */ /* 0x044ff000000018d4 */
[----:B------:R-:W-:Y:S07]  /*6420*/  HMMA.16816.F32 R44, R4, R14, R124 ;  /* 0x0000000e042c723c */ /* 0x000fee000000187c */
[----:B------:R-:W-:-:S02]  /*6430*/  FADD.FTZ R7, R184, R21 ;  /* 0x00000015b8077221 */ /* 0x000fc40000010000 */
[----:B------:R-:W-:Y:S02]  /*6440*/  FADD.FTZ R6, R210, R3 ;  /* 0x00000003d2067221 */ /* 0x000fe40000010000 */
[----:B------:R-:W-:Y:S02]  /*6450*/  FADD.FTZ R5, R195, R2 ;  /* 0x00000002c3057221 */ /* 0x000fe40000010000 */
[----:B------:R-:W-:Y:S02]  /*6460*/  FADD.FTZ R4, R187, R0 ;  /* 0x00000000bb047221 */ /* 0x000fe40000010000 */
[----:B------:R-:W-:Y:S02]  /*6470*/  FADD.FTZ R3, R185, R7 ;  /* 0x00000007b9037221 */ /* 0x000fe40000010000 */
[----:B------:R-:W-:Y:S01]  /*6480*/  FADD.FTZ R0, R198, R5 ;  /* 0x00000005c6007221 */ /* 0x000fe20000010000 */
[----:B------:R-:W-:Y:S01]  /*6490*/  HMMA.16816.F32 R52, R8, R18, R72 ;  /* 0x000000120834723c */ /* 0x000fe20000001848 */
[----:B------:R-:W-:Y:S01]  /*64a0*/  FADD.FTZ R4, R193, R4 ;  /* 0x00000004c1047221 */ /* 0x000fe20000010000 */
[----:B------:R-:W1:Y:S01]  /*64b0*/  LDSM.16.MT88.4 R184, [R226+0x1800] ;  /* 0x00180000e2b8783b */ /* 0x000e620000004200 */
[----:B------:R-:W-:Y:S01]  /*64c0*/  FADD.FTZ R3, R192, R3 ;  /* 0x00000003c0037221 */ /* 0x000fe20000010000 */
[----:B------:R2:W-:Y:S01]  /*64d0*/  MUFU.EX2 R19, R22 ;  /* 0x0000001600137308 */ /* 0x0005e20000000800 */
[----:B------:R-:W-:Y:S01]  /*64e0*/  FADD.FTZ R21, R197, R4 ;  /* 0x00000004c5157221 */ /* 0x000fe20000010000 */
[----:B------:R-:W-:Y:S01]  /*64f0*/  LDSM.16.MT88.4 R192, [R229+0x1800] ;  /* 0x00180000e5c0783b */ /* 0x000fe20000004200 */
[----:B------:R-:W-:-:S02]  /*6500*/  FADD.FTZ R20, R196, R3 ;  /* 0x00000003c4147221 */ /* 0x000fc40000010000 */
[----:B------:R-:W-:Y:S02]  /*6510*/  IMAD.MOV.U32 R196, RZ, RZ, R99 ;  /* 0x000000ffffc47224 */ /* 0x000fe400078e0063 */
[----:B------:R-:W-:Y:S02]  /*6520*/  IMAD.MOV.U32 R197, RZ, RZ, R98 ;  /* 0x000000ffffc57224 */ /* 0x000fe400078e0062 */
[----:B------:R-:W-:Y:S02]  /*6530*/  IMAD.MOV.U32 R198, RZ, RZ, R97 ;  /* 0x000000ffffc67224 */ /* 0x000fe400078e0061 */
[----:B------:R-:W-:Y:S02]  /*6540*/  FADD.FTZ R2, R211, R6 ;  /* 0x00000006d3027221 */ /* 0x000fe40000010000 */
[----:B------:R-:W-:Y:S01]  /*6550*/  LDSM.16.MT88.4 R4, [R228+0x3800] ;  /* 0x00380000e404783b */ /* 0x000fe20000004200 */
[----:B--2---:R-:W-:Y:S02]  /*6560*/  FADD.FTZ R22, R199, R0 ;  /* 0x00000000c7167221 */ /* 0x004fe40000010000 */
[----:B------:R-:W-:-:S02]  /*6570*/  IMAD.MOV.U32 R199, RZ, RZ, R96 ;  /* 0x000000ffffc77224 */ /* 0x000fc400078e0060 */
[----:B------:R-:W2:Y:S01]  /*6580*/  LDSM.16.MT88.4 R96, [R226+0x3800] ;  /* 0x00380000e260783b */ /* 0x000ea20000004200 */
[----:B------:R-:W-:Y:S02]  /*6590*/  IMAD.MOV.U32 R103, RZ, RZ, R129 ;  /* 0x000000ffff677224 */ /* 0x000fe400078e0081 */
[----:B------:R-:W-:Y:S02]  /*65a0*/  IMAD.MOV.U32 R200, RZ, RZ, R233 ;  /* 0x000000ffffc87224 */ /* 0x000fe400078e00e9 */
[----:B------:R-:W-:Y:S02]  /*65b0*/  IMAD.MOV.U32 R202, RZ, RZ, R231 ;  /* 0x000000ffffca7224 */ /* 0x000fe400078e00e7 */
[----:B------:R-:W-:Y:S01]  /*65c0*/  IMAD.MOV.U32 R203, RZ, RZ, R230 ;  /* 0x000000ffffcb7224 */ /* 0x000fe200078e00e6 */
[C---:B------:R-:W-:Y:S01]  /*65d0*/  HMMA.16816.F32 R100, R8.reuse, R16, R100 ;  /* 0x000000100864723c */ /* 0x040fe20000001864 */
[----:B------:R4:W-:Y:S08]  /*65e0*/  MUFU.EX2 R16, R34 ;  /* 0x0000002200107308 */ /* 0x0009f00000000800 */
[----:B------:R-:W1:Y:S01]  /*65f0*/  MUFU.EX2 R31, R31 ;  /* 0x0000001f001f7308 */ /* 0x000e620000000800 */
[C---:B------:R-:W-:Y:S07]  /*6600*/  HMMA.16816.F32 R212, R8.reuse, R12, R200 ;  /* 0x0000000c08d4723c */ /* 0x040fee00000018c8 */
[----:B------:R-:W-:Y:S01]  /*6610*/  MUFU.EX2 R27, R27 ;  /* 0x0000001b001b7308 */ /* 0x000fe20000000800 */
[----:B------:R-:W-:Y:S07]  /*6620*/  HMMA.16816.F32 R64, R8, R14, R64 ;  /* 0x0000000e0840723c */ /* 0x000fee0000001840 */
[----:B------:R-:W-:Y:S01]  /*6630*/  MUFU.EX2 R26, R26 ;  /* 0x0000001a001a7308 */ /* 0x000fe20000000800 */
[----:B------:R-:W-:Y:S01]  /*6640*/  IMAD.MOV.U32 R132, RZ, RZ, R224 ;  /* 0x000000ffff847224 */ /* 0x000fe200078e00e0 */
[----:B------:R3:W5:Y:S06]  /*6650*/  LDL.LU R233, [R1+0x84] ;  /* 0x0000840001e97983 */ /* 0x00076c0000300800 */
[----:B------:R2:W2:Y:S08]  /*6660*/  MUFU.EX2 R18, R33 ;  /* 0x0000002100127308 */ /* 0x0004b00000000800 */
[----:B------:R3:W-:Y:S01]  /*6670*/  MUFU.EX2 R17, R23 ;  /* 0x0000001700117308 */ /* 0x0007e20000000800 */
[----:B----4-:R-:W-:Y:S01]  /*6680*/  IMAD.MOV.U32 R34, RZ, RZ, R131 ;  /* 0x000000ffff227224 */ /* 0x010fe200078e0083 */
[----:B-1----:R-:W-:Y:S01]  /*6690*/  F2FP.PACK_AB R130, R31, R32 ;  /* 0x000000201f82723e */ /* 0x002fe200000000ff */
[----:B------:R-:W-:Y:S01]  /*66a0*/  IMAD.MOV.U32 R133, RZ, RZ, R227 ;  /* 0x000000ffff857224 */ /* 0x000fe200078e00e3 */
[----:B------:R-:W-:Y:S04]  /*66b0*/  LDSM.16.MT88.4 R200, [R228+0x1800] ;  /* 0x00180000e4c8783b */ /* 0x000fe80000004200 */
[----:B------:R1:W-:Y:S01]  /*66c0*/  MUFU.EX2 R14, R29 ;  /* 0x0000001d000e7308 */ /* 0x0003e20000000800 */
[----:B--2---:R-:W-:Y:S01]  /*66d0*/  IMAD.MOV.U32 R33, RZ, RZ, R160 ;  /* 0x000000ffff217224 */ /* 0x004fe200078e00a0 */
[----:B------:R2:W5:Y:S06]  /*66e0*/  LDL.LU R232, [R1+0x80] ;  /* 0x0000800001e87983 */ /* 0x00056c0000300800 */
[----:B------:R4:W2:Y:S01]  /*66f0*/  MUFU.EX2 R15, R28 ;  /* 0x0000001c000f7308 */ /* 0x0008a20000000800 */
[----:B---3--:R-:W-:-:S07]  /*6700*/  FADD.FTZ R23, R246, R2 ;  /* 0x00000002f6177221 */ /* 0x008fce0000010000 */
[----:B------:R3:W-:Y:S01]  /*6710*/  MUFU.EX2 R12, R25 ;  /* 0x00000019000c7308 */ /* 0x0007e20000000800 */
[----:B-1----:R-:W-:-:S07]  /*6720*/  IMAD.MOV.U32 R29, RZ, RZ, R161 ;  /* 0x000000ffff1d7224 */ /* 0x002fce00078e00a1 */
[----:B------:R-:W1:Y:S01]  /*6730*/  MUFU.EX2 R13, R24 ;  /* 0x00000018000d7308 */ /* 0x000e620000000800 */
[----:B----4-:R-:W-:-:S07]  /*6740*/  IMAD.MOV.U32 R28, RZ, RZ, R162 ;  /* 0x000000ffff1c7224 */ /* 0x010fce00078e00a2 */
[----:B------:R-:W-:Y:S01]  /*6750*/  MUFU.EX2 R9, R30 ;  /* 0x0000001e00097308 */ /* 0x000fe20000000800 */
[----:B---3--:R-:W-:-:S07]  /*6760*/  IMAD.MOV.U32 R25, RZ, RZ, R163 ;  /* 0x000000ffff197224 */ /* 0x008fce00078e00a3 */
[----:B------:R-:W3:Y:S01]  /*6770*/  MUFU.EX2 R11, R35 ;  /* 0x00000023000b7308 */ /* 0x000ee20000000800 */
[----:B------:R-:W4:Y:S01]  /*6780*/  LDSM.16.MT88.4 R160, [R225+0x1800] ;  /* 0x00180000e1a0783b */ /* 0x000f220000004200 */
[----:B------:R-:W-:-:S06]  /*6790*/  @P3 IMAD.HI.U32 R2, R25, c[0x0][0x2c8], RZ ;  /* 0x0000b20019023a27 */ /* 0x000fcc00078e00ff */
[----:B------:R-:W-:Y:S08]  /*67a0*/  MUFU.EX2 R8, R36 ;  /* 0x0000002400087308 */ /* 0x000ff00000000800 */
[----:B------:R-:W3:Y:S01]  /*67b0*/  MUFU.EX2 R10, R37 ;  /* 0x00000025000a7308 */ /* 0x000ee20000000800 */
[----:B------:R-:W-:Y:S01]  /*67c0*/  IMAD.MOV.U32 R0, RZ, RZ, R25 ;  /* 0x000000ffff007224 */ /* 0x000fe200078e0019 */
[----:B------:R-:W-:Y:S01]  /*67d0*/  @P3 SHF.R.U32.HI R0, RZ, c[0x0][0x2cc], R2 ;  /* 0x0000b300ff003a19 */ /* 0x000fe20000011602 */
[----:B------:R-:W-:Y:S01]  /*67e0*/  IMAD.MOV.U32 R2, RZ, RZ, c[0x0][0x168] ;  /* 0x00005a00ff027624 */ /* 0x000fe200078e00ff */
[----:B------:R-:W-:Y:S01]  /*67f0*/  F2FP.PACK_AB R128, R18, R16 ;  /* 0x000000101280723e */ /* 0x000fe200000000ff */
[----:B------:R4:W5:Y:S01]  /*6800*/  LDL.LU R231, [R1+0x7c] ;  /* 0x00007c0001e77983 */ /* 0x0009620000300800 */
[----:B--2---:R-:W-:-:S02]  /*6810*/  F2FP.PACK_AB R129, R15, R14 ;  /* 0x0000000e0f81723e */ /* 0x004fc400000000ff */
[----:B------:R-:W-:Y:S02]  /*6820*/  F2FP.PACK_AB R131, R26, R27 ;  /* 0x0000001b1a83723e */ /* 0x000fe400000000ff */
[----:B------:R-:W-:Y:S01]  /*6830*/  F2FP.PACK_AB R126, R19, R17 ;  /* 0x00000011137e723e */ /* 0x000fe200000000ff */
[----:B------:R-:W-:Y:S01]  /*6840*/  FADD.FTZ R3, R29, R22 ;  /* 0x000000161d037221 */ /* 0x000fe20000010000 */
[----:B-1----:R-:W-:Y:S01]  /*6850*/  F2FP.PACK_AB R124, R13, R12 ;  /* 0x0000000c0d7c723e */ /* 0x002fe200000000ff */
[----:B------:R1:W5:Y:S01]  /*6860*/  LDL.LU R230, [R1+0x78] ;  /* 0x0000780001e67983 */ /* 0x0003620000300800 */
[----:B---3--:R-:W-:Y:S02]  /*6870*/  F2FP.PACK_AB R125, R11, R9 ;  /* 0x000000090b7d723e */ /* 0x008fe400000000ff */
[----:B------:R-:W-:Y:S02]  /*6880*/  F2FP.PACK_AB R127, R10, R8 ;  /* 0x000000080a7f723e */ /* 0x000fe400000000ff */
[----:B------:R-:W-:Y:S01]  /*6890*/  IADD3 R0, R0, c[0x0][0x1d0], -R2 ;  /* 0x0000740000007a10 */ /* 0x000fe20007ffe802 */
[----:B------:R-:W-:Y:S01]  /*68a0*/  HMMA.16816.F32 R172, R128, R184, R172 ;  /* 0x000000b880ac723c */ /* 0x000fe200000018ac */
[----:B------:R-:W-:Y:S01]  /*68b0*/  FADD.FTZ R3, R132, R3 ;  /* 0x0000000384037221 */ /* 0x000fe20000010000 */
[----:B------:R1:W5:Y:S01]  /*68c0*/  LDL.LU R227, [R1+0x74] ;  /* 0x0000740001e37983 */ /* 0x0003620000300800 */
[----:B------:R-:W-:-:S05]  /*68d0*/  SHF.R.S32.HI R2, RZ, 0x1f, R0 ;  /* 0x0000001fff027819 */ /* 0x000fca0000011400 */
[C---:B------:R-:W-:Y:S01]  /*68e0*/  HMMA.16816.F32 R152, R124.reuse, R184, R152 ;  /* 0x000000b87c98723c */ /* 0x040fe20000001898 */
[----:B------:R-:W-:Y:S01]  /*68f0*/  LEA.HI R24, R2, R0, RZ, 0x6 ;  /* 0x0000000002187211 */ /* 0x000fe200078f30ff */
[----:B------:R-:W-:Y:S01]  /*6900*/  FADD.FTZ R0, R28, R23 ;  /* 0x000000171c007221 */ /* 0x000fe20000010000 */
[----:B------:R1:W5:Y:S05]  /*6910*/  LDL.LU R224, [R1+0x70] ;  /* 0x0000700001e07983 */ /* 0x00036a0000300800 */
[----:B------:R-:W-:Y:S01]  /*6920*/  HMMA.16816.F32 R156, R124, R186, R156 ;  /* 0x000000ba7c9c723c */ /* 0x000fe2000000189c */
[----:B------:R-:W-:-:S07]  /*6930*/  FADD.FTZ R0, R34, R0 ;  /* 0x0000000022007221 */ /* 0x000fce0000010000 */
[----:B------:R-:W-:Y:S08]  /*6940*/  HMMA.16816.F32 R184, R128, R186, R84 ;  /* 0x000000ba80b8723c */ /* 0x000ff00000001854 */
[C---:B------:R-:W-:Y:S08]  /*6950*/  HMMA.16816.F32 R88, R124.reuse, R96, R88 ;  /* 0x000000607c58723c */ /* 0x040ff00000001858 */
[----:B------:R-:W-:Y:S08]  /*6960*/  HMMA.16816.F32 R92, R124, R98, R92 ;  /* 0x000000627c5c723c */ /* 0x000ff0000000185c */
[C---:B------:R-:W-:Y:S08]  /*6970*/  HMMA.16816.F32 R84, R128.reuse, R96, R220 ;  /* 0x000000608054723c */ /* 0x040ff000000018dc */
[----:B------:R-:W-:Y:S01]  /*6980*/  HMMA.16816.F32 R96, R128, R98, R116 ;  /* 0x000000628060723c */ /* 0x000fe20000001874 */
[----:B------:R-:W-:-:S07]  /*6990*/  FADD.FTZ R0, R205, R0 ;  /* 0x00000000cd007221 */ /* 0x000fce0000010000 */
[-C--:B------:R-:W-:Y:S08]  /*69a0*/  HMMA.16816.F32 R120, R124, R4.reuse, R120 ;  /* 0x000000047c78723c */ /* 0x080ff00000001878 */
        /* <DEDUP_REMOVED lines=13> */
[----:B------:R-:W-:Y:S01]  /*6a80*/  FADD.FTZ R3, R204, R3 ;  /* 0x00000003cc037221 */ /* 0x000fe20000010000 */
[----:B----4-:R-:W-:Y:S01]  /*6a90*/  HMMA.16816.F32 R140, R128, R160, R140 ;  /* 0x000000a0808c723c */ /* 0x010fe2000000188c */
[----:B------:R-:W-:-:S02]  /*6aa0*/  FADD.FTZ R4, R60, R4 ;  /* 0x000000043c047221 */ /* 0x000fc40000010000 */
[----:B------:R-:W-:Y:S02]  /*6ab0*/  FADD.FTZ R5, R57, R5 ;  /* 0x0000000539057221 */ /* 0x000fe40000010000 */
[----:B------:R-:W-:-:S03]  /*6ac0*/  FADD.FTZ R2, R209, R0 ;  /* 0x00000000d1027221 */ /* 0x000fc60000010000 */
[----:B------:R-:W-:Y:S01]  /*6ad0*/  HMMA.16816.F32 R144, R124, R160, R144 ;  /* 0x000000a07c90723c */ /* 0x000fe20000001890 */
[----:B------:R-:W-:Y:S02]  /*6ae0*/  FADD.FTZ R0, R206, R3 ;  /* 0x00000003ce007221 */ /* 0x000fe40000010000 */
[----:B------:R-:W-:-:S05]  /*6af0*/  FADD.FTZ R4, R61, R4 ;  /* 0x000000043d047221 */ /* 0x000fca0000010000 */
[----:B------:R-:W-:Y:S01]  /*6b00*/  HMMA.16816.F32 R148, R124, R162, R148 ;  /* 0x000000a27c94723c */ /* 0x000fe20000001894 */
[----:B------:R-:W-:Y:S02]  /*6b10*/  FADD.FTZ R5, R38, R5 ;  /* 0x0000000526057221 */ /* 0x000fe40000010000 */
[----:B------:R-:W-:-:S05]  /*6b20*/  FADD.FTZ R3, R16, R2 ;  /* 0x0000000210037221 */ /* 0x000fca0000010000 */
[----:B------:R-:W-:Y:S01]  /*6b30*/  HMMA.16816.F32 R160, R128, R162, R40 ;  /* 0x000000a280a0723c */ /* 0x000fe20000001828 */
[----:B------:R-:W-:-:S06]  /*6b40*/  FADD.FTZ R2, R14, R0 ;  /* 0x000000000e027221 */ /* 0x000fcc0000010000 */
[----:B------:R-:W-:Y:S02]  /*6b50*/  IMAD.MOV.U32 R40, RZ, RZ, R83 ;  /* 0x000000ffff287224 */ /* 0x000fe400078e0053 */
[----:B------:R-:W-:Y:S02]  /*6b60*/  IMAD.MOV.U32 R41, RZ, RZ, R82 ;  /* 0x000000ffff297224 */ /* 0x000fe400078e0052 */
[----:B------:R-:W-:Y:S02]  /*6b70*/  IMAD.MOV.U32 R42, RZ, RZ, R81 ;  /* 0x000000ffff2a7224 */ /* 0x000fe400078e0051 */
[----:B------:R-:W-:Y:S02]  /*6b80*/  IMAD.MOV.U32 R43, RZ, RZ, R80 ;  /* 0x000000ffff2b7224 */ /* 0x000fe400078e0050 */
[----:B------:R-:W2:Y:S01]  /*6b90*/  LDSM.16.MT88.4 R80, [R225+0x3800] ;  /* 0x00380000e150783b */ /* 0x000ea20000004200 */
[----:B------:R-:W-:Y:S02]  /*6ba0*/  FADD.FTZ R0, R12, R4 ;  /* 0x000000040c007221 */ /* 0x000fe40000010000 */
[----:B------:R-:W-:Y:S01]  /*6bb0*/  FADD.FTZ R4, R9, R5 ;  /* 0x0000000509047221 */ /* 0x000fe20000010000 */
[----:B------:R-:W-:Y:S01]  /*6bc0*/  SHF.R.S32.HI R5, RZ, 0x6, R24 ;  /* 0x00000006ff057819 */ /* 0x000fe20000011418 */
[----:B------:R-:W-:-:S02]  /*6bd0*/  FADD.FTZ R3, R18, R3 ;  /* 0x0000000312037221 */ /* 0x000fc40000010000 */
[----:B------:R-:W-:Y:S01]  /*6be0*/  FADD.FTZ R2, R15, R2 ;  /* 0x000000020f027221 */ /* 0x000fe20000010000 */
[----:B------:R-:W-:Y:S01]  /*6bf0*/  IMNMX R5, R138, R5, !PT ;  /* 0x000000058a057217 */ /* 0x000fe20007800200 */
[----:B------:R-:W-:Y:S01]  /*6c00*/  FADD.FTZ R0, R13, R0 ;  /* 0x000000000d007221 */ /* 0x000fe20000010000 */
[----:B------:R-:W-:Y:S01]  /*6c10*/  IADD3 R222, R139, -0x2, RZ ;  /* 0xfffffffe8bde7810 */ /* 0x000fe20007ffe0ff */
[----:B------:R-:W-:Y:S02]  /*6c20*/  FADD.FTZ R4, R11, R4 ;  /* 0x000000040b047221 */ /* 0x000fe40000010000 */
[----:B------:R-:W-:Y:S02]  /*6c30*/  FADD.FTZ R3, R32, R3 ;  /* 0x0000000320037221 */ /* 0x000fe40000010000 */
[----:B------:R-:W-:Y:S01]  /*6c40*/  FADD.FTZ R2, R27, R2 ;  /* 0x000000021b027221 */ /* 0x000fe20000010000 */
[----:B------:R3:W-:Y:S01]  /*6c50*/  STL [R1+0x3c], R5 ;  /* 0x00003c0501007387 */ /* 0x0007e20000100800 */
[----:B------:R-:W-:Y:S01]  /*6c60*/  FADD.FTZ R0, R17, R0 ;  /* 0x0000000011007221 */ /* 0x000fe20000010000 */
[----:B------:R-:W-:Y:S01]  /*6c70*/  ISETP.GE.AND P0, PT, R222, R5, PT ;  /* 0x00000005de00720c */ /* 0x000fe20003f06270 */
[----:B------:R-:W-:-:S02]  /*6c80*/  FADD.FTZ R4, R8, R4 ;  /* 0x0000000408047221 */ /* 0x000fc40000010000 */
[----:B---3--:R-:W-:Y:S02]  /*6c90*/  FADD.FTZ R5, R31, R3 ;  /* 0x000000031f057221 */ /* 0x008fe40000010000 */
[----:B------:R-:W-:Y:S02]  /*6ca0*/  FADD.FTZ R3, R26, R2 ;  /* 0x000000021a037221 */ /* 0x000fe40000010000 */
[----:B------:R-:W-:Y:S02]  /*6cb0*/  FADD.FTZ R2, R19, R0 ;  /* 0x0000000013027221 */ /* 0x000fe40000010000 */
[----:B------:R-:W-:Y:S01]  /*6cc0*/  FADD.FTZ R0, R10, R4 ;  /* 0x000000040a007221 */ /* 0x000fe20000010000 */
[----:B------:R1:W-:Y:S04]  /*6cd0*/  STL [R1+0xc], R5 ;  /* 0x00000c0501007387 */ /* 0x0003e80000100800 */
[----:B------:R1:W-:Y:S04]  /*6ce0*/  STL [R1+0x4], R3 ;  /* 0x0000040301007387 */ /* 0x0003e80000100800 */
[----:B------:R1:W-:Y:S04]  /*6cf0*/  STL [R1+0x14], R0 ;  /* 0x0000140001007387 */ /* 0x0003e80000100800 */
[----:B------:R1:W-:Y:S01]  /*6d00*/  STL [R1+0x10], R2 ;  /* 0x0000100201007387 */ /* 0x0003e20000100800 */
[-C--:B------:R-:W-:Y:S08]  /*6d10*/  HMMA.16816.F32 R188, R128, R192.reuse, R188 ;  /* 0x000000c080bc723c */ /* 0x080ff000000018bc */
[C---:B------:R-:W-:Y:S08]  /*6d20*/  HMMA.16816.F32 R164, R124.reuse, R192, R164 ;  /* 0x000000c07ca4723c */ /* 0x040ff000000018a4 */
[-C--:B------:R-:W-:Y:S08]  /*6d30*/  HMMA.16816.F32 R168, R124, R194.reuse, R168 ;  /* 0x000000c27ca8723c */ /* 0x080ff000000018a8 */
[----:B------:R-:W-:Y:S08]  /*6d40*/  HMMA.16816.F32 R192, R128, R194, R68 ;  /* 0x000000c280c0723c */ /* 0x000ff00000001844 */
        /* <DEDUP_REMOVED lines=8> */
[C---:B------:R-:W-:Y:S08]  /*6dd0*/  HMMA.16816.F32 R100, R128.reuse, R112, R100 ;  /* 0x000000708064723c */ /* 0x040ff00000001864 */
[C---:B------:R-:W-:Y:S08]  /*6de0*/  HMMA.16816.F32 R200, R128.reuse, R202, R248 ;  /* 0x000000ca80c8723c */ /* 0x040ff000000018f8 */
[C---:B------:R-:W-:Y:S08]  /*6df0*/  HMMA.16816.F32 R80, R128.reuse, R82, R216 ;  /* 0x000000528050723c */ /* 0x040ff000000018d8 */
[----:B------:R-:W-:Y:S08]  /*6e00*/  HMMA.16816.F32 R112, R128, R114, R52 ;  /* 0x000000728070723c */ /* 0x000ff00000001834 */
[-C--:B------:R-:W-:Y:S08]  /*6e10*/  HMMA.16816.F32 R124, R124, R6.reuse, R44 ;  /* 0x000000067c7c723c */ /* 0x080ff0000000182c */
[----:B------:R-:W-:Y:S01]  /*6e20*/  HMMA.16816.F32 R128, R128, R6, R64 ;  /* 0x000000068080723c */ /* 0x000fe20000001840 */
[----:B------:R-:W-:Y:S01]  /*6e30*/  @!UPT UIADD3 URZ, URZ, URZ, URZ ;  /* 0x0000003f3f3ff290 */ /* 0x000fe2000fffe03f */
[----:B------:R-:W-:Y:S11]  /*6e40*/  @!P0 BRA `(.L_x_958) ;  /* 0x0000527000008947 */ /* 0x000ff60003800000 */
[----:B-1----:R1:W-:Y:S01]  /*6e50*/  STL [R1], R222 ;  /* 0x000000de01007387 */ /* 0x0023e20000100800 */
[----:B------:R-:W-:Y:S01]  /*6e60*/  IMAD.MOV.U32 R133, RZ, RZ, R136 ;  /* 0x000000ffff857224 */ /* 0x000fe200078e0088 */
[----:B------:R-:W-:Y:S01]  /*6e70*/  MOV R139, R134 ;  /* 0x00000086008b7202 */ /* 0x000fe20000000f00 */
[----:B------:R-:W-:Y:S01]  /*6e80*/  IMAD.MOV.U32 R132, RZ, RZ, R137 ;  /* 0x000000ffff847224 */ /* 0x000fe200078e0089 */
[----:B------:R-:W-:-:S07]  /*6e90*/  MOV R138, R135 ;  /* 0x00000087008a7202 */ /* 0x000fce0000000f00 */
.L_x_959:
[----:B------:R-:W-:Y:S04]  /*6ea0*/  DEPBAR.LE SB0, 0x0 ;  /* 0x000080000000791a */ /* 0x000fe80000000000 */
[----:B------:R-:W-:Y:S01]  /*6eb0*/  WARPSYNC 0xffffffff ;  /* 0xffffffff00007948 */ /* 0x000fe20003800000 */
[----:B------:R-:W-:Y:S08]  /*6ec0*/  BAR.SYNC.DEFER_BLOCKING 0x0 ;  /* 0x0000000000007b1d */ /* 0x000ff00000010000 */
[----:B-----5:R-:W-:Y:S08]  /*6ed0*/  LDSM.16.M88.4 R64, [R231] ;  /* 0x00000000e740783b */ /* 0x020ff00000000200 */
[----:B------:R-:W2:Y:S08]  /*6ee0*/  LDSM.16.M88.4 R16, [R224] ;  /* 0x00000000e010783b */ /* 0x000eb00000000200 */
[----:B------:R-:W3:Y:S08]  /*6ef0*/  LDSM.16.M88.4 R60, [R231+0x2000] ;  /* 0x00200000e73c783b */ /* 0x000ef00000000200 */
[----:B------:R-:W4:Y:S06]  /*6f00*/  LDL.64 R136, [R1+0x30] ;  /* 0x0000300001887983 */ /* 0x000f2c0000100a00 */
[----:B------:R-:W4:Y:S04]  /*6f10*/  LDL R216, [R1+0x38] ;  /* 0x0000380001d87983 */ /* 0x000f280000100800 */
[----:B------:R-:W-:Y:S04]  /*6f20*/  STL [R1+0x90], R128 ;  /* 0x0000908001007387 */ /* 0x000fe80000100800 */
[----:B------:R1:W-:Y:S04]  /*6f30*/  STL [R1+0x8c], R129 ;  /* 0x00008c8101007387 */ /* 0x0003e80000100800 */
[----:B------:R-:W1:Y:S01]  /*6f40*/  LDSM.16.M88.4 R32, [R224+0x800] ;  /* 0x00080000e020783b */ /* 0x000e620000000200 */
[-C--:B--2---:R-:W-:Y:S07]  /*6f50*/  HMMA.16816.F32 R4, R64, R16.reuse, RZ ;  /* 0x000000104004723c */ /* 0x084fee00000018ff */
[----:B------:R-:W2:Y:S01]  /*6f60*/  LDSM.16.M88.4 R48, [R224+0x1000] ;  /* 0x00100000e030783b */ /* 0x000ea20000000200 */
[C---:B---3--:R-:W-:Y:S07]  /*6f70*/  HMMA.16816.F32 R8, R60.reuse, R16, RZ ;  /* 0x000000103c08723c */ /* 0x048fee00000018ff */
[----:B------:R-:W3:Y:S01]  /*6f80*/  LDSM.16.M88.4 R204, [R224+0x1800] ;  /* 0x00180000e0cc783b */ /* 0x000ee20000000200 */
[-C--:B------:R-:W-:Y:S07]  /*6f90*/  HMMA.16816.F32 R12, R60, R18.reuse, RZ ;  /* 0x000000123c0c723c */ /* 0x080fee00000018ff */
[----:B-1----:R-:W4:Y:S04]  /*6fa0*/  LDL R129, [R1+0x18] ;  /* 0x0000180001817983 */ /* 0x002f280000100800 */
[----:B------:R-:W-:Y:S01]  /*6fb0*/  STL [R1+0x88], R130 ;  /* 0x0000888201007387 */ /* 0x000fe20000100800 */
[C---:B------:R-:W-:Y:S03]  /*6fc0*/  HMMA.16816.F32 R16, R64.reuse, R18, RZ ;  /* 0x000000124010723c */ /* 0x040fe600000018ff */
[----:B------:R1:W-:Y:S04]  /*6fd0*/  STL [R1+0x84], R131 ;  /* 0x0000848301007387 */ /* 0x0003e80000100800 */
[----:B------:R-:W-:Y:S01]  /*6fe0*/  LDSM.16.M88.4 R208, [R233] ;  /* 0x00000000e9d0783b */ /* 0x000fe20000000200 */
[-C--:B------:R-:W-:Y:S07]  /*6ff0*/  HMMA.16816.F32 R20, R64, R32.reuse, RZ ;  /* 0x000000204014723c */ /* 0x080fee00000018ff */
[----:B------:R-:W-:Y:S01]  /*7000*/  LDSM.16.M88.4 R212, [R233+0x2000] ;  /* 0x00200000e9d4783b */ /* 0x000fe20000000200 */
[C---:B------:R-:W-:Y:S08]  /*7010*/  HMMA.16816.F32 R24, R60.reuse, R32, RZ ;  /* 0x000000203c18723c */ /* 0x040ff000000018ff */
[-C--:B------:R-:W-:Y:S01]  /*7020*/  HMMA.16816.F32 R28, R60, R34.reuse, RZ ;  /* 0x000000223c1c723c */ /* 0x080fe200000018ff */
[----:B-1----:R-:W4:Y:S04]  /*7030*/  LDL.LU R131, [R1] ;  /* 0x0000000001837983 */ /* 0x002f280000300800 */
[----:B------:R-:W-:Y:S03]  /*7040*/  STL [R1+0x70], R235 ;  /* 0x000070eb01007387 */ /* 0x000fe60000100800 */
[C---:B------:R-:W-:Y:S01]  /*7050*/  HMMA.16816.F32 R32, R64.reuse, R34, RZ ;  /* 0x000000224020723c */ /* 0x040fe200000018ff */
[----:B------:R-:W-:Y:S04]  /*7060*/  STL [R1+0x74], R243 ;  /* 0x000074f301007387 */ /* 0x000fe80000100800 */
[----:B------:R-:W-:Y:S03]  /*7070*/  STL [R1+0x78], R242 ;  /* 0x000078f201007387 */ /* 0x000fe60000100800 */
[-C--:B--2---:R-:W-:Y:S01]  /*7080*/  HMMA.16816.F32 R36, R64, R48.reuse, RZ ;  /* 0x000000304024723c */ /* 0x084fe200000018ff */
[----:B------:R-:W-:Y:S07]  /*7090*/  STL [R1+0x7c], R241 ;  /* 0x00007cf101007387 */ /* 0x000fee0000100800 */
[C---:B------:R-:W-:Y:S08]  /*70a0*/  HMMA.16816.F32 R40, R60.reuse, R48, RZ ;  /* 0x000000303c28723c */ /* 0x040ff000000018ff */
[-C--:B------:R-:W-:Y:S08]  /*70b0*/  HMMA.16816.F32 R44, R60, R50.reuse, RZ ;  /* 0x000000323c2c723c */ /* 0x080ff000000018ff */
[C---:B------:R-:W-:Y:S08]  /*70c0*/  HMMA.16816.F32 R48, R64.reuse, R50, RZ ;  /* 0x000000324030723c */ /* 0x040ff000000018ff */
[-C--:B---3--:R-:W-:Y:S08]  /*70d0*/  HMMA.16816.F32 R52, R64, R204.reuse, RZ ;  /* 0x000000cc4034723c */ /* 0x088ff000000018ff */
[C---:B------:R-:W-:Y:S08]  /*70e0*/  HMMA.16816.F32 R56, R60.reuse, R204, RZ ;  /* 0x000000cc3c38723c */ /* 0x040ff000000018ff */
[-C--:B------:R-:W-:Y:S08]  /*70f0*/  HMMA.16816.F32 R60, R60, R206.reuse, RZ ;  /* 0x000000ce3c3c723c */ /* 0x080ff000000018ff */
[----:B------:R-:W-:Y:S01]  /*7100*/  HMMA.16816.F32 R64, R64, R206, RZ ;  /* 0x000000ce4040723c */ /* 0x000fe200000018ff */
[----:B------:R-:W1:Y:S07]  /*7110*/  LDSM.16.M88.4 R204, [R235] ;  /* 0x00000000ebcc783b */ /* 0x000e6e0000000200 */
[-C--:B-1----:R-:W-:Y:S08]  /*7120*/  HMMA.16816.F32 R4, R208, R204.reuse, R4 ;  /* 0x000000ccd004723c */ /* 0x082ff00000001804 */
[C---:B------:R-:W-:Y:S08]  /*7130*/  HMMA.16816.F32 R8, R212.reuse, R204, R8 ;  /* 0x000000ccd408723c */ /* 0x040ff00000001808 */
[-C--:B------:R-:W-:Y:S08]  /*7140*/  HMMA.16816.F32 R12, R212, R206.reuse, R12 ;  /* 0x000000ced40c723c */ /* 0x080ff0000000180c */
[C---:B------:R-:W-:Y:S01]  /*7150*/  HMMA.16816.F32 R16, R208.reuse, R206, R16 ;  /* 0x000000ced010723c */ /* 0x040fe20000001810 */
[----:B------:R-:W1:Y:S07]  /*7160*/  LDSM.16.M88.4 R204, [R243] ;  /* 0x00000000f3cc783b */ /* 0x000e6e0000000200 */
[-C--:B-1----:R-:W-:Y:S08]  /*7170*/  HMMA.16816.F32 R20, R208, R204.reuse, R20 ;  /* 0x000000ccd014723c */ /* 0x082ff00000001814 */
[C---:B------:R-:W-:Y:S08]  /*7180*/  HMMA.16816.F32 R24, R212.reuse, R204, R24 ;  /* 0x000000ccd418723c */ /* 0x040ff00000001818 */
[-C--:B------:R-:W-:Y:S08]  /*7190*/  HMMA.16816.F32 R28, R212, R206.reuse, R28 ;  /* 0x000000ced41c723c */ /* 0x080ff0000000181c */
[C---:B------:R-:W-:Y:S01]  /*71a0*/  HMMA.16816.F32 R32, R208.reuse, R206, R32 ;  /* 0x000000ced020723c */ /* 0x040fe20000001820 */
[----:B------:R1:W2:Y:S08]  /*71b0*/  LDSM.16.M88.4 R204, [R242] ;  /* 0x00000000f2cc783b */ /* 0x0002b00000000200 */
[----:B-1----:R-:W3:Y:S01]  /*71c0*/  LDL R242, [R1+0x1c] ;  /* 0x00001c0001f27983 */ /* 0x002ee20000100800 */
[-C--:B--2---:R-:W-:Y:S08]  /*71d0*/  HMMA.16816.F32 R36, R208, R204.reuse, R36 ;  /* 0x000000ccd024723c */ /* 0x084ff00000001824 */
[C---:B------:R-:W-:Y:S08]  /*71e0*/  HMMA.16816.F32 R40, R212.reuse, R204, R40 ;  /* 0x000000ccd428723c */ /* 0x040ff00000001828 */
[-C--:B------:R-:W-:Y:S08]  /*71f0*/  HMMA.16816.F32 R44, R212, R206.reuse, R44 ;  /* 0x000000ced42c723c */ /* 0x080ff0000000182c */
[C---:B------:R-:W-:Y:S01]  /*7200*/  HMMA.16816.F32 R48, R208.reuse, R206, R48 ;  /* 0x000000ced030723c */ /* 0x040fe20000001830 */
[----:B------:R1:W2:Y:S08]  /*7210*/  LDSM.16.M88.4 R204, [R241] ;  /* 0x00000000f1cc783b */ /* 0x0002b00000000200 */
[----:B-1----:R-:W3:Y:S04]  /*7220*/  LDL R241, [R1+0x40] ;  /* 0x0000400001f17983 */ /* 0x002ee80000100800 */
[----:B------:R-:W-:Y:S01]  /*7230*/  STL [R1+0x80], R231 ;  /* 0x000080e701007387 */ /* 0x000fe20000100800 */
[----:B----4-:R-:W-:Y:S01]  /*7240*/  ISETP.GT.AND P4, PT, R129, R131, PT ;  /* 0x000000838100720c */ /* 0x010fe20003f84270 */
[-C--:B--2---:R-:W-:Y:S11]  /*7250*/  HMMA.16816.F32 R52, R208, R204.reuse, R52 ;  /* 0x000000ccd034723c */ /* 0x084ff60000001834 */
[----:B------:R-:W-:Y:S01]  /*7260*/  @!UPT UIADD3 URZ, URZ, URZ, URZ ;  /* 0x0000003f3f3ff290 */ /* 0x000fe2000fffe03f */
[----:B------:R-:W-:Y:S01]  /*7270*/  @!P4 SHF.R.S32.HI R0, RZ, 0x1f, R131 ;  /* 0x0000001fff00c819 */ /* 0x000fe20000011483 */
[C---:B------:R-:W-:Y:S01]  /*7280*/  @!P4 IMAD.WIDE.U32 R2, R131.reuse, c[0x0][0x208], RZ ;  /* 0x000082008302ca25 */ /* 0x040fe200078e00ff */
[C---:B------:R-:W-:Y:S01]  /*7290*/  HMMA.16816.F32 R56, R212.reuse, R204, R56 ;  /* 0x000000ccd438723c */ /* 0x040fe20000001838 */
[----:B------:R-:W-:Y:S03]  /*72a0*/  @!P4 MOV R135, 0x5 ;  /* 0x000000050087c802 */ /* 0x000fe60000000f00 */
[----:B------:R-:W-:Y:S04]  /*72b0*/  @!P4 IMAD R0, R0, c[0x0][0x208], RZ ;  /* 0x000082000000ca24 */ /* 0x000fe800078e02ff */
[-C--:B------:R-:W-:Y:S04]  /*72c0*/  HMMA.16816.F32 R60, R212, R206.reuse, R60 ;  /* 0x000000ced43c723c */ /* 0x080fe8000000183c */
[----:B------:R-:W-:Y:S04]  /*72d0*/  @!P4 IMAD R0, R131, c[0x0][0x20c], R0 ;  /* 0x000083008300ca24 */ /* 0x000fe800078e0200 */
[----:B------:R-:W-:Y:S04]  /*72e0*/  HMMA.16816.F32 R64, R208, R206, R64 ;  /* 0x000000ced040723c */ /* 0x000fe80000001840 */
[----:B------:R-:W-:Y:S02]  /*72f0*/  @!P4 IADD3 R0, R3, R0, RZ ;  /* 0x000000000300c210 */ /* 0x000fe40007ffe0ff */
[C---:B------:R-:W-:Y:S02]  /*7300*/  @!P4 SHF.L.U32 R3, R2.reuse, 0x6, RZ ;  /* 0x000000060203c819 */ /* 0x040fe400000006ff */
[----:B------:R-:W-:Y:S01]  /*7310*/  @!P4 SHF.L.U64.HI R134, R2, 0x6, R0 ;  /* 0x000000060286c819 */ /* 0x000fe20000010200 */
[----:B------:R-:W-:Y:S03]  /*7320*/  @!P4 IMAD.MOV.U32 R0, RZ, RZ, c[0x0][0x208] ;  /* 0x00008200ff00c624 */ /* 0x000fe600078e00ff */
[C---:B------:R-:W-:Y:S02]  /*7330*/  @!P4 IADD3 R2, P2, R3.reuse, R136, RZ ;  /* 0x000000880302c210 */ /* 0x040fe40007f5e0ff */
[----:B------:R-:W-:Y:S02]  /*7340*/  @!P4 IADD3 R3, P1, P0, R3, 0x40, R136 ;  /* 0x000000400303c810 */ /* 0x000fe4000783e088 */
[----:B------:R-:W-:Y:S01]  /*7350*/  @!P4 SHF.L.U32 R206, R0, 0x5, RZ ;  /* 0x0000000500cec819 */ /* 0x000fe200000006ff */
[--C-:B------:R-:W-:Y:S01]  /*7360*/  @!P4 IMAD.X R137, R134, 0x1, R216.reuse, P2 ;  /* 0x000000018689c824 */ /* 0x100fe200010e06d8 */
[----:B------:R-:W-:Y:S02]  /*7370*/  @!P4 LEA R136, P2, R2, c[0x0][0x1f8], 0x1 ;  /* 0x00007e000288ca11 */ /* 0x000fe400078408ff */
[----:B------:R-:W-:Y:S02]  /*7380*/  @!P4 SHF.L.U64.HI R0, R0, R135, c[0x0][0x20c] ;  /* 0x000083000000c619 */ /* 0x000fe40000010287 */
[----:B------:R-:W-:Y:S02]  /*7390*/  @!P4 LEA.HI.X R137, R2, c[0x0][0x1fc], R137, 0x1, P2 ;  /* 0x00007f000289ca11 */ /* 0x000fe400010f0c89 */
[----:B------:R-:W-:Y:S02]  /*73a0*/  @!P4 IADD3.X R135, R134, RZ, R216, P1, P0 ;  /* 0x000000ff8687c210 */ /* 0x000fe40000fe04d8 */
[C---:B------:R-:W-:Y:S01]  /*73b0*/  @!P4 LEA R204, P1, R3.reuse, c[0x0][0x1f8], 0x1 ;  /* 0x00007e0003ccca11 */ /* 0x040fe200078208ff */
[----:B------:R-:W-:Y:S01]  /*73c0*/  @!PT LDS RZ, [RZ] ;  /* 0x00000000fffff984 */ /* 0x000fe20000000800 */
[----:B------:R-:W-:Y:S01]  /*73d0*/  @!PT LDS RZ, [RZ] ;  /* 0x00000000fffff984 */ /* 0x000fe20000000800 */
[----:B------:R-:W-:Y:S01]  /*73e0*/  @!PT LDS RZ, [RZ] ;  /* 0x00000000fffff984 */ /* 0x000fe20000000800 */
[----:B------:R1:W-:Y:S01]  /*73f0*/  @!P4 LDGSTS.E.BYPASS.LTC128B.128 [R244+0x100], [R136.64], !P6 ;  /* 0x0010000088f4cfae */ /* 0x0003e2000f101d48 */
[----:B------:R-:W-:Y:S02]  /*7400*/  @!P4 IADD3 R134, P0, R136, R206, RZ ;  /* 0x000000ce8886c210 */ /* 0x000fe40007f1e0ff */
[----:B------:R-:W-:Y:S02]  /*7410*/  @!P4 LEA.HI.X R205, R3, c[0x0][0x1fc], R135, 0x1, P1 ;  /* 0x00007f0003cdca11 */ /* 0x000fe400008f0c87 */
[----:B------:R-:W-:Y:S02]  /*7420*/  @!P4 IADD3.X R135, R137, R0, RZ, P0, !PT ;  /* 0x000000008987c210 */ /* 0x000fe400007fe4ff */
[----:B------:R-:W-:Y:S01]  /*7430*/  @!P4 IADD3 R2, P1, R134, R206, RZ ;  /* 0x000000ce8602c210 */ /* 0x000fe20007f3e0ff */
[----:B------:R2:W-:Y:S03]  /*7440*/  @!P4 LDGSTS.E.BYPASS.LTC128B.128 [R244+0x2100], [R204.64], !P5 ;  /* 0x02100000ccf4cfae */ /* 0x0005e6000e901d48 */
[----:B------:R-:W-:Y:S05]  /*7450*/  @!P4 IADD3.X R3, R135, R0, RZ, P1, !PT ;  /* 0x000000008703c210 */ /* 0x000fea0000ffe4ff */
[----:B------:R4:W-:Y:S08]  /*7460*/  @!P4 LDGSTS.E.BYPASS.LTC128B.128 [R244+0x900], [R134.64], !P6 ;  /* 0x0090000086f4cfae */ /* 0x0009f0000f101d48 */
[----:B------:R4:W-:Y:S01]  /*7470*/  @!P4 LDGSTS.E.BYPASS.LTC128B.128 [R244+0x2900], [R134.64+0x80], !P5 ;  /* 0x0290008086f4cfae */ /* 0x0009e2000e901d48 */
[----:B-1----:R-:W-:Y:S07]  /*7480*/  @!P4 IADD3 R136, P0, R2, R206, RZ ;  /* 0x000000ce0288c210 */ /* 0x002fee0007f1e0ff */
[----:B------:R3:W-:Y:S01]  /*7490*/  @!P4 LDGSTS.E.BYPASS.LTC128B.128 [R244+0x1100], [R2.64], !P6 ;  /* 0x0110000002f4cfae */ /* 0x0007e2000f101d48 */
[----:B------:R-:W-:Y:S07]  /*74a0*/  @!P4 IMAD.X R137, R3, 0x1, R0, P0 ;  /* 0x000000010389c824 */ /* 0x000fee00000e0600 */
[----:B------:R3:W-:Y:S08]  /*74b0*/  @!P4 LDGSTS.E.BYPASS.LTC128B.128 [R244+0x3100], [R2.64+0x80], !P5 ;  /* 0x0310008002f4cfae */ /* 0x0007f0000e901d48 */
[----:B------:R1:W-:Y:S08]  /*74c0*/  @!P4 LDGSTS.E.BYPASS.LTC128B.128 [R244+0x1900], [R136.64], !P6 ;  /* 0x0190000088f4cfae */ /* 0x0003f0000f101d48 */
[----:B------:R1:W-:Y:S08]  /*74d0*/  @!P4 LDGSTS.E.BYPASS.LTC128B.128 [R244+0x3900], [R136.64+0x80], !P5 ;  /* 0x0390008088f4cfae */ /* 0x0003f0000e901d48 */
[----:B--2---:R-:W-:Y:S08]  /*74e0*/  LDSM.16.M88.4 R204, [R232] ;  /* 0x00000000e8cc783b */ /* 0x004ff00000000200 */
[----:B------:R-:W2:Y:S08]  /*74f0*/  LDSM.16.M88.4 R208, [R230] ;  /* 0x00000000e6d0783b */ /* 0x000eb00000000200 */
[----:B------:R-:W1:Y:S08]  /*7500*/  LDSM.16.M88.4 R212, [R232+0x2000] ;  /* 0x00200000e8d4783b */ /* 0x000e700000000200 */
[----:B------:R-:W0:Y:S01]  /*7510*/  LDGDEPBAR ;  /* 0x00000000000079af */ /* 0x000e220000000000 */
[-C--:B--2---:R-:W-:Y:S08]  /*7520*/  HMMA.16816.F32 R4, R204, R208.reuse, R4 ;  /* 0x000000d0cc04723c */ /* 0x084ff00000001804 */
[C---:B-1----:R-:W-:Y:S08]  /*7530*/  HMMA.16816.F32 R8, R212.reuse, R208, R8 ;  /* 0x000000d0d408723c */ /* 0x042ff00000001808 */
[-C--:B------:R-:W-:Y:S08]  /*7540*/  HMMA.16816.F32 R12, R212, R210.reuse, R12 ;  /* 0x000000d2d40c723c */ /* 0x080ff0000000180c */
[C---:B------:R-:W-:Y:S01]  /*7550*/  HMMA.16816.F32 R16, R204.reuse, R210, R16 ;  /* 0x000000d2cc10723c */ /* 0x040fe20000001810 */
[----:B------:R-:W1:Y:S03]  /*7560*/  LDSM.16.M88.4 R208, [R230+0x800] ;  /* 0x00080000e6d0783b */ /* 0x000e660000000200 */
[----:B---3--:R-:W-:Y:S01]  /*7570*/  @P3 IMAD.HI.U32 R2, R242, c[0x0][0x2c8], RZ ;  /* 0x0000b200f2023a27 */ /* 0x008fe200078e00ff */
[----:B------:R-:W-:Y:S04]  /*7580*/  MOV R0, R242 ;  /* 0x000000f200007202 */ /* 0x000fe80000000f00 */
[----:B------:R-:W2:Y:S03]  /*7590*/  LDL.64 R242, [R1+0x28] ;  /* 0x0000280001f27983 */ /* 0x000ea60000100a00 */
[----:B------:R-:W-:Y:S01]  /*75a0*/  @P3 SHF.R.U32.HI R0, RZ, c[0x0][0x2cc], R2 ;  /* 0x0000b300ff003a19 */ /* 0x000fe20000011602 */
[-C--:B-1----:R-:W-:Y:S04]  /*75b0*/  HMMA.16816.F32 R20, R204, R208.reuse, R20 ;  /* 0x000000d0cc14723c */ /* 0x082fe80000001814 */
[----:B------:R-:W-:Y:S04]  /*75c0*/  SHFL.IDX PT, R3, R0, 0x1, 0x1c1f ;  /* 0x003c1f0000037f89 */ /* 0x000fe800000e0000 */
[C---:B------:R-:W-:Y:S04]  /*75d0*/  HMMA.16816.F32 R24, R212.reuse, R208, R24 ;  /* 0x000000d0d418723c */ /* 0x040fe80000001818 */
[----:B------:R-:W-:Y:S04]  /*75e0*/  SHFL.IDX PT, R2, R0, 0x2, 0x1c1f ;  /* 0x005c1f0000027f89 */ /* 0x000fe800000e0000 */
[-C--:B------:R-:W-:Y:S08]  /*75f0*/  HMMA.16816.F32 R28, R212, R210.reuse, R28 ;  /* 0x000000d2d41c723c */ /* 0x080ff0000000181c */
[C---:B------:R-:W-:Y:S01]  /*7600*/  HMMA.16816.F32 R32, R204.reuse, R210, R32 ;  /* 0x000000d2cc20723c */ /* 0x040fe20000001820 */
[----:B------:R-:W1:Y:S07]  /*7610*/  LDSM.16.M88.4 R208, [R230+0x1000] ;  /* 0x00100000e6d0783b */ /* 0x000e6e0000000200 */
[-C--:B-1----:R-:W-:Y:S08]  /*7620*/  HMMA.16816.F32 R36, R204, R208.reuse, R36 ;  /* 0x000000d0cc24723c */ /* 0x082ff00000001824 */
[C---:B------:R-:W-:Y:S08]  /*7630*/  HMMA.16816.F32 R40, R212.reuse, R208, R40 ;  /* 0x000000d0d428723c */ /* 0x040ff00000001828 */
[-C--:B------:R-:W-:Y:S08]  /*7640*/  HMMA.16816.F32 R44, R212, R210.reuse, R44 ;  /* 0x000000d2d42c723c */ /* 0x080ff0000000182c */
[C---:B------:R-:W-:Y:S01]  /*7650*/  HMMA.16816.F32 R48, R204.reuse, R210, R48 ;  /* 0x000000d2cc30723c */ /* 0x040fe20000001830 */
[----:B------:R-:W1:Y:S07]  /*7660*/  LDSM.16.M88.4 R208, [R230+0x1800] ;  /* 0x00180000e6d0783b */ /* 0x000e6e0000000200 */
[-C--:B-1----:R-:W-:Y:S08]  /*7670*/  HMMA.16816.F32 R52, R204, R208.reuse, R52 ;  /* 0x000000d0cc34723c */ /* 0x082ff00000001834 */
[C---:B------:R-:W-:Y:S08]  /*7680*/  HMMA.16816.F32 R56, R212.reuse, R208, R56 ;  /* 0x000000d0d438723c */ /* 0x040ff00000001838 */
[-C--:B------:R-:W-:Y:S01]  /*7690*/  HMMA.16816.F32 R60, R212, R210.reuse, R60 ;  /* 0x000000d2d43c723c */ /* 0x080fe2000000183c */
[----:B------:R-:W-:Y:S07]  /*76a0*/  LDSM.16.M88.4 R212, [R234+0x2000] ;  /* 0x00200000ead4783b */ /* 0x000fee0000000200 */
[----:B------:R-:W-:Y:S01]  /*76b0*/  HMMA.16816.F32 R64, R204, R210, R64 ;  /* 0x000000d2cc40723c */ /* 0x000fe20000001840 */
[----:B------:R-:W-:Y:S08]  /*76c0*/  LDSM.16.M88.4 R204, [R234] ;  /* 0x00000000eacc783b */ /* 0x000ff00000000200 */
[----:B------:R-:W1:Y:S02]  /*76d0*/  LDSM.16.M88.4 R208, [R227] ;  /* 0x00000000e3d0783b */ /* 0x000e640000000200 */
[-C--:B-1----:R-:W-:Y:S08]  /*76e0*/  HMMA.16816.F32 R4, R204, R208.reuse, R4 ;  /* 0x000000d0cc04723c */ /* 0x082ff00000001804 */
[C---:B------:R-:W-:Y:S08]  /*76f0*/  HMMA.16816.F32 R8, R212.reuse, R208, R8 ;  /* 0x000000d0d408723c */ /* 0x040ff00000001808 */
        /* <DEDUP_REMOVED lines=18> */
[----:B------:R-:W-:Y:S08]  /*7820*/  LDSM.16.M88.4 R204, [R231+0x4000] ;  /* 0x00400000e7cc783b */ /* 0x000ff00000000200 */
[----:B------:R-:W1:Y:S02]  /*7830*/  LDSM.16.M88.4 R208, [R224+0x2000] ;  /* 0x00200000e0d0783b */ /* 0x000e640000000200 */
        /* <DEDUP_REMOVED lines=21> */
[----:B------:R-:W1:Y:S02]  /*7990*/  LDSM.16.M88.4 R208, [R240] ;  /* 0x00000000f0d0783b */ /* 0x000e640000000200 */
        /* <DEDUP_REMOVED lines=67> */
[----:B------:R-:W-:Y:S09]  /*7dd0*/  FMUL.FTZ R15, R15, c[0x0][0x320] ;  /* 0x0000c8000f0f7a20 */ /* 0x000ff20000410000 */
[----:B------:R-:W-:Y:S10]  /*7de0*/  MUFU.TANH R210, R10 ;  /* 0x0000000a00d27308 */ /* 0x000ff40000002400 */
[----:B------:R3:W-:Y:S10]  /*7df0*/  MUFU.TANH R252, R7 ;  /* 0x0000000700fc7308 */ /* 0x0007f40000002400 */
[----:B------:R-:W-:Y:S10]  /*7e00*/  MUFU.TANH R223, R17 ;  /* 0x0000001100df7308 */ /* 0x000ff40000002400 */
[----:B------:R-:W1:Y:S01]  /*7e10*/  MUFU.TANH R251, R8 ;  /* 0x0000000800fb7308 */ /* 0x000e620000002400 */
[----:B---3--:R-:W3:Y:S09]  /*7e20*/  LDSM.16.M88.4 R4, [R227+0x2800] ;  /* 0x00280000e304783b */ /* 0x008ef20000000200 */
[----:B------:R-:W1:Y:S10]  /*7e30*/  MUFU.TANH R250, R9 ;  /* 0x0000000900fa7308 */ /* 0x000e740000002400 */
[----:B------:R-:W-:Y:S10]  /*7e40*/  MUFU.TANH R245, R16 ;  /* 0x0000001000f57308 */ /* 0x000ff40000002400 */
[----:B------:R-:W-:Y:S10]  /*7e50*/  MUFU.TANH R222, R18 ;  /* 0x0000001200de7308 */ /* 0x000ff40000002400 */
[----:B------:R-:W1:Y:S01]  /*7e60*/  MUFU.TANH R249, R12 ;  /* 0x0000000c00f97308 */ /* 0x000e620000002400 */
[-C--:B---3--:R-:W-:Y:S09]  /*7e70*/  HMMA.16816.F32 R20, R204, R4.reuse, R20 ;  /* 0x00000004cc14723c */ /* 0x088ff20000001814 */
[----:B------:R-:W3:Y:S01]  /*7e80*/  MUFU.TANH R247, R13 ;  /* 0x0000000d00f77308 */ /* 0x000ee20000002400 */
[C---:B------:R-:W-:Y:S09]  /*7e90*/  HMMA.16816.F32 R24, R212.reuse, R4, R24 ;  /* 0x00000004d418723c */ /* 0x040ff20000001818 */
[----:B------:R-:W1:Y:S01]  /*7ea0*/  MUFU.TANH R248, R14 ;  /* 0x0000000e00f87308 */ /* 0x000e620000002400 */
[-C--:B------:R-:W-:Y:S04]  /*7eb0*/  HMMA.16816.F32 R28, R212, R6.reuse, R28 ;  /* 0x00000006d41c723c */ /* 0x080fe8000000181c */
[----:B------:R-:W-:Y:S04]  /*7ec0*/  FMUL.FTZ R22, R22, c[0x0][0x320] ;  /* 0x0000c80016167a20 */ /* 0x000fe80000410000 */
[C---:B------:R-:W-:Y:S01]  /*7ed0*/  HMMA.16816.F32 R32, R204.reuse, R6, R32 ;  /* 0x00000006cc20723c */ /* 0x040fe20000001820 */
[----:B------:R-:W-:Y:S01]  /*7ee0*/  MUFU.TANH R221, R19 ;  /* 0x0000001300dd7308 */ /* 0x000fe20000002400 */
[----:B------:R-:W1:Y:S02]  /*7ef0*/  LDSM.16.M88.4 R4, [R227+0x3000] ;  /* 0x00300000e304783b */ /* 0x000e640000000200 */
[----:B------:R-:W-:Y:S02]  /*7f00*/  FMUL.FTZ R23, R23, c[0x0][0x320] ;  /* 0x0000c80017177a20 */ /* 0x000fe40000410000 */
[----:B------:R-:W-:Y:S02]  /*7f10*/  FMUL.FTZ R20, R20, c[0x0][0x320] ;  /* 0x0000c80014147a20 */ /* 0x000fe40000410000 */
[----:B------:R-:W-:Y:S03]  /*7f20*/  FMUL.FTZ R24, R24, c[0x0][0x320] ;  /* 0x0000c80018187a20 */ /* 0x000fe60000410000 */
[----:B------:R1:W-:Y:S01]  /*7f30*/  MUFU.TANH R136, R22 ;  /* 0x0000001600887308 */ /* 0x0003e20000002400 */
[----:B------:R-:W-:Y:S02]  /*7f40*/  FMUL.FTZ R27, R27, c[0x0][0x320] ;  /* 0x0000c8001b1b7a20 */ /* 0x000fe40000410000 */
[----:B------:R-:W-:Y:S02]  /*7f50*/  FMUL.FTZ R21, R21, c[0x0][0x320] ;  /* 0x0000c80015157a20 */ /* 0x000fe40000410000 */
[----:B------:R-:W-:Y:S02]  /*7f60*/  FMUL.FTZ R31, R31, c[0x0][0x320] ;  /* 0x0000c8001f1f7a20 */ /* 0x000fe40000410000 */
[----:B------:R-:W-:Y:S02]  /*7f70*/  FMUL.FTZ R25, R25, c[0x0][0x320] ;  /* 0x0000c80019197a20 */ /* 0x000fe40000410000 */
[----:B------:R-:W-:Y:S01]  /*7f80*/  FMUL.FTZ R29, R29, c[0x0][0x320] ;  /* 0x0000c8001d1d7a20 */ /* 0x000fe20000410000 */
[----:B----4-:R-:W-:Y:S01]  /*7f90*/  MUFU.TANH R135, R23 ;  /* 0x0000001700877308 */ /* 0x010fe20000002400 */
[----:B------:R-:W-:Y:S02]  /*7fa0*/  FMUL.FTZ R26, R26, c[0x0][0x320] ;  /* 0x0000c8001a1a7a20 */ /* 0x000fe40000410000 */
[----:B------:R-:W-:Y:S02]  /*7fb0*/  FMUL.FTZ R35, R35, c[0x0][0x320] ;  /* 0x0000c80023237a20 */ /* 0x000fe40000410000 */
[----:B------:R-:W-:Y:S02]  /*7fc0*/  FMUL.FTZ R28, R28, c[0x0][0x320] ;  /* 0x0000c8001c1c7a20 */ /* 0x000fe40000410000 */
[----:B------:R-:W-:Y:S02]  /*7fd0*/  FMUL.FTZ R32, R32, c[0x0][0x320] ;  /* 0x0000c80020207a20 */ /* 0x000fe40000410000 */
[----:B------:R-:W-:Y:S01]  /*7fe0*/  FMUL.FTZ R33, R33, c[0x0][0x320] ;  /* 0x0000c80021217a20 */ /* 0x000fe20000410000 */
[----:B------:R-:W-:Y:S01]  /*7ff0*/  MUFU.TANH R134, R28 ;  /* 0x0000001c00867308 */ /* 0x000fe20000002400 */
[----:B------:R-:W-:Y:S02]  /*8000*/  FMUL.FTZ R30, R30, c[0x0][0x320] ;  /* 0x0000c8001e1e7a20 */ /* 0x000fe40000410000 */
[----:B------:R-:W-:Y:S07]  /*8010*/  FMUL.FTZ R34, R34, c[0x0][0x320] ;  /* 0x0000c80022227a20 */ /* 0x000fee0000410000 */
[----:B------:R-:W-:Y:S01]  /*8020*/  MUFU.TANH R209, R24 ;  /* 0x0000001800d17308 */ /* 0x000fe20000002400 */
[-C--:B-1----:R-:W-:Y:S08]  /*8030*/  HMMA.16816.F32 R36, R204, R4.reuse, R36 ;  /* 0x00000004cc24723c */ /* 0x082ff00000001824 */
[C---:B------:R-:W-:Y:S01]  /*8040*/  HMMA.16816.F32 R40, R212.reuse, R4, R40 ;  /* 0x00000004d428723c */ /* 0x040fe20000001828 */
[----:B------:R-:W1:Y:S07]  /*8050*/  MUFU.TANH R246, R15 ;  /* 0x0000000f00f67308 */ /* 0x000e6e0000002400 */
[-C--:B------:R-:W-:Y:S03]  /*8060*/  HMMA.16816.F32 R44, R212, R6.reuse, R44 ;  /* 0x00000006d42c723c */ /* 0x080fe6000000182c */
[----:B------:R-:W4:Y:S05]  /*8070*/  MUFU.TANH R220, R20 ;  /* 0x0000001400dc7308 */ /* 0x000f2a0000002400 */
[C---:B------:R-:W-:Y:S01]  /*8080*/  HMMA.16816.F32 R48, R204.reuse, R6, R48 ;  /* 0x00000006cc30723c */ /* 0x040fe20000001830 */
[----:B------:R-:W1:Y:S01]  /*8090*/  LDSM.16.M88.4 R4, [R227+0x3800] ;  /* 0x00380000e304783b */ /* 0x000e620000000200 */
[----:B------:R-:W-:Y:S04]  /*80a0*/  DEPBAR.LE SB0, 0x0 ;  /* 0x000080000000791a */ /* 0x000fe80000000000 */
[----:B------:R-:W-:Y:S01]  /*80b0*/  MUFU.TANH R218, R31 ;  /* 0x0000001f00da7308 */ /* 0x000fe20000002400 */
[----:B------:R-:W-:Y:S02]  /*80c0*/  FMUL.FTZ R37, R37, c[0x0][0x320] ;  /* 0x0000c80025257a20 */ /* 0x000fe40000410000 */
[----:B------:R-:W-:Y:S03]  /*80d0*/  FMUL.FTZ R41, R41, c[0x0][0x320] ;  /* 0x0000c80029297a20 */ /* 0x000fe60000410000 */
        /* <DEDUP_REMOVED lines=17> */
[-C--:B-1----:R-:W-:Y:S06]  /*81f0*/  HMMA.16816.F32 R52, R204, R4.reuse, R52 ;  /* 0x00000004cc34723c */ /* 0x082fec0000001834 */
[----:B------:R4:W-:Y:S01]  /*8200*/  MUFU.TANH R31, R48 ;  /* 0x00000030001f7308 */ /* 0x0009e20000002400 */
[----:B------:R-:W-:Y:S01]  /*8210*/  FMUL.FTZ R44, R44, c[0x0][0x320] ;  /* 0x0000c8002c2c7a20 */ /* 0x000fe20000410000 */
[C---:B------:R-:W-:Y:S01]  /*8220*/  HMMA.16816.F32 R56, R212.reuse, R4, R56 ;  /* 0x00000004d438723c */ /* 0x040fe20000001838 */
[----:B------:R-:W1:Y:S07]  /*8230*/  SHFL.IDX PT, R4, R0, RZ, 0x1c1f ;  /* 0x001c1fff00047589 */ /* 0x000e6e00000e0000 */
[----:B------:R-:W-:Y:S01]  /*8240*/  MUFU.TANH R8, R45 ;  /* 0x0000002d00087308 */ /* 0x000fe20000002400 */
[-C--:B------:R-:W-:Y:S01]  /*8250*/  HMMA.16816.F32 R60, R212, R6.reuse, R60 ;  /* 0x00000006d43c723c */ /* 0x080fe2000000183c */
[----:B------:R1:W2:Y:S07]  /*8260*/  SHFL.IDX PT, R5, R0, 0x3, 0x1c1f ;  /* 0x007c1f0000057f89 */ /* 0x0002ae00000e0000 */
[----:B------:R-:W-:Y:S01]  /*8270*/  HMMA.16816.F32 R64, R204, R6, R64 ;  /* 0x00000006cc40723c */ /* 0x000fe20000001840 */
[----:B------:R2:W-:Y:S03]  /*8280*/  MUFU.TANH R216, R27 ;  /* 0x0000001b00d87308 */ /* 0x0005e60000002400 */
[----:B------:R-:W-:Y:S02]  /*8290*/  FMUL.FTZ R54, R54, c[0x0][0x320] ;  /* 0x0000c80036367a20 */ /* 0x000fe40000410000 */
[----:B------:R-:W-:Y:S02]  /*82a0*/  FMUL.FTZ R53, R53, c[0x0][0x320] ;  /* 0x0000c80035357a20 */ /* 0x000fe40000410000 */
[----:B------:R-:W-:Y:S03]  /*82b0*/  FMUL.FTZ R59, R59, c[0x0][0x320] ;  /* 0x0000c8003b3b7a20 */ /* 0x000fe60000410000 */
[----:B------:R-:W2:Y:S01]  /*82c0*/  MUFU.TANH R137, R21 ;  /* 0x0000001500897308 */ /* 0x000ea20000002400 */
[----:B------:R-:W-:Y:S02]  /*82d0*/  FMUL.FTZ R6, R55, c[0x0][0x320] ;  /* 0x0000c80037067a20 */ /* 0x000fe40000410000 */
[----:B------:R-:W-:Y:S01]  /*82e0*/  FMUL.FTZ R57, R57, c[0x0][0x320] ;  /* 0x0000c80039397a20 */ /* 0x000fe20000410000 */
[----:B-1----:R-:W-:Y:S01]  /*82f0*/  MOV R0, 0xffffffc0 ;  /* 0xffffffc000007802 */ /* 0x002fe20000000f00 */
[----:B------:R-:W-:Y:S02]  /*8300*/  FMUL.FTZ R60, R60, c[0x0][0x320] ;  /* 0x0000c8003c3c7a20 */ /* 0x000fe40000410000 */
[----:B------:R-:W-:Y:S03]  /*8310*/  FMUL.FTZ R62, R62, c[0x0][0x320] ;  /* 0x0000c8003e3e7a20 */ /* 0x000fe60000410000 */
[----:B------:R-:W1:Y:S01]  /*8320*/  MUFU.TANH R208, R25 ;  /* 0x0000001900d07308 */ /* 0x000e620000002400 */
[----:B------:R-:W-:Y:S02]  /*8330*/  IMAD R0, R131, R0, 0x1 ;  /* 0x0000000183007424 */ /* 0x000fe400078e0200 */
[----:B------:R-:W-:Y:S02]  /*8340*/  FMUL.FTZ R56, R56, c[0x0][0x320] ;  /* 0x0000c80038387a20 */ /* 0x000fe40000410000 */
[----:B------:R-:W-:Y:S01]  /*8350*/  FMUL.FTZ R58, R58, c[0x0][0x320] ;  /* 0x0000c8003a3a7a20 */ /* 0x000fe20000410000 */
[----:B------:R-:W-:Y:S01]  /*8360*/  IADD3 R0, R0, c[0x0][0x1d0], -R241 ;  /* 0x0000740000007a10 */ /* 0x000fe20007ffe8f1 */
[----:B------:R-:W-:Y:S03]  /*8370*/  FMUL.FTZ R64, R64, c[0x0][0x320] ;  /* 0x0000c80040407a20 */ /* 0x000fe60000410000 */
[----:B------:R-:W-:Y:S01]  /*8380*/  IADD3 R0, R0, -c[0x0][0x168], RZ ;  /* 0x80005a0000007a10 */ /* 0x000fe20007ffe0ff */
[----:B------:R1:W-:Y:S03]  /*8390*/  MUFU.TANH R7, R47 ;  /* 0x0000002f00077308 */ /* 0x0003e60000002400 */
[C---:B------:R-:W-:Y:S01]  /*83a0*/  IADD3 R3, R0.reuse, R3, RZ ;  /* 0x0000000300037210 */ /* 0x040fe20007ffe0ff */
[C---:B------:R-:W-:Y:S01]  /*83b0*/  IMAD.IADD R4, R0.reuse, 0x1, R4 ;  /* 0x0000000100047824 */ /* 0x040fe200078e0204 */
[C---:B------:R-:W-:Y:S01]  /*83c0*/  IADD3 R2, R0.reuse, R2, RZ ;  /* 0x0000000200027210 */ /* 0x040fe20007ffe0ff */
[----:B--2---:R-:W-:Y:S01]  /*83d0*/  IMAD.IADD R0, R0, 0x1, R5 ;  /* 0x0000000100007824 */ /* 0x004fe200078e0205 */
[----:B------:R-:W-:Y:S01]  /*83e0*/  ISETP.GT.AND P1, PT, R3, RZ, PT ;  /* 0x000000ff0300720c */ /* 0x000fe20003f24270 */
[----:B------:R-:W-:Y:S01]  /*83f0*/  FMUL.FTZ R5, R52, c[0x0][0x320] ;  /* 0x0000c80034057a20 */ /* 0x000fe20000410000 */
[----:B------:R-:W-:Y:S01]  /*8400*/  ISETP.GT.AND P2, PT, R4, RZ, PT ;  /* 0x000000ff0400720c */ /* 0x000fe20003f44270 */
[----:B------:R-:W3:Y:S01]  /*8410*/  MUFU.TANH R217, R26 ;  /* 0x0000001a00d97308 */ /* 0x000ee20000002400 */
[----:B------:R-:W-:Y:S02]  /*8420*/  FSEL R22, R128, -INF , P1 ;  /* 0xff80000080167808 */ /* 0x000fe40000800000 */
[----:B------:R-:W2:Y:S01]  /*8430*/  LDL R128, [R1+0x20] ;  /* 0x0000200001807983 */ /* 0x000ea20000100800 */
[----:B------:R-:W-:Y:S02]  /*8440*/  ISETP.GT.AND P0, PT, R4, 0x1, PT ;  /* 0x000000010400780c */ /* 0x000fe40003f04270 */
[----:B------:R-:W-:Y:S02]  /*8450*/  FSEL R17, R235, -INF , P2 ;  /* 0xff800000eb117808 */ /* 0x000fe40001000000 */
[C---:B------:R-:W-:Y:S02]  /*8460*/  ISETP.GT.AND P2, PT, R2.reuse, RZ, PT ;  /* 0x000000ff0200720c */ /* 0x040fe40003f44270 */
[----:B------:R-:W1:Y:S01]  /*8470*/  MUFU.TANH R29, R29 ;  /* 0x0000001d001d7308 */ /* 0x000e620000002400 */
[----:B------:R-:W-:Y:S02]  /*8480*/  ISETP.GT.AND P1, PT, R2, 0x1, PT ;  /* 0x000000010200780c */ /* 0x000fe40003f24270 */
[----:B------:R-:W-:Y:S02]  /*8490*/  ISETP.GT.AND P4, PT, R3, 0x1, PT ;  /* 0x000000010300780c */ /* 0x000fe40003f84270 */
[----:B------:R-:W-:Y:S02]  /*84a0*/  FSEL R37, R251, -INF , P2 ;  /* 0xff800000fb257808 */ /* 0x000fe40001000000 */
[----:B------:R-:W-:Y:S02]  /*84b0*/  FSEL R18, R130, -INF , P0 ;  /* 0xff80000082127808 */ /* 0x000fe40000000000 */
[----:B------:R-:W-:Y:S01]  /*84c0*/  ISETP.GT.AND P0, PT, R0, RZ, PT ;  /* 0x000000ff0000720c */ /* 0x000fe20003f04270 */
[----:B------:R-:W1:Y:S01]  /*84d0*/  MUFU.TANH R219, R30 ;  /* 0x0000001e00db7308 */ /* 0x000e620000002400 */
[----:B------:R-:W-:Y:S02]  /*84e0*/  ISETP.GT.AND P2, PT, R2, 0x8, PT ;  /* 0x000000080200780c */ /* 0x000fe40003f44270 */
[----:B------:R-:W-:Y:S02]  /*84f0*/  FSEL R41, R250, -INF , P1 ;  /* 0xff800000fa297808 */ /* 0x000fe40000800000 */
[----:B------:R-:W-:Y:S02]  /*8500*/  ISETP.GT.AND P1, PT, R2, 0x9, PT ;  /* 0x000000090200780c */ /* 0x000fe40003f24270 */
[----:B------:R-:W-:Y:S02]  /*8510*/  FSEL R23, R252, -INF , P4 ;  /* 0xff800000fc177808 */ /* 0x000fe40002000000 */
[----:B------:R-:W-:Y:S01]  /*8520*/  ISETP.GT.AND P4, PT, R0, 0x1, PT ;  /* 0x000000010000780c */ /* 0x000fe20003f84270 */
[----:B------:R-:W1:Y:S01]  /*8530*/  MUFU.TANH R32, R32 ;  /* 0x0000002000207308 */ /* 0x000e620000002400 */
[----:B------:R-:W-:Y:S02]  /*8540*/  FSEL R52, R249, -INF , P2 ;  /* 0xff800000f9347808 */ /* 0x000fe40001000000 */
[----:B------:R-:W-:Y:S02]  /*8550*/  ISETP.GT.AND P2, PT, R4, 0x8, PT ;  /* 0x000000080400780c */ /* 0x000fe40003f44270 */
[----:B---3--:R-:W-:Y:S02]  /*8560*/  FSEL R55, R247, -INF , P1 ;  /* 0xff800000f7377808 */ /* 0x008fe40000800000 */
[----:B------:R-:W-:Y:S02]  /*8570*/  ISETP.GT.AND P1, PT, R3, 0x8, PT ;  /* 0x000000080300780c */ /* 0x000fe40003f24270 */
[----:B------:R-:W-:Y:S01]  /*8580*/  FSEL R210, R210, -INF , P0 ;  /* 0xff800000d2d27808 */ /* 0x000fe20000000000 */
[----:B------:R-:W-:Y:S01]  /*8590*/  MUFU.TANH R26, R33 ;  /* 0x00000021001a7308 */ /* 0x000fe20000002400 */
[C---:B------:R-:W-:Y:S02]  /*85a0*/  ISETP.GT.AND P0, PT, R0.reuse, 0x8, PT ;  /* 0x000000080000780c */ /* 0x040fe40003f04270 */
[----:B------:R-:W-:Y:S02]  /*85b0*/  FSEL R211, R211, -INF , P4 ;  /* 0xff800000d3d37808 */ /* 0x000fe40002000000 */
[----:B------:R-:W-:Y:S02]  /*85c0*/  ISETP.GT.AND P4, PT, R0, 0x9, PT ;  /* 0x000000090000780c */ /* 0x000fe40003f84270 */
[----:B------:R-:W-:Y:S02]  /*85d0*/  FSEL R212, R248, -INF , P0 ;  /* 0xff800000f8d47808 */ /* 0x000fe40000000000 */
[----:B------:R-:W-:Y:S01]  /*85e0*/  ISETP.GT.AND P0, PT, R4, 0x9, PT ;  /* 0x000000090400780c */ /* 0x000fe20003f04270 */
[----:B------:R-:W3:Y:S01]  /*85f0*/  MUFU.TANH R25, R34 ;  /* 0x0000002200197308 */ /* 0x000ee20000002400 */
[----:B------:R-:W-:Y:S02]  /*8600*/  FSEL R24, R222, -INF , P1 ;  /* 0xff800000de187808 */ /* 0x000fe40000800000 */
[----:B------:R-:W-:Y:S02]  /*8610*/  ISETP.GT.AND P1, PT, R3, 0x10, PT ;  /* 0x000000100300780c */ /* 0x000fe40003f24270 */
[----:B------:R-:W-:Y:S02]  /*8620*/  FSEL R19, R245, -INF , P2 ;  /* 0xff800000f5137808 */ /* 0x000fe40001000000 */
[----:B------:R-:W-:Y:S02]  /*8630*/  ISETP.GT.AND P2, PT, R4, 0x10, PT ;  /* 0x000000100400780c */ /* 0x000fe40003f44270 */
[----:B------:R-:W-:Y:S01]  /*8640*/  FSEL R215, R246, -INF , P4 ;  /* 0xff800000f6d77808 */ /* 0x000fe20002000000 */
[----:B------:R3:W-:Y:S01]  /*8650*/  MUFU.TANH R33, R54 ;  /* 0x0000003600217308 */ /* 0x0007e20000002400 */
[----:B------:R-:W-:Y:S02]  /*8660*/  ISETP.GT.AND P4, PT, R3, 0x9, PT ;  /* 0x000000090300780c */ /* 0x000fe40003f84270 */
[----:B------:R-:W-:Y:S02]  /*8670*/  FSEL R20, R223, -INF , P0 ;  /* 0xff800000df147808 */ /* 0x000fe40000000000 */
[----:B------:R-:W-:Y:S02]  /*8680*/  ISETP.GT.AND P0, PT, R4, 0x11, PT ;  /* 0x000000110400780c */ /* 0x000fe40003f04270 */
[----:B----4-:R-:W-:Y:S02]  /*8690*/  FSEL R48, R220, -INF , P2 ;  /* 0xff800000dc307808 */ /* 0x010fe40001000000 */
[----:B------:R-:W-:Y:S01]  /*86a0*/  FSEL R205, R136, -INF , P1 ;  /* 0xff80000088cd7808 */ /* 0x000fe20000800000 */
[----:B------:R-:W4:Y:S01]  /*86b0*/  MUFU.TANH R36, R36 ;  /* 0x0000002400247308 */ /* 0x000f220000002400 */
[C---:B------:R-:W-:Y:S02]  /*86c0*/  ISETP.GT.AND P2, PT, R2.reuse, 0x10, PT ;  /* 0x000000100200780c */ /* 0x040fe40003f44270 */
[----:B------:R-:W-:Y:S02]  /*86d0*/  ISETP.GT.AND P1, PT, R2, 0x11, PT ;  /* 0x000000110200780c */ /* 0x000fe40003f24270 */
[----:B------:R-:W-:Y:S02]  /*86e0*/  FSEL R27, R221, -INF , P4 ;  /* 0xff800000dd1b7808 */ /* 0x000fe40002000000 */
[----:B------:R-:W-:Y:S02]  /*86f0*/  ISETP.GT.AND P4, PT, R3, 0x11, PT ;  /* 0x000000110300780c */ /* 0x000fe40003f84270 */
[----:B-1----:R-:W-:Y:S01]  /*8700*/  FSEL R47, R137, -INF , P0 ;  /* 0xff800000892f7808 */ /* 0x002fe20000000000 */
[----:B------:R-:W-:Y:S01]  /*8710*/  MUFU.TANH R14, R39 ;  /* 0x00000027000e7308 */ /* 0x000fe20000002400 */
[----:B------:R-:W-:Y:S02]  /*8720*/  ISETP.GT.AND P0, PT, R0, 0x10, PT ;  /* 0x000000100000780c */ /* 0x000fe40003f04270 */
[----:B------:R-:W-:Y:S02]  /*8730*/  FSEL R209, R209, -INF , P2 ;  /* 0xff800000d1d17808 */ /* 0x000fe40001000000 */
[----:B------:R-:W-:Y:S02]  /*8740*/  ISETP.GT.AND P2, PT, R2, 0x18, PT ;  /* 0x000000180200780c */ /* 0x000fe40003f44270 */
[----:B------:R-:W-:Y:S02]  /*8750*/  FSEL R208, R208, -INF , P1 ;  /* 0xff800000d0d07808 */ /* 0x000fe40000800000 */
[----:B------:R-:W-:Y:S01]  /*8760*/  ISETP.GT.AND P1, PT, R2, 0x19, PT ;  /* 0x000000190200780c */ /* 0x000fe20003f24270 */
[----:B------:R1:W-:Y:S01]  /*8770*/  MUFU.TANH R12, R42 ;  /* 0x0000002a000c7308 */ /* 0x0003e20000002400 */
[----:B------:R-:W-:Y:S02]  /*8780*/  FSEL R204, R135, -INF , P4 ;  /* 0xff80000087cc7808 */ /* 0x000fe40002000000 */
[C---:B------:R-:W-:Y:S02]  /*8790*/  ISETP.GT.AND P4, PT, R0.reuse, 0x11, PT ;  /* 0x000000110000780c */ /* 0x040fe40003f84270 */
[----:B------:R-:W-:Y:S02]  /*87a0*/  FSEL R217, R217, -INF , P0 ;  /* 0xff800000d9d97808 */ /* 0x000fe40000000000 */
[----:B------:R-:W-:Y:S02]  /*87b0*/  FSEL R206, R29, -INF , P1 ;  /* 0xff8000001dce7808 */ /* 0x000fe40000800000 */
[----:B------:R-:W-:Y:S01]  /*87c0*/  ISETP.GT.AND P1, PT, R3, 0x18, PT ;  /* 0x000000180300780c */ /* 0x000fe20003f24270 */
[----:B------:R-:W1:Y:S01]  /*87d0*/  MUFU.TANH R21, R35 ;  /* 0x0000002300157308 */ /* 0x000e620000002400 */
[----:B------:R-:W-:Y:S02]  /*87e0*/  ISETP.GT.AND P0, PT, R0, 0x18, PT ;  /* 0x000000180000780c */ /* 0x000fe40003f04270 */
[----:B------:R-:W-:Y:S02]  /*87f0*/  FSEL R207, R134, -INF , P2 ;  /* 0xff80000086cf7808 */ /* 0x000fe40001000000 */
[----:B------:R-:W-:Y:S02]  /*8800*/  ISETP.GT.AND P2, PT, R4, 0x18, PT ;  /* 0x000000180400780c */ /* 0x000fe40003f44270 */
[----:B------:R-:W-:Y:S02]  /*8810*/  FSEL R216, R216, -INF , P4 ;  /* 0xff800000d8d87808 */ /* 0x000fe40002000000 */
[----:B------:R-:W-:Y:S01]  /*8820*/  ISETP.GT.AND P4, PT, R0, 0x19, PT ;  /* 0x000000190000780c */ /* 0x000fe20003f84270 */
[----:B------:R4:W-:Y:S01]  /*8830*/  MUFU.TANH R28, R53 ;  /* 0x00000035001c7308 */ /* 0x0009e20000002400 */
[----:B------:R-:W-:Y:S02]  /*8840*/  FSEL R219, R219, -INF , P0 ;  /* 0xff800000dbdb7808 */ /* 0x000fe40000000000 */
[----:B------:R-:W-:Y:S02]  /*8850*/  ISETP.GT.AND P0, PT, R4, 0x19, PT ;  /* 0x000000190400780c */ /* 0x000fe40003f04270 */
[----:B------:R-:W-:Y:S02]  /*8860*/  FSEL R43, R32, -INF , P2 ;  /* 0xff800000202b7808 */ /* 0x000fe40001000000 */
[----:B------:R-:W-:Y:S02]  /*8870*/  ISETP.GT.AND P2, PT, R4, 0x20, PT ;  /* 0x000000200400780c */ /* 0x000fe40003f44270 */
[----:B---3--:R-:W-:Y:S01]  /*8880*/  FSEL R54, R25, -INF , P1 ;  /* 0xff80000019367808 */ /* 0x008fe20000800000 */
[----:B------:R-:W3:Y:S01]  /*8890*/  MUFU.TANH R13, R40 ;  /* 0x00000028000d7308 */ /* 0x000ee20000002400 */
[----:B------:R-:W-:Y:S01]  /*88a0*/  FMUL.FTZ R25, R65, c[0x0][0x320] ;  /* 0x0000c80041197a20 */ /* 0x000fe20000410000 */
[----:B------:R-:W-:Y:S02]  /*88b0*/  FSEL R218, R218, -INF , P4 ;  /* 0xff800000dada7808 */ /* 0x000fe40002000000 */
[C---:B------:R-:W-:Y:S02]  /*88c0*/  ISETP.GT.AND P4, PT, R3.reuse, 0x19, PT ;  /* 0x000000190300780c */ /* 0x040fe40003f84270 */
[----:B-1----:R-:W-:Y:S02]  /*88d0*/  FSEL R42, R26, -INF , P0 ;  /* 0xff8000001a2a7808 */ /* 0x002fe40000000000 */
[----:B----4-:R-:W-:Y:S02]  /*88e0*/  FSEL R39, R36, -INF , P2 ;  /* 0xff80000024277808 */ /* 0x010fe40001000000 */
[----:B------:R3:W-:Y:S01]  /*88f0*/  MUFU.TANH R34, R51 ;  /* 0x0000003300227308 */ /* 0x0007e20000002400 */
[----:B------:R-:W-:Y:S02]  /*8900*/  ISETP.GT.AND P2, PT, R2, 0x20, PT ;  /* 0x000000200200780c */ /* 0x000fe40003f44270 */
[----:B------:R-:W-:Y:S02]  /*8910*/  ISETP.GT.AND P1, PT, R3, 0x20, PT ;  /* 0x000000200300780c */ /* 0x000fe40003f24270 */
[----:B------:R-:W-:Y:S01]  /*8920*/  FSEL R53, R21, -INF , P4 ;  /* 0xff80000015357808 */ /* 0x000fe20002000000 */
[----:B------:R-:W-:Y:S01]  /*8930*/  FMUL.FTZ R21, R66, c[0x0][0x320] ;  /* 0x0000c80042157a20 */ /* 0x000fe20000410000 */
[----:B------:R-:W-:Y:S02]  /*8940*/  ISETP.GT.AND P4, PT, R3, 0x21, PT ;  /* 0x000000210300780c */ /* 0x000fe40003f84270 */
[----:B------:R-:W-:Y:S01]  /*8950*/  ISETP.GT.AND P0, PT, R4, 0x21, PT ;  /* 0x000000210400780c */ /* 0x000fe20003f04270 */
[----:B------:R1:W4:Y:S01]  /*8960*/  MUFU.TANH R15, R38 ;  /* 0x00000026000f7308 */ /* 0x0003220000002400 */
[----:B------:R-:W-:Y:S02]  /*8970*/  FSEL R45, R14, -INF , P4 ;  /* 0xff8000000e2d7808 */ /* 0x000fe40002000000 */
[----:B------:R-:W-:Y:S04]  /*8980*/  ISETP.GT.AND P4, PT, R0, 0x21, PT ;  /* 0x000000210000780c */ /* 0x000fe80003f84270 */
[----:B------:R-:W-:Y:S02]  /*8990*/  FSEL R213, R10, -INF , P4 ;  /* 0xff8000000ad57808 */ /* 0x000fe40002000000 */
[----:B------:R-:W-:Y:S01]  /*89a0*/  ISETP.GT.AND P4, PT, R0, 0x29, PT ;  /* 0x000000290000780c */ /* 0x000fe20003f84270 */
[----:B------:R4:W-:Y:S01]  /*89b0*/  MUFU.TANH R9, R46 ;  /* 0x0000002e00097308 */ /* 0x0009e20000002400 */
[----:B---3--:R-:W-:Y:S01]  /*89c0*/  FSEL R51, R13, -INF , P2 ;  /* 0xff8000000d337808 */ /* 0x008fe20001000000 */
[----:B------:R-:W-:Y:S01]  /*89d0*/  FMUL.FTZ R13, R61, c[0x0][0x320] ;  /* 0x0000c8003d0d7a20 */ /* 0x000fe20000410000 */
[----:B------:R-:W-:Y:S07]  /*89e0*/  ISETP.GT.AND P2, PT, R2, 0x28, PT ;  /* 0x000000280200780c */ /* 0x000fee0003f44270 */
[----:B------:R-:W3:Y:S01]  /*89f0*/  MUFU.TANH R44, R44 ;  /* 0x0000002c002c7308 */ /* 0x000ee20000002400 */
[----:B-1----:R-:W-:Y:S02]  /*8a00*/  FSEL R38, R16, -INF , P0 ;  /* 0xff80000010267808 */ /* 0x002fe40000000000 */
[----:B------:R-:W-:Y:S07]  /*8a10*/  ISETP.GT.AND P0, PT, R0, 0x20, PT ;  /* 0x000000200000780c */ /* 0x000fee0003f04270 */
[----:B------:R1:W-:Y:S01]  /*8a20*/  MUFU.TANH R35, R50 ;  /* 0x0000003200237308 */ /* 0x0003e20000002400 */
[----:B------:R-:W-:Y:S01]  /*8a30*/  FSEL R214, R12, -INF , P0 ;  /* 0xff8000000cd67808 */ /* 0x000fe20000000000 */
[----:B------:R-:W-:Y:S01]  /*8a40*/  FMUL.FTZ R12, R67, c[0x0][0x320] ;  /* 0x0000c800430c7a20 */ /* 0x000fe20000410000 */
[----:B------:R-:W-:Y:S02]  /*8a50*/  ISETP.GT.AND P0, PT, R0, 0x28, PT ;  /* 0x000000280000780c */ /* 0x000fe40003f04270 */
[----:B----4-:R-:W-:Y:S02]  /*8a60*/  FSEL R46, R15, -INF , P1 ;  /* 0xff8000000f2e7808 */ /* 0x010fe40000800000 */
[----:B------:R-:W-:Y:S03]  /*8a70*/  ISETP.GT.AND P1, PT, R2, 0x21, PT ;  /* 0x000000210200780c */ /* 0x000fe60003f24270 */
[----:B------:R-:W-:Y:S01]  /*8a80*/  MUFU.TANH R40, R56 ;  /* 0x0000003800287308 */ /* 0x000fe20000002400 */
[----:B---3--:R-:W-:Y:S02]  /*8a90*/  FSEL R44, R44, -INF , P2 ;  /* 0xff8000002c2c7808 */ /* 0x008fe40001000000 */
[C---:B------:R-:W-:Y:S07]  /*8aa0*/  ISETP.GT.AND P2, PT, R4.reuse, 0x28, PT ;  /* 0x000000280400780c */ /* 0x040fee0003f44270 */
[----:B------:R3:W-:Y:S01]  /*8ab0*/  MUFU.TANH R56, R58 ;  /* 0x0000003a00387308 */ /* 0x0007e20000002400 */
[----:B------:R-:W-:Y:S02]  /*8ac0*/  FSEL R31, R31, -INF , P2 ;  /* 0xff8000001f1f7808 */ /* 0x000fe40001000000 */
[----:B------:R-:W-:Y:S02]  /*8ad0*/  ISETP.GT.AND P2, PT, R4, 0x30, PT ;  /* 0x000000300400780c */ /* 0x000fe40003f44270 */
[----:B-1----:R-:W-:Y:S02]  /*8ae0*/  FSEL R50, R11, -INF , P1 ;  /* 0xff8000000b327808 */ /* 0x002fe40000800000 */
[----:B------:R-:W-:Y:S03]  /*8af0*/  ISETP.GT.AND P1, PT, R2, 0x29, PT ;  /* 0x000000290200780c */ /* 0x000fe60003f24270 */
[----:B------:R-:W1:Y:S10]  /*8b00*/  MUFU.TANH R5, R5 ;  /* 0x0000000500057308 */ /* 0x000e740000002400 */
[----:B------:R4:W-:Y:S01]  /*8b10*/  MUFU.TANH R30, R49 ;  /* 0x00000031001e7308 */ /* 0x0009e20000002400 */
[----:B---3--:R-:W-:Y:S02]  /*8b20*/  FSEL R58, R7, -INF , P4 ;  /* 0xff800000073a7808 */ /* 0x008fe40002000000 */
[C---:B------:R-:W-:Y:S07]  /*8b30*/  ISETP.GT.AND P4, PT, R3.reuse, 0x29, PT ;  /* 0x000000290300780c */ /* 0x040fee0003f84270 */
[----:B------:R-:W3:Y:S01]  /*8b40*/  MUFU.TANH R6, R6 ;  /* 0x0000000600067308 */ /* 0x000ee20000002400 */
[----:B------:R-:W-:Y:S02]  /*8b50*/  FSEL R34, R34, -INF , P4 ;  /* 0xff80000022227808 */ /* 0x000fe40002000000 */
[----:B------:R-:W-:Y:S02]  /*8b60*/  ISETP.GT.AND P4, PT, R3, 0x31, PT ;  /* 0x000000310300780c */ /* 0x000fe40003f84270 */
[----:B-1----:R-:W-:Y:S02]  /*8b70*/  FSEL R29, R5, -INF , P2 ;  /* 0xff800000051d7808 */ /* 0x002fe40001000000 */
[----:B------:R-:W-:Y:S02]  /*8b80*/  ISETP.GT.AND P2, PT, R2, 0x30, PT ;  /* 0x000000300200780c */ /* 0x000fe40003f44270 */
[----:B------:R-:W-:Y:S01]  /*8b90*/  FMNMX.FTZ R5, R37, R138, !PT ;  /* 0x0000008a25057209 */ /* 0x000fe20007810000 */
[----:B------:R1:W1:Y:S01]  /*8ba0*/  MUFU.TANH R36, R57 ;  /* 0x0000003900247308 */ /* 0x0002620000002400 */
[----:B------:R-:W-:Y:S02]  /*8bb0*/  FSEL R40, R40, -INF , P2 ;  /* 0xff80000028287808 */ /* 0x000fe40001000000 */
[----:B------:R-:W-:Y:S02]  /*8bc0*/  ISETP.GT.AND P2, PT, R4, 0x39, PT ;  /* 0x000000390400780c */ /* 0x000fe40003f44270 */
[----:B----4-:R-:W-:Y:S02]  /*8bd0*/  FSEL R49, R8, -INF , P1 ;  /* 0xff80000008317808 */ /* 0x010fe40000800000 */
[----:B------:R-:W-:Y:S03]  /*8be0*/  ISETP.GT.AND P1, PT, R3, 0x28, PT ;  /* 0x000000280300780c */ /* 0x000fe60003f24270 */
[----:B------:R-:W4:Y:S01]  /*8bf0*/  MUFU.TANH R26, R64 ;  /* 0x00000040001a7308 */ /* 0x000f220000002400 */
[----:B------:R-:W-:Y:S02]  /*8c00*/  FSEL R35, R35, -INF , P1 ;  /* 0xff80000023237808 */ /* 0x000fe40000800000 */
[----:B------:R-:W-:Y:S02]  /*8c10*/  ISETP.GT.AND P1, PT, R3, 0x30, PT ;  /* 0x000000300300780c */ /* 0x000fe40003f24270 */
[----:B---3--:R-:W-:Y:S02]  /*8c20*/  FSEL R32, R6, -INF , P4 ;  /* 0xff80000006207808 */ /* 0x008fe40002000000 */
[----:B------:R-:W-:Y:S02]  /*8c30*/  ISETP.GT.AND P4, PT, R4, 0x38, PT ;  /* 0x000000380400780c */ /* 0x000fe40003f84270 */
[----:B------:R-:W-:Y:S01]  /*8c40*/  FSEL R33, R33, -INF , P1 ;  /* 0xff80000021217808 */ /* 0x000fe20000800000 */
[----:B------:R-:W3:Y:S01]  /*8c50*/  MUFU.TANH R25, R25 ;  /* 0x0000001900197308 */ /* 0x000ee20000002400 */
[----:B------:R-:W-:Y:S02]  /*8c60*/  ISETP.GT.AND P1, PT, R2, 0x31, PT ;  /* 0x000000310200780c */ /* 0x000fe40003f24270 */
[----:B------:R-:W-:Y:S02]  /*8c70*/  FMNMX.FTZ R6, R210, R139, !PT ;  /* 0x0000008bd2067209 */ /* 0x000fe40007810000 */
[----:B-1----:R-:W-:Y:S01]  /*8c80*/  FSEL R57, R9, -INF , P0 ;  /* 0xff80000009397808 */ /* 0x002fe20000000000 */
[----:B------:R-:W-:Y:S01]  /*8c90*/  FMUL.FTZ R9, R63, c[0x0][0x320] ;  /* 0x0000c8003f097a20 */ /* 0x000fe20000410000 */
[----:B------:R-:W-:Y:S02]  /*8ca0*/  ISETP.GT.AND P0, PT, R4, 0x29, PT ;  /* 0x000000290400780c */ /* 0x000fe40003f04270 */
[----:B------:R-:W-:Y:S01]  /*8cb0*/  FSEL R36, R36, -INF , P1 ;  /* 0xff80000024247808 */ /* 0x000fe20000800000 */
[----:B------:R-:W1:Y:S01]  /*8cc0*/  MUFU.TANH R21, R21 ;  /* 0x0000001500157308 */ /* 0x000e620000002400 */
[----:B------:R-:W-:Y:S02]  /*8cd0*/  FSEL R30, R30, -INF , P0 ;  /* 0xff8000001e1e7808 */ /* 0x000fe40000000000 */
[----:B------:R-:W-:Y:S02]  /*8ce0*/  ISETP.GT.AND P0, PT, R4, 0x31, PT ;  /* 0x000000310400780c */ /* 0x000fe40003f04270 */
[----:B----4-:R-:W-:Y:S02]  /*8cf0*/  FSEL R26, R26, -INF , P4 ;  /* 0xff8000001a1a7808 */ /* 0x010fe40002000000 */
[----:B------:R-:W-:Y:S02]  /*8d00*/  ISETP.GT.AND P4, PT, R2, 0x38, PT ;  /* 0x000000380200780c */ /* 0x000fe40003f84270 */
[----:B------:R-:W-:Y:S01]  /*8d10*/  FSEL R28, R28, -INF , P0 ;  /* 0xff8000001c1c7808 */ /* 0x000fe20000000000 */
[----:B------:R-:W4:Y:S01]  /*8d20*/  MUFU.TANH R16, R59 ;  /* 0x0000003b00107308 */ /* 0x000f220000002400 */
[----:B------:R-:W-:Y:S02]  /*8d30*/  ISETP.GT.AND P0, PT, R0, 0x30, PT ;  /* 0x000000300000780c */ /* 0x000fe40003f04270 */
[----:B------:R-:W-:Y:S02]  /*8d40*/  ISETP.GT.AND P1, PT, R3, 0x39, PT ;  /* 0x000000390300780c */ /* 0x000fe40003f24270 */
[----:B---3--:R-:W-:Y:S02]  /*8d50*/  FSEL R25, R25, -INF , P2 ;  /* 0xff80000019197808 */ /* 0x008fe40001000000 */
[----:B------:R-:W-:Y:S02]  /*8d60*/  ISETP.GT.AND P2, PT, R2, 0x39, PT ;  /* 0x000000390200780c */ /* 0x000fe40003f44270 */
[----:B------:R-:W-:Y:S01]  /*8d70*/  FMNMX.FTZ R2, R17, R132, !PT ;  /* 0x0000008411027209 */ /* 0x000fe20007810000 */
[----:B------:R-:W3:Y:S01]  /*8d80*/  MUFU.TANH R12, R12 ;  /* 0x0000000c000c7308 */ /* 0x000ee20000002400 */
[----:B------:R-:W-:Y:S02]  /*8d90*/  FSEL R56, R56, -INF , P0 ;  /* 0xff80000038387808 */ /* 0x000fe40000000000 */
[----:B------:R-:W-:Y:S02]  /*8da0*/  FMNMX.FTZ R2, R18, R2, !PT ;  /* 0x0000000212027209 */ /* 0x000fe40007810000 */
[----:B------:R-:W-:Y:S02]  /*8db0*/  ISETP.GT.AND P0, PT, R3, 0x38, PT ;  /* 0x000000380300780c */ /* 0x000fe40003f04270 */
[----:B------:R-:W-:Y:S02]  /*8dc0*/  FMNMX.FTZ R2, R19, R2, !PT ;  /* 0x0000000213027209 */ /* 0x000fe40007810000 */
[----:B------:R-:W-:Y:S01]  /*8dd0*/  FMNMX.FTZ R3, R22, R133, !PT ;  /* 0x0000008516037209 */ /* 0x000fe20007810000 */
[----:B------:R-:W1:Y:S01]  /*8de0*/  MUFU.TANH R15, R62 ;  /* 0x0000003e000f7308 */ /* 0x000e620000002400 */
[----:B------:R-:W-:Y:S02]  /*8df0*/  FMNMX.FTZ R2, R20, R2, !PT ;  /* 0x0000000214027209 */ /* 0x000fe40007810000 */
[----:B------:R-:W-:Y:S02]  /*8e00*/  FMNMX.FTZ R4, R23, R3, !PT ;  /* 0x0000000317047209 */ /* 0x000fe40007810000 */
[----:B------:R-:W-:Y:S02]  /*8e10*/  FMNMX.FTZ R2, R48, R2, !PT ;  /* 0x0000000230027209 */ /* 0x000fe40007810000 */
        /* <DEDUP_REMOVED lines=43> */
[----:B-1----:R-:W-:Y:S02]  /*90d0*/  FSEL R21, R21, -INF , P0 ;  /* 0xff80000015157808 */ /* 0x002fe40000000000 */
[----:B------:R-:W-:Y:S02]  /*90e0*/  ISETP.GT.AND P0, PT, R0, 0x31, PT ;  /* 0x000000310000780c */ /* 0x000fe40003f04270 */
[----:B------:R-:W-:Y:S02]  /*90f0*/  FMNMX.FTZ R3, R33, R3, !PT ;  /* 0x0000000321037209 */ /* 0x000fe40007810000 */
[----:B------:R-:W-:Y:S02]  /*9100*/  FMNMX.FTZ R5, R25, R2, !PT ;  /* 0x0000000219057209 */ /* 0x000fe40007810000 */
[----:B------:R-:W-:Y:S02]  /*9110*/  FMNMX.FTZ R2, R49, R6, !PT ;  /* 0x0000000631027209 */ /* 0x000fe40007810000 */
[----:B------:R-:W-:Y:S01]  /*9120*/  FMNMX.FTZ R6, R58, R4, !PT ;  /* 0x000000043a067209 */ /* 0x000fe20007810000 */
[----:B------:R-:W1:Y:S01]  /*9130*/  SHFL.BFLY PT, R8, R5, 0x2, 0x1f ;  /* 0x0c401f0005087f89 */ /* 0x000e6200000e0000 */
[----:B----4-:R-:W-:Y:S02]  /*9140*/  FSEL R16, R16, -INF , P0 ;  /* 0xff80000010107808 */ /* 0x010fe40000000000 */
[----:B------:R-:W-:Y:S02]  /*9150*/  FMNMX.FTZ R3, R32, R3, !PT ;  /* 0x0000000320037209 */ /* 0x000fe40007810000 */
[----:B------:R-:W-:Y:S02]  /*9160*/  ISETP.GT.AND P0, PT, R0, 0x39, PT ;  /* 0x000000390000780c */ /* 0x000fe40003f04270 */
[----:B---3--:R-:W-:Y:S02]  /*9170*/  FSEL R12, R12, -INF , P1 ;  /* 0xff8000000c0c7808 */ /* 0x008fe40000800000 */
[----:B------:R-:W-:Y:S02]  /*9180*/  ISETP.GT.AND P1, PT, R0, 0x38, PT ;  /* 0x000000380000780c */ /* 0x000fe40003f24270 */
[----:B------:R-:W-:Y:S02]  /*9190*/  FMNMX.FTZ R0, R56, R6, !PT ;  /* 0x0000000638007209 */ /* 0x000fe40007810000 */
[----:B------:R-:W-:Y:S02]  /*91a0*/  FMNMX.FTZ R2, R40, R2, !PT ;  /* 0x0000000228027209 */ /* 0x000fe40007810000 */
[----:B------:R-:W-:Y:S02]  /*91b0*/  FMNMX.FTZ R4, R21, R3, !PT ;  /* 0x0000000315047209 */ /* 0x000fe40007810000 */
[----:B------:R-:W-:Y:S02]  /*91c0*/  FSEL R15, R15, -INF , P1 ;  /* 0xff8000000f0f7808 */ /* 0x000fe40000800000 */
[----:B------:R-:W-:Y:S02]  /*91d0*/  FMNMX.FTZ R0, R16, R0, !PT ;  /* 0x0000000010007209 */ /* 0x000fe40007810000 */
[----:B------:R-:W-:Y:S02]  /*91e0*/  FMNMX.FTZ R2, R36, R2, !PT ;  /* 0x0000000224027209 */ /* 0x000fe40007810000 */
[----:B------:R-:W-:Y:S02]  /*91f0*/  FSEL R14, R14, -INF , P4 ;  /* 0xff8000000e0e7808 */ /* 0x000fe40002000000 */
[----:B------:R-:W-:Y:S02]  /*9200*/  FMNMX.FTZ R4, R12, R4, !PT ;  /* 0x000000040c047209 */ /* 0x000fe40007810000 */
[----:B------:R-:W-:Y:S02]  /*9210*/  FSEL R6, R9, -INF , P0 ;  /* 0xff80000009067808 */ /* 0x000fe40000000000 */
[----:B------:R-:W-:Y:S01]  /*9220*/  FMNMX.FTZ R0, R15, R0, !PT ;  /* 0x000000000f007209 */ /* 0x000fe20007810000 */
[----:B------:R-:W3:Y:S01]  /*9230*/  SHFL.BFLY PT, R7, R4, 0x2, 0x1f ;  /* 0x0c401f0004077f89 */ /* 0x000ee200000e0000 */
[----:B------:R-:W-:Y:S02]  /*9240*/  FSEL R13, R13, -INF , P2 ;  /* 0xff8000000d0d7808 */ /* 0x000fe40001000000 */
[----:B------:R-:W-:Y:S02]  /*9250*/  FMNMX.FTZ R2, R14, R2, !PT ;  /* 0x000000020e027209 */ /* 0x000fe40007810000 */
[----:B------:R-:W-:Y:S02]  /*9260*/  FMNMX.FTZ R0, R6, R0, !PT ;  /* 0x0000000006007209 */ /* 0x000fe40007810000 */
[----:B------:R-:W-:Y:S02]  /*9270*/  FMNMX.FTZ R3, R13, R2, !PT ;  /* 0x000000020d037209 */ /* 0x000fe40007810000 */
[----:B-1----:R-:W-:Y:S01]  /*9280*/  FMNMX.FTZ R5, R5, R8, !PT ;  /* 0x0000000805057209 */ /* 0x002fe20007810000 */
[----:B------:R-:W1:Y:S01]  /*9290*/  SHFL.BFLY PT, R2, R0, 0x2, 0x1f ;  /* 0x0c401f0000027f89 */ /* 0x000e6200000e0000 */
[C---:B------:R-:W-:Y:S02]  /*92a0*/  ISETP.GT.AND P4, PT, R131.reuse, R129, PT ;  /* 0x000000818300720c */ /* 0x040fe40003f84270 */
[----:B------:R-:W-:Y:S05]  /*92b0*/  IADD3 R59, R131, -0x1, RZ ;  /* 0xffffffff833b7810 */ /* 0x000fea0007ffe0ff */
[----:B------:R-:W4:Y:S01]  /*92c0*/  SHFL.BFLY PT, R135, R3, 0x2, 0x1f ;  /* 0x0c401f0003877f89 */ /* 0x000f2200000e0000 */
[----:B---3--:R-:W-:Y:S05]  /*92d0*/  FMNMX.FTZ R4, R4, R7, !PT ;  /* 0x0000000704047209 */ /* 0x008fea0007810000 */
[----:B------:R-:W-:Y:S02]  /*92e0*/  @P4 IMAD.WIDE.U32 R8, R59, c[0x0][0x1e0], RZ ;  /* 0x000078003b084a25 */ /* 0x000fe400078e00ff */
[----:B------:R-:W3:Y:S01]  /*92f0*/  SHFL.BFLY PT, R137, R5, 0x1, 0x1f ;  /* 0x0c201f0005897f89 */ /* 0x000ee200000e0000 */
[----:B-1----:R-:W-:Y:S07]  /*9300*/  FMNMX.FTZ R0, R0, R2, !PT ;  /* 0x0000000200007209 */ /* 0x002fee0007810000 */
[----:B------:R-:W1:Y:S01]  /*9310*/  SHFL.BFLY PT, R136, R4, 0x1, 0x1f ;  /* 0x0c201f0004887f89 */ /* 0x000e6200000e0000 */
[----:B------:R-:W-:Y:S05]  /*9320*/  @P4 SHF.R.S32.HI R2, RZ, 0x1f, R59 ;  /* 0x0000001fff024819 */ /* 0x000fea000001143b */
[----:B------:R-:W-:Y:S01]  /*9330*/  @P4 IMAD R2, R2, c[0x0][0x1e0], RZ ;  /* 0x0000780002024a24 */ /* 0x000fe200078e02ff */
[----:B----4-:R-:W-:Y:S02]  /*9340*/  FMNMX.FTZ R135, R3, R135, !PT ;  /* 0x0000008703877209 */ /* 0x010fe40007810000 */
[----:B------:R-:W4:Y:S01]  /*9350*/  SHFL.BFLY PT, R3, R0, 0x1, 0x1f ;  /* 0x0c201f0000037f89 */ /* 0x000f2200000e0000 */
[----:B------:R-:W-:Y:S05]  /*9360*/  @P4 IMAD R2, R59, c[0x0][0x1e4], R2 ;  /* 0x000079003b024a24 */ /* 0x000fea00078e0202 */
[----:B------:R-:W-:Y:S02]  /*9370*/  @P4 IADD3 R2, R9, R2, RZ ;  /* 0x0000000209024210 */ /* 0x000fe40007ffe0ff */
[----:B---3--:R-:W-:Y:S01]  /*9380*/  FMNMX.FTZ R137, R5, R137, !PT ;  /* 0x0000008905897209 */ /* 0x008fe20007810000 */
[----:B------:R-:W3:Y:S03]  /*9390*/  SHFL.BFLY PT, R7, R135, 0x1, 0x1f ;  /* 0x0c201f0087077f89 */ /* 0x000ee600000e0000 */
[C---:B------:R-:W-:Y:S02]  /*93a0*/  FSETP.NEU.FTZ.AND P2, PT, R137.reuse, -INF , PT ;  /* 0xff8000008900780b */ /* 0x040fe40003f5d000 */
[----:B-1----:R-:W-:Y:S02]  /*93b0*/  FMNMX.FTZ R136, R4, R136, !PT ;  /* 0x0000008804887209 */ /* 0x002fe40007810000 */
[C---:B------:R-:W-:Y:S02]  /*93c0*/  @P4 SHF.L.U64.HI R4, R8.reuse, 0x6, R2 ;  /* 0x0000000608044819 */ /* 0x040fe40000010202 */
[----:B------:R-:W-:Y:S02]  /*93d0*/  @P4 SHF.L.U32 R8, R8, 0x6, RZ ;  /* 0x0000000608084819 */ /* 0x000fe400000006ff */
[----:B------:R-:W-:Y:S02]  /*93e0*/  FSEL R2, R137, RZ, P2 ;  /* 0x000000ff89027208 */ /* 0x000fe40001000000 */
[----:B----4-:R-:W-:Y:S02]  /*93f0*/  FMNMX.FTZ R134, R0, R3, !PT ;  /* 0x0000000300867209 */ /* 0x010fe40007810000 */
[----:B------:R-:W-:Y:S01]  /*9400*/  @P4 IADD3 R0, P1, R8, R242, RZ ;  /* 0x000000f208004210 */ /* 0x000fe20007f3e0ff */
[----:B------:R-:W-:Y:S03]  /*9410*/  FADD.FTZ R5, -R2, R132 ;  /* 0x0000008402057221 */ /* 0x000fe60000010100 */
[----:B------:R-:W-:Y:S01]  /*9420*/  @P4 LEA R10, P0, R0, c[0x0][0x1c8], 0x1 ;  /* 0x00007200000a4a11 */ /* 0x000fe200078008ff */
[----:B--2---:R-:W-:Y:S01]  /*9430*/  @P4 IMAD.X R2, R4, 0x1, R128, P1 ;  /* 0x0000000104024824 */ /* 0x004fe200008e0680 */
[----:B---3--:R-:W-:Y:S04]  /*9440*/  FMNMX.FTZ R135, R135, R7, !PT ;  /* 0x0000000787877209 */ /* 0x008fe80007810000 */
[----:B------:R-:W-:Y:S02]  /*9450*/  @P4 LEA.HI.X R11, R0, c[0x0][0x1cc], R2, 0x1, P0 ;  /* 0x00007300000b4a11 */ /* 0x000fe400000f0c02 */
[----:B------:R-:W-:Y:S03]  /*9460*/  @P4 IADD3 R0, P1, P0, R8, 0x40, R242 ;  /* 0x0000004008004810 */ /* 0x000fe6000783e0f2 */
[----:B------:R1:W-:Y:S01]  /*9470*/  @P4 LDGSTS.E.BYPASS.LTC128B.128 [R244+0x4100], [R10.64], !P6 ;  /* 0x041000000af44fae */ /* 0x0003e2000f101d48 */
[----:B------:R-:W-:Y:S02]  /*9480*/  @P4 IADD3.X R4, R4, RZ, R128, P1, P0 ;  /* 0x000000ff04044210 */ /* 0x000fe40000fe0480 */
[----:B------:R-:W-:Y:S02]  /*9490*/  @P4 LEA R8, P0, R0, c[0x0][0x1c8], 0x1 ;  /* 0x0000720000084a11 */ /* 0x000fe400078008ff */
[----:B------:R-:W-:Y:S02]  /*94a0*/  FSETP.NEU.FTZ.AND P1, PT, R136, -INF , PT ;  /* 0xff8000008800780b */ /* 0x000fe40003f3d000 */
[----:B------:R-:W-:Y:S02]  /*94b0*/  @P4 LEA.HI.X R9, R0, c[0x0][0x1cc], R4, 0x1, P0 ;  /* 0x0000730000094a11 */ /* 0x000fe400000f0c04 */
[C---:B------:R-:W-:Y:S02]  /*94c0*/  FSETP.NEU.FTZ.AND P0, PT, R135.reuse, -INF , PT ;  /* 0xff8000008700780b */ /* 0x040fe40003f1d000 */
[----:B------:R-:W-:Y:S01]  /*94d0*/  FSEL R2, R136, RZ, P1 ;  /* 0x000000ff88027208 */ /* 0x000fe20000800000 */
[----:B------:R2:W-:Y:S01]  /*94e0*/  @P4 LDGSTS.E.BYPASS.LTC128B.128 [R244+0x6100], [R8.64], !P5 ;  /* 0x0610000008f44fae */ /* 0x0005e2000e901d48 */
[----:B------:R-:W-:Y:S03]  /*94f0*/  FSEL R0, R135, RZ, P0 ;  /* 0x000000ff87007208 */ /* 0x000fe60000000000 */
[----:B------:R-:W-:Y:S01]  /*9500*/  FADD.FTZ R4, -R2, R133 ;  /* 0x0000008502047221 */ /* 0x000fe20000010100 */
[----:B------:R-:W-:Y:S01]  /*9510*/  @P4 MOV R2, c[0x0][0x1e0] ;  /* 0x0000780000024a02 */ /* 0x000fe20000000f00 */
[----:B------:R-:W-:Y:S01]  /*9520*/  FADD.FTZ R3, -R0, R138 ;  /* 0x0000008a00037221 */ /* 0x000fe20000010100 */
[----:B------:R-:W-:Y:S04]  /*9530*/  @P4 MOV R0, 0x5 ;  /* 0x0000000500004802 */ /* 0x000fe80000000f00 */
[C---:B------:R-:W-:Y:S01]  /*9540*/  @P4 SHF.L.U64.HI R0, R2.reuse, R0, c[0x0][0x1e4] ;  /* 0x0000790002004619 */ /* 0x040fe20000010200 */
[----:B------:R-:W-:Y:S02]  /*9550*/  @P4 IMAD.SHL.U32 R2, R2, 0x20, RZ ;  /* 0x0000002002024824 */ /* 0x000fe400078e00ff */
[----:B--2---:R-:W-:Y:S05]  /*9560*/  FMUL.FTZ R8, R137, c[0x0][0x2d0] ;  /* 0x0000b40089087a20 */ /* 0x004fea0000410000 */
[----:B------:R-:W-:Y:S02]  /*9570*/  FSEL R8, R8, RZ, P2 ;  /* 0x000000ff08087208 */ /* 0x000fe40001000000 */
[-C--:B-1----:R-:W-:Y:S03]  /*9580*/  @P4 IADD3 R10, P2, R10, R2.reuse, RZ ;  /* 0x000000020a0a4210 */ /* 0x082fe60007f5e0ff */
[--C-:B------:R-:W-:Y:S01]  /*9590*/  FFMA.FTZ R7, R17, c[0x0][0x2d0], -R8.reuse ;  /* 0x0000b40011077a23 */ /* 0x100fe20000010808 */
[----:B------:R-:W-:Y:S01]  /*95a0*/  @P4 IADD3.X R11, R0, R11, RZ, P2, !PT ;  /* 0x0000000b000b4210 */ /* 0x000fe200017fe4ff */
[--C-:B------:R-:W-:Y:S02]  /*95b0*/  FFMA.FTZ R9, R20, c[0x0][0x2d0], -R8.reuse ;  /* 0x0000b40014097a23 */ /* 0x100fe40000010808 */
[----:B------:R1:W-:Y:S01]  /*95c0*/  MUFU.EX2 R221, R7 ;  /* 0x0000000700dd7308 */ /* 0x0003e20000000800 */
[--C-:B------:R-:W-:Y:S01]  /*95d0*/  FFMA.FTZ R128, R47, c[0x0][0x2d0], -R8.reuse ;  /* 0x0000b4002f807a23 */ /* 0x100fe20000010808 */
[----:B------:R2:W-:Y:S01]  /*95e0*/  @P4 LDGSTS.E.BYPASS.LTC128B.128 [R244+0x4900], [R10.64], !P6 ;  /* 0x049000000af44fae */ /* 0x0005e2000f101d48 */
[--C-:B------:R-:W-:Y:S02]  /*95f0*/  FFMA.FTZ R129, R43, c[0x0][0x2d0], -R8.reuse ;  /* 0x0000b4002b817a23 */ /* 0x100fe40000010808 */
[--C-:B------:R-:W-:Y:S02]  /*9600*/  FFMA.FTZ R130, R42, c[0x0][0x2d0], -R8.reuse ;  /* 0x0000b4002a827a23 */ /* 0x100fe40000010808 */
[--C-:B------:R-:W-:Y:S02]  /*9610*/  FFMA.FTZ R39, R39, c[0x0][0x2d0], -R8.reuse ;  /* 0x0000b40027277a23 */ /* 0x100fe40000010808 */
[--C-:B------:R-:W-:Y:S01]  /*9620*/  FFMA.FTZ R38, R38, c[0x0][0x2d0], -R8.reuse ;  /* 0x0000b40026267a23 */ /* 0x100fe20000010808 */
[----:B------:R-:W-:Y:S01]  /*9630*/  MUFU.EX2 R64, R9 ;  /* 0x0000000900407308 */ /* 0x000fe20000000800 */
[----:B------:R2:W-:Y:S01]  /*9640*/  @P4 LDGSTS.E.BYPASS.LTC128B.128 [R244+0x6900], [R10.64+0x80], !P5 ;  /* 0x069000800af44fae */ /* 0x0005e2000e901d48 */
[--C-:B------:R-:W-:Y:S02]  /*9650*/  FFMA.FTZ R61, R31, c[0x0][0x2d0], -R8.reuse ;  /* 0x0000b4001f3d7a23 */ /* 0x100fe40000010808 */
[--C-:B------:R-:W-:Y:S02]  /*9660*/  FFMA.FTZ R60, R30, c[0x0][0x2d0], -R8.reuse ;  /* 0x0000b4001e3c7a23 */ /* 0x100fe40000010808 */
[--C-:B------:R-:W-:Y:S02]  /*9670*/  FFMA.FTZ R29, R29, c[0x0][0x2d0], -R8.reuse ;  /* 0x0000b4001d1d7a23 */ /* 0x100fe40000010808 */
[--C-:B------:R-:W-:Y:S02]  /*9680*/  FFMA.FTZ R28, R28, c[0x0][0x2d0], -R8.reuse ;  /* 0x0000b4001c1c7a23 */ /* 0x100fe40000010808 */
[--C-:B------:R-:W-:Y:S02]  /*9690*/  FFMA.FTZ R62, R26, c[0x0][0x2d0], -R8.reuse ;  /* 0x0000b4001a3e7a23 */ /* 0x100fe40000010808 */
[--C-:B------:R-:W-:Y:S02]  /*96a0*/  FFMA.FTZ R63, R25, c[0x0][0x2d0], -R8.reuse ;  /* 0x0000b400193f7a23 */ /* 0x100fe40000010808 */
[--C-:B-1----:R-:W-:Y:S02]  /*96b0*/  FFMA.FTZ R7, R18, c[0x0][0x2d0], -R8.reuse ;  /* 0x0000b40012077a23 */ /* 0x102fe40000010808 */
[--C-:B------:R-:W-:Y:S02]  /*96c0*/  FFMA.FTZ R48, R48, c[0x0][0x2d0], -R8.reuse ;  /* 0x0000b40030307a23 */ /* 0x100fe40000010808 */
[----:B------:R1:W3:Y:S01]  /*96d0*/  MUFU.EX2 R247, R7 ;  /* 0x0000000700f77308 */ /* 0x0002e20000000800 */
[----:B--2---:R-:W-:Y:S04]  /*96e0*/  @P4 IADD3 R10, P2, R10, R2, RZ ;  /* 0x000000020a0a4210 */ /* 0x004fe80007f5e0ff */
[----:B------:R-:W-:Y:S05]  /*96f0*/  @P4 IADD3.X R11, R11, R0, RZ, P2, !PT ;  /* 0x000000000b0b4210 */ /* 0x000fea00017fe4ff */
[----:B------:R2:W-:Y:S01]  /*9700*/  @P4 LDGSTS.E.BYPASS.LTC128B.128 [R244+0x5100], [R10.64], !P6 ;  /* 0x051000000af44fae */ /* 0x0005e2000f101d48 */
[----:B-1----:R-:W-:Y:S02]  /*9710*/  FFMA.FTZ R7, R19, c[0x0][0x2d0], -R8 ;  /* 0x0000b40013077a23 */ /* 0x002fe40000010808 */
[----:B------:R-:W-:Y:S05]  /*9720*/  FMUL.FTZ R8, R134, c[0x0][0x2d0] ;  /* 0x0000b40086087a20 */ /* 0x000fea0000410000 */
[----:B------:R2:W-:Y:S01]  /*9730*/  @P4 LDGSTS.E.BYPASS.LTC128B.128 [R244+0x7100], [R10.64+0x80], !P5 ;  /* 0x071000800af44fae */ /* 0x0005e2000e901d48 */
[----:B------:R1:W-:Y:S02]  /*9740*/  MUFU.EX2 R249, R7 ;  /* 0x0000000700f97308 */ /* 0x0003e40000000800 */
[----:B-1----:R-:W-:Y:S05]  /*9750*/  FMUL.FTZ R7, R136, c[0x0][0x2d0] ;  /* 0x0000b40088077a20 */ /* 0x002fea0000410000 */
[----:B------:R-:W-:Y:S02]  /*9760*/  FSEL R7, R7, RZ, P1 ;  /* 0x000000ff07077208 */ /* 0x000fe40000800000 */
[----:B--2---:R-:W-:Y:S03]  /*9770*/  @P4 IADD3 R10, P1, R10, R2, RZ ;  /* 0x000000020a0a4210 */ /* 0x004fe60007f3e0ff */
[--C-:B------:R-:W-:Y:S02]  /*9780*/  FFMA.FTZ R9, R22, c[0x0][0x2d0], -R7.reuse ;  /* 0x0000b40016097a23 */ /* 0x100fe40000010807 */
[--C-:B------:R-:W-:Y:S02]  /*9790*/  FFMA.FTZ R2, R27, c[0x0][0x2d0], -R7.reuse ;  /* 0x0000b4001b027a23 */ /* 0x100fe40000010807 */
[----:B------:R1:W-:Y:S01]  /*97a0*/  MUFU.EX2 R220, R9 ;  /* 0x0000000900dc7308 */ /* 0x0003e20000000800 */
[----:B------:R-:W-:Y:S01]  /*97b0*/  @P4 IMAD.X R11, R11, 0x1, R0, P1 ;  /* 0x000000010b0b4824 */ /* 0x000fe200008e0600 */
[----:B------:R-:W-:Y:S01]  /*97c0*/  FSETP.NEU.FTZ.AND P1, PT, R134, -INF , PT ;  /* 0xff8000008600780b */ /* 0x000fe20003f3d000 */
[--C-:B------:R-:W-:Y:S02]  /*97d0*/  FFMA.FTZ R66, R21, c[0x0][0x2d0], -R7.reuse ;  /* 0x0000b40015427a23 */ /* 0x100fe40000010807 */
[--C-:B------:R-:W-:Y:S01]  /*97e0*/  FFMA.FTZ R54, R54, c[0x0][0x2d0], -R7.reuse ;  /* 0x0000b40036367a23 */ /* 0x100fe20000010807 */
[----:B------:R-:W-:Y:S01]  /*97f0*/  FSEL R0, R134, RZ, P1 ;  /* 0x000000ff86007208 */ /* 0x000fe20000800000 */
[----:B------:R2:W-:Y:S01]  /*9800*/  @P4 LDGSTS.E.BYPASS.LTC128B.128 [R244+0x5900], [R10.64], !P6 ;  /* 0x059000000af44fae */ /* 0x0005e2000f101d48 */
[--C-:B------:R-:W-:Y:S01]  /*9810*/  FFMA.FTZ R17, R53, c[0x0][0x2d0], -R7.reuse ;  /* 0x0000b40035117a23 */ /* 0x100fe20000010807 */
[----:B------:R-:W-:Y:S01]  /*9820*/  MOV R53, R29 ;  /* 0x0000001d00357202 */ /* 0x000fe20000000f00 */
[----:B------:R4:W-:Y:S01]  /*9830*/  MUFU.EX2 R248, R2 ;  /* 0x0000000200f87308 */ /* 0x0009e20000000800 */
[--C-:B------:R-:W-:Y:S02]  /*9840*/  FFMA.FTZ R46, R46, c[0x0][0x2d0], -R7.reuse ;  /* 0x0000b4002e2e7a23 */ /* 0x100fe40000010807 */
[--C-:B------:R-:W-:Y:S02]  /*9850*/  FFMA.FTZ R26, R34, c[0x0][0x2d0], -R7.reuse ;  /* 0x0000b400221a7a23 */ /* 0x100fe40000010807 */
[----:B------:R2:W-:Y:S01]  /*9860*/  @P4 LDGSTS.E.BYPASS.LTC128B.128 [R244+0x7900], [R10.64+0x80], !P5 ;  /* 0x079000800af44fae */ /* 0x0005e2000e901d48 */
[--C-:B------:R-:W-:Y:S02]  /*9870*/  FFMA.FTZ R65, R32, c[0x0][0x2d0], -R7.reuse ;  /* 0x0000b40020417a23 */ /* 0x100fe40000010807 */
[----:B------:R-:W-:Y:S02]  /*9880*/  FFMA.FTZ R67, R12, c[0x0][0x2d0], -R7 ;  /* 0x0000b4000c437a23 */ /* 0x000fe40000010807 */
[----:B------:R-:W-:Y:S02]  /*9890*/  IMAD.MOV.U32 R27, RZ, RZ, R59 ;  /* 0x000000ffff1b7224 */ /* 0x000fe400078e003b */
[--C-:B------:R-:W-:Y:S01]  /*98a0*/  FFMA.FTZ R59, R204, c[0x0][0x2d0], -R7.reuse ;  /* 0x0000b400cc3b7a23 */ /* 0x100fe20000010807 */
[----:B---3--:R-:W-:Y:S01]  /*98b0*/  F2FP.PACK_AB R204, R247, R221 ;  /* 0x000000ddf7cc723e */ /* 0x008fe200000000ff */
[--C-:B-1----:R-:W-:Y:S01]  /*98c0*/  FFMA.FTZ R9, R23, c[0x0][0x2d0], -R7.reuse ;  /* 0x0000b40017097a23 */ /* 0x102fe20000010807 */
[----:B------:R-:W0:Y:S01]  /*98d0*/  LDGDEPBAR ;  /* 0x00000000000079af */ /* 0x000e220000000000 */
[--C-:B------:R-:W-:Y:S01]  /*98e0*/  FFMA.FTZ R18, R45, c[0x0][0x2d0], -R7.reuse ;  /* 0x0000b4002d127a23 */ /* 0x100fe20000010807 */
[----:B------:R-:W-:Y:S01]  /*98f0*/  MOV R45, R28 ;  /* 0x0000001c002d7202 */ /* 0x000fe20000000f00 */
[----:B------:R1:W3:Y:S01]  /*9900*/  MUFU.EX2 R245, R9 ;  /* 0x0000000900f57308 */ /* 0x0002e20000000800 */
[----:B------:R-:W-:Y:S04]  /*9910*/  FFMA.FTZ R19, R35, c[0x0][0x2d0], -R7 ;  /* 0x0000b40023137a23 */ /* 0x000fe80000010807 */
[----:B------:R-:W2:Y:S01]  /*9920*/  LDSM.16.MT88.4 R20, [R225] ;  /* 0x00000000e114783b */ /* 0x000ea20000004200 */
[----:B----4-:R-:W-:Y:S02]  /*9930*/  FADD.FTZ R2, -R0, R139 ;  /* 0x0000008b00027221 */ /* 0x010fe40000010100 */
[--C-:B-1----:R-:W-:Y:S01]  /*9940*/  FFMA.FTZ R9, R24, c[0x0][0x2d0], -R7.reuse ;  /* 0x0000b40018097a23 */ /* 0x102fe20000010807 */
[----:B------:R-:W-:Y:S01]  /*9950*/  MOV R24, R131 ;  /* 0x0000008300187202 */ /* 0x000fe20000000f00 */
[----:B------:R-:W-:Y:S01]  /*9960*/  FFMA.FTZ R131, R205, c[0x0][0x2d0], -R7 ;  /* 0x0000b400cd837a23 */ /* 0x000fe20000010807 */
[----:B---3--:R-:W-:Y:S01]  /*9970*/  F2FP.PACK_AB R205, R245, R220 ;  /* 0x000000dcf5cd723e */ /* 0x008fe200000000ff */
[----:B------:R1:W3:Y:S02]  /*9980*/  MUFU.EX2 R246, R9 ;  /* 0x0000000900f67308 */ /* 0x0002e40000000800 */
[----:B------:R-:W-:Y:S02]  /*9990*/  IMAD.MOV.U32 R42, RZ, RZ, R24 ;  /* 0x000000ffff2a7224 */ /* 0x000fe400078e0018 */
[----:B-1----:R-:W-:Y:S05]  /*99a0*/  FMUL.FTZ R9, R135, c[0x0][0x2d0] ;  /* 0x0000b40087097a20 */ /* 0x002fea0000410000 */
[----:B------:R-:W-:Y:S05]  /*99b0*/  FSEL R9, R9, RZ, P0 ;  /* 0x000000ff09097208 */ /* 0x000fea0000000000 */
[--C-:B------:R-:W-:Y:S01]  /*99c0*/  FFMA.FTZ R0, R41, c[0x0][0x2d0], -R9.reuse ;  /* 0x0000b40029007a23 */ /* 0x100fe20000010809 */
[----:B------:R-:W-:Y:S01]  /*99d0*/  MOV R41, R27 ;  /* 0x0000001b00297202 */ /* 0x000fe20000000f00 */
[--C-:B--2---:R-:W-:Y:S02]  /*99e0*/  FFMA.FTZ R10, R37, c[0x0][0x2d0], -R9.reuse ;  /* 0x0000b400250a7a23 */ /* 0x104fe40000010809 */
[----:B------:R1:W-:Y:S01]  /*99f0*/  MUFU.EX2 R223, R0 ;  /* 0x0000000000df7308 */ /* 0x0003e20000000800 */
[--C-:B------:R-:W-:Y:S02]  /*9a00*/  FFMA.FTZ R47, R36, c[0x0][0x2d0], -R9.reuse ;  /* 0x0000b400242f7a23 */ /* 0x100fe40000010809 */
[--C-:B------:R-:W-:Y:S02]  /*9a10*/  FFMA.FTZ R231, R13, c[0x0][0x2d0], -R9.reuse ;  /* 0x0000b4000de77a23 */ /* 0x100fe40000010809 */
[--C-:B------:R-:W-:Y:S02]  /*9a20*/  FFMA.FTZ R25, R209, c[0x0][0x2d0], -R9.reuse ;  /* 0x0000b400d1197a23 */ /* 0x100fe40000010809 */
[--C-:B------:R-:W-:Y:S02]  /*9a30*/  FFMA.FTZ R252, R208, c[0x0][0x2d0], -R9.reuse ;  /* 0x0000b400d0fc7a23 */ /* 0x100fe40000010809 */
[--C-:B------:R-:W-:Y:S01]  /*9a40*/  FFMA.FTZ R250, R206, c[0x0][0x2d0], -R9.reuse ;  /* 0x0000b400cefa7a23 */ /* 0x100fe20000010809 */
[----:B------:R-:W-:Y:S01]  /*9a50*/  MUFU.EX2 R138, R10 ;  /* 0x0000000a008a7308 */ /* 0x000fe20000000800 */
[--C-:B------:R-:W-:Y:S02]  /*9a60*/  FFMA.FTZ R44, R44, c[0x0][0x2d0], -R9.reuse ;  /* 0x0000b4002c2c7a23 */ /* 0x100fe40000010809 */
[--C-:B------:R-:W-:Y:S02]  /*9a70*/  FFMA.FTZ R40, R40, c[0x0][0x2d0], -R9.reuse ;  /* 0x0000b40028287a23 */ /* 0x100fe40000010809 */
[--C-:B------:R-:W-:Y:S01]  /*9a80*/  FFMA.FTZ R251, R207, c[0x0][0x2d0], -R9.reuse ;  /* 0x0000b400cffb7a23 */ /* 0x100fe20000010809 */
[----:B---3--:R-:W-:Y:S01]  /*9a90*/  F2FP.PACK_AB R207, R248, R246 ;  /* 0x000000f6f8cf723e */ /* 0x008fe200000000ff */
[--C-:B------:R-:W-:Y:S02]  /*9aa0*/  FFMA.FTZ R51, R51, c[0x0][0x2d0], -R9.reuse ;  /* 0x0000b40033337a23 */ /* 0x100fe40000010809 */
[--C-:B------:R-:W-:Y:S02]  /*9ab0*/  FFMA.FTZ R50, R50, c[0x0][0x2d0], -R9.reuse ;  /* 0x0000b40032327a23 */ /* 0x100fe40000010809 */
[--C-:B------:R-:W-:Y:S02]  /*9ac0*/  FFMA.FTZ R49, R49, c[0x0][0x2d0], -R9.reuse ;  /* 0x0000b40031317a23 */ /* 0x100fe40000010809 */
[--C-:B------:R-:W-:Y:S02]  /*9ad0*/  FFMA.FTZ R43, R14, c[0x0][0x2d0], -R9.reuse ;  /* 0x0000b4000e2b7a23 */ /* 0x100fe40000010809 */
[----:B-1----:R-:W-:Y:S01]  /*9ae0*/  FFMA.FTZ R0, R52, c[0x0][0x2d0], -R9 ;  /* 0x0000b40034007a23 */ /* 0x002fe20000010809 */
[----:B------:R-:W-:Y:S01]  /*9af0*/  MOV R52, R64 ;  /* 0x0000004000347202 */ /* 0x000fe20000000f00 */
[----:B------:R-:W-:Y:S01]  /*9b00*/  FFMA.FTZ R64, R33, c[0x0][0x2d0], -R7 ;  /* 0x0000b40021407a23 */ /* 0x000fe20000010807 */
[----:B------:R-:W-:Y:S01]  /*9b10*/  FSEL R7, R8, RZ, P1 ;  /* 0x000000ff08077208 */ /* 0x000fe20000800000 */
[----:B------:R1:W-:Y:S01]  /*9b20*/  MUFU.EX2 R222, R0 ;  /* 0x0000000000de7308 */ /* 0x0003e20000000800 */
[----:B------:R-:W-:Y:S03]  /*9b30*/  F2FP.PACK_AB R206, R52, R249 ;  /* 0x000000f934ce723e */ /* 0x000fe600000000ff */
[--C-:B------:R-:W-:Y:S02]  /*9b40*/  FFMA.FTZ R8, R211, c[0x0][0x2d0], -R7.reuse ;  /* 0x0000b400d3087a23 */ /* 0x100fe40000010807 */
[--C-:B------:R-:W-:Y:S02]  /*9b50*/  FFMA.FTZ R217, R217, c[0x0][0x2d0], -R7.reuse ;  /* 0x0000b400d9d97a23 */ /* 0x100fe40000010807 */
[--C-:B------:R-:W-:Y:S02]  /*9b60*/  FFMA.FTZ R216, R216, c[0x0][0x2d0], -R7.reuse ;  /* 0x0000b400d8d87a23 */ /* 0x100fe40000010807 */
[----:B------:R-:W-:Y:S01]  /*9b70*/  MUFU.EX2 R208, R8 ;  /* 0x0000000800d07308 */ /* 0x000fe20000000800 */
[--C-:B------:R-:W-:Y:S02]  /*9b80*/  FFMA.FTZ R219, R219, c[0x0][0x2d0], -R7.reuse ;  /* 0x0000b400dbdb7a23 */ /* 0x100fe40000010807 */
[--C-:B------:R-:W-:Y:S02]  /*9b90*/  FFMA.FTZ R218, R218, c[0x0][0x2d0], -R7.reuse ;  /* 0x0000b400dada7a23 */ /* 0x100fe40000010807 */
[--C-:B------:R-:W-:Y:S02]  /*9ba0*/  FFMA.FTZ R214, R214, c[0x0][0x2d0], -R7.reuse ;  /* 0x0000b400d6d67a23 */ /* 0x100fe40000010807 */
[--C-:B------:R-:W-:Y:S02]  /*9bb0*/  FFMA.FTZ R213, R213, c[0x0][0x2d0], -R7.reuse ;  /* 0x0000b400d5d57a23 */ /* 0x100fe40000010807 */
[--C-:B------:R-:W-:Y:S02]  /*9bc0*/  FFMA.FTZ R241, R16, c[0x0][0x2d0], -R7.reuse ;  /* 0x0000b40010f17a23 */ /* 0x100fe40000010807 */
[--C-:B------:R-:W-:Y:S02]  /*9bd0*/  FFMA.FTZ R243, R15, c[0x0][0x2d0], -R7.reuse ;  /* 0x0000b4000ff37a23 */ /* 0x100fe40000010807 */
[----:B------:R-:W-:Y:S02]  /*9be0*/  FFMA.FTZ R235, R6, c[0x0][0x2d0], -R7 ;  /* 0x0000b40006eb7a23 */ /* 0x000fe40000010807 */
[----:B-1----:R-:W-:Y:S01]  /*9bf0*/  FFMA.FTZ R0, R55, c[0x0][0x2d0], -R9 ;  /* 0x0000b40037007a23 */ /* 0x002fe20000010809 */
[----:B------:R-:W-:Y:S01]  /*9c00*/  MOV R55, R26 ;  /* 0x0000001a00377202 */ /* 0x000fe20000000f00 */
[--C-:B------:R-:W-:Y:S02]  /*9c10*/  FFMA.FTZ R9, R210, c[0x0][0x2d0], -R7.reuse ;  /* 0x0000b400d2097a23 */ /* 0x100fe40000010807 */
[----:B------:R1:W-:Y:S01]  /*9c20*/  MUFU.EX2 R242, R0 ;  /* 0x0000000000f27308 */ /* 0x0003e20000000800 */
[--C-:B------:R-:W-:Y:S01]  /*9c30*/  FFMA.FTZ R211, R58, c[0x0][0x2d0], -R7.reuse ;  /* 0x0000b4003ad37a23 */ /* 0x100fe20000010807 */
[----:B------:R-:W-:Y:S08]  /*9c40*/  MOV R58, R18 ;  /* 0x00000012003a7202 */ /* 0x000ff00000000f00 */
[----:B------:R-:W-:Y:S01]  /*9c50*/  MUFU.EX2 R139, R9 ;  /* 0x00000009008b7308 */ /* 0x000fe20000000800 */
[----:B-1----:R-:W-:Y:S02]  /*9c60*/  FMUL.FTZ R0, R5, c[0x0][0x2d0] ;  /* 0x0000b40005007a20 */ /* 0x002fe40000410000 */
[--C-:B------:R-:W-:Y:S07]  /*9c70*/  FFMA.FTZ R5, R212, c[0x0][0x2d0], -R7.reuse ;  /* 0x0000b400d4057a23 */ /* 0x100fee0000010807 */
[----:B------:R1:W2:Y:S01]  /*9c80*/  MUFU.EX2 R133, R0 ;  /* 0x0000000000857308 */ /* 0x0002a20000000800 */
[----:B------:R-:W-:Y:S02]  /*9c90*/  FFMA.FTZ R212, R57, c[0x0][0x2d0], -R7 ;  /* 0x0000b40039d47a23 */ /* 0x000fe40000010807 */
[----:B------:R-:W-:Y:S07]  /*9ca0*/  IMAD.MOV.U32 R57, RZ, RZ, R19 ;  /* 0x000000ffff397224 */ /* 0x000fee00078e0013 */
[----:B------:R3:W-:Y:S01]  /*9cb0*/  MUFU.EX2 R209, R5 ;  /* 0x0000000500d17308 */ /* 0x0007e20000000800 */
[----:B-1----:R-:W-:Y:S02]  /*9cc0*/  FMUL.FTZ R0, R4, c[0x0][0x2d0] ;  /* 0x0000b40004007a20 */ /* 0x002fe40000410000 */
[--C-:B------:R-:W-:Y:S07]  /*9cd0*/  FFMA.FTZ R4, R215, c[0x0][0x2d0], -R7.reuse ;  /* 0x0000b400d7047a23 */ /* 0x100fee0000010807 */
[----:B------:R1:W4:Y:S01]  /*9ce0*/  MUFU.EX2 R132, R0 ;  /* 0x0000000000847308 */ /* 0x0003220000000800 */
[----:B------:R-:W-:Y:S01]  /*9cf0*/  FFMA.FTZ R215, R56, c[0x0][0x2d0], -R7 ;  /* 0x0000b40038d77a23 */ /* 0x000fe20000010807 */
[----:B------:R-:W-:Y:S01]  /*9d00*/  MOV R56, R38 ;  /* 0x0000002600387202 */ /* 0x000fe20000000f00 */
[C---:B--2---:R-:W-:Y:S02]  /*9d10*/  FMUL.FTZ R16, R133.reuse, R160 ;  /* 0x000000a085107220 */ /* 0x044fe40000410000 */
[C---:B------:R-:W-:Y:S01]  /*9d20*/  FMUL.FTZ R33, R133.reuse, R185 ;  /* 0x000000b985217220 */ /* 0x040fe20000410000 */
[----:B------:R-:W-:Y:S01]  /*9d30*/  MOV R185, R52 ;  /* 0x0000003400b97202 */ /* 0x000fe20000000f00 */
[C---:B---3--:R-:W-:Y:S01]  /*9d40*/  FMUL.FTZ R5, R133.reuse, R141 ;  /* 0x0000008d85057220 */ /* 0x048fe20000410000 */
[----:B------:R-:W-:Y:S01]  /*9d50*/  F2FP.PACK_AB R141, R208, R139 ;  /* 0x0000008bd08d723e */ /* 0x000fe200000000ff */
[C---:B------:R-:W-:Y:S01]  /*9d60*/  FMUL.FTZ R32, R133.reuse, R184 ;  /* 0x000000b885207220 */ /* 0x040fe20000410000 */
[----:B------:R2:W3:Y:S01]  /*9d70*/  MUFU.EX2 R210, R4 ;  /* 0x0000000400d27308 */ /* 0x0004e20000000800 */
[----:B------:R-:W-:Y:S02]  /*9d80*/  IMAD.MOV.U32 R184, RZ, RZ, R42 ;  /* 0x000000ffffb87224 */ /* 0x000fe400078e002a */
[----:B------:R-:W-:Y:S02]  /*9d90*/  IMAD.MOV.U32 R160, RZ, RZ, R45 ;  /* 0x000000ffffa07224 */ /* 0x000fe400078e002d */
[C---:B------:R-:W-:Y:S02]  /*9da0*/  FMUL.FTZ R68, R133.reuse, R68 ;  /* 0x0000004485447220 */ /* 0x040fe40000410000 */
[C---:B------:R-:W-:Y:S02]  /*9db0*/  FMUL.FTZ R69, R133.reuse, R69 ;  /* 0x0000004585457220 */ /* 0x040fe40000410000 */
[C---:B------:R-:W-:Y:S02]  /*9dc0*/  FMUL.FTZ R80, R133.reuse, R80 ;  /* 0x0000005085507220 */ /* 0x040fe40000410000 */
[C---:B------:R-:W-:Y:S02]  /*9dd0*/  FMUL.FTZ R81, R133.reuse, R81 ;  /* 0x0000005185517220 */ /* 0x040fe40000410000 */
[----:B------:R-:W-:Y:S02]  /*9de0*/  FMUL.FTZ R84, R133, R84 ;  /* 0x0000005485547220 */ /* 0x000fe40000410000 */
[----:B-1----:R-:W-:Y:S02]  /*9df0*/  FMUL.FTZ R0, R3, c[0x0][0x2d0] ;  /* 0x0000b40003007a20 */ /* 0x002fe40000410000 */
[----:B----4-:R-:W-:Y:S01]  /*9e00*/  FMUL.FTZ R6, R132, R142 ;  /* 0x0000008e84067220 */ /* 0x010fe20000410000 */
[----:B------:R-:W-:Y:S01]  /*9e10*/  F2FP.PACK_AB R142, R242, R222 ;  /* 0x000000def28e723e */ /* 0x000fe200000000ff */
[----:B------:R1:W4:Y:S01]  /*9e20*/  MUFU.EX2 R3, R0 ;  /* 0x0000000000037308 */ /* 0x0003220000000800 */
[C---:B------:R-:W-:Y:S02]  /*9e30*/  FMUL.FTZ R7, R132.reuse, R143 ;  /* 0x0000008f84077220 */ /* 0x040fe40000410000 */
[C---:B------:R-:W-:Y:S01]  /*9e40*/  FMUL.FTZ R18, R132.reuse, R162 ;  /* 0x000000a284127220 */ /* 0x040fe20000410000 */
[----:B------:R-:W-:Y:S01]  /*9e50*/  MOV R162, R62 ;  /* 0x0000003e00a27202 */ /* 0x000fe20000000f00 */
[----:B--2---:R-:W-:Y:S01]  /*9e60*/  FMUL.FTZ R4, R133, R140 ;  /* 0x0000008c85047220 */ /* 0x004fe20000410000 */
[----:B------:R-:W-:Y:S01]  /*9e70*/  F2FP.PACK_AB R140, R223, R138 ;  /* 0x0000008adf8c723e */ /* 0x000fe200000000ff */
[----:B------:R-:W-:Y:S01]  /*9e80*/  FMUL.FTZ R19, R132, R163 ;  /* 0x000000a384137220 */ /* 0x000fe20000410000 */
[----:B---3--:R-:W-:Y:S01]  /*9e90*/  F2FP.PACK_AB R143, R210, R209 ;  /* 0x000000d1d28f723e */ /* 0x008fe200000000ff */
[----:B------:R-:W-:Y:S02]  /*9ea0*/  IMAD.MOV.U32 R163, RZ, RZ, R63 ;  /* 0x000000ffffa37224 */ /* 0x000fe400078e003f */
[C---:B------:R-:W-:Y:S01]  /*9eb0*/  FMUL.FTZ R70, R132.reuse, R70 ;  /* 0x0000004684467220 */ /* 0x040fe20000410000 */
[-C--:B------:R-:W-:Y:S03]  /*9ec0*/  HMMA.16816.F32 R4, R204, R20.reuse, R4 ;  /* 0x00000014cc04723c */ /* 0x080fe60000001804 */
[C---:B------:R-:W-:Y:S01]  /*9ed0*/  FMUL.FTZ R34, R132.reuse, R186 ;  /* 0x000000ba84227220 */ /* 0x040fe20000410000 */
[----:B------:R-:W-:Y:S01]  /*9ee0*/  MOV R186, R49 ;  /* 0x0000003100ba7202 */ /* 0x000fe20000000f00 */
[C---:B------:R-:W-:Y:S02]  /*9ef0*/  FMUL.FTZ R35, R132.reuse, R187 ;  /* 0x000000bb84237220 */ /* 0x040fe40000410000 */
[----:B------:R-:W-:Y:S02]  /*9f00*/  FMUL.FTZ R49, R133, R193 ;  /* 0x000000c185317220 */ /* 0x000fe40000410000 */
[----:B------:R-:W-:Y:S01]  /*9f10*/  FMUL.FTZ R71, R132, R71 ;  /* 0x0000004784477220 */ /* 0x000fe20000410000 */
[----:B------:R-:W-:Y:S02]  /*9f20*/  MUFU.EX2 R186, R186 ;  /* 0x000000ba00ba7308 */ /* 0x000fe40000000800 */
[----:B-1----:R-:W-:Y:S02]  /*9f30*/  FMUL.FTZ R0, R2, c[0x0][0x2d0] ;  /* 0x0000b40002007a20 */ /* 0x002fe40000410000 */
[C---:B----4-:R-:W-:Y:S01]  /*9f40*/  FMUL.FTZ R12, R3.reuse, R148 ;  /* 0x00000094030c7220 */ /* 0x050fe20000410000 */
[----:B------:R-:W-:Y:S01]  /*9f50*/  MOV R148, R39 ;  /* 0x0000002700947202 */ /* 0x000fe20000000f00 */
[C---:B------:R-:W-:Y:S01]  /*9f60*/  FMUL.FTZ R8, R3.reuse, R144 ;  /* 0x0000009003087220 */ /* 0x040fe20000410000 */
[----:B------:R-:W1:Y:S01]  /*9f70*/  LDSM.16.MT88.4 R36, [R226] ;  /* 0x00000000e224783b */ /* 0x000e620000004200 */
[C---:B------:R-:W-:Y:S02]  /*9f80*/  FMUL.FTZ R9, R3.reuse, R145 ;  /* 0x0000009103097220 */ /* 0x040fe40000410000 */
[----:B------:R-:W2:Y:S01]  /*9f90*/  MUFU.EX2 R0, R0 ;  /* 0x0000000000007308 */ /* 0x000ea20000000800 */
[----:B------:R-:W-:Y:S01]  /*9fa0*/  FMUL.FTZ R13, R3, R149 ;  /* 0x00000095030d7220 */ /* 0x000fe20000410000 */
[----:B------:R-:W-:Y:S01]  /*9fb0*/  MOV R149, R56 ;  /* 0x0000003800957202 */ /* 0x000fe20000000f00 */
[----:B------:R-:W-:Y:S02]  /*9fc0*/  IMAD.MOV.U32 R2, RZ, RZ, R17 ;  /* 0x000000ffff027224 */ /* 0x000fe400078e0011 */
[----:B------:R-:W-:Y:S01]  /*9fd0*/  FMUL.FTZ R17, R133, R161 ;  /* 0x000000a185117220 */ /* 0x000fe20000410000 */
[----:B------:R-:W-:Y:S01]  /*9fe0*/  MOV R161, R53 ;  /* 0x0000003500a17202 */ /* 0x000fe20000000f00 */
[C---:B------:R-:W-:Y:S01]  /*9ff0*/  FMUL.FTZ R24, R3.reuse, R152 ;  /* 0x0000009803187220 */ /* 0x040fe20000410000 */
[----:B------:R-:W-:Y:S01]  /*a000*/  MOV R152, R64 ;  /* 0x0000004000987202 */ /* 0x000fe20000000f00 */
[C---:B------:R-:W-:Y:S01]  /*a010*/  FMUL.FTZ R28, R3.reuse, R156 ;  /* 0x0000009c031c7220 */ /* 0x040fe20000410000 */
[----:B------:R-:W-:Y:S01]  /*a020*/  MOV R156, R40 ;  /* 0x00000028009c7202 */ /* 0x000fe20000000f00 */
[C---:B------:R-:W-:Y:S01]  /*a030*/  FMUL.FTZ R40, R3.reuse, R164 ;  /* 0x000000a403287220 */ /* 0x040fe20000410000 */
[----:B------:R-:W-:Y:S01]  /*a040*/  MOV R164, R54 ;  /* 0x0000003600a47202 */ /* 0x000fe20000000f00 */
[C---:B------:R-:W-:Y:S02]  /*a050*/  FMUL.FTZ R29, R3.reuse, R157 ;  /* 0x0000009d031d7220 */ /* 0x040fe40000410000 */
[----:B------:R-:W-:Y:S02]  /*a060*/  IMAD.MOV.U32 R157, RZ, RZ, R41 ;  /* 0x000000ffff9d7224 */ /* 0x000fe400078e0029 */
[C---:B------:R-:W-:Y:S01]  /*a070*/  FMUL.FTZ R41, R3.reuse, R165 ;  /* 0x000000a503297220 */ /* 0x040fe20000410000 */
[----:B------:R-:W-:Y:S01]  /*a080*/  MOV R165, R48 ;  /* 0x0000003000a57202 */ /* 0x000fe20000000f00 */
[----:B------:R-:W-:Y:S02]  /*a090*/  FMUL.FTZ R45, R3, R169 ;  /* 0x000000a9032d7220 */ /* 0x000fe40000410000 */
[----:B------:R-:W-:Y:S01]  /*a0a0*/  IMAD.MOV.U32 R187, RZ, RZ, R2 ;  /* 0x000000ffffbb7224 */ /* 0x000fe200078e0002 */
[----:B------:R-:W-:Y:S01]  /*a0b0*/  MOV R2, R46 ;  /* 0x0000002e00027202 */ /* 0x000fe20000000f00 */
[----:B------:R-:W-:Y:S01]  /*a0c0*/  FMUL.FTZ R48, R133, R192 ;  /* 0x000000c085307220 */ /* 0x000fe20000410000 */
[----:B------:R-:W-:Y:S01]  /*a0d0*/  MUFU.EX2 R169, R131 ;  /* 0x0000008300a97308 */ /* 0x000fe20000000800 */
[C---:B--2---:R-:W-:Y:S02]  /*a0e0*/  FMUL.FTZ R10, R0.reuse, R146 ;  /* 0x00000092000a7220 */ /* 0x044fe40000410000 */
[C---:B------:R-:W-:Y:S02]  /*a0f0*/  FMUL.FTZ R11, R0.reuse, R147 ;  /* 0x00000093000b7220 */ /* 0x040fe40000410000 */
[----:B------:R-:W-:Y:S01]  /*a100*/  LDSM.16.MT88.4 R144, [R228] ;  /* 0x00000000e490783b */ /* 0x000fe20000004200 */
[C---:B------:R-:W-:Y:S02]  /*a110*/  FMUL.FTZ R56, R3.reuse, R176 ;  /* 0x000000b003387220 */ /* 0x040fe40000410000 */
[C---:B------:R-:W-:Y:S02]  /*a120*/  FMUL.FTZ R72, R3.reuse, R72 ;  /* 0x0000004803487220 */ /* 0x040fe40000410000 */
[C---:B------:R-:W-:Y:S01]  /*a130*/  HMMA.16816.F32 R8, R140.reuse, R20, R8 ;  /* 0x000000148c08723c */ /* 0x040fe20000001808 */
[----:B------:R-:W-:Y:S03]  /*a140*/  MUFU.EX2 R176, R130 ;  /* 0x0000008200b07308 */ /* 0x000fe60000000800 */
[C---:B------:R-:W-:Y:S02]  /*a150*/  FMUL.FTZ R14, R0.reuse, R150 ;  /* 0x00000096000e7220 */ /* 0x040fe40000410000 */
[----:B------:R-:W-:Y:S01]  /*a160*/  FMUL.FTZ R15, R0, R151 ;  /* 0x00000097000f7220 */ /* 0x000fe20000410000 */
[----:B------:R-:W-:Y:S01]  /*a170*/  MOV R151, R60 ;  /* 0x0000003c00977202 */ /* 0x000fe20000000f00 */
[C---:B------:R-:W-:Y:S04]  /*a180*/  FMUL.FTZ R60, R3.reuse, R180 ;  /* 0x000000b4033c7220 */ /* 0x040fe80000410000 */
[C---:B------:R-:W-:Y:S01]  /*a190*/  FMUL.FTZ R73, R3.reuse, R73 ;  /* 0x0000004903497220 */ /* 0x040fe20000410000 */
[-C--:B------:R-:W-:Y:S03]  /*a1a0*/  HMMA.16816.F32 R12, R140, R22.reuse, R12 ;  /* 0x000000168c0c723c */ /* 0x080fe6000000180c */
[C---:B------:R-:W-:Y:S02]  /*a1b0*/  FMUL.FTZ R76, R3.reuse, R76 ;  /* 0x0000004c034c7220 */ /* 0x040fe40000410000 */
[C---:B------:R-:W-:Y:S02]  /*a1c0*/  FMUL.FTZ R77, R3.reuse, R77 ;  /* 0x0000004d034d7220 */ /* 0x040fe40000410000 */
[----:B------:R-:W-:Y:S01]  /*a1d0*/  FMUL.FTZ R88, R3, R88 ;  /* 0x0000005803587220 */ /* 0x000fe20000410000 */
[C---:B------:R-:W-:Y:S04]  /*a1e0*/  HMMA.16816.F32 R16, R204.reuse, R22, R16 ;  /* 0x00000016cc10723c */ /* 0x040fe80000001810 */
[C---:B------:R-:W-:Y:S01]  /*a1f0*/  FMUL.FTZ R20, R133.reuse, R172 ;  /* 0x000000ac85147220 */ /* 0x040fe20000410000 */
[----:B------:R-:W-:Y:S01]  /*a200*/  MOV R172, R58 ;  /* 0x0000003a00ac7202 */ /* 0x000fe20000000f00 */
[----:B------:R-:W-:Y:S02]  /*a210*/  FMUL.FTZ R21, R133, R173 ;  /* 0x000000ad85157220 */ /* 0x000fe40000410000 */
[C---:B------:R-:W-:Y:S04]  /*a220*/  FMUL.FTZ R22, R132.reuse, R174 ;  /* 0x000000ae84167220 */ /* 0x040fe80000410000 */
[----:B------:R-:W-:Y:S01]  /*a230*/  FMUL.FTZ R23, R132, R175 ;  /* 0x000000af84177220 */ /* 0x000fe20000410000 */
[----:B------:R-:W-:Y:S01]  /*a240*/  MOV R175, R25 ;  /* 0x0000001900af7202 */ /* 0x000fe20000000f00 */
[C---:B------:R-:W-:Y:S01]  /*a250*/  FMUL.FTZ R25, R3.reuse, R153 ;  /* 0x0000009903197220 */ /* 0x040fe20000410000 */
[----:B------:R-:W-:Y:S01]  /*a260*/  MOV R153, R65 ;  /* 0x0000004100997202 */ /* 0x000fe20000000f00 */
[C---:B------:R-:W-:Y:S02]  /*a270*/  FMUL.FTZ R58, R0.reuse, R178 ;  /* 0x000000b2003a7220 */ /* 0x040fe40000410000 */
[C---:B------:R-:W-:Y:S01]  /*a280*/  FMUL.FTZ R89, R3.reuse, R89 ;  /* 0x0000005903597220 */ /* 0x040fe20000410000 */
[-C--:B-1----:R-:W-:Y:S03]  /*a290*/  HMMA.16816.F32 R20, R204, R36.reuse, R20 ;  /* 0x00000024cc14723c */ /* 0x082fe60000001814 */
[C---:B------:R-:W-:Y:S02]  /*a2a0*/  FMUL.FTZ R26, R0.reuse, R154 ;  /* 0x0000009a001a7220 */ /* 0x040fe40000410000 */
[C---:B------:R-:W-:Y:S01]  /*a2b0*/  FMUL.FTZ R27, R0.reuse, R155 ;  /* 0x0000009b001b7220 */ /* 0x040fe20000410000 */
[----:B------:R-:W-:Y:S01]  /*a2c0*/  MOV R155, R67 ;  /* 0x00000043009b7202 */ /* 0x000fe20000000f00 */
[----:B------:R-:W-:Y:S02]  /*a2d0*/  IMAD.MOV.U32 R154, RZ, RZ, R66 ;  /* 0x000000ffff9a7224 */ /* 0x000fe400078e0042 */
[----:B------:R-:W-:Y:S03]  /*a2e0*/  FMUL.FTZ R92, R3, R92 ;  /* 0x0000005c035c7220 */ /* 0x000fe60000410000 */
[C---:B------:R-:W-:Y:S04]  /*a2f0*/  HMMA.16816.F32 R24, R140.reuse, R36, R24 ;  /* 0x000000248c18723c */ /* 0x040fe80000001818 */
[C---:B------:R-:W-:Y:S01]  /*a300*/  FMUL.FTZ R30, R0.reuse, R158 ;  /* 0x0000009e001e7220 */ /* 0x040fe20000410000 */
[----:B------:R-:W-:Y:S01]  /*a310*/  MOV R158, R47 ;  /* 0x0000002f009e7202 */ /* 0x000fe20000000f00 */
[C---:B------:R-:W-:Y:S01]  /*a320*/  FMUL.FTZ R31, R0.reuse, R159 ;  /* 0x0000009f001f7220 */ /* 0x040fe20000410000 */
[----:B------:R-:W-:Y:S01]  /*a330*/  MOV R159, R43 ;  /* 0x0000002b009f7202 */ /* 0x000fe20000000f00 */
[----:B------:R-:W-:Y:S01]  /*a340*/  FMUL.FTZ R37, R133, R189 ;  /* 0x000000bd85257220 */ /* 0x000fe20000410000 */
[----:B------:R-:W-:Y:S02]  /*a350*/  MOV R189, R55 ;  /* 0x0000003700bd7202 */ /* 0x000fe40000000f00 */
[----:B------:R-:W1:Y:S01]  /*a360*/  LDSM.16.MT88.4 R52, [R229] ;  /* 0x00000000e534783b */ /* 0x000e620000004200 */
[C---:B------:R-:W-:Y:S01]  /*a370*/  FMUL.FTZ R93, R3.reuse, R93 ;  /* 0x0000005d035d7220 */ /* 0x040fe20000410000 */
[-C--:B------:R-:W-:Y:S03]  /*a380*/  HMMA.16816.F32 R28, R140, R38.reuse, R28 ;  /* 0x000000268c1c723c */ /* 0x080fe6000000181c */
[C---:B------:R-:W-:Y:S01]  /*a390*/  FMUL.FTZ R104, R3.reuse, R104 ;  /* 0x0000006803687220 */ /* 0x040fe20000410000 */
[----:B------:R-:W-:Y:S01]  /*a3a0*/  MOV R192, R189 ;  /* 0x000000bd00c07202 */ /* 0x000fe20000000f00 */
[C---:B------:R-:W-:Y:S01]  /*a3b0*/  FMUL.FTZ R105, R3.reuse, R105 ;  /* 0x0000006903697220 */ /* 0x040fe20000410000 */
[----:B------:R-:W-:Y:S01]  /*a3c0*/  MUFU.EX2 R189, R250 ;  /* 0x000000fa00bd7308 */ /* 0x000fe20000000800 */
[----:B------:R-:W-:Y:S01]  /*a3d0*/  FMUL.FTZ R108, R3, R108 ;  /* 0x0000006c036c7220 */ /* 0x000fe20000410000 */
[C---:B------:R-:W-:Y:S04]  /*a3e0*/  HMMA.16816.F32 R32, R204.reuse, R38, R32 ;  /* 0x00000026cc20723c */ /* 0x040fe80000001820 */
[----:B------:R-:W-:Y:S01]  /*a3f0*/  FMUL.FTZ R36, R133, R188 ;  /* 0x000000bc85247220 */ /* 0x000fe20000410000 */
[----:B------:R-:W-:Y:S01]  /*a400*/  MOV R188, R44 ;  /* 0x0000002c00bc7202 */ /* 0x000fe20000000f00 */
[----:B------:R-:W-:Y:S02]  /*a410*/  FMUL.FTZ R42, R0, R166 ;  /* 0x000000a6002a7220 */ /* 0x000fe40000410000 */
[C---:B------:R-:W-:Y:S01]  /*a420*/  FMUL.FTZ R38, R132.reuse, R190 ;  /* 0x000000be84267220 */ /* 0x040fe20000410000 */
[----:B------:R-:W-:Y:S01]  /*a430*/  MOV R190, R51 ;  /* 0x0000003300be7202 */ /* 0x000fe20000000f00 */
[----:B------:R2:W-:Y:S02]  /*a440*/  MUFU.EX2 R166, R252 ;  /* 0x000000fc00a67308 */ /* 0x0005e40000000800 */
[----:B------:R-:W-:Y:S02]  /*a450*/  FMUL.FTZ R39, R132, R191 ;  /* 0x000000bf84277220 */ /* 0x000fe40000410000 */
[C---:B------:R-:W-:Y:S02]  /*a460*/  FMUL.FTZ R44, R3.reuse, R168 ;  /* 0x000000a8032c7220 */ /* 0x040fe40000410000 */
[C---:B------:R-:W-:Y:S02]  /*a470*/  FMUL.FTZ R109, R3.reuse, R109 ;  /* 0x0000006d036d7220 */ /* 0x040fe40000410000 */
[C---:B------:R-:W-:Y:S02]  /*a480*/  FMUL.FTZ R120, R3.reuse, R120 ;  /* 0x0000007803787220 */ /* 0x040fe40000410000 */
[C---:B------:R-:W-:Y:S01]  /*a490*/  FMUL.FTZ R121, R3.reuse, R121 ;  /* 0x0000007903797220 */ /* 0x040fe20000410000 */
[----:B------:R-:W-:Y:S01]  /*a4a0*/  MUFU.EX2 R192, R192 ;  /* 0x000000c000c07308 */ /* 0x000fe20000000800 */
[C---:B------:R-:W-:Y:S02]  /*a4b0*/  FMUL.FTZ R124, R3.reuse, R124 ;  /* 0x0000007c037c7220 */ /* 0x040fe40000410000 */
[C---:B------:R-:W-:Y:S02]  /*a4c0*/  FMUL.FTZ R125, R3.reuse, R125 ;  /* 0x0000007d037d7220 */ /* 0x040fe40000410000 */
[C---:B------:R-:W-:Y:S02]  /*a4d0*/  FMUL.FTZ R43, R0.reuse, R167 ;  /* 0x000000a7002b7220 */ /* 0x040fe40000410000 */
[C---:B------:R-:W-:Y:S01]  /*a4e0*/  FMUL.FTZ R46, R0.reuse, R170 ;  /* 0x000000aa002e7220 */ /* 0x040fe20000410000 */
[-C--:B-1----:R-:W-:Y:S02]  /*a4f0*/  HMMA.16816.F32 R36, R204, R52.reuse, R36 ;  /* 0x00000034cc24723c */ /* 0x082fe40000001824 */
[----:B------:R-:W-:Y:S01]  /*a500*/  MUFU.EX2 R167, R216 ;  /* 0x000000d800a77308 */ /* 0x000fe20000000800 */
[----:B------:R-:W-:Y:S01]  /*a510*/  FMUL.FTZ R47, R0, R171 ;  /* 0x000000ab002f7220 */ /* 0x000fe20000410000 */
[----:B--2---:R-:W-:Y:S01]  /*a520*/  MOV R252, R161 ;  /* 0x000000a100fc7202 */ /* 0x004fe20000000f00 */
[----:B------:R-:W-:Y:S02]  /*a530*/  IMAD.MOV.U32 R174, RZ, RZ, R57 ;  /* 0x000000ffffae7224 */ /* 0x000fe400078e0039 */
[C---:B------:R-:W-:Y:S01]  /*a540*/  FMUL.FTZ R57, R3.reuse, R177 ;  /* 0x000000b103397220 */ /* 0x040fe20000410000 */
[C---:B------:R-:W-:Y:S04]  /*a550*/  HMMA.16816.F32 R40, R140.reuse, R52, R40 ;  /* 0x000000348c28723c */ /* 0x040fe80000001828 */
[----:B------:R1:W-:Y:S01]  /*a560*/  MUFU.EX2 R171, R128 ;  /* 0x0000008000ab7308 */ /* 0x0003e20000000800 */
[----:B------:R-:W-:Y:S02]  /*a570*/  IMAD.MOV.U32 R150, RZ, RZ, R61 ;  /* 0x000000ffff967224 */ /* 0x000fe400078e003d */
[----:B------:R-:W-:Y:S01]  /*a580*/  FMUL.FTZ R61, R3, R181 ;  /* 0x000000b5033d7220 */ /* 0x000fe20000410000 */
[-C--:B------:R-:W-:Y:S04]  /*a590*/  HMMA.16816.F32 R44, R140, R54.reuse, R44 ;  /* 0x000000368c2c723c */ /* 0x080fe8000000182c */
[----:B------:R-:W-:Y:S02]  /*a5a0*/  IMAD.MOV.U32 R191, RZ, RZ, R50 ;  /* 0x000000ffffbf7224 */ /* 0x000fe400078e0032 */
[----:B------:R2:W-:Y:S01]  /*a5b0*/  MUFU.EX2 R168, R165 ;  /* 0x000000a500a87308 */ /* 0x0005e20000000800 */
[C---:B------:R-:W-:Y:S02]  /*a5c0*/  FMUL.FTZ R50, R132.reuse, R194 ;  /* 0x000000c284327220 */ /* 0x040fe40000410000 */
[----:B------:R-:W-:Y:S03]  /*a5d0*/  FMUL.FTZ R51, R132, R195 ;  /* 0x000000c384337220 */ /* 0x000fe60000410000 */
[----:B------:R-:W-:Y:S01]  /*a5e0*/  MOV R195, R190 ;  /* 0x000000be00c37202 */ /* 0x000fe20000000f00 */
[C---:B------:R-:W-:Y:S03]  /*a5f0*/  FMUL.FTZ R52, R133.reuse, R196 ;  /* 0x000000c485347220 */ /* 0x040fe60000410000 */
[----:B------:R-:W-:Y:S01]  /*a600*/  MOV R196, R195 ;  /* 0x000000c300c47202 */ /* 0x000fe20000000f00 */
[C---:B------:R-:W-:Y:S01]  /*a610*/  FMUL.FTZ R53, R133.reuse, R197 ;  /* 0x000000c585357220 */ /* 0x040fe20000410000 */
[C---:B------:R-:W-:Y:S01]  /*a620*/  HMMA.16816.F32 R48, R204.reuse, R54, R48 ;  /* 0x00000036cc30723c */ /* 0x040fe20000001830 */
[----:B------:R-:W-:Y:S03]  /*a630*/  MUFU.EX2 R190, R218 ;  /* 0x000000da00be7308 */ /* 0x000fe60000000800 */
[----:B------:R-:W-:Y:S01]  /*a640*/  IMAD.MOV.U32 R173, RZ, RZ, R59 ;  /* 0x000000ffffad7224 */ /* 0x000fe200078e003b */
[----:B-1----:R-:W3:Y:S01]  /*a650*/  LDL.LU R128, [R1+0x90] ;  /* 0x0000900001807983 */ /* 0x002ee20000300800 */
[----:B------:R-:W-:Y:S01]  /*a660*/  FMUL.FTZ R59, R0, R179 ;  /* 0x000000b3003b7220 */ /* 0x000fe20000410000 */
[----:B------:R-:W-:Y:S01]  /*a670*/  MOV R179, R159 ;  /* 0x0000009f00b37202 */ /* 0x000fe20000000f00 */
[C---:B------:R-:W-:Y:S01]  /*a680*/  FMUL.FTZ R54, R132.reuse, R198 ;  /* 0x000000c684367220 */ /* 0x040fe20000410000 */
[----:B------:R-:W-:Y:S02]  /*a690*/  MOV R159, R155 ;  /* 0x0000009b009f7202 */ /* 0x000fe40000000f00 */
[----:B------:R-:W-:Y:S01]  /*a6a0*/  MUFU.EX2 R173, R173 ;  /* 0x000000ad00ad7308 */ /* 0x000fe20000000800 */
[----:B------:R-:W-:Y:S01]  /*a6b0*/  FMUL.FTZ R55, R132, R199 ;  /* 0x000000c784377220 */ /* 0x000fe20000410000 */
[----:B------:R-:W-:Y:S01]  /*a6c0*/  MOV R199, R149 ;  /* 0x0000009500c77202 */ /* 0x000fe20000000f00 */
[C---:B------:R-:W-:Y:S01]  /*a6d0*/  FMUL.FTZ R62, R0.reuse, R182 ;  /* 0x000000b6003e7220 */ /* 0x040fe20000410000 */
[----:B--2---:R-:W-:Y:S01]  /*a6e0*/  MOV R165, R164 ;  /* 0x000000a400a57202 */ /* 0x004fe20000000f00 */
[----:B------:R-:W-:Y:S01]  /*a6f0*/  FMUL.FTZ R63, R0, R183 ;  /* 0x000000b7003f7220 */ /* 0x000fe20000410000 */
[----:B------:R-:W-:Y:S01]  /*a700*/  MOV R182, R185 ;  /* 0x000000b900b67202 */ /* 0x000fe20000000f00 */
[----:B------:R-:W-:Y:S01]  /*a710*/  IMAD.MOV.U32 R185, RZ, RZ, R184 ;  /* 0x000000ffffb97224 */ /* 0x000fe200078e00b8 */
[-C--:B------:R-:W-:Y:S02]  /*a720*/  HMMA.16816.F32 R52, R204, R144.reuse, R52 ;  /* 0x00000090cc34723c */ /* 0x080fe40000001834 */
[----:B------:R-:W-:Y:S01]  /*a730*/  MUFU.EX2 R184, R211 ;  /* 0x000000d300b87308 */ /* 0x000fe20000000800 */
[----:B------:R-:W-:Y:S02]  /*a740*/  IMAD.MOV.U32 R183, RZ, RZ, R160 ;  /* 0x000000ffffb77224 */ /* 0x000fe400078e00a0 */
[C---:B------:R-:W-:Y:S02]  /*a750*/  FMUL.FTZ R64, R133.reuse, R200 ;  /* 0x000000c885407220 */ /* 0x040fe40000410000 */
[C---:B------:R-:W-:Y:S01]  /*a760*/  FMUL.FTZ R65, R133.reuse, R201 ;  /* 0x000000c985417220 */ /* 0x040fe20000410000 */
[C---:B------:R-:W-:Y:S04]  /*a770*/  HMMA.16816.F32 R56, R140.reuse, R144, R56 ;  /* 0x000000908c38723c */ /* 0x040fe80000001838 */
[----:B------:R-:W-:Y:S01]  /*a780*/  MUFU.EX2 R200, R213 ;  /* 0x000000d500c87308 */ /* 0x000fe20000000800 */
[C---:B------:R-:W-:Y:S02]  /*a790*/  FMUL.FTZ R66, R132.reuse, R202 ;  /* 0x000000ca84427220 */ /* 0x040fe40000410000 */
[----:B------:R-:W-:Y:S01]  /*a7a0*/  FMUL.FTZ R67, R132, R203 ;  /* 0x000000cb84437220 */ /* 0x000fe20000410000 */
[-C--:B------:R-:W-:Y:S04]  /*a7b0*/  HMMA.16816.F32 R60, R140, R146.reuse, R60 ;  /* 0x000000928c3c723c */ /* 0x080fe8000000183c */
[C---:B------:R-:W-:Y:S02]  /*a7c0*/  FMUL.FTZ R74, R0.reuse, R74 ;  /* 0x0000004a004a7220 */ /* 0x040fe40000410000 */
[C---:B------:R-:W-:Y:S01]  /*a7d0*/  FMUL.FTZ R75, R0.reuse, R75 ;  /* 0x0000004b004b7220 */ /* 0x040fe20000410000 */
[----:B------:R-:W-:Y:S01]  /*a7e0*/  MUFU.EX2 R170, R165 ;  /* 0x000000a500aa7308 */ /* 0x000fe20000000800 */
[C---:B------:R-:W-:Y:S01]  /*a7f0*/  HMMA.16816.F32 R64, R204.reuse, R146, R64 ;  /* 0x00000092cc40723c */ /* 0x040fe20000001840 */
[----:B------:R-:W1:Y:S03]  /*a800*/  LDSM.16.MT88.4 R144, [R225+0x2000] ;  /* 0x00200000e190783b */ /* 0x000e660000004200 */
[C---:B------:R-:W-:Y:S02]  /*a810*/  FMUL.FTZ R78, R0.reuse, R78 ;  /* 0x0000004e004e7220 */ /* 0x040fe40000410000 */
[----:B------:R-:W-:Y:S02]  /*a820*/  FMUL.FTZ R79, R0, R79 ;  /* 0x0000004f004f7220 */ /* 0x000fe40000410000 */
[C---:B------:R-:W-:Y:S01]  /*a830*/  FMUL.FTZ R82, R132.reuse, R82 ;  /* 0x0000005284527220 */ /* 0x040fe20000410000 */
[----:B------:R-:W2:Y:S03]  /*a840*/  MUFU.EX2 R165, R217 ;  /* 0x000000d900a57308 */ /* 0x000ea60000000800 */
[C---:B------:R-:W-:Y:S02]  /*a850*/  FMUL.FTZ R83, R132.reuse, R83 ;  /* 0x0000005384537220 */ /* 0x040fe40000410000 */
[C---:B------:R-:W-:Y:S02]  /*a860*/  FMUL.FTZ R85, R133.reuse, R85 ;  /* 0x0000005585557220 */ /* 0x040fe40000410000 */
[C---:B------:R-:W-:Y:S02]  /*a870*/  FMUL.FTZ R86, R132.reuse, R86 ;  /* 0x0000005684567220 */ /* 0x040fe40000410000 */
[----:B------:R-:W-:Y:S01]  /*a880*/  FMUL.FTZ R87, R132, R87 ;  /* 0x0000005784577220 */ /* 0x000fe20000410000 */
[----:B------:R-:W-:Y:S01]  /*a890*/  MUFU.EX2 R181, R196 ;  /* 0x000000c400b57308 */ /* 0x000fe20000000800 */
[C---:B------:R-:W-:Y:S02]  /*a8a0*/  FMUL.FTZ R90, R0.reuse, R90 ;  /* 0x0000005a005a7220 */ /* 0x040fe40000410000 */
[C---:B------:R-:W-:Y:S02]  /*a8b0*/  FMUL.FTZ R91, R0.reuse, R91 ;  /* 0x0000005b005b7220 */ /* 0x040fe40000410000 */
[C---:B------:R-:W-:Y:S02]  /*a8c0*/  FMUL.FTZ R94, R0.reuse, R94 ;  /* 0x0000005e005e7220 */ /* 0x040fe40000410000 */
[----:B------:R-:W-:Y:S02]  /*a8d0*/  FMUL.FTZ R95, R0, R95 ;  /* 0x0000005f005f7220 */ /* 0x000fe40000410000 */
[C---:B------:R-:W-:Y:S01]  /*a8e0*/  FMUL.FTZ R96, R133.reuse, R96 ;  /* 0x0000006085607220 */ /* 0x040fe20000410000 */
[----:B------:R-:W-:Y:S01]  /*a8f0*/  MUFU.EX2 R196, R214 ;  /* 0x000000d600c47308 */ /* 0x000fe20000000800 */
[----:B------:R-:W-:Y:S02]  /*a900*/  FMUL.FTZ R97, R133, R97 ;  /* 0x0000006185617220 */ /* 0x000fe40000410000 */
[C---:B------:R-:W-:Y:S01]  /*a910*/  FMUL.FTZ R98, R132.reuse, R98 ;  /* 0x0000006284627220 */ /* 0x040fe20000410000 */
[----:B--2---:R-:W-:Y:S01]  /*a920*/  F2FP.PACK_AB R149, R167, R165 ;  /* 0x000000a5a795723e */ /* 0x004fe200000000ff */
[C---:B------:R-:W-:Y:S02]  /*a930*/  FMUL.FTZ R99, R132.reuse, R99 ;  /* 0x0000006384637220 */ /* 0x040fe40000410000 */
[C---:B------:R-:W-:Y:S02]  /*a940*/  FMUL.FTZ R100, R133.reuse, R100 ;  /* 0x0000006485647220 */ /* 0x040fe40000410000 */
[C---:B------:R-:W-:Y:S01]  /*a950*/  FMUL.FTZ R101, R133.reuse, R101 ;  /* 0x0000006585657220 */ /* 0x040fe20000410000 */
[----:B------:R-:W-:Y:S01]  /*a960*/  MUFU.EX2 R199, R199 ;  /* 0x000000c700c77308 */ /* 0x000fe20000000800 */
[C---:B------:R-:W-:Y:S01]  /*a970*/  FMUL.FTZ R102, R132.reuse, R102 ;  /* 0x0000006684667220 */ /* 0x040fe20000410000 */
[-C--:B-1----:R-:W-:Y:S03]  /*a980*/  HMMA.16816.F32 R68, R204, R144.reuse, R68 ;  /* 0x00000090cc44723c */ /* 0x082fe60000001844 */
[----:B------:R-:W-:Y:S02]  /*a990*/  FMUL.FTZ R103, R132, R103 ;  /* 0x0000006784677220 */ /* 0x000fe40000410000 */
[C---:B------:R-:W-:Y:S02]  /*a9a0*/  FMUL.FTZ R106, R0.reuse, R106 ;  /* 0x0000006a006a7220 */ /* 0x040fe40000410000 */
[C---:B------:R-:W-:Y:S01]  /*a9b0*/  FMUL.FTZ R107, R0.reuse, R107 ;  /* 0x0000006b006b7220 */ /* 0x040fe20000410000 */
[C---:B------:R-:W-:Y:S01]  /*a9c0*/  HMMA.16816.F32 R72, R140.reuse, R144, R72 ;  /* 0x000000908c48723c */ /* 0x040fe20000001848 */
[----:B------:R-:W-:Y:S03]  /*a9d0*/  MUFU.EX2 R250, R252 ;  /* 0x000000fc00fa7308 */ /* 0x000fe60000000800 */
[C---:B------:R-:W-:Y:S02]  /*a9e0*/  FMUL.FTZ R110, R0.reuse, R110 ;  /* 0x0000006e006e7220 */ /* 0x040fe40000410000 */
[----:B------:R-:W-:Y:S02]  /*a9f0*/  FMUL.FTZ R111, R0, R111 ;  /* 0x0000006f006f7220 */ /* 0x000fe40000410000 */
[-C--:B------:R-:W-:Y:S03]  /*aa00*/  HMMA.16816.F32 R76, R140, R146.reuse, R76 ;  /* 0x000000928c4c723c */ /* 0x080fe6000000184c */
[----:B------:R-:W-:Y:S01]  /*aa10*/  MUFU.EX2 R183, R183 ;  /* 0x000000b700b77308 */ /* 0x000fe20000000800 */
[C---:B------:R-:W-:Y:S02]  /*aa20*/  FMUL.FTZ R112, R133.reuse, R112 ;  /* 0x0000007085707220 */ /* 0x040fe40000410000 */
[C---:B------:R-:W-:Y:S02]  /*aa30*/  FMUL.FTZ R113, R133.reuse, R113 ;  /* 0x0000007185717220 */ /* 0x040fe40000410000 */
[C---:B------:R-:W-:Y:S01]  /*aa40*/  HMMA.16816.F32 R80, R204.reuse, R146, R80 ;  /* 0x00000092cc50723c */ /* 0x040fe20000001850 */
[----:B------:R-:W1:Y:S03]  /*aa50*/  LDSM.16.MT88.4 R144, [R226+0x2000] ;  /* 0x00200000e290783b */ /* 0x000e660000004200 */
[C---:B------:R-:W-:Y:S02]  /*aa60*/  FMUL.FTZ R114, R132.reuse, R114 ;  /* 0x0000007284727220 */ /* 0x040fe40000410000 */
[C---:B------:R-:W-:Y:S02]  /*aa70*/  FMUL.FTZ R115, R132.reuse, R115 ;  /* 0x0000007384737220 */ /* 0x040fe40000410000 */
[C---:B------:R-:W-:Y:S04]  /*aa80*/  FMUL.FTZ R116, R133.reuse, R116 ;  /* 0x0000007485747220 */ /* 0x040fe80000410000 */
[----:B------:R-:W-:Y:S02]  /*aa90*/  FMUL.FTZ R117, R133, R117 ;  /* 0x0000007585757220 */ /* 0x000fe40000410000 */
[C---:B------:R-:W-:Y:S02]  /*aaa0*/  FMUL.FTZ R118, R132.reuse, R118 ;  /* 0x0000007684767220 */ /* 0x040fe40000410000 */
[----:B------:R-:W-:Y:S02]  /*aab0*/  FMUL.FTZ R119, R132, R119 ;  /* 0x0000007784777220 */ /* 0x000fe40000410000 */
[C---:B------:R-:W-:Y:S02]  /*aac0*/  FMUL.FTZ R122, R0.reuse, R122 ;  /* 0x0000007a007a7220 */ /* 0x040fe40000410000 */
[C---:B------:R-:W-:Y:S02]  /*aad0*/  FMUL.FTZ R123, R0.reuse, R123 ;  /* 0x0000007b007b7220 */ /* 0x040fe40000410000 */
[C---:B------:R-:W-:Y:S02]  /*aae0*/  FMUL.FTZ R126, R0.reuse, R126 ;  /* 0x0000007e007e7220 */ /* 0x040fe40000410000 */
[----:B------:R-:W-:Y:S02]  /*aaf0*/  FMUL.FTZ R127, R0, R127 ;  /* 0x0000007f007f7220 */ /* 0x000fe40000410000 */
[----:B------:R-:W-:Y:S01]  /*ab00*/  IMAD.MOV.U32 R193, RZ, RZ, R191 ;  /* 0x000000ffffc17224 */ /* 0x000fe200078e00bf */
[----:B------:R-:W-:Y:S01]  /*ab10*/  MOV R191, R172 ;  /* 0x000000ac00bf7202 */ /* 0x000fe20000000f00 */
[----:B------:R-:W-:Y:S01]  /*ab20*/  IMAD.MOV.U32 R194, RZ, RZ, R174 ;  /* 0x000000ffffc27224 */ /* 0x000fe200078e00ae */
[----:B------:R-:W2:Y:S01]  /*ab30*/  MUFU.EX2 R172, R251 ;  /* 0x000000fb00ac7308 */ /* 0x000ea20000000800 */
[----:B------:R-:W-:Y:S02]  /*ab40*/  IMAD.MOV.U32 R195, RZ, RZ, R150 ;  /* 0x000000ffffc37224 */ /* 0x000fe400078e0096 */
[----:B------:R-:W-:Y:S01]  /*ab50*/  IMAD.MOV.U32 R197, RZ, RZ, R191 ;  /* 0x000000ffffc57224 */ /* 0x000fe200078e00bf */
[----:B------:R-:W-:Y:S01]  /*ab60*/  MOV R191, R148 ;  /* 0x0000009400bf7202 */ /* 0x000fe20000000f00 */
[----:B------:R-:W-:Y:S01]  /*ab70*/  IMAD.MOV.U32 R164, RZ, RZ, R187 ;  /* 0x000000ffffa47224 */ /* 0x000fe200078e00bb */
[----:B------:R-:W-:Y:S04]  /*ab80*/  MOV R187, R175 ;  /* 0x000000af00bb7202 */ /* 0x000fe80000000f00 */
[----:B------:R4:W-:Y:S01]  /*ab90*/  MUFU.EX2 R175, R129 ;  /* 0x0000008100af7308 */ /* 0x0009e20000000800 */
[-C--:B-1----:R-:W-:Y:S08]  /*aba0*/  HMMA.16816.F32 R84, R204, R144.reuse, R84 ;  /* 0x00000090cc54723c */ /* 0x082ff00000001854 */
[C---:B------:R-:W-:Y:S01]  /*abb0*/  HMMA.16816.F32 R88, R140.reuse, R144, R88 ;  /* 0x000000908c58723c */ /* 0x040fe20000001858 */
[----:B------:R1:W-:Y:S03]  /*abc0*/  MUFU.EX2 R174, R219 ;  /* 0x000000db00ae7308 */ /* 0x0003e60000000800 */
[----:B--2---:R-:W-:Y:S04]  /*abd0*/  F2FP.PACK_AB R150, R189, R172 ;  /* 0x000000acbd96723e */ /* 0x004fe800000000ff */
[-C--:B------:R-:W-:Y:S03]  /*abe0*/  HMMA.16816.F32 R92, R140, R146.reuse, R92 ;  /* 0x000000928c5c723c */ /* 0x080fe6000000185c */
[----:B------:R2:W-:Y:S01]  /*abf0*/  MUFU.EX2 R203, R197 ;  /* 0x000000c500cb7308 */ /* 0x0005e20000000800 */
[----:B----4-:R-:W4:Y:S04]  /*ac00*/  LDL.LU R129, [R1+0x8c] ;  /* 0x00008c0001817983 */ /* 0x010f280000300800 */
[C---:B------:R-:W-:Y:S01]  /*ac10*/  HMMA.16816.F32 R96, R204.reuse, R146, R96 ;  /* 0x00000092cc60723c */ /* 0x040fe20000001860 */
[----:B------:R-:W2:Y:S04]  /*ac20*/  LDSM.16.MT88.4 R144, [R229+0x2000] ;  /* 0x00200000e590783b */ /* 0x000ea80000004200 */
[----:B------:R-:W-:Y:S04]  /*ac30*/  MUFU.EX2 R195, R195 ;  /* 0x000000c300c37308 */ /* 0x000fe80000000800 */
[----:B------:R-:W4:Y:S04]  /*ac40*/  LDL.LU R130, [R1+0x88] ;  /* 0x0000880001827983 */ /* 0x000f280000300800 */
[----:B------:R-:W4:Y:S02]  /*ac50*/  LDL.LU R131, [R1+0x84] ;  /* 0x0000840001837983 */ /* 0x000f240000300800 */
[----:B------:R-:W-:Y:S02]  /*ac60*/  MUFU.EX2 R194, R194 ;  /* 0x000000c200c27308 */ /* 0x000fe40000000800 */
[----:B-1----:R-:W-:Y:S01]  /*ac70*/  LDSM.16.MT88.4 R216, [R226+0x3800] ;  /* 0x00380000e2d8783b */ /* 0x002fe20000004200 */
[----:B--2---:R-:W-:Y:S02]  /*ac80*/  IMAD.MOV.U32 R197, RZ, RZ, R156 ;  /* 0x000000ffffc57224 */ /* 0x004fe400078e009c */
[----:B------:R-:W-:Y:S05]  /*ac90*/  IMAD.MOV.U32 R156, RZ, RZ, R152 ;  /* 0x000000ffff9c7224 */ /* 0x000fea00078e0098 */
[----:B------:R-:W-:Y:S10]  /*aca0*/  MUFU.EX2 R201, R193 ;  /* 0x000000c100c97308 */ /* 0x000ff40000000800 */
[----:B------:R-:W-:Y:S01]  /*acb0*/  MUFU.EX2 R193, R188 ;  /* 0x000000bc00c17308 */ /* 0x000fe20000000800 */
[-C--:B------:R-:W-:Y:S09]  /*acc0*/  HMMA.16816.F32 R100, R204, R144.reuse, R100 ;  /* 0x00000090cc64723c */ /* 0x080ff20000001864 */
[----:B------:R-:W-:Y:S01]  /*acd0*/  MUFU.EX2 R188, R212 ;  /* 0x000000d400bc7308 */ /* 0x000fe20000000800 */
[C---:B------:R-:W-:Y:S09]  /*ace0*/  HMMA.16816.F32 R104, R140.reuse, R144, R104 ;  /* 0x000000908c68723c */ /* 0x040ff20000001868 */
[----:B------:R-:W-:Y:S01]  /*acf0*/  MUFU.EX2 R177, R164 ;  /* 0x000000a400b17308 */ /* 0x000fe20000000800 */
[-C--:B------:R-:W-:Y:S09]  /*ad00*/  HMMA.16816.F32 R108, R140, R146.reuse, R108 ;  /* 0x000000928c6c723c */ /* 0x080ff2000000186c */
[----:B------:R1:W2:Y:S01]  /*ad10*/  MUFU.EX2 R164, R187 ;  /* 0x000000bb00a47308 */ /* 0x0002a20000000800 */
[C---:B------:R-:W-:Y:S01]  /*ad20*/  HMMA.16816.F32 R112, R204.reuse, R146, R112 ;  /* 0x00000092cc70723c */ /* 0x040fe20000001870 */
[----:B------:R-:W2:Y:S08]  /*ad30*/  LDSM.16.MT88.4 R144, [R228+0x2000] ;  /* 0x00200000e490783b */ /* 0x000eb00000004200 */
[----:B------:R-:W-:Y:S03]  /*ad40*/  MUFU.EX2 R191, R191 ;  /* 0x000000bf00bf7308 */ /* 0x000fe60000000800 */
[----:B-1----:R-:W-:Y:S02]  /*ad50*/  MOV R187, R2 ;  /* 0x0000000200bb7202 */ /* 0x002fe40000000f00 */
[----:B--2---:R-:W-:Y:S02]  /*ad60*/  F2FP.PACK_AB R148, R166, R164 ;  /* 0x000000a4a694723e */ /* 0x004fe400000000ff */
[----:B------:R-:W-:Y:S02]  /*ad70*/  MOV R198, R187 ;  /* 0x000000bb00c67202 */ /* 0x000fe40000000f00 */
[----:B------:R-:W-:Y:S02]  /*ad80*/  MOV R187, R151 ;  /* 0x0000009700bb7202 */ /* 0x000fe40000000f00 */
[----:B------:R-:W-:Y:S01]  /*ad90*/  F2FP.PACK_AB R151, R190, R174 ;  /* 0x000000aebe97723e */ /* 0x000fe200000000ff */
[----:B------:R1:W-:Y:S01]  /*ada0*/  MUFU.EX2 R180, R198 ;  /* 0x000000c600b47308 */ /* 0x0003e20000000800 */
[-C--:B------:R-:W-:Y:S09]  /*adb0*/  HMMA.16816.F32 R116, R204, R144.reuse, R116 ;  /* 0x00000090cc74723c */ /* 0x080ff20000001874 */
[----:B------:R-:W-:Y:S01]  /*adc0*/  MUFU.EX2 R187, R187 ;  /* 0x000000bb00bb7308 */ /* 0x000fe20000000800 */
[C---:B------:R-:W-:Y:S04]  /*add0*/  HMMA.16816.F32 R120, R140.reuse, R144, R120 ;  /* 0x000000908c78723c */ /* 0x040fe80000001878 */
[----:B-1----:R-:W-:Y:S04]  /*ade0*/  MOV R198, R157 ;  /* 0x0000009d00c67202 */ /* 0x002fe80000000f00 */
[-C--:B------:R-:W-:Y:S01]  /*adf0*/  HMMA.16816.F32 R124, R140, R146.reuse, R124 ;  /* 0x000000928c7c723c */ /* 0x080fe2000000187c */
[----:B------:R-:W2:Y:S03]  /*ae00*/  LDL.LU R140, [R1+0xc] ;  /* 0x00000c00018c7983 */ /* 0x000ea60000300800 */
[----:B------:R-:W-:Y:S01]  /*ae10*/  MOV R157, R153 ;  /* 0x00000099009d7202 */ /* 0x000fe20000000f00 */
[----:B------:R-:W2:Y:S01]  /*ae20*/  LDL.LU R2, [R1+0x4] ;  /* 0x0000040001027983 */ /* 0x000ea20000300800 */
[----:B------:R-:W-:Y:S02]  /*ae30*/  MOV R202, R198 ;  /* 0x000000c600ca7202 */ /* 0x000fe40000000f00 */
[----:B------:R-:W-:Y:S01]  /*ae40*/  F2FP.PACK_AB R142, R176, R175 ;  /* 0x000000afb08e723e */ /* 0x000fe200000000ff */
[----:B------:R-:W2:Y:S03]  /*ae50*/  LDL.LU R178, [R1+0x10] ;  /* 0x0000100001b27983 */ /* 0x000ea60000300800 */
[----:B---3--:R-:W-:Y:S01]  /*ae60*/  FMUL.FTZ R128, R133, R128 ;  /* 0x0000008085807220 */ /* 0x008fe20000410000 */
[----:B------:R-:W-:Y:S02]  /*ae70*/  F2FP.PACK_AB R141, R173, R169 ;  /* 0x000000a9ad8d723e */ /* 0x000fe400000000ff */
[----:B------:R-:W-:Y:S02]  /*ae80*/  F2FP.PACK_AB R143, R177, R170 ;  /* 0x000000aab18f723e */ /* 0x000fe400000000ff */
[----:B------:R-:W-:Y:S06]  /*ae90*/  MOV R198, R159 ;  /* 0x0000009f00c67202 */ /* 0x000fec0000000f00 */
[----:B------:R-:W-:Y:S01]  /*aea0*/  MUFU.EX2 R198, R198 ;  /* 0x000000c600c67308 */ /* 0x000fe20000000800 */
[----:B----4-:R-:W-:Y:S02]  /*aeb0*/  FMUL.FTZ R129, R133, R129 ;  /* 0x0000008185817220 */ /* 0x010fe40000410000 */
[C---:B------:R-:W-:Y:S02]  /*aec0*/  FMUL.FTZ R130, R132.reuse, R130 ;  /* 0x0000008284827220 */ /* 0x040fe40000410000 */
[C---:B------:R-:W-:Y:S07]  /*aed0*/  FMUL.FTZ R131, R132.reuse, R131 ;  /* 0x0000008384837220 */ /* 0x040fee0000410000 */
[----:B------:R-:W-:Y:S01]  /*aee0*/  HMMA.16816.F32 R128, R204, R146, R128 ;  /* 0x00000092cc80723c */ /* 0x000fe20000001880 */
[----:B------:R-:W1:Y:S06]  /*aef0*/  LDSM.16.MT88.4 R144, [R225+0x800] ;  /* 0x00080000e190783b */ /* 0x000e6c0000004200 */
[----:B------:R-:W-:Y:S01]  /*af00*/  IMAD.MOV.U32 R204, RZ, RZ, R156 ;  /* 0x000000ffffcc7224 */ /* 0x000fe200078e009c */
[----:B------:R-:W-:Y:S01]  /*af10*/  MOV R207, R179 ;  /* 0x000000b300cf7202 */ /* 0x000fe20000000f00 */
[----:B------:R-:W-:Y:S02]  /*af20*/  IMAD.MOV.U32 R205, RZ, RZ, R197 ;  /* 0x000000ffffcd7224 */ /* 0x000fe400078e00c5 */
[----:B------:R3:W-:Y:S01]  /*af30*/  MUFU.EX2 R251, R204 ;  /* 0x000000cc00fb7308 */ /* 0x0007e20000000800 */
[----:B------:R-:W-:Y:S02]  /*af40*/  MOV R197, R163 ;  /* 0x000000a300c57202 */ /* 0x000fe40000000f00 */
[----:B------:R-:W-:Y:S02]  /*af50*/  MOV R179, R162 ;  /* 0x000000a200b37202 */ /* 0x000fe40000000f00 */
[----:B------:R-:W-:Y:S05]  /*af60*/  LDSM.16.MT88.4 R160, [R228+0x1000] ;  /* 0x00100000e4a0783b */ /* 0x000fea0000004200 */
[----:B------:R-:W-:Y:S10]  /*af70*/  MUFU.EX2 R179, R179 ;  /* 0x000000b300b37308 */ /* 0x000ff40000000800 */
[----:B------:R-:W-:Y:S01]  /*af80*/  MUFU.EX2 R197, R197 ;  /* 0x000000c500c57308 */ /* 0x000fe20000000800 */
[----:B---3--:R-:W-:Y:S09]  /*af90*/  F2FP.PACK_AB R204, R183, R250 ;  /* 0x000000fab7cc723e */ /* 0x008ff200000000ff */
[----:B------:R-:W-:Y:S01]  /*afa0*/  MUFU.EX2 R252, R205 ;  /* 0x000000cd00fc7308 */ /* 0x000fe20000000800 */
[----:B--2---:R-:W-:Y:S01]  /*afb0*/  FFMA.FTZ R133, R133, R140, R221 ;  /* 0x0000008c85857223 */ /* 0x004fe200000100dd */
[----:B------:R-:W-:Y:S01]  /*afc0*/  F2FP.PACK_AB R140, R171, R168 ;  /* 0x000000a8ab8c723e */ /* 0x000fe200000000ff */
[----:B------:R-:W-:Y:S06]  /*afd0*/  FFMA.FTZ R2, R132, R2, R220 ;  /* 0x0000000284027223 */ /* 0x000fec00000100dc */
[-C--:B-1----:R-:W-:Y:S05]  /*afe0*/  HMMA.16816.F32 R4, R140, R144.reuse, R4 ;  /* 0x000000908c04723c */ /* 0x082fea0000001804 */
[----:B------:R-:W-:Y:S01]  /*aff0*/  FFMA.FTZ R138, R3, R178, R138 ;  /* 0x000000b2038a7223 */ /* 0x000fe2000001008a */
[----:B------:R-:W-:Y:S01]  /*b000*/  MOV R178, R158 ;  /* 0x0000009e00b27202 */ /* 0x000fe20000000f00 */
[----:B------:R-:W2:Y:S01]  /*b010*/  LDL.LU R3, [R1+0x14] ;  /* 0x0000140001037983 */ /* 0x000ea20000300800 */
[C---:B------:R-:W-:Y:S04]  /*b020*/  HMMA.16816.F32 R8, R148.reuse, R144, R8 ;  /* 0x000000909408723c */ /* 0x040fe80000001808 */
[----:B------:R-:W-:Y:S01]  /*b030*/  MOV R158, R154 ;  /* 0x0000009a009e7202 */ /* 0x000fe20000000f00 */
[----:B------:R-:W-:Y:S01]  /*b040*/  FADD.FTZ R2, R245, R2 ;  /* 0x00000002f5027221 */ /* 0x000fe20000010000 */
[----:B------:R-:W-:Y:S01]  /*b050*/  LDSM.16.MT88.4 R152, [R226+0x1000] ;  /* 0x00100000e298783b */ /* 0x000fe20000004200 */
[----:B------:R-:W-:Y:S01]  /*b060*/  MUFU.EX2 R245, R241 ;  /* 0x000000f100f57308 */ /* 0x000fe20000000800 */
[-C--:B------:R-:W-:Y:S04]  /*b070*/  HMMA.16816.F32 R12, R148, R146.reuse, R12 ;  /* 0x00000092940c723c */ /* 0x080fe8000000180c */
[----:B------:R-:W-:Y:S01]  /*b080*/  MOV R206, R178 ;  /* 0x000000b200ce7202 */ /* 0x000fe20000000f00 */
[----:B------:R-:W-:Y:S01]  /*b090*/  FADD.FTZ R2, R246, R2 ;  /* 0x00000002f6027221 */ /* 0x000fe20000010000 */
[----:B------:R-:W-:Y:S02]  /*b0a0*/  MOV R178, R158 ;  /* 0x0000009e00b27202 */ /* 0x000fe40000000f00 */
[C---:B------:R-:W-:Y:S01]  /*b0b0*/  HMMA.16816.F32 R16, R140.reuse, R146, R16 ;  /* 0x000000928c10723c */ /* 0x040fe20000001810 */
[----:B------:R-:W1:Y:S01]  /*b0c0*/  LDSM.16.MT88.4 R144, [R226+0x800] ;  /* 0x00080000e290783b */ /* 0x000e620000004200 */
[----:B------:R3:W4:Y:S10]  /*b0d0*/  MUFU.EX2 R246, R215 ;  /* 0x000000d700f67308 */ /* 0x0007340000000800 */
[----:B------:R-:W-:Y:S01]  /*b0e0*/  MUFU.EX2 R178, R178 ;  /* 0x000000b200b27308 */ /* 0x000fe20000000800 */
[----:B---3--:R-:W-:Y:S01]  /*b0f0*/  LDSM.16.MT88.4 R212, [R225+0x3800] ;  /* 0x00380000e1d4783b */ /* 0x008fe20000004200 */
[-C--:B-1----:R-:W-:Y:S08]  /*b100*/  HMMA.16816.F32 R20, R140, R144.reuse, R20 ;  /* 0x000000908c14723c */ /* 0x082ff00000001814 */
[C---:B------:R-:W-:Y:S08]  /*b110*/  HMMA.16816.F32 R24, R148.reuse, R144, R24 ;  /* 0x000000909418723c */ /* 0x040ff00000001818 */
[-C--:B------:R-:W-:Y:S08]  /*b120*/  HMMA.16816.F32 R28, R148, R146.reuse, R28 ;  /* 0x00000092941c723c */ /* 0x080ff0000000181c */
[C---:B------:R-:W-:Y:S01]  /*b130*/  HMMA.16816.F32 R32, R140.reuse, R146, R32 ;  /* 0x000000928c20723c */ /* 0x040fe20000001820 */
[----:B------:R-:W1:Y:S07]  /*b140*/  LDSM.16.MT88.4 R144, [R229+0x800] ;  /* 0x00080000e590783b */ /* 0x000e6e0000004200 */
        /* <DEDUP_REMOVED lines=14> */
[----:B------:R-:W1:Y:S03]  /*b230*/  LDSM.16.MT88.4 R144, [R226+0x2800] ;  /* 0x00280000e290783b */ /* 0x000e660000004200 */
[----:B--2---:R-:W-:Y:S02]  /*b240*/  FFMA.FTZ R132, R0, R3, R139 ;  /* 0x0000000300847223 */ /* 0x004fe4000001008b */
[----:B------:R-:W-:Y:S01]  /*b250*/  MUFU.EX2 R139, R243 ;  /* 0x000000f3008b7308 */ /* 0x000fe20000000800 */
[----:B------:R-:W-:Y:S02]  /*b260*/  FADD.FTZ R0, R223, R138 ;  /* 0x0000008adf007221 */ /* 0x000fe40000010000 */
[----:B------:R-:W-:Y:S03]  /*b270*/  FADD.FTZ R3, R247, R133 ;  /* 0x00000085f7037221 */ /* 0x000fe60000010000 */
[----:B------:R-:W-:Y:S02]  /*b280*/  FADD.FTZ R133, R222, R0 ;  /* 0x00000000de857221 */ /* 0x000fe40000010000 */
[----:B------:R-:W-:Y:S01]  /*b290*/  LDSM.16.MT88.4 R220, [R229+0x3800] ;  /* 0x00380000e5dc783b */ /* 0x000fe20000004200 */
[----:B------:R-:W-:Y:S01]  /*b2a0*/  FADD.FTZ R3, R249, R3 ;  /* 0x00000003f9037221 */ /* 0x000fe20000010000 */
[----:B------:R2:W-:Y:S01]  /*b2b0*/  MUFU.EX2 R247, R231 ;  /* 0x000000e700f77308 */ /* 0x0005e20000000800 */
[----:B------:R-:W-:Y:S02]  /*b2c0*/  FADD.FTZ R132, R208, R132 ;  /* 0x00000084d0847221 */ /* 0x000fe40000010000 */
[----:B------:R-:W-:Y:S01]  /*b2d0*/  FADD.FTZ R3, R182, R3 ;  /* 0x00000003b6037221 */ /* 0x000fe20000010000 */
[----:B------:R-:W-:Y:S01]  /*b2e0*/  MOV R182, R157 ;  /* 0x0000009d00b67202 */ /* 0x000fe20000000f00 */
[----:B------:R-:W-:Y:S01]  /*b2f0*/  FADD.FTZ R0, R209, R132 ;  /* 0x00000084d1007221 */ /* 0x000fe20000010000 */
[-C--:B-1----:R-:W-:Y:S01]  /*b300*/  HMMA.16816.F32 R84, R140, R144.reuse, R84 ;  /* 0x000000908c54723c */ /* 0x082fe20000001854 */
[----:B------:R-:W-:Y:S02]  /*b310*/  LDSM.16.MT88.4 R156, [R229+0x1000] ;  /* 0x00100000e59c783b */ /* 0x000fe40000004200 */
[----:B------:R-:W-:Y:S01]  /*b320*/  FADD.FTZ R132, R248, R2 ;  /* 0x00000002f8847221 */ /* 0x000fe20000010000 */
[----:B------:R-:W1:Y:S01]  /*b330*/  MUFU.EX2 R138, R235 ;  /* 0x000000eb008a7308 */ /* 0x000e620000000800 */
[----:B------:R-:W-:Y:S01]  /*b340*/  FADD.FTZ R2, R242, R133 ;  /* 0x00000085f2027221 */ /* 0x000fe20000010000 */
[----:B----4-:R-:W-:Y:S01]  /*b350*/  F2FP.PACK_AB R209, R245, R246 ;  /* 0x000000f6f5d1723e */ /* 0x010fe200000000ff */
[----:B------:R-:W-:Y:S01]  /*b360*/  FADD.FTZ R3, R168, R3 ;  /* 0x00000003a8037221 */ /* 0x000fe20000010000 */
[C---:B------:R-:W-:Y:S04]  /*b370*/  HMMA.16816.F32 R88, R148.reuse, R144, R88 ;  /* 0x000000909458723c */ /* 0x040fe80000001858 */
[----:B------:R-:W-:Y:S01]  /*b380*/  MOV R168, R195 ;  /* 0x000000c300a87202 */ /* 0x000fe20000000f00 */
[----:B------:R-:W-:Y:S01]  /*b390*/  FADD.FTZ R132, R169, R132 ;  /* 0x00000084a9847221 */ /* 0x000fe20000010000 */
[----:B------:R-:W-:Y:S01]  /*b3a0*/  MOV R169, R194 ;  /* 0x000000c200a97202 */ /* 0x000fe20000000f00 */
[----:B------:R-:W-:Y:S01]  /*b3b0*/  FADD.FTZ R3, R171, R3 ;  /* 0x00000003ab037221 */ /* 0x000fe20000010000 */
[-C--:B------:R-:W-:Y:S01]  /*b3c0*/  HMMA.16816.F32 R92, R148, R146.reuse, R92 ;  /* 0x00000092945c723c */ /* 0x080fe2000000185c */
[----:B------:R-:W3:Y:S01]  /*b3d0*/  MUFU.EX2 R182, R182 ;  /* 0x000000b600b67308 */ /* 0x000ee20000000800 */
[----:B--2---:R2:W5:Y:S02]  /*b3e0*/  LDL.LU R231, [R1+0x80] ;  /* 0x0000800001e77983 */ /* 0x0045640000300800 */
[----:B------:R-:W-:Y:S01]  /*b3f0*/  MOV R171, R193 ;  /* 0x000000c100ab7202 */ /* 0x000fe20000000f00 */
[----:B------:R-:W-:Y:S01]  /*b400*/  FADD.FTZ R133, R173, R132 ;  /* 0x00000084ad857221 */ /* 0x000fe20000010000 */
[----:B------:R2:W5:Y:S01]  /*b410*/  LDL.LU R241, [R1+0x7c] ;  /* 0x00007c0001f17983 */ /* 0x0005620000300800 */
[----:B------:R-:W-:Y:S01]  /*b420*/  MOV R173, R186 ;  /* 0x000000ba00ad7202 */ /* 0x000fe20000000f00 */
[C---:B------:R-:W-:Y:S02]  /*b430*/  HMMA.16816.F32 R96, R140.reuse, R146, R96 ;  /* 0x000000928c60723c */ /* 0x040fe40000001860 */
[----:B------:R-:W4:Y:S01]  /*b440*/  LDSM.16.MT88.4 R144, [R229+0x2800] ;  /* 0x00280000e590783b */ /* 0x000f220000004200 */
[----:B------:R2:W2:Y:S01]  /*b450*/  MUFU.EX2 R249, R206 ;  /* 0x000000ce00f97308 */ /* 0x0004a20000000800 */
[----:B------:R-:W-:Y:S01]  /*b460*/  FADD.FTZ R133, R170, R133 ;  /* 0x00000085aa857221 */ /* 0x000fe20000010000 */
[----:B------:R-:W-:Y:S01]  /*b470*/  MOV R170, R192 ;  /* 0x000000c000aa7202 */ /* 0x000fe20000000f00 */
[----:B------:R-:W-:Y:S01]  /*b480*/  FADD.FTZ R2, R164, R2 ;  /* 0x00000002a4027221 */ /* 0x000fe20000010000 */
[----:B-1----:R-:W-:Y:S01]  /*b490*/  F2FP.PACK_AB R211, R138, R139 ;  /* 0x0000008b8ad3723e */ /* 0x002fe200000000ff */
[----:B------:R-:W-:Y:S02]  /*b4a0*/  FADD.FTZ R0, R210, R0 ;  /* 0x00000000d2007221 */ /* 0x000fe40000010000 */
[----:B------:R1:W5:Y:S02]  /*b4b0*/  LDL.LU R242, [R1+0x78] ;  /* 0x0000780001f27983 */ /* 0x0003640000300800 */
[----:B------:R-:W-:Y:S01]  /*b4c0*/  FADD.FTZ R0, R165, R0 ;  /* 0x00000000a5007221 */ /* 0x000fe20000010000 */
[----:B------:R1:W1:Y:S01]  /*b4d0*/  MUFU.EX2 R248, R207 ;  /* 0x000000cf00f87308 */ /* 0x0002620000000800 */
[----:B------:R1:W5:Y:S01]  /*b4e0*/  LDL.LU R243, [R1+0x74] ;  /* 0x0000740001f37983 */ /* 0x0003620000300800 */
[----:B------:R-:W-:Y:S01]  /*b4f0*/  FADD.FTZ R132, R166, R2 ;  /* 0x00000002a6847221 */ /* 0x000fe20000010000 */
[----:B---3--:R-:W-:Y:S02]  /*b500*/  F2FP.PACK_AB R205, R182, R251 ;  /* 0x000000fbb6cd723e */ /* 0x008fe400000000ff */
[----:B------:R3:W5:Y:S01]  /*b510*/  LDL.LU R235, [R1+0x70] ;  /* 0x0000700001eb7983 */ /* 0x0007620000300800 */
[----:B------:R-:W-:Y:S02]  /*b520*/  IMAD.MOV.U32 R166, RZ, RZ, R188 ;  /* 0x000000ffffa67224 */ /* 0x000fe400078e00bc */
[----:B------:R-:W-:Y:S01]  /*b530*/  FADD.FTZ R2, R167, R0 ;  /* 0x00000000a7027221 */ /* 0x000fe20000010000 */
[----:B------:R-:W-:Y:S01]  /*b540*/  MOV R167, R187 ;  /* 0x000000bb00a77202 */ /* 0x000fe20000000f00 */
[----:B------:R-:W-:Y:S02]  /*b550*/  FADD.FTZ R0, R175, R3 ;  /* 0x00000003af007221 */ /* 0x000fe40000010000 */
[----:B------:R-:W-:Y:S01]  /*b560*/  IMAD.MOV.U32 R175, RZ, RZ, R184 ;  /* 0x000000ffffaf7224 */ /* 0x000fe200078e00b8 */
[----:B--2---:R-:W-:Y:S01]  /*b570*/  F2FP.PACK_AB R206, R197, R179 ;  /* 0x000000b3c5ce723e */ /* 0x004fe200000000ff */
[----:B------:R-:W-:Y:S01]  /*b580*/  FADD.FTZ R165, R172, R132 ;  /* 0x00000084aca57221 */ /* 0x000fe20000010000 */
[----:B------:R-:W-:Y:S01]  /*b590*/  F2FP.PACK_AB R208, R249, R252 ;  /* 0x000000fcf9d0723e */ /* 0x000fe200000000ff */
[----:B------:R-:W-:Y:S02]  /*b5a0*/  FADD.FTZ R164, R174, R2 ;  /* 0x00000002aea47221 */ /* 0x000fe40000010000 */
[----:B------:R-:W-:Y:S02]  /*b5b0*/  FADD.FTZ R3, R177, R133 ;  /* 0x00000085b1037221 */ /* 0x000fe40000010000 */
[----:B------:R-:W-:Y:S01]  /*b5c0*/  FADD.FTZ R132, R176, R0 ;  /* 0x00000000b0847221 */ /* 0x000fe20000010000 */
[----:B------:R-:W-:Y:S01]  /*b5d0*/  MOV R0, R190 ;  /* 0x000000be00007202 */ /* 0x000fe20000000f00 */
[----:B------:R-:W-:Y:S01]  /*b5e0*/  IMAD.MOV.U32 R2, RZ, RZ, R189 ;  /* 0x000000ffff027224 */ /* 0x000fe200078e00bd */
[----:B-1----:R-:W-:Y:S02]  /*b5f0*/  F2FP.PACK_AB R207, R198, R178 ;  /* 0x000000b2c6cf723e */ /* 0x002fe400000000ff */
[----:B------:R-:W-:Y:S01]  /*b600*/  F2FP.PACK_AB R210, R247, R248 ;  /* 0x000000f8f7d2723e */ /* 0x000fe200000000ff */
[-C--:B----4-:R-:W-:Y:S08]  /*b610*/  HMMA.16816.F32 R100, R140, R144.reuse, R100 ;  /* 0x000000908c64723c */ /* 0x090ff00000001864 */
[C---:B------:R-:W-:Y:S08]  /*b620*/  HMMA.16816.F32 R104, R148.reuse, R144, R104 ;  /* 0x000000909468723c */ /* 0x040ff00000001868 */
[-C--:B------:R-:W-:Y:S08]  /*b630*/  HMMA.16816.F32 R108, R148, R146.reuse, R108 ;  /* 0x00000092946c723c */ /* 0x080ff0000000186c */
[C---:B------:R-:W-:Y:S01]  /*b640*/  HMMA.16816.F32 R112, R140.reuse, R146, R112 ;  /* 0x000000928c70723c */ /* 0x040fe20000001870 */
[----:B------:R-:W1:Y:S07]  /*b650*/  LDSM.16.MT88.4 R144, [R228+0x2800] ;  /* 0x00280000e490783b */ /* 0x000e6e0000004200 */
[-C--:B-1----:R-:W-:Y:S08]  /*b660*/  HMMA.16816.F32 R116, R140, R144.reuse, R116 ;  /* 0x000000908c74723c */ /* 0x082ff00000001874 */
[C---:B------:R-:W-:Y:S07]  /*b670*/  HMMA.16816.F32 R120, R148.reuse, R144, R120 ;  /* 0x000000909478723c */ /* 0x040fee0000001878 */
[----:B------:R-:W-:Y:S01]  /*b680*/  F2FP.PACK_AB R144, R201, R181 ;  /* 0x000000b5c990723e */ /* 0x000fe200000000ff */
[-C--:B------:R-:W-:Y:S01]  /*b690*/  HMMA.16816.F32 R124, R148, R146.reuse, R124 ;  /* 0x00000092947c723c */ /* 0x080fe2000000187c */
[----:B------:R-:W1:Y:S03]  /*b6a0*/  LDSM.16.MT88.4 R148, [R225+0x1000] ;  /* 0x00100000e194783b */ /* 0x000e660000004200 */
[----:B------:R-:W-:Y:S04]  /*b6b0*/  F2FP.PACK_AB R145, R200, R196 ;  /* 0x000000c4c891723e */ /* 0x000fe800000000ff */
[----:B------:R-:W-:Y:S07]  /*b6c0*/  HMMA.16816.F32 R128, R140, R146, R128 ;  /* 0x000000928c80723c */ /* 0x000fee0000001880 */
[----:B------:R-:W-:Y:S02]  /*b6d0*/  F2FP.PACK_AB R142, R187, R195 ;  /* 0x000000c3bb8e723e */ /* 0x000fe400000000ff */
[----:B------:R-:W-:Y:S03]  /*b6e0*/  F2FP.PACK_AB R141, R203, R180 ;  /* 0x000000b4cb8d723e */ /* 0x000fe600000000ff */
[----:B------:R-:W-:Y:S02]  /*b6f0*/  F2FP.PACK_AB R143, R192, R194 ;  /* 0x000000c2c08f723e */ /* 0x000fe400000000ff */
[----:B------:R-:W-:Y:S02]  /*b700*/  F2FP.PACK_AB R140, R199, R191 ;  /* 0x000000bfc78c723e */ /* 0x000fe400000000ff */
[----:B------:R-:W-:Y:S02]  /*b710*/  F2FP.PACK_AB R146, R186, R193 ;  /* 0x000000c1ba92723e */ /* 0x000fe400000000ff */
[----:B------:R-:W-:Y:S01]  /*b720*/  LDSM.16.MT88.4 R192, [R229+0x1800] ;  /* 0x00180000e5c0783b */ /* 0x000fe20000004200 */
[----:B------:R-:W-:Y:S02]  /*b730*/  F2FP.PACK_AB R147, R184, R188 ;  /* 0x000000bcb893723e */ /* 0x000fe400000000ff */
[----:B------:R-:W-:Y:S05]  /*b740*/  MOV R188, R185 ;  /* 0x000000b900bc7202 */ /* 0x000fea0000000f00 */
[----:B------:R-:W-:Y:S01]  /*b750*/  LDSM.16.MT88.4 R184, [R226+0x1800] ;  /* 0x00180000e2b8783b */ /* 0x000fe20000004200 */
[-C--:B-1----:R-:W-:Y:S08]  /*b760*/  HMMA.16816.F32 R4, R140, R148.reuse, R4 ;  /* 0x000000948c04723c */ /* 0x082ff00000001804 */
[C---:B------:R-:W-:Y:S08]  /*b770*/  HMMA.16816.F32 R8, R144.reuse, R148, R8 ;  /* 0x000000949008723c */ /* 0x040ff00000001808 */
[-C--:B------:R-:W-:Y:S08]  /*b780*/  HMMA.16816.F32 R12, R144, R150.reuse, R12 ;  /* 0x00000096900c723c */ /* 0x080ff0000000180c */
[C---:B------:R-:W-:Y:S01]  /*b790*/  HMMA.16816.F32 R16, R140.reuse, R150, R16 ;  /* 0x000000968c10723c */ /* 0x040fe20000001810 */
[----:B------:R-:W1:Y:S07]  /*b7a0*/  LDSM.16.MT88.4 R148, [R225+0x3000] ;  /* 0x00300000e194783b */ /* 0x000e6e0000004200 */
[-C--:B------:R-:W-:Y:S08]  /*b7b0*/  HMMA.16816.F32 R20, R140, R152.reuse, R20 ;  /* 0x000000988c14723c */ /* 0x080ff00000001814 */
[C---:B------:R-:W-:Y:S08]  /*b7c0*/  HMMA.16816.F32 R24, R144.reuse, R152, R24 ;  /* 0x000000989018723c */ /* 0x040ff00000001818 */
[-C--:B------:R-:W-:Y:S08]  /*b7d0*/  HMMA.16816.F32 R28, R144, R154.reuse, R28 ;  /* 0x0000009a901c723c */ /* 0x080ff0000000181c */
[C---:B------:R-:W-:Y:S01]  /*b7e0*/  HMMA.16816.F32 R32, R140.reuse, R154, R32 ;  /* 0x0000009a8c20723c */ /* 0x040fe20000001820 */
[----:B------:R-:W2:Y:S07]  /*b7f0*/  LDSM.16.MT88.4 R152, [R226+0x3000] ;  /* 0x00300000e298783b */ /* 0x000eae0000004200 */
        /* <DEDUP_REMOVED lines=9> */
[----:B------:R-:W3:Y:S07]  /*b890*/  LDSM.16.MT88.4 R160, [R228+0x3000] ;  /* 0x00300000e4a0783b */ /* 0x000eee0000004200 */
[-C--:B-1----:R-:W-:Y:S08]  /*b8a0*/  HMMA.16816.F32 R68, R140, R148.reuse, R68 ;  /* 0x000000948c44723c */ /* 0x082ff00000001844 */
[C---:B------:R-:W-:Y:S08]  /*b8b0*/  HMMA.16816.F32 R72, R144.reuse, R148, R72 ;  /* 0x000000949048723c */ /* 0x040ff00000001848 */
[-C--:B------:R-:W-:Y:S08]  /*b8c0*/  HMMA.16816.F32 R76, R144, R150.reuse, R76 ;  /* 0x00000096904c723c */ /* 0x080ff0000000184c */
[C---:B------:R-:W-:Y:S08]  /*b8d0*/  HMMA.16816.F32 R80, R140.reuse, R150, R80 ;  /* 0x000000968c50723c */ /* 0x040ff00000001850 */
[-C--:B--2---:R-:W-:Y:S08]  /*b8e0*/  HMMA.16816.F32 R84, R140, R152.reuse, R84 ;  /* 0x000000988c54723c */ /* 0x084ff00000001854 */
        /* <DEDUP_REMOVED lines=8> */
[----:B------:R-:W-:Y:S01]  /*b970*/  MOV R157, R203 ;  /* 0x000000cb009d7202 */ /* 0x000fe20000000f00 */
[----:B------:R-:W-:Y:S03]  /*b980*/  IMAD.MOV.U32 R133, RZ, RZ, R156 ;  /* 0x000000ffff857224 */ /* 0x000fe600078e009c */
[C---:B------:R-:W-:Y:S07]  /*b990*/  HMMA.16816.F32 R112, R140.reuse, R158, R112 ;  /* 0x0000009e8c70723c */ /* 0x040fee0000001870 */
[----:B------:R-:W-:Y:S01]  /*b9a0*/  IMAD.MOV.U32 R158, RZ, RZ, R200 ;  /* 0x000000ffff9e7224 */ /* 0x000fe200078e00c8 */
[-C--:B---3--:R-:W-:Y:S04]  /*b9b0*/  HMMA.16816.F32 R116, R140, R160.reuse, R116 ;  /* 0x000000a08c74723c */ /* 0x088fe80000001874 */
[----:B------:R-:W-:Y:S02]  /*b9c0*/  MOV R159, R201 ;  /* 0x000000c9009f7202 */ /* 0x000fe40000000f00 */
[----:B------:R-:W2:Y:S02]  /*b9d0*/  LDSM.16.MT88.4 R200, [R228+0x1800] ;  /* 0x00180000e4c8783b */ /* 0x000ea40000004200 */
[C---:B------:R-:W-:Y:S08]  /*b9e0*/  HMMA.16816.F32 R120, R144.reuse, R160, R120 ;  /* 0x000000a09078723c */ /* 0x040ff00000001878 */
[-C--:B------:R-:W-:Y:S08]  /*b9f0*/  HMMA.16816.F32 R124, R144, R162.reuse, R124 ;  /* 0x000000a2907c723c */ /* 0x080ff0000000187c */
[----:B------:R-:W-:Y:S08]  /*ba00*/  HMMA.16816.F32 R128, R140, R162, R128 ;  /* 0x000000a28c80723c */ /* 0x000ff00000001880 */
[-C--:B-1----:R-:W-:Y:S01]  /*ba10*/  HMMA.16816.F32 R140, R204, R152.reuse, R4 ;  /* 0x00000098cc8c723c */ /* 0x082fe20000001804 */
[----:B------:R-:W1:Y:S07]  /*ba20*/  LDSM.16.MT88.4 R4, [R228+0x3800] ;  /* 0x00380000e404783b */ /* 0x000e6e0000004200 */
[C---:B------:R-:W-:Y:S07]  /*ba30*/  HMMA.16816.F32 R144, R208.reuse, R152, R8 ;  /* 0x00000098d090723c */ /* 0x040fee0000001808 */
[----:B------:R-:W-:Y:S01]  /*ba40*/  MOV R9, R159 ;  /* 0x0000009f00097202 */ /* 0x000fe20000000f00 */
[-C--:B------:R-:W-:Y:S04]  /*ba50*/  HMMA.16816.F32 R148, R208, R154.reuse, R12 ;  /* 0x0000009ad094723c */ /* 0x080fe8000000180c */
[----:B------:R-:W-:Y:S02]  /*ba60*/  MOV R10, R157 ;  /* 0x0000009d000a7202 */ /* 0x000fe40000000f00 */
[----:B------:R-:W-:Y:S01]  /*ba70*/  MOV R11, R199 ;  /* 0x000000c7000b7202 */ /* 0x000fe20000000f00 */
[----:B------:R-:W-:Y:S01]  /*ba80*/  IMAD.MOV.U32 R14, RZ, RZ, R197 ;  /* 0x000000ffff0e7224 */ /* 0x000fe200078e00c5 */
[C---:B------:R-:W-:Y:S04]  /*ba90*/  HMMA.16816.F32 R160, R204.reuse, R154, R16 ;  /* 0x0000009acca0723c */ /* 0x040fe80000001810 */
[----:B------:R-:W-:Y:S01]  /*baa0*/  MOV R8, R191 ;  /* 0x000000bf00087202 */ /* 0x000fe20000000f00 */
[----:B------:R-:W-:Y:S01]  /*bab0*/  IMAD.MOV.U32 R13, RZ, RZ, R178 ;  /* 0x000000ffff0d7224 */ /* 0x000fe200078e00b2 */
[----:B------:R-:W-:Y:S02]  /*bac0*/  MOV R15, R198 ;  /* 0x000000c6000f7202 */ /* 0x000fe40000000f00 */
[----:B------:R-:W-:Y:S01]  /*bad0*/  MOV R17, R175 ;  /* 0x000000af00117202 */ /* 0x000fe20000000f00 */
[----:B------:R-:W-:Y:S03]  /*bae0*/  FADD.FTZ R8, R8, R132 ;  /* 0x0000008408087221 */ /* 0x000fe60000010000 */
[----:B------:R-:W-:Y:S01]  /*baf0*/  MOV R16, R173 ;  /* 0x000000ad00107202 */ /* 0x000fe20000000f00 */
[----:B------:R-:W-:Y:S01]  /*bb00*/  FADD.FTZ R11, R11, R8 ;  /* 0x000000080b0b7221 */ /* 0x000fe20000010000 */
[-C--:B------:R-:W-:Y:S03]  /*bb10*/  HMMA.16816.F32 R172, R204, R184.reuse, R20 ;  /* 0x000000b8ccac723c */ /* 0x080fe60000001814 */
[----:B------:R-:W-:Y:S02]  /*bb20*/  MOV R12, R179 ;  /* 0x000000b3000c7202 */ /* 0x000fe40000000f00 */
[----:B------:R-:W-:Y:S02]  /*bb30*/  MOV R18, R183 ;  /* 0x000000b700127202 */ /* 0x000fe40000000f00 */
[----:B------:R-:W-:Y:S01]  /*bb40*/  MOV R19, R182 ;  /* 0x000000b600137202 */ /* 0x000fe20000000f00 */
[C---:B------:R-:W-:Y:S04]  /*bb50*/  HMMA.16816.F32 R152, R208.reuse, R184, R24 ;  /* 0x000000b8d098723c */ /* 0x040fe80000001818 */
[----:B------:R-:W-:Y:S01]  /*bb60*/  MOV R22, R167 ;  /* 0x000000a700167202 */ /* 0x000fe20000000f00 */
[----:B------:R-:W-:Y:S01]  /*bb70*/  IMAD.MOV.U32 R23, RZ, RZ, R170 ;  /* 0x000000ffff177224 */ /* 0x000fe200078e00aa */
[----:B------:R-:W-:Y:S01]  /*bb80*/  MOV R21, R166 ;  /* 0x000000a600157202 */ /* 0x000fe20000000f00 */
[----:B------:R-:W-:Y:S01]  /*bb90*/  IMAD.MOV.U32 R27, RZ, RZ, R169 ;  /* 0x000000ffff1b7224 */ /* 0x000fe200078e00a9 */
[----:B------:R-:W-:Y:S02]  /*bba0*/  MOV R25, R158 ;  /* 0x0000009e00197202 */ /* 0x000fe40000000f00 */
[-C--:B------:R-:W-:Y:S03]  /*bbb0*/  HMMA.16816.F32 R156, R208, R186.reuse, R28 ;  /* 0x000000bad09c723c */ /* 0x080fe6000000181c */
[----:B------:R-:W-:Y:S02]  /*bbc0*/  MOV R20, R171 ;  /* 0x000000ab00147202 */ /* 0x000fe40000000f00 */
[----:B------:R-:W-:Y:S02]  /*bbd0*/  MOV R26, R168 ;  /* 0x000000a8001a7202 */ /* 0x000fe40000000f00 */
[----:B------:R-:W-:Y:S01]  /*bbe0*/  MOV R24, R196 ;  /* 0x000000c400187202 */ /* 0x000fe20000000f00 */
[C---:B------:R-:W-:Y:S01]  /*bbf0*/  HMMA.16816.F32 R184, R204.reuse, R186, R32 ;  /* 0x000000baccb8723c */ /* 0x040fe20000001820 */
[----:B------:R-:W3:Y:S03]  /*bc00*/  LDL R34, [R1+0x3c] ;  /* 0x00003c0001227983 */ /* 0x000ee60000100800 */
[----:B------:R-:W-:Y:S01]  /*bc10*/  MOV R28, R165 ;  /* 0x000000a5001c7202 */ /* 0x000fe20000000f00 */
[----:B------:R-:W-:Y:S01]  /*bc20*/  IMAD.MOV.U32 R29, RZ, RZ, R164 ;  /* 0x000000ffff1d7224 */ /* 0x000fe200078e00a4 */
[----:B------:R-:W-:Y:S02]  /*bc30*/  MOV R31, R181 ;  /* 0x000000b5001f7202 */ /* 0x000fe40000000f00 */
[----:B------:R-:W-:Y:S01]  /*bc40*/  MOV R35, R188 ;  /* 0x000000bc00237202 */ /* 0x000fe20000000f00 */
[----:B------:R-:W-:Y:S01]  /*bc50*/  FADD.FTZ R2, R2, R28 ;  /* 0x0000001c02027221 */ /* 0x000fe20000010000 */
[-C--:B------:R-:W-:Y:S03]  /*bc60*/  HMMA.16816.F32 R188, R204, R192.reuse, R36 ;  /* 0x000000c0ccbc723c */ /* 0x080fe60000001824 */
[----:B------:R-:W-:Y:S01]  /*bc70*/  FADD.FTZ R2, R31, R2 ;  /* 0x000000021f027221 */ /* 0x000fe20000010000 */
[----:B------:R-:W-:Y:S01]  /*bc80*/  MOV R30, R180 ;  /* 0x000000b4001e7202 */ /* 0x000fe20000000f00 */
[----:B------:R-:W-:Y:S01]  /*bc90*/  FADD.FTZ R0, R0, R29 ;  /* 0x0000001d00007221 */ /* 0x000fe20000010000 */
[----:B------:R-:W-:Y:S01]  /*bca0*/  MOV R132, R137 ;  /* 0x0000008900847202 */ /* 0x000fe20000000f00 */
        /* <DEDUP_REMOVED lines=10> */
[-C--:B--2---:R-:W-:Y:S04]  /*bd50*/  HMMA.16816.F32 R196, R204, R200.reuse, R52 ;  /* 0x000000c8ccc4723c */ /* 0x084fe80000001834 */
[----:B------:R-:W-:Y:S02]  /*bd60*/  FADD.FTZ R0, R20, R9 ;  /* 0x0000000914007221 */ /* 0x000fe40000010000 */
[----:B------:R-:W-:Y:S02]  /*bd70*/  FADD.FTZ R9, R21, R8 ;  /* 0x0000000815097221 */ /* 0x000fe40000010000 */
[C---:B------:R-:W-:Y:S04]  /*bd80*/  HMMA.16816.F32 R176, R208.reuse, R200, R56 ;  /* 0x000000c8d0b0723c */ /* 0x040fe80000001838 */
[----:B------:R-:W-:Y:S02]  /*bd90*/  FADD.FTZ R8, R22, R3 ;  /* 0x0000000316087221 */ /* 0x000fe40000010000 */
[----:B------:R-:W-:Y:S02]  /*bda0*/  FADD.FTZ R3, R17, R9 ;  /* 0x0000000911037221 */ /* 0x000fe40000010000 */
[-C--:B------:R-:W-:Y:S04]  /*bdb0*/  HMMA.16816.F32 R180, R208, R202.reuse, R60 ;  /* 0x000000cad0b4723c */ /* 0x080fe8000000183c */
[----:B------:R-:W-:Y:S04]  /*bdc0*/  FADD.FTZ R3, R246, R3 ;  /* 0x00000003f6037221 */ /* 0x000fe80000010000 */
[C---:B------:R-:W-:Y:S04]  /*bdd0*/  HMMA.16816.F32 R200, R204.reuse, R202, R64 ;  /* 0x000000caccc8723c */ /* 0x040fe80000001840 */
[----:B------:R-:W-:Y:S04]  /*bde0*/  FADD.FTZ R3, R245, R3 ;  /* 0x00000003f5037221 */ /* 0x000fe80000010000 */
        /* <DEDUP_REMOVED lines=11> */
[C---:B------:R-:W-:Y:S07]  /*bea0*/  HMMA.16816.F32 R112, R204.reuse, R222, R112 ;  /* 0x000000decc70723c */ /* 0x040fee0000001870 */
[-C--:B------:R-:W-:Y:S01]  /*beb0*/  MOV R222, R133.reuse ;  /* 0x0000008500de7202 */ /* 0x080fe20000000f00 */
[-C--:B-1----:R-:W-:Y:S08]  /*bec0*/  HMMA.16816.F32 R116, R204, R4.reuse, R116 ;  /* 0x00000004cc74723c */ /* 0x082ff00000001874 */
        /* <DEDUP_REMOVED lines=22> */
[----:B------:R-:W-:Y:S01]  /*c030*/  IMAD.MOV.U32 R139, RZ, RZ, R134 ;  /* 0x000000ffff8b7224 */ /* 0x000fe200078e0086 */
[----:B------:R1:W-:Y:S01]  /*c040*/  STL [R1+0x10], R3 ;  /* 0x0000100301007387 */ /* 0x0003e20000100800 */
[----:B------:R-:W-:Y:S02]  /*c050*/  MOV R133, R136 ;  /* 0x0000008800857202 */ /* 0x000fe40000000f00 */
[----:B------:R-:W-:Y:S01]  /*c060*/  MOV R138, R135 ;  /* 0x00000087008a7202 */ /* 0x000fe20000000f00 */
[----:B------:R1:W-:Y:S04]  /*c070*/  STL [R1+0x14], R2 ;  /* 0x0000140201007387 */ /* 0x0003e80000100800 */
[----:B------:R1:W-:Y:S01]  /*c080*/  STL [R1], R0 ;  /* 0x0000000001007387 */ /* 0x0003e20000100800 */
[----:B---3--:R-:W-:Y:S11]  /*c090*/  ISETP.GT.AND P0, PT, R35, R34, PT ;  /* 0x000000222300720c */ /* 0x008ff60003f04270 */
[----:B------:R-:W-:Y:S02]  /*c0a0*/  @!UPT UIADD3 URZ, URZ, URZ, URZ ;  /* 0x0000003f3f3ff290 */ /* 0x000fe4000fffe03f */
[----:B-1----:R-:W-:-:S05]  /*c0b0*/  @P0 BRA `(.L_x_959) ;  /* 0xffffade000000947 */ /* 0x002fca000383ffff */
.L_x_958:
[----:B-1----:R-:W2:Y:S02]  /*c0c0*/  LDL R0, [R1+0x18] ;  /* 0x0000180001007983 */ /* 0x002ea40000100800 */
[----:B--2---:R-:W-:-:S13]  /*c0d0*/  ISETP.GE.AND P0, PT, R222, R0, PT ;  /* 0x00000000de00720c */ /* 0x004fda0003f06270 */
[----:B------:R-:W-:Y:S05]  /*c0e0*/  @!P0 BRA `(.L_x_960) ;  /* 0x0000490000008947 */ /* 0x000fea0003800000 */
[----:B------:R-:W-:Y:S01]  /*c0f0*/  IMAD.MOV.U32 R132, RZ, RZ, R136 ;  /* 0x000000ffff847224 */ /* 0x000fe200078e0088 */
[----:B------:R-:W-:Y:S01]  /*c100*/  MOV R139, R134 ;  /* 0x00000086008b7202 */ /* 0x000fe20000000f00 */
[----:B------:R-:W-:Y:S01]  /*c110*/  IMAD.MOV.U32 R3, RZ, RZ, R137 ;  /* 0x000000ffff037224 */ /* 0x000fe200078e0089 */
[----:B------:R-:W-:Y:S02]  /*c120*/  MOV R138, R135 ;  /* 0x00000087008a7202 */ /* 0x000fe40000000f00 */
.L_x_961:
[----:B------:R-:W-:Y:S04]  /*c130*/  DEPBAR.LE SB0, 0x0 ;  /* 0x000080000000791a */ /* 0x000fe80000000000 */
[----:B------:R-:W-:Y:S01]  /*c140*/  WARPSYNC 0xffffffff ;  /* 0xffffffff00007948 */ /* 0x000fe20003800000 */
[----:B------:R-:W-:Y:S01]  /*c150*/  BAR.SYNC.DEFER_BLOCKING 0x0 ;  /* 0x0000000000007b1d */ /* 0x000fe20000010000 */
[----:B--2---:R-:W-:Y:S01]  /*c160*/  SHF.R.S32.HI R0, RZ, 0x1f, R222 ;  /* 0x0000001fff007819 */ /* 0x004fe200000114de */
[----:B------:R-:W-:Y:S01]  /*c170*/  IMAD.WIDE.U32 R134, R222, c[0x0][0x208], RZ ;  /* 0x00008200de867a25 */ /* 0x000fe200078e00ff */
[----:B------:R-:W-:Y:S02]  /*c180*/  MOV R137, c[0x0][0x208] ;  /* 0x0000820000897a02 */ /* 0x000fe40000000f00 */
[----:B------:R-:W-:Y:S01]  /*c190*/  MOV R219, 0x5 ;  /* 0x0000000500db7802 */ /* 0x000fe20000000f00 */
[----:B------:R-:W-:Y:S04]  /*c1a0*/  IMAD R0, R0, c[0x0][0x208], RZ ;  /* 0x0000820000007a24 */ /* 0x000fe800078e02ff */
[----:B------:R-:W-:Y:S05]  /*c1b0*/  IMAD R0, R222, c[0x0][0x20c], R0 ;  /* 0x00008300de007a24 */ /* 0x000fea00078e0200 */
[----:B------:R-:W-:Y:S02]  /*c1c0*/  IADD3 R133, R135, R0, RZ ;  /* 0x0000000087857210 */ /* 0x000fe40007ffe0ff */
[C---:B------:R-:W-:Y:S02]  /*c1d0*/  SHF.L.U32 R0, R134.reuse, 0x6, RZ ;  /* 0x0000000686007819 */ /* 0x040fe400000006ff */
[----:B------:R-:W-:Y:S02]  /*c1e0*/  SHF.L.U64.HI R133, R134, 0x6, R133 ;  /* 0x0000000686857819 */ /* 0x000fe40000010285 */
[----:B------:R-:W-:Y:S01]  /*c1f0*/  SHF.L.U32 R135, R137, 0x5, RZ ;  /* 0x0000000589877819 */ /* 0x000fe200000006ff */
[----:B-----5:R-:W-:Y:S08]  /*c200*/  LDSM.16.M88.4 R64, [R231] ;  /* 0x00000000e740783b */ /* 0x020ff00000000200 */
[----:B------:R-:W1:Y:S08]  /*c210*/  LDSM.16.M88.4 R16, [R224] ;  /* 0x00000000e010783b */ /* 0x000e700000000200 */
[----:B------:R-:W2:Y:S08]  /*c220*/  LDSM.16.M88.4 R60, [R231+0x2000] ;  /* 0x00200000e73c783b */ /* 0x000eb00000000200 */
[----:B------:R-:W3:Y:S08]  /*c230*/  LDSM.16.M88.4 R32, [R224+0x800] ;  /* 0x00080000e020783b */ /* 0x000ef00000000200 */
[----:B------:R-:W4:Y:S06]  /*c240*/  LDL.64 R216, [R1+0x30] ;  /* 0x0000300001d87983 */ /* 0x000f2c0000100a00 */
[----:B------:R-:W3:Y:S08]  /*c250*/  LDSM.16.M88.4 R48, [R224+0x1000] ;  /* 0x00100000e030783b */ /* 0x000ef00000000200 */
[----:B------:R-:W4:Y:S01]  /*c260*/  LDL R136, [R1+0x38] ;  /* 0x0000380001887983 */ /* 0x000f220000100800 */
[-C--:B-1----:R-:W-:Y:S03]  /*c270*/  HMMA.16816.F32 R4, R64, R16.reuse, RZ ;  /* 0x000000104004723c */ /* 0x082fe600000018ff */
[----:B------:R-:W1:Y:S05]  /*c280*/  LDSM.16.M88.4 R204, [R224+0x1800] ;  /* 0x00180000e0cc783b */ /* 0x000e6a0000000200 */
[C---:B--2---:R-:W-:Y:S03]  /*c290*/  HMMA.16816.F32 R8, R60.reuse, R16, RZ ;  /* 0x000000103c08723c */ /* 0x044fe600000018ff */
[----:B------:R-:W-:Y:S05]  /*c2a0*/  LDSM.16.M88.4 R208, [R233] ;  /* 0x00000000e9d0783b */ /* 0x000fea0000000200 */
[-C--:B------:R-:W-:Y:S03]  /*c2b0*/  HMMA.16816.F32 R12, R60, R18.reuse, RZ ;  /* 0x000000123c0c723c */ /* 0x080fe600000018ff */
[----:B------:R-:W2:Y:S05]  /*c2c0*/  LDSM.16.M88.4 R212, [R235] ;  /* 0x00000000ebd4783b */ /* 0x000eaa0000000200 */
[C---:B------:R-:W-:Y:S03]  /*c2d0*/  HMMA.16816.F32 R16, R64.reuse, R18, RZ ;  /* 0x000000124010723c */ /* 0x040fe600000018ff */
[----:B------:R-:W-:Y:S04]  /*c2e0*/  STL [R1+0x74], R130 ;  /* 0x0000748201007387 */ /* 0x000fe80000100800 */
[----:B------:R1:W-:Y:S01]  /*c2f0*/  STL [R1+0x70], R131 ;  /* 0x0000708301007387 */ /* 0x0003e20000100800 */
[-C--:B---3--:R-:W-:Y:S08]  /*c300*/  HMMA.16816.F32 R20, R64, R32.reuse, RZ ;  /* 0x000000204014723c */ /* 0x088ff000000018ff */
[C---:B------:R-:W-:Y:S08]  /*c310*/  HMMA.16816.F32 R24, R60.reuse, R32, RZ ;  /* 0x000000203c18723c */ /* 0x040ff000000018ff */
[-C--:B------:R-:W-:Y:S01]  /*c320*/  HMMA.16816.F32 R28, R60, R34.reuse, RZ ;  /* 0x000000223c1c723c */ /* 0x080fe200000018ff */
[----:B-1----:R-:W3:Y:S07]  /*c330*/  LDL.64 R130, [R1+0x28] ;  /* 0x0000280001827983 */ /* 0x002eee0000100a00 */
        /* <DEDUP_REMOVED lines=9> */
[----:B------:R-:W1:Y:S07]  /*c3d0*/  LDSM.16.M88.4 R204, [R233+0x2000] ;  /* 0x00200000e9cc783b */ /* 0x000e6e0000000200 */
[-C--:B--2---:R-:W-:Y:S08]  /*c3e0*/  HMMA.16816.F32 R4, R208, R212.reuse, R4 ;  /* 0x000000d4d004723c */ /* 0x084ff00000001804 */
[C---:B-1----:R-:W-:Y:S08]  /*c3f0*/  HMMA.16816.F32 R8, R204.reuse, R212, R8 ;  /* 0x000000d4cc08723c */ /* 0x042ff00000001808 */
        /* <DEDUP_REMOVED lines=8> */
[-C--:B-1----:R-:W-:Y:S04]  /*c480*/  HMMA.16816.F32 R36, R208, R212.reuse, R36 ;  /* 0x000000d4d024723c */ /* 0x082fe80000001824 */
[C---:B----4-:R-:W-:Y:S04]  /*c490*/  IADD3 R2, P1, R0.reuse, R216, RZ ;  /* 0x000000d800027210 */ /* 0x050fe80007f3e0ff */
[C---:B------:R-:W-:Y:S04]  /*c4a0*/  HMMA.16816.F32 R40, R204.reuse, R212, R40 ;  /* 0x000000d4cc28723c */ /* 0x040fe80000001828 */
[C---:B------:R-:W-:Y:S04]  /*c4b0*/  IADD3.X R134, R133.reuse, R136, RZ, P1, !PT ;  /* 0x0000008885867210 */ /* 0x040fe80000ffe4ff */
[-C--:B------:R-:W-:Y:S04]  /*c4c0*/  HMMA.16816.F32 R44, R204, R214.reuse, R44 ;  /* 0x000000d6cc2c723c */ /* 0x080fe8000000182c */
[----:B------:R-:W-:Y:S02]  /*c4d0*/  IADD3 R0, P2, P1, R0, 0x40, R216 ;  /* 0x0000004000007810 */ /* 0x000fe4000795e0d8 */
[----:B------:R-:W2:Y:S02]  /*c4e0*/  LDL R216, [R1+0x18] ;  /* 0x0000180001d87983 */ /* 0x000ea40000100800 */
[C---:B------:R-:W-:Y:S02]  /*c4f0*/  HMMA.16816.F32 R48, R208.reuse, R214, R48 ;  /* 0x000000d6d030723c */ /* 0x040fe40000001830 */
[----:B------:R-:W1:Y:S02]  /*c500*/  LDSM.16.M88.4 R212, [R241] ;  /* 0x00000000f1d4783b */ /* 0x000e640000000200 */
[----:B------:R-:W-:Y:S04]  /*c510*/  IADD3.X R133, R133, RZ, R136, P2, P1 ;  /* 0x000000ff85857210 */ /* 0x000fe800017e2488 */
[-C--:B-1----:R-:W-:Y:S08]  /*c520*/  HMMA.16816.F32 R52, R208, R212.reuse, R52 ;  /* 0x000000d4d034723c */ /* 0x082ff00000001834 */
[C---:B------:R-:W-:Y:S08]  /*c530*/  HMMA.16816.F32 R56, R204.reuse, R212, R56 ;  /* 0x000000d4cc38723c */ /* 0x040ff00000001838 */
[-C--:B------:R-:W-:Y:S07]  /*c540*/  HMMA.16816.F32 R60, R204, R214.reuse, R60 ;  /* 0x000000d6cc3c723c */ /* 0x080fee000000183c */
[C---:B------:R-:W-:Y:S01]  /*c550*/  LEA R204, P0, R2.reuse, c[0x0][0x1f8], 0x1 ;  /* 0x00007e0002cc7a11 */ /* 0x040fe200078008ff */
[----:B------:R-:W-:Y:S04]  /*c560*/  HMMA.16816.F32 R64, R208, R214, R64 ;  /* 0x000000d6d040723c */ /* 0x000fe80000001840 */
[----:B------:R-:W-:Y:S02]  /*c570*/  LEA.HI.X R205, R2, c[0x0][0x1fc], R134, 0x1, P0 ;  /* 0x00007f0002cd7a11 */ /* 0x000fe400000f0c86 */
[----:B------:R-:W-:Y:S02]  /*c580*/  LEA R206, P0, R0, c[0x0][0x1f8], 0x1 ;  /* 0x00007e0000ce7a11 */ /* 0x000fe400078008ff */
[----:B------:R-:W-:Y:S01]  /*c590*/  IADD3 R136, P1, R204, R135, RZ ;  /* 0x00000087cc887210 */ /* 0x000fe20007f3e0ff */
[----:B------:R-:W-:Y:S01]  /*c5a0*/  @!PT LDS RZ, [RZ] ;  /* 0x00000000fffff984 */ /* 0x000fe20000000800 */
[----:B------:R-:W-:Y:S01]  /*c5b0*/  @!PT LDS RZ, [RZ] ;  /* 0x00000000fffff984 */ /* 0x000fe20000000800 */
[----:B------:R-:W-:Y:S01]  /*c5c0*/  @!PT LDS RZ, [RZ] ;  /* 0x00000000fffff984 */ /* 0x000fe20000000800 */
[----:B------:R1:W-:Y:S03]  /*c5d0*/  LDGSTS.E.BYPASS.LTC128B.128 [R244+0x100], [R204.64], !P6 ;  /* 0x00100000ccf47fae */ /* 0x0003e6000f101d48 */
[----:B------:R-:W-:Y:S02]  /*c5e0*/  LEA.HI.X R207, R0, c[0x0][0x1fc], R133, 0x1, P0 ;  /* 0x00007f0000cf7a11 */ /* 0x000fe400000f0c85 */
[----:B------:R-:W-:Y:S02]  /*c5f0*/  SHF.L.U64.HI R2, R137, R219, c[0x0][0x20c] ;  /* 0x0000830089027619 */ /* 0x000fe400000102db */
[-C--:B------:R-:W-:Y:S01]  /*c600*/  IADD3 R134, P0, R136, R135.reuse, RZ ;  /* 0x0000008788867210 */ /* 0x080fe20007f1e0ff */
[----:B------:R4:W-:Y:S01]  /*c610*/  LDGSTS.E.BYPASS.LTC128B.128 [R244+0x2100], [R206.64], !P5 ;  /* 0x02100000cef47fae */ /* 0x0009e2000e901d48 */
[-C--:B------:R-:W-:Y:S07]  /*c620*/  IADD3.X R137, R205, R2.reuse, RZ, P1, !PT ;  /* 0x00000002cd897210 */ /* 0x080fee0000ffe4ff */
[----:B------:R2:W-:Y:S08]  /*c630*/  LDGSTS.E.BYPASS.LTC128B.128 [R244+0x900], [R136.64], !P6 ;  /* 0x0090000088f47fae */ /* 0x0005f0000f101d48 */
[----:B------:R2:W-:Y:S01]  /*c640*/  LDGSTS.E.BYPASS.LTC128B.128 [R244+0x2900], [R136.64+0x80], !P5 ;  /* 0x0290008088f47fae */ /* 0x0005e2000e901d48 */
[----:B-1----:R-:W-:Y:S02]  /*c650*/  IADD3 R204, P1, R134, R135, RZ ;  /* 0x0000008786cc7210 */ /* 0x002fe40007f3e0ff */
[-C--:B------:R-:W-:Y:S04]  /*c660*/  IADD3.X R135, R137, R2.reuse, RZ, P0, !PT ;  /* 0x0000000289877210 */ /* 0x080fe800007fe4ff */
[----:B------:R-:W-:Y:S01]  /*c670*/  IADD3.X R205, R135, R2, RZ, P1, !PT ;  /* 0x0000000287cd7210 */ /* 0x000fe20000ffe4ff */
[----:B------:R1:W-:Y:S08]  /*c680*/  LDGSTS.E.BYPASS.LTC128B.128 [R244+0x1100], [R134.64], !P6 ;  /* 0x0110000086f47fae */ /* 0x0003f0000f101d48 */
[----:B------:R1:W-:Y:S08]  /*c690*/  LDGSTS.E.BYPASS.LTC128B.128 [R244+0x3100], [R134.64+0x80], !P5 ;  /* 0x0310008086f47fae */ /* 0x0003f0000e901d48 */
[----:B------:R4:W-:Y:S08]  /*c6a0*/  LDGSTS.E.BYPASS.LTC128B.128 [R244+0x1900], [R204.64], !P6 ;  /* 0x01900000ccf47fae */ /* 0x0009f0000f101d48 */
[----:B------:R4:W-:Y:S08]  /*c6b0*/  LDGSTS.E.BYPASS.LTC128B.128 [R244+0x3900], [R204.64+0x80], !P5 ;  /* 0x03900080ccf47fae */ /* 0x0009f0000e901d48 */
[----:B------:R-:W-:Y:S08]  /*c6c0*/  LDSM.16.M88.4 R208, [R230] ;  /* 0x00000000e6d0783b */ /* 0x000ff00000000200 */
[----:B------:R-:W-:Y:S08]  /*c6d0*/  LDSM.16.M88.4 R212, [R232+0x2000] ;  /* 0x00200000e8d4783b */ /* 0x000ff00000000200 */
[----:B------:R-:W0:Y:S08]  /*c6e0*/  LDGDEPBAR ;  /* 0x00000000000079af */ /* 0x000e300000000000 */
[----:B----4-:R-:W4:Y:S02]  /*c6f0*/  LDSM.16.M88.4 R204, [R232] ;  /* 0x00000000e8cc783b */ /* 0x010f240000000200 */
[-C--:B----4-:R-:W-:Y:S08]  /*c700*/  HMMA.16816.F32 R4, R204, R208.reuse, R4 ;  /* 0x000000d0cc04723c */ /* 0x090ff00000001804 */
[C---:B------:R-:W-:Y:S08]  /*c710*/  HMMA.16816.F32 R8, R212.reuse, R208, R8 ;  /* 0x000000d0d408723c */ /* 0x040ff00000001808 */
[-C--:B------:R-:W-:Y:S08]  /*c720*/  HMMA.16816.F32 R12, R212, R210.reuse, R12 ;  /* 0x000000d2d40c723c */ /* 0x080ff0000000180c */
[C---:B------:R-:W-:Y:S01]  /*c730*/  HMMA.16816.F32 R16, R204.reuse, R210, R16 ;  /* 0x000000d2cc10723c */ /* 0x040fe20000001810 */
[----:B------:R-:W4:Y:S07]  /*c740*/  LDSM.16.M88.4 R208, [R230+0x800] ;  /* 0x00080000e6d0783b */ /* 0x000f2e0000000200 */
[-C--:B----4-:R-:W-:Y:S08]  /*c750*/  HMMA.16816.F32 R20, R204, R208.reuse, R20 ;  /* 0x000000d0cc14723c */ /* 0x090ff00000001814 */
[C---:B------:R-:W-:Y:S08]  /*c760*/  HMMA.16816.F32 R24, R212.reuse, R208, R24 ;  /* 0x000000d0d418723c */ /* 0x040ff00000001818 */
[-C--:B------:R-:W-:Y:S08]  /*c770*/  HMMA.16816.F32 R28, R212, R210.reuse, R28 ;  /* 0x000000d2d41c723c */ /* 0x080ff0000000181c */
[C---:B------:R-:W-:Y:S01]  /*c780*/  HMMA.16816.F32 R32, R204.reuse, R210, R32 ;  /* 0x000000d2cc20723c */ /* 0x040fe20000001820 */
[----:B------:R-:W4:Y:S03]  /*c790*/  LDSM.16.M88.4 R208, [R230+0x1000] ;  /* 0x00100000e6d0783b */ /* 0x000f260000000200 */
[C---:B--2---:R-:W-:Y:S02]  /*c7a0*/  ISETP.GT.AND P0, PT, R222.reuse, R216, PT ;  /* 0x000000d8de00720c */ /* 0x044fe40003f04270 */
[----:B------:R-:W-:Y:S02]  /*c7b0*/  IADD3 R222, R222, -0x1, RZ ;  /* 0xffffffffdede7810 */ /* 0x000fe40007ffe0ff */
[-C--:B----4-:R-:W-:Y:S08]  /*c7c0*/  HMMA.16816.F32 R36, R204, R208.reuse, R36 ;  /* 0x000000d0cc24723c */ /* 0x090ff00000001824 */
[C---:B------:R-:W-:Y:S08]  /*c7d0*/  HMMA.16816.F32 R40, R212.reuse, R208, R40 ;  /* 0x000000d0d428723c */ /* 0x040ff00000001828 */
[-C--:B------:R-:W-:Y:S08]  /*c7e0*/  HMMA.16816.F32 R44, R212, R210.reuse, R44 ;  /* 0x000000d2d42c723c */ /* 0x080ff0000000182c */
[C---:B------:R-:W-:Y:S01]  /*c7f0*/  HMMA.16816.F32 R48, R204.reuse, R210, R48 ;  /* 0x000000d2cc30723c */ /* 0x040fe20000001830 */
[----:B------:R-:W2:Y:S07]  /*c800*/  LDSM.16.M88.4 R208, [R230+0x1800] ;  /* 0x00180000e6d0783b */ /* 0x000eae0000000200 */
[-C--:B--2---:R-:W-:Y:S08]  /*c810*/  HMMA.16816.F32 R52, R204, R208.reuse, R52 ;  /* 0x000000d0cc34723c */ /* 0x084ff00000001834 */
[C---:B------:R-:W-:Y:S08]  /*c820*/  HMMA.16816.F32 R56, R212.reuse, R208, R56 ;  /* 0x000000d0d438723c */ /* 0x040ff00000001838 */
[-C--:B------:R-:W-:Y:S01]  /*c830*/  HMMA.16816.F32 R60, R212, R210.reuse, R60 ;  /* 0x000000d2d43c723c */ /* 0x080fe2000000183c */
[----:B------:R-:W-:Y:S07]  /*c840*/  LDSM.16.M88.4 R212, [R234+0x2000] ;  /* 0x00200000ead4783b */ /* 0x000fee0000000200 */
[----:B------:R-:W-:Y:S01]  /*c850*/  HMMA.16816.F32 R64, R204, R210, R64 ;  /* 0x000000d2cc40723c */ /* 0x000fe20000001840 */
[----:B------:R-:W-:Y:S08]  /*c860*/  LDSM.16.M88.4 R204, [R234] ;  /* 0x00000000eacc783b */ /* 0x000ff00000000200 */
[----:B------:R-:W2:Y:S02]  /*c870*/  LDSM.16.M88.4 R208, [R227] ;  /* 0x00000000e3d0783b */ /* 0x000ea40000000200 */
[-C--:B--2---:R-:W-:Y:S08]  /*c880*/  HMMA.16816.F32 R4, R204, R208.reuse, R4 ;  /* 0x000000d0cc04723c */ /* 0x084ff00000001804 */
[C---:B------:R-:W-:Y:S08]  /*c890*/  HMMA.16816.F32 R8, R212.reuse, R208, R8 ;  /* 0x000000d0d408723c */ /* 0x040ff00000001808 */
[-C--:B------:R-:W-:Y:S08]  /*c8a0*/  HMMA.16816.F32 R12, R212, R210.reuse, R12 ;  /* 0x000000d2d40c723c */ /* 0x080ff0000000180c */
[C---:B------:R-:W-:Y:S01]  /*c8b0*/  HMMA.16816.F32 R16, R204.reuse, R210, R16 ;  /* 0x000000d2cc10723c */ /* 0x040fe20000001810 */
[----:B------:R-:W2:Y:S07]  /*c8c0*/  LDSM.16.M88.4 R208, [R227+0x800] ;  /* 0x00080000e3d0783b */ /* 0x000eae0000000200 */
        /* <DEDUP_REMOVED lines=15> */
[----:B------:R-:W-:Y:S08]  /*c9c0*/  LDSM.16.M88.4 R204, [R231+0x4000] ;  /* 0x00400000e7cc783b */ /* 0x000ff00000000200 */
[----:B------:R-:W2:Y:S02]  /*c9d0*/  LDSM.16.M88.4 R208, [R224+0x2000] ;  /* 0x00200000e0d0783b */ /* 0x000ea40000000200 */
        /* <DEDUP_REMOVED lines=21> */
[----:B------:R-:W2:Y:S02]  /*cb30*/  LDSM.16.M88.4 R208, [R240] ;  /* 0x00000000f0d0783b */ /* 0x000ea40000000200 */
[-C--:B--2---:R-:W-:Y:S08]  /*cb40*/  HMMA.16816.F32 R4, R204, R208.reuse, R4 ;  /* 0x000000d0cc04723c */ /* 0x084ff00000001804 */
[C---:B------:R-:W-:Y:S08]  /*cb50*/  HMMA.16816.F32 R8, R212.reuse, R208, R8 ;  /* 0x000000d0d408723c */ /* 0x040ff00000001808 */
[-C--:B------:R-:W-:Y:S08]  /*cb60*/  HMMA.16816.F32 R12, R212, R210.reuse, R12 ;  /* 0x000000d2d40c723c */ /* 0x080ff0000000180c */
[C---:B------:R-:W-:Y:S01]  /*cb70*/  HMMA.16816.F32 R16, R204.reuse, R210, R16 ;  /* 0x000000d2cc10723c */ /* 0x040fe20000001810 */
[----:B------:R-:W2:Y:S07]  /*cb80*/  LDSM.16.M88.4 R208, [R239] ;  /* 0x00000000efd0783b */ /* 0x000eae0000000200 */
        /* <DEDUP_REMOVED lines=42> */
[----:B------:R-:W-:Y:S01]  /*ce30*/  FMUL.FTZ R4, R4, c[0x0][0x320] ;  /* 0x0000c80004047a20 */ /* 0x000fe20000410000 */
[C---:B------:R-:W-:Y:S03]  /*ce40*/  HMMA.16816.F32 R16, R204.reuse, R210, R16 ;  /* 0x000000d2cc10723c */ /* 0x040fe60000001810 */
[----:B-1----:R-:W1:Y:S01]  /*ce50*/  MUFU.TANH R134, R4 ;  /* 0x0000000400867308 */ /* 0x002e620000002400 */
        /* <DEDUP_REMOVED lines=18> */
[----:B------:R-:W-:Y:S01]  /*cf80*/  FMUL.FTZ R13, R13, c[0x0][0x320] ;  /* 0x0000c8000d0d7a20 */ /* 0x000fe20000410000 */
[----:B--2---:R-:W-:Y:S08]  /*cf90*/  FMNMX.FTZ R0, R208, R0, !PT ;  /* 0x00000000d0007209 */ /* 0x004ff00007810000 */
[----:B------:R-:W-:Y:S01]  /*cfa0*/  MUFU.TANH R218, R9 ;  /* 0x0000000900da7308 */ /* 0x000fe20000002400 */
[----:B----4-:R-:W2:Y:S09]  /*cfb0*/  LDL R15, [R1+0x20] ;  /* 0x00002000010f7983 */ /* 0x010eb20000100800 */
[----:B------:R4:W3:Y:S01]  /*cfc0*/  MUFU.TANH R210, R7 ;  /* 0x0000000700d27308 */ /* 0x0008e20000002400 */
[----:B-1----:R-:W-:Y:S09]  /*cfd0*/  FMNMX.FTZ R2, R209, R132, !PT ;  /* 0x00000084d1027209 */ /* 0x002ff20007810000 */
[----:B------:R-:W-:Y:S10]  /*cfe0*/  MUFU.TANH R223, R10 ;  /* 0x0000000a00df7308 */ /* 0x000ff40000002400 */
[----:B------:R-:W1:Y:S01]  /*cff0*/  MUFU.TANH R16, R16 ;  /* 0x0000001000107308 */ /* 0x000e620000002400 */
[----:B----4-:R-:W4:Y:S01]  /*d000*/  LDSM.16.M88.4 R4, [R227+0x2800] ;  /* 0x00280000e304783b */ /* 0x010f220000000200 */
[----:B---3--:R-:W-:Y:S08]  /*d010*/  FMNMX.FTZ R2, R210, R2, !PT ;  /* 0x00000002d2027209 */ /* 0x008ff00007810000 */
[----:B------:R-:W3:Y:S10]  /*d020*/  MUFU.TANH R17, R17 ;  /* 0x0000001100117308 */ /* 0x000ef40000002400 */
[----:B------:R-:W4:Y:S01]  /*d030*/  MUFU.TANH R18, R18 ;  /* 0x0000001200127308 */ /* 0x000f220000002400 */
[----:B-1----:R-:W-:Y:S09]  /*d040*/  FMNMX.FTZ R0, R16, R0, !PT ;  /* 0x0000000010007209 */ /* 0x002ff20007810000 */
[----:B------:R-:W1:Y:S01]  /*d050*/  MUFU.TANH R19, R19 ;  /* 0x0000001300137308 */ /* 0x000e620000002400 */
[----:B---3--:R-:W-:Y:S09]  /*d060*/  FMNMX.FTZ R0, R17, R0, !PT ;  /* 0x0000000011007209 */ /* 0x008ff20007810000 */
[----:B------:R-:W-:Y:S01]  /*d070*/  MUFU.TANH R211, R8 ;  /* 0x0000000800d37308 */ /* 0x000fe20000002400 */
[-C--:B----4-:R-:W-:Y:S03]  /*d080*/  HMMA.16816.F32 R20, R204, R4.reuse, R20 ;  /* 0x00000004cc14723c */ /* 0x090fe60000001814 */
[----:B------:R-:W-:Y:S06]  /*d090*/  FMNMX.FTZ R2, R18, R2, !PT ;  /* 0x0000000212027209 */ /* 0x000fec0007810000 */
[----:B------:R-:W-:Y:S01]  /*d0a0*/  MUFU.TANH R217, R12 ;  /* 0x0000000c00d97308 */ /* 0x000fe20000002400 */
[C---:B------:R-:W-:Y:S04]  /*d0b0*/  HMMA.16816.F32 R24, R212.reuse, R4, R24 ;  /* 0x00000004d418723c */ /* 0x040fe80000001818 */
[----:B-1----:R-:W-:Y:S05]  /*d0c0*/  FMNMX.FTZ R2, R19, R2, !PT ;  /* 0x0000000213027209 */ /* 0x002fea0007810000 */
[----:B------:R-:W-:Y:S01]  /*d0d0*/  MUFU.TANH R221, R13 ;  /* 0x0000000d00dd7308 */ /* 0x000fe20000002400 */
        /* <DEDUP_REMOVED lines=23> */
[----:B---3--:R-:W-:Y:S06]  /*d250*/  FMNMX.FTZ R0, R20, R0, !PT ;  /* 0x0000000014007209 */ /* 0x008fec0007810000 */
[----:B------:R-:W3:Y:S01]  /*d260*/  MUFU.TANH R32, R32 ;  /* 0x0000002000207308 */ /* 0x000ee20000002400 */
[-C--:B-1----:R-:W-:Y:S03]  /*d270*/  HMMA.16816.F32 R36, R204, R4.reuse, R36 ;  /* 0x00000004cc24723c */ /* 0x082fe60000001824 */
[----:B----4-:R-:W-:Y:S05]  /*d280*/  FMNMX.FTZ R0, R21, R0, !PT ;  /* 0x0000000015007209 */ /* 0x010fea0007810000 */
[C---:B------:R-:W-:Y:S01]  /*d290*/  HMMA.16816.F32 R40, R212.reuse, R4, R40 ;  /* 0x00000004d428723c */ /* 0x040fe20000001828 */
[----:B------:R-:W1:Y:S03]  /*d2a0*/  MUFU.TANH R23, R23 ;  /* 0x0000001700177308 */ /* 0x000e660000002400 */
[----:B------:R-:W-:Y:S04]  /*d2b0*/  FMNMX.FTZ R2, R22, R2, !PT ;  /* 0x0000000216027209 */ /* 0x000fe80007810000 */
[-C--:B------:R-:W-:Y:S03]  /*d2c0*/  HMMA.16816.F32 R44, R212, R6.reuse, R44 ;  /* 0x00000006d42c723c */ /* 0x080fe6000000182c */
[----:B------:R-:W4:Y:S01]  /*d2d0*/  MUFU.TANH R33, R33 ;  /* 0x0000002100217308 */ /* 0x000f220000002400 */
[----:B---3--:R-:W-:Y:S04]  /*d2e0*/  FMNMX.FTZ R0, R32, R0, !PT ;  /* 0x0000000020007209 */ /* 0x008fe80007810000 */
[C---:B------:R-:W-:Y:S01]  /*d2f0*/  HMMA.16816.F32 R48, R204.reuse, R6, R48 ;  /* 0x00000006cc30723c */ /* 0x040fe20000001830 */
[----:B------:R-:W3:Y:S01]  /*d300*/  LDSM.16.M88.4 R4, [R227+0x3800] ;  /* 0x00380000e304783b */ /* 0x000ee20000000200 */
[----:B------:R-:W-:Y:S04]  /*d310*/  DEPBAR.LE SB0, 0x0 ;  /* 0x000080000000791a */ /* 0x000fe80000000000 */
[----:B------:R-:W3:Y:S01]  /*d320*/  MUFU.TANH R34, R34 ;  /* 0x0000002200227308 */ /* 0x000ee20000002400 */
[----:B------:R-:W-:Y:S02]  /*d330*/  FMUL.FTZ R36, R36, c[0x0][0x320] ;  /* 0x0000c80024247a20 */ /* 0x000fe40000410000 */
[----:B------:R-:W-:Y:S03]  /*d340*/  FMUL.FTZ R37, R37, c[0x0][0x320] ;  /* 0x0000c80025257a20 */ /* 0x000fe60000410000 */
[----:B-1----:R-:W-:Y:S01]  /*d350*/  FMNMX.FTZ R2, R23, R2, !PT ;  /* 0x0000000217027209 */ /* 0x002fe20007810000 */
[----:B------:R-:W-:Y:S02]  /*d360*/  FMUL.FTZ R38, R38, c[0x0][0x320] ;  /* 0x0000c80026267a20 */ /* 0x000fe40000410000 */
[----:B------:R-:W-:Y:S01]  /*d370*/  FMUL.FTZ R39, R39, c[0x0][0x320] ;  /* 0x0000c80027277a20 */ /* 0x000fe20000410000 */
[----:B------:R-:W1:Y:S01]  /*d380*/  MUFU.TANH R36, R36 ;  /* 0x0000002400247308 */ /* 0x000e620000002400 */
[----:B------:R-:W-:Y:S01]  /*d390*/  BAR.SYNC.DEFER_BLOCKING 0x0 ;  /* 0x0000000000007b1d */ /* 0x000fe20000010000 */
[----:B------:R-:W-:Y:S01]  /*d3a0*/  FMUL.FTZ R40, R40, c[0x0][0x320] ;  /* 0x0000c80028287a20 */ /* 0x000fe20000410000 */
[----:B----4-:R-:W-:Y:S01]  /*d3b0*/  FMNMX.FTZ R0, R33, R0, !PT ;  /* 0x0000000021007209 */ /* 0x010fe20007810000 */
[----:B------:R-:W-:Y:S02]  /*d3c0*/  FMUL.FTZ R41, R41, c[0x0][0x320] ;  /* 0x0000c80029297a20 */ /* 0x000fe40000410000 */
[----:B------:R-:W-:Y:S02]  /*d3d0*/  FMUL.FTZ R44, R44, c[0x0][0x320] ;  /* 0x0000c8002c2c7a20 */ /* 0x000fe40000410000 */
[----:B------:R-:W-:Y:S02]  /*d3e0*/  FMUL.FTZ R48, R48, c[0x0][0x320] ;  /* 0x0000c80030307a20 */ /* 0x000fe40000410000 */
[----:B------:R-:W4:Y:S01]  /*d3f0*/  MUFU.TANH R35, R35 ;  /* 0x0000002300237308 */ /* 0x000f220000002400 */
[----:B------:R-:W-:Y:S02]  /*d400*/  FMUL.FTZ R49, R49, c[0x0][0x320] ;  /* 0x0000c80031317a20 */ /* 0x000fe40000410000 */
[----:B------:R-:W-:Y:S01]  /*d410*/  FMUL.FTZ R45, R45, c[0x0][0x320] ;  /* 0x0000c8002d2d7a20 */ /* 0x000fe20000410000 */
[----:B---3--:R-:W-:Y:S01]  /*d420*/  FMNMX.FTZ R2, R34, R2, !PT ;  /* 0x0000000222027209 */ /* 0x008fe20007810000 */
[----:B------:R-:W-:Y:S02]  /*d430*/  FMUL.FTZ R43, R43, c[0x0][0x320] ;  /* 0x0000c8002b2b7a20 */ /* 0x000fe40000410000 */
[----:B------:R-:W-:Y:S02]  /*d440*/  FMUL.FTZ R46, R46, c[0x0][0x320] ;  /* 0x0000c8002e2e7a20 */ /* 0x000fe40000410000 */
[----:B------:R-:W-:Y:S01]  /*d450*/  FMUL.FTZ R47, R47, c[0x0][0x320] ;  /* 0x0000c8002f2f7a20 */ /* 0x000fe20000410000 */
[----:B------:R-:W3:Y:S01]  /*d460*/  MUFU.TANH R37, R37 ;  /* 0x0000002500257308 */ /* 0x000ee20000002400 */
[----:B------:R-:W-:Y:S02]  /*d470*/  FMUL.FTZ R50, R50, c[0x0][0x320] ;  /* 0x0000c80032327a20 */ /* 0x000fe40000410000 */
[----:B------:R-:W-:Y:S01]  /*d480*/  FMUL.FTZ R51, R51, c[0x0][0x320] ;  /* 0x0000c80033337a20 */ /* 0x000fe20000410000 */
[----:B-1----:R-:W-:Y:S01]  /*d490*/  FMNMX.FTZ R0, R36, R0, !PT ;  /* 0x0000000024007209 */ /* 0x002fe20007810000 */
[-C--:B------:R-:W-:Y:S05]  /*d4a0*/  HMMA.16816.F32 R52, R204, R4.reuse, R52 ;  /* 0x00000004cc34723c */ /* 0x080fea0000001834 */
[----:B------:R-:W1:Y:S01]  /*d4b0*/  MUFU.TANH R38, R38 ;  /* 0x0000002600267308 */ /* 0x000e620000002400 */
[----:B------:R-:W-:Y:S02]  /*d4c0*/  FMUL.FTZ R42, R42, c[0x0][0x320] ;  /* 0x0000c8002a2a7a20 */ /* 0x000fe40000410000 */
[C---:B------:R-:W-:Y:S04]  /*d4d0*/  HMMA.16816.F32 R56, R212.reuse, R4, R56 ;  /* 0x00000004d438723c */ /* 0x040fe80000001838 */
[----:B----4-:R-:W-:Y:S03]  /*d4e0*/  FMNMX.FTZ R2, R35, R2, !PT ;  /* 0x0000000223027209 */ /* 0x010fe60007810000 */
[----:B------:R-:W4:Y:S01]  /*d4f0*/  MUFU.TANH R48, R48 ;  /* 0x0000003000307308 */ /* 0x000f220000002400 */
[-C--:B------:R-:W-:Y:S04]  /*d500*/  HMMA.16816.F32 R60, R212, R6.reuse, R60 ;  /* 0x00000006d43c723c */ /* 0x080fe8000000183c */
[----:B---3--:R-:W-:Y:S02]  /*d510*/  FMNMX.FTZ R0, R37, R0, !PT ;  /* 0x0000000025007209 */ /* 0x008fe40007810000 */
[----:B------:R-:W-:Y:S02]  /*d520*/  FMNMX.FTZ R4, R211, R138, !PT ;  /* 0x0000008ad3047209 */ /* 0x000fe40007810000 */
[----:B------:R-:W-:Y:S01]  /*d530*/  HMMA.16816.F32 R64, R204, R6, R64 ;  /* 0x00000006cc40723c */ /* 0x000fe20000001840 */
[----:B------:R-:W3:Y:S01]  /*d540*/  MUFU.TANH R39, R39 ;  /* 0x0000002700277308 */ /* 0x000ee20000002400 */
[----:B------:R-:W2:Y:S02]  /*d550*/  LDL.LU R206, [R1+0xc] ;  /* 0x00000c0001ce7983 */ /* 0x000ea40000300800 */
[----:B------:R-:W-:Y:S01]  /*d560*/  FMUL.FTZ R52, R52, c[0x0][0x320] ;  /* 0x0000c80034347a20 */ /* 0x000fe20000410000 */
[----:B-1----:R-:W-:Y:S01]  /*d570*/  FMNMX.FTZ R2, R38, R2, !PT ;  /* 0x0000000226027209 */ /* 0x002fe20007810000 */
[----:B------:R-:W-:Y:S01]  /*d580*/  FMUL.FTZ R53, R53, c[0x0][0x320] ;  /* 0x0000c80035357a20 */ /* 0x000fe20000410000 */
[----:B------:R-:W-:Y:S01]  /*d590*/  FMNMX.FTZ R4, R218, R4, !PT ;  /* 0x00000004da047209 */ /* 0x000fe20007810000 */
[----:B------:R-:W-:Y:S01]  /*d5a0*/  FMUL.FTZ R54, R54, c[0x0][0x320] ;  /* 0x0000c80036367a20 */ /* 0x000fe20000410000 */
[----:B------:R-:W-:Y:S02]  /*d5b0*/  FMNMX.FTZ R5, R223, R139, !PT ;  /* 0x0000008bdf057209 */ /* 0x000fe40007810000 */
[----:B------:R-:W1:Y:S01]  /*d5c0*/  MUFU.TANH R49, R49 ;  /* 0x0000003100317308 */ /* 0x000e620000002400 */
[----:B------:R-:W-:Y:S01]  /*d5d0*/  FMNMX.FTZ R4, R217, R4, !PT ;  /* 0x00000004d9047209 */ /* 0x000fe20007810000 */
[----:B------:R-:W-:Y:S01]  /*d5e0*/  FMUL.FTZ R55, R55, c[0x0][0x320] ;  /* 0x0000c80037377a20 */ /* 0x000fe20000410000 */
[----:B------:R-:W-:Y:S01]  /*d5f0*/  FMNMX.FTZ R5, R246, R5, !PT ;  /* 0x00000005f6057209 */ /* 0x000fe20007810000 */
[----:B------:R-:W-:Y:S01]  /*d600*/  FMUL.FTZ R56, R56, c[0x0][0x320] ;  /* 0x0000c80038387a20 */ /* 0x000fe20000410000 */
[----:B----4-:R-:W-:Y:S01]  /*d610*/  FMNMX.FTZ R0, R48, R0, !PT ;  /* 0x0000000030007209 */ /* 0x010fe20007810000 */
[----:B------:R-:W-:Y:S01]  /*d620*/  FMUL.FTZ R62, R62, c[0x0][0x320] ;  /* 0x0000c8003e3e7a20 */ /* 0x000fe20000410000 */
[----:B------:R-:W-:Y:S01]  /*d630*/  FMNMX.FTZ R4, R221, R4, !PT ;  /* 0x00000004dd047209 */ /* 0x000fe20007810000 */
        /* <DEDUP_REMOVED lines=12> */
[----:B------:R-:W-:Y:S05]  /*d700*/  FMUL.FTZ R61, R61, c[0x0][0x320] ;  /* 0x0000c8003d3d7a20 */ /* 0x000fea0000410000 */
[----:B------:R-:W1:Y:S01]  /*d710*/  MUFU.TANH R53, R53 ;  /* 0x0000003500357308 */ /* 0x000e620000002400 */
[----:B----4-:R-:W-:Y:S09]  /*d720*/  FMNMX.FTZ R2, R50, R2, !PT ;  /* 0x0000000232027209 */ /* 0x010ff20007810000 */
[----:B------:R-:W4:Y:S01]  /*d730*/  MUFU.TANH R51, R51 ;  /* 0x0000003300337308 */ /* 0x000f220000002400 */
[----:B---3--:R-:W-:Y:S09]  /*d740*/  FMNMX.FTZ R0, R52, R0, !PT ;  /* 0x0000000034007209 */ /* 0x008ff20007810000 */
[----:B------:R-:W3:Y:S01]  /*d750*/  MUFU.TANH R24, R24 ;  /* 0x0000001800187308 */ /* 0x000ee20000002400 */
[----:B-1----:R-:W-:Y:S09]  /*d760*/  FMNMX.FTZ R0, R53, R0, !PT ;  /* 0x0000000035007209 */ /* 0x002ff20007810000 */
        /* <DEDUP_REMOVED lines=13> */
[----:B----4-:R-:W-:Y:S05]  /*d840*/  FMNMX.FTZ R0, R65, R0, !PT ;  /* 0x0000000041007209 */ /* 0x010fea0007810000 */
[----:B------:R-:W4:Y:S04]  /*d850*/  SHFL.BFLY PT, R137, R0, 0x2, 0x1f ;  /* 0x0c401f0000897f89 */ /* 0x000f2800000e0000 */
[----:B------:R-:W4:Y:S01]  /*d860*/  MUFU.TANH R29, R29 ;  /* 0x0000001d001d7308 */ /* 0x000f220000002400 */
[----:B---3--:R-:W-:Y:S09]  /*d870*/  FMNMX.FTZ R4, R28, R4, !PT ;  /* 0x000000041c047209 */ /* 0x008ff20007810000 */
[----:B------:R-:W3:Y:S01]  /*d880*/  MUFU.TANH R67, R67 ;  /* 0x0000004300437308 */ /* 0x000ee20000002400 */
[----:B-1----:R-:W-:Y:S09]  /*d890*/  FMNMX.FTZ R2, R66, R2, !PT ;  /* 0x0000000242027209 */ /* 0x002ff20007810000 */
[----:B------:R-:W1:Y:S01]  /*d8a0*/  MUFU.TANH R40, R40 ;  /* 0x0000002800287308 */ /* 0x000e620000002400 */
[----:B----4-:R-:W-:Y:S02]  /*d8b0*/  FMNMX.FTZ R137, R0, R137, !PT ;  /* 0x0000008900897209 */ /* 0x010fe40007810000 */
[----:B------:R-:W-:Y:S03]  /*d8c0*/  FMNMX.FTZ R4, R29, R4, !PT ;  /* 0x000000041d047209 */ /* 0x000fe60007810000 */
[----:B------:R-:W4:Y:S04]  /*d8d0*/  SHFL.BFLY PT, R8, R137, 0x1, 0x1f ;  /* 0x0c201f0089087f89 */ /* 0x000f2800000e0000 */
[----:B------:R-:W4:Y:S01]  /*d8e0*/  MUFU.TANH R247, R14 ;  /* 0x0000000e00f77308 */ /* 0x000f220000002400 */
[----:B---3--:R-:W-:Y:S05]  /*d8f0*/  FMNMX.FTZ R2, R67, R2, !PT ;  /* 0x0000000243027209 */ /* 0x008fea0007810000 */
[----:B------:R-:W3:Y:S04]  /*d900*/  SHFL.BFLY PT, R136, R2, 0x2, 0x1f ;  /* 0x0c401f0002887f89 */ /* 0x000ee800000e0000 */
[----:B------:R-:W3:Y:S01]  /*d910*/  MUFU.TANH R41, R41 ;  /* 0x0000002900297308 */ /* 0x000ee20000002400 */
[----:B-1----:R-:W-:Y:S09]  /*d920*/  FMNMX.FTZ R4, R40, R4, !PT ;  /* 0x0000000428047209 */ /* 0x002ff20007810000 */
[----:B------:R-:W1:Y:S01]  /*d930*/  MUFU.TANH R26, R26 ;  /* 0x0000001a001a7308 */ /* 0x000e620000002400 */
[----:B----4-:R-:W-:Y:S02]  /*d940*/  FMNMX.FTZ R137, R137, R8, !PT ;  /* 0x0000000889897209 */ /* 0x010fe40007810000 */
[----:B------:R-:W-:Y:S03]  /*d950*/  FMNMX.FTZ R5, R247, R5, !PT ;  /* 0x00000005f7057209 */ /* 0x000fe60007810000 */
[----:B------:R-:W-:Y:S01]  /*d960*/  FMUL.FTZ R12, R137, c[0x0][0x2d0] ;  /* 0x0000b400890c7a20 */ /* 0x000fe20000410000 */
[----:B------:R-:W-:Y:S03]  /*d970*/  FMNMX.FTZ R5, R245, R5, !PT ;  /* 0x00000005f5057209 */ /* 0x000fe60007810000 */
[----:B------:R-:W4:Y:S01]  /*d980*/  MUFU.TANH R44, R44 ;  /* 0x0000002c002c7308 */ /* 0x000f220000002400 */
[--C-:B------:R-:W-:Y:S01]  /*d990*/  FFMA.FTZ R14, R134, c[0x0][0x2d0], -R12.reuse ;  /* 0x0000b400860e7a23 */ /* 0x100fe2000001080c */
[----:B---3--:R-:W-:Y:S01]  /*d9a0*/  FMNMX.FTZ R136, R2, R136, !PT ;  /* 0x0000008802887209 */ /* 0x008fe20007810000 */
[--C-:B------:R-:W-:Y:S01]  /*d9b0*/  FFMA.FTZ R52, R52, c[0x0][0x2d0], -R12.reuse ;  /* 0x0000b40034347a23 */ /* 0x100fe2000001080c */
[----:B------:R-:W-:Y:S01]  /*d9c0*/  FMNMX.FTZ R4, R41, R4, !PT ;  /* 0x0000000429047209 */ /* 0x000fe20007810000 */
[--C-:B------:R-:W-:Y:S02]  /*d9d0*/  FFMA.FTZ R248, R20, c[0x0][0x2d0], -R12.reuse ;  /* 0x0000b40014f87a23 */ /* 0x100fe4000001080c */
[----:B------:R-:W3:Y:S01]  /*d9e0*/  SHFL.BFLY PT, R7, R136, 0x1, 0x1f ;  /* 0x0c201f0088077f89 */ /* 0x000ee200000e0000 */
[--C-:B------:R-:W-:Y:S02]  /*d9f0*/  FFMA.FTZ R220, R21, c[0x0][0x2d0], -R12.reuse ;  /* 0x0000b40015dc7a23 */ /* 0x100fe4000001080c */
[----:B------:R-:W3:Y:S01]  /*da00*/  MUFU.TANH R27, R27 ;  /* 0x0000001b001b7308 */ /* 0x000ee20000002400 */
[--C-:B------:R-:W-:Y:S01]  /*da10*/  FFMA.FTZ R131, R65, c[0x0][0x2d0], -R12.reuse ;  /* 0x0000b40041837a23 */ /* 0x100fe2000001080c */
[----:B-1----:R-:W-:Y:S08]  /*da20*/  FMNMX.FTZ R5, R26, R5, !PT ;  /* 0x000000051a057209 */ /* 0x002ff00007810000 */
[----:B------:R-:W1:Y:S01]  /*da30*/  MUFU.TANH R45, R45 ;  /* 0x0000002d002d7308 */ /* 0x000e620000002400 */
[----:B----4-:R-:W-:Y:S09]  /*da40*/  FMNMX.FTZ R4, R44, R4, !PT ;  /* 0x000000042c047209 */ /* 0x010ff20007810000 */
[----:B------:R-:W4:Y:S01]  /*da50*/  MUFU.TANH R30, R30 ;  /* 0x0000001e001e7308 */ /* 0x000f220000002400 */
[----:B---3--:R-:W-:Y:S02]  /*da60*/  FMNMX.FTZ R136, R136, R7, !PT ;  /* 0x0000000788887209 */ /* 0x008fe40007810000 */
[----:B------:R-:W-:Y:S03]  /*da70*/  FMNMX.FTZ R5, R27, R5, !PT ;  /* 0x000000051b057209 */ /* 0x000fe60007810000 */
[----:B------:R-:W-:Y:S04]  /*da80*/  FMUL.FTZ R11, R136, c[0x0][0x2d0] ;  /* 0x0000b400880b7a20 */ /* 0x000fe80000410000 */
[----:B------:R-:W3:Y:S01]  /*da90*/  MUFU.TANH R56, R56 ;  /* 0x0000003800387308 */ /* 0x000ee20000002400 */
[--C-:B------:R-:W-:Y:S02]  /*daa0*/  FFMA.FTZ R13, R209, c[0x0][0x2d0], -R11.reuse ;  /* 0x0000b400d10d7a23 */ /* 0x100fe4000001080b */
[--C-:B------:R-:W-:Y:S01]  /*dab0*/  FFMA.FTZ R54, R54, c[0x0][0x2d0], -R11.reuse ;  /* 0x0000b40036367a23 */ /* 0x100fe2000001080b */
[----:B-1----:R-:W-:Y:S01]  /*dac0*/  FMNMX.FTZ R4, R45, R4, !PT ;  /* 0x000000042d047209 */ /* 0x002fe20007810000 */
[--C-:B------:R-:W-:Y:S02]  /*dad0*/  FFMA.FTZ R55, R55, c[0x0][0x2d0], -R11.reuse ;  /* 0x0000b40037377a23 */ /* 0x100fe4000001080b */
[----:B------:R-:W-:Y:S03]  /*dae0*/  FFMA.FTZ R35, R35, c[0x0][0x2d0], -R11 ;  /* 0x0000b40023237a23 */ /* 0x000fe6000001080b */
[----:B------:R-:W-:Y:S01]  /*daf0*/  MUFU.TANH R31, R31 ;  /* 0x0000001f001f7308 */ /* 0x000fe20000002400 */
[----:B----4-:R-:W-:Y:S09]  /*db00*/  FMNMX.FTZ R5, R30, R5, !PT ;  /* 0x000000051e057209 */ /* 0x010ff20007810000 */
[----:B------:R-:W1:Y:S01]  /*db10*/  MUFU.TANH R57, R57 ;  /* 0x0000003900397308 */ /* 0x000e620000002400 */
[----:B---3--:R-:W-:Y:S09]  /*db20*/  FMNMX.FTZ R4, R56, R4, !PT ;  /* 0x0000000438047209 */ /* 0x008ff20007810000 */
[----:B------:R-:W3:Y:S10]  /*db30*/  MUFU.TANH R42, R42 ;  /* 0x0000002a002a7308 */ /* 0x000ef40000002400 */
[----:B------:R-:W4:Y:S01]  /*db40*/  MUFU.TANH R60, R60 ;  /* 0x0000003c003c7308 */ /* 0x000f220000002400 */
[----:B-1----:R-:W-:Y:S02]  /*db50*/  FMNMX.FTZ R0, R57, R4, !PT ;  /* 0x0000000439007209 */ /* 0x002fe40007810000 */
[----:B------:R-:W-:Y:S07]  /*db60*/  FMNMX.FTZ R4, R31, R5, !PT ;  /* 0x000000051f047209 */ /* 0x000fee0007810000 */
[----:B------:R-:W1:Y:S01]  /*db70*/  MUFU.TANH R43, R43 ;  /* 0x0000002b002b7308 */ /* 0x000e620000002400 */
[----:B---3--:R-:W-:Y:S09]  /*db80*/  FMNMX.FTZ R4, R42, R4, !PT ;  /* 0x000000042a047209 */ /* 0x008ff20007810000 */
[----:B------:R-:W3:Y:S01]  /*db90*/  MUFU.TANH R46, R46 ;  /* 0x0000002e002e7308 */ /* 0x000ee20000002400 */
[----:B----4-:R-:W-:Y:S01]  /*dba0*/  FMNMX.FTZ R6, R60, R0, !PT ;  /* 0x000000003c067209 */ /* 0x010fe20007810000 */
[----:B------:R-:W-:Y:S08]  /*dbb0*/  FMUL.FTZ R0, R63, c[0x0][0x320] ;  /* 0x0000c8003f007a20 */ /* 0x000ff00000410000 */
[----:B------:R-:W4:Y:S01]  /*dbc0*/  MUFU.TANH R47, R47 ;  /* 0x0000002f002f7308 */ /* 0x000f220000002400 */
[----:B-1----:R-:W-:Y:S09]  /*dbd0*/  FMNMX.FTZ R2, R43, R4, !PT ;  /* 0x000000042b027209 */ /* 0x002ff20007810000 */
[----:B------:R3:W-:Y:S10]  /*dbe0*/  MUFU.TANH R4, R0 ;  /* 0x0000000000047308 */ /* 0x0007f40000002400 */
[----:B------:R-:W1:Y:S10]  /*dbf0*/  MUFU.TANH R58, R58 ;  /* 0x0000003a003a7308 */ /* 0x000e740000002400 */
[----:B------:R-:W2:Y:S01]  /*dc00*/  MUFU.TANH R59, R59 ;  /* 0x0000003b003b7308 */ /* 0x000ea20000002400 */
[----:B---3--:R-:W-:Y:S04]  /*dc10*/  FMNMX.FTZ R0, R46, R2, !PT ;  /* 0x000000022e007209 */ /* 0x008fe80007810000 */
[----:B----4-:R-:W-:Y:S05]  /*dc20*/  FMNMX.FTZ R0, R47, R0, !PT ;  /* 0x000000002f007209 */ /* 0x010fea0007810000 */
[----:B------:R-:W3:Y:S01]  /*dc30*/  MUFU.TANH R5, R62 ;  /* 0x0000003e00057308 */ /* 0x000ee20000002400 */
[----:B-1----:R-:W-:Y:S09]  /*dc40*/  FMNMX.FTZ R0, R58, R0, !PT ;  /* 0x000000003a007209 */ /* 0x002ff20007810000 */
[----:B------:R-:W1:Y:S01]  /*dc50*/  MUFU.TANH R61, R61 ;  /* 0x0000003d003d7308 */ /* 0x000e620000002400 */
[----:B--2---:R-:W-:Y:S09]  /*dc60*/  FMNMX.FTZ R0, R59, R0, !PT ;  /* 0x000000003b007209 */ /* 0x004ff20007810000 */
[----:B------:R-:W-:Y:S01]  /*dc70*/  MUFU.EX2 R14, R14 ;  /* 0x0000000e000e7308 */ /* 0x000fe20000000800 */
[----:B---3--:R-:W-:Y:S01]  /*dc80*/  FMNMX.FTZ R0, R5, R0, !PT ;  /* 0x0000000005007209 */ /* 0x008fe20007810000 */
[--C-:B------:R-:W-:Y:S02]  /*dc90*/  FFMA.FTZ R62, R37, c[0x0][0x2d0], -R12.reuse ;  /* 0x0000b400253e7a23 */ /* 0x100fe4000001080c */
[--C-:B------:R-:W-:Y:S01]  /*dca0*/  FFMA.FTZ R37, R48, c[0x0][0x2d0], -R12.reuse ;  /* 0x0000b40030257a23 */ /* 0x100fe2000001080c */
[----:B------:R-:W-:Y:S01]  /*dcb0*/  FMNMX.FTZ R2, R4, R0, !PT ;  /* 0x0000000004027209 */ /* 0x000fe20007810000 */
[----:B------:R-:W-:Y:S04]  /*dcc0*/  FADD.FTZ R0, -R137, R3 ;  /* 0x0000000389007221 */ /* 0x000fe80000010100 */
[----:B------:R-:W-:Y:S01]  /*dcd0*/  MUFU.EX2 R13, R13 ;  /* 0x0000000d000d7308 */ /* 0x000fe20000000800 */
[----:B------:R-:W-:Y:S02]  /*dce0*/  FFMA.FTZ R48, R53, c[0x0][0x2d0], -R12 ;  /* 0x0000b40035307a23 */ /* 0x000fe4000001080c */
[----:B------:R-:W-:Y:S01]  /*dcf0*/  FMUL.FTZ R0, R0, c[0x0][0x2d0] ;  /* 0x0000b40000007a20 */ /* 0x000fe20000410000 */
[----:B-1----:R-:W-:Y:S01]  /*dd00*/  FMNMX.FTZ R6, R61, R6, !PT ;  /* 0x000000063d067209 */ /* 0x002fe20007810000 */
[----:B------:R-:W-:Y:S05]  /*dd10*/  SHFL.BFLY PT, R3, R2, 0x2, 0x1f ;  /* 0x0c401f0002037f89 */ /* 0x000fea00000e0000 */
[----:B------:R1:W2:Y:S03]  /*dd20*/  MUFU.EX2 R133, R0 ;  /* 0x0000000000857308 */ /* 0x0002a60000000800 */
[----:B------:R-:W3:Y:S01]  /*dd30*/  SHFL.BFLY PT, R135, R6, 0x2, 0x1f ;  /* 0x0c401f0006877f89 */ /* 0x000ee200000e0000 */
[----:B-1----:R-:W-:Y:S02]  /*dd40*/  FADD.FTZ R0, -R136, R132 ;  /* 0x0000008488007221 */ /* 0x002fe40000010100 */
[C---:B--2---:R-:W-:Y:S01]  /*dd50*/  FFMA.FTZ R207, R133.reuse, R206, R14 ;  /* 0x000000ce85cf7223 */ /* 0x044fe2000001000e */
[----:B---3--:R-:W-:Y:S01]  /*dd60*/  FMNMX.FTZ R135, R6, R135, !PT ;  /* 0x0000008706877209 */ /* 0x008fe20007810000 */
[----:B------:R-:W-:Y:S01]  /*dd70*/  FMUL.FTZ R0, R0, c[0x0][0x2d0] ;  /* 0x0000b40000007a20 */ /* 0x000fe20000410000 */
[----:B------:R-:W-:Y:S01]  /*dd80*/  @P0 SHF.R.S32.HI R6, RZ, 0x1f, R222 ;  /* 0x0000001fff060819 */ /* 0x000fe200000114de */
[C---:B------:R-:W-:Y:S02]  /*dd90*/  FMUL.FTZ R68, R133.reuse, R68 ;  /* 0x0000004485447220 */ /* 0x040fe40000410000 */
[----:B------:R1:W2:Y:S01]  /*dda0*/  MUFU.EX2 R132, R0 ;  /* 0x0000000000847308 */ /* 0x0002a20000000800 */
[----:B------:R-:W3:Y:S01]  /*ddb0*/  SHFL.BFLY PT, R9, R135, 0x1, 0x1f ;  /* 0x0c201f0087097f89 */ /* 0x000ee200000e0000 */
[----:B------:R-:W-:Y:S02]  /*ddc0*/  @P0 IMAD R10, R6, c[0x0][0x1e0], RZ ;  /* 0x00007800060a0a24 */ /* 0x000fe400078e02ff */
[C---:B------:R-:W-:Y:S04]  /*ddd0*/  @P0 IMAD.WIDE.U32 R6, R222.reuse, c[0x0][0x1e0], RZ ;  /* 0x00007800de060a25 */ /* 0x040fe800078e00ff */
[----:B------:R-:W-:Y:S01]  /*dde0*/  @P0 IMAD R10, R222, c[0x0][0x1e4], R10 ;  /* 0x00007900de0a0a24 */ /* 0x000fe200078e020a */
[----:B------:R-:W-:Y:S01]  /*ddf0*/  @P0 SHF.L.U32 R8, R6, 0x6, RZ ;  /* 0x0000000606080819 */ /* 0x000fe200000006ff */
[C---:B------:R-:W-:Y:S02]  /*de00*/  FMUL.FTZ R69, R133.reuse, R69 ;  /* 0x0000004585457220 */ /* 0x040fe40000410000 */
[----:B------:R-:W-:Y:S01]  /*de10*/  FMUL.FTZ R80, R133, R80 ;  /* 0x0000005085507220 */ /* 0x000fe20000410000 */
[----:B------:R-:W-:Y:S01]  /*de20*/  @P0 IADD3 R10, R7, R10, RZ ;  /* 0x0000000a070a0210 */ /* 0x000fe20007ffe0ff */
[----:B------:R-:W-:Y:S02]  /*de30*/  FFMA.FTZ R7, R208, c[0x0][0x2d0], -R12 ;  /* 0x0000b400d0077a23 */ /* 0x000fe4000001080c */
[C---:B------:R-:W-:Y:S01]  /*de40*/  FMUL.FTZ R81, R133.reuse, R81 ;  /* 0x0000005185517220 */ /* 0x040fe20000410000 */
[----:B------:R-:W-:Y:S01]  /*de50*/  @P0 SHF.L.U64.HI R10, R6, 0x6, R10 ;  /* 0x00000006060a0819 */ /* 0x000fe2000001020a */
[----:B------:R4:W-:Y:S01]  /*de60*/  MUFU.EX2 R216, R7 ;  /* 0x0000000700d87308 */ /* 0x0009e20000000800 */
[C---:B------:R-:W-:Y:S02]  /*de70*/  FMUL.FTZ R84, R133.reuse, R84 ;  /* 0x0000005485547220 */ /* 0x040fe40000410000 */
[C---:B------:R-:W-:Y:S02]  /*de80*/  FMUL.FTZ R85, R133.reuse, R85 ;  /* 0x0000005585557220 */ /* 0x040fe40000410000 */
[----:B------:R-:W-:Y:S01]  /*de90*/  FMUL.FTZ R96, R133, R96 ;  /* 0x0000006085607220 */ /* 0x000fe20000410000 */
[----:B-1----:R-:W-:Y:S01]  /*dea0*/  FMNMX.FTZ R0, R2, R3, !PT ;  /* 0x0000000302007209 */ /* 0x002fe20007810000 */
[----:B--2---:R-:W-:Y:S01]  /*deb0*/  FMUL.FTZ R70, R132, R70 ;  /* 0x0000004684467220 */ /* 0x004fe20000410000 */
[----:B------:R-:W-:Y:S01]  /*dec0*/  @P0 IADD3 R2, P2, R8, R130, RZ ;  /* 0x0000008208020210 */ /* 0x000fe20007f5e0ff */
[C---:B------:R-:W-:Y:S01]  /*ded0*/  FMUL.FTZ R71, R132.reuse, R71 ;  /* 0x0000004784477220 */ /* 0x040fe20000410000 */
[----:B---3--:R-:W-:Y:S01]  /*dee0*/  FMNMX.FTZ R135, R135, R9, !PT ;  /* 0x0000000987877209 */ /* 0x008fe20007810000 */
[----:B------:R-:W-:Y:S01]  /*def0*/  FMUL.FTZ R82, R132, R82 ;  /* 0x0000005284527220 */ /* 0x000fe20000410000 */
[----:B------:R-:W-:Y:S01]  /*df00*/  @P0 LEA R6, P1, R2, c[0x0][0x1c8], 0x1 ;  /* 0x0000720002060a11 */ /* 0x000fe200078208ff */
[----:B------:R-:W-:Y:S01]  /*df10*/  FMUL.FTZ R83, R132, R83 ;  /* 0x0000005384537220 */ /* 0x000fe20000410000 */
[----:B------:R-:W-:Y:S01]  /*df20*/  @P0 IADD3.X R3, R10, R15, RZ, P2, !PT ;  /* 0x0000000f0a030210 */ /* 0x000fe200017fe4ff */
[----:B------:R-:W-:Y:S01]  /*df30*/  FMUL.FTZ R86, R132, R86 ;  /* 0x0000005684567220 */ /* 0x000fe20000410000 */
[----:B------:R-:W-:Y:S01]  /*df40*/  @P0 IADD3 R9, P3, P2, R8, 0x40, R130 ;  /* 0x0000004008090810 */ /* 0x000fe20007a7e082 */
[----:B------:R-:W-:Y:S02]  /*df50*/  FMUL.FTZ R87, R132, R87 ;  /* 0x0000005784577220 */ /* 0x000fe40000410000 */
[----:B------:R-:W-:Y:S01]  /*df60*/  FMUL.FTZ R97, R133, R97 ;  /* 0x0000006185617220 */ /* 0x000fe20000410000 */
[----:B------:R-:W-:Y:S01]  /*df70*/  @P0 IADD3.X R10, R10, RZ, R15, P3, P2 ;  /* 0x000000ff0a0a0210 */ /* 0x000fe20001fe440f */
[C---:B------:R-:W-:Y:S02]  /*df80*/  FMUL.FTZ R98, R132.reuse, R98 ;  /* 0x0000006284627220 */ /* 0x040fe40000410000 */
[----:B------:R-:W-:Y:S01]  /*df90*/  FMUL.FTZ R99, R132, R99 ;  /* 0x0000006384637220 */ /* 0x000fe20000410000 */
[----:B----4-:R-:W-:Y:S01]  /*dfa0*/  @P0 LEA.HI.X R7, R2, c[0x0][0x1cc], R3, 0x1, P1 ;  /* 0x0000730002070a11 */ /* 0x010fe200008f0c03 */
[--C-:B------:R-:W-:Y:S01]  /*dfb0*/  FFMA.FTZ R2, R210, c[0x0][0x2d0], -R11.reuse ;  /* 0x0000b400d2027a23 */ /* 0x100fe2000001080b */
[----:B------:R-:W1:Y:S01]  /*dfc0*/  SHFL.BFLY PT, R3, R0, 0x1, 0x1f ;  /* 0x0c201f0000037f89 */ /* 0x000e6200000e0000 */
[----:B------:R-:W-:Y:S01]  /*dfd0*/  @P0 LEA R8, P1, R9, c[0x0][0x1c8], 0x1 ;  /* 0x0000720009080a11 */ /* 0x000fe200078208ff */
[C---:B------:R-:W-:Y:S01]  /*dfe0*/  FMUL.FTZ R100, R133.reuse, R100 ;  /* 0x0000006485647220 */ /* 0x040fe20000410000 */
[----:B------:R2:W-:Y:S01]  /*dff0*/  MUFU.EX2 R214, R2 ;  /* 0x0000000200d67308 */ /* 0x0005e20000000800 */
[----:B------:R-:W-:Y:S01]  /*e000*/  FMUL.FTZ R101, R133, R101 ;  /* 0x0000006585657220 */ /* 0x000fe20000410000 */
[----:B------:R-:W-:Y:S01]  /*e010*/  @P0 LEA.HI.X R9, R9, c[0x0][0x1cc], R10, 0x1, P1 ;  /* 0x0000730009090a11 */ /* 0x000fe200008f0c0a */
[----:B------:R-:W-:Y:S02]  /*e020*/  FFMA.FTZ R10, R16, c[0x0][0x2d0], -R12 ;  /* 0x0000b400100a7a23 */ /* 0x000fe4000001080c */
[----:B------:R3:W-:Y:S01]  /*e030*/  @P0 LDGSTS.E.BYPASS.LTC128B.128 [R244+0x4100], [R6.64], !P6 ;  /* 0x0410000006f40fae */ /* 0x0007e2000f101d48 */
[C---:B------:R-:W-:Y:S02]  /*e040*/  FMUL.FTZ R102, R132.reuse, R102 ;  /* 0x0000006684667220 */ /* 0x040fe40000410000 */
[C---:B------:R-:W-:Y:S02]  /*e050*/  FMUL.FTZ R103, R132.reuse, R103 ;  /* 0x0000006784677220 */ /* 0x040fe40000410000 */
[----:B------:R4:W-:Y:S01]  /*e060*/  MUFU.EX2 R215, R10 ;  /* 0x0000000a00d77308 */ /* 0x0009e20000000800 */
[C---:B------:R-:W-:Y:S02]  /*e070*/  FMUL.FTZ R112, R133.reuse, R112 ;  /* 0x0000007085707220 */ /* 0x040fe40000410000 */
[----:B------:R4:W-:Y:S01]  /*e080*/  @P0 LDGSTS.E.BYPASS.LTC128B.128 [R244+0x6100], [R8.64], !P5 ;  /* 0x0610000008f40fae */ /* 0x0009e2000e901d48 */
[C---:B------:R-:W-:Y:S02]  /*e090*/  FMUL.FTZ R113, R133.reuse, R113 ;  /* 0x0000007185717220 */ /* 0x040fe40000410000 */
[C---:B------:R-:W-:Y:S02]  /*e0a0*/  FMUL.FTZ R114, R132.reuse, R114 ;  /* 0x0000007284727220 */ /* 0x040fe40000410000 */
[----:B------:R-:W-:Y:S02]  /*e0b0*/  FMUL.FTZ R115, R132, R115 ;  /* 0x0000007384737220 */ /* 0x000fe40000410000 */
[C---:B------:R-:W-:Y:S01]  /*e0c0*/  FMUL.FTZ R116, R133.reuse, R116 ;  /* 0x0000007485747220 */ /* 0x040fe20000410000 */
[----:B-1----:R-:W-:Y:S01]  /*e0d0*/  FMNMX.FTZ R134, R0, R3, !PT ;  /* 0x0000000300867209 */ /* 0x002fe20007810000 */
[----:B------:R-:W-:Y:S01]  /*e0e0*/  FMUL.FTZ R117, R133, R117 ;  /* 0x0000007585757220 */ /* 0x000fe20000410000 */
[----:B------:R-:W-:Y:S01]  /*e0f0*/  @P0 MOV R0, c[0x0][0x1e0] ;  /* 0x0000780000000a02 */ /* 0x000fe20000000f00 */
[----:B--2---:R-:W-:Y:S02]  /*e100*/  FADD.FTZ R2, -R135, R138 ;  /* 0x0000008a87027221 */ /* 0x004fe40000010100 */
[----:B------:R-:W-:Y:S01]  /*e110*/  FMUL.FTZ R118, R132, R118 ;  /* 0x0000007684767220 */ /* 0x000fe20000410000 */
[----:B------:R-:W-:Y:S01]  /*e120*/  @P0 SHF.L.U64.HI R3, R0, R219, c[0x0][0x1e4] ;  /* 0x0000790000030619 */ /* 0x000fe200000102db */
[--C-:B------:R-:W-:Y:S01]  /*e130*/  FFMA.FTZ R219, R32, c[0x0][0x2d0], -R12.reuse ;  /* 0x0000b40020db7a23 */ /* 0x100fe2000001080c */
[----:B------:R-:W-:Y:S01]  /*e140*/  @P0 SHF.L.U32 R0, R0, 0x5, RZ ;  /* 0x0000000500000819 */ /* 0x000fe200000006ff */
[--C-:B------:R-:W-:Y:S02]  /*e150*/  FFMA.FTZ R32, R64, c[0x0][0x2d0], -R12.reuse ;  /* 0x0000b40040207a23 */ /* 0x100fe4000001080c */
[----:B------:R-:W-:Y:S01]  /*e160*/  FMUL.FTZ R2, R2, c[0x0][0x2d0] ;  /* 0x0000b40002027a20 */ /* 0x000fe20000410000 */
[----:B---3--:R-:W-:Y:S01]  /*e170*/  @P0 IADD3 R6, P1, R6, R0, RZ ;  /* 0x0000000006060210 */ /* 0x008fe20007f3e0ff */
[--C-:B----4-:R-:W-:Y:S01]  /*e180*/  FFMA.FTZ R10, R39, c[0x0][0x2d0], -R11.reuse ;  /* 0x0000b400270a7a23 */ /* 0x110fe2000001080b */
[----:B------:R-:W-:Y:S01]  /*e190*/  MOV R39, R52 ;  /* 0x0000003400277202 */ /* 0x000fe20000000f00 */
[--C-:B------:R-:W-:Y:S01]  /*e1a0*/  FFMA.FTZ R64, R34, c[0x0][0x2d0], -R11.reuse ;  /* 0x0000b40022407a23 */ /* 0x100fe2000001080b */
[----:B------:R-:W-:Y:S01]  /*e1b0*/  @P0 IADD3.X R7, R7, R3, RZ, P1, !PT ;  /* 0x0000000307070210 */ /* 0x000fe20000ffe4ff */
[----:B------:R-:W1:Y:S01]  /*e1c0*/  MUFU.EX2 R2, R2 ;  /* 0x0000000200027308 */ /* 0x000e620000000800 */
[----:B------:R-:W-:Y:S02]  /*e1d0*/  FMUL.FTZ R119, R132, R119 ;  /* 0x0000007784777220 */ /* 0x000fe40000410000 */
[----:B------:R-:W-:Y:S01]  /*e1e0*/  FFMA.FTZ R8, R17, c[0x0][0x2d0], -R12 ;  /* 0x0000b40011087a23 */ /* 0x000fe2000001080c */
[----:B------:R4:W-:Y:S01]  /*e1f0*/  @P0 LDGSTS.E.BYPASS.LTC128B.128 [R244+0x4900], [R6.64], !P6 ;  /* 0x0490000006f40fae */ /* 0x0009e2000f101d48 */
[--C-:B------:R-:W-:Y:S02]  /*e200*/  FFMA.FTZ R17, R38, c[0x0][0x2d0], -R11.reuse ;  /* 0x0000b40026117a23 */ /* 0x100fe4000001080b */
[--C-:B------:R-:W-:Y:S01]  /*e210*/  FFMA.FTZ R38, R66, c[0x0][0x2d0], -R11.reuse ;  /* 0x0000b40042267a23 */ /* 0x100fe2000001080b */
[----:B------:R-:W-:Y:S01]  /*e220*/  MOV R66, R10 ;  /* 0x0000000a00427202 */ /* 0x000fe20000000f00 */
[--C-:B------:R-:W-:Y:S01]  /*e230*/  FFMA.FTZ R10, R67, c[0x0][0x2d0], -R11.reuse ;  /* 0x0000b400430a7a23 */ /* 0x100fe2000001080b */
[----:B------:R3:W4:Y:S01]  /*e240*/  MUFU.EX2 R130, R8 ;  /* 0x0000000800827308 */ /* 0x0007220000000800 */
[C---:B------:R-:W-:Y:S01]  /*e250*/  FMUL.FTZ R128, R133.reuse, R128 ;  /* 0x0000008085807220 */ /* 0x040fe20000410000 */
[----:B------:R4:W-:Y:S01]  /*e260*/  @P0 LDGSTS.E.BYPASS.LTC128B.128 [R244+0x6900], [R6.64+0x80], !P5 ;  /* 0x0690008006f40fae */ /* 0x0009e2000e901d48 */
[----:B------:R-:W-:Y:S07]  /*e270*/  FMUL.FTZ R129, R133, R129 ;  /* 0x0000008185817220 */ /* 0x000fee0000410000 */
[----:B------:R-:W4:Y:S01]  /*e280*/  LDL.LU R67, [R1+0x4] ;  /* 0x0000040001437983 */ /* 0x000f220000300800 */
[C---:B-1----:R-:W-:Y:S02]  /*e290*/  FMUL.FTZ R72, R2.reuse, R72 ;  /* 0x0000004802487220 */ /* 0x042fe40000410000 */
[C---:B------:R-:W-:Y:S02]  /*e2a0*/  FMUL.FTZ R73, R2.reuse, R73 ;  /* 0x0000004902497220 */ /* 0x040fe40000410000 */
[C---:B------:R-:W-:Y:S02]  /*e2b0*/  FMUL.FTZ R76, R2.reuse, R76 ;  /* 0x0000004c024c7220 */ /* 0x040fe40000410000 */
[C---:B------:R-:W-:Y:S02]  /*e2c0*/  FMUL.FTZ R77, R2.reuse, R77 ;  /* 0x0000004d024d7220 */ /* 0x040fe40000410000 */
[----:B------:R-:W-:Y:S02]  /*e2d0*/  FMUL.FTZ R88, R2, R88 ;  /* 0x0000005802587220 */ /* 0x000fe40000410000 */
[--C-:B---3--:R-:W-:Y:S01]  /*e2e0*/  FFMA.FTZ R8, R18, c[0x0][0x2d0], -R11.reuse ;  /* 0x0000b40012087a23 */ /* 0x108fe2000001080b */
[----:B----4-:R-:W-:Y:S01]  /*e2f0*/  MOV R53, R130 ;  /* 0x0000008200357202 */ /* 0x010fe20000000f00 */
[--C-:B------:R-:W-:Y:S01]  /*e300*/  FFMA.FTZ R18, R50, c[0x0][0x2d0], -R11.reuse ;  /* 0x0000b40032127a23 */ /* 0x100fe2000001080b */
[----:B------:R-:W-:Y:S01]  /*e310*/  MOV R50, R17 ;  /* 0x0000001100327202 */ /* 0x000fe20000000f00 */
[----:B------:R1:W-:Y:S01]  /*e320*/  MUFU.EX2 R213, R8 ;  /* 0x0000000800d57308 */ /* 0x0003e20000000800 */
[----:B------:R-:W-:Y:S01]  /*e330*/  @P0 IADD3 R6, P1, R6, R0, RZ ;  /* 0x0000000006060210 */ /* 0x000fe20007f3e0ff */
[C---:B------:R-:W-:Y:S02]  /*e340*/  FMUL.FTZ R89, R2.reuse, R89 ;  /* 0x0000005902597220 */ /* 0x040fe40000410000 */
[C---:B------:R-:W-:Y:S01]  /*e350*/  FMUL.FTZ R92, R2.reuse, R92 ;  /* 0x0000005c025c7220 */ /* 0x040fe20000410000 */
[----:B------:R-:W-:Y:S01]  /*e360*/  @P0 IADD3.X R7, R7, R3, RZ, P1, !PT ;  /* 0x0000000307070210 */ /* 0x000fe20000ffe4ff */
[C---:B------:R-:W-:Y:S02]  /*e370*/  FMUL.FTZ R93, R2.reuse, R93 ;  /* 0x0000005d025d7220 */ /* 0x040fe40000410000 */
[C---:B------:R-:W-:Y:S02]  /*e380*/  FMUL.FTZ R104, R2.reuse, R104 ;  /* 0x0000006802687220 */ /* 0x040fe40000410000 */
[----:B------:R3:W-:Y:S01]  /*e390*/  @P0 LDGSTS.E.BYPASS.LTC128B.128 [R244+0x5100], [R6.64], !P6 ;  /* 0x0510000006f40fae */ /* 0x0007e2000f101d48 */
[C---:B------:R-:W-:Y:S02]  /*e3a0*/  FMUL.FTZ R105, R2.reuse, R105 ;  /* 0x0000006902697220 */ /* 0x040fe40000410000 */
[C---:B------:R-:W-:Y:S02]  /*e3b0*/  FMUL.FTZ R108, R2.reuse, R108 ;  /* 0x0000006c026c7220 */ /* 0x040fe40000410000 */
[C---:B------:R-:W-:Y:S02]  /*e3c0*/  FMUL.FTZ R109, R2.reuse, R109 ;  /* 0x0000006d026d7220 */ /* 0x040fe40000410000 */
[C---:B------:R-:W-:Y:S01]  /*e3d0*/  FMUL.FTZ R120, R2.reuse, R120 ;  /* 0x0000007802787220 */ /* 0x040fe20000410000 */
[----:B------:R3:W-:Y:S01]  /*e3e0*/  @P0 LDGSTS.E.BYPASS.LTC128B.128 [R244+0x7100], [R6.64+0x80], !P5 ;  /* 0x0710008006f40fae */ /* 0x0007e2000e901d48 */
[C---:B------:R-:W-:Y:S02]  /*e3f0*/  FMUL.FTZ R121, R2.reuse, R121 ;  /* 0x0000007902797220 */ /* 0x040fe40000410000 */
[C---:B------:R-:W-:Y:S02]  /*e400*/  FMUL.FTZ R124, R2.reuse, R124 ;  /* 0x0000007c027c7220 */ /* 0x040fe40000410000 */
[----:B------:R-:W-:Y:S02]  /*e410*/  FMUL.FTZ R125, R2, R125 ;  /* 0x0000007d027d7220 */ /* 0x000fe40000410000 */
[--C-:B-1----:R-:W-:Y:S02]  /*e420*/  FFMA.FTZ R8, R19, c[0x0][0x2d0], -R11.reuse ;  /* 0x0000b40013087a23 */ /* 0x102fe4000001080b */
[----:B------:R-:W-:Y:S02]  /*e430*/  FFMA.FTZ R19, R51, c[0x0][0x2d0], -R11 ;  /* 0x0000b40033137a23 */ /* 0x000fe4000001080b */
[----:B------:R-:W1:Y:S01]  /*e440*/  MUFU.EX2 R63, R8 ;  /* 0x00000008003f7308 */ /* 0x000e620000000800 */
[----:B---3--:R-:W-:Y:S01]  /*e450*/  @P0 IADD3 R6, P1, R6, R0, RZ ;  /* 0x0000000006060210 */ /* 0x008fe20007f3e0ff */
[C---:B------:R-:W-:Y:S03]  /*e460*/  FADD.FTZ R0, -R134.reuse, R139 ;  /* 0x0000008b86007221 */ /* 0x040fe60000010100 */
[----:B------:R-:W-:Y:S01]  /*e470*/  @P0 IADD3.X R7, R7, R3, RZ, P1, !PT ;  /* 0x0000000307070210 */ /* 0x000fe20000ffe4ff */
[----:B------:R-:W-:Y:S02]  /*e480*/  FMUL.FTZ R3, R134, c[0x0][0x2d0] ;  /* 0x0000b40086037a20 */ /* 0x000fe40000410000 */
[----:B------:R-:W-:Y:S01]  /*e490*/  FMUL.FTZ R0, R0, c[0x0][0x2d0] ;  /* 0x0000b40000007a20 */ /* 0x000fe20000410000 */
[----:B-1----:R-:W-:Y:S01]  /*e4a0*/  MOV R52, R63 ;  /* 0x0000003f00347202 */ /* 0x002fe20000000f00 */
[----:B------:R1:W-:Y:S01]  /*e4b0*/  @P0 LDGSTS.E.BYPASS.LTC128B.128 [R244+0x5900], [R6.64], !P6 ;  /* 0x0590000006f40fae */ /* 0x0003e2000f101d48 */
[----:B------:R-:W-:Y:S02]  /*e4c0*/  FMUL.FTZ R8, R135, c[0x0][0x2d0] ;  /* 0x0000b40087087a20 */ /* 0x000fe40000410000 */
[--C-:B------:R-:W-:Y:S01]  /*e4d0*/  FFMA.FTZ R63, R5, c[0x0][0x2d0], -R3.reuse ;  /* 0x0000b400053f7a23 */ /* 0x100fe20000010803 */
[----:B------:R-:W-:Y:S01]  /*e4e0*/  MUFU.EX2 R0, R0 ;  /* 0x0000000000007308 */ /* 0x000fe20000000800 */
[--C-:B------:R-:W-:Y:S02]  /*e4f0*/  FFMA.FTZ R208, R26, c[0x0][0x2d0], -R3.reuse ;  /* 0x0000b4001ad07a23 */ /* 0x100fe40000010803 */
[--C-:B------:R-:W-:Y:S01]  /*e500*/  FFMA.FTZ R209, R27, c[0x0][0x2d0], -R3.reuse ;  /* 0x0000b4001bd17a23 */ /* 0x100fe20000010803 */
[----:B------:R1:W-:Y:S01]  /*e510*/  @P0 LDGSTS.E.BYPASS.LTC128B.128 [R244+0x7900], [R6.64+0x80], !P5 ;  /* 0x0790008006f40fae */ /* 0x0003e2000e901d48 */
[--C-:B------:R-:W-:Y:S02]  /*e520*/  FFMA.FTZ R210, R31, c[0x0][0x2d0], -R3.reuse ;  /* 0x0000b4001fd27a23 */ /* 0x100fe40000010803 */
[--C-:B------:R-:W-:Y:S02]  /*e530*/  FFMA.FTZ R58, R58, c[0x0][0x2d0], -R3.reuse ;  /* 0x0000b4003a3a7a23 */ /* 0x100fe40000010803 */
[--C-:B------:R-:W-:Y:S02]  /*e540*/  FFMA.FTZ R59, R59, c[0x0][0x2d0], -R3.reuse ;  /* 0x0000b4003b3b7a23 */ /* 0x100fe40000010803 */
[--C-:B------:R-:W-:Y:S01]  /*e550*/  FFMA.FTZ R9, R218, c[0x0][0x2d0], -R8.reuse ;  /* 0x0000b400da097a23 */ /* 0x100fe20000010808 */
[----:B------:R-:W0:Y:S01]  /*e560*/  LDGDEPBAR ;  /* 0x00000000000079af */ /* 0x000e220000000000 */
[----:B------:R-:W-:Y:S02]  /*e570*/  FFMA.FTZ R15, R211, c[0x0][0x2d0], -R8 ;  /* 0x0000b400d30f7a23 */ /* 0x000fe40000010808 */
[----:B------:R3:W-:Y:S01]  /*e580*/  MUFU.EX2 R211, R9 ;  /* 0x0000000900d37308 */ /* 0x0007e20000000800 */
[----:B------:R-:W-:Y:S02]  /*e590*/  FFMA.FTZ R218, R33, c[0x0][0x2d0], -R12 ;  /* 0x0000b40021da7a23 */ /* 0x000fe4000001080c */
[----:B------:R-:W-:Y:S01]  /*e5a0*/  FMUL.FTZ R5, R133, R141 ;  /* 0x0000008d85057220 */ /* 0x000fe20000410000 */
[----:B------:R-:W-:Y:S01]  /*e5b0*/  F2FP.PACK_AB R141, R214, R13 ;  /* 0x0000000dd68d723e */ /* 0x000fe200000000ff */
[--C-:B------:R-:W-:Y:S02]  /*e5c0*/  FFMA.FTZ R130, R40, c[0x0][0x2d0], -R8.reuse ;  /* 0x0000b40028827a23 */ /* 0x100fe40000010808 */
[--C-:B------:R-:W-:Y:S02]  /*e5d0*/  FFMA.FTZ R250, R24, c[0x0][0x2d0], -R8.reuse ;  /* 0x0000b40018fa7a23 */ /* 0x100fe40000010808 */
[--C-:B------:R-:W-:Y:S01]  /*e5e0*/  FFMA.FTZ R249, R25, c[0x0][0x2d0], -R8.reuse ;  /* 0x0000b40019f97a23 */ /* 0x100fe20000010808 */
[----:B------:R-:W-:Y:S01]  /*e5f0*/  MUFU.EX2 R15, R15 ;  /* 0x0000000f000f7308 */ /* 0x000fe20000000800 */
[--C-:B------:R-:W-:Y:S02]  /*e600*/  FFMA.FTZ R251, R29, c[0x0][0x2d0], -R8.reuse ;  /* 0x0000b4001dfb7a23 */ /* 0x100fe40000010808 */
[--C-:B------:R-:W-:Y:S02]  /*e610*/  FFMA.FTZ R17, R45, c[0x0][0x2d0], -R8.reuse ;  /* 0x0000b4002d117a23 */ /* 0x100fe40000010808 */
[--C-:B------:R-:W-:Y:S02]  /*e620*/  FFMA.FTZ R34, R60, c[0x0][0x2d0], -R8.reuse ;  /* 0x0000b4003c227a23 */ /* 0x100fe40000010808 */
[----:B-1----:R-:W-:Y:S02]  /*e630*/  FFMA.FTZ R6, R217, c[0x0][0x2d0], -R8 ;  /* 0x0000b400d9067a23 */ /* 0x002fe40000010808 */
[--C-:B------:R-:W-:Y:S02]  /*e640*/  FFMA.FTZ R7, R223, c[0x0][0x2d0], -R3.reuse ;  /* 0x0000b400df077a23 */ /* 0x100fe40000010803 */
[----:B------:R1:W-:Y:S01]  /*e650*/  MUFU.EX2 R212, R6 ;  /* 0x0000000600d47308 */ /* 0x0003e20000000800 */
[----:B------:R-:W-:Y:S01]  /*e660*/  FFMA.FTZ R223, R47, c[0x0][0x2d0], -R3 ;  /* 0x0000b4002fdf7a23 */ /* 0x000fe20000010803 */
[----:B------:R-:W-:Y:S01]  /*e670*/  MOV R47, R66 ;  /* 0x00000042002f7202 */ /* 0x000fe20000000f00 */
[--C-:B------:R-:W-:Y:S01]  /*e680*/  FFMA.FTZ R217, R22, c[0x0][0x2d0], -R11.reuse ;  /* 0x0000b40016d97a23 */ /* 0x100fe2000001080b */
[----:B------:R-:W-:Y:S01]  /*e690*/  MOV R66, R39 ;  /* 0x0000002700427202 */ /* 0x000fe20000000f00 */
[--C-:B---3--:R-:W-:Y:S02]  /*e6a0*/  FFMA.FTZ R9, R36, c[0x0][0x2d0], -R12.reuse ;  /* 0x0000b40024097a23 */ /* 0x108fe4000001080c */
[----:B------:R-:W-:Y:S01]  /*e6b0*/  FFMA.FTZ R36, R49, c[0x0][0x2d0], -R12 ;  /* 0x0000b40031247a23 */ /* 0x000fe2000001080c */
[----:B------:R-:W-:Y:S01]  /*e6c0*/  MOV R12, R62 ;  /* 0x0000003e000c7202 */ /* 0x000fe20000000f00 */
[----:B------:R-:W-:Y:S01]  /*e6d0*/  FFMA.FTZ R62, R23, c[0x0][0x2d0], -R11 ;  /* 0x0000b400173e7a23 */ /* 0x000fe2000001080b */
[----:B------:R3:W-:Y:S01]  /*e6e0*/  MUFU.EX2 R138, R7 ;  /* 0x00000007008a7308 */ /* 0x0007e20000000800 */
[----:B------:R-:W4:Y:S01]  /*e6f0*/  LDSM.16.MT88.4 R20, [R225] ;  /* 0x00000000e114783b */ /* 0x000f220000004200 */
[--C-:B------:R-:W-:Y:S02]  /*e700*/  FFMA.FTZ R252, R28, c[0x0][0x2d0], -R8.reuse ;  /* 0x0000b4001cfc7a23 */ /* 0x100fe40000010808 */
[--C-:B------:R-:W-:Y:S02]  /*e710*/  FFMA.FTZ R49, R41, c[0x0][0x2d0], -R8.reuse ;  /* 0x0000b40029317a23 */ /* 0x100fe40000010808 */
[--C-:B------:R-:W-:Y:S02]  /*e720*/  FFMA.FTZ R51, R56, c[0x0][0x2d0], -R8.reuse ;  /* 0x0000b40038337a23 */ /* 0x100fe40000010808 */
[--C-:B------:R-:W-:Y:S02]  /*e730*/  FFMA.FTZ R65, R57, c[0x0][0x2d0], -R8.reuse ;  /* 0x0000b40039417a23 */ /* 0x100fe40000010808 */
[--C-:B------:R-:W-:Y:S01]  /*e740*/  FFMA.FTZ R33, R61, c[0x0][0x2d0], -R8.reuse ;  /* 0x0000b4003d217a23 */ /* 0x100fe20000010808 */
[----:B------:R-:W-:Y:S01]  /*e750*/  MUFU.EX2 R223, R223 ;  /* 0x000000df00df7308 */ /* 0x000fe20000000800 */
[----:B------:R-:W-:Y:S02]  /*e760*/  FMUL.FTZ R24, R2, R152 ;  /* 0x0000009802187220 */ /* 0x000fe40000410000 */
[--C-:B-1----:R-:W-:Y:S02]  /*e770*/  FFMA.FTZ R6, R221, c[0x0][0x2d0], -R8.reuse ;  /* 0x0000b400dd067a23 */ /* 0x102fe40000010808 */
[--C-:B------:R-:W-:Y:S02]  /*e780*/  FFMA.FTZ R221, R30, c[0x0][0x2d0], -R3.reuse ;  /* 0x0000b4001edd7a23 */ /* 0x100fe40000010803 */
[C---:B------:R-:W-:Y:S01]  /*e790*/  FMUL.FTZ R25, R2.reuse, R153 ;  /* 0x0000009902197220 */ /* 0x040fe20000410000 */
[----:B------:R-:W-:Y:S01]  /*e7a0*/  MOV R153, R18 ;  /* 0x0000001200997202 */ /* 0x000fe20000000f00 */
[C---:B------:R-:W-:Y:S01]  /*e7b0*/  FMUL.FTZ R28, R2.reuse, R156 ;  /* 0x0000009c021c7220 */ /* 0x040fe20000410000 */
[----:B------:R-:W1:Y:S01]  /*e7c0*/  MUFU.EX2 R16, R6 ;  /* 0x0000000600107308 */ /* 0x000e620000000800 */
[----:B------:R-:W-:Y:S01]  /*e7d0*/  FMUL.FTZ R29, R2, R157 ;  /* 0x0000009d021d7220 */ /* 0x000fe20000410000 */
[----:B------:R-:W-:Y:S01]  /*e7e0*/  MOV R156, R19 ;  /* 0x00000013009c7202 */ /* 0x000fe20000000f00 */
[--C-:B---3--:R-:W-:Y:S01]  /*e7f0*/  FFMA.FTZ R7, R245, c[0x0][0x2d0], -R3.reuse ;  /* 0x0000b400f5077a23 */ /* 0x108fe20000010803 */
[----:B------:R-:W-:Y:S01]  /*e800*/  MOV R157, R47 ;  /* 0x0000002f009d7202 */ /* 0x000fe20000000f00 */
[--C-:B------:R-:W-:Y:S02]  /*e810*/  FFMA.FTZ R245, R46, c[0x0][0x2d0], -R3.reuse ;  /* 0x0000b4002ef57a23 */ /* 0x100fe40000010803 */
[C---:B------:R-:W-:Y:S02]  /*e820*/  FMUL.FTZ R40, R2.reuse, R164 ;  /* 0x000000a402287220 */ /* 0x040fe40000410000 */
[C---:B------:R-:W-:Y:S01]  /*e830*/  FMUL.FTZ R41, R2.reuse, R165 ;  /* 0x000000a502297220 */ /* 0x040fe20000410000 */
[----:B------:R3:W-:Y:S01]  /*e840*/  MUFU.EX2 R204, R7 ;  /* 0x0000000700cc7308 */ /* 0x0007e20000000800 */
[C---:B------:R-:W-:Y:S01]  /*e850*/  FMUL.FTZ R45, R2.reuse, R169 ;  /* 0x000000a9022d7220 */ /* 0x040fe20000410000 */
[----:B------:R-:W-:Y:S01]  /*e860*/  MOV R165, R34 ;  /* 0x0000002200a57202 */ /* 0x000fe20000000f00 */
[C---:B------:R-:W-:Y:S01]  /*e870*/  FMUL.FTZ R56, R2.reuse, R176 ;  /* 0x000000b002387220 */ /* 0x040fe20000410000 */
[----:B------:R-:W-:Y:S01]  /*e880*/  MOV R176, R64 ;  /* 0x0000004000b07202 */ /* 0x000fe20000000f00 */
[C---:B------:R-:W-:Y:S02]  /*e890*/  FMUL.FTZ R57, R2.reuse, R177 ;  /* 0x000000b102397220 */ /* 0x040fe40000410000 */
[C---:B------:R-:W-:Y:S01]  /*e8a0*/  FMUL.FTZ R60, R2.reuse, R180 ;  /* 0x000000b4023c7220 */ /* 0x040fe20000410000 */
[----:B------:R-:W-:Y:S01]  /*e8b0*/  MOV R180, R59 ;  /* 0x0000003b00b47202 */ /* 0x000fe20000000f00 */
[----:B------:R-:W-:Y:S01]  /*e8c0*/  FMUL.FTZ R61, R2, R181 ;  /* 0x000000b5023d7220 */ /* 0x000fe20000410000 */
[----:B------:R-:W-:Y:S01]  /*e8d0*/  MUFU.EX2 R164, R248 ;  /* 0x000000f800a47308 */ /* 0x000fe20000000800 */
[C---:B------:R-:W-:Y:S01]  /*e8e0*/  FMUL.FTZ R18, R132.reuse, R162 ;  /* 0x000000a284127220 */ /* 0x040fe20000410000 */
[----:B------:R-:W-:Y:S01]  /*e8f0*/  MOV R162, R48 ;  /* 0x0000003000a27202 */ /* 0x000fe20000000f00 */
[----:B------:R-:W-:Y:S01]  /*e900*/  FMUL.FTZ R19, R132, R163 ;  /* 0x000000a384137220 */ /* 0x000fe20000410000 */
[----:B-1----:R-:W-:Y:S01]  /*e910*/  MOV R11, R16 ;  /* 0x00000010000b7202 */ /* 0x002fe20000000f00 */
[--C-:B------:R-:W-:Y:S01]  /*e920*/  FFMA.FTZ R6, R246, c[0x0][0x2d0], -R3.reuse ;  /* 0x0000b400f6067a23 */ /* 0x100fe20000010803 */
[----:B------:R-:W-:Y:S01]  /*e930*/  MOV R163, R63 ;  /* 0x0000003f00a37202 */ /* 0x000fe20000000f00 */
[--C-:B------:R-:W-:Y:S01]  /*e940*/  FFMA.FTZ R246, R43, c[0x0][0x2d0], -R3.reuse ;  /* 0x0000b4002bf67a23 */ /* 0x100fe20000010803 */
[----:B------:R-:W-:Y:S01]  /*e950*/  MOV R43, R11 ;  /* 0x0000000b002b7202 */ /* 0x000fe20000000f00 */
[----:B------:R-:W-:Y:S01]  /*e960*/  FFMA.FTZ R16, R44, c[0x0][0x2d0], -R8 ;  /* 0x0000b4002c107a23 */ /* 0x000fe20000010808 */
[----:B------:R1:W1:Y:S01]  /*e970*/  MUFU.EX2 R139, R6 ;  /* 0x00000006008b7308 */ /* 0x0002620000000800 */
[----:B------:R-:W-:Y:S01]  /*e980*/  MOV R11, R50 ;  /* 0x00000032000b7202 */ /* 0x000fe20000000f00 */
[----:B------:R-:W-:Y:S01]  /*e990*/  FMUL.FTZ R8, R2, R144 ;  /* 0x0000009002087220 */ /* 0x000fe20000410000 */
[----:B------:R-:W-:Y:S01]  /*e9a0*/  F2FP.PACK_AB R144, R211, R15 ;  /* 0x0000000fd390723e */ /* 0x000fe200000000ff */
[----:B---3--:R-:W-:Y:S01]  /*e9b0*/  FMUL.FTZ R7, R132, R143 ;  /* 0x0000008f84077220 */ /* 0x008fe20000410000 */
[----:B------:R-:W-:Y:S01]  /*e9c0*/  F2FP.PACK_AB R143, R52, R213 ;  /* 0x000000d5348f723e */ /* 0x000fe200000000ff */
        /* <DEDUP_REMOVED lines=19> */
[----:B------:R-:W-:Y:S01]  /*eb00*/  F2FP.PACK_AB R145, R139, R138 ;  /* 0x0000008a8b91723e */ /* 0x000fe200000000ff */
[--C-:B------:R-:W-:Y:S01]  /*eb10*/  FFMA.FTZ R247, R42, c[0x0][0x2d0], -R3.reuse ;  /* 0x0000b4002af77a23 */ /* 0x100fe20000010803 */
[----:B------:R-:W-:Y:S01]  /*eb20*/  MOV R42, R10 ;  /* 0x0000000a002a7202 */ /* 0x000fe20000000f00 */
[----:B------:R-:W-:Y:S01]  /*eb30*/  FFMA.FTZ R3, R4, c[0x0][0x2d0], -R3 ;  /* 0x0000b40004037a23 */ /* 0x000fe20000010803 */
[----:B------:R1:W3:Y:S01]  /*eb40*/  MUFU.EX2 R205, R6 ;  /* 0x0000000600cd7308 */ /* 0x0002e20000000800 */
[----:B------:R-:W-:Y:S01]  /*eb50*/  FMUL.FTZ R4, R133, R140 ;  /* 0x0000008c85047220 */ /* 0x000fe20000410000 */
[----:B------:R-:W-:Y:S01]  /*eb60*/  F2FP.PACK_AB R140, R216, R14 ;  /* 0x0000000ed88c723e */ /* 0x000fe200000000ff */
[C---:B------:R-:W-:Y:S01]  /*eb70*/  FMUL.FTZ R10, R0.reuse, R146 ;  /* 0x00000092000a7220 */ /* 0x040fe20000410000 */
[----:B------:R-:W2:Y:S01]  /*eb80*/  LDL.LU R14, [R1+0x10] ;  /* 0x00001000010e7983 */ /* 0x000ea20000300800 */
[----:B------:R-:W-:Y:S01]  /*eb90*/  F2FP.PACK_AB R146, R43, R212 ;  /* 0x000000d42b92723e */ /* 0x000fe200000000ff */
        /* <DEDUP_REMOVED lines=9> */
[----:B------:R-:W-:Y:S01]  /*ec30*/  MUFU.EX2 R169, R217 ;  /* 0x000000d900a97308 */ /* 0x000fe20000000800 */
[C---:B------:R-:W-:Y:S02]  /*ec40*/  FMUL.FTZ R63, R0.reuse, R183 ;  /* 0x000000b7003f7220 */ /* 0x040fe40000410000 */
[----:B------:R-:W-:Y:S01]  /*ec50*/  FMUL.FTZ R64, R133, R200 ;  /* 0x000000c885407220 */ /* 0x000fe20000410000 */
[----:B------:R-:W-:Y:S01]  /*ec60*/  MOV R200, R157 ;  /* 0x0000009d00c87202 */ /* 0x000fe20000000f00 */
[C---:B------:R-:W-:Y:S02]  /*ec70*/  FMUL.FTZ R74, R0.reuse, R74 ;  /* 0x0000004a004a7220 */ /* 0x040fe40000410000 */
[----:B------:R-:W-:Y:S02]  /*ec80*/  FMUL.FTZ R75, R0, R75 ;  /* 0x0000004b004b7220 */ /* 0x000fe40000410000 */
[----:B-1----:R-:W-:Y:S01]  /*ec90*/  FMUL.FTZ R6, R132, R142 ;  /* 0x0000008e84067220 */ /* 0x002fe20000410000 */
[----:B------:R-:W-:Y:S01]  /*eca0*/  F2FP.PACK_AB R142, R53, R215 ;  /* 0x000000d7358e723e */ /* 0x000fe200000000ff */
[----:B------:R-:W-:Y:S01]  /*ecb0*/  MUFU.EX2 R200, R200 ;  /* 0x000000c800c87308 */ /* 0x000fe20000000800 */
[----:B---3--:R-:W-:Y:S01]  /*ecc0*/  F2FP.PACK_AB R147, R204, R205 ;  /* 0x000000cdcc93723e */ /* 0x008fe200000000ff */
[C---:B------:R-:W-:Y:S02]  /*ecd0*/  FMUL.FTZ R78, R0.reuse, R78 ;  /* 0x0000004e004e7220 */ /* 0x040fe40000410000 */
[C---:B------:R-:W-:Y:S02]  /*ece0*/  FMUL.FTZ R79, R0.reuse, R79 ;  /* 0x0000004f004f7220 */ /* 0x040fe40000410000 */
[-C--:B----4-:R-:W-:Y:S04]  /*ecf0*/  HMMA.16816.F32 R4, R140, R20.reuse, R4 ;  /* 0x000000148c04723c */ /* 0x090fe80000001804 */
[----:B------:R-:W-:Y:S01]  /*ed00*/  MUFU.EX2 R177, R220 ;  /* 0x000000dc00b17308 */ /* 0x000fe20000000800 */
[C---:B------:R-:W-:Y:S02]  /*ed10*/  FMUL.FTZ R90, R0.reuse, R90 ;  /* 0x0000005a005a7220 */ /* 0x040fe40000410000 */
[C---:B------:R-:W-:Y:S01]  /*ed20*/  FMUL.FTZ R91, R0.reuse, R91 ;  /* 0x0000005b005b7220 */ /* 0x040fe20000410000 */
[C---:B------:R-:W-:Y:S04]  /*ed30*/  HMMA.16816.F32 R8, R144.reuse, R20, R8 ;  /* 0x000000149008723c */ /* 0x040fe80000001808 */
[C---:B------:R-:W-:Y:S02]  /*ed40*/  FMUL.FTZ R94, R0.reuse, R94 ;  /* 0x0000005e005e7220 */ /* 0x040fe40000410000 */
[C---:B------:R-:W-:Y:S01]  /*ed50*/  FMUL.FTZ R95, R0.reuse, R95 ;  /* 0x0000005f005f7220 */ /* 0x040fe20000410000 */
[----:B------:R-:W-:Y:S01]  /*ed60*/  MUFU.EX2 R221, R221 ;  /* 0x000000dd00dd7308 */ /* 0x000fe20000000800 */
[C---:B------:R-:W-:Y:S01]  /*ed70*/  FMUL.FTZ R20, R133.reuse, R172 ;  /* 0x000000ac85147220 */ /* 0x040fe20000410000 */
[----:B------:R-:W-:Y:S02]  /*ed80*/  MOV R172, R54 ;  /* 0x0000003600ac7202 */ /* 0x000fe40000000f00 */
[----:B------:R-:W-:Y:S01]  /*ed90*/  LDSM.16.MT88.4 R52, [R229] ;  /* 0x00000000e534783b */ /* 0x000fe20000004200 */
[C---:B------:R-:W-:Y:S01]  /*eda0*/  FMUL.FTZ R21, R133.reuse, R173 ;  /* 0x000000ad85157220 */ /* 0x040fe20000410000 */
[----:B------:R-:W-:Y:S01]  /*edb0*/  MOV R173, R33 ;  /* 0x0000002100ad7202 */ /* 0x000fe20000000f00 */
[C---:B------:R-:W-:Y:S01]  /*edc0*/  FMUL.FTZ R33, R133.reuse, R185 ;  /* 0x000000b985217220 */ /* 0x040fe20000410000 */
[----:B------:R-:W-:Y:S01]  /*edd0*/  MOV R185, R49 ;  /* 0x0000003100b97202 */ /* 0x000fe20000000f00 */
[----:B------:R-:W-:Y:S01]  /*ede0*/  FMUL.FTZ R49, R133, R193 ;  /* 0x000000c185317220 */ /* 0x000fe20000410000 */
[----:B------:R1:W-:Y:S01]  /*edf0*/  MUFU.EX2 R179, R218 ;  /* 0x000000da00b37308 */ /* 0x0003e20000000800 */
        /* <DEDUP_REMOVED lines=8> */
[----:B------:R-:W-:Y:S05]  /*ee80*/  FMUL.FTZ R127, R0, R127 ;  /* 0x0000007f007f7220 */ /* 0x000fea0000410000 */
[----:B------:R-:W-:Y:S10]  /*ee90*/  MUFU.EX2 R247, R247 ;  /* 0x000000f700f77308 */ /* 0x000ff40000000800 */
[----:B------:R-:W-:Y:S10]  /*eea0*/  MUFU.EX2 R246, R246 ;  /* 0x000000f600f67308 */ /* 0x000ff40000000800 */
[----:B------:R-:W-:Y:S01]  /*eeb0*/  MUFU.EX2 R245, R245 ;  /* 0x000000f500f57308 */ /* 0x000fe20000000800 */
[----:B------:R-:W-:Y:S01]  /*eec0*/  FFMA.FTZ R206, R132, R67, R13 ;  /* 0x0000004384ce7223 */ /* 0x000fe2000001000d */
[----:B------:R-:W-:Y:S01]  /*eed0*/  MOV R67, R12 ;  /* 0x0000000c00437202 */ /* 0x000fe20000000f00 */
[C---:B------:R-:W-:Y:S01]  /*eee0*/  FMUL.FTZ R12, R2.reuse, R148 ;  /* 0x00000094020c7220 */ /* 0x040fe20000410000 */
[----:B------:R-:W-:Y:S01]  /*eef0*/  MOV R148, R37 ;  /* 0x0000002500947202 */ /* 0x000fe20000000f00 */
[----:B------:R-:W-:Y:S01]  /*ef00*/  FMUL.FTZ R13, R2, R149 ;  /* 0x00000095020d7220 */ /* 0x000fe20000410000 */
[----:B------:R-:W-:Y:S02]  /*ef10*/  MOV R149, R36 ;  /* 0x0000002400957202 */ /* 0x000fe40000000f00 */
[----:B------:R-:W-:Y:S02]  /*ef20*/  MOV R31, R67 ;  /* 0x00000043001f7202 */ /* 0x000fe40000000f00 */
[----:B------:R-:W-:Y:S02]  /*ef30*/  MOV R67, R38 ;  /* 0x0000002600437202 */ /* 0x000fe40000000f00 */
[----:B------:R-:W3:Y:S01]  /*ef40*/  LDSM.16.MT88.4 R36, [R226] ;  /* 0x00000000e224783b */ /* 0x000ee20000004200 */
[----:B------:R-:W-:Y:S01]  /*ef50*/  MOV R153, R31 ;  /* 0x0000001f00997202 */ /* 0x000fe20000000f00 */
[C---:B------:R-:W-:Y:S01]  /*ef60*/  FMUL.FTZ R31, R0.reuse, R159 ;  /* 0x0000009f001f7220 */ /* 0x040fe20000410000 */
[----:B------:R-:W-:Y:S02]  /*ef70*/  MOV R154, R149 ;  /* 0x00000095009a7202 */ /* 0x000fe40000000f00 */
[----:B------:R-:W-:Y:S02]  /*ef80*/  MOV R181, R148 ;  /* 0x0000009400b57202 */ /* 0x000fe40000000f00 */
[----:B------:R-:W-:Y:S01]  /*ef90*/  MOV R159, R58 ;  /* 0x0000003a009f7202 */ /* 0x000fe20000000f00 */
[----:B------:R-:W-:Y:S02]  /*efa0*/  FMUL.FTZ R58, R0, R178 ;  /* 0x000000b2003a7220 */ /* 0x000fe40000410000 */
[----:B------:R4:W-:Y:S01]  /*efb0*/  MUFU.EX2 R178, R219 ;  /* 0x000000db00b27308 */ /* 0x0009e20000000800 */
[----:B--2---:R-:W-:Y:S02]  /*efc0*/  FFMA.FTZ R2, R2, R14, R15 ;  /* 0x0000000e02027223 */ /* 0x004fe4000001000f */
[C---:B------:R-:W-:Y:S02]  /*efd0*/  FMUL.FTZ R14, R0.reuse, R150 ;  /* 0x00000096000e7220 */ /* 0x040fe40000410000 */
[----:B------:R-:W-:Y:S02]  /*efe0*/  FMUL.FTZ R15, R0, R151 ;  /* 0x00000097000f7220 */ /* 0x000fe40000410000 */
[----:B------:R-:W2:Y:S01]  /*eff0*/  LDSM.16.MT88.4 R148, [R228] ;  /* 0x00000000e494783b */ /* 0x000ea20000004200 */
[----:B------:R-:W-:Y:S04]  /*f000*/  FADD.FTZ R2, R211, R2 ;  /* 0x00000002d3027221 */ /* 0x000fe80000010000 */
[-C--:B------:R-:W-:Y:S08]  /*f010*/  HMMA.16816.F32 R12, R144, R22.reuse, R12 ;  /* 0x00000016900c723c */ /* 0x080ff0000000180c */
[C---:B------:R-:W-:Y:S07]  /*f020*/  HMMA.16816.F32 R16, R140.reuse, R22, R16 ;  /* 0x000000168c10723c */ /* 0x040fee0000001810 */
[C---:B------:R-:W-:Y:S01]  /*f030*/  FMUL.FTZ R22, R132.reuse, R174 ;  /* 0x000000ae84167220 */ /* 0x040fe20000410000 */
[----:B------:R-:W-:Y:S01]  /*f040*/  MOV R174, R62 ;  /* 0x0000003e00ae7202 */ /* 0x000fe20000000f00 */
[----:B------:R-:W-:Y:S03]  /*f050*/  FMUL.FTZ R23, R132, R175 ;  /* 0x000000af84177220 */ /* 0x000fe60000410000 */
[----:B------:R-:W-:Y:S01]  /*f060*/  FMUL.FTZ R62, R0, R182 ;  /* 0x000000b6003e7220 */ /* 0x000fe20000410000 */
[----:B------:R-:W-:Y:S01]  /*f070*/  MOV R175, R32 ;  /* 0x0000002000af7202 */ /* 0x000fe20000000f00 */
[C---:B------:R-:W-:Y:S01]  /*f080*/  FMUL.FTZ R32, R133.reuse, R184 ;  /* 0x000000b885207220 */ /* 0x040fe20000410000 */
[----:B------:R-:W-:Y:S01]  /*f090*/  MOV R184, R66 ;  /* 0x0000004200b87202 */ /* 0x000fe20000000f00 */
[-C--:B---3--:R-:W-:Y:S01]  /*f0a0*/  HMMA.16816.F32 R20, R140, R36.reuse, R20 ;  /* 0x000000248c14723c */ /* 0x088fe20000001814 */
[----:B------:R-:W-:Y:S02]  /*f0b0*/  MUFU.EX2 R174, R174 ;  /* 0x000000ae00ae7308 */ /* 0x000fe40000000800 */
[----:B------:R-:W-:Y:S05]  /*f0c0*/  FMUL.FTZ R66, R132, R202 ;  /* 0x000000ca84427220 */ /* 0x000fea0000410000 */
[C---:B------:R-:W-:Y:S03]  /*f0d0*/  HMMA.16816.F32 R24, R144.reuse, R36, R24 ;  /* 0x000000249018723c */ /* 0x040fe60000001818 */
[----:B------:R-:W-:Y:S04]  /*f0e0*/  MUFU.EX2 R184, R184 ;  /* 0x000000b800b87308 */ /* 0x000fe80000000800 */
[C---:B------:R-:W-:Y:S01]  /*f0f0*/  FMUL.FTZ R36, R133.reuse, R188 ;  /* 0x000000bc85247220 */ /* 0x040fe20000410000 */
[-C--:B------:R-:W-:Y:S04]  /*f100*/  HMMA.16816.F32 R28, R144, R38.reuse, R28 ;  /* 0x00000026901c723c */ /* 0x080fe8000000181c */
[C---:B------:R-:W-:Y:S01]  /*f110*/  FMUL.FTZ R37, R133.reuse, R189 ;  /* 0x000000bd85257220 */ /* 0x040fe20000410000 */
[----:B------:R-:W-:Y:S01]  /*f120*/  MOV R188, R43 ;  /* 0x0000002b00bc7202 */ /* 0x000fe20000000f00 */
[C---:B------:R-:W-:Y:S01]  /*f130*/  FMUL.FTZ R43, R0.reuse, R167 ;  /* 0x000000a7002b7220 */ /* 0x040fe20000410000 */
        /* <DEDUP_REMOVED lines=10> */
[C---:B------:R-:W-:Y:S01]  /*f1e0*/  FMUL.FTZ R51, R132.reuse, R195 ;  /* 0x000000c384337220 */ /* 0x040fe20000410000 */
[----:B------:R-:W-:Y:S01]  /*f1f0*/  MOV R170, R167 ;  /* 0x000000a700aa7202 */ /* 0x000fe20000000f00 */
[C---:B------:R-:W-:Y:S01]  /*f200*/  FMUL.FTZ R65, R133.reuse, R201 ;  /* 0x000000c985417220 */ /* 0x040fe20000410000 */
[----:B------:R-:W-:Y:S01]  /*f210*/  MOV R248, R191 ;  /* 0x000000bf00f87202 */ /* 0x000fe20000000f00 */
[----:B------:R-:W-:Y:S01]  /*f220*/  FMUL.FTZ R67, R132, R203 ;  /* 0x000000cb84437220 */ /* 0x000fe20000410000 */
[-C--:B------:R-:W-:Y:S03]  /*f230*/  HMMA.16816.F32 R36, R140, R52.reuse, R36 ;  /* 0x000000348c24723c */ /* 0x080fe60000001824 */
[----:B------:R-:W-:Y:S02]  /*f240*/  MOV R191, R162 ;  /* 0x000000a200bf7202 */ /* 0x000fe40000000f00 */
[----:B------:R-:W-:Y:S02]  /*f250*/  MOV R171, R170 ;  /* 0x000000aa00ab7202 */ /* 0x000fe40000000f00 */
[----:B------:R-:W-:Y:S01]  /*f260*/  MOV R167, R166 ;  /* 0x000000a600a77202 */ /* 0x000fe20000000f00 */
[C---:B------:R-:W-:Y:S01]  /*f270*/  HMMA.16816.F32 R40, R144.reuse, R52, R40 ;  /* 0x000000349028723c */ /* 0x040fe20000001828 */
[----:B------:R-:W-:Y:S03]  /*f280*/  MUFU.EX2 R191, R191 ;  /* 0x000000bf00bf7308 */ /* 0x000fe60000000800 */
[----:B------:R-:W-:Y:S02]  /*f290*/  MOV R170, R167 ;  /* 0x000000a700aa7202 */ /* 0x000fe40000000f00 */
[----:B------:R-:W-:Y:S01]  /*f2a0*/  MOV R166, R189 ;  /* 0x000000bd00a67202 */ /* 0x000fe20000000f00 */
[C---:B------:R-:W-:Y:S01]  /*f2b0*/  FMUL.FTZ R52, R133.reuse, R196 ;  /* 0x000000c485347220 */ /* 0x040fe20000410000 */
[-C--:B------:R-:W-:Y:S04]  /*f2c0*/  HMMA.16816.F32 R44, R144, R54.reuse, R44 ;  /* 0x00000036902c723c */ /* 0x080fe8000000182c */
[----:B------:R-:W-:Y:S01]  /*f2d0*/  FMUL.FTZ R53, R133, R197 ;  /* 0x000000c585357220 */ /* 0x000fe20000410000 */
[----:B------:R-:W-:Y:S01]  /*f2e0*/  MOV R192, R170 ;  /* 0x000000aa00c07202 */ /* 0x000fe20000000f00 */
[----:B------:R-:W-:Y:S01]  /*f2f0*/  FADD.FTZ R133, R216, R207 ;  /* 0x000000cfd8857221 */ /* 0x000fe20000010000 */
[----:B------:R-:W-:Y:S01]  /*f300*/  MOV R167, R166 ;  /* 0x000000a600a77202 */ /* 0x000fe20000000f00 */
[C---:B------:R-:W-:Y:S01]  /*f310*/  HMMA.16816.F32 R48, R140.reuse, R54, R48 ;  /* 0x000000368c30723c */ /* 0x040fe20000001830 */
[----:B------:R-:W-:Y:S03]  /*f320*/  MUFU.EX2 R197, R171 ;  /* 0x000000ab00c57308 */ /* 0x000fe60000000800 */
[----:B------:R-:W-:Y:S02]  /*f330*/  MOV R189, R188 ;  /* 0x000000bc00bd7202 */ /* 0x000fe40000000f00 */
[----:B------:R-:W-:Y:S01]  /*f340*/  MOV R188, R187 ;  /* 0x000000bb00bc7202 */ /* 0x000fe20000000f00 */
[C---:B------:R-:W-:Y:S01]  /*f350*/  FMUL.FTZ R54, R132.reuse, R198 ;  /* 0x000000c684367220 */ /* 0x040fe20000410000 */
[----:B------:R-:W-:Y:S01]  /*f360*/  MOV R187, R186 ;  /* 0x000000ba00bb7202 */ /* 0x000fe20000000f00 */
[----:B------:R-:W-:Y:S02]  /*f370*/  FMUL.FTZ R55, R132, R199 ;  /* 0x000000c784377220 */ /* 0x000fe40000410000 */
[----:B------:R-:W-:Y:S01]  /*f380*/  MUFU.EX2 R171, R208 ;  /* 0x000000d000ab7308 */ /* 0x000fe20000000800 */
[----:B------:R-:W-:Y:S02]  /*f390*/  MOV R199, R153 ;  /* 0x0000009900c77202 */ /* 0x000fe40000000f00 */
[----:B------:R-:W-:Y:S02]  /*f3a0*/  MOV R186, R159 ;  /* 0x0000009f00ba7202 */ /* 0x000fe40000000f00 */
[-C--:B--2---:R-:W-:Y:S03]  /*f3b0*/  HMMA.16816.F32 R52, R140, R148.reuse, R52 ;  /* 0x000000948c34723c */ /* 0x084fe60000001834 */
[----:B------:R-:W-:Y:S02]  /*f3c0*/  MOV R159, R130 ;  /* 0x00000082009f7202 */ /* 0x000fe40000000f00 */
[----:B------:R-:W2:Y:S01]  /*f3d0*/  LDL.LU R130, [R1+0x74] ;  /* 0x0000740001827983 */ /* 0x000ea20000300800 */
[----:B------:R-:W-:Y:S01]  /*f3e0*/  MOV R166, R189 ;  /* 0x000000bd00a67202 */ /* 0x000fe20000000f00 */
[----:B------:R-:W-:Y:S01]  /*f3f0*/  MUFU.EX2 R199, R199 ;  /* 0x000000c700c77308 */ /* 0x000fe20000000800 */
[C---:B------:R-:W-:Y:S04]  /*f400*/  HMMA.16816.F32 R56, R144.reuse, R148, R56 ;  /* 0x000000949038723c */ /* 0x040fe80000001838 */
[----:B------:R-:W-:Y:S02]  /*f410*/  MOV R189, R188 ;  /* 0x000000bc00bd7202 */ /* 0x000fe40000000f00 */
[----:B------:R-:W-:Y:S02]  /*f420*/  MOV R188, R187 ;  /* 0x000000bb00bc7202 */ /* 0x000fe40000000f00 */
[-C--:B------:R-:W-:Y:S04]  /*f430*/  HMMA.16816.F32 R60, R144, R150.reuse, R60 ;  /* 0x00000096903c723c */ /* 0x080fe8000000183c */
[----:B------:R-:W-:Y:S02]  /*f440*/  MOV R193, R188 ;  /* 0x000000bc00c17202 */ /* 0x000fe40000000f00 */
[----:B------:R-:W-:Y:S02]  /*f450*/  MOV R188, R180 ;  /* 0x000000b400bc7202 */ /* 0x000fe40000000f00 */
[C---:B------:R-:W-:Y:S01]  /*f460*/  HMMA.16816.F32 R64, R140.reuse, R150, R64 ;  /* 0x000000968c40723c */ /* 0x040fe20000001840 */
[----:B------:R-:W3:Y:S01]  /*f470*/  LDSM.16.MT88.4 R148, [R225+0x2000] ;  /* 0x00200000e194783b */ /* 0x000ee20000004200 */
[----:B------:R-:W-:Y:S02]  /*f480*/  MUFU.EX2 R180, R251 ;  /* 0x000000fb00b47308 */ /* 0x000fe40000000800 */
[----:B------:R-:W-:Y:S02]  /*f490*/  MOV R203, R193 ;  /* 0x000000c100cb7202 */ /* 0x000fe40000000f00 */
[----:B------:R-:W-:Y:S02]  /*f4a0*/  MOV R193, R155 ;  /* 0x0000009b00c17202 */ /* 0x000fe40000000f00 */
[----:B-1----:R-:W-:Y:S04]  /*f4b0*/  MOV R218, R203 ;  /* 0x000000cb00da7202 */ /* 0x002fe80000000f00 */
[----:B------:R-:W-:Y:S01]  /*f4c0*/  MUFU.EX2 R193, R193 ;  /* 0x000000c100c17308 */ /* 0x000fe20000000800 */
[----:B------:R-:W-:Y:S02]  /*f4d0*/  MOV R187, R186 ;  /* 0x000000ba00bb7202 */ /* 0x000fe40000000f00 */
[----:B------:R-:W-:Y:S02]  /*f4e0*/  MOV R186, R185 ;  /* 0x000000b900ba7202 */ /* 0x000fe40000000f00 */
[----:B------:R-:W-:Y:S02]  /*f4f0*/  MOV R185, R131 ;  /* 0x0000008300b97202 */ /* 0x000fe40000000f00 */
[----:B------:R-:W2:Y:S01]  /*f500*/  LDL.LU R131, [R1+0x70] ;  /* 0x0000700001837983 */ /* 0x000ea20000300800 */
[----:B------:R-:W-:Y:S02]  /*f510*/  MOV R196, R167 ;  /* 0x000000a700c47202 */ /* 0x000fe40000000f00 */
[----:B------:R-:W-:Y:S02]  /*f520*/  MOV R167, R175 ;  /* 0x000000af00a77202 */ /* 0x000fe40000000f00 */
[----:B------:R-:W-:Y:S01]  /*f530*/  MUFU.EX2 R175, R252 ;  /* 0x000000fc00af7308 */ /* 0x000fe20000000800 */
[----:B------:R-:W-:Y:S02]  /*f540*/  MOV R195, R166 ;  /* 0x000000a600c37202 */ /* 0x000fe40000000f00 */
[----:B------:R-:W-:Y:S02]  /*f550*/  MOV R166, R173 ;  /* 0x000000ad00a67202 */ /* 0x000fe40000000f00 */
[----:B------:R-:W-:Y:S02]  /*f560*/  MOV R183, R167 ;  /* 0x000000a700b77202 */ /* 0x000fe40000000f00 */
[----:B------:R-:W-:Y:S02]  /*f570*/  MOV R194, R189 ;  /* 0x000000bd00c27202 */ /* 0x000fe40000000f00 */
[----:B------:R-:W-:Y:S01]  /*f580*/  MOV R189, R172 ;  /* 0x000000ac00bd7202 */ /* 0x000fe20000000f00 */
[----:B------:R-:W-:Y:S01]  /*f590*/  MUFU.EX2 R173, R249 ;  /* 0x000000f900ad7308 */ /* 0x000fe20000000800 */
[----:B------:R-:W-:Y:S02]  /*f5a0*/  MOV R201, R194 ;  /* 0x000000c200c97202 */ /* 0x000fe40000000f00 */
[----:B------:R-:W-:Y:S02]  /*f5b0*/  MOV R167, R189 ;  /* 0x000000bd00a77202 */ /* 0x000fe40000000f00 */
[----:B------:R-:W-:Y:S01]  /*f5c0*/  MOV R189, R159 ;  /* 0x0000009f00bd7202 */ /* 0x000fe20000000f00 */
[-C--:B---3--:R-:W-:Y:S04]  /*f5d0*/  HMMA.16816.F32 R68, R140, R148.reuse, R68 ;  /* 0x000000948c44723c */ /* 0x088fe80000001844 */
[----:B------:R-:W-:Y:S01]  /*f5e0*/  MUFU.EX2 R172, R209 ;  /* 0x000000d100ac7308 */ /* 0x000fe20000000800 */
[----:B------:R-:W-:Y:S02]  /*f5f0*/  MOV R194, R181 ;  /* 0x000000b500c27202 */ /* 0x000fe40000000f00 */
[----:B------:R-:W-:Y:S01]  /*f600*/  MOV R181, R156 ;  /* 0x0000009c00b57202 */ /* 0x000fe20000000f00 */
[C---:B------:R-:W-:Y:S04]  /*f610*/  HMMA.16816.F32 R72, R144.reuse, R148, R72 ;  /* 0x000000949048723c */ /* 0x040fe80000001848 */
[----:B----4-:R-:W-:Y:S02]  /*f620*/  MOV R219, R201 ;  /* 0x000000c900db7202 */ /* 0x010fe40000000f00 */
[----:B------:R-:W-:Y:S01]  /*f630*/  MUFU.EX2 R194, R194 ;  /* 0x000000c200c27308 */ /* 0x000fe20000000800 */
[----:B------:R-:W-:Y:S01]  /*f640*/  MOV R201, R163 ;  /* 0x000000a300c97202 */ /* 0x000fe20000000f00 */
[-C--:B------:R-:W-:Y:S04]  /*f650*/  HMMA.16816.F32 R76, R144, R150.reuse, R76 ;  /* 0x00000096904c723c */ /* 0x080fe8000000184c */
[----:B------:R-:W-:Y:S02]  /*f660*/  MOV R170, R187 ;  /* 0x000000bb00aa7202 */ /* 0x000fe40000000f00 */
[----:B------:R-:W-:Y:S02]  /*f670*/  MOV R187, R168 ;  /* 0x000000a800bb7202 */ /* 0x000fe40000000f00 */
[----:B------:R-:W-:Y:S01]  /*f680*/  MUFU.EX2 R252, R210 ;  /* 0x000000d200fc7308 */ /* 0x000fe20000000800 */
[C---:B------:R-:W-:Y:S01]  /*f690*/  HMMA.16816.F32 R80, R140.reuse, R150, R80 ;  /* 0x000000968c50723c */ /* 0x040fe20000001850 */
[----:B------:R-:W1:Y:S03]  /*f6a0*/  LDSM.16.MT88.4 R148, [R226+0x2000] ;  /* 0x00200000e294783b */ /* 0x000e660000004200 */
[----:B------:R-:W-:Y:S02]  /*f6b0*/  MOV R202, R170 ;  /* 0x000000aa00ca7202 */ /* 0x000fe40000000f00 */
[----:B------:R-:W-:Y:S02]  /*f6c0*/  MOV R170, R187 ;  /* 0x000000bb00aa7202 */ /* 0x000fe40000000f00 */
[----:B------:R-:W-:Y:S01]  /*f6d0*/  MOV R187, R154 ;  /* 0x0000009a00bb7202 */ /* 0x000fe20000000f00 */
[----:B------:R-:W-:Y:S03]  /*f6e0*/  MUFU.EX2 R168, R250 ;  /* 0x000000fa00a87308 */ /* 0x000fe60000000800 */
[----:B------:R-:W-:Y:S02]  /*f6f0*/  MOV R198, R196 ;  /* 0x000000c400c67202 */ /* 0x000fe40000000f00 */
[----:B------:R-:W-:Y:S02]  /*f700*/  MOV R196, R166 ;  /* 0x000000a600c47202 */ /* 0x000fe40000000f00 */
[----:B------:R-:W-:Y:S02]  /*f710*/  MOV R166, R188 ;  /* 0x000000bc00a67202 */ /* 0x000fe40000000f00 */
[----:B------:R-:W-:Y:S01]  /*f720*/  MOV R188, R152 ;  /* 0x0000009800bc7202 */ /* 0x000fe20000000f00 */
[----:B------:R-:W-:Y:S01]  /*f730*/  MUFU.EX2 R187, R187 ;  /* 0x000000bb00bb7308 */ /* 0x000fe20000000800 */
[----:B------:R-:W-:Y:S01]  /*f740*/  LDSM.16.MT88.4 R152, [R226+0x800] ;  /* 0x00080000e298783b */ /* 0x000fe20000004200 */
[----:B------:R-:W-:Y:S02]  /*f750*/  MOV R182, R195 ;  /* 0x000000c300b67202 */ /* 0x000fe40000000f00 */
[----:B------:R-:W-:Y:S02]  /*f760*/  MOV R195, R186 ;  /* 0x000000ba00c37202 */ /* 0x000fe40000000f00 */
[----:B------:R-:W-:Y:S02]  /*f770*/  MOV R186, R158 ;  /* 0x0000009e00ba7202 */ /* 0x000fe40000000f00 */
[----:B------:R-:W-:Y:S01]  /*f780*/  MOV R220, R182 ;  /* 0x000000b600dc7202 */ /* 0x000fe20000000f00 */
[----:B------:R-:W-:Y:S01]  /*f790*/  LDSM.16.MT88.4 R156, [R229+0x800] ;  /* 0x00080000e59c783b */ /* 0x000fe20000004200 */
[----:B------:R-:W-:Y:S01]  /*f7a0*/  MUFU.EX2 R195, R195 ;  /* 0x000000c300c37308 */ /* 0x000fe20000000800 */
[----:B------:R-:W-:Y:S02]  /*f7b0*/  MOV R182, R192 ;  /* 0x000000c000b67202 */ /* 0x000fe40000000f00 */
[----:B------:R-:W-:Y:S02]  /*f7c0*/  MOV R203, R190 ;  /* 0x000000be00cb7202 */ /* 0x000fe40000000f00 */
[----:B------:R-:W-:Y:S05]  /*f7d0*/  MOV R190, R185 ;  /* 0x000000b900be7202 */ /* 0x000fea0000000f00 */
[----:B------:R-:W-:Y:S01]  /*f7e0*/  MUFU.EX2 R192, R161 ;  /* 0x000000a100c07308 */ /* 0x000fe20000000800 */
[-C--:B-1----:R-:W-:Y:S08]  /*f7f0*/  HMMA.16816.F32 R84, R140, R148.reuse, R84 ;  /* 0x000000948c54723c */ /* 0x082ff00000001854 */
[C---:B------:R-:W-:Y:S01]  /*f800*/  HMMA.16816.F32 R88, R144.reuse, R148, R88 ;  /* 0x000000949058723c */ /* 0x040fe20000001858 */
[----:B------:R1:W-:Y:S07]  /*f810*/  MUFU.EX2 R185, R160 ;  /* 0x000000a000b97308 */ /* 0x0003ee0000000800 */
[-C--:B------:R-:W-:Y:S03]  /*f820*/  HMMA.16816.F32 R92, R144, R150.reuse, R92 ;  /* 0x00000096905c723c */ /* 0x080fe6000000185c */
[----:B------:R-:W-:Y:S05]  /*f830*/  MUFU.EX2 R186, R186 ;  /* 0x000000ba00ba7308 */ /* 0x000fea0000000800 */
[C---:B------:R-:W-:Y:S01]  /*f840*/  HMMA.16816.F32 R96, R140.reuse, R150, R96 ;  /* 0x000000968c60723c */ /* 0x040fe20000001860 */
[----:B------:R-:W3:Y:S04]  /*f850*/  LDSM.16.MT88.4 R148, [R229+0x2000] ;  /* 0x00200000e594783b */ /* 0x000ee80000004200 */
[----:B------:R-:W-:Y:S04]  /*f860*/  MUFU.EX2 R181, R181 ;  /* 0x000000b500b57308 */ /* 0x000fe80000000800 */
[----:B-1----:R-:W-:Y:S06]  /*f870*/  LDSM.16.MT88.4 R160, [R226+0x1000] ;  /* 0x00100000e2a0783b */ /* 0x002fec0000004200 */
[----:B------:R-:W-:Y:S10]  /*f880*/  MUFU.EX2 R189, R189 ;  /* 0x000000bd00bd7308 */ /* 0x000ff40000000800 */
[----:B------:R-:W-:Y:S10]  /*f890*/  MUFU.EX2 R188, R188 ;  /* 0x000000bc00bc7308 */ /* 0x000ff40000000800 */
[----:B------:R-:W-:Y:S01]  /*f8a0*/  MUFU.EX2 R183, R183 ;  /* 0x000000b700b77308 */ /* 0x000fe20000000800 */
[-C--:B---3--:R-:W-:Y:S09]  /*f8b0*/  HMMA.16816.F32 R100, R140, R148.reuse, R100 ;  /* 0x000000948c64723c */ /* 0x088ff20000001864 */
[----:B------:R-:W-:Y:S01]  /*f8c0*/  MUFU.EX2 R190, R190 ;  /* 0x000000be00be7308 */ /* 0x000fe20000000800 */
[C---:B------:R-:W-:Y:S09]  /*f8d0*/  HMMA.16816.F32 R104, R144.reuse, R148, R104 ;  /* 0x000000949068723c */ /* 0x040ff20000001868 */
[----:B------:R-:W-:Y:S01]  /*f8e0*/  MUFU.EX2 R182, R182 ;  /* 0x000000b600b67308 */ /* 0x000fe20000000800 */
[-C--:B------:R-:W-:Y:S08]  /*f8f0*/  HMMA.16816.F32 R108, R144, R150.reuse, R108 ;  /* 0x00000096906c723c */ /* 0x080ff0000000186c */
[C---:B------:R-:W-:Y:S01]  /*f900*/  HMMA.16816.F32 R112, R140.reuse, R150, R112 ;  /* 0x000000968c70723c */ /* 0x040fe20000001870 */
[----:B------:R-:W1:Y:S01]  /*f910*/  LDSM.16.MT88.4 R148, [R228+0x2000] ;  /* 0x00200000e494783b */ /* 0x000e620000004200 */
[----:B------:R-:W3:Y:S02]  /*f920*/  MUFU.EX2 R198, R198 ;  /* 0x000000c600c67308 */ /* 0x000ee40000000800 */
[----:B---3--:R-:W-:Y:S04]  /*f930*/  F2FP.PACK_AB R207, R198, R182 ;  /* 0x000000b6c6cf723e */ /* 0x008fe800000000ff */
[-C--:B-1----:R-:W-:Y:S08]  /*f940*/  HMMA.16816.F32 R116, R140, R148.reuse, R116 ;  /* 0x000000948c74723c */ /* 0x082ff00000001874 */
[C---:B------:R-:W-:Y:S01]  /*f950*/  HMMA.16816.F32 R120, R144.reuse, R148, R120 ;  /* 0x000000949078723c */ /* 0x040fe20000001878 */
[----:B------:R-:W3:Y:S06]  /*f960*/  LDL.LU R148, [R1+0x14] ;  /* 0x0000140001947983 */ /* 0x000eec0000300800 */
[----:B------:R-:W-:Y:S01]  /*f970*/  F2FP.PACK_AB R149, R172, R171 ;  /* 0x000000abac95723e */ /* 0x000fe200000000ff */
[-C--:B------:R-:W-:Y:S01]  /*f980*/  HMMA.16816.F32 R124, R144, R150.reuse, R124 ;  /* 0x00000096907c723c */ /* 0x080fe2000000187c */
[----:B------:R-:W1:Y:S03]  /*f990*/  LDSM.16.MT88.4 R144, [R225+0x800] ;  /* 0x00080000e190783b */ /* 0x000e660000004200 */
[C---:B--2---:R-:W-:Y:S02]  /*f9a0*/  FMUL.FTZ R130, R132.reuse, R130 ;  /* 0x0000008284827220 */ /* 0x044fe40000410000 */
[----:B------:R-:W-:Y:S02]  /*f9b0*/  FMUL.FTZ R131, R132, R131 ;  /* 0x0000008384837220 */ /* 0x000fe40000410000 */
[----:B------:R-:W-:Y:S01]  /*f9c0*/  FADD.FTZ R132, R214, R206 ;  /* 0x000000ced6847221 */ /* 0x000fe20000010000 */
[----:B------:R-:W-:Y:S04]  /*f9d0*/  F2FP.PACK_AB R206, R190, R183 ;  /* 0x000000b7bece723e */ /* 0x000fe800000000ff */
[----:B------:R-:W-:Y:S07]  /*f9e0*/  HMMA.16816.F32 R128, R140, R150, R128 ;  /* 0x000000968c80723c */ /* 0x000fee0000001880 */
[----:B------:R-:W-:Y:S02]  /*f9f0*/  F2FP.PACK_AB R140, R177, R164 ;  /* 0x000000a4b18c723e */ /* 0x000fe400000000ff */
[----:B------:R-:W-:Y:S03]  /*fa00*/  F2FP.PACK_AB R142, R179, R178 ;  /* 0x000000b2b38e723e */ /* 0x000fe600000000ff */
[----:B------:R-:W-:Y:S02]  /*fa10*/  F2FP.PACK_AB R141, R174, R169 ;  /* 0x000000a9ae8d723e */ /* 0x000fe400000000ff */
[----:B------:R-:W-:Y:S02]  /*fa20*/  F2FP.PACK_AB R143, R197, R176 ;  /* 0x000000b0c58f723e */ /* 0x000fe400000000ff */
[----:B------:R-:W-:Y:S02]  /*fa30*/  F2FP.PACK_AB R150, R180, R175 ;  /* 0x000000afb496723e */ /* 0x000fe400000000ff */
[----:B------:R-:W-:Y:S03]  /*fa40*/  F2FP.PACK_AB R151, R252, R221 ;  /* 0x000000ddfc97723e */ /* 0x000fe600000000ff */
[-C--:B-1----:R-:W-:Y:S03]  /*fa50*/  HMMA.16816.F32 R4, R140, R144.reuse, R4 ;  /* 0x000000908c04723c */ /* 0x082fe60000001804 */
[----:B---3--:R-:W-:Y:S01]  /*fa60*/  FFMA.FTZ R0, R0, R148, R138 ;  /* 0x0000009400007223 */ /* 0x008fe2000001008a */
[----:B------:R-:W-:Y:S01]  /*fa70*/  F2FP.PACK_AB R148, R173, R168 ;  /* 0x000000a8ad94723e */ /* 0x000fe200000000ff */
[----:B------:R-:W-:Y:S02]  /*fa80*/  MUFU.EX2 R138, R201 ;  /* 0x000000c9008a7308 */ /* 0x000fe40000000800 */
[----:B------:R-:W-:Y:S02]  /*fa90*/  FADD.FTZ R139, R139, R0 ;  /* 0x000000008b8b7221 */ /* 0x000fe40000010000 */
[----:B------:R-:W-:Y:S02]  /*faa0*/  FADD.FTZ R0, R215, R133 ;  /* 0x00000085d7007221 */ /* 0x000fe40000010000 */
[C---:B------:R-:W-:Y:S04]  /*fab0*/  HMMA.16816.F32 R8, R148.reuse, R144, R8 ;  /* 0x000000909408723c */ /* 0x040fe80000001808 */
[----:B------:R-:W-:Y:S02]  /*fac0*/  FADD.FTZ R133, R213, R132 ;  /* 0x00000084d5857221 */ /* 0x000fe40000010000 */
[----:B------:R-:W-:Y:S02]  /*fad0*/  FADD.FTZ R132, R212, R2 ;  /* 0x00000002d4847221 */ /* 0x000fe40000010000 */
[-C--:B------:R-:W-:Y:S01]  /*fae0*/  HMMA.16816.F32 R12, R148, R146.reuse, R12 ;  /* 0x00000092940c723c */ /* 0x080fe2000000180c */
[----:B------:R-:W-:Y:S03]  /*faf0*/  LDSM.16.MT88.4 R212, [R225+0x3800] ;  /* 0x00380000e1d4783b */ /* 0x000fe60000004200 */
[----:B------:R-:W-:Y:S01]  /*fb00*/  FADD.FTZ R132, R220, R132 ;  /* 0x00000084dc847221 */ /* 0x000fe20000010000 */
[----:B------:R-:W-:Y:S01]  /*fb10*/  MOV R220, R248 ;  /* 0x000000f800dc7202 */ /* 0x000fe20000000f00 */
[----:B------:R-:W-:Y:S01]  /*fb20*/  FADD.FTZ R2, R205, R139 ;  /* 0x0000008bcd027221 */ /* 0x000fe20000010000 */
[----:B------:R-:W-:Y:S01]  /*fb30*/  MOV R248, R203 ;  /* 0x000000cb00f87202 */ /* 0x000fe20000000f00 */
[C---:B------:R-:W-:Y:S01]  /*fb40*/  HMMA.16816.F32 R16, R140.reuse, R146, R16 ;  /* 0x000000928c10723c */ /* 0x040fe20000001810 */
[----:B------:R-:W1:Y:S03]  /*fb50*/  LDSM.16.MT88.4 R144, [R228+0x800] ;  /* 0x00080000e490783b */ /* 0x000e660000004200 */
[----:B------:R-:W-:Y:S01]  /*fb60*/  FADD.FTZ R168, R168, R132 ;  /* 0x00000084a8a87221 */ /* 0x000fe20000010000 */
[----:B------:R-:W-:Y:S01]  /*fb70*/  MOV R203, R202 ;  /* 0x000000ca00cb7202 */ /* 0x000fe20000000f00 */
[----:B------:R2:W3:Y:S01]  /*fb80*/  MUFU.EX2 R132, R167 ;  /* 0x000000a700847308 */ /* 0x0004e20000000800 */
[----:B------:R-:W-:Y:S01]  /*fb90*/  MOV R202, R196 ;  /* 0x000000c400ca7202 */ /* 0x000fe20000000f00 */
[-C--:B------:R-:W-:Y:S04]  /*fba0*/  HMMA.16816.F32 R20, R140, R152.reuse, R20 ;  /* 0x000000988c14723c */ /* 0x080fe80000001814 */
[----:B------:R-:W-:Y:S01]  /*fbb0*/  FADD.FTZ R0, R218, R0 ;  /* 0x00000000da007221 */ /* 0x000fe20000010000 */
[----:B------:R-:W-:Y:S01]  /*fbc0*/  MOV R218, R220 ;  /* 0x000000dc00da7202 */ /* 0x000fe20000000f00 */
[----:B------:R-:W-:Y:S01]  /*fbd0*/  FADD.FTZ R133, R219, R133 ;  /* 0x00000085db857221 */ /* 0x000fe20000010000 */
[----:B------:R-:W-:Y:S01]  /*fbe0*/  MOV R219, R248 ;  /* 0x000000f800db7202 */ /* 0x000fe20000000f00 */
[C---:B------:R-:W-:Y:S01]  /*fbf0*/  HMMA.16816.F32 R24, R148.reuse, R152, R24 ;  /* 0x000000989418723c */ /* 0x040fe20000001818 */
[----:B------:R-:W-:Y:S03]  /*fc00*/  MUFU.EX2 R251, R218 ;  /* 0x000000da00fb7308 */ /* 0x000fe60000000800 */
[----:B------:R-:W-:Y:S01]  /*fc10*/  MOV R248, R166 ;  /* 0x000000a600f87202 */ /* 0x000fe20000000f00 */
[----:B------:R-:W-:Y:S01]  /*fc20*/  FADD.FTZ R169, R169, R133 ;  /* 0x00000085a9a97221 */ /* 0x000fe20000010000 */
[----:B------:R-:W-:Y:S02]  /*fc30*/  MOV R220, R203 ;  /* 0x000000cb00dc7202 */ /* 0x000fe40000000f00 */
[-C--:B------:R-:W-:Y:S03]  /*fc40*/  HMMA.16816.F32 R28, R148, R154.reuse, R28 ;  /* 0x0000009a941c723c */ /* 0x080fe6000000181c */
[----:B------:R4:W1:Y:S01]  /*fc50*/  MUFU.EX2 R250, R219 ;  /* 0x000000db00fa7308 */ /* 0x0008620000000800 */
[----:B------:R-:W-:Y:S02]  /*fc60*/  MOV R203, R165 ;  /* 0x000000a500cb7202 */ /* 0x000fe40000000f00 */
[----:B------:R-:W-:Y:S01]  /*fc70*/  MOV R196, R170 ;  /* 0x000000aa00c47202 */ /* 0x000fe20000000f00 */
[----:B------:R-:W-:Y:S01]  /*fc80*/  FADD.FTZ R170, R204, R2 ;  /* 0x00000002ccaa7221 */ /* 0x000fe20000010000 */
[C---:B------:R-:W-:Y:S01]  /*fc90*/  HMMA.16816.F32 R32, R140.reuse, R154, R32 ;  /* 0x0000009a8c20723c */ /* 0x040fe20000001820 */
[----:B------:R-:W1:Y:S03]  /*fca0*/  LDSM.16.MT88.4 R152, [R225+0x2800] ;  /* 0x00280000e198783b */ /* 0x000e660000004200 */
[----:B------:R-:W-:Y:S01]  /*fcb0*/  FADD.FTZ R2, R164, R0 ;  /* 0x00000000a4027221 */ /* 0x000fe20000010000 */
[----:B------:R-:W-:Y:S01]  /*fcc0*/  MUFU.EX2 R249, R203 ;  /* 0x000000cb00f97308 */ /* 0x000fe20000000800 */
[----:B------:R-:W-:Y:S01]  /*fcd0*/  FADD.FTZ R0, R171, R170 ;  /* 0x000000aaab007221 */ /* 0x000fe20000010000 */
[----:B------:R-:W-:Y:S01]  /*fce0*/  MOV R170, R184 ;  /* 0x000000b800aa7202 */ /* 0x000fe20000000f00 */
[-C--:B------:R-:W-:Y:S01]  /*fcf0*/  HMMA.16816.F32 R36, R140, R156.reuse, R36 ;  /* 0x0000009c8c24723c */ /* 0x080fe20000001824 */
[----:B--2---:R-:W-:Y:S03]  /*fd00*/  LDSM.16.MT88.4 R164, [R226+0x3000] ;  /* 0x00300000e2a4783b */ /* 0x004fe60000004200 */
[----:B------:R-:W-:Y:S01]  /*fd10*/  F2FP.PACK_AB R204, R191, R170 ;  /* 0x000000aabfcc723e */ /* 0x000fe200000000ff */
[----:B------:R-:W-:Y:S01]  /*fd20*/  FADD.FTZ R0, R172, R0 ;  /* 0x00000000ac007221 */ /* 0x000fe20000010000 */
[----:B---3--:R-:W-:Y:S01]  /*fd30*/  MOV R171, R132 ;  /* 0x0000008400ab7202 */ /* 0x008fe20000000f00 */
[----:B------:R-:W-:Y:S01]  /*fd40*/  MUFU.EX2 R139, R248 ;  /* 0x000000f8008b7308 */ /* 0x000fe20000000800 */
[C---:B------:R-:W-:Y:S01]  /*fd50*/  HMMA.16816.F32 R40, R148.reuse, R156, R40 ;  /* 0x0000009c9428723c */ /* 0x040fe20000001828 */
[----:B----4-:R-:W-:Y:S03]  /*fd60*/  LDSM.16.MT88.4 R216, [R226+0x3800] ;  /* 0x00380000e2d8783b */ /* 0x010fe60000004200 */
[----:B-1----:R-:W-:Y:S01]  /*fd70*/  F2FP.PACK_AB R208, R250, R251 ;  /* 0x000000fbfad0723e */ /* 0x002fe200000000ff */
[----:B------:R-:W-:Y:S02]  /*fd80*/  FADD.FTZ R132, R174, R169 ;  /* 0x000000a9ae847221 */ /* 0x000fe40000010000 */
[----:B------:R-:W-:Y:S01]  /*fd90*/  FADD.FTZ R221, R221, R0 ;  /* 0x00000000dddd7221 */ /* 0x000fe20000010000 */
[-C--:B------:R-:W-:Y:S01]  /*fda0*/  HMMA.16816.F32 R44, R148, R158.reuse, R44 ;  /* 0x0000009e942c723c */ /* 0x080fe2000000182c */
[----:B------:R-:W1:Y:S03]  /*fdb0*/  MUFU.EX2 R248, R202 ;  /* 0x000000ca00f87308 */ /* 0x000e660000000800 */
[----:B------:R-:W-:Y:S01]  /*fdc0*/  MOV R0, R197 ;  /* 0x000000c500007202 */ /* 0x000fe20000000f00 */
[----:B------:R-:W-:Y:S02]  /*fdd0*/  FADD.FTZ R132, R176, R132 ;  /* 0x00000084b0847221 */ /* 0x000fe40000010000 */
[----:B------:R-:W-:Y:S01]  /*fde0*/  FADD.FTZ R2, R177, R2 ;  /* 0x00000002b1027221 */ /* 0x000fe20000010000 */
[C---:B------:R-:W-:Y:S01]  /*fdf0*/  HMMA.16816.F32 R48, R140.reuse, R158, R48 ;  /* 0x0000009e8c30723c */ /* 0x040fe20000001830 */
[----:B------:R-:W2:Y:S02]  /*fe00*/  LDSM.16.MT88.4 R156, [R226+0x2800] ;  /* 0x00280000e29c783b */ /* 0x000ea40000004200 */
[----:B------:R-:W3:Y:S01]  /*fe10*/  MUFU.EX2 R133, R3 ;  /* 0x0000000300857308 */ /* 0x000ee20000000800 */
[----:B------:R-:W-:Y:S01]  /*fe20*/  FADD.FTZ R0, R0, R132 ;  /* 0x0000008400007221 */ /* 0x000fe20000010000 */
[----:B------:R-:W-:Y:S01]  /*fe30*/  MOV R132, R136 ;  /* 0x0000008800847202 */ /* 0x000fe20000000f00 */
[----:B------:R-:W-:Y:S02]  /*fe40*/  FADD.FTZ R2, R178, R2 ;  /* 0x00000002b2027221 */ /* 0x000fe40000010000 */
[-C--:B------:R-:W-:Y:S04]  /*fe50*/  HMMA.16816.F32 R52, R140, R144.reuse, R52 ;  /* 0x000000908c34723c */ /* 0x080fe80000001834 */
[----:B------:R-:W-:Y:S01]  /*fe60*/  FADD.FTZ R2, R179, R2 ;  /* 0x00000002b3027221 */ /* 0x000fe20000010000 */
[----:B------:R-:W4:Y:S03]  /*fe70*/  MUFU.EX2 R196, R196 ;  /* 0x000000c400c47308 */ /* 0x000f260000000800 */
[C---:B------:R-:W-:Y:S04]  /*fe80*/  HMMA.16816.F32 R56, R148.reuse, R144, R56 ;  /* 0x000000909438723c */ /* 0x040fe80000001838 */
[----:B-1----:R-:W-:Y:S03]  /*fe90*/  F2FP.PACK_AB R210, R248, R249 ;  /* 0x000000f9f8d2723e */ /* 0x002fe600000000ff */
[----:B------:R-:W1:Y:S01]  /*fea0*/  MUFU.EX2 R220, R220 ;  /* 0x000000dc00dc7308 */ /* 0x000e620000000800 */
[-C--:B------:R-:W-:Y:S04]  /*feb0*/  HMMA.16816.F32 R60, R148, R146.reuse, R60 ;  /* 0x00000092943c723c */ /* 0x080fe8000000183c */
[----:B---3--:R-:W-:Y:S01]  /*fec0*/  F2FP.PACK_AB R211, R133, R138 ;  /* 0x0000008a85d3723e */ /* 0x008fe200000000ff */
[----:B------:R-:W-:Y:S03]  /*fed0*/  FADD.FTZ R3, R173, R168 ;  /* 0x000000a8ad037221 */ /* 0x000fe60000010000 */
[C---:B------:R-:W-:Y:S01]  /*fee0*/  HMMA.16816.F32 R64, R140.reuse, R146, R64 ;  /* 0x000000928c40723c */ /* 0x040fe20000001840 */
[----:B------:R-:W3:Y:S03]  /*fef0*/  LDSM.16.MT88.4 R144, [R229+0x2800] ;  /* 0x00280000e590783b */ /* 0x000ee60000004200 */
[----:B------:R-:W-:Y:S01]  /*ff00*/  FADD.FTZ R3, R175, R3 ;  /* 0x00000003af037221 */ /* 0x000fe20000010000 */
[----:B----4-:R-:W-:Y:S03]  /*ff10*/  F2FP.PACK_AB R205, R196, R171 ;  /* 0x000000abc4cd723e */ /* 0x010fe600000000ff */
[-C--:B------:R-:W-:Y:S04]  /*ff20*/  HMMA.16816.F32 R68, R140, R152.reuse, R68 ;  /* 0x000000988c44723c */ /* 0x080fe80000001844 */
[----:B-1----:R-:W-:Y:S04]  /*ff30*/  F2FP.PACK_AB R209, R139, R220 ;  /* 0x000000dc8bd1723e */ /* 0x002fe800000000ff */
[C---:B------:R-:W-:Y:S08]  /*ff40*/  HMMA.16816.F32 R72, R148.reuse, R152, R72 ;  /* 0x000000989448723c */ /* 0x040ff00000001848 */
[-C--:B------:R-:W-:Y:S08]  /*ff50*/  HMMA.16816.F32 R76, R148, R154.reuse, R76 ;  /* 0x0000009a944c723c */ /* 0x080ff0000000184c */
[C---:B------:R-:W-:Y:S01]  /*ff60*/  HMMA.16816.F32 R80, R140.reuse, R154, R80 ;  /* 0x0000009a8c50723c */ /* 0x040fe20000001850 */
[----:B------:R-:W1:Y:S07]  /*ff70*/  LDSM.16.MT88.4 R152, [R228+0x2800] ;  /* 0x00280000e498783b */ /* 0x000e6e0000004200 */
[-C--:B--2---:R-:W-:Y:S08]  /*ff80*/  HMMA.16816.F32 R84, R140, R156.reuse, R84 ;  /* 0x0000009c8c54723c */ /* 0x084ff00000001854 */
[C---:B------:R-:W-:Y:S08]  /*ff90*/  HMMA.16816.F32 R88, R148.reuse, R156, R88 ;  /* 0x0000009c9458723c */ /* 0x040ff00000001858 */
[-C--:B------:R-:W-:Y:S08]  /*ffa0*/  HMMA.16816.F32 R92, R148, R158.reuse, R92 ;  /* 0x0000009e945c723c */ /* 0x080ff0000000185c */
[C---:B------:R-:W-:Y:S01]  /*ffb0*/  HMMA.16816.F32 R96, R140.reuse, R158, R96 ;  /* 0x0000009e8c60723c */ /* 0x040fe20000001860 */
[----:B------:R-:W2:Y:S07]  /*ffc0*/  LDSM.16.MT88.4 R156, [R225+0x1000] ;  /* 0x00100000e19c783b */ /* 0x000eae0000004200 */
[-C--:B---3--:R-:W-:Y:S08]  /*ffd0*/  HMMA.16816.F32 R100, R140, R144.reuse, R100 ;  /* 0x000000908c64723c */ /* 0x088ff00000001864 */
[C---:B------:R-:W-:Y:S07]  /*ffe0*/  HMMA.16816.F32 R104, R148.reuse, R144, R104 ;  /* 0x000000909468723c */ /* 0x040fee0000001868 */
[----:B------:R-:W-:Y:S01]  /*fff0*/  F2FP.PACK_AB R144, R195, R189 ;  /* 0x000000bdc390723e */ /* 0x000fe200000000ff */
[-C--:B------:R-:W-:Y:S04]  /*10000*/  HMMA.16816.F32 R108, R148, R146.reuse, R108 ;  /* 0x00000092946c723c */ /* 0x080fe8000000186c */
[----:B------:R-:W-:Y:S04]  /*10010*/  F2FP.PACK_AB R145, R246, R247 ;  /* 0x000000f7f691723e */ /* 0x000fe800000000ff */
[C---:B------:R-:W-:Y:S07]  /*10020*/  HMMA.16816.F32 R112, R140.reuse, R146, R112 ;  /* 0x000000928c70723c */ /* 0x040fee0000001870 */
[----:B------:R-:W-:Y:S01]  /*10030*/  F2FP.PACK_AB R146, R185, R192 ;  /* 0x000000c0b992723e */ /* 0x000fe200000000ff */
[-C--:B-1----:R-:W-:Y:S04]  /*10040*/  HMMA.16816.F32 R116, R140, R152.reuse, R116 ;  /* 0x000000988c74723c */ /* 0x082fe80000001874 */
[----:B------:R-:W-:Y:S04]  /*10050*/  F2FP.PACK_AB R147, R223, R245 ;  /* 0x000000f5df93723e */ /* 0x000fe800000000ff */
[C---:B------:R-:W-:Y:S08]  /*10060*/  HMMA.16816.F32 R120, R148.reuse, R152, R120 ;  /* 0x000000989478723c */ /* 0x040ff00000001878 */
[-C--:B------:R-:W-:Y:S01]  /*10070*/  HMMA.16816.F32 R124, R148, R154.reuse, R124 ;  /* 0x0000009a947c723c */ /* 0x080fe2000000187c */
[----:B------:R-:W1:Y:S07]  /*10080*/  LDSM.16.MT88.4 R148, [R229+0x1000] ;  /* 0x00100000e594783b */ /* 0x000e6e0000004200 */
[----:B------:R-:W-:Y:S01]  /*10090*/  HMMA.16816.F32 R128, R140, R154, R128 ;  /* 0x0000009a8c80723c */ /* 0x000fe20000001880 */
[----:B------:R-:W3:Y:S06]  /*100a0*/  LDSM.16.MT88.4 R152, [R228+0x1000] ;  /* 0x00100000e498783b */ /* 0x000eec0000004200 */
[----:B------:R-:W-:Y:S02]  /*100b0*/  F2FP.PACK_AB R141, R200, R181 ;  /* 0x000000b5c88d723e */ /* 0x000fe400000000ff */
[----:B------:R-:W-:Y:S03]  /*100c0*/  F2FP.PACK_AB R142, R187, R194 ;  /* 0x000000c2bb8e723e */ /* 0x000fe600000000ff */
[----:B------:R-:W-:Y:S02]  /*100d0*/  F2FP.PACK_AB R143, R186, R193 ;  /* 0x000000c1ba8f723e */ /* 0x000fe400000000ff */
[----:B------:R-:W-:Y:S07]  /*100e0*/  F2FP.PACK_AB R140, R199, R188 ;  /* 0x000000bcc78c723e */ /* 0x000fee00000000ff */
[-C--:B--2---:R-:W-:Y:S08]  /*100f0*/  HMMA.16816.F32 R4, R140, R156.reuse, R4 ;  /* 0x0000009c8c04723c */ /* 0x084ff00000001804 */
        /* <DEDUP_REMOVED lines=9> */
[-C--:B-1----:R-:W-:Y:S08]  /*10190*/  HMMA.16816.F32 R36, R140, R148.reuse, R36 ;  /* 0x000000948c24723c */ /* 0x082ff00000001824 */
[C---:B------:R-:W-:Y:S08]  /*101a0*/  HMMA.16816.F32 R40, R144.reuse, R148, R40 ;  /* 0x000000949028723c */ /* 0x040ff00000001828 */
[-C--:B------:R-:W-:Y:S08]  /*101b0*/  HMMA.16816.F32 R44, R144, R150.reuse, R44 ;  /* 0x00000096902c723c */ /* 0x080ff0000000182c */
[C---:B------:R-:W-:Y:S01]  /*101c0*/  HMMA.16816.F32 R48, R140.reuse, R150, R48 ;  /* 0x000000968c30723c */ /* 0x040fe20000001830 */
[----:B------:R-:W1:Y:S07]  /*101d0*/  LDSM.16.MT88.4 R148, [R228+0x3000] ;  /* 0x00300000e494783b */ /* 0x000e6e0000004200 */
[-C--:B---3--:R-:W-:Y:S08]  /*101e0*/  HMMA.16816.F32 R52, R140, R152.reuse, R52 ;  /* 0x000000988c34723c */ /* 0x088ff00000001834 */
[C---:B------:R-:W-:Y:S08]  /*101f0*/  HMMA.16816.F32 R56, R144.reuse, R152, R56 ;  /* 0x000000989038723c */ /* 0x040ff00000001838 */
[-C--:B------:R-:W-:Y:S08]  /*10200*/  HMMA.16816.F32 R60, R144, R154.reuse, R60 ;  /* 0x0000009a903c723c */ /* 0x080ff0000000183c */
[C---:B------:R-:W-:Y:S01]  /*10210*/  HMMA.16816.F32 R64, R140.reuse, R154, R64 ;  /* 0x0000009a8c40723c */ /* 0x040fe20000001840 */
[----:B------:R-:W3:Y:S07]  /*10220*/  LDSM.16.MT88.4 R152, [R225+0x1800] ;  /* 0x00180000e198783b */ /* 0x000eee0000004200 */
[-C--:B--2---:R-:W-:Y:S08]  /*10230*/  HMMA.16816.F32 R68, R140, R156.reuse, R68 ;  /* 0x0000009c8c44723c */ /* 0x084ff00000001844 */
[C---:B------:R-:W-:Y:S07]  /*10240*/  HMMA.16816.F32 R72, R144.reuse, R156, R72 ;  /* 0x0000009c9048723c */ /* 0x040fee0000001848 */
[----:B------:R-:W-:Y:S01]  /*10250*/  MOV R156, R195 ;  /* 0x000000c3009c7202 */ /* 0x000fe20000000f00 */
[-C--:B------:R-:W-:Y:S04]  /*10260*/  HMMA.16816.F32 R76, R144, R158.reuse, R76 ;  /* 0x0000009e904c723c */ /* 0x080fe8000000184c */
[----:B------:R-:W-:Y:S02]  /*10270*/  MOV R157, R200 ;  /* 0x000000c8009d7202 */ /* 0x000fe40000000f00 */
[----:B------:R-:W-:Y:S02]  /*10280*/  LDSM.16.MT88.4 R200, [R228+0x1800] ;  /* 0x00180000e4c8783b */ /* 0x000fe40000004200 */
[C---:B------:R-:W-:Y:S07]  /*10290*/  HMMA.16816.F32 R80, R140.reuse, R158, R80 ;  /* 0x0000009e8c50723c */ /* 0x040fee0000001850 */
[----:B------:R-:W-:Y:S01]  /*102a0*/  MOV R159, R194 ;  /* 0x000000c2009f7202 */ /* 0x000fe20000000f00 */
[-C--:B------:R-:W-:Y:S04]  /*102b0*/  HMMA.16816.F32 R84, R140, R164.reuse, R84 ;  /* 0x000000a48c54723c */ /* 0x080fe80000001854 */
[----:B------:R-:W-:Y:S04]  /*102c0*/  MOV R158, R193 ;  /* 0x000000c1009e7202 */ /* 0x000fe80000000f00 */
[C---:B------:R-:W-:Y:S07]  /*102d0*/  HMMA.16816.F32 R88, R144.reuse, R164, R88 ;  /* 0x000000a49058723c */ /* 0x040fee0000001858 */
[----:B------:R-:W-:Y:S01]  /*102e0*/  MOV R164, R187 ;  /* 0x000000bb00a47202 */ /* 0x000fe20000000f00 */
[-C--:B------:R-:W-:Y:S04]  /*102f0*/  HMMA.16816.F32 R92, R144, R166.reuse, R92 ;  /* 0x000000a6905c723c */ /* 0x080fe8000000185c */
[----:B------:R-:W-:Y:S02]  /*10300*/  MOV R165, R192 ;  /* 0x000000c000a57202 */ /* 0x000fe40000000f00 */
[----:B------:R-:W-:Y:S02]  /*10310*/  LDSM.16.MT88.4 R192, [R229+0x1800] ;  /* 0x00180000e5c0783b */ /* 0x000fe40000004200 */
[C---:B------:R-:W-:Y:S07]  /*10320*/  HMMA.16816.F32 R96, R140.reuse, R166, R96 ;  /* 0x000000a68c60723c */ /* 0x040fee0000001860 */
[----:B------:R-:W-:Y:S01]  /*10330*/  MOV R167, R186 ;  /* 0x000000ba00a77202 */ /* 0x000fe20000000f00 */
[-C--:B----4-:R-:W-:Y:S04]  /*10340*/  HMMA.16816.F32 R100, R140, R160.reuse, R100 ;  /* 0x000000a08c64723c */ /* 0x090fe80000001864 */
[----:B------:R-:W-:Y:S02]  /*10350*/  MOV R166, R185 ;  /* 0x000000b900a67202 */ /* 0x000fe40000000f00 */
[----:B------:R-:W2:Y:S02]  /*10360*/  LDSM.16.MT88.4 R184, [R226+0x1800] ;  /* 0x00180000e2b8783b */ /* 0x000ea40000004200 */
[C---:B------:R-:W-:Y:S08]  /*10370*/  HMMA.16816.F32 R104, R144.reuse, R160, R104 ;  /* 0x000000a09068723c */ /* 0x040ff00000001868 */
[-C--:B------:R-:W-:Y:S08]  /*10380*/  HMMA.16816.F32 R108, R144, R162.reuse, R108 ;  /* 0x000000a2906c723c */ /* 0x080ff0000000186c */
[C---:B------:R-:W-:Y:S08]  /*10390*/  HMMA.16816.F32 R112, R140.reuse, R162, R112 ;  /* 0x000000a28c70723c */ /* 0x040ff00000001870 */
[-C--:B-1----:R-:W-:Y:S08]  /*103a0*/  HMMA.16816.F32 R116, R140, R148.reuse, R116 ;  /* 0x000000948c74723c */ /* 0x082ff00000001874 */
[C---:B------:R-:W-:Y:S08]  /*103b0*/  HMMA.16816.F32 R120, R144.reuse, R148, R120 ;  /* 0x000000949078723c */ /* 0x040ff00000001878 */
[-C--:B------:R-:W-:Y:S08]  /*103c0*/  HMMA.16816.F32 R124, R144, R150.reuse, R124 ;  /* 0x00000096907c723c */ /* 0x080ff0000000187c */
[----:B------:R-:W-:Y:S08]  /*103d0*/  HMMA.16816.F32 R128, R140, R150, R128 ;  /* 0x000000968c80723c */ /* 0x000ff00000001880 */
[-C--:B---3--:R-:W-:Y:S01]  /*103e0*/  HMMA.16816.F32 R140, R204, R152.reuse, R4 ;  /* 0x00000098cc8c723c */ /* 0x088fe20000001804 */
[----:B------:R-:W1:Y:S07]  /*103f0*/  LDSM.16.MT88.4 R4, [R229+0x3800] ;  /* 0x00380000e504783b */ /* 0x000e6e0000004200 */
[C---:B------:R-:W-:Y:S01]  /*10400*/  HMMA.16816.F32 R144, R208.reuse, R152, R8 ;  /* 0x00000098d090723c */ /* 0x040fe20000001808 */
[----:B------:R-:W3:Y:S07]  /*10410*/  LDSM.16.MT88.4 R8, [R228+0x3800] ;  /* 0x00380000e408783b */ /* 0x000eee0000004200 */
[-C--:B------:R-:W-:Y:S07]  /*10420*/  HMMA.16816.F32 R148, R208, R154.reuse, R12 ;  /* 0x0000009ad094723c */ /* 0x080fee000000180c */
[----:B------:R-:W-:Y:S01]  /*10430*/  MOV R14, R190 ;  /* 0x000000be000e7202 */ /* 0x000fe20000000f00 */
[C---:B------:R-:W-:Y:S04]  /*10440*/  HMMA.16816.F32 R160, R204.reuse, R154, R16 ;  /* 0x0000009acca0723c */ /* 0x040fe80000001810 */
[----:B------:R-:W-:Y:S02]  /*10450*/  MOV R15, R198 ;  /* 0x000000c6000f7202 */ /* 0x000fe40000000f00 */
[----:B------:R-:W-:Y:S02]  /*10460*/  MOV R12, R183 ;  /* 0x000000b7000c7202 */ /* 0x000fe40000000f00 */
[-C--:B--2---:R-:W-:Y:S04]  /*10470*/  HMMA.16816.F32 R172, R204, R184.reuse, R20 ;  /* 0x000000b8ccac723c */ /* 0x084fe80000001814 */
[----:B------:R-:W-:Y:S02]  /*10480*/  MOV R13, R182 ;  /* 0x000000b6000d7202 */ /* 0x000fe40000000f00 */
[----:B------:R-:W-:Y:S02]  /*10490*/  MOV R18, R191 ;  /* 0x000000bf00127202 */ /* 0x000fe40000000f00 */
[C---:B------:R-:W-:Y:S04]  /*104a0*/  HMMA.16816.F32 R152, R208.reuse, R184, R24 ;  /* 0x000000b8d098723c */ /* 0x040fe80000001818 */
[----:B------:R-:W-:Y:S02]  /*104b0*/  MOV R23, R166 ;  /* 0x000000a600177202 */ /* 0x000fe40000000f00 */
[----:B------:R-:W-:Y:S02]  /*104c0*/  MOV R22, R167 ;  /* 0x000000a700167202 */ /* 0x000fe40000000f00 */
[----:B------:R-:W-:Y:S04]  /*104d0*/  MOV R27, R158 ;  /* 0x0000009e001b7202 */ /* 0x000fe80000000f00 */
[----:B------:R-:W-:Y:S02]  /*104e0*/  MOV R26, R159 ;  /* 0x0000009f001a7202 */ /* 0x000fe40000000f00 */
[----:B------:R-:W-:Y:S02]  /*104f0*/  MOV R25, R156 ;  /* 0x0000009c00197202 */ /* 0x000fe40000000f00 */
[----:B------:R-:W-:Y:S02]  /*10500*/  MOV R24, R157 ;  /* 0x0000009d00187202 */ /* 0x000fe40000000f00 */
[-C--:B------:R-:W-:Y:S03]  /*10510*/  HMMA.16816.F32 R156, R208, R186.reuse, R28 ;  /* 0x000000bad09c723c */ /* 0x080fe6000000181c */
[----:B------:R-:W-:Y:S02]  /*10520*/  MOV R17, R171 ;  /* 0x000000ab00117202 */ /* 0x000fe40000000f00 */
[----:B------:R-:W-:Y:S02]  /*10530*/  MOV R16, R170 ;  /* 0x000000aa00107202 */ /* 0x000fe40000000f00 */
[----:B------:R-:W-:Y:S01]  /*10540*/  MOV R19, R196 ;  /* 0x000000c400137202 */ /* 0x000fe20000000f00 */
[C---:B------:R-:W-:Y:S04]  /*10550*/  HMMA.16816.F32 R184, R204.reuse, R186, R32 ;  /* 0x000000baccb8723c */ /* 0x040fe80000001820 */
[----:B------:R-:W-:Y:S02]  /*10560*/  MOV R30, R189 ;  /* 0x000000bd001e7202 */ /* 0x000fe40000000f00 */
[----:B------:R-:W-:Y:S02]  /*10570*/  MOV R28, R188 ;  /* 0x000000bc001c7202 */ /* 0x000fe40000000f00 */
[-C--:B------:R-:W-:Y:S04]  /*10580*/  HMMA.16816.F32 R188, R204, R192.reuse, R36 ;  /* 0x000000c0ccbc723c */ /* 0x080fe80000001824 */
[----:B------:R-:W-:Y:S01]  /*10590*/  MOV R21, R164 ;  /* 0x000000a400157202 */ /* 0x000fe20000000f00 */
[----:B------:R-:W-:Y:S01]  /*105a0*/  FADD.FTZ R2, R28, R2 ;  /* 0x000000021c027221 */ /* 0x000fe20000010000 */
[----:B------:R-:W-:Y:S02]  /*105b0*/  MOV R20, R165 ;  /* 0x000000a500147202 */ /* 0x000fe40000000f00 */
[C---:B------:R-:W-:Y:S04]  /*105c0*/  HMMA.16816.F32 R164, R208.reuse, R192, R40 ;  /* 0x000000c0d0a4723c */ /* 0x040fe80000001828 */
[----:B------:R-:W-:Y:S02]  /*105d0*/  MOV R31, R199 ;  /* 0x000000c7001f7202 */ /* 0x000fe40000000f00 */
[----:B------:R-:W-:Y:S02]  /*105e0*/  MOV R29, R181 ;  /* 0x000000b5001d7202 */ /* 0x000fe40000000f00 */
[-C--:B------:R-:W-:Y:S04]  /*105f0*/  HMMA.16816.F32 R168, R208, R194.reuse, R44 ;  /* 0x000000c2d0a8723c */ /* 0x080fe8000000182c */
[----:B------:R-:W-:Y:S01]  /*10600*/  FADD.FTZ R0, R29, R0 ;  /* 0x000000001d007221 */ /* 0x000fe20000010000 */
[----:B------:R-:W-:Y:S03]  /*10610*/  MOV R35, R180 ;  /* 0x000000b400237202 */ /* 0x000fe60000000f00 */
        /* <DEDUP_REMOVED lines=14> */
[C---:B------:R-:W-:Y:S07]  /*10700*/  HMMA.16816.F32 R104, R208.reuse, R4, R104 ;  /* 0x00000004d068723c */ /* 0x040fee0000001868 */
[----:B------:R-:W-:Y:S01]  /*10710*/  FADD.FTZ R4, R35, R3 ;  /* 0x0000000323047221 */ /* 0x000fe20000010000 */
[-C--:B------:R-:W-:Y:S04]  /*10720*/  HMMA.16816.F32 R108, R208, R6.reuse, R108 ;  /* 0x00000006d06c723c */ /* 0x080fe8000000186c */
[----:B------:R-:W-:Y:S02]  /*10730*/  FADD.FTZ R3, R252, R221 ;  /* 0x000000ddfc037221 */ /* 0x000fe40000010000 */
[----:B------:R-:W-:Y:S02]  /*10740*/  FADD.FTZ R5, R31, R2 ;  /* 0x000000021f057221 */ /* 0x000fe40000010000 */
[C---:B------:R-:W-:Y:S07]  /*10750*/  HMMA.16816.F32 R112, R204.reuse, R6, R112 ;  /* 0x00000006cc70723c */ /* 0x040fee0000001870 */
[----:B------:R-:W-:Y:S01]  /*10760*/  FADD.FTZ R7, R30, R4 ;  /* 0x000000041e077221 */ /* 0x000fe20000010000 */
[-C--:B---3--:R-:W-:Y:S04]  /*10770*/  HMMA.16816.F32 R116, R204, R8.reuse, R116 ;  /* 0x00000008cc74723c */ /* 0x088fe80000001874 */
[----:B------:R-:W-:Y:S02]  /*10780*/  FADD.FTZ R6, R247, R3 ;  /* 0x00000003f7067221 */ /* 0x000fe40000010000 */
[----:B------:R-:W-:Y:S02]  /*10790*/  FADD.FTZ R4, R24, R0 ;  /* 0x0000000018047221 */ /* 0x000fe40000010000 */
[----:B------:R-:W-:Y:S01]  /*107a0*/  FADD.FTZ R3, R25, R7 ;  /* 0x0000000719037221 */ /* 0x000fe20000010000 */
[C---:B------:R-:W-:Y:S04]  /*107b0*/  HMMA.16816.F32 R120, R208.reuse, R8, R120 ;  /* 0x00000008d078723c */ /* 0x040fe80000001878 */
[----:B------:R-:W-:Y:S02]  /*107c0*/  FADD.FTZ R0, R26, R5 ;  /* 0x000000051a007221 */ /* 0x000fe40000010000 */
[----:B------:R-:W-:Y:S02]  /*107d0*/  FADD.FTZ R2, R246, R6 ;  /* 0x00000006f6027221 */ /* 0x000fe40000010000 */
[----:B------:R-:W-:Y:S01]  /*107e0*/  FADD.FTZ R7, R27, R4 ;  /* 0x000000041b077221 */ /* 0x000fe20000010000 */
[-C--:B------:R-:W-:Y:S03]  /*107f0*/  HMMA.16816.F32 R124, R208, R10.reuse, R124 ;  /* 0x0000000ad07c723c */ /* 0x080fe6000000187c */
        /* <DEDUP_REMOVED lines=23> */
[----:B------:R-:W-:Y:S01]  /*10970*/  FADD.FTZ R0, R138, R6 ;  /* 0x000000068a007221 */ /* 0x000fe20000010000 */
[----:B------:R1:W-:Y:S01]  /*10980*/  STL [R1+0x4], R3 ;  /* 0x0000040301007387 */ /* 0x0003e20000100800 */
[----:B------:R-:W-:Y:S02]  /*10990*/  MOV R138, R135 ;  /* 0x00000087008a7202 */ /* 0x000fe40000000f00 */
[----:B------:R-:W-:Y:S01]  /*109a0*/  FADD.FTZ R0, R133, R0 ;  /* 0x0000000085007221 */ /* 0x000fe20000010000 */
[----:B------:R2:W-:Y:S04]  /*109b0*/  STL [R1+0x10], R2 ;  /* 0x0000100201007387 */ /* 0x0005e80000100800 */
[----:B------:R2:W-:Y:S01]  /*109c0*/  STL [R1+0x14], R0 ;  /* 0x0000140001007387 */ /* 0x0005e20000100800 */
[----:B-1----:R-:W-:Y:S01]  /*109d0*/  MOV R3, R137 ;  /* 0x0000008900037202 */ /* 0x002fe20000000f00 */
[----:B------:R-:W-:-:S05]  /*109e0*/  @P0 BRA `(.L_x_961) ;  /* 0xffffb74000000947 */ /* 0x000fca000383ffff */
.L_x_960:
[----:B------:R-:W-:Y:S02]  /*109f0*/  MOV R10, 0x1f ;  /* 0x0000001f000a7802 */ /* 0x000fe40000000f00 */
[----:B------:R-:W-:Y:S01]  /*10a00*/  MOV R9, 0xffffffff ;  /* 0xffffffff00097802 */ /* 0x000fe20000000f00 */
[----:B------:R-:W-:Y:S05]  /*10a10*/  BRA.DIV ~URZ, `(.L_x_962) ;  /* 0x000032727f007947 */ /* 0x000fea000b800000 */
[----:B--2---:R-:W2:Y:S04]  /*10a20*/  LDL R0, [R1+0xc] ;  /* 0x00000c0001007983 */ /* 0x004ea80000100800 */
[----:B--2---:R1:W2:Y:S02]  /*10a30*/  SHFL.BFLY PT, R7, R0, 0x2, 0x1f ;  /* 0x0c401f0000077f89 */ /* 0x0042a400000e0000 */
.L_x_992:
[----:B-1----:R-:W3:Y:S02]  /*10a40*/  LDL.LU R0, [R1+0xc] ;  /* 0x00000c0001007983 */ /* 0x002ee40000300800 */
[----:B--23--:R-:W-:Y:S01]  /*10a50*/  FADD.FTZ R7, R7, R0 ;  /* 0x0000000007077221 */ /* 0x00cfe20000010000 */
[----:B------:R-:W-:Y:S05]  /*10a60*/  BRA.DIV ~URZ, `(.L_x_963) ;  /* 0x000032827f007947 */ /* 0x000fea000b800000 */
[----:B------:R-:W2:Y:S04]  /*10a70*/  LDL.LU R2, [R1+0x4] ;  /* 0x0000040001027983 */ /* 0x000ea80000300800 */
[----:B------:R-:W3:Y:S04]  /*10a80*/  LDL.LU R0, [R1+0x10] ;  /* 0x0000100001007983 */ /* 0x000ee80000300800 */
[----:B------:R-:W4:Y:S04]  /*10a90*/  LDL.LU R9, [R1+0x14] ;  /* 0x0000140001097983 */ /* 0x000f280000300800 */
[----:B--2---:R-:W1:Y:S04]  /*10aa0*/  SHFL.BFLY PT, R4, R2, 0x2, 0x1f ;  /* 0x0c401f0002047f89 */ /* 0x004e6800000e0000 */
[----:B---3--:R-:W2:Y:S04]  /*10ab0*/  SHFL.BFLY PT, R6, R0, 0x2, 0x1f ;  /* 0x0c401f0000067f89 */ /* 0x008ea800000e0000 */
[----:B----4-:R-:W3:Y:S01]  /*10ac0*/  SHFL.BFLY PT, R5, R9, 0x2, 0x1f ;  /* 0x0c401f0009057f89 */ /* 0x010ee200000e0000 */
[----:B-1----:R-:W-:-:S02]  /*10ad0*/  FADD.FTZ R4, R4, R2 ;  /* 0x0000000204047221 */ /* 0x002fc40000010000 */
[----:B--2---:R-:W-:-:S03]  /*10ae0*/  FADD.FTZ R6, R6, R0 ;  /* 0x0000000006067221 */ /* 0x004fc60000010000 */
[----:B------:R-:W1:Y:S01]  /*10af0*/  SHFL.BFLY PT, R2, R4, 0x1, 0x1f ;  /* 0x0c201f0004027f89 */ /* 0x000e6200000e0000 */
[----:B---3--:R-:W-:-:S03]  /*10b00*/  FADD.FTZ R5, R5, R9 ;  /* 0x0000000905057221 */ /* 0x008fc60000010000 */
[----:B------:R-:W2:Y:S04]  /*10b10*/  SHFL.BFLY PT, R0, R7, 0x1, 0x1f ;  /* 0x0c201f0007007f89 */ /* 0x000ea800000e0000 */
[----:B------:R-:W3:Y:S04]  /*10b20*/  SHFL.BFLY PT, R3, R6, 0x1, 0x1f ;  /* 0x0c201f0006037f89 */ /* 0x000ee800000e0000 */
[----:B------:R4:W4:Y:S01]  /*10b30*/  SHFL.BFLY PT, R8, R5, 0x1, 0x1f ;  /* 0x0c201f0005087f89 */ /* 0x00092200000e0000 */
[----:B-1----:R-:W-:Y:S02]  /*10b40*/  FADD.FTZ R4, R4, R2 ;  /* 0x0000000204047221 */ /* 0x002fe40000010000 */
[----:B--2---:R-:W-:-:S02]  /*10b50*/  FADD.FTZ R7, R7, R0 ;  /* 0x0000000007077221 */ /* 0x004fc40000010000 */
[----:B---3--:R-:W-:-:S03]  /*10b60*/  FADD.FTZ R6, R6, R3 ;  /* 0x0000000306067221 */ /* 0x008fc60000010000 */
.L_x_993:
[----:B------:R-:W-:Y:S01]  /*10b70*/  FSETP.NE.FTZ.AND P3, PT, R7, RZ, PT ;  /* 0x000000ff0700720b */ /* 0x000fe20003f75000 */
[----:B------:R-:W-:Y:S01]  /*10b80*/  CS2R R2, SRZ ;  /* 0x0000000000027805 */ /* 0x000fe2000001ff00 */
[----:B------:R-:W-:Y:S01]  /*10b90*/  MOV R0, RZ ;  /* 0x000000ff00007202 */ /* 0x000fe20000000f00 */
[----:B----4-:R-:W-:Y:S01]  /*10ba0*/  FADD.FTZ R5, R8, R5 ;  /* 0x0000000508057221 */ /* 0x010fe20000010000 */
[----:B------:R-:W-:Y:S02]  /*10bb0*/  FSETP.NE.FTZ.AND P2, PT, R4, RZ, PT ;  /* 0x000000ff0400720b */ /* 0x000fe40003f55000 */
[----:B------:R-:W-:Y:S02]  /*10bc0*/  FSETP.NE.FTZ.AND P1, PT, R6, RZ, PT ;  /* 0x000000ff0600720b */ /* 0x000fe40003f35000 */
[----:B------:R-:W-:Y:S02]  /*10bd0*/  FSETP.NE.FTZ.AND P0, PT, R5, RZ, PT ;  /* 0x000000ff0500720b */ /* 0x000fe40003f15000 */
[----:B------:R-:W-:-:S02]  /*10be0*/  MOV R21, 0xff800000 ;  /* 0xff80000000157802 */ /* 0x000fc40000000f00 */
[----:B------:R-:W-:Y:S01]  /*10bf0*/  MOV R20, 0xff800000 ;  /* 0xff80000000147802 */ /* 0x000fe20000000f00 */
[----:B------:R-:W1:Y:S01]  /*10c00*/  @P3 MUFU.RCP R0, R7 ;  /* 0x0000000700003308 */ /* 0x000e620000001000 */
[----:B------:R-:W-:Y:S02]  /*10c10*/  MOV R19, 0xff800000 ;  /* 0xff80000000137802 */ /* 0x000fe40000000f00 */
[----:B------:R-:W-:-:S03]  /*10c20*/  MOV R18, 0xff800000 ;  /* 0xff80000000127802 */ /* 0x000fc60000000f00 */
[----:B------:R-:W-:Y:S02]  /*10c30*/  @P1 MOV R10, 0x3f317218 ;  /* 0x3f317218000a1802 */ /* 0x000fe40000000f00 */
[----:B------:R-:W2:Y:S08]  /*10c40*/  @P3 MUFU.LG2 R7, R7 ;  /* 0x0000000700073308 */ /* 0x000eb00000000c00 */
[----:B------:R-:W3:Y:S01]  /*10c50*/  @P2 MUFU.RCP R3, R4 ;  /* 0x0000000400032308 */ /* 0x000ee20000001000 */
[----:B-1----:R-:W-:-:S02]  /*10c60*/  FMUL.FTZ R140, R0, R140 ;  /* 0x0000008c008c7220 */ /* 0x002fc40000410000 */
[C---:B------:R-:W-:Y:S02]  /*10c70*/  FMUL.FTZ R141, R0.reuse, R141 ;  /* 0x0000008d008d7220 */ /* 0x040fe40000410000 */
[C---:B------:R-:W-:Y:S02]  /*10c80*/  FMUL.FTZ R160, R0.reuse, R160 ;  /* 0x000000a000a07220 */ /* 0x040fe40000410000 */
[C---:B------:R-:W-:Y:S01]  /*10c90*/  FMUL.FTZ R161, R0.reuse, R161 ;  /* 0x000000a100a17220 */ /* 0x040fe20000410000 */
[----:B------:R-:W1:Y:S01]  /*10ca0*/  @P1 MUFU.RCP R2, R6 ;  /* 0x0000000600021308 */ /* 0x000e620000001000 */
[C---:B------:R-:W-:Y:S02]  /*10cb0*/  FMUL.FTZ R172, R0.reuse, R172 ;  /* 0x000000ac00ac7220 */ /* 0x040fe40000410000 */
[C---:B------:R-:W-:Y:S02]  /*10cc0*/  FMUL.FTZ R173, R0.reuse, R173 ;  /* 0x000000ad00ad7220 */ /* 0x040fe40000410000 */
[----:B------:R-:W-:-:S02]  /*10cd0*/  FMUL.FTZ R184, R0, R184 ;  /* 0x000000b800b87220 */ /* 0x000fc40000410000 */
[C---:B------:R-:W-:Y:S01]  /*10ce0*/  FMUL.FTZ R185, R0.reuse, R185 ;  /* 0x000000b900b97220 */ /* 0x040fe20000410000 */
[----:B------:R-:W4:Y:S01]  /*10cf0*/  @P2 MUFU.LG2 R4, R4 ;  /* 0x0000000400042308 */ /* 0x000f220000000c00 */
[C---:B------:R-:W-:Y:S02]  /*10d00*/  FMUL.FTZ R188, R0.reuse, R188 ;  /* 0x000000bc00bc7220 */ /* 0x040fe40000410000 */
[C---:B------:R-:W-:Y:S02]  /*10d10*/  FMUL.FTZ R189, R0.reuse, R189 ;  /* 0x000000bd00bd7220 */ /* 0x040fe40000410000 */
[C---:B------:R-:W-:Y:S02]  /*10d20*/  FMUL.FTZ R192, R0.reuse, R192 ;  /* 0x000000c000c07220 */ /* 0x040fe40000410000 */
[C---:B------:R-:W-:Y:S01]  /*10d30*/  FMUL.FTZ R193, R0.reuse, R193 ;  /* 0x000000c100c17220 */ /* 0x040fe20000410000 */
[----:B------:R-:W1:Y:S01]  /*10d40*/  @P1 MUFU.LG2 R6, R6 ;  /* 0x0000000600061308 */ /* 0x000e620000000c00 */
        /* <DEDUP_REMOVED lines=21> */
[----:B--2---:R-:W-:Y:S02]  /*10ea0*/  @P3 FMUL.FTZ R9, R7, 0.69314718246459960938 ;  /* 0x3f31721807093820 */ /* 0x004fe40000410000 */
[C---:B---3--:R-:W-:Y:S02]  /*10eb0*/  FMUL.FTZ R142, R3.reuse, R142 ;  /* 0x0000008e038e7220 */ /* 0x048fe40000410000 */
[----:B------:R-:W-:Y:S01]  /*10ec0*/  @P3 FMUL.FTZ R7, R0, c[0x0][0x2d0] ;  /* 0x0000b40000073a20 */ /* 0x000fe20000410000 */
[----:B------:R-:W-:Y:S01]  /*10ed0*/  MOV R0, RZ ;  /* 0x000000ff00007202 */ /* 0x000fe20000000f00 */
[C---:B------:R-:W-:Y:S02]  /*10ee0*/  FMUL.FTZ R143, R3.reuse, R143 ;  /* 0x0000008f038f7220 */ /* 0x040fe40000410000 */
[----:B------:R-:W-:-:S02]  /*10ef0*/  FMUL.FTZ R162, R3, R162 ;  /* 0x000000a203a27220 */ /* 0x000fc40000410000 */
[C---:B------:R-:W-:Y:S01]  /*10f00*/  FMUL.FTZ R163, R3.reuse, R163 ;  /* 0x000000a303a37220 */ /* 0x040fe20000410000 */
[----:B------:R-:W2:Y:S01]  /*10f10*/  @P0 MUFU.RCP R0, R5 ;  /* 0x0000000500000308 */ /* 0x000ea20000001000 */
        /* <DEDUP_REMOVED lines=60> */
[----:B------:R-:W-:Y:S02]  /*112e0*/  FMUL.FTZ R125, R2, R125 ;  /* 0x0000007d027d7220 */ /* 0x000fe40000410000 */
[----:B------:R-:W1:Y:S01]  /*112f0*/  @P0 MUFU.LG2 R2, R5 ;  /* 0x0000000500020308 */ /* 0x000e620000000c00 */
[----:B----4-:R-:W-:Y:S02]  /*11300*/  @P2 FMUL.FTZ R8, R4, 0.69314718246459960938 ;  /* 0x3f31721804082820 */ /* 0x010fe40000410000 */
[----:B------:R-:W-:Y:S02]  /*11310*/  @P2 FMUL.FTZ R4, R3, c[0x0][0x2d0] ;  /* 0x0000b40003042a20 */ /* 0x000fe40000410000 */
[----:B------:R-:W-:Y:S02]  /*11320*/  @P1 FMUL.FTZ R6, R6, 0.69314718246459960938 ;  /* 0x3f31721806061820 */ /* 0x000fe40000410000 */
[----:B------:R-:W-:Y:S02]  /*11330*/  @P1 FMUL.FTZ R3, R10, c[0x0][0x2d0] ;  /* 0x0000b4000a031a20 */ /* 0x000fe40000410000 */
[----:B------:R-:W-:Y:S01]  /*11340*/  @P2 FFMA.FTZ R20, R4, R136, R8 ;  /* 0x0000008804142223 */ /* 0x000fe20000010008 */
[----:B------:R-:W-:Y:S01]  /*11350*/  MOV R4, 0x1 ;  /* 0x0000000100047802 */ /* 0x000fe20000000f00 */
[----:B------:R-:W-:Y:S01]  /*11360*/  @P1 FFMA.FTZ R21, R3, R135, R6 ;  /* 0x0000008703151223 */ /* 0x000fe20000010006 */
[----:B------:R-:W-:Y:S01]  /*11370*/  @P0 MOV R3, 0x3f317218 ;  /* 0x3f31721800030802 */ /* 0x000fe20000000f00 */
[----:B--2---:R-:W-:-:S02]  /*11380*/  FMUL.FTZ R146, R0, R146 ;  /* 0x0000009200927220 */ /* 0x004fc40000410000 */
[----:B------:R-:W-:Y:S02]  /*11390*/  FMUL.FTZ R147, R0, R147 ;  /* 0x0000009300937220 */ /* 0x000fe40000410000 */
[----:B-1----:R-:W-:Y:S02]  /*113a0*/  @P0 FMUL.FTZ R2, R2, 0.69314718246459960938 ;  /* 0x3f31721802020820 */ /* 0x002fe40000410000 */
[----:B------:R-:W-:Y:S02]  /*113b0*/  @P0 FMUL.FTZ R3, R3, c[0x0][0x2d0] ;  /* 0x0000b40003030a20 */ /* 0x000fe40000410000 */
        /* <DEDUP_REMOVED lines=30> */
[----:B------:R-:W-:Y:S01]  /*115a0*/  PRMT R0, R4, 0x7610, R0 ;  /* 0x0000761004007816 */ /* 0x000fe20000000000 */
[----:B------:R-:W-:Y:S02]  /*115b0*/  @P3 FFMA.FTZ R19, R7, R137, R9 ;  /* 0x0000008907133223 */ /* 0x000fe40000010009 */
[----:B------:R-:W-:Y:S02]  /*115c0*/  @P0 FFMA.FTZ R18, R3, R134, R2 ;  /* 0x0000008603120223 */ /* 0x000fe40000010002 */
.L_x_929:
        /* <DEDUP_REMOVED lines=19> */
.L_x_965:
[----:B--2---:R-:W-:Y:S05]  /*11700*/  BSYNC B0 ;  /* 0x0000000000007941 */ /* 0x004fea0003800000 */
.L_x_964:
[----:B------:R-:W-:Y:S01]  /*11710*/  PRMT R0, R0, 0x9910, RZ ;  /* 0x0000991000007816 */ /* 0x000fe200000000ff */
[----:B------:R-:W-:Y:S01]  /*11720*/  BSSY B1, `(.L_x_966) ;  /* 0x00001d5000017945 */ /* 0x000fe20003800000 */
[----:B-----5:R-:W-:Y:S02]  /*11730*/  IMAD.MOV.U32 R44, RZ, RZ, R7 ;  /* 0x000000ffff2c7224 */ /* 0x020fe400078e0007 */
[----:B------:R-:W-:-:S13]  /*11740*/  ISETP.NE.AND P0, PT, R0, RZ, PT ;  /* 0x000000ff0000720c */ /* 0x000fda0003f05270 */
[----:B------:R-:W-:Y:S05]  /*11750*/  @!P0 BRA `(.L_x_967) ;  /* 0x00001a5000008947 */ /* 0x000fea0003800000 */
[----:B------:R-:W-:Y:S01]  /*11760*/  WARPSYNC 0xffffffff ;  /* 0xffffffff00007948 */ /* 0x000fe20003800000 */
[----:B------:R-:W-:Y:S06]  /*11770*/  BAR.SYNC.DEFER_BLOCKING 0x1, 0x80 ;  /* 0x0042000000007b1d */ /* 0x000fec0000010000 */
[----:B------:R-:W-:Y:S05]  /*11780*/  BRA.CONV ~URZ, `(.L_x_968) ;  /* 0x000000737f007947 */ /* 0x000fea000b800000 */
[----:B------:R-:W-:Y:S01]  /*11790*/  SHF.R.S32.HI R9, RZ, 0x1f, R6 ;  /* 0x0000001fff097819 */ /* 0x000fe20000011406 */
[----:B------:R-:W-:Y:S01]  /*117a0*/  IMAD.MOV.U32 R8, RZ, RZ, RZ ;  /* 0x000000ffff087224 */ /* 0x000fe200078e00ff */
[----:B------:R-:W-:Y:S01]  /*117b0*/  MOV R2, 0x11800 ;  /* 0x0001180000027802 */ /* 0x000fe20000000f00 */
[----:B------:R-:W-:Y:S01]  /*117c0*/  IMAD.MOV.U32 R3, RZ, RZ, 0x1f ;  /* 0x0000001fff037424 */ /* 0x000fe200078e00ff */
[----:B------:R-:W-:-:S04]  /*117d0*/  LEA.HI R9, R9, R6, RZ, 0x7 ;  /* 0x0000000609097211 */ /* 0x000fc800078f38ff */
[----:B------:R-:W-:Y:S02]  /*117e0*/  SHF.R.S32.HI R9, RZ, 0x7, R9 ;  /* 0x00000007ff097819 */ /* 0x000fe40000011409 */
[----:B-1----:R-:W-:Y:S05]  /*117f0*/  CALL.REL.NOINC `($__internal_19_$__cuda_sm70_shflsync_idx_p) ;  /* 0x0000280000007944 */ /* 0x002fea0003c00000 */
.L_x_968:
[----:B------:R-:W2:Y:S04]  /*11800*/  LDL R8, [R1+0x64] ;  /* 0x0000640001087983 */ /* 0x000ea80000100800 */
[----:B------:R-:W3:Y:S04]  /*11810*/  LDL.LU R5, [R1+0x44] ;  /* 0x0000440001057983 */ /* 0x000ee80000300800 */
[----:B-1----:R-:W4:Y:S04]  /*11820*/  LDL.LU R11, [R1+0x50] ;  /* 0x00005000010b7983 */ /* 0x002f280000300800 */
[----:B------:R-:W5:Y:S04]  /*11830*/  LDL.LU R17, [R1+0x54] ;  /* 0x0000540001117983 */ /* 0x000f680000300800 */
[----:B------:R-:W2:Y:S01]  /*11840*/  LDL.LU R16, [R1+0x58] ;  /* 0x0000580001107983 */ /* 0x000ea20000300800 */
[----:B------:R-:W-:-:S03]  /*11850*/  IMAD.MOV.U32 R3, RZ, RZ, 0x1 ;  /* 0x00000001ff037424 */ /* 0x000fc600078e00ff */
[----:B------:R-:W5:Y:S02]  /*11860*/  LDL R15, [R1+0x68] ;  /* 0x00006800010f7983 */ /* 0x000f640000100800 */
[----:B------:R-:W-:Y:S02]  /*11870*/  ISETP.NE.AND P1, PT, R3, c[0x0][0x4e8], PT ;  /* 0x00013a0003007a0c */ /* 0x000fe40003f25270 */
[----:B------:R-:W5:Y:S01]  /*11880*/  LDL R45, [R1+0x40] ;  /* 0x00004000012d7983 */ /* 0x000f620000100800 */
[----:B------:R-:W-:Y:S02]  /*11890*/  ULDC UR5, c[0x0][0x4e8] ;  /* 0x00013a0000057ab9 */ /* 0x000fe40000000800 */
[----:B------:R-:W-:Y:S02]  /*118a0*/  ULDC UR4, c[0x0][0x388] ;  /* 0x0000e20000047ab9 */ /* 0x000fe40000000800 */
[----:B------:R-:W-:Y:S01]  /*118b0*/  UIMAD UR4, UR5, UR4, URZ ;  /* 0x00000004050472a4 */ /* 0x000fe2000f8e023f */
[----:B------:R-:W-:Y:S01]  /*118c0*/  BSSY B0, `(.L_x_969) ;  /* 0x00000bf000007945 */ /* 0x000fe20003800000 */
[----:B---3--:R-:W-:Y:S01]  /*118d0*/  SHF.R.S32.HI R0, RZ, 0x1f, R5 ;  /* 0x0000001fff007819 */ /* 0x008fe20000011405 */
[----:B------:R-:W-:-:S04]  /*118e0*/  IMAD.WIDE.U32 R6, R5, c[0x0][0x4d0], RZ ;  /* 0x0001340005067a25 */ /* 0x000fc800078e00ff */
[C---:B------:R-:W-:Y:S02]  /*118f0*/  IMAD R2, R0.reuse, c[0x0][0x4d0], RZ ;  /* 0x0001340000027a24 */ /* 0x040fe400078e02ff */
[----:B------:R-:W-:Y:S02]  /*11900*/  IMAD R4, R0, c[0x0][0x438], RZ ;  /* 0x00010e0000047a24 */ /* 0x000fe400078e02ff */
[----:B------:R-:W-:Y:S01]  /*11910*/  IMAD R3, R5, c[0x0][0x4d4], R2 ;  /* 0x0001350005037a24 */ /* 0x000fe200078e0202 */
[----:B----4-:R-:W-:Y:S01]  /*11920*/  SHF.R.S32.HI R2, RZ, 0x1f, R11 ;  /* 0x0000001fff027819 */ /* 0x010fe2000001140b */
[----:B--2---:R-:W-:Y:S02]  /*11930*/  IMAD.IADD R0, R8, 0x1, R16 ;  /* 0x0000000108007824 */ /* 0x004fe400078e0210 */
[----:B------:R-:W-:Y:S02]  /*11940*/  IMAD.IADD R7, R7, 0x1, R3 ;  /* 0x0000000107077824 */ /* 0x000fe400078e0203 */
[----:B------:R-:W-:-:S02]  /*11950*/  IMAD R9, R2, c[0x0][0x4d8], RZ ;  /* 0x0001360002097a24 */ /* 0x000fc400078e02ff */
[----:B------:R-:W-:-:S04]  /*11960*/  IMAD.WIDE.U32 R6, R11, c[0x0][0x4d8], R6 ;  /* 0x000136000b067a25 */ /* 0x000fc800078e0006 */
[----:B------:R-:W-:Y:S02]  /*11970*/  IMAD R9, R11, c[0x0][0x4dc], R9 ;  /* 0x000137000b097a24 */ /* 0x000fe400078e0209 */
[----:B------:R-:W-:Y:S02]  /*11980*/  IMAD R8, R5, c[0x0][0x43c], R4 ;  /* 0x00010f0005087a24 */ /* 0x000fe400078e0204 */
[----:B------:R-:W-:-:S04]  /*11990*/  @P1 IMAD.HI.U32 R10, R0, c[0x0][0x4ec], RZ ;  /* 0x00013b00000a1a27 */ /* 0x000fc800078e00ff */
[----:B------:R-:W-:Y:S01]  /*119a0*/  IMAD.IADD R7, R7, 0x1, R9 ;  /* 0x0000000107077824 */ /* 0x000fe200078e0209 */
[----:B-----5:R-:W-:Y:S01]  /*119b0*/  SHF.R.S32.HI R9, RZ, 0x1f, R17 ;  /* 0x0000001fff097819 */ /* 0x020fe20000011411 */
[----:B------:R-:W-:-:S04]  /*119c0*/  IMAD.WIDE.U32 R4, R5, c[0x0][0x438], RZ ;  /* 0x00010e0005047a25 */ /* 0x000fc800078e00ff */
[----:B------:R-:W-:Y:S01]  /*119d0*/  IMAD.MOV.U32 R3, RZ, RZ, R0 ;  /* 0x000000ffff037224 */ /* 0x000fe200078e0000 */
[----:B------:R-:W-:Y:S01]  /*119e0*/  @P1 SHF.R.U32.HI R3, RZ, c[0x0][0x4f0], R10 ;  /* 0x00013c00ff031a19 */ /* 0x000fe2000001160a */
[----:B------:R-:W-:Y:S02]  /*119f0*/  IMAD.IADD R5, R5, 0x1, R8 ;  /* 0x0000000105057824 */ /* 0x000fe400078e0208 */
[----:B------:R-:W-:Y:S02]  /*11a00*/  IMAD R2, R2, c[0x0][0x440], RZ ;  /* 0x0001100002027a24 */ /* 0x000fe400078e02ff */
[----:B------:R-:W-:Y:S02]  /*11a10*/  IMAD R10, R9, c[0x0][0x4e0], RZ ;  /* 0x00013800090a7a24 */ /* 0x000fe400078e02ff */
[C---:B------:R-:W-:Y:S02]  /*11a20*/  IMAD R14, R11.reuse, c[0x0][0x444], R2 ;  /* 0x000111000b0e7a24 */ /* 0x040fe400078e0202 */
[----:B------:R-:W-:-:S04]  /*11a30*/  IMAD.WIDE.U32 R4, R11, c[0x0][0x440], R4 ;  /* 0x000110000b047a25 */ /* 0x000fc800078e0004 */
[----:B------:R-:W-:-:S04]  /*11a40*/  IMAD.WIDE.U32 R6, R17, c[0x0][0x4e0], R6 ;  /* 0x0001380011067a25 */ /* 0x000fc800078e0006 */
[----:B------:R-:W-:Y:S02]  /*11a50*/  IMAD R11, R17, c[0x0][0x4e4], R10 ;  /* 0x00013900110b7a24 */ /* 0x000fe400078e020a */
[----:B------:R-:W-:Y:S01]  /*11a60*/  @P1 IMAD.HI.U32 R10, R0, c[0x0][0x4ec], RZ ;  /* 0x00013b00000a1a27 */ /* 0x000fe200078e00ff */
[----:B------:R-:W-:Y:S02]  /*11a70*/  SHF.R.S32.HI R12, RZ, 0x1f, R3 ;  /* 0x0000001fff0c7819 */ /* 0x000fe40000011403 */
[----:B------:R-:W-:Y:S01]  /*11a80*/  IADD3 R6, P0, R3, R6, RZ ;  /* 0x0000000603067210 */ /* 0x000fe20007f1e0ff */
[----:B------:R-:W-:Y:S01]  /*11a90*/  IMAD.MOV.U32 R2, RZ, RZ, R0 ;  /* 0x000000ffff027224 */ /* 0x000fe200078e0000 */
[----:B------:R-:W-:Y:S01]  /*11aa0*/  @P1 SHF.R.U32.HI R2, RZ, c[0x0][0x4f0], R10 ;  /* 0x00013c00ff021a19 */ /* 0x000fe2000001160a */
[----:B------:R-:W-:Y:S01]  /*11ab0*/  IMAD.IADD R5, R5, 0x1, R14 ;  /* 0x0000000105057824 */ /* 0x000fe200078e020e */
[----:B------:R-:W-:Y:S01]  /*11ac0*/  IADD3.X R7, R12, R7, R11, P0, !PT ;  /* 0x000000070c077210 */ /* 0x000fe200007fe40b */
[----:B------:R-:W-:-:S02]  /*11ad0*/  IMAD.MOV R8, RZ, RZ, -R3 ;  /* 0x000000ffff087224 */ /* 0x000fc400078e0a03 */
[----:B------:R-:W-:Y:S01]  /*11ae0*/  IMAD.WIDE.U32 R10, R17, c[0x0][0x448], R4 ;  /* 0x00011200110a7a25 */ /* 0x000fe200078e0004 */
[----:B------:R-:W-:-:S03]  /*11af0*/  SHF.R.S32.HI R5, RZ, 0x1f, R2 ;  /* 0x0000001fff057819 */ /* 0x000fc60000011402 */
[----:B------:R-:W-:Y:S02]  /*11b00*/  IMAD.MOV R14, RZ, RZ, -R2 ;  /* 0x000000ffff0e7224 */ /* 0x000fe400078e0a02 */
[--C-:B------:R-:W-:Y:S02]  /*11b10*/  IMAD R8, R8, c[0x0][0x4e8], R0.reuse ;  /* 0x00013a0008087a24 */ /* 0x100fe400078e0200 */
[----:B------:R-:W-:Y:S02]  /*11b20*/  IMAD R9, R9, c[0x0][0x448], RZ ;  /* 0x0001120009097a24 */ /* 0x000fe400078e02ff */
[----:B------:R-:W-:Y:S02]  /*11b30*/  IMAD R14, R14, c[0x0][0x4e8], R0 ;  /* 0x00013a000e0e7a24 */ /* 0x000fe400078e0200 */
[----:B------:R-:W-:Y:S02]  /*11b40*/  IMAD R0, R5, c[0x0][0x430], RZ ;  /* 0x00010c0005007a24 */ /* 0x000fe400078e02ff */
[----:B------:R-:W-:-:S02]  /*11b50*/  IMAD R9, R17, c[0x0][0x44c], R9 ;  /* 0x0001130011097a24 */ /* 0x000fc400078e0209 */
[----:B------:R-:W-:Y:S02]  /*11b60*/  IMAD R17, R2, c[0x0][0x434], R0 ;  /* 0x00010d0002117a24 */ /* 0x000fe400078e0200 */
[----:B------:R-:W-:Y:S02]  /*11b70*/  IMAD.IADD R0, R15, 0x1, R16 ;  /* 0x000000010f007824 */ /* 0x000fe400078e0210 */
[----:B------:R-:W1:Y:S01]  /*11b80*/  S2R R16, SR_TID.X ;  /* 0x0000000000107919 */ /* 0x000e620000002100 */
[----:B------:R-:W-:Y:S01]  /*11b90*/  SHF.R.S32.HI R13, RZ, 0x1f, R8 ;  /* 0x0000001fff0d7819 */ /* 0x000fe20000011408 */
[----:B------:R-:W-:-:S04]  /*11ba0*/  IMAD.WIDE.U32 R6, R8, c[0x0][0x4c8], R6 ;  /* 0x0001320008067a25 */ /* 0x000fc800078e0006 */
[----:B------:R-:W-:-:S04]  /*11bb0*/  IMAD R3, R13, c[0x0][0x4c8], RZ ;  /* 0x000132000d037a24 */ /* 0x000fc800078e02ff */
[----:B------:R-:W-:Y:S01]  /*11bc0*/  IMAD R3, R8, c[0x0][0x4cc], R3 ;  /* 0x0001330008037a24 */ /* 0x000fe200078e0203 */
[----:B------:R-:W-:-:S03]  /*11bd0*/  LEA R4, P0, R6, c[0x0][0x4a8], 0x2 ;  /* 0x00012a0006047a11 */ /* 0x000fc600078010ff */
[----:B------:R-:W-:Y:S01]  /*11be0*/  IMAD.IADD R3, R7, 0x1, R3 ;  /* 0x0000000107037824 */ /* 0x000fe200078e0203 */
[----:B-1----:R-:W-:-:S04]  /*11bf0*/  SHF.R.S32.HI R15, RZ, 0x1f, R16 ;  /* 0x0000001fff0f7819 */ /* 0x002fc80000011410 */
[----:B------:R-:W-:Y:S02]  /*11c00*/  LEA.HI.X R3, R6, c[0x0][0x4ac], R3, 0x2, P0 ;  /* 0x00012b0006037a11 */ /* 0x000fe400000f1403 */
[----:B------:R-:W-:Y:S01]  /*11c10*/  LEA.HI R15, R15, R16, RZ, 0x5 ;  /* 0x000000100f0f7211 */ /* 0x000fe200078f28ff */
[----:B------:R-:W-:-:S03]  /*11c20*/  IMAD.IADD R9, R11, 0x1, R9 ;  /* 0x000000010b097824 */ /* 0x000fc600078e0209 */
[----:B------:R-:W-:Y:S01]  /*11c30*/  LOP3.LUT R15, R15, 0xffffffe0, RZ, 0xc0, !PT ;  /* 0xffffffe00f0f7812 */ /* 0x000fe200078ec0ff */
[----:B------:R-:W-:Y:S01]  /*11c40*/  IMAD.MOV.U32 R8, RZ, RZ, R10 ;  /* 0x000000ffff087224 */ /* 0x000fe200078e000a */
[----:B------:R-:W-:Y:S04]  /*11c50*/  SHFL.IDX PT, R12, R4, RZ, 0x1c1f ;  /* 0x001c1fff040c7589 */ /* 0x000fe800000e0000 */
[----:B------:R-:W1:Y:S01]  /*11c60*/  SHFL.IDX PT, R13, R3, RZ, 0x1c1f ;  /* 0x001c1fff030d7589 */ /* 0x000e6200000e0000 */
[----:B------:R-:W-:-:S03]  /*11c70*/  IMAD.IADD R15, R16, 0x1, -R15 ;  /* 0x00000001100f7824 */ /* 0x000fc600078e0a0f */
[----:B------:R-:W-:Y:S04]  /*11c80*/  SHFL.IDX PT, R10, R4, 0x1, 0x1c1f ;  /* 0x003c1f00040a7f89 */ /* 0x000fe800000e0000 */
[----:B------:R-:W2:Y:S01]  /*11c90*/  SHFL.IDX PT, R11, R3, 0x1, 0x1c1f ;  /* 0x003c1f00030b7f89 */ /* 0x000ea200000e0000 */
[----:B------:R-:W-:Y:S01]  /*11ca0*/  IMAD.WIDE.U32 R8, R2, c[0x0][0x430], R8 ;  /* 0x00010c0002087a25 */ /* 0x000fe200078e0008 */
[----:B------:R-:W-:Y:S02]  /*11cb0*/  LOP3.LUT P5, RZ, R15, 0x3, RZ, 0xc0, !PT ;  /* 0x000000030fff7812 */ /* 0x000fe400078ac0ff */
[C---:B------:R-:W-:Y:S01]  /*11cc0*/  IADD3 R2, R0.reuse, 0x8, RZ ;  /* 0x0000000800027810 */ /* 0x040fe20007ffe0ff */
[----:B------:R-:W-:Y:S01]  /*11cd0*/  SHFL.IDX PT, R6, R4, 0x2, 0x1c1f ;  /* 0x005c1f0004067f89 */ /* 0x000fe200000e0000 */
[----:B------:R-:W-:-:S03]  /*11ce0*/  ISETP.GE.OR P1, PT, R0, UR4, P5 ;  /* 0x0000000400007c0c */ /* 0x000fc6000af26670 */
[----:B------:R-:W3:Y:S01]  /*11cf0*/  SHFL.IDX PT, R7, R3, 0x2, 0x1c1f ;  /* 0x005c1f0003077f89 */ /* 0x000ee200000e0000 */
[----:B------:R-:W-:-:S03]  /*11d00*/  SHF.R.S32.HI R16, RZ, 0x1f, R14 ;  /* 0x0000001fff107819 */ /* 0x000fc6000001140e */
[----:B------:R-:W-:Y:S01]  /*11d10*/  SHFL.IDX PT, R4, R4, 0x3, 0x1c1f ;  /* 0x007c1f0004047f89 */ /* 0x000fe200000e0000 */
[----:B------:R-:W-:-:S03]  /*11d20*/  ISETP.GE.OR P4, PT, R2, UR4, P5 ;  /* 0x0000000402007c0c */ /* 0x000fc6000af86670 */
[----:B------:R4:W5:Y:S01]  /*11d30*/  SHFL.IDX PT, R5, R3, 0x3, 0x1c1f ;  /* 0x007c1f0003057f89 */ /* 0x00096200000e0000 */
[C---:B------:R-:W-:Y:S02]  /*11d40*/  IADD3 R15, R0.reuse, 0x40, RZ ;  /* 0x00000040000f7810 */ /* 0x040fe40007ffe0ff */
[----:B------:R-:W-:Y:S02]  /*11d50*/  ISETP.GE.AND P3, PT, R0, UR4, PT ;  /* 0x0000000400007c0c */ /* 0x000fe4000bf66270 */
[----:B------:R-:W-:Y:S01]  /*11d60*/  ISETP.GE.AND P2, PT, R2, UR4, PT ;  /* 0x0000000402007c0c */ /* 0x000fe2000bf46270 */
[----:B------:R-:W-:Y:S01]  /*11d70*/  IMAD.MOV.U32 R2, RZ, RZ, R8 ;  /* 0x000000ffff027224 */ /* 0x000fe200078e0008 */
[----:B------:R-:W-:Y:S02]  /*11d80*/  IADD3 R0, R0, 0x48, RZ ;  /* 0x0000004800007810 */ /* 0x000fe40007ffe0ff */
[----:B------:R-:W-:Y:S02]  /*11d90*/  ISETP.GE.OR P0, PT, R15, UR4, P5 ;  /* 0x000000040f007c0c */ /* 0x000fe4000af06670 */
[----:B------:R-:W-:Y:S01]  /*11da0*/  ISETP.GE.OR P5, PT, R0, UR4, P5 ;  /* 0x0000000400007c0c */ /* 0x000fe2000afa6670 */
[----:B-1----:R1:W-:Y:S01]  /*11db0*/  @!P1 ST.E [R12.64], R19 ;  /* 0x000000130c009985 */ /* 0x0023e2000c101908 */
[----:B----4-:R-:W-:-:S02]  /*11dc0*/  IMAD.IADD R3, R9, 0x1, R17 ;  /* 0x0000000109037824 */ /* 0x010fc400078e0211 */
[----:B------:R-:W-:Y:S02]  /*11dd0*/  IMAD R9, R16, c[0x0][0x428], RZ ;  /* 0x00010a0010097a24 */ /* 0x000fe400078e02ff */
[----:B------:R-:W-:-:S04]  /*11de0*/  IMAD.WIDE.U32 R2, R14, c[0x0][0x428], R2 ;  /* 0x00010a000e027a25 */ /* 0x000fc800078e0002 */
[----:B------:R-:W-:Y:S01]  /*11df0*/  IMAD R8, R14, c[0x0][0x42c], R9 ;  /* 0x00010b000e087a24 */ /* 0x000fe200078e0209 */
[----:B--2---:R2:W-:Y:S01]  /*11e00*/  @!P4 ST.E [R10.64], R20 ;  /* 0x000000140a00c985 */ /* 0x0045e2000c101908 */
[----:B------:R-:W-:Y:S02]  /*11e10*/  LEA R29, P4, R2, c[0x0][0x400], 0x2 ;  /* 0x00010000021d7a11 */ /* 0x000fe400078810ff */
[----:B------:R-:W-:Y:S01]  /*11e20*/  IMAD.IADD R3, R3, 0x1, R8 ;  /* 0x0000000103037824 */ /* 0x000fe200078e0208 */
[----:B---3--:R3:W-:Y:S01]  /*11e30*/  @!P0 ST.E [R6.64], R21 ;  /* 0x0000001506008985 */ /* 0x0087e2000c101908 */
[----:B------:R-:W-:-:S03]  /*11e40*/  ISETP.GE.AND P1, PT, R15, UR4, PT ;  /* 0x000000040f007c0c */ /* 0x000fc6000bf26270 */
[----:B------:R-:W-:Y:S01]  /*11e50*/  LEA.HI.X R26, R2, c[0x0][0x404], R3, 0x2, P4 ;  /* 0x00010100021a7a11 */ /* 0x000fe200020f1403 */
[----:B-----5:R4:W-:Y:S01]  /*11e60*/  @!P5 ST.E [R4.64], R18 ;  /* 0x000000120400d985 */ /* 0x0209e2000c101908 */
[----:B------:R-:W-:Y:S02]  /*11e70*/  ISETP.GE.AND P0, PT, R0, UR4, PT ;  /* 0x0000000400007c0c */ /* 0x000fe4000bf06270 */
[C---:B------:R-:W-:Y:S01]  /*11e80*/  IADD3 R17, R45.reuse, 0x8, RZ ;  /* 0x000000082d117810 */ /* 0x040fe20007ffe0ff */
[----:B------:R4:W4:Y:S01]  /*11e90*/  SHFL.IDX PT, R0, R29, RZ, 0x1c1f ;  /* 0x001c1fff1d007589 */ /* 0x00092200000e0000 */
[C---:B------:R-:W-:Y:S02]  /*11ea0*/  IADD3 R16, R45.reuse, 0x10, RZ ;  /* 0x000000102d107810 */ /* 0x040fe40007ffe0ff */
[C---:B------:R-:W-:Y:S01]  /*11eb0*/  IADD3 R15, R45.reuse, 0x18, RZ ;  /* 0x000000182d0f7810 */ /* 0x040fe20007ffe0ff */
[----:B------:R4:W4:Y:S01]  /*11ec0*/  SHFL.IDX PT, R2, R26, RZ, 0x1c1f ;  /* 0x001c1fff1a027589 */ /* 0x00092200000e0000 */
[----:B------:R-:W-:-:S02]  /*11ed0*/  IADD3 R14, R45, 0x20, RZ ;  /* 0x000000202d0e7810 */ /* 0x000fc40007ffe0ff */
[C---:B-1----:R-:W-:Y:S02]  /*11ee0*/  IADD3 R13, R45.reuse, 0x28, RZ ;  /* 0x000000282d0d7810 */ /* 0x042fe40007ffe0ff */
[C---:B------:R-:W-:Y:S02]  /*11ef0*/  IADD3 R12, R45.reuse, 0x30, RZ ;  /* 0x000000302d0c7810 */ /* 0x040fe40007ffe0ff */
[C---:B------:R-:W-:Y:S02]  /*11f00*/  IADD3 R9, R45.reuse, 0x48, RZ ;  /* 0x000000482d097810 */ /* 0x040fe40007ffe0ff */
[C---:B------:R-:W-:Y:S02]  /*11f10*/  IADD3 R8, R45.reuse, 0x50, RZ ;  /* 0x000000502d087810 */ /* 0x040fe40007ffe0ff */
[C---:B--2---:R-:W-:Y:S02]  /*11f20*/  IADD3 R11, R45.reuse, 0x38, RZ ;  /* 0x000000382d0b7810 */ /* 0x044fe40007ffe0ff */
[----:B------:R-:W-:-:S02]  /*11f30*/  IADD3 R10, R45, 0x40, RZ ;  /* 0x000000402d0a7810 */ /* 0x000fc40007ffe0ff */
[C---:B---3--:R-:W-:Y:S02]  /*11f40*/  IADD3 R7, R45.reuse, 0x58, RZ ;  /* 0x000000582d077810 */ /* 0x048fe40007ffe0ff */
[C---:B------:R-:W-:Y:S02]  /*11f50*/  IADD3 R3, R45.reuse, 0x60, RZ ;  /* 0x000000602d037810 */ /* 0x040fe40007ffe0ff */
[C---:B------:R-:W-:Y:S02]  /*11f60*/  IADD3 R6, R45.reuse, 0x68, RZ ;  /* 0x000000682d067810 */ /* 0x040fe40007ffe0ff */
[C---:B----4-:R-:W-:Y:S02]  /*11f70*/  IADD3 R5, R45.reuse, 0x70, RZ ;  /* 0x000000702d057810 */ /* 0x050fe40007ffe0ff */
[----:B------:R-:W-:Y:S02]  /*11f80*/  IADD3 R4, R45, 0x78, RZ ;  /* 0x000000782d047810 */ /* 0x000fe40007ffe0ff */
        /* <DEDUP_REMOVED lines=15> */
[----:B------:R-:W-:Y:S01]  /*12080*/  SHF.R.S32.HI R43, RZ, 0x1f, R4 ;  /* 0x0000001fff2b7819 */ /* 0x000fe20000011404 */
[----:B------:R-:W-:Y:S05]  /*12090*/  @P3 BRA `(.L_x_970) ;  /* 0x0000041000003947 */ /* 0x000fea0003800000 */
[----:B------:R-:W-:Y:S02]  /*120a0*/  ISETP.GE.AND P5, PT, R45, c[0x0][0x3c8], PT ;  /* 0x0000f2002d007a0c */ /* 0x000fe40003fa6270 */
[----:B------:R-:W-:Y:S02]  /*120b0*/  ISETP.GE.AND P4, PT, R17, c[0x0][0x3c8], PT ;  /* 0x0000f20011007a0c */ /* 0x000fe40003f86270 */
[----:B------:R-:W-:-:S09]  /*120c0*/  ISETP.GE.AND P6, PT, R6, c[0x0][0x3c8], PT ;  /* 0x0000f20006007a0c */ /* 0x000fd20003fc6270 */
[----:B------:R-:W-:-:S04]  /*120d0*/  @!P5 LEA R18, P3, R45, R0, 0x2 ;  /* 0x000000002d12d211 */ /* 0x000fc800078610ff */
[----:B------:R-:W-:Y:S02]  /*120e0*/  @!P5 LEA.HI.X R19, R45, R2, R27, 0x2, P3 ;  /* 0x000000022d13d211 */ /* 0x000fe400018f141b */
[----:B------:R-:W-:-:S03]  /*120f0*/  ISETP.GE.AND P3, PT, R16, c[0x0][0x3c8], PT ;  /* 0x0000f20010007a0c */ /* 0x000fc60003f66270 */
[----:B------:R1:W-:Y:S02]  /*12100*/  @!P5 ST.E.64 [R18.64], R140 ;  /* 0x0000008c1200d985 */ /* 0x0003e4000c101b08 */
[----:B-1----:R-:W-:-:S04]  /*12110*/  @!P4 LEA R18, P5, R17, R0, 0x2 ;  /* 0x000000001112c211 */ /* 0x002fc800078a10ff */
        /* <DEDUP_REMOVED lines=42> */
[----:B------:R1:W-:Y:S01]  /*123c0*/  @!P3 ST.E.64 [R18.64], R96 ;  /* 0x000000601200b985 */ /* 0x0003e2000c101b08 */
[----:B------:R-:W-:-:S04]  /*123d0*/  @!P5 LEA R24, P3, R3, R0, 0x2 ;  /* 0x000000000318d211 */ /* 0x000fc800078610ff */
[----:B------:R-:W-:Y:S02]  /*123e0*/  @!P5 LEA.HI.X R25, R3, R2, R40, 0x2, P3 ;  /* 0x000000020319d211 */ /* 0x000fe400018f1428 */
[----:B------:R-:W-:Y:S02]  /*123f0*/  ISETP.GE.AND P5, PT, R5, c[0x0][0x3c8], PT ;  /* 0x0000f20005007a0c */ /* 0x000fe40003fa6270 */
[----:B------:R-:W-:-:S04]  /*12400*/  @!P6 LEA R22, P3, R6, R0, 0x2 ;  /* 0x000000000616e211 */ /* 0x000fc800078610ff */
[----:B------:R-:W-:-:S07]  /*12410*/  @!P6 LEA.HI.X R23, R6, R2, R41, 0x2, P3 ;  /* 0x000000020617e211 */ /* 0x000fce00018f1429 */
[----:B------:R-:W-:-:S04]  /*12420*/  @!P5 LEA R20, P3, R5, R0, 0x2 ;  /* 0x000000000514d211 */ /* 0x000fc800078610ff */
[----:B------:R-:W-:Y:S02]  /*12430*/  @!P5 LEA.HI.X R21, R5, R2, R42, 0x2, P3 ;  /* 0x000000020515d211 */ /* 0x000fe400018f142a */
[----:B-1----:R-:W-:-:S04]  /*12440*/  @!P4 LEA R18, P3, R4, R0, 0x2 ;  /* 0x000000000412c211 */ /* 0x002fc800078610ff */
[----:B------:R-:W-:Y:S02]  /*12450*/  @!P4 LEA.HI.X R19, R4, R2, R43, 0x2, P3 ;  /* 0x000000020413c211 */ /* 0x000fe400018f142b */
[----:B------:R-:W-:-:S13]  /*12460*/  ISETP.GE.AND P3, PT, R3, c[0x0][0x3c8], PT ;  /* 0x0000f20003007a0c */ /* 0x000fda0003f66270 */
[----:B------:R1:W-:Y:S04]  /*12470*/  @!P3 ST.E.64 [R24.64], R100 ;  /* 0x000000641800b985 */ /* 0x0003e8000c101b08 */
[----:B------:R1:W-:Y:S04]  /*12480*/  @!P6 ST.E.64 [R22.64], R112 ;  /* 0x000000701600e985 */ /* 0x0003e8000c101b08 */
[----:B------:R1:W-:Y:S04]  /*12490*/  @!P5 ST.E.64 [R20.64], R116 ;  /* 0x000000741400d985 */ /* 0x0003e8000c101b08 */
[----:B------:R1:W-:Y:S02]  /*124a0*/  @!P4 ST.E.64 [R18.64], R128 ;  /* 0x000000801200c985 */ /* 0x0003e4000c101b08 */
.L_x_970:
[----:B------:R-:W-:Y:S05]  /*124b0*/  BSYNC B0 ;  /* 0x0000000000007941 */ /* 0x000fea0003800000 */
.L_x_969:
[----:B------:R2:W3:Y:S01]  /*124c0*/  SHFL.IDX PT, R2, R26, 0x1, 0x1c1f ;  /* 0x003c1f001a027f89 */ /* 0x0004e200000e0000 */
[----:B------:R-:W-:Y:S03]  /*124d0*/  BSSY B0, `(.L_x_971) ;  /* 0x0000043000007945 */ /* 0x000fe60003800000 */
[----:B------:R2:W4:Y:S01]  /*124e0*/  SHFL.IDX PT, R0, R29, 0x1, 0x1c1f ;  /* 0x003c1f001d007f89 */ /* 0x00052200000e0000 */
[----:B------:R-:W-:Y:S05]  /*124f0*/  @P2 BRA `(.L_x_972) ;  /* 0x0000040000002947 */ /* 0x000fea0003800000 */
[----:B------:R-:W-:Y:S02]  /*12500*/  ISETP.GE.AND P5, PT, R45, c[0x0][0x3c8], PT ;  /* 0x0000f2002d007a0c */ /* 0x000fe40003fa6270 */
[----:B------:R-:W-:-:S02]  /*12510*/  ISETP.GE.AND P2, PT, R17, c[0x0][0x3c8], PT ;  /* 0x0000f20011007a0c */ /* 0x000fc40003f46270 */
[----:B------:R-:W-:-:S09]  /*12520*/  ISETP.GE.AND P3, PT, R16, c[0x0][0x3c8], PT ;  /* 0x0000f20010007a0c */ /* 0x000fd20003f66270 */
[----:B-1--4-:R-:W-:-:S04]  /*12530*/  @!P5 LEA R18, P4, R45, R0, 0x2 ;  /* 0x000000002d12d211 */ /* 0x012fc800078810ff */
[----:B---3--:R-:W-:Y:S02]  /*12540*/  @!P5 LEA.HI.X R19, R45, R2, R27, 0x2, P4 ;  /* 0x000000022d13d211 */ /* 0x008fe400020f141b */
[----:B------:R-:W-:-:S03]  /*12550*/  @!P2 LEA R20, P4, R17, R0, 0x2 ;  /* 0x000000001114a211 */ /* 0x000fc600078810ff */
[----:B------:R1:W-:Y:S01]  /*12560*/  @!P5 ST.E.64 [R18.64], R142 ;  /* 0x0000008e1200d985 */ /* 0x0003e2000c101b08 */
[----:B------:R-:W-:Y:S02]  /*12570*/  ISETP.GE.AND P5, PT, R15, c[0x0][0x3c8], PT ;  /* 0x0000f2000f007a0c */ /* 0x000fe40003fa6270 */
[----:B------:R-:W-:-:S05]  /*12580*/  @!P2 LEA.HI.X R21, R17, R2, R28, 0x2, P4 ;  /* 0x000000021115a211 */ /* 0x000fca00020f141c */
[----:B------:R3:W-:Y:S01]  /*12590*/  @!P2 ST.E.64 [R20.64], R162 ;  /* 0x000000a21400a985 */ /* 0x0007e2000c101b08 */
[----:B------:R-:W-:Y:S02]  /*125a0*/  ISETP.GE.AND P2, PT, R14, c[0x0][0x3c8], PT ;  /* 0x0000f2000e007a0c */ /* 0x000fe40003f46270 */
[----:B-1----:R-:W-:-:S04]  /*125b0*/  @!P3 LEA R18, P4, R16, R0, 0x2 ;  /* 0x000000001012b211 */ /* 0x002fc800078810ff */
[----:B------:R-:W-:Y:S02]  /*125c0*/  @!P3 LEA.HI.X R19, R16, R2, R30, 0x2, P4 ;  /* 0x000000021013b211 */ /* 0x000fe400020f141e */
[----:B---3--:R-:W-:-:S03]  /*125d0*/  @!P5 LEA R20, P4, R15, R0, 0x2 ;  /* 0x000000000f14d211 */ /* 0x008fc600078810ff */
        /* <DEDUP_REMOVED lines=33> */
[----:B------:R-:W-:Y:S02]  /*127f0*/  @!P3 LEA.HI.X R21, R7, R2, R38, 0x2, P4 ;  /* 0x000000020715b211 */ /* 0x000fe400020f1426 */
[----:B------:R-:W-:-:S03]  /*12800*/  ISETP.GE.AND P4, PT, R6, c[0x0][0x3c8], PT ;  /* 0x0000f20006007a0c */ /* 0x000fc60003f86270 */
[----:B------:R3:W-:Y:S01]  /*12810*/  @!P3 ST.E.64 [R20.64], R98 ;  /* 0x000000621400b985 */ /* 0x0007e2000c101b08 */
[----:B------:R-:W-:Y:S02]  /*12820*/  ISETP.GE.AND P3, PT, R5, c[0x0][0x3c8], PT ;  /* 0x0000f20005007a0c */ /* 0x000fe40003f66270 */
[----:B-1----:R-:W-:-:S04]  /*12830*/  @!P5 LEA R18, P2, R3, R0, 0x2 ;  /* 0x000000000312d211 */ /* 0x002fc800078410ff */
[----:B------:R-:W-:Y:S02]  /*12840*/  @!P5 LEA.HI.X R19, R3, R2, R40, 0x2, P2 ;  /* 0x000000020313d211 */ /* 0x000fe400010f1428 */
[----:B------:R-:W-:-:S03]  /*12850*/  ISETP.GE.AND P2, PT, R4, c[0x0][0x3c8], PT ;  /* 0x0000f20004007a0c */ /* 0x000fc60003f46270 */
[----:B------:R1:W-:Y:S01]  /*12860*/  @!P5 ST.E.64 [R18.64], R102 ;  /* 0x000000661200d985 */ /* 0x0003e2000c101b08 */
[----:B------:R-:W-:-:S04]  /*12870*/  @!P4 LEA R22, P5, R6, R0, 0x2 ;  /* 0x000000000616c211 */ /* 0x000fc800078a10ff */
[----:B------:R-:W-:Y:S02]  /*12880*/  @!P4 LEA.HI.X R23, R6, R2, R41, 0x2, P5 ;  /* 0x000000020617c211 */ /* 0x000fe400028f1429 */
[----:B---3--:R-:W-:-:S03]  /*12890*/  @!P3 LEA R20, P5, R5, R0, 0x2 ;  /* 0x000000000514b211 */ /* 0x008fc600078a10ff */
[----:B------:R3:W-:Y:S01]  /*128a0*/  @!P4 ST.E.64 [R22.64], R114 ;  /* 0x000000721600c985 */ /* 0x0007e2000c101b08 */
[----:B------:R-:W-:-:S05]  /*128b0*/  @!P3 LEA.HI.X R21, R5, R2, R42, 0x2, P5 ;  /* 0x000000020515b211 */ /* 0x000fca00028f142a */
[----:B------:R3:W-:Y:S01]  /*128c0*/  @!P3 ST.E.64 [R20.64], R118 ;  /* 0x000000761400b985 */ /* 0x0007e2000c101b08 */
[----:B-1----:R-:W-:-:S04]  /*128d0*/  @!P2 LEA R18, P5, R4, R0, 0x2 ;  /* 0x000000000412a211 */ /* 0x002fc800078a10ff */
[----:B------:R-:W-:-:S05]  /*128e0*/  @!P2 LEA.HI.X R19, R4, R2, R43, 0x2, P5 ;  /* 0x000000020413a211 */ /* 0x000fca00028f142b */
[----:B------:R3:W-:Y:S04]  /*128f0*/  @!P2 ST.E.64 [R18.64], R130 ;  /* 0x000000821200a985 */ /* 0x0007e8000c101b08 */
.L_x_972:
[----:B------:R-:W-:Y:S05]  /*12900*/  BSYNC B0 ;  /* 0x0000000000007941 */ /* 0x000fea0003800000 */
.L_x_971:
[----:B---3--:R3:W1:Y:S01]  /*12910*/  SHFL.IDX PT, R2, R26, 0x2, 0x1c1f ;  /* 0x005c1f001a027f89 */ /* 0x00866200000e0000 */
[----:B------:R-:W-:Y:S03]  /*12920*/  BSSY B0, `(.L_x_973) ;  /* 0x0000043000007945 */ /* 0x000fe60003800000 */
[----:B----4-:R3:W4:Y:S01]  /*12930*/  SHFL.IDX PT, R0, R29, 0x2, 0x1c1f ;  /* 0x005c1f001d007f89 */ /* 0x01072200000e0000 */
[----:B------:R-:W-:Y:S05]  /*12940*/  @P1 BRA `(.L_x_974) ;  /* 0x0000040000001947 */ /* 0x000fea0003800000 */
[----:B------:R-:W-:Y:S02]  /*12950*/  ISETP.GE.AND P3, PT, R45, c[0x0][0x3c8], PT ;  /* 0x0000f2002d007a0c */ /* 0x000fe40003f66270 */
[----:B------:R-:W-:Y:S02]  /*12960*/  ISETP.GE.AND P5, PT, R17, c[0x0][0x3c8], PT ;  /* 0x0000f20011007a0c */ /* 0x000fe40003fa6270 */
[----:B------:R-:W-:Y:S02]  /*12970*/  ISETP.GE.AND P2, PT, R16, c[0x0][0x3c8], PT ;  /* 0x0000f20010007a0c */ /* 0x000fe40003f46270 */
[----:B------:R-:W-:-:S07]  /*12980*/  ISETP.GE.AND P1, PT, R15, c[0x0][0x3c8], PT ;  /* 0x0000f2000f007a0c */ /* 0x000fce0003f26270 */
[----:B-1--4-:R-:W-:-:S04]  /*12990*/  @!P3 LEA R18, P4, R45, R0, 0x2 ;  /* 0x000000002d12b211 */ /* 0x012fc800078810ff */
[----:B------:R-:W-:Y:S02]  /*129a0*/  @!P3 LEA.HI.X R19, R45, R2, R27, 0x2, P4 ;  /* 0x000000022d13b211 */ /* 0x000fe400020f141b */
        /* <DEDUP_REMOVED lines=8> */
[----:B----4-:R-:W-:-:S03]  /*12a30*/  @!P1 LEA R20, P4, R15, R0, 0x2 ;  /* 0x000000000f149211 */ /* 0x010fc600078810ff */
        /* <DEDUP_REMOVED lines=23> */
[----:B------:R-:W-:-:S03]  /*12bb0*/  @!P5 LEA R22, P4, R9, R0, 0x2 ;  /* 0x000000000916d211 */ /* 0x000fc600078810ff */
[----:B------:R1:W-:Y:S01]  /*12bc0*/  @!P3 ST.E.64 [R18.64], R72 ;  /* 0x000000481200b985 */ /* 0x0003e2000c101b08 */
[----:B------:R-:W-:Y:S02]  /*12bd0*/  @!P5 LEA.HI.X R23, R9, R2, R37, 0x2, P4 ;  /* 0x000000020917d211 */ /* 0x000fe400020f1425 */
[----:B------:R-:W-:Y:S02]  /*12be0*/  ISETP.GE.AND P4, PT, R3, c[0x0][0x3c8], PT ;  /* 0x0000f20003007a0c */ /* 0x000fe40003f86270 */
[C---:B----4-:R-:W-:Y:S01]  /*12bf0*/  @!P2 LEA R20, P3, R8.reuse, R0, 0x2 ;  /* 0x000000000814a211 */ /* 0x050fe200078610ff */
[----:B------:R4:W-:Y:S03]  /*12c00*/  @!P5 ST.E.64 [R22.64], R76 ;  /* 0x0000004c1600d985 */ /* 0x0009e6000c101b08 */
        /* <DEDUP_REMOVED lines=8> */
[----:B------:R-:W-:Y:S02]  /*12c90*/  ISETP.GE.AND P1, PT, R4, c[0x0][0x3c8], PT ;  /* 0x0000f20004007a0c */ /* 0x000fe40003f26270 */
[----:B------:R-:W-:Y:S02]  /*12ca0*/  @!P4 LEA.HI.X R25, R3, R2, R40, 0x2, P5 ;  /* 0x000000020319c211 */ /* 0x000fe400028f1428 */
[----:B----4-:R-:W-:-:S03]  /*12cb0*/  @!P3 LEA R22, P5, R6, R0, 0x2 ;  /* 0x000000000616b211 */ /* 0x010fc600078a10ff */
[----:B------:R4:W-:Y:S01]  /*12cc0*/  @!P4 ST.E.64 [R24.64], R104 ;  /* 0x000000681800c985 */ /* 0x0009e2000c101b08 */
[----:B------:R-:W-:Y:S02]  /*12cd0*/  @!P3 LEA.HI.X R23, R6, R2, R41, 0x2, P5 ;  /* 0x000000020617b211 */ /* 0x000fe400028f1429 */
[----:B-----5:R-:W-:-:S03]  /*12ce0*/  @!P2 LEA R20, P5, R5, R0, 0x2 ;  /* 0x000000000514a211 */ /* 0x020fc600078a10ff */
[----:B------:R4:W-:Y:S01]  /*12cf0*/  @!P3 ST.E.64 [R22.64], R108 ;  /* 0x0000006c1600b985 */ /* 0x0009e2000c101b08 */
[----:B------:R-:W-:-:S05]  /*12d00*/  @!P2 LEA.HI.X R21, R5, R2, R42, 0x2, P5 ;  /* 0x000000020515a211 */ /* 0x000fca00028f142a */
[----:B------:R4:W-:Y:S01]  /*12d10*/  @!P2 ST.E.64 [R20.64], R120 ;  /* 0x000000781400a985 */ /* 0x0009e2000c101b08 */
[----:B-1----:R-:W-:-:S04]  /*12d20*/  @!P1 LEA R18, P5, R4, R0, 0x2 ;  /* 0x0000000004129211 */ /* 0x002fc800078a10ff */
[----:B------:R-:W-:-:S05]  /*12d30*/  @!P1 LEA.HI.X R19, R4, R2, R43, 0x2, P5 ;  /* 0x0000000204139211 */ /* 0x000fca00028f142b */
[----:B------:R4:W-:Y:S04]  /*12d40*/  @!P1 ST.E.64 [R18.64], R124 ;  /* 0x0000007c12009985 */ /* 0x0009e8000c101b08 */
.L_x_974:
[----:B------:R-:W-:Y:S05]  /*12d50*/  BSYNC B0 ;  /* 0x0000000000007941 */ /* 0x000fea0003800000 */
.L_x_973:
[----:B-1----:R1:W2:Y:S04]  /*12d60*/  SHFL.IDX PT, R2, R26, 0x3, 0x1c1f ;  /* 0x007c1f001a027f89 */ /* 0x0022a800000e0000 */
[----:B----4-:R1:W4:Y:S01]  /*12d70*/  SHFL.IDX PT, R0, R29, 0x3, 0x1c1f ;  /* 0x007c1f001d007f89 */ /* 0x01032200000e0000 */
[----:B------:R-:W-:Y:S05]  /*12d80*/  @P0 BRA `(.L_x_975) ;  /* 0x000006e000000947 */ /* 0x000fea0003800000 */
[----:B------:R-:W-:Y:S02]  /*12d90*/  ISETP.GE.AND P3, PT, R45, c[0x0][0x3c8], PT ;  /* 0x0000f2002d007a0c */ /* 0x000fe40003f66270 */
[----:B------:R-:W-:Y:S02]  /*12da0*/  ISETP.GE.AND P2, PT, R17, c[0x0][0x3c8], PT ;  /* 0x0000f20011007a0c */ /* 0x000fe40003f46270 */
[----:B------:R-:W-:Y:S02]  /*12db0*/  ISETP.GE.AND P1, PT, R16, c[0x0][0x3c8], PT ;  /* 0x0000f20010007a0c */ /* 0x000fe40003f26270 */
[----:B------:R-:W-:-:S02]  /*12dc0*/  ISETP.GE.AND P0, PT, R15, c[0x0][0x3c8], PT ;  /* 0x0000f2000f007a0c */ /* 0x000fc40003f06270 */
[----:B------:R-:W-:-:S05]  /*12dd0*/  ISETP.GE.AND P4, PT, R14, c[0x0][0x3c8], PT ;  /* 0x0000f2000e007a0c */ /* 0x000fca0003f86270 */
[----:B----4-:R-:W-:-:S04]  /*12de0*/  @!P3 LEA R18, P5, R45, R0, 0x2 ;  /* 0x000000002d12b211 */ /* 0x010fc800078a10ff */
[----:B--2---:R-:W-:Y:S02]  /*12df0*/  @!P3 LEA.HI.X R19, R45, R2, R27, 0x2, P5 ;  /* 0x000000022d13b211 */ /* 0x004fe400028f141b */
[----:B------:R-:W-:-:S03]  /*12e00*/  @!P2 LEA R20, P5, R17, R0, 0x2 ;  /* 0x000000001114a211 */ /* 0x000fc600078a10ff */
[----:B------:R2:W-:Y:S01]  /*12e10*/  @!P3 ST.E.64 [R18.64], R146 ;  /* 0x000000921200b985 */ /* 0x0005e2000c101b08 */
[----:B------:R-:W-:Y:S02]  /*12e20*/  @!P2 LEA.HI.X R21, R17, R2, R28, 0x2, P5 ;  /* 0x000000021115a211 */ /* 0x000fe400028f141c */
[----:B------:R-:W-:-:S03]  /*12e30*/  ISETP.GE.AND P3, PT, R13, c[0x0][0x3c8], PT ;  /* 0x0000f2000d007a0c */ /* 0x000fc60003f66270 */
[----:B------:R4:W-:Y:S01]  /*12e40*/  @!P2 ST.E.64 [R20.64], R150 ;  /* 0x000000961400a985 */ /* 0x0009e2000c101b08 */
[----:B--2---:R-:W-:-:S04]  /*12e50*/  @!P1 LEA R18, P5, R16, R0, 0x2 ;  /* 0x0000000010129211 */ /* 0x004fc800078a10ff */
[----:B------:R-:W-:Y:S02]  /*12e60*/  @!P1 LEA.HI.X R19, R16, R2, R30, 0x2, P5 ;  /* 0x0000000210139211 */ /* 0x000fe400028f141e */
[CC--:B----4-:R-:W-:Y:S02]  /*12e70*/  @!P0 LEA R20, P2, R15.reuse, R0.reuse, 0x2 ;  /* 0x000000000f148211 */ /* 0x0d0fe400078410ff */
[----:B------:R-:W-:Y:S01]  /*12e80*/  @!P4 LEA R22, P5, R14, R0, 0x2 ;  /* 0x000000000e16c211 */ /* 0x000fe200078a10ff */
[----:B------:R2:W-:Y:S01]  /*12e90*/  @!P1 ST.E.64 [R18.64], R154 ;  /* 0x0000009a12009985 */ /* 0x0005e2000c101b08 */
[-C--:B------:R-:W-:Y:S02]  /*12ea0*/  @!P0 LEA.HI.X R21, R15, R2.reuse, R32, 0x2, P2 ;  /* 0x000000020f158211 */ /* 0x080fe400010f1420 */
[----:B------:R-:W-:Y:S02]  /*12eb0*/  ISETP.GE.AND P2, PT, R12, c[0x0][0x3c8], PT ;  /* 0x0000f2000c007a0c */ /* 0x000fe40003f46270 */
[----:B------:R-:W-:Y:S01]  /*12ec0*/  ISETP.GE.AND P1, PT, R11, c[0x0][0x3c8], PT ;  /* 0x0000f2000b007a0c */ /* 0x000fe20003f26270 */
[----:B------:R-:W-:Y:S01]  /*12ed0*/  @!P0 ST.E.64 [R20.64], R158 ;  /* 0x0000009e14008985 */ /* 0x000fe2000c101b08 */
[----:B------:R-:W-:-:S02]  /*12ee0*/  @!P4 LEA.HI.X R23, R14, R2, R31, 0x2, P5 ;  /* 0x000000020e17c211 */ /* 0x000fc400028f141f */
[----:B------:R-:W-:-:S03]  /*12ef0*/  ISETP.GE.AND P0, PT, R10, c[0x0][0x3c8], PT ;  /* 0x0000f2000a007a0c */ /* 0x000fc60003f06270 */
[----:B------:R-:W-:Y:S01]  /*12f00*/  @!P4 ST.E.64 [R22.64], R166 ;  /* 0x000000a61600c985 */ /* 0x000fe2000c101b08 */
[----:B--2---:R-:W-:-:S04]  /*12f10*/  @!P3 LEA R18, P5, R13, R0, 0x2 ;  /* 0x000000000d12b211 */ /* 0x004fc800078a10ff */
[----:B------:R-:W-:Y:S02]  /*12f20*/  @!P3 LEA.HI.X R19, R13, R2, R33, 0x2, P5 ;  /* 0x000000020d13b211 */ /* 0x000fe400028f1421 */
[----:B------:R-:W-:-:S03]  /*12f30*/  @!P2 LEA R16, P5, R12, R0, 0x2 ;  /* 0x000000000c10a211 */ /* 0x000fc600078a10ff */
[----:B------:R-:W-:Y:S01]  /*12f40*/  @!P3 ST.E.64 [R18.64], R170 ;  /* 0x000000aa1200b985 */ /* 0x000fe2000c101b08 */
[----:B------:R-:W-:Y:S02]  /*12f50*/  @!P2 LEA.HI.X R17, R12, R2, R34, 0x2, P5 ;  /* 0x000000020c11a211 */ /* 0x000fe400028f1422 */
        /* <DEDUP_REMOVED lines=16> */
[----:B----4-:R-:W-:Y:S02]  /*13060*/  @!P3 LEA R12, P5, R7, R0, 0x2 ;  /* 0x00000000070cb211 */ /* 0x010fe400078a10ff */
[-C--:B------:R-:W-:Y:S02]  /*13070*/  @!P4 LEA.HI.X R15, R8, R2.reuse, R39, 0x2, P0 ;  /* 0x00000002080fc211 */ /* 0x080fe400000f1427 */
[----:B------:R-:W-:Y:S02]  /*13080*/  ISETP.GE.AND P0, PT, R5, c[0x0][0x3c8], PT ;  /* 0x0000f20005007a0c */ /* 0x000fe40003f06270 */
[----:B------:R-:W-:Y:S01]  /*13090*/  @!P3 LEA.HI.X R13, R7, R2, R38, 0x2, P5 ;  /* 0x00000002070db211 */ /* 0x000fe200028f1426 */
[----:B------:R2:W-:Y:S04]  /*130a0*/  @!P4 ST.E.64 [R14.64], R90 ;  /* 0x0000005a0e00c985 */ /* 0x0005e8000c101b08 */
[----:B------:R2:W-:Y:S01]  /*130b0*/  @!P3 ST.E.64 [R12.64], R94 ;  /* 0x0000005e0c00b985 */ /* 0x0005e2000c101b08 */
[----:B-----5:R-:W-:-:S04]  /*130c0*/  @!P2 LEA R10, P5, R3, R0, 0x2 ;  /* 0x00000000030aa211 */ /* 0x020fc800078a10ff */
        /* <DEDUP_REMOVED lines=10> */
[----:B--2---:R-:W-:-:S04]  /*13170*/  LEA R6, P0, R4, R0, 0x2 ;  /* 0x0000000004067211 */ /* 0x004fc800078010ff */
[----:B------:R-:W-:-:S05]  /*13180*/  LEA.HI.X R7, R4, R2, R43, 0x2, P0 ;  /* 0x0000000204077211 */ /* 0x000fca00000f142b */
[----:B------:R2:W-:Y:S01]  /*13190*/  ST.E.64 [R6.64], R126 ;  /* 0x0000007e06007985 */ /* 0x0005e2000c101b08 */
[----:B------:R-:W-:Y:S05]  /*131a0*/  BRA `(.L_x_975) ;  /* 0x000002c000007947 */ /* 0x000fea0003800000 */
.L_x_967:
        /* <DEDUP_REMOVED lines=44> */
.L_x_975:
[----:B------:R-:W-:Y:S05]  /*13470*/  BSYNC B1 ;  /* 0x0000000000017941 */ /* 0x000fea0003800000 */
.L_x_966:
[----:B------:R-:W-:-:S13]  /*13480*/  ISETP.NE.AND P0, PT, RZ, UR6, PT ;  /* 0x00000006ff007c0c */ /* 0x000fda000bf05270 */
[----:B------:R-:W-:Y:S01]  /*13490*/  @P0 WARPSYNC 0xffffffff ;  /* 0xffffffff00000948 */ /* 0x000fe20003800000 */
[----:B------:R-:W-:Y:S06]  /*134a0*/  @P0 BAR.SYNC.DEFER_BLOCKING 0x5, 0x80 ;  /* 0x0142000000000b1d */ /* 0x000fec0000010000 */
[----:B--2-4-:R-:W2:Y:S04]  /*134b0*/  @P0 LDS R0, [0x10100] ;  /* 0x01010000ff000984 */ /* 0x014ea80000000800 */
[----:B--2---:R2:W-:Y:S04]  /*134c0*/  @P0 STL [R1+0x5c], R0 ;  /* 0x00005c0001000387 */ /* 0x0045e80000100800 */
[----:B------:R-:W-:Y:S06]  /*134d0*/  @P0 BAR.ARV 0x4, 0x80 ;  /* 0x0102000000000b1d */ /* 0x000fec0000002000 */
[----:B------:R-:W-:Y:S05]  /*134e0*/  @P0 BRA `(.L_x_976) ;  /* 0x0000009000000947 */ /* 0x000fea0003800000 */
[----:B------:R-:W-:Y:S05]  /*134f0*/  BRA.DIV ~URZ, `(.L_x_977) ;  /* 0x00000a527f007947 */ /* 0x000fea000b800000 */
[----:B--2---:R2:W4:Y:S02]  /*13500*/  SHFL.IDX PT, R0, R44, RZ, 0x1f ;  /* 0x00001fff2c007589 */ /* 0x00452400000e0000 */
.L_x_994:
[----:B------:R-:W5:Y:S01]  /*13510*/  S2R R2, SR_TID.X ;  /* 0x0000000000027919 */ /* 0x000f620000002100 */
[----:B------:R-:W-:Y:S03]  /*13520*/  WARPSYNC 0xffffffff ;  /* 0xffffffff00007948 */ /* 0x000fe60003800000 */
[----:B------:R-:W-:Y:S06]  /*13530*/  BAR.SYNC.DEFER_BLOCKING 0x4, 0x80 ;  /* 0x0102000000007b1d */ /* 0x000fec0000010000 */
[----:B----4-:R4:W-:Y:S01]  /*13540*/  STL [R1+0x5c], R0 ;  /* 0x00005c0001007387 */ /* 0x0109e20000100800 */
[----:B-----5:R-:W-:-:S13]  /*13550*/  LOP3.LUT P0, RZ, R2, 0x7f, RZ, 0xc0, !PT ;  /* 0x0000007f02ff7812 */ /* 0x020fda000780c0ff */
[----:B------:R4:W-:Y:S04]  /*13560*/  @!P0 STS [0x10100], R44 ;  /* 0x0101002cff008388 */ /* 0x0009e80000000800 */
[----:B------:R-:W-:Y:S06]  /*13570*/  BAR.ARV 0x5, 0x80 ;  /* 0x0142000000007b1d */ /* 0x000fec0000002000 */
.L_x_976:
[----:B--2-4-:R-:W2:Y:S02]  /*13580*/  LDL R0, [R1+0x5c] ;  /* 0x00005c0001007983 */ /* 0x014ea40000100800 */
[----:B--2---:R-:W-:-:S13]  /*13590*/  ISETP.GE.AND P0, PT, R0, c[0x0][0x538], PT ;  /* 0x00014e0000007a0c */ /* 0x004fda0003f06270 */
[----:B-1-3--:R-:W-:Y:S01]  /*135a0*/  @P0 CALL.REL.NOINC `(.L_x_978) ;  /* 0x0000001000000944 */ /* 0x00afe20003c00000 */
[----:B------:R-:W-:Y:S05]  /*135b0*/  BRA `(.L_x_979) ;  /* 0xfffed1c000007947 */ /* 0x000fea000383ffff */
.L_x_978:
[----:B------:R-:W-:Y:S05]  /*135c0*/  EXIT ;  /* 0x000000000000794d */ /* 0x000fea0003800000 */
.L_x_930:
[----:B-1----:R-:W-:Y:S01]  /*135d0*/  IMAD.MOV.U32 R9, RZ, RZ, R5 ;  /* 0x000000ffff097224 */ /* 0x002fe200078e0005 */
[----:B------:R-:W-:Y:S01]  /*135e0*/  MOV R8, RZ ;  /* 0x000000ff00087202 */ /* 0x000fe20000000f00 */
[----:B------:R-:W-:Y:S01]  /*135f0*/  IMAD.MOV.U32 R3, RZ, RZ, 0x181f ;  /* 0x0000181fff037424 */ /* 0x000fe200078e00ff */
[----:B------:R-:W-:Y:S02]  /*13600*/  MOV R2, 0x13620 ;  /* 0x0001362000027802 */ /* 0x000fe40000000f00 */
[----:B------:R-:W-:Y:S05]  /*13610*/  CALL.REL.NOINC `($__internal_19_$__cuda_sm70_shflsync_idx_p) ;  /* 0x000009e000007944 */ /* 0x000fea0003c00000 */
[----:B------:R-:W-:Y:S01]  /*13620*/  MOV R7, R8 ;  /* 0x0000000800077202 */ /* 0x000fe20000000f00 */
[----:B------:R-:W-:Y:S05]  /*13630*/  BRA `(.L_x_980) ;  /* 0xfffee1e000007947 */ /* 0x000fea000383ffff */
.L_x_931:
[----:B-1----:R-:W-:Y:S01]  /*13640*/  IMAD.MOV.U32 R9, RZ, RZ, R6 ;  /* 0x000000ffff097224 */ /* 0x002fe200078e0006 */
[----:B------:R-:W-:Y:S01]  /*13650*/  MOV R8, RZ ;  /* 0x000000ff00087202 */ /* 0x000fe20000000f00 */
[----:B------:R-:W-:Y:S01]  /*13660*/  IMAD.MOV.U32 R3, RZ, RZ, 0x181f ;  /* 0x0000181fff037424 */ /* 0x000fe200078e00ff */
[----:B------:R-:W-:Y:S02]  /*13670*/  MOV R2, 0x13690 ;  /* 0x0001369000027802 */ /* 0x000fe40000000f00 */
[----:B--23--:R-:W-:Y:S05]  /*13680*/  CALL.REL.NOINC `($__internal_19_$__cuda_sm70_shflsync_idx_p) ;  /* 0x0000097000007944 */ /* 0x00cfea0003c00000 */
[----:B------:R-:W-:Y:S01]  /*13690*/  MOV R3, R8 ;  /* 0x0000000800037202 */ /* 0x000fe20000000f00 */
[----:B------:R-:W-:Y:S05]  /*136a0*/  BRA `(.L_x_981) ;  /* 0xfffee19000007947 */ /* 0x000fea000383ffff */
.L_x_934:
[----:B--2---:R-:W-:Y:S01]  /*136b0*/  IMAD.MOV.U32 R9, RZ, RZ, R5 ;  /* 0x000000ffff097224 */ /* 0x004fe200078e0005 */
[----:B------:R-:W-:Y:S01]  /*136c0*/  MOV R8, 0x1 ;  /* 0x0000000100087802 */ /* 0x000fe20000000f00 */
[----:B----4-:R-:W-:Y:S01]  /*136d0*/  IMAD.MOV.U32 R3, RZ, RZ, 0x181f ;  /* 0x0000181fff037424 */ /* 0x010fe200078e00ff */
[----:B------:R-:W-:-:S02]  /*136e0*/  MOV R2, 0x13700 ;  /* 0x0001370000027802 */ /* 0x000fc40000000f00 */
[----:B-1-3--:R-:W-:Y:S05]  /*136f0*/  CALL.REL.NOINC `($__internal_19_$__cuda_sm70_shflsync_idx_p) ;  /* 0x0000090000007944 */ /* 0x00afea0003c00000 */
[----:B------:R-:W-:Y:S01]  /*13700*/  IMAD.MOV.U32 R7, RZ, RZ, R8 ;  /* 0x000000ffff077224 */ /* 0x000fe200078e0008 */
[----:B------:R-:W-:Y:S01]  /*13710*/  MOV R8, 0x1 ;  /* 0x0000000100087802 */ /* 0x000fe20000000f00 */
[----:B------:R-:W-:Y:S01]  /*13720*/  IMAD.MOV.U32 R9, RZ, RZ, R6 ;  /* 0x000000ffff097224 */ /* 0x000fe200078e0006 */
[----:B------:R-:W-:-:S02]  /*13730*/  MOV R3, 0x181f ;  /* 0x0000181f00037802 */ /* 0x000fc40000000f00 */
[----:B------:R-:W-:Y:S02]  /*13740*/  MOV R2, 0x13760 ;  /* 0x0001376000027802 */ /* 0x000fe40000000f00 */
[----:B------:R-:W-:Y:S05]  /*13750*/  CALL.REL.NOINC `($__internal_19_$__cuda_sm70_shflsync_idx_p) ;  /* 0x000008a000007944 */ /* 0x000fea0003c00000 */
[----:B------:R-:W-:Y:S01]  /*13760*/  MOV R3, R8 ;  /* 0x0000000800037202 */ /* 0x000fe20000000f00 */
[----:B------:R-:W-:Y:S05]  /*13770*/  BRA `(.L_x_982) ;  /* 0xfffee21000007947 */ /* 0x000fea000383ffff */
.L_x_937:
[----:B-1----:R-:W-:Y:S01]  /*13780*/  IMAD.MOV.U32 R9, RZ, RZ, R5 ;  /* 0x000000ffff097224 */ /* 0x002fe200078e0005 */
[----:B------:R-:W-:Y:S01]  /*13790*/  MOV R8, 0x2 ;  /* 0x0000000200087802 */ /* 0x000fe20000000f00 */
[----:B--2---:R-:W-:Y:S01]  /*137a0*/  IMAD.MOV.U32 R3, RZ, RZ, 0x181f ;  /* 0x0000181fff037424 */ /* 0x004fe200078e00ff */
[----:B------:R-:W-:Y:S02]  /*137b0*/  MOV R2, 0x137d0 ;  /* 0x000137d000027802 */ /* 0x000fe40000000f00 */
[----:B---3--:R-:W-:Y:S05]  /*137c0*/  CALL.REL.NOINC `($__internal_19_$__cuda_sm70_shflsync_idx_p) ;  /* 0x0000083000007944 */ /* 0x008fea0003c00000 */
[----:B------:R-:W-:Y:S01]  /*137d0*/  MOV R7, R8 ;  /* 0x0000000800077202 */ /* 0x000fe20000000f00 */
[----:B------:R-:W-:Y:S05]  /*137e0*/  BRA `(.L_x_983) ;  /* 0xfffee2d000007947 */ /* 0x000fea000383ffff */
.L_x_938:
[----:B------:R-:W-:Y:S01]  /*137f0*/  IMAD.MOV.U32 R9, RZ, RZ, R6 ;  /* 0x000000ffff097224 */ /* 0x000fe200078e0006 */
[----:B------:R-:W-:Y:S01]  /*13800*/  MOV R8, 0x2 ;  /* 0x0000000200087802 */ /* 0x000fe20000000f00 */
[----:B--2---:R-:W-:Y:S01]  /*13810*/  IMAD.MOV.U32 R3, RZ, RZ, 0x181f ;  /* 0x0000181fff037424 */ /* 0x004fe200078e00ff */
[----:B------:R-:W-:Y:S02]  /*13820*/  MOV R2, 0x13840 ;  /* 0x0001384000027802 */ /* 0x000fe40000000f00 */
[----:B-1-34-:R-:W-:Y:S05]  /*13830*/  CALL.REL.NOINC `($__internal_19_$__cuda_sm70_shflsync_idx_p) ;  /* 0x000007c000007944 */ /* 0x01afea0003c00000 */
[----:B------:R-:W-:Y:S01]  /*13840*/  MOV R3, R8 ;  /* 0x0000000800037202 */ /* 0x000fe20000000f00 */
[----:B------:R-:W-:Y:S05]  /*13850*/  BRA `(.L_x_984) ;  /* 0xfffee28000007947 */ /* 0x000fea000383ffff */
.L_x_941:
[----:B-1----:R-:W-:Y:S01]  /*13860*/  IMAD.MOV.U32 R9, RZ, RZ, R5 ;  /* 0x000000ffff097224 */ /* 0x002fe200078e0005 */
[----:B------:R-:W-:Y:S01]  /*13870*/  MOV R8, 0x3 ;  /* 0x0000000300087802 */ /* 0x000fe20000000f00 */
[----:B------:R-:W-:Y:S01]  /*13880*/  IMAD.MOV.U32 R3, RZ, RZ, 0x181f ;  /* 0x0000181fff037424 */ /* 0x000fe200078e00ff */
[----:B------:R-:W-:-:S02]  /*13890*/  MOV R2, 0x138b0 ;  /* 0x000138b000027802 */ /* 0x000fc40000000f00 */
[----:B--234-:R-:W-:Y:S05]  /*138a0*/  CALL.REL.NOINC `($__internal_19_$__cuda_sm70_shflsync_idx_p) ;  /* 0x0000075000007944 */ /* 0x01cfea0003c00000 */
        /* <DEDUP_REMOVED lines=8> */
.L_x_944:
[----:B-1----:R-:W-:Y:S01]  /*13930*/  IMAD.MOV.U32 R9, RZ, RZ, R5 ;  /* 0x000000ffff097224 */ /* 0x002fe200078e0005 */
[----:B------:R-:W-:Y:S01]  /*13940*/  MOV R8, 0x4 ;  /* 0x0000000400087802 */ /* 0x000fe20000000f00 */
[----:B------:R-:W-:Y:S01]  /*13950*/  IMAD.MOV.U32 R3, RZ, RZ, 0x181f ;  /* 0x0000181fff037424 */ /* 0x000fe200078e00ff */
[----:B------:R-:W-:Y:S02]  /*13960*/  MOV R2, 0x13980 ;  /* 0x0001398000027802 */ /* 0x000fe40000000f00 */
[----:B--234-:R-:W-:Y:S05]  /*13970*/  CALL.REL.NOINC `($__internal_19_$__cuda_sm70_shflsync_idx_p) ;  /* 0x0000068000007944 */ /* 0x01cfea0003c00000 */
[----:B------:R-:W-:Y:S01]  /*13980*/  MOV R7, R8 ;  /* 0x0000000800077202 */ /* 0x000fe20000000f00 */
[----:B------:R-:W-:Y:S05]  /*13990*/  BRA `(.L_x_986) ;  /* 0xfffee3b000007947 */ /* 0x000fea000383ffff */
.L_x_945:
[----:B-1----:R-:W-:Y:S01]  /*139a0*/  IMAD.MOV.U32 R9, RZ, RZ, R6 ;  /* 0x000000ffff097224 */ /* 0x002fe200078e0006 */
[----:B------:R-:W-:Y:S01]  /*139b0*/  MOV R8, 0x4 ;  /* 0x0000000400087802 */ /* 0x000fe20000000f00 */
[----:B------:R-:W-:Y:S01]  /*139c0*/  IMAD.MOV.U32 R3, RZ, RZ, 0x181f ;  /* 0x0000181fff037424 */ /* 0x000fe200078e00ff */
[----:B------:R-:W-:Y:S02]  /*139d0*/  MOV R2, 0x139f0 ;  /* 0x000139f000027802 */ /* 0x000fe40000000f00 */
[----:B--234-:R-:W-:Y:S05]  /*139e0*/  CALL.REL.NOINC `($__internal_19_$__cuda_sm70_shflsync_idx_p) ;  /* 0x0000061000007944 */ /* 0x01cfea0003c00000 */
[----:B------:R-:W-:Y:S01]  /*139f0*/  MOV R3, R8 ;  /* 0x0000000800037202 */ /* 0x000fe20000000f00 */
[----:B------:R-:W-:Y:S05]  /*13a00*/  BRA `(.L_x_987) ;  /* 0xfffee36000007947 */ /* 0x000fea000383ffff */
.L_x_948:
[----:B--2---:R-:W-:Y:S01]  /*13a10*/  IMAD.MOV.U32 R9, RZ, RZ, R5 ;  /* 0x000000ffff097224 */ /* 0x004fe200078e0005 */
[----:B------:R-:W-:Y:S01]  /*13a20*/  MOV R8, 0x5 ;  /* 0x0000000500087802 */ /* 0x000fe20000000f00 */
[----:B------:R-:W-:Y:S01]  /*13a30*/  IMAD.MOV.U32 R3, RZ, RZ, 0x181f ;  /* 0x0000181fff037424 */ /* 0x000fe200078e00ff */
[----:B------:R-:W-:-:S02]  /*13a40*/  MOV R2, 0x13a60 ;  /* 0x00013a6000027802 */ /* 0x000fc40000000f00 */
[----:B-1-34-:R-:W-:Y:S05]  /*13a50*/  CALL.REL.NOINC `($__internal_19_$__cuda_sm70_shflsync_idx_p) ;  /* 0x000005a000007944 */ /* 0x01afea0003c00000 */
        /* <DEDUP_REMOVED lines=8> */
.L_x_951:
[----:B-1----:R-:W-:Y:S01]  /*13ae0*/  IMAD.MOV.U32 R9, RZ, RZ, R5 ;  /* 0x000000ffff097224 */ /* 0x002fe200078e0005 */
[----:B------:R-:W-:Y:S01]  /*13af0*/  MOV R8, 0x6 ;  /* 0x0000000600087802 */ /* 0x000fe20000000f00 */
[----:B--2---:R-:W-:Y:S01]  /*13b00*/  IMAD.MOV.U32 R3, RZ, RZ, 0x181f ;  /* 0x0000181fff037424 */ /* 0x004fe200078e00ff */
[----:B------:R-:W-:Y:S02]  /*13b10*/  MOV R2, 0x13b30 ;  /* 0x00013b3000027802 */ /* 0x000fe40000000f00 */
[----:B---34-:R-:W-:Y:S05]  /*13b20*/  CALL.REL.NOINC `($__internal_19_$__cuda_sm70_shflsync_idx_p) ;  /* 0x000004d000007944 */ /* 0x018fea0003c00000 */
[----:B------:R-:W-:Y:S01]  /*13b30*/  MOV R7, R8 ;  /* 0x0000000800077202 */ /* 0x000fe20000000f00 */
[----:B------:R-:W-:Y:S05]  /*13b40*/  BRA `(.L_x_989) ;  /* 0xfffee49000007947 */ /* 0x000fea000383ffff */
.L_x_952:
[----:B------:R-:W-:Y:S01]  /*13b50*/  IMAD.MOV.U32 R9, RZ, RZ, R6 ;  /* 0x000000ffff097224 */ /* 0x000fe200078e0006 */
[----:B------:R-:W-:Y:S01]  /*13b60*/  MOV R8, 0x6 ;  /* 0x0000000600087802 */ /* 0x000fe20000000f00 */
[----:B--2---:R-:W-:Y:S01]  /*13b70*/  IMAD.MOV.U32 R3, RZ, RZ, 0x181f ;  /* 0x0000181fff037424 */ /* 0x004fe200078e00ff */
[----:B------:R-:W-:Y:S02]  /*13b80*/  MOV R2, 0x13ba0 ;  /* 0x00013ba000027802 */ /* 0x000fe40000000f00 */
[----:B-1-34-:R-:W-:Y:S05]  /*13b90*/  CALL.REL.NOINC `($__internal_19_$__cuda_sm70_shflsync_idx_p) ;  /* 0x0000046000007944 */ /* 0x01afea0003c00000 */
[----:B------:R-:W-:Y:S01]  /*13ba0*/  MOV R3, R8 ;  /* 0x0000000800037202 */ /* 0x000fe20000000f00 */
[----:B------:R-:W-:Y:S05]  /*13bb0*/  BRA `(.L_x_990) ;  /* 0xfffee44000007947 */ /* 0x000fea000383ffff */
.L_x_955:
        /* <DEDUP_REMOVED lines=13> */
.L_x_962:
[----:B--2---:R1:W5:Y:S01]  /*13c90*/  LDL R0, [R1+0xc] ;  /* 0x00000c0001007983 */ /* 0x0043620000100800 */
[----:B------:R-:W-:Y:S02]  /*13ca0*/  MOV R3, 0x2 ;  /* 0x0000000200037802 */ /* 0x000fe40000000f00 */
[----:B------:R-:W-:Y:S02]  /*13cb0*/  MOV R2, 0x13cd0 ;  /* 0x00013cd000027802 */ /* 0x000fe40000000f00 */
[----:B-1---5:R-:W-:Y:S05]  /*13cc0*/  CALL.REL.NOINC `($__internal_18_$__cuda_sm70_shflsync_bfly_p) ;  /* 0x000002f000007944 */ /* 0x022fea0003c00000 */
[----:B------:R-:W-:Y:S01]  /*13cd0*/  MOV R7, R8 ;  /* 0x0000000800077202 */ /* 0x000fe20000000f00 */
[----:B------:R-:W-:Y:S05]  /*13ce0*/  BRA `(.L_x_992) ;  /* 0xffffcd5000007947 */ /* 0x000fea000383ffff */
.L_x_963:
[----:B------:R-:W-:Y:S01]  /*13cf0*/  IMAD.MOV.U32 R0, RZ, RZ, R7 ;  /* 0x000000ffff007224 */ /* 0x000fe200078e0007 */
[----:B------:R-:W-:Y:S02]  /*13d00*/  MOV R3, 0x1 ;  /* 0x0000000100037802 */ /* 0x000fe40000000f00 */
[----:B------:R-:W-:Y:S02]  /*13d10*/  MOV R2, 0x13d30 ;  /* 0x00013d3000027802 */ /* 0x000fe40000000f00 */
[----:B-----5:R-:W-:Y:S05]  /*13d20*/  CALL.REL.NOINC `($__internal_18_$__cuda_sm70_shflsync_bfly_p) ;  /* 0x0000029000007944 */ /* 0x020fea0003c00000 */
[----:B------:R1:W5:Y:S01]  /*13d30*/  LDL R0, [R1+0x4] ;  /* 0x0000040001007983 */ /* 0x0003620000100800 */
[----:B------:R-:W-:Y:S01]  /*13d40*/  FADD.FTZ R7, R7, R8 ;  /* 0x0000000807077221 */ /* 0x000fe20000010000 */
[----:B------:R-:W-:-:S02]  /*13d50*/  MOV R3, 0x2 ;  /* 0x0000000200037802 */ /* 0x000fc40000000f00 */
[----:B------:R-:W-:Y:S02]  /*13d60*/  MOV R2, 0x13d80 ;  /* 0x00013d8000027802 */ /* 0x000fe40000000f00 */
[----:B-1---5:R-:W-:Y:S05]  /*13d70*/  CALL.REL.NOINC `($__internal_18_$__cuda_sm70_shflsync_bfly_p) ;  /* 0x0000024000007944 */ /* 0x022fea0003c00000 */
[----:B------:R-:W2:Y:S01]  /*13d80*/  LDL.LU R0, [R1+0x4] ;  /* 0x0000040001007983 */ /* 0x000ea20000300800 */
[----:B------:R-:W-:Y:S02]  /*13d90*/  MOV R3, 0x1 ;  /* 0x0000000100037802 */ /* 0x000fe40000000f00 */
[----:B------:R-:W-:Y:S01]  /*13da0*/  MOV R2, 0x13de0 ;  /* 0x00013de000027802 */ /* 0x000fe20000000f00 */
[----:B--2---:R-:W-:-:S05]  /*13db0*/  FADD.FTZ R4, R0, R8 ;  /* 0x0000000800047221 */ /* 0x004fca0000010000 */
[----:B------:R-:W-:Y:S02]  /*13dc0*/  MOV R0, R4 ;  /* 0x0000000400007202 */ /* 0x000fe40000000f00 */
[----:B------:R-:W-:Y:S05]  /*13dd0*/  CALL.REL.NOINC `($__internal_18_$__cuda_sm70_shflsync_bfly_p) ;  /* 0x000001e000007944 */ /* 0x000fea0003c00000 */
[----:B------:R1:W5:Y:S01]  /*13de0*/  LDL R0, [R1+0x10] ;  /* 0x0000100001007983 */ /* 0x0003620000100800 */
[----:B------:R-:W-:Y:S01]  /*13df0*/  FADD.FTZ R4, R4, R8 ;  /* 0x0000000804047221 */ /* 0x000fe20000010000 */
[----:B------:R-:W-:Y:S02]  /*13e00*/  MOV R3, 0x2 ;  /* 0x0000000200037802 */ /* 0x000fe40000000f00 */
        /* <DEDUP_REMOVED lines=19> */
[----:B------:R-:W-:Y:S05]  /*13f40*/  BRA `(.L_x_993) ;  /* 0xffffcc2000007947 */ /* 0x000fea000383ffff */
.L_x_977:
[----:B------:R-:W-:Y:S01]  /*13f50*/  IMAD.MOV.U32 R9, RZ, RZ, R44 ;  /* 0x000000ffff097224 */ /* 0x000fe200078e002c */
[----:B------:R-:W-:Y:S01]  /*13f60*/  MOV R8, RZ ;  /* 0x000000ff00087202 */ /* 0x000fe20000000f00 */
[----:B------:R-:W-:Y:S01]  /*13f70*/  IMAD.MOV.U32 R3, RZ, RZ, 0x1f ;  /* 0x0000001fff037424 */ /* 0x000fe200078e00ff */
[----:B------:R-:W-:Y:S02]  /*13f80*/  MOV R2, 0x13fa0 ;  /* 0x00013fa000027802 */ /* 0x000fe40000000f00 */
[----:B-123--:R-:W-:Y:S05]  /*13f90*/  CALL.REL.NOINC `($__internal_19_$__cuda_sm70_shflsync_idx_p) ;  /* 0x0000006000007944 */ /* 0x00efea0003c00000 */
[----:B------:R-:W-:Y:S01]  /*13fa0*/  MOV R0, R8 ;  /* 0x0000000800007202 */ /* 0x000fe20000000f00 */
[----:B------:R-:W-:Y:S05]  /*13fb0*/  BRA `(.L_x_994) ;  /* 0xfffff55000007947 */ /* 0x000fea000383ffff */
        .weak           $__internal_18_$__cuda_sm70_shflsync_bfly_p
        .type           $__internal_18_$__cuda_sm70_shflsync_bfly_p,@function
        .size           $__internal_18_$__cuda_sm70_shflsync_bfly_p,($__internal_19_$__cuda_sm70_shflsync_idx_p - $__internal_18_$__cuda_sm70_shflsync_bfly_p)
$__internal_18_$__cuda_sm70_shflsync_bfly_p:
[----:B------:R-:W-:Y:S04]  /*13fc0*/  WARPSYNC R9 ;  /* 0x0000000900007348 */ /* 0x000fe80003800000 */
[----:B------:R1:W2:Y:S02]  /*13fd0*/  SHFL.BFLY PT, R8, R0, R3, R10 ;  /* 0x0c00000300087389 */ /* 0x0002a400000e000a */
[----:B-1----:R-:W-:-:S04]  /*13fe0*/  MOV R3, 0x0 ;  /* 0x0000000000037802 */ /* 0x002fc80000000f00 */
[----:B--2---:R-:W-:Y:S05]  /*13ff0*/  RET.REL.NODEC R2 `(_ZN7cutlass13device_kernelIN5flash19enable_sm80_to_sm89INS1_16FlashAttnFwdSm80INS1_25CollectiveMainloopFwdSm80ILi4ELi1ELb0EN4cute5tupleIJNS5_1CILi128EEENS7_ILi64EEES8_EEELi128ENS_6half_tEfNS_4arch4Sm80ELb1ELb0ELb1ELb0ELb0ELb0ELb1ELb1EEENS1_21CollectiveEpilogueFwdINS6_IJS8_S8_S9_EEENS6_IJNS7_ILi1EEESH_SH_EEESB_SD_Li128ELb0ELb1ELb1ELb0EEENS1_30DynamicPersistentTileSchedulerILi128ELi128ELb1ELb1ELb0EEEEEEEEEvNT_6ParamsE) ;  /* 0xfffec00002007950 */ /* 0x004fea0003c3ffff */
        .weak           $__internal_19_$__cuda_sm70_shflsync_idx_p
        .type           $__internal_19_$__cuda_sm70_shflsync_idx_p,@function
        .size           $__internal_19_$__cuda_sm70_shflsync_idx_p,(.L_x_2699 - $__internal_19_$__cuda_sm70_shflsync_idx_p)
$__internal_19_$__cuda_sm70_shflsync_idx_p:
[----:B------:R-:W-:-:S04]  /*14000*/  MOV R12, 0xffffffff ;  /* 0xffffffff000c7802 */ /* 0x000fc80000000f00 */
[----:B------:R-:W-:Y:S04]  /*14010*/  WARPSYNC R12 ;  /* 0x0000000c00007348 */ /* 0x000fe80003800000 */
[----:B------:R1:W2:Y:S02]  /*14020*/  SHFL.IDX PT, R8, R9, R8, R3 ;  /* 0x0000000809087389 */ /* 0x0002a400000e0003 */
[----:B-1----:R-:W-:-:S04]  /*14030*/  MOV R3, 0x0 ;  /* 0x0000000000037802 */ /* 0x002fc80000000f00 */
[----:B--2---:R-:W-:Y:S05]  /*14040*/  RET.REL.NODEC R2 `(_ZN7cutlass13device_kernelIN5flash19enable_sm80_to_sm89INS1_16FlashAttnFwdSm80INS1_25CollectiveMainloopFwdSm80ILi4ELi1ELb0EN4cute5tupleIJNS5_1CILi128EEENS7_ILi64EEES8_EEELi128ENS_6half_tEfNS_4arch4Sm80ELb1ELb0ELb1ELb0ELb0ELb0ELb1ELb1EEENS1_21CollectiveEpilogueFwdINS6_IJS8_S8_S9_EEENS6_IJNS7_ILi1EEESH_SH_EEESB_SD_Li128ELb0ELb1ELb1ELb0EEENS1_30DynamicPersistentTileSchedulerILi128ELi128ELb1ELb1ELb0EEEEEEEEEvNT_6ParamsE) ;  /* 0xfffebfb002007950 */ /* 0x004fea0003c3ffff */
.L_x_995:
        /* <DEDUP_REMOVED lines=11> */
.L_x_2699:


//--------------------- .text._ZN7cutlass13device_kernelIN5flash19enable_sm80_to_sm89INS1_16FlashAttnFwdSm80INS1_25CollectiveMainloopFwdSm80ILi8ELi1ELb1EN4cute5tupleIJNS5_1CILi128EEENS7_ILi112EEES8_EEELi128ENS_6half_tEfNS_4arch4Sm80ELb1ELb0ELb1ELb1ELb0ELb0ELb1ELb1EEENS1_21CollectiveEpilogueFwdINS6_IJS8_S8_S9_EEENS6_IJNS7_ILi1EEESH_SH_EEESB_SD_Li256ELb1ELb1ELb1ELb0EEENS1_36VarlenDynamicPersistentTileSchedulerILi128ELi112ELi256ELi256ELb1ELb1ELb0ELb1ELb1ELb1EEEEEEEEEvNT_6ParamsE --------------------------
	.section	.text._ZN7cutlass13device_kernelIN5flash19enable_sm80_to_sm89INS1_16FlashAttnFwdSm80INS1_25CollectiveMainloopFwdSm80ILi8ELi1ELb1EN4cute5tupleIJNS5_1CILi128EEENS7_ILi112EEES8_EEELi128ENS_6half_tEfNS_4arch4Sm80ELb1ELb0ELb1ELb1ELb0ELb0ELb1ELb1EEENS1_21CollectiveEpilogueFwdINS6_IJS8_S8_S9_EEENS6_IJNS7_ILi1EEESH_SH_EEESB_SD_Li256ELb1ELb1ELb1ELb0EEENS1_36VarlenDynamicPersistentTileSchedulerILi128ELi112ELi256ELi256ELb1ELb1ELb0ELb1ELb1ELb1EEEEEEEEEvNT_6ParamsE,"ax",@progbits
	.sectioninfo	@"SHI_REGISTERS=255"
	.align	128
.text._ZN7cutlass13device_kernelIN5flash19enable_sm80_to_sm89INS1_16FlashAttnFwdSm80INS1_25CollectiveMainloopFwdSm80ILi8ELi1ELb1EN4cute5tupleIJNS5_1CILi128EEENS7_ILi112EEES8_EEELi128ENS_6half_tEfNS_4arch4Sm80ELb1ELb0ELb1ELb1ELb0ELb0ELb1ELb1EEENS1_21CollectiveEpilogueFwdINS6_IJS8_S8_S9_EEENS6_IJNS7_ILi1EEESH_SH_EEESB_SD_Li256ELb1ELb1ELb1ELb0EEENS1_36VarlenDynamicPersistentTileSchedulerILi128ELi112ELi256ELi256ELb1ELb1ELb0ELb1ELb1ELb1EEEEEEEEEvNT_6ParamsE:
        .type           _ZN7cutlass13device_kernelIN5flash19enable_sm80_to_sm89INS1_16FlashAttnFwdSm80INS1_25CollectiveMainloopFwdSm80ILi8ELi1ELb1EN4cute5tupleIJNS5_1CILi128EEENS7_ILi112EEES8_EEELi128ENS_6half_tEfNS_4arch4Sm80ELb1ELb0ELb1ELb1ELb0ELb0ELb1ELb1EEENS1_21CollectiveEpilogueFwdINS6_IJS8_S8_S9_EEENS6_IJNS7_ILi1EEESH_SH_EEESB_SD_Li256ELb1ELb1ELb1ELb0EEENS1_36VarlenDynamicPersistentTileSchedulerILi128ELi112ELi256ELi256ELb1ELb1ELb0ELb1ELb1ELb1EEEEEEEEEvNT_6ParamsE,@function
        .size           _ZN7cutlass13device_kernelIN5flash19enable_sm80_to_sm89INS1_16FlashAttnFwdSm80INS1_25CollectiveMainloopFwdSm80ILi8ELi1ELb1EN4cute5tupleIJNS5_1CILi128EEENS7_ILi112EEES8_EEELi128ENS_6half_tEfNS_4arch4Sm80ELb1ELb0ELb1ELb1ELb0ELb0ELb1ELb1EEENS1_21CollectiveEpilogueFwdINS6_IJS8_S8_S9_EEENS6_IJNS7_ILi1EEESH_SH_EEESB_SD_Li256ELb1ELb1ELb1ELb0EEENS1_36VarlenDynamicPersistentTileSchedulerILi128ELi112ELi256ELi256ELb1ELb1ELb0ELb1ELb1ELb1EEEEEEEEEvNT_6ParamsE,(.L_x_2702 - _ZN7cutlass13device_kernelIN5flash19enable_sm80_to_sm89INS1_16FlashAttnFwdSm80INS1_25CollectiveMainloopFwdSm80ILi8ELi1ELb1EN4cute5tupleIJNS5_1CILi128EEENS7_ILi112EEES8_EEELi128ENS_6half_tEfNS_4arch4Sm80ELb1ELb0ELb1ELb1ELb0ELb0ELb1ELb1EEENS1_21CollectiveEpilogueFwdINS6_IJS8_S8_S9_EEENS6_IJNS7_ILi1EEESH_SH_EEESB_SD_Li256ELb1ELb1ELb1ELb0EEENS1_36VarlenDynamicPersistentTileSchedulerILi128ELi112ELi256ELi256ELb1ELb1ELb0ELb1ELb1ELb1EEEEEEEEEvNT_6ParamsE)
        .other          _ZN7cutlass13device_kernelIN5flash19enable_sm80_to_sm89INS1_16FlashAttnFwdSm80INS1_25CollectiveMainloopFwdSm80ILi8ELi1ELb1EN4cute5tupleIJNS5_1CILi128EEENS7_ILi112EEES8_EEELi128ENS_6half_tEfNS_4arch4Sm80ELb1ELb0ELb1ELb1ELb0ELb0ELb1ELb1EEENS1_21CollectiveEpilogueFwdINS6_IJS8_S8_S9_EEENS6_IJNS7_ILi1EEESH_SH_EEESB_SD_Li256ELb1ELb1ELb1ELb0EEENS1_36VarlenDynamicPersistentTileSchedulerILi128ELi112ELi256ELi256ELb1ELb1ELb0ELb1ELb1ELb1EEEEEEEEEvNT_6ParamsE,@"STO_CUDA_ENTRY STV_DEFAULT"
_ZN7cutlass13device_kernelIN5flash19enable_sm80_to_sm89INS1_16FlashAttnFwdSm80INS1_25CollectiveMainloopFwdSm80ILi8ELi1ELb1EN4cute5tupleIJNS5_1CILi128EEENS7_ILi112EEES8_EEELi128ENS_6half_tEfNS_4arch4Sm80ELb1ELb0ELb1ELb1ELb0ELb0ELb1ELb1EEENS1_21CollectiveEpilogueFwdINS6_IJS8_S8_S9_EEENS6_IJNS7_ILi1EEESH_SH_EEESB_SD_Li256ELb1ELb1ELb1ELb0EEENS1_36VarlenDynamicPersistentTileSchedulerILi128ELi112ELi256ELi256ELb1ELb1ELb0ELb1ELb1ELb1EEEEEEEEEvNT_6ParamsE:
        /* <DEDUP_REMOVED lines=54> */
.L_x_1001:
        /* <DEDUP_REMOVED lines=16> */
.L_x_1092:
        /* <DEDUP_REMOVED lines=16> */
.L_x_1093:
[----:B--2---:R-:W-:-:S05]  /*0560*/  IMAD R0, R0, c[0x0][0x538], RZ ;  /* 0x00014e0000007a24 */ /* 0x004fca00078e02ff */
[----:B------:R-:W-:-:S04]  /*0570*/  IADD3 R6, R0, R6, RZ ;  /* 0x0000000600067210 */ /* 0x000fc80007ffe0ff */
[----:B------:R-:W-:-:S13]  /*0580*/  ISETP.GT.AND P0, PT, R6, UR4, PT ;  /* 0x0000000406007c0c */ /* 0x000fda000bf04270 */
[----:B-1----:R-:W-:Y:S05]  /*0590*/  @!P0 BRA `(.L_x_1001) ;  /* 0xfffffdc000008947 */ /* 0x002fea000383ffff */
.L_x_997:
[----:B------:R-:W-:-:S05]  /*05a0*/  IADD3 R11, -R0, R6, RZ ;  /* 0x00000006000b7210 */ /* 0x000fca0007ffe1ff */
[----:B------:R-:W-:-:S05]  /*05b0*/  IMAD R0, R4, c[0x0][0x538], R11 ;  /* 0x00014e0004007a24 */ /* 0x000fca00078e020b */
[----:B------:R-:W-:Y:S01]  /*05c0*/  ISETP.GT.AND P0, PT, R0, UR4, PT ;  /* 0x0000000400007c0c */ /* 0x000fe2000bf04270 */
[----:B------:R-:W-:-:S12]  /*05d0*/  BRA.DIV ~URZ, `(.L_x_1002) ;  /* 0x00012af27f007947 */ /* 0x000fd8000b800000 */
[----:B------:R-:W-:-:S04]  /*05e0*/  VOTE.ANY R10, PT, !P0 ;  /* 0x00000000000a7806 */ /* 0x000fc800040e0100 */
.L_x_1094:
[----:B------:R-:W1:Y:S02]  /*05f0*/  POPC R6, R10 ;  /* 0x0000000a00067309 */ /* 0x000e640000000000 */
[----:B-1----:R-:W-:-:S05]  /*0600*/  IADD3 R0, R6, R7, RZ ;  /* 0x0000000706007210 */ /* 0x002fca0007ffe0ff */
[----:B------:R1:W-:Y:S01]  /*0610*/  STL [R1+0x5c], R0 ;  /* 0x00005c0001007387 */ /* 0x0003e20000100800 */
[----:B------:R-:W-:Y:S05]  /*0620*/  BRA.DIV ~URZ, `(.L_x_1003) ;  /* 0x00012af27f007947 */ /* 0x000fea000b800000 */
[----:B------:R2:W3:Y:S01]  /*0630*/  SHFL.IDX PT, R12, R9, R6, 0x1f ;  /* 0x00001f06090c7589 */ /* 0x0004e200000e0000 */
[----:B------:R-:W-:-:S03]  /*0640*/  MOV R7, RZ ;  /* 0x000000ff00077202 */ /* 0x000fc60000000f00 */
[----:B------:R2:W4:Y:S04]  /*0650*/  SHFL.IDX PT, R9, R8, R6, 0x1f ;  /* 0x00001f0608097589 */ /* 0x00052800000e0000 */
.L_x_1095:
[----:B------:R-:W-:Y:S01]  /*0660*/  ISETP.NE.AND P0, PT, R10, RZ, PT ;  /* 0x000000ff0a00720c */ /* 0x000fe20003f05270 */
[----:B------:R-:W-:-:S12]  /*0670*/  BSSY B0, `(.L_x_1004) ;  /* 0x0000005000007945 */ /* 0x000fd80003800000 */
[----:B------:R-:W-:Y:S05]  /*0680*/  @!P0 BRA `(.L_x_1005) ;  /* 0x0000003000008947 */ /* 0x000fea0003800000 */
[----:B------:R-:W-:Y:S01]  /*0690*/  IADD3 R3, R6, -0x1, RZ ;  /* 0xffffffff06037810 */ /* 0x000fe20007ffe0ff */
[----:B------:R-:W-:Y:S05]  /*06a0*/  BRA.DIV ~URZ, `(.L_x_1006) ;  /* 0x00012b527f007947 */ /* 0x000fea000b800000 */
[----:B------:R1:W2:Y:S02]  /*06b0*/  SHFL.IDX PT, R7, R4, R3, 0x1f ;  /* 0x00001f0304077589 */ /* 0x0002a400000e0000 */
.L_x_1005:
[----:B------:R-:W-:Y:S05]  /*06c0*/  BSYNC B0 ;  /* 0x0000000000007941 */ /* 0x000fea0003800000 */
.L_x_1004:
        /* <DEDUP_REMOVED lines=69> */
.L_x_1008:
        /* <DEDUP_REMOVED lines=70> */
.L_x_1009:
[----:B------:R-:W-:Y:S05]  /*0f80*/  BSYNC B0 ;  /* 0x0000000000007941 */ /* 0x000fea0003800000 */
.L_x_1007:
[----:B------:R-:W-:-:S04]  /*0f90*/  LOP3.LUT R0, RZ, R0, RZ, 0x33, !PT ;  /* 0x00000000ff007212 */ /* 0x000fc800078e33ff */
[----:B------:R-:W-:-:S05]  /*0fa0*/  IADD3 R0, R0, R12, RZ ;  /* 0x0000000c00007210 */ /* 0x000fca0007ffe0ff */
[----:B------:R2:W-:Y:S01]  /*0fb0*/  STL [R1+0x54], R0 ;  /* 0x0000540001007387 */ /* 0x0005e20000100800 */
[----:B------:R-:W-:Y:S05]  /*0fc0*/  BRA `(.L_x_1010) ;  /* 0x0000006000007947 */ /* 0x000fea0003800000 */
.L_x_998:
[----:B------:R-:W-:Y:S01]  /*0fd0*/  MOV R0, UR4 ;  /* 0x0000000400007c02 */ /* 0x000fe20008000f00 */
[----:B------:R-:W-:Y:S04]  /*0fe0*/  STL [R1+0x54], RZ ;  /* 0x000054ff01007387 */ /* 0x000fe80000100800 */
[----:B------:R-:W-:Y:S04]  /*0ff0*/  STL [R1+0x58], RZ ;  /* 0x000058ff01007387 */ /* 0x000fe80000100800 */
[----:B------:R1:W-:Y:S02]  /*1000*/  STL [R1+0x50], R0 ;  /* 0x0000500001007387 */ /* 0x0003e40000100800 */
[----:B-1----:R-:W-:-:S05]  /*1010*/  MOV R0, c[0x0][0x53c] ;  /* 0x00014f0000007a02 */ /* 0x002fca0000000f00 */
[----:B------:R1:W-:Y:S02]  /*1020*/  STL [R1+0x5c], R0 ;  /* 0x00005c0001007387 */ /* 0x0003e40000100800 */
.L_x_1010:
        /* <DEDUP_REMOVED lines=8> */
.L_x_996:
        /* <DEDUP_REMOVED lines=13> */
[----:B------:R-:W-:Y:S01]  /*1180*/  LEA.HI R8, R9, R20, RZ, 0x5 ;  /* 0x0000001409087211 */ /* 0x000fe200078f28ff */
[----:B------:R-:W-:Y:S01]  /*1190*/  IMAD.IADD R13, R3, 0x1, -R0 ;  /* 0x00000001030d7824 */ /* 0x000fe200078e0a00 */
[----:B------:R-:W-:Y:S01]  /*11a0*/  LOP3.LUT R0, R2, 0xfffffff0, RZ, 0xc0, !PT ;  /* 0xfffffff002007812 */ /* 0x000fe200078ec0ff */
[----:B------:R-:W-:Y:S01]  /*11b0*/  IMAD.SHL.U32 R4, R17, 0x40, RZ ;  /* 0x0000004011047824 */ /* 0x000fe200078e00ff */
[----:B------:R-:W-:Y:S02]  /*11c0*/  SHF.R.S32.HI R2, RZ, 0x1f, R14 ;  /* 0x0000001fff027819 */ /* 0x000fe4000001140e */
[----:B------:R-:W-:Y:S01]  /*11d0*/  LOP3.LUT R3, R10, 0xfffffff8, RZ, 0xc0, !PT ;  /* 0xfffffff80a037812 */ /* 0x000fe200078ec0ff */
[----:B------:R-:W-:Y:S01]  /*11e0*/  IMAD.IADD R0, R20, 0x1, -R0 ;  /* 0x0000000114007824 */ /* 0x000fe200078e0a00 */
[----:B------:R-:W-:-:S02]  /*11f0*/  LEA.HI R2, R2, R6, RZ, 0x3 ;  /* 0x0000000602027211 */ /* 0x000fc400078f18ff */
[----:B------:R-:W-:Y:S01]  /*1200*/  SHF.R.S32.HI R210, RZ, 0x5, R8 ;  /* 0x00000005ffd27819 */ /* 0x000fe20000011408 */
[----:B------:R-:W-:Y:S01]  /*1210*/  IMAD.IADD R7, R20, 0x1, -R3 ;  /* 0x0000000114077824 */ /* 0x000fe200078e0a03 */
[----:B------:R-:W-:Y:S02]  /*1220*/  SHF.R.S32.HI R5, RZ, 0x1f, R0 ;  /* 0x0000001fff057819 */ /* 0x000fe40000011400 */
[----:B------:R-:W-:Y:S01]  /*1230*/  LOP3.LUT R3, R2, 0xfffffff8, RZ, 0xc0, !PT ;  /* 0xfffffff802037812 */ /* 0x000fe200078ec0ff */
[C---:B------:R-:W-:Y:S01]  /*1240*/  IMAD.SHL.U32 R18, R7.reuse, 0x8, RZ ;  /* 0x0000000807127824 */ /* 0x040fe200078e00ff */
[----:B------:R-:W-:Y:S01]  /*1250*/  LOP3.LUT R2, R4, 0x1c0, RZ, 0xc0, !PT ;  /* 0x000001c004027812 */ /* 0x000fe200078ec0ff */
[----:B------:R-:W-:Y:S01]  /*1260*/  IMAD.SHL.U32 R4, R7, 0x40, RZ ;  /* 0x0000004007047824 */ /* 0x000fe200078e00ff */
[----:B------:R-:W-:Y:S01]  /*1270*/  LEA.HI R11, R5, R0, RZ, 0x3 ;  /* 0x00000000050b7211 */ /* 0x000fe200078f18ff */
[----:B------:R-:W-:Y:S01]  /*1280*/  IMAD.IADD R6, R6, 0x1, -R3 ;  /* 0x0000000106067824 */ /* 0x000fe200078e0a03 */
[----:B------:R-:W-:Y:S01]  /*1290*/  SHF.R.U32.HI R5, RZ, 0x3, R2 ;  /* 0x00000003ff057819 */ /* 0x000fe20000011602 */
[----:B------:R-:W-:Y:S01]  /*12a0*/  STL [R1+0x40], R18 ;  /* 0x0000401201007387 */ /* 0x000fe20000100800 */
[----:B------:R-:W-:-:S02]  /*12b0*/  LOP3.LUT R3, R2, 0x38, R18, 0xf8, !PT ;  /* 0x0000003802037812 */ /* 0x000fc400078ef812 */
[----:B------:R-:W-:Y:S02]  /*12c0*/  LOP3.LUT R2, R11, 0xfffffff8, RZ, 0xc0, !PT ;  /* 0xfffffff80b027812 */ /* 0x000fe400078ec0ff */
[----:B------:R-:W-:Y:S02]  /*12d0*/  LOP3.LUT R7, R3, R5, RZ, 0x3c, !PT ;  /* 0x0000000503077212 */ /* 0x000fe400078e3cff */
[----:B------:R-:W-:Y:S01]  /*12e0*/  SHF.R.S32.HI R3, RZ, 0x1f, R8 ;  /* 0x0000001fff037819 */ /* 0x000fe20000011408 */
[----:B------:R-:W-:Y:S01]  /*12f0*/  IMAD.IADD R5, R0, 0x1, -R2 ;  /* 0x0000000100057824 */ /* 0x000fe200078e0a02 */
[----:B------:R-:W-:Y:S02]  /*1300*/  LOP3.LUT R2, R8, 0xffffffe0, RZ, 0xc0, !PT ;  /* 0xffffffe008027812 */ /* 0x000fe400078ec0ff */
[----:B------:R-:W-:Y:S02]  /*1310*/  LOP3.LUT R0, R4, 0x1c0, RZ, 0xc0, !PT ;  /* 0x000001c004007812 */ /* 0x000fe400078ec0ff */
[----:B------:R-:W-:Y:S01]  /*1320*/  LEA.HI R8, R9, R20, RZ, 0x6 ;  /* 0x0000001409087211 */ /* 0x000fe200078f30ff */
[----:B------:R-:W-:Y:S01]  /*1330*/  IMAD.IADD R16, R20, 0x1, -R2 ;  /* 0x0000000114107824 */ /* 0x000fe200078e0a02 */
[----:B------:R-:W-:-:S02]  /*1340*/  LOP3.LUT R4, R0, 0x8, R10, 0xf8, !PT ;  /* 0x0000000800047812 */ /* 0x000fc400078ef80a */
[----:B------:R-:W-:Y:S02]  /*1350*/  SHF.R.U32.HI R2, RZ, 0x3, R0 ;  /* 0x00000003ff027819 */ /* 0x000fe40000011600 */
[----:B------:R-:W-:Y:S02]  /*1360*/  LEA.HI R0, R3, R210, RZ, 0x3 ;  /* 0x000000d203007211 */ /* 0x000fe400078f18ff */
[----:B------:R-:W-:Y:S02]  /*1370*/  SHF.R.S32.HI R9, RZ, 0x1f, R16 ;  /* 0x0000001fff097819 */ /* 0x000fe40000011410 */
[----:B------:R-:W-:Y:S01]  /*1380*/  LOP3.LUT R12, R4, R2, RZ, 0x3c, !PT ;  /* 0x00000002040c7212 */ /* 0x000fe200078e3cff */
[----:B------:R-:W-:Y:S01]  /*1390*/  IMAD.SHL.U32 R2, R8, 0x8, RZ ;  /* 0x0000000808027824 */ /* 0x000fe200078e00ff */
[----:B------:R-:W-:Y:S02]  /*13a0*/  LOP3.LUT R0, R0, 0xffffff8, RZ, 0xc0, !PT ;  /* 0x0ffffff800007812 */ /* 0x000fe400078ec0ff */
[----:B------:R-:W-:-:S02]  /*13b0*/  LEA.HI R9, R9, R16, RZ, 0x2 ;  /* 0x0000001009097211 */ /* 0x000fc400078f10ff */
[----:B------:R-:W-:Y:S02]  /*13c0*/  LOP3.LUT R3, R6, 0x1, RZ, 0xc0, !PT ;  /* 0x0000000106037812 */ /* 0x000fe400078ec0ff */
[----:B------:R-:W-:Y:S01]  /*13d0*/  LOP3.LUT R214, R7, 0x7ffffe00, R2, 0xf8, !PT ;  /* 0x7ffffe0007d67812 */ /* 0x000fe200078ef802 */
[----:B------:R-:W-:Y:S01]  /*13e0*/  IMAD.IADD R2, R210, 0x1, -R0 ;  /* 0x00000001d2027824 */ /* 0x000fe200078e0a00 */
[----:B------:R-:W-:Y:S02]  /*13f0*/  SHF.R.S32.HI R0, RZ, 0x2, R9 ;  /* 0x00000002ff007819 */ /* 0x000fe40000011409 */
[----:B------:R-:W-:Y:S01]  /*1400*/  ISETP.NE.U32.AND P4, PT, R3, 0x1, PT ;  /* 0x000000010300780c */ /* 0x000fe20003f85070 */
[C---:B------:R-:W-:Y:S01]  /*1410*/  IMAD.SHL.U32 R3, R5.reuse, 0x40, RZ ;  /* 0x0000004005037824 */ /* 0x040fe200078e00ff */
[----:B------:R-:W-:Y:S01]  /*1420*/  LOP3.LUT R4, R14, 0xfffffffc, RZ, 0xc0, !PT ;  /* 0xfffffffc0e047812 */ /* 0x000fe200078ec0ff */
[----:B------:R-:W-:Y:S01]  /*1430*/  IMAD R15, R2, 0x10, R0 ;  /* 0x00000010020f7824 */ /* 0x000fe200078e0200 */
[----:B------:R-:W-:Y:S01]  /*1440*/  LOP3.LUT P3, RZ, R5, 0x2, RZ, 0xc0, !PT ;  /* 0x0000000205ff7812 */ /* 0x000fe2000786c0ff */
[----:B------:R-:W-:Y:S01]  /*1450*/  IMAD.SHL.U32 R2, R13, 0x8, RZ ;  /* 0x000000080d027824 */ /* 0x000fe200078e00ff */
[----:B------:R-:W-:Y:S01]  /*1460*/  LOP3.LUT R0, R3, 0x1c0, RZ, 0xc0, !PT ;  /* 0x000001c003007812 */ /* 0x000fe200078ec0ff */
[----:B------:R-:W-:Y:S01]  /*1470*/  IMAD.IADD R3, R20, 0x1, -R4 ;  /* 0x0000000114037824 */ /* 0x000fe200078e0a04 */
[----:B------:R-:W-:Y:S01]  /*1480*/  LOP3.LUT P0, RZ, R5, 0x4, RZ, 0xc0, !PT ;  /* 0x0000000405ff7812 */ /* 0x000fe2000780c0ff */
[----:B------:R-:W-:Y:S01]  /*1490*/  IMAD.SHL.U32 R4, R6, 0x40, RZ ;  /* 0x0000004006047824 */ /* 0x000fe200078e00ff */
[----:B------:R-:W-:Y:S01]  /*14a0*/  LOP3.LUT R5, R0, 0x8, R2, 0xf8, !PT ;  /* 0x0000000800057812 */ /* 0x000fe200078ef802 */
[----:B------:R-:W-:Y:S01]  /*14b0*/  IMAD.MOV.U32 R14, RZ, RZ, 0x20 ;  /* 0x00000020ff0e7424 */ /* 0x000fe200078e00ff */
[----:B------:R-:W-:Y:S01]  /*14c0*/  SHF.R.U32.HI R2, RZ, 0x3, R0 ;  /* 0x00000003ff027819 */ /* 0x000fe20000011600 */
[----:B------:R-:W-:Y:S01]  /*14d0*/  STL [R1+0x9c], R15 ;  /* 0x00009c0f01007387 */ /* 0x000fe20000100800 */
[----:B------:R-:W-:Y:S01]  /*14e0*/  LEA.HI R0, R3, R3, RZ, 0x1 ;  /* 0x0000000303007211 */ /* 0x000fe200078f08ff */
[----:B------:R-:W-:Y:S01]  /*14f0*/  IMAD.SHL.U32 R214, R214, 0x2, RZ ;  /* 0x00000002d6d67824 */ /* 0x000fe200078e00ff */
[----:B------:R-:W-:Y:S01]  /*1500*/  LOP3.LUT R7, R5, R2, RZ, 0x3c, !PT ;  /* 0x0000000205077212 */ /* 0x000fe200078e3cff */
[----:B------:R-:W-:Y:S01]  /*1510*/  IMAD R5, R210, 0x200, R3 ;  /* 0x00000200d2057824 */ /* 0x000fe200078e0203 */
[----:B------:R-:W-:-:S02]  /*1520*/  LOP3.LUT R2, R4, 0x1c0, RZ, 0xc0, !PT ;  /* 0x000001c004027812 */ /* 0x000fc400078ec0ff */
[----:B------:R-:W-:Y:S01]  /*1530*/  R2P PR, R6, 0x6 ;  /* 0x0000000606007804 */ /* 0x000fe20000000000 */
[----:B------:R-:W-:Y:S01]  /*1540*/  IMAD.MOV.U32 R6, RZ, RZ, 0x10 ;  /* 0x00000010ff067424 */ /* 0x000fe200078e00ff */
[----:B------:R-:W-:Y:S02]  /*1550*/  LOP3.LUT R0, R0, 0x1ffffffe, RZ, 0xc0, !PT ;  /* 0x1ffffffe00007812 */ /* 0x000fe400078ec0ff */
[----:B------:R-:W-:Y:S02]  /*1560*/  LEA.HI R2, R2, R2, RZ, 0x1d ;  /* 0x0000000202027211 */ /* 0x000fe400078fe8ff */
[----:B------:R-:W-:Y:S01]  /*1570*/  SEL R4, R6, 0xfffffff0, !P3 ;  /* 0xfffffff006047807 */ /* 0x000fe20005800000 */
[----:B------:R-:W-:Y:S01]  /*1580*/  IMAD.IADD R10, R3, 0x1, -R0 ;  /* 0x00000001030a7824 */ /* 0x000fe200078e0a00 */
[----:B------:R-:W-:Y:S01]  /*1590*/  SEL R3, R14, 0xffffffe0, !P0 ;  /* 0xffffffe00e037807 */ /* 0x000fe20004000000 */
[----:B------:R-:W-:Y:S01]  /*15a0*/  IMAD.U32 R8, R5, 0x2, R2 ;  /* 0x0000000205087824 */ /* 0x000fe200078e0002 */
[----:B------:R-:W-:Y:S01]  /*15b0*/  LOP3.LUT R2, R9, 0x7ffffffc, RZ, 0xc0, !PT ;  /* 0x7ffffffc09027812 */ /* 0x000fe200078ec0ff */
[----:B------:R-:W-:Y:S01]  /*15c0*/  IMAD.SHL.U32 R6, R11, 0x40, RZ ;  /* 0x000000400b067824 */ /* 0x000fe200078e00ff */
[----:B------:R-:W-:Y:S01]  /*15d0*/  IADD3 R5, R18, 0x40, RZ ;  /* 0x0000004012057810 */ /* 0x000fe20007ffe0ff */
[----:B------:R-:W-:Y:S01]  /*15e0*/  IMAD.IADD R4, R4, 0x1, R3 ;  /* 0x0000000104047824 */ /* 0x000fe200078e0203 */
[----:B------:R-:W-:Y:S01]  /*15f0*/  LEA R11, R8, 0x80, 0x1 ;  /* 0x00000080080b7811 */ /* 0x000fe200078e08ff */
[----:B------:R-:W-:Y:S01]  /*1600*/  IMAD.IADD R2, R16, 0x1, -R2 ;  /* 0x0000000110027824 */ /* 0x000fe200078e0a02 */
[----:B------:R-:W-:Y:S01]  /*1610*/  LOP3.LUT R3, R7, 0x7ffffe00, R6, 0xf8, !PT ;  /* 0x7ffffe0007037812 */ /* 0x000fe200078ef806 */
[----:B------:R-:W-:Y:S01]  /*1620*/  IMAD.MOV.U32 R7, RZ, RZ, 0x40 ;  /* 0x00000040ff077424 */ /* 0x000fe200078e00ff */
[----:B------:R-:W-:Y:S01]  /*1630*/  SEL R6, R14, 0xffffffe0, !P1 ;  /* 0xffffffe00e067807 */ /* 0x000fe20004800000 */
[----:B------:R-:W-:Y:S01]  /*1640*/  IMAD R0, R13, 0x200, R12 ;  /* 0x000002000d007824 */ /* 0x000fe200078e020c */
[----:B------:R1:W-:Y:S01]  /*1650*/  STL [R1+0x3c], R5 ;  /* 0x00003c0501007387 */ /* 0x0003e20000100800 */
[----:B------:R-:W-:Y:S01]  /*1660*/  IMAD.SHL.U32 R8, R2, 0x2, RZ ;  /* 0x0000000202087824 */ /* 0x000fe200078e00ff */
[----:B------:R-:W-:Y:S01]  /*1670*/  LEA R191, R3, 0x100, 0x1 ;  /* 0x0000010003bf7811 */ /* 0x000fe200078e08ff */
[----:B------:R-:W-:Y:S01]  /*1680*/  IMAD R2, R10, 0x8, R15 ;  /* 0x000000080a027824 */ /* 0x000fe200078e020f */
[----:B------:R-:W-:Y:S01]  /*1690*/  LEA R188, R0, 0x8100, 0x1 ;  /* 0x0000810000bc7811 */ /* 0x000fe200078e08ff */
[----:B------:R-:W-:Y:S01]  /*16a0*/  IMAD.IADD R9, R11, 0x1, R6 ;  /* 0x000000010b097824 */ /* 0x000fe200078e0206 */
[----:B------:R2:W-:Y:S01]  /*16b0*/  STL [R1+0x48], R8 ;  /* 0x0000480801007387 */ /* 0x0005e20000100800 */
[----:B------:R-:W-:Y:S01]  /*16c0*/  SEL R0, R7, 0xffffffc0, !P0 ;  /* 0xffffffc007007807 */ /* 0x000fe20004000000 */
[--C-:B------:R-:W-:Y:S01]  /*16d0*/  IMAD R210, R210, 0x800, R191.reuse ;  /* 0x00000800d2d27824 */ /* 0x100fe200078e02bf */
[----:B------:R-:W-:Y:S01]  /*16e0*/  IADD3 R228, -R17, 0x70, RZ ;  /* 0x0000007011e47810 */ /* 0x000fe20007ffe1ff */
[----:B------:R-:W-:Y:S01]  /*16f0*/  STL [R1+0x70], R11 ;  /* 0x0000700b01007387 */ /* 0x000fe20000100800 */
[----:B------:R-:W-:-:S02]  /*1700*/  IMAD R196, R4, 0x2, R191 ;  /* 0x0000000204c47824 */ /* 0x000fc400078e02bf */
[----:B------:R-:W-:Y:S01]  /*1710*/  IMAD.IADD R192, R191, 0x1, R0 ;  /* 0x00000001bfc07824 */ /* 0x000fe200078e0200 */
[----:B------:R3:W-:Y:S01]  /*1720*/  STL [R1+0x94], R2 ;  /* 0x0000940201007387 */ /* 0x0007e20000100800 */
[----:B------:R-:W-:-:S03]  /*1730*/  IMAD.IADD R213, R0, 0x1, R210 ;  /* 0x0000000100d57824 */ /* 0x000fc600078e02d2 */
[----:B------:R-:W-:Y:S01]  /*1740*/  STL [R1+0x7c], R9 ;  /* 0x00007c0901007387 */ /* 0x000fe20000100800 */
[----:B-1----:R-:W-:-:S05]  /*1750*/  SEL R5, R7, 0xffffffc0, !P2 ;  /* 0xffffffc007057807 */ /* 0x002fca0005000000 */
[C---:B------:R-:W-:Y:S01]  /*1760*/  IMAD.IADD R7, R11.reuse, 0x1, R5 ;  /* 0x000000010b077824 */ /* 0x040fe200078e0205 */
[C---:B--2---:R-:W-:Y:S02]  /*1770*/  IADD3 R8, R11.reuse, -0x10, RZ ;  /* 0xfffffff00b087810 */ /* 0x044fe40007ffe0ff */
[----:B------:R-:W-:Y:S02]  /*1780*/  @P4 IADD3 R8, R11, 0x10, RZ ;  /* 0x000000100b084810 */ /* 0x000fe40007ffe0ff */
[----:B------:R1:W-:Y:S03]  /*1790*/  STL [R1+0x8c], R7 ;  /* 0x00008c0701007387 */ /* 0x0003e60000100800 */
[--C-:B------:R-:W-:Y:S01]  /*17a0*/  IMAD.IADD R3, R6, 0x1, R8.reuse ;  /* 0x0000000106037824 */ /* 0x100fe200078e0208 */
[----:B---3--:R-:W-:Y:S01]  /*17b0*/  SEL R2, R14, 0xffffffe0, !P3 ;  /* 0xffffffe00e027807 */ /* 0x008fe20005800000 */
[----:B------:R-:W-:Y:S01]  /*17c0*/  IMAD.IADD R6, R5, 0x1, R8 ;  /* 0x0000000105067824 */ /* 0x000fe200078e0208 */
[----:B------:R2:W-:Y:S02]  /*17d0*/  STL [R1+0x74], R8 ;  /* 0x0000740801007387 */ /* 0x0005e40000100800 */
[--C-:B------:R-:W-:Y:S01]  /*17e0*/  IADD3 R194, R0, R191, R2.reuse ;  /* 0x000000bf00c27210 */ /* 0x100fe20007ffe002 */
[----:B------:R-:W-:-:S02]  /*17f0*/  IMAD.IADD R193, R191, 0x1, R2 ;  /* 0x00000001bfc17824 */ /* 0x000fc400078e0202 */
[----:B------:R-:W-:Y:S02]  /*1800*/  IMAD.IADD R211, R2, 0x1, R210 ;  /* 0x0000000102d37824 */ /* 0x000fe400078e02d2 */
[----:B------:R-:W-:Y:S02]  /*1810*/  IMAD.IADD R2, R3, 0x1, R5 ;  /* 0x0000000103027824 */ /* 0x000fe400078e0205 */
[----:B------:R-:W-:Y:S02]  /*1820*/  IMAD.IADD R212, R0, 0x1, R211 ;  /* 0x0000000100d47824 */ /* 0x000fe400078e02d3 */
[----:B-1----:R-:W-:-:S05]  /*1830*/  IMAD.IADD R7, R9, 0x1, R5 ;  /* 0x0000000109077824 */ /* 0x002fca00078e0205 */
[----:B------:R2:W-:Y:S04]  /*1840*/  STL [R1+0x88], R7 ;  /* 0x0000880701007387 */ /* 0x0005e80000100800 */
[----:B------:R2:W-:Y:S04]  /*1850*/  STL [R1+0x84], R6 ;  /* 0x0000840601007387 */ /* 0x0005e80000100800 */
[----:B------:R2:W-:Y:S04]  /*1860*/  STL [R1+0x78], R3 ;  /* 0x0000780301007387 */ /* 0x0005e80000100800 */
[----:B------:R2:W-:Y:S02]  /*1870*/  STL [R1+0x80], R2 ;  /* 0x0000800201007387 */ /* 0x0005e40000100800 */
.L_x_1091:
[----:B------:R-:W3:Y:S01]  /*1880*/  LDL R0, [R1+0x5c] ;  /* 0x00005c0001007983 */ /* 0x000ee20000100800 */
[----:B------:R-:W-:Y:S01]  /*1890*/  IMAD.MOV.U32 R12, RZ, RZ, 0x4 ;  /* 0x00000004ff0c7424 */ /* 0x000fe200078e00ff */
[----:B------:R-:W-:-:S02]  /*18a0*/  ISETP.NE.U32.AND P0, PT, RZ, c[0x0][0x370], PT ;  /* 0x0000dc00ff007a0c */ /* 0x000fc40003f05070 */
[----:B------:R-:W-:Y:S01]  /*18b0*/  ISETP.NE.U32.AND P3, PT, RZ, c[0x0][0x360], PT ;  /* 0x0000d800ff007a0c */ /* 0x000fe20003f65070 */
[----:B------:R-:W4:Y:S01]  /*18c0*/  LDL R10, [R1+0x58] ;  /* 0x00005800010a7983 */ /* 0x000f220000100800 */
[----:B------:R-:W-:Y:S01]  /*18d0*/  ISETP.NE.AND.EX P1, PT, RZ, c[0x0][0x374], PT, P0 ;  /* 0x0000dd00ff007a0c */ /* 0x000fe20003f25300 */
[----:B--23--:R-:W-:-:S05]  /*18e0*/  IMAD.WIDE R2, R0, R12, c[0x0][0x588] ;  /* 0x0001620000027625 */ /* 0x00cfca00078e020c */
[----:B------:R-:W2:Y:S01]  /*18f0*/  LDG.E R17, [R2.64] ;  /* 0x0000000602117981 */ /* 0x000ea2000c1e1900 */
[----:B------:R-:W-:Y:S01]  /*1900*/  ISETP.NE.AND.EX P3, PT, RZ, c[0x0][0x364], PT, P3 ;  /* 0x0000d900ff007a0c */ /* 0x000fe20003f65330 */
[----:B------:R-:W-:Y:S01]  /*1910*/  CS2R R8, SRZ ;  /* 0x0000000000087805 */ /* 0x000fe2000001ff00 */
[----:B------:R-:W-:Y:S02]  /*1920*/  ISETP.NE.U32.AND P4, PT, RZ, c[0x0][0x348], PT ;  /* 0x0000d200ff007a0c */ /* 0x000fe40003f85070 */
        /* <DEDUP_REMOVED lines=8> */
[C---:B------:R-:W-:Y:S02]  /*19b0*/  @P3 LEA R6, P0, R17.reuse, c[0x0][0x360], 0x2 ;  /* 0x0000d80011063a11 */ /* 0x040fe400078010ff */
[C---:B------:R-:W-:Y:S01]  /*19c0*/  LEA R4, P2, R17.reuse, c[0x0][0x348], 0x2 ;  /* 0x0000d20011047a11 */ /* 0x040fe200078410ff */
[----:B------:R2:W5:Y:S01]  /*19d0*/  @P1 LDG.E R8, [R2.64] ;  /* 0x0000000602081981 */ /* 0x000562000c1e1900 */
[C-C-:B------:R-:W-:Y:S02]  /*19e0*/  @P3 LEA.HI.X R7, R17.reuse, c[0x0][0x364], R13.reuse, 0x2, P0 ;  /* 0x0000d90011073a11 */ /* 0x140fe400000f140d */
[----:B------:R-:W-:-:S03]  /*19f0*/  LEA.HI.X R5, R17, c[0x0][0x34c], R13, 0x2, P2 ;  /* 0x0000d30011057a11 */ /* 0x000fc600010f140d */
[----:B------:R-:W3:Y:S04]  /*1a00*/  @P3 LDG.E R0, [R6.64] ;  /* 0x0000000606003981 */ /* 0x000ee8000c1e1900 */
[----:B------:R1:W5:Y:S01]  /*1a10*/  @P4 LDG.E R11, [R4.64] ;  /* 0x00000006040b4981 */ /* 0x000362000c1e1900 */
[----:B--2---:R-:W-:-:S04]  /*1a20*/  LEA R2, P1, R17, c[0x0][0x350], 0x2 ;  /* 0x0000d40011027a11 */ /* 0x004fc800078210ff */
[----:B------:R-:W-:-:S05]  /*1a30*/  LEA.HI.X R3, R17, c[0x0][0x354], R13, 0x2, P1 ;  /* 0x0000d50011037a11 */ /* 0x000fca00008f140d */
[----:B------:R1:W5:Y:S01]  /*1a40*/  @P6 LDG.E R9, [R2.64] ;  /* 0x0000000602096981 */ /* 0x000362000c1e1900 */
[----:B----4-:R-:W-:-:S05]  /*1a50*/  LOP3.LUT R26, R10, 0xffff, RZ, 0xc0, !PT ;  /* 0x0000ffff0a1a7812 */ /* 0x010fca00078ec0ff */
[----:B------:R1:W-:Y:S01]  /*1a60*/  STL [R1+0x64], R26 ;  /* 0x0000641a01007387 */ /* 0x0003e20000100800 */
[----:B------:R-:W-:Y:S03]  /*1a70*/  YIELD ;  /* 0x0000000000007946 */ /* 0x000fe60003800000 */
[----:B---3--:R1:W-:Y:S01]  /*1a80*/  @P3 STL [R1+0x2c], R0 ;  /* 0x00002c0001003387 */ /* 0x0083e20000100800 */
        /* <DEDUP_REMOVED lines=8> */
.L_x_1011:
[----:B------:R-:W-:-:S04]  /*1b10*/  ISETP.NE.U32.AND P0, PT, RZ, c[0x0][0x368], PT ;  /* 0x0000da00ff007a0c */ /* 0x000fc80003f05070 */
[----:B------:R-:W-:-:S13]  /*1b20*/  ISETP.NE.AND.EX P0, PT, RZ, c[0x0][0x36c], PT, P0 ;  /* 0x0000db00ff007a0c */ /* 0x000fda0003f05300 */
[----:B------:R-:W-:Y:S05]  /*1b30*/  @!P0 BRA `(.L_x_1012) ;  /* 0x0000004000008947 */ /* 0x000fea0003800000 */
[----:B-1----:R-:W-:-:S04]  /*1b40*/  LEA R2, P0, R17, c[0x0][0x368], 0x2 ;  /* 0x0000da0011027a11 */ /* 0x002fc800078010ff */
[----:B------:R-:W-:-:S05]  /*1b50*/  LEA.HI.X R3, R17, c[0x0][0x36c], R13, 0x2, P0 ;  /* 0x0000db0011037a11 */ /* 0x000fca00000f140d */
[----:B------:R1:W5:Y:S01]  /*1b60*/  LDG.E R0, [R2.64] ;  /* 0x0000000602007981 */ /* 0x000362000c1e1900 */
[----:B------:R-:W-:Y:S05]  /*1b70*/  BRA `(.L_x_1013) ;  /* 0x0000005000007947 */ /* 0x000fea0003800000 */
.L_x_1012:
[----:B-1----:R-:W-:Y:S01]  /*1b80*/  MOV R0, c[0x0][0x1d0] ;  /* 0x0000740000007a02 */ /* 0x002fe20000000f00 */
[----:B------:R-:W-:Y:S05]  /*1b90*/  @!P6 BRA `(.L_x_1013) ;  /* 0x000000300000e947 */ /* 0x000fea0003800000 */
[----:B------:R-:W2:Y:S04]  /*1ba0*/  LDG.E R4, [R2.64] ;  /* 0x0000000602047981 */ /* 0x000ea8000c1e1900 */
[----:B------:R-:W2:Y:S02]  /*1bb0*/  LDG.E R0, [R2.64+0x4] ;  /* 0x0000040602007981 */ /* 0x000ea4000c1e1900 */
[----:B--2---:R-:W-:Y:S02]  /*1bc0*/  IADD3 R0, -R4, R0, RZ ;  /* 0x0000000004007210 */ /* 0x004fe40007ffe1ff */
.L_x_1013:
[----:B------:R-:W2:Y:S04]  /*1bd0*/  LDL R5, [R1+0x2c] ;  /* 0x00002c0001057983 */ /* 0x000ea80000100800 */
[----:B-1----:R-:W3:Y:S04]  /*1be0*/  LDL.LU R2, [R1+0x54] ;  /* 0x0000540001027983 */ /* 0x002ee80000300800 */
[----:B------:R-:W4:Y:S01]  /*1bf0*/  LDL.LU R3, [R1+0x90] ;  /* 0x0000900001037983 */ /* 0x000f220000300800 */
[----:B------:R-:W-:Y:S01]  /*1c00*/  IMAD.MOV.U32 R143, RZ, RZ, c[0x0][0x2c4] ;  /* 0x0000b100ff8f7624 */ /* 0x000fe200078e00ff */
[----:B------:R-:W-:Y:S01]  /*1c10*/  BSSY B0, `(.L_x_1014) ;  /* 0x0000043000007945 */ /* 0x000fe20003800000 */
[----:B-----5:R-:W-:-:S02]  /*1c20*/  IMAD.IADD R153, R0, 0x1, -R8 ;  /* 0x0000000100997824 */ /* 0x020fc400078e0a08 */
[----:B------:R-:W-:Y:S01]  /*1c30*/  IMAD.MOV.U32 R4, RZ, RZ, RZ ;  /* 0x000000ffff047224 */ /* 0x000fe200078e00ff */
[----:B------:R-:W-:Y:S01]  /*1c40*/  ISETP.NE.AND P3, PT, R143, 0x1, PT ;  /* 0x000000018f00780c */ /* 0x000fe20003f65270 */
[----:B------:R-:W-:Y:S02]  /*1c50*/  IMAD.IADD R16, R9, 0x1, R8 ;  /* 0x0000000109107824 */ /* 0x000fe400078e0208 */
[----:B--2---:R-:W-:Y:S01]  /*1c60*/  IMAD.MOV.U32 R151, RZ, RZ, R5 ;  /* 0x000000ffff977224 */ /* 0x004fe200078e0005 */
[----:B------:R-:W-:Y:S01]  /*1c70*/  IADD3 R5, R153, 0x6f, RZ ;  /* 0x0000006f99057810 */ /* 0x000fe20007ffe0ff */
[----:B---3--:R-:W-:Y:S01]  /*1c80*/  IMAD.SHL.U32 R142, R2, 0x80, RZ ;  /* 0x00000080028e7824 */ /* 0x008fe200078e00ff */
[----:B----4-:R-:W-:-:S04]  /*1c90*/  LOP3.LUT R3, R3, 0xfffffffd, RZ, 0xc0, !PT ;  /* 0xfffffffd03037812 */ /* 0x010fc800078ec0ff */
[----:B------:R-:W-:Y:S01]  /*1ca0*/  STL [R1+0x68], R142 ;  /* 0x0000688e01007387 */ /* 0x000fe20000100800 */
[----:B------:R-:W-:Y:S02]  /*1cb0*/  IADD3 R2, R142, 0x7f, RZ ;  /* 0x0000007f8e027810 */ /* 0x000fe40007ffe0ff */
[----:B------:R-:W-:Y:S01]  /*1cc0*/  @P3 LOP3.LUT R3, R3, 0x2, RZ, 0xfc, !PT ;  /* 0x0000000203033812 */ /* 0x000fe200078efcff */
[----:B------:R-:W-:Y:S02]  /*1cd0*/  STL [R1+0x54], R153 ;  /* 0x0000549901007387 */ /* 0x000fe40000100800 */
[----:B------:R-:W-:Y:S02]  /*1ce0*/  @P3 IMAD.HI.U32 R0, R2, c[0x0][0x2c8], RZ ;  /* 0x0000b20002003a27 */ /* 0x000fe400078e00ff */
[----:B------:R1:W-:Y:S03]  /*1cf0*/  STL [R1+0x90], R3 ;  /* 0x0000900301007387 */ /* 0x0003e60000100800 */
[----:B------:R-:W-:Y:S01]  /*1d00*/  @P3 SHF.R.U32.HI R2, RZ, c[0x0][0x2cc], R0 ;  /* 0x0000b300ff023a19 */ /* 0x000fe20000011600 */
[----:B------:R-:W-:-:S05]  /*1d10*/  IMAD.HI R0, R5, -0x6db6db6d, R4 ;  /* 0x9249249305007827 */ /* 0x000fca00078e0204 */
[----:B------:R-:W-:-:S04]  /*1d20*/  SHF.R.U32.HI R4, RZ, 0x1f, R0 ;  /* 0x0000001fff047819 */ /* 0x000fc80000011600 */
[----:B------:R-:W-:Y:S02]  /*1d30*/  LEA.HI.SX32 R4, R0, R4, 0x1a ;  /* 0x0000000400047211 */ /* 0x000fe400078fd2ff */
[----:B------:R-:W-:-:S04]  /*1d40*/  LOP3.LUT R0, R10, 0xff000000, RZ, 0xc0, !PT ;  /* 0xff0000000a007812 */ /* 0x000fc800078ec0ff */
[----:B------:R-:W-:Y:S02]  /*1d50*/  SHF.R.U32.HI R0, RZ, 0x8, R0 ;  /* 0x00000008ff007819 */ /* 0x000fe40000011600 */
[----:B-1----:R-:W-:-:S05]  /*1d60*/  IADD3 R3, R153, 0x70, -R151 ;  /* 0x0000007099037810 */ /* 0x002fca0007ffe897 */
[----:B------:R-:W-:Y:S02]  /*1d70*/  IMAD.IADD R3, R3, 0x1, R2 ;  /* 0x0000000103037824 */ /* 0x000fe400078e0202 */
[----:B------:R-:W-:-:S04]  /*1d80*/  IMAD.MOV.U32 R2, RZ, RZ, RZ ;  /* 0x000000ffff027224 */ /* 0x000fc800078e00ff */
[----:B------:R-:W-:-:S05]  /*1d90*/  IMAD.HI R2, R3, -0x6db6db6d, R2 ;  /* 0x9249249303027827 */ /* 0x000fca00078e0202 */
[----:B------:R-:W-:-:S04]  /*1da0*/  SHF.R.U32.HI R3, RZ, 0x1f, R2 ;  /* 0x0000001fff037819 */ /* 0x000fc80000011602 */
[----:B------:R-:W-:Y:S02]  /*1db0*/  LEA.HI.SX32 R2, R2, R3, 0x1a ;  /* 0x0000000302027211 */ /* 0x000fe400078fd2ff */
[----:B------:R-:W-:Y:S02]  /*1dc0*/  LOP3.LUT R3, R10, 0xff0000, RZ, 0xc0, !PT ;  /* 0x00ff00000a037812 */ /* 0x000fe400078ec0ff */
[----:B------:R-:W-:Y:S01]  /*1dd0*/  IMNMX R6, R4, R2, PT ;  /* 0x0000000204067217 */ /* 0x000fe20003800200 */
[----:B------:R-:W-:Y:S01]  /*1de0*/  IMAD.MOV.U32 R2, RZ, RZ, RZ ;  /* 0x000000ffff027224 */ /* 0x000fe200078e00ff */
[----:B------:R-:W-:Y:S02]  /*1df0*/  LEA.HI R3, R3, R0, RZ, 0x10 ;  /* 0x0000000003037211 */ /* 0x000fe400078f80ff */
[----:B------:R-:W-:Y:S02]  /*1e00*/  ISETP.GE.AND P0, PT, R6, 0x1, PT ;  /* 0x000000010600780c */ /* 0x000fe40003f06270 */
[----:B------:R-:W-:-:S02]  /*1e10*/  LOP3.LUT R14, R3, 0xff, RZ, 0xc0, !PT ;  /* 0x000000ff030e7812 */ /* 0x000fc400078ec0ff */
        /* <DEDUP_REMOVED lines=34> */
.L_x_1015:
[----:B------:R-:W-:Y:S05]  /*2040*/  BSYNC B0 ;  /* 0x0000000000007941 */ /* 0x000fea0003800000 */
.L_x_1014:
[----:B------:R-:W-:Y:S01]  /*2050*/  IMAD R148, R14, R2, RZ ;  /* 0x000000020e947224 */ /* 0x000fe200078e02ff */
[----:B------:R-:W-:Y:S01]  /*2060*/  PRMT R0, RZ, 0x7610, R0 ;  /* 0x00007610ff007816 */ /* 0x000fe20000000000 */
[----:B------:R-:W-:Y:S01]  /*2070*/  IMAD.MOV.U32 R20, RZ, RZ, RZ ;  /* 0x000000ffff147224 */ /* 0x000fe200078e00ff */
[----:B------:R-:W-:Y:S01]  /*2080*/  MOV R15, RZ ;  /* 0x000000ff000f7202 */ /* 0x000fe20000000f00 */
        /* <DEDUP_REMOVED lines=37> */
[----:B--2---:R-:W2:Y:S01]  /*22e0*/  LDL.64 R8, [R1+0x40] ;  /* 0x0000400001087983 */ /* 0x004ea20000100a00 */
[----:B------:R-:W-:-:S03]  /*22f0*/  ISETP.NE.U32.AND P2, PT, RZ, c[0x0][0x340], PT ;  /* 0x0000d000ff007a0c */ /* 0x000fc60003f45070 */
[----:B------:R3:W2:Y:S01]  /*2300*/  LDL.64 R28, [R1+0x40] ;  /* 0x00004000011c7983 */ /* 0x0006a20000100a00 */
[----:B------:R-:W-:-:S03]  /*2310*/  ISETP.NE.AND.EX P2, PT, RZ, c[0x0][0x344], PT, P2 ;  /* 0x0000d100ff007a0c */ /* 0x000fc60003f45320 */
[----:B------:R-:W4:Y:S04]  /*2320*/  LDL R27, [R1+0x3c] ;  /* 0x00003c00011b7983 */ /* 0x000f280000100800 */
[----:B------:R-:W5:Y:S06]  /*2330*/  S2R R4, SR_TID.X ;  /* 0x0000000000047919 */ /* 0x000f6c0000002100 */
[----:B------:R-:W-:-:S05]  /*2340*/  @P2 IMAD.WIDE R2, R17, R12, c[0x0][0x340] ;  /* 0x0000d00011022625 */ /* 0x000fca00078e020c */
[----:B-1----:R1:W3:Y:S01]  /*2350*/  @P2 LDG.E R14, [R2.64] ;  /* 0x00000006020e2981 */ /* 0x0022e2000c1e1900 */
[----:B------:R-:W-:Y:S02]  /*2360*/  SHF.R.S32.HI R0, RZ, 0x1f, R11 ;  /* 0x0000001fff007819 */ /* 0x000fe4000001140b */
[--C-:B-----5:R-:W-:Y:S02]  /*2370*/  SHF.R.S32.HI R106, RZ, 0x1f, R4.reuse ;  /* 0x0000001fff6a7819 */ /* 0x120fe40000011404 */
[----:B------:R-:W-:Y:S02]  /*2380*/  SHF.R.S32.HI R25, RZ, 0x1f, R4 ;  /* 0x0000001fff197819 */ /* 0x000fe40000011404 */
[-C--:B------:R-:W-:Y:S02]  /*2390*/  LEA.HI R106, R106, R4.reuse, RZ, 0x3 ;  /* 0x000000046a6a7211 */ /* 0x080fe400078f18ff */
[----:B------:R-:W-:Y:S02]  /*23a0*/  LEA.HI R25, R25, R4, RZ, 0x3 ;  /* 0x0000000419197211 */ /* 0x000fe400078f18ff */
[----:B------:R-:W-:Y:S01]  /*23b0*/  LOP3.LUT R106, R106, 0xfffffff8, RZ, 0xc0, !PT ;  /* 0xfffffff86a6a7812 */ /* 0x000fe200078ec0ff */
[----:B------:R-:W-:Y:S01]  /*23c0*/  IMAD R0, R0, c[0x0][0x178], RZ ;  /* 0x00005e0000007a24 */ /* 0x000fe200078e02ff */
[----:B------:R-:W-:-:S03]  /*23d0*/  SHF.R.S32.HI R25, RZ, 0x3, R25 ;  /* 0x00000003ff197819 */ /* 0x000fc60000011419 */
[----:B------:R-:W-:Y:S02]  /*23e0*/  IMAD.IADD R106, R4, 0x1, -R106 ;  /* 0x00000001046a7824 */ /* 0x000fe400078e0a6a */
[----:B-1----:R-:W-:-:S04]  /*23f0*/  IMAD.WIDE.U32 R2, R11, c[0x0][0x178], RZ ;  /* 0x00005e000b027a25 */ /* 0x002fc800078e00ff */
[----:B------:R-:W-:Y:S02]  /*2400*/  IMAD R0, R11, c[0x0][0x17c], R0 ;  /* 0x00005f000b007a24 */ /* 0x000fe400078e0200 */
[----:B------:R-:W-:-:S03]  /*2410*/  IMAD R5, R106, 0x20, R25 ;  /* 0x000000206a057824 */ /* 0x000fc600078e0219 */
[----:B------:R-:W-:Y:S01]  /*2420*/  IADD3 R3, R3, R0, RZ ;  /* 0x0000000003037210 */ /* 0x000fe20007ffe0ff */
[----:B------:R-:W-:Y:S01]  /*2430*/  IMAD.IADD R5, R142, 0x1, R5 ;  /* 0x000000018e057824 */ /* 0x000fe200078e0205 */
[----:B------:R-:W-:-:S03]  /*2440*/  SEL R6, R13, RZ, !P4 ;  /* 0x000000ff0d067207 */ /* 0x000fc60006000000 */
[----:B------:R-:W-:Y:S01]  /*2450*/  IMAD.WIDE.U32 R2, R26, c[0x0][0x1b8], R2 ;  /* 0x00006e001a027a25 */ /* 0x000fe200078e0002 */
[----:B------:R-:W-:-:S03]  /*2460*/  SEL R4, R17, RZ, !P4 ;  /* 0x000000ff11047207 */ /* 0x000fc60006000000 */
[----:B------:R-:W-:-:S04]  /*2470*/  @P3 IMAD.HI.U32 R7, R5, c[0x0][0x2c8], RZ ;  /* 0x0000b20005073a27 */ /* 0x000fc800078e00ff */
[----:B------:R-:W-:Y:S01]  /*2480*/  IMAD.MOV.U32 R0, RZ, RZ, R5 ;  /* 0x000000ffff007224 */ /* 0x000fe200078e0005 */
[----:B------:R-:W-:Y:S01]  /*2490*/  @P3 SHF.R.U32.HI R0, RZ, c[0x0][0x2cc], R7 ;  /* 0x0000b300ff003a19 */ /* 0x000fe20000011607 */
[----:B------:R-:W-:Y:S02]  /*24a0*/  IMAD R3, R26, c[0x0][0x1bc], R3 ;  /* 0x00006f001a037a24 */ /* 0x000fe400078e0203 */
[----:B------:R-:W-:Y:S02]  /*24b0*/  IMAD R6, R6, c[0x0][0x1c0], RZ ;  /* 0x0000700006067a24 */ /* 0x000fe400078e02ff */
[----:B------:R-:W-:Y:S01]  /*24c0*/  IMAD.WIDE.U32 R2, R4, c[0x0][0x1c0], R2 ;  /* 0x0000700004027a25 */ /* 0x000fe200078e0002 */
[----:B------:R-:W-:-:S03]  /*24d0*/  SHF.R.S32.HI R7, RZ, 0x1f, R0 ;  /* 0x0000001fff077819 */ /* 0x000fc60000011400 */
[----:B------:R-:W-:Y:S01]  /*24e0*/  IMAD R6, R4, c[0x0][0x1c4], R6 ;  /* 0x0000710004067a24 */ /* 0x000fe200078e0206 */
[----:B------:R-:W-:-:S05]  /*24f0*/  IADD3 R4, -R0, RZ, RZ ;  /* 0x000000ff00047210 */ /* 0x000fca0007ffe1ff */
        /* <DEDUP_REMOVED lines=9> */
[----:B------:R-:W-:Y:S01]  /*2590*/  IMAD.WIDE.U32 R4, R4, c[0x0][0x1a8], R2 ;  /* 0x00006a0004047a25 */ /* 0x000fe200078e0002 */
[----:B------:R-:W-:Y:S01]  /*25a0*/  WARPSYNC 0xffffffff ;  /* 0xffffffff00007948 */ /* 0x000fe20003800000 */
[----:B------:R-:W-:Y:S03]  /*25b0*/  BAR.SYNC.DEFER_BLOCKING 0x0 ;  /* 0x0000000000007b1d */ /* 0x000fe60000010000 */
[----:B------:R-:W-:-:S02]  /*25c0*/  IADD3 R0, R5, R0, RZ ;  /* 0x0000000005007210 */ /* 0x000fc40007ffe0ff */
[C---:B------:R-:W-:Y:S01]  /*25d0*/  LEA R2, P0, R4.reuse, c[0x0][0x160], 0x1 ;  /* 0x0000580004027a11 */ /* 0x040fe200078008ff */
[----:B------:R-:W-:Y:S02]  /*25e0*/  IMAD R11, R151, c[0x0][0x2c4], RZ ;  /* 0x0000b100970b7a24 */ /* 0x000fe400078e02ff */
[----:B------:R-:W-:Y:S01]  /*25f0*/  IMAD.MOV.U32 R23, RZ, RZ, 0x70 ;  /* 0x00000070ff177424 */ /* 0x000fe200078e00ff */
[----:B------:R-:W-:Y:S01]  /*2600*/  LEA.HI.X R0, R4, c[0x0][0x164], R0, 0x1, P0 ;  /* 0x0000590004007a11 */ /* 0x000fe200000f0c00 */
[----:B------:R-:W-:Y:S01]  /*2610*/  IMAD.IADD R3, R25, 0x1, R142 ;  /* 0x0000000119037824 */ /* 0x000fe200078e028e */
[----:B------:R-:W1:Y:S01]  /*2620*/  SHFL.IDX PT, R4, R2, RZ, 0x181f ;  /* 0x00181fff02047589 */ /* 0x000e6200000e0000 */
[----:B------:R-:W-:Y:S01]  /*2630*/  IADD3 R141, R152, -0x1, RZ ;  /* 0xffffffff988d7810 */ /* 0x000fe20007ffe0ff */
[----:B------:R-:W-:Y:S01]  /*2640*/  IMAD.MOV.U32 R76, RZ, RZ, 0x40 ;  /* 0x00000040ff4c7424 */ /* 0x000fe200078e00ff */
[----:B------:R-:W-:Y:S01]  /*2650*/  ULDC.64 UR4, c[0x0][0x208] ;  /* 0x0000820000047ab9 */ /* 0x000fe20000000a00 */
[----:B------:R-:W5:Y:S01]  /*2660*/  SHFL.IDX PT, R5, R0, RZ, 0x181f ;  /* 0x00181fff00057589 */ /* 0x000f6200000e0000 */
[----:B------:R-:W-:-:S03]  /*2670*/  ISETP.GE.AND P0, PT, R3, R11, PT ;  /* 0x0000000b0300720c */ /* 0x000fc60003f06270 */
[----:B------:R-:W1:Y:S04]  /*2680*/  SHFL.IDX PT, R10, R2, 0x1, 0x181f ;  /* 0x00381f00020a7f89 */ /* 0x000e6800000e0000 */
[----:B------:R-:W-:Y:S04]  /*2690*/  SHFL.IDX PT, R12, R2, 0x2, 0x181f ;  /* 0x00581f00020c7f89 */ /* 0x000fe800000e0000 */
[----:B------:R-:W-:Y:S01]  /*26a0*/  SHFL.IDX PT, R18, R0, 0x2, 0x181f ;  /* 0x00581f0000127f89 */ /* 0x000fe200000e0000 */
[----:B------:R-:W-:Y:S01]  /*26b0*/  IADD3 R15, R3, 0x60, RZ ;  /* 0x00000060030f7810 */ /* 0x000fe20007ffe0ff */
[----:B------:R-:W-:-:S05]  /*26c0*/  IMAD R23, R152, -0x70, R23 ;  /* 0xffffff9098177824 */ /* 0x000fca00078e0217 */
[----:B------:R-:W-:Y:S02]  /*26d0*/  IADD3 R140, R153, R23, RZ ;  /* 0x00000017998c7210 */ /* 0x000fe40007ffe0ff */
[----:B------:R-:W-:Y:S01]  /*26e0*/  SHF.R.S32.HI R24, RZ, 0x1f, R141 ;  /* 0x0000001fff187819 */ /* 0x000fe2000001148d */
[----:B--2---:R-:W-:-:S05]  /*26f0*/  IMAD.MOV.U32 R28, RZ, RZ, R8 ;  /* 0x000000ffff1c7224 */ /* 0x004fca00078e0008 */
[C---:B------:R-:W-:Y:S02]  /*2700*/  ISETP.GE.AND P5, PT, R28.reuse, c[0x0][0x198], PT ;  /* 0x000066001c007a0c */ /* 0x040fe40003fa6270 */
[----:B------:R-:W-:Y:S02]  /*2710*/  SHF.R.S32.HI R29, RZ, 0x1f, R28 ;  /* 0x0000001fff1d7819 */ /* 0x000fe4000001141c */
[C---:B-1----:R-:W-:Y:S02]  /*2720*/  @!P0 LEA R6, P1, R28.reuse, R4, 0x1 ;  /* 0x000000041c068211 */ /* 0x042fe400078208ff */
[----:B----4-:R-:W-:Y:S02]  /*2730*/  ISETP.GE.AND P3, PT, R27, c[0x0][0x198], PT ;  /* 0x000066001b007a0c */ /* 0x010fe40003f66270 */
[----:B-----5:R-:W-:Y:S02]  /*2740*/  @!P0 LEA.HI.X R7, R28, R5, R29, 0x1, P1 ;  /* 0x000000051c078211 */ /* 0x020fe400008f0c1d */
[----:B------:R-:W-:-:S02]  /*2750*/  SHF.R.S32.HI R19, RZ, 0x1f, R27 ;  /* 0x0000001fff137819 */ /* 0x000fc4000001141b */
[----:B------:R-:W-:Y:S01]  /*2760*/  @!P0 LEA R4, P1, R27, R4, 0x1 ;  /* 0x000000041b048211 */ /* 0x000fe200078208ff */
[----:B------:R1:W-:Y:S01]  /*2770*/  @!P0 LDGSTS.E.BYPASS.LTC128B.128 [R214+0x100], [R6.64], !P5 ;  /* 0x0010000006d68fae */ /* 0x0003e2000e901d46 */
[----:B------:R-:W-:Y:S02]  /*2780*/  IADD3 R8, R3, 0x20, RZ ;  /* 0x0000002003087810 */ /* 0x000fe40007ffe0ff */
[----:B------:R-:W-:Y:S02]  /*2790*/  @!P0 LEA.HI.X R5, R27, R5, R19, 0x1, P1 ;  /* 0x000000051b058211 */ /* 0x000fe400008f0c13 */
[----:B------:R-:W-:-:S03]  /*27a0*/  ISETP.GE.AND P1, PT, R8, R11, PT ;  /* 0x0000000b0800720c */ /* 0x000fc60003f26270 */
[----:B------:R2:W-:Y:S01]  /*27b0*/  @!P0 LDGSTS.E.BYPASS.LTC128B.128 [R214+0x4100], [R4.64], !P3 ;  /* 0x0410000004d68fae */ /* 0x0005e2000d901d46 */
[----:B------:R-:W-:-:S03]  /*27c0*/  IADD3 R8, R3, 0x40, RZ ;  /* 0x0000004003087810 */ /* 0x000fc60007ffe0ff */
[----:B-1----:R-:W1:Y:S01]  /*27d0*/  SHFL.IDX PT, R7, R0, 0x1, 0x181f ;  /* 0x00381f0000077f89 */ /* 0x002e6200000e0000 */
[----:B------:R-:W-:Y:S02]  /*27e0*/  SHF.R.S32.HI R6, RZ, 0x1f, R16 ;  /* 0x0000001fff067819 */ /* 0x000fe40000011410 */
[C---:B--2---:R-:W-:Y:S02]  /*27f0*/  IADD3 R4, P0, R25.reuse, R16, RZ ;  /* 0x0000001019047210 */ /* 0x044fe40007f1e0ff */
[----:B---3--:R-:W-:Y:S02]  /*2800*/  @P2 SHF.R.S32.HI R5, RZ, 0x1f, R14 ;  /* 0x0000001fff052819 */ /* 0x008fe4000001140e */
[----:B------:R-:W-:Y:S02]  /*2810*/  @!P2 MOV R5, R13 ;  /* 0x0000000d0005a202 */ /* 0x000fe40000000f00 */
[----:B------:R-:W-:Y:S01]  /*2820*/  LEA.HI.X.SX32 R6, R25, R6, 0x1, P0 ;  /* 0x0000000619067211 */ /* 0x000fe200000f0eff */
[----:B------:R2:W3:Y:S01]  /*2830*/  SHFL.IDX PT, R13, R2, 0x3, 0x181f ;  /* 0x00781f00020d7f89 */ /* 0x0004e200000e0000 */
[----:B------:R-:W-:-:S03]  /*2840*/  ISETP.GE.AND P0, PT, R8, R11, PT ;  /* 0x0000000b0800720c */ /* 0x000fc60003f06270 */
[----:B------:R-:W4:Y:S01]  /*2850*/  SHFL.IDX PT, R0, R0, 0x3, 0x181f ;  /* 0x00781f0000007f89 */ /* 0x000f2200000e0000 */
[----:B------:R-:W-:Y:S01]  /*2860*/  @!P2 IMAD.MOV.U32 R14, RZ, RZ, R17 ;  /* 0x000000ffff0ea224 */ /* 0x000fe200078e0011 */
[----:B------:R-:W-:Y:S01]  /*2870*/  @!P1 LEA R8, P2, R28, R10, 0x1 ;  /* 0x0000000a1c089211 */ /* 0x000fe200078408ff */
[----:B------:R-:W-:Y:S01]  /*2880*/  IMAD R9, R6, c[0x0][0x1e0], RZ ;  /* 0x0000780006097a24 */ /* 0x000fe200078e02ff */
[----:B------:R-:W-:Y:S02]  /*2890*/  SEL R20, R5, RZ, !P6 ;  /* 0x000000ff05147207 */ /* 0x000fe40007000000 */
[----:B------:R-:W-:Y:S01]  /*28a0*/  ISETP.GE.AND P3, PT, R15, R11, PT ;  /* 0x0000000b0f00720c */ /* 0x000fe20003f66270 */
[----:B------:R-:W-:Y:S01]  /*28b0*/  IMAD R5, R4, c[0x0][0x1e4], R9 ;  /* 0x0000790004057a24 */ /* 0x000fe200078e0209 */
[----:B------:R-:W-:Y:S01]  /*28c0*/  SEL R21, R14, RZ, !P6 ;  /* 0x000000ff0e157207 */ /* 0x000fe20007000000 */
[----:B------:R-:W-:Y:S01]  /*28d0*/  IMAD R6, R6, c[0x0][0x208], RZ ;  /* 0x0000820006067a24 */ /* 0x000fe200078e02ff */
[----:B-1----:R-:W-:-:S02]  /*28e0*/  @!P1 LEA.HI.X R9, R28, R7, R29, 0x1, P2 ;  /* 0x000000071c099211 */ /* 0x002fc400010f0c1d */
[----:B------:R-:W-:Y:S01]  /*28f0*/  @!P0 LEA R14, P2, R28, R12, 0x1 ;  /* 0x0000000c1c0e8211 */ /* 0x000fe200078408ff */
[C---:B------:R-:W-:Y:S01]  /*2900*/  IMAD R22, R4.reuse, c[0x0][0x20c], R6 ;  /* 0x0000830004167a24 */ /* 0x040fe200078e0206 */
[C---:B------:R-:W-:Y:S01]  /*2910*/  @!P1 LEA R10, P4, R27.reuse, R10, 0x1 ;  /* 0x0000000a1b0a9211 */ /* 0x040fe200078808ff */
[--C-:B------:R-:W-:Y:S01]  /*2920*/  IMAD.WIDE.U32 R16, R4, c[0x0][0x208], R28.reuse ;  /* 0x0000820004107a25 */ /* 0x100fe200078e001c */
[--C-:B------:R-:W-:Y:S01]  /*2930*/  @!P0 LEA.HI.X R15, R28, R18, R29.reuse, 0x1, P2 ;  /* 0x000000121c0f8211 */ /* 0x100fe200010f0c1d */
[----:B------:R1:W-:Y:S01]  /*2940*/  @!P1 LDGSTS.E.BYPASS.LTC128B.128 [R214+0x1100], [R8.64], !P5 ;  /* 0x0110000008d69fae */ /* 0x0003e2000e901d46 */
[C---:B------:R-:W-:Y:S01]  /*2950*/  @!P0 LEA R6, P2, R27.reuse, R12, 0x1 ;  /* 0x0000000c1b068211 */ /* 0x040fe200078408ff */
[----:B--2---:R-:W-:Y:S01]  /*2960*/  IMAD.WIDE.U32 R2, R4, c[0x0][0x1e0], R28 ;  /* 0x0000780004027a25 */ /* 0x004fe200078e001c */
[C-C-:B------:R-:W-:Y:S02]  /*2970*/  @!P1 LEA.HI.X R11, R27.reuse, R7, R19.reuse, 0x1, P4 ;  /* 0x000000071b0b9211 */ /* 0x140fe400020f0c13 */
[----:B------:R-:W-:-:S02]  /*2980*/  @!P0 LEA.HI.X R7, R27, R18, R19, 0x1, P2 ;  /* 0x000000121b078211 */ /* 0x000fc400010f0c13 */
[C---:B---3--:R-:W-:Y:S02]  /*2990*/  @!P3 LEA R4, P2, R28.reuse, R13, 0x1 ;  /* 0x0000000d1c04b211 */ /* 0x048fe400078408ff */
[----:B------:R-:W-:Y:S02]  /*29a0*/  ISETP.GE.AND P6, PT, R27, c[0x0][0x198], PT ;  /* 0x000066001b007a0c */ /* 0x000fe40003fc6270 */
[----:B------:R-:W-:Y:S02]  /*29b0*/  IADD3 R3, R3, R5, RZ ;  /* 0x0000000503037210 */ /* 0x000fe40007ffe0ff */
[----:B----4-:R-:W-:Y:S02]  /*29c0*/  @!P3 LEA.HI.X R5, R28, R0, R29, 0x1, P2 ;  /* 0x000000001c05b211 */ /* 0x010fe400010f0c1d */
[----:B------:R-:W-:Y:S01]  /*29d0*/  @!P3 LEA R12, P2, R27, R13, 0x1 ;  /* 0x0000000d1b0cb211 */ /* 0x000fe200078408ff */
[----:B------:R-:W-:-:S03]  /*29e0*/  IMAD.WIDE.U32 R2, R26, c[0x0][0x1e8], R2 ;  /* 0x00007a001a027a25 */ /* 0x000fc600078e0002 */
[C---:B------:R-:W-:Y:S02]  /*29f0*/  @!P3 LEA.HI.X R13, R27.reuse, R0, R19, 0x1, P2 ;  /* 0x000000001b0db211 */ /* 0x040fe400010f0c13 */
[----:B------:R-:W-:Y:S01]  /*2a00*/  IMNMX R0, R140, 0x70, PT ;  /* 0x000000708c007817 */ /* 0x000fe20003800200 */
[----:B------:R-:W-:Y:S01]  /*2a10*/  IMAD R3, R26, c[0x0][0x1ec], R3 ;  /* 0x00007b001a037a24 */ /* 0x000fe200078e0203 */
[----:B------:R2:W-:Y:S01]  /*2a20*/  @!P1 LDGSTS.E.BYPASS.LTC128B.128 [R214+0x5100], [R10.64], !P6 ;  /* 0x051000000ad69fae */ /* 0x0005e2000f101d46 */
[----:B------:R-:W-:Y:S01]  /*2a30*/  IMAD R18, R20, c[0x0][0x1f0], RZ ;  /* 0x00007c0014127a24 */ /* 0x000fe200078e02ff */
[----:B------:R-:W-:Y:S01]  /*2a40*/  ISETP.GE.AND P1, PT, R27, c[0x0][0x198], PT ;  /* 0x000066001b007a0c */ /* 0x000fe20003f26270 */
[----:B------:R-:W-:Y:S01]  /*2a50*/  IMAD.IADD R0, R0, 0x1, -R25 ;  /* 0x0000000100007824 */ /* 0x000fe200078e0a19 */
[----:B------:R3:W-:Y:S01]  /*2a60*/  @!P0 LDGSTS.E.BYPASS.LTC128B.128 [R214+0x2100], [R14.64], !P5 ;  /* 0x021000000ed68fae */ /* 0x0007e2000e901d46 */
[----:B------:R-:W-:Y:S02]  /*2a70*/  IMAD R19, R24, c[0x0][0x1e0], RZ ;  /* 0x0000780018137a24 */ /* 0x000fe400078e02ff */
[----:B------:R-:W-:-:S02]  /*2a80*/  IMAD R18, R21, c[0x0][0x1f4], R18 ;  /* 0x00007d0015127a24 */ /* 0x000fc400078e0212 */
[----:B------:R-:W-:Y:S01]  /*2a90*/  IMAD.WIDE.U32 R146, R21, c[0x0][0x1f0], R2 ;  /* 0x00007c0015927a25 */ /* 0x000fe200078e0002 */
[----:B------:R-:W-:-:S03]  /*2aa0*/  ISETP.GE.AND P4, PT, R0, 0x1, PT ;  /* 0x000000010000780c */ /* 0x000fc60003f86270 */
[----:B------:R-:W-:Y:S01]  /*2ab0*/  IMAD.WIDE.U32 R2, R141, c[0x0][0x1e0], RZ ;  /* 0x000078008d027a25 */ /* 0x000fe200078e00ff */
[----:B------:R-:W-:Y:S01]  /*2ac0*/  IADD3 R145, R147, R18, RZ ;  /* 0x0000001293917210 */ /* 0x000fe20007ffe0ff */
[----:B------:R4:W-:Y:S02]  /*2ad0*/  @!P0 LDGSTS.E.BYPASS.LTC128B.128 [R214+0x6100], [R6.64], !P1 ;  /* 0x0610000006d68fae */ /* 0x0009e4000c901d46 */
[----:B-1----:R-:W-:Y:S01]  /*2ae0*/  IMAD R8, R141, c[0x0][0x1e4], R19 ;  /* 0x000079008d087a24 */ /* 0x002fe200078e0213 */
[----:B------:R-:W-:Y:S01]  /*2af0*/  MOV R144, R146 ;  /* 0x0000009200907202 */ /* 0x000fe20000000f00 */
[----:B------:R1:W-:Y:S02]  /*2b00*/  @!P3 LDGSTS.E.BYPASS.LTC128B.128 [R214+0x3100], [R4.64], !P5 ;  /* 0x0310000004d6bfae */ /* 0x0003e4000e901d46 */
[----:B------:R-:W-:Y:S01]  /*2b10*/  IMAD.IADD R8, R3, 0x1, R8 ;  /* 0x0000000103087824 */ /* 0x000fe200078e0208 */
[----:B------:R-:W-:Y:S01]  /*2b20*/  ISETP.GE.AND P6, PT, R28, c[0x0][0x1d4], PT ;  /* 0x000075001c007a0c */ /* 0x000fe20003fc6270 */
[----:B------:R-:W-:Y:S01]  /*2b30*/  IMAD.WIDE.U32 R2, R2, 0x70, R144 ;  /* 0x0000007002027825 */ /* 0x000fe200078e0090 */
[----:B------:R-:W-:Y:S01]  /*2b40*/  ISETP.GE.AND P5, PT, R27, c[0x0][0x1d4], PT ;  /* 0x000075001b007a0c */ /* 0x000fe20003fa6270 */
[----:B------:R5:W-:Y:S02]  /*2b50*/  @!P3 LDGSTS.E.BYPASS.LTC128B.128 [R214+0x7100], [R12.64], !P1 ;  /* 0x071000000cd6bfae */ /* 0x000be4000c901d46 */
[----:B------:R-:W-:Y:S01]  /*2b60*/  IMAD R8, R8, 0x70, RZ ;  /* 0x0000007008087824 */ /* 0x000fe200078e02ff */
[----:B------:R-:W-:Y:S01]  /*2b70*/  ISETP.GE.AND P2, PT, R0, 0x21, PT ;  /* 0x000000210000780c */ /* 0x000fe20003f46270 */
[----:B------:R-:W0:Y:S01]  /*2b80*/  LDGDEPBAR ;  /* 0x00000000000079af */ /* 0x000e220000000000 */
[----:B--2---:R-:W-:-:S02]  /*2b90*/  MOV R10, 0x20 ;  /* 0x00000020000a7802 */ /* 0x004fc40000000f00 */
[----:B------:R-:W-:-:S03]  /*2ba0*/  IADD3 R3, R3, R8, RZ ;  /* 0x0000000803037210 */ /* 0x000fc60007ffe0ff */
[----:B------:R-:W-:Y:S01]  /*2bb0*/  IMAD.WIDE.U32 R8, R10, c[0x0][0x1e0], RZ ;  /* 0x000078000a087a25 */ /* 0x000fe200078e00ff */
[----:B----4-:R-:W-:-:S04]  /*2bc0*/  @P4 LEA R6, P0, R2, c[0x0][0x1c8], 0x1 ;  /* 0x0000720002064a11 */ /* 0x010fc800078008ff */
[----:B------:R-:W-:Y:S02]  /*2bd0*/  @P4 LEA.HI.X R7, R2, c[0x0][0x1cc], R3, 0x1, P0 ;  /* 0x0000730002074a11 */ /* 0x000fe400000f0c03 */
[C---:B------:R-:W-:Y:S02]  /*2be0*/  ISETP.GE.AND P1, PT, R0.reuse, 0x41, PT ;  /* 0x000000410000780c */ /* 0x040fe40003f26270 */
[----:B------:R-:W-:Y:S01]  /*2bf0*/  ISETP.GE.AND P0, PT, R0, 0x61, PT ;  /* 0x000000610000780c */ /* 0x000fe20003f06270 */
[----:B------:R2:W-:Y:S01]  /*2c00*/  @P4 LDGSTS.E.BYPASS.LTC128B.128 [R214+0x8100], [R6.64], !P6 ;  /* 0x0810000006d64fae */ /* 0x0005e2000f101d46 */
[----:B------:R-:W-:-:S03]  /*2c10*/  @P2 IADD3 R0, P3, R2, R8, RZ ;  /* 0x0000000802002210 */ /* 0x000fc60007f7e0ff */
[----:B------:R2:W-:Y:S01]  /*2c20*/  @P4 LDGSTS.E.BYPASS.LTC128B.128 [R214+0xb900], [R6.64+0x80], !P5 ;  /* 0x0b90008006d64fae */ /* 0x0005e2000e901d46 */
[----:B-1----:R-:W-:Y:S02]  /*2c30*/  IMAD.IADD R5, R17, 0x1, R22 ;  /* 0x0000000111057824 */ /* 0x002fe400078e0216 */
[----:B------:R-:W-:-:S04]  /*2c40*/  IMAD.MOV.U32 R4, RZ, RZ, R16 ;  /* 0x000000ffff047224 */ /* 0x000fc800078e0010 */
[----:B------:R-:W-:-:S04]  /*2c50*/  IMAD.WIDE.U32 R4, R26, c[0x0][0x210], R4 ;  /* 0x000084001a047a25 */ /* 0x000fc800078e0004 */
[----:B------:R-:W-:Y:S02]  /*2c60*/  IMAD R5, R26, c[0x0][0x214], R5 ;  /* 0x000085001a057a24 */ /* 0x000fe400078e0205 */
[----:B-----5:R-:W-:Y:S02]  /*2c70*/  IMAD R13, R76, c[0x0][0x1e4], RZ ;  /* 0x000079004c0d7a24 */ /* 0x020fe400078e02ff */
[----:B--2---:R-:W-:-:S05]  /*2c80*/  IMAD R6, R10, c[0x0][0x1e4], RZ ;  /* 0x000079000a067a24 */ /* 0x004fca00078e02ff */
[----:B------:R-:W-:Y:S01]  /*2c90*/  @P2 IADD3.X R6, R3, R9, R6, P3, !PT ;  /* 0x0000000903062210 */ /* 0x000fe20001ffe406 */
[----:B------:R-:W-:Y:S01]  /*2ca0*/  IMAD.WIDE.U32 R8, R76, c[0x0][0x1e0], RZ ;  /* 0x000078004c087a25 */ /* 0x000fe200078e00ff */
[----:B------:R-:W-:-:S04]  /*2cb0*/  @P2 LEA R10, P3, R0, c[0x0][0x1c8], 0x1 ;  /* 0x00007200000a2a11 */ /* 0x000fc800078608ff */
[----:B------:R-:W-:Y:S01]  /*2cc0*/  @P2 LEA.HI.X R11, R0, c[0x0][0x1cc], R6, 0x1, P3 ;  /* 0x00007300000b2a11 */ /* 0x000fe200018f0c06 */
[----:B------:R-:W-:Y:S01]  /*2cd0*/  IMAD R6, R20, c[0x0][0x218], RZ ;  /* 0x0000860014067a24 */ /* 0x000fe200078e02ff */
[----:B------:R-:W-:Y:S02]  /*2ce0*/  @P1 IADD3 R7, P3, R2, R8, RZ ;  /* 0x0000000802071210 */ /* 0x000fe40007f7e0ff */
[----:B------:R-:W-:Y:S01]  /*2cf0*/  @P0 MOV R0, 0x60 ;  /* 0x0000006000000802 */ /* 0x000fe20000000f00 */
[----:B------:R-:W-:Y:S01]  /*2d00*/  IMAD.WIDE.U32 R16, R21, c[0x0][0x218], R4 ;  /* 0x0000860015107a25 */ /* 0x000fe200078e0004 */
[----:B------:R-:W-:Y:S01]  /*2d10*/  @P1 IADD3.X R4, R3, R9, R13, P3, !PT ;  /* 0x0000000903041210 */ /* 0x000fe20001ffe40d */
[----:B------:R1:W-:Y:S02]  /*2d20*/  @P2 LDGSTS.E.BYPASS.LTC128B.128 [R214+0x9100], [R10.64], !P6 ;  /* 0x091000000ad62fae */ /* 0x0003e4000f101d46 */
[----:B------:R-:W-:Y:S01]  /*2d30*/  IMAD R12, R21, c[0x0][0x21c], R6 ;  /* 0x00008700150c7a24 */ /* 0x000fe200078e0206 */
[----:B------:R-:W-:Y:S01]  /*2d40*/  @P1 LEA R6, P3, R7, c[0x0][0x1c8], 0x1 ;  /* 0x0000720007061a11 */ /* 0x000fe200078608ff */
[----:B------:R-:W-:Y:S01]  /*2d50*/  @P0 IMAD.WIDE.U32 R2, R0, c[0x0][0x1e0], R2 ;  /* 0x0000780000020a25 */ /* 0x000fe200078e0002 */
[----:B------:R1:W-:Y:S03]  /*2d60*/  @P2 LDGSTS.E.BYPASS.LTC128B.128 [R214+0xc900], [R10.64+0x80], !P5 ;  /* 0x0c9000800ad62fae */ /* 0x0003e6000e901d46 */
[----:B------:R-:W-:-:S02]  /*2d70*/  IMAD R5, R24, c[0x0][0x208], RZ ;  /* 0x0000820018057a24 */ /* 0x000fc400078e02ff */
[----:B------:R-:W-:Y:S01]  /*2d80*/  @P0 IMAD R0, R0, c[0x0][0x1e4], RZ ;  /* 0x0000790000000a24 */ /* 0x000fe200078e02ff */
[----:B------:R-:W-:Y:S01]  /*2d90*/  @P1 LEA.HI.X R7, R7, c[0x0][0x1cc], R4, 0x1, P3 ;  /* 0x0000730007071a11 */ /* 0x000fe200018f0c04 */
[----:B------:R-:W-:Y:S01]  /*2da0*/  IMAD.WIDE.U32 R8, R141, c[0x0][0x208], RZ ;  /* 0x000082008d087a25 */ /* 0x000fe200078e00ff */
[C---:B------:R-:W-:Y:S02]  /*2db0*/  @P0 LEA R4, P3, R2.reuse, c[0x0][0x1c8], 0x1 ;  /* 0x0000720002040a11 */ /* 0x040fe400078608ff */
[----:B------:R-:W-:Y:S01]  /*2dc0*/  @P0 IADD3 R0, R3, R0, RZ ;  /* 0x0000000003000210 */ /* 0x000fe20007ffe0ff */
[----:B------:R-:W-:Y:S01]  /*2dd0*/  IMAD R5, R141, c[0x0][0x20c], R5 ;  /* 0x000083008d057a24 */ /* 0x000fe200078e0205 */
[----:B------:R2:W-:Y:S03]  /*2de0*/  @P1 LDGSTS.E.BYPASS.LTC128B.128 [R214+0xa100], [R6.64], !P6 ;  /* 0x0a10000006d61fae */ /* 0x0005e6000f101d46 */
[----:B------:R-:W-:Y:S01]  /*2df0*/  IMAD.IADD R3, R9, 0x1, R5 ;  /* 0x0000000109037824 */ /* 0x000fe200078e0205 */
[----:B------:R-:W-:Y:S01]  /*2e00*/  @P0 LEA.HI.X R5, R2, c[0x0][0x1cc], R0, 0x1, P3 ;  /* 0x0000730002050a11 */ /* 0x000fe200018f0c00 */
[----:B------:R2:W-:Y:S04]  /*2e10*/  @P1 LDGSTS.E.BYPASS.LTC128B.128 [R214+0xd900], [R6.64+0x80], !P5 ;  /* 0x0d90008006d61fae */ /* 0x0005e8000e901d46 */
[----:B------:R4:W-:Y:S04]  /*2e20*/  @P0 LDGSTS.E.BYPASS.LTC128B.128 [R214+0xb100], [R4.64], !P6 ;  /* 0x0b10000004d60fae */ /* 0x0009e8000f101d46 */
[----:B------:R4:W-:Y:S04]  /*2e30*/  @P0 LDGSTS.E.BYPASS.LTC128B.128 [R214+0xe900], [R4.64+0x80], !P5 ;  /* 0x0e90008004d60fae */ /* 0x0009e8000e901d46 */
[----:B------:R-:W0:Y:S01]  /*2e40*/  LDGDEPBAR ;  /* 0x00000000000079af */ /* 0x000e220000000000 */
[----:B---3--:R-:W-:Y:S01]  /*2e50*/  IMAD.IADD R15, R17, 0x1, R12 ;  /* 0x00000001110f7824 */ /* 0x008fe200078e020c */
[----:B------:R-:W-:-:S02]  /*2e60*/  MOV R14, R16 ;  /* 0x00000010000e7202 */ /* 0x000fc40000000f00 */
[----:B------:R-:W-:Y:S01]  /*2e70*/  STL [R1+0x44], R29 ;  /* 0x0000441d01007387 */ /* 0x000fe20000100800 */
[----:B------:R-:W-:-:S04]  /*2e80*/  DEPBAR.LE SB0, 0x1 ;  /* 0x000080400000791a */ /* 0x000fc80000000000 */
[----:B------:R-:W-:Y:S01]  /*2e90*/  BAR.SYNC.DEFER_BLOCKING 0x0 ;  /* 0x0000000000007b1d */ /* 0x000fe20000010000 */
[----:B------:R-:W-:-:S05]  /*2ea0*/  IMAD.WIDE.U32 R8, R8, 0x70, R14 ;  /* 0x0000007008087825 */ /* 0x000fca00078e000e */
[----:B------:R-:W-:Y:S04]  /*2eb0*/  STL.64 [R1+0x18], R146 ;  /* 0x0000189201007387 */ /* 0x000fe80000100a00 */
[----:B------:R-:W-:Y:S04]  /*2ec0*/  STL.64 [R1+0x10], R144 ;  /* 0x0000109001007387 */ /* 0x000fe80000100a00 */
[----:B------:R-:W-:Y:S04]  /*2ed0*/  STL.64 [R1+0x8], R16 ;  /* 0x0000081001007387 */ /* 0x000fe80000100a00 */
[----:B------:R3:W-:Y:S04]  /*2ee0*/  STL.64 [R1], R14 ;  /* 0x0000000e01007387 */ /* 0x0007e80000100a00 */
[----:B------:R-:W-:Y:S04]  /*2ef0*/  LDSM.16.M88.4 R128, [R210] ;  /* 0x00000000d280783b */ /* 0x000fe80000000200 */
[----:B------:R-:W-:Y:S04]  /*2f00*/  LDSM.16.M88.4 R132, [R211] ;  /* 0x00000000d384783b */ /* 0x000fe80000000200 */
[----:B------:R-:W-:Y:S04]  /*2f10*/  LDSM.16.M88.4 R164, [R213] ;  /* 0x00000000d5a4783b */ /* 0x000fe80000000200 */
[----:B------:R-:W-:Y:S04]  /*2f20*/  LDSM.16.M88.4 R168, [R212] ;  /* 0x00000000d4a8783b */ /* 0x000fe80000000200 */
[----:B------:R-:W-:Y:S04]  /*2f30*/  LDSM.16.M88.4 R172, [R210+0x4000] ;  /* 0x00400000d2ac783b */ /* 0x000fe80000000200 */
[----:B------:R-:W-:Y:S04]  /*2f40*/  LDSM.16.M88.4 R176, [R211+0x4000] ;  /* 0x00400000d3b0783b */ /* 0x000fe80000000200 */
[----:B---3--:R-:W3:Y:S04]  /*2f50*/  S2R R14, SR_TID.X ;  /* 0x00000000000e7919 */ /* 0x008ee80000002100 */
[----:B------:R-:W-:Y:S04]  /*2f60*/  LDSM.16.M88.4 R180, [R213+0x4000] ;  /* 0x00400000d5b4783b */ /* 0x000fe80000000200 */
[----:B------:R-:W-:Y:S04]  /*2f70*/  LDSM.16.M88.4 R184, [R212+0x4000] ;  /* 0x00400000d4b8783b */ /* 0x000fe80000000200 */
[----:B------:R-:W-:Y:S01]  /*2f80*/  BAR.SYNC.DEFER_BLOCKING 0x0 ;  /* 0x0000000000007b1d */ /* 0x000fe20000010000 */
[----:B------:R-:W-:Y:S01]  /*2f90*/  IMAD R0, R3, 0x70, RZ ;  /* 0x0000007003007824 */ /* 0x000fe200078e02ff */
[----:B------:R-:W-:Y:S01]  /*2fa0*/  USHF.L.U32 UR9, UR4, 0x6, URZ ;  /* 0x0000000604097899 */ /* 0x000fe2000800063f */
[----:B-1----:R-:W-:-:S02]  /*2fb0*/  LEA R10, P0, R8, c[0x0][0x1f8], 0x1 ;  /* 0x00007e00080a7a11 */ /* 0x002fc400078008ff */
[----:B------:R-:W-:Y:S01]  /*2fc0*/  IMAD.IADD R0, R9, 0x1, R0 ;  /* 0x0000000109007824 */ /* 0x000fe200078e0200 */
[----:B------:R-:W-:Y:S01]  /*2fd0*/  UMOV UR8, 0x6 ;  /* 0x0000000600087882 */ /* 0x000fe20000000000 */
[----:B------:R-:W-:Y:S01]  /*2fe0*/  LOP3.LUT P1, RZ, R106, 0x2, RZ, 0xc0, !PT ;  /* 0x000000026aff7812 */ /* 0x000fe2000782c0ff */
[----:B------:R-:W-:Y:S02]  /*2ff0*/  USHF.L.U64.HI UR5, UR4, UR8, UR5 ;  /* 0x0000000804057299 */ /* 0x000fe40008010205 */
[----:B------:R-:W-:Y:S02]  /*3000*/  LEA.HI.X R11, R8, c[0x0][0x1fc], R0, 0x1, P0 ;  /* 0x00007f00080b7a11 */ /* 0x000fe400000f0c00 */
[----:B---3--:R-:W-:Y:S02]  /*3010*/  ISETP.GT.AND P3, PT, R14, 0x7f, PT ;  /* 0x0000007f0e00780c */ /* 0x008fe40003f64270 */
[----:B----4-:R-:W-:Y:S02]  /*3020*/  IADD3 R4, P0, R10, UR9, RZ ;  /* 0x000000090a047c10 */ /* 0x010fe4000ff1e0ff */
[----:B------:R-:W-:-:S02]  /*3030*/  SEL R2, RZ, 0x1, P6 ;  /* 0x00000001ff027807 */ /* 0x000fc40003000000 */
[----:B------:R-:W-:Y:S02]  /*3040*/  SEL R0, RZ, 0x2, P5 ;  /* 0x00000002ff007807 */ /* 0x000fe40002800000 */
[----:B------:R-:W-:Y:S01]  /*3050*/  IADD3.X R5, R11, UR5, RZ, P0, !PT ;  /* 0x000000050b057c10 */ /* 0x000fe200087fe4ff */
[----:B------:R-:W-:-:S04]  /*3060*/  DEPBAR.LE SB0, 0x0 ;  /* 0x000080000000791a */ /* 0x000fc80000000000 */
[----:B------:R-:W-:Y:S01]  /*3070*/  BAR.SYNC.DEFER_BLOCKING 0x0 ;  /* 0x0000000000007b1d */ /* 0x000fe20000010000 */
[----:B--2---:R-:W-:Y:S02]  /*3080*/  IADD3 R6, P0, R4, UR9, RZ ;  /* 0x0000000904067c10 */ /* 0x004fe4000ff1e0ff */
[----:B------:R-:W-:Y:S02]  /*3090*/  IADD3 R0, R2, R0, RZ ;  /* 0x0000000002007210 */ /* 0x000fe40007ffe0ff */
[C---:B------:R-:W-:Y:S02]  /*30a0*/  IADD3 R195, R188.reuse, 0x20, RZ ;  /* 0x00000020bcc37810 */ /* 0x040fe40007ffe0ff */
[----:B------:R-:W-:Y:S02]  /*30b0*/  IADD3.X R7, R5, UR5, RZ, P0, !PT ;  /* 0x0000000505077c10 */ /* 0x000fe400087fe4ff */
[----:B------:R-:W-:Y:S02]  /*30c0*/  @P1 IADD3 R195, R188, -0x20, RZ ;  /* 0xffffffe0bcc31810 */ /* 0x000fe40007ffe0ff */
[----:B------:R-:W-:-:S02]  /*30d0*/  @!P3 IADD3 R8, P0, R6, UR9, RZ ;  /* 0x000000090608bc10 */ /* 0x000fc4000ff1e0ff */
[----:B------:R-:W-:Y:S02]  /*30e0*/  LOP3.LUT P1, RZ, R0, 0x1, RZ, 0xc0, !PT ;  /* 0x0000000100ff7812 */ /* 0x000fe4000782c0ff */
[----:B------:R-:W-:Y:S02]  /*30f0*/  IADD3 R2, R23, R153, -R25 ;  /* 0x0000009917027210 */ /* 0x000fe40007ffe819 */
[----:B------:R-:W-:Y:S02]  /*3100*/  @!P3 IADD3.X R9, R7, UR5, RZ, P0, !PT ;  /* 0x000000050709bc10 */ /* 0x000fe400087fe4ff */
[----:B------:R-:W-:Y:S02]  /*3110*/  ISETP.LT.OR P0, PT, R2, 0x1, !P1 ;  /* 0x000000010200780c */ /* 0x000fe40004f01670 */
[----:B------:R-:W-:Y:S01]  /*3120*/  LOP3.LUT P2, RZ, R0, 0x2, RZ, 0xc0, !PT ;  /* 0x0000000200ff7812 */ /* 0x000fe2000784c0ff */
[----:B------:R-:W1:Y:S04]  /*3130*/  LDSM.16.M88.4 R20, [R188] ;  /* 0x00000000bc14783b */ /* 0x000e680000000200 */
[----:B------:R-:W-:Y:S04]  /*3140*/  LDSM.16.M88.4 R16, [R188+0x800] ;  /* 0x00080000bc10783b */ /* 0x000fe80000000200 */
[----:B------:R-:W2:Y:S04]  /*3150*/  LDSM.16.M88.4 R12, [R188+0x1000] ;  /* 0x00100000bc0c783b */ /* 0x000ea80000000200 */
[----:B------:R-:W-:Y:S04]  /*3160*/  LDSM.16.M88.4 R32, [R188+0x1800] ;  /* 0x00180000bc20783b */ /* 0x000fe80000000200 */
[----:B------:R-:W3:Y:S04]  /*3170*/  LDSM.16.M88.4 R52, [R188+0x2000] ;  /* 0x00200000bc34783b */ /* 0x000ee80000000200 */
[----:B------:R-:W-:Y:S04]  /*3180*/  LDSM.16.M88.4 R72, [R188+0x2800] ;  /* 0x00280000bc48783b */ /* 0x000fe80000000200 */
[----:B------:R-:W-:Y:S04]  /*3190*/  LDSM.16.M88.4 R84, [R188+0x3000] ;  /* 0x00300000bc54783b */ /* 0x000fe80000000200 */
[----:B------:R-:W4:Y:S04]  /*31a0*/  LDSM.16.M88.4 R56, [R195] ;  /* 0x00000000c338783b */ /* 0x000f280000000200 */
[----:B------:R-:W-:Y:S04]  /*31b0*/  LDSM.16.M88.4 R68, [R195+0x800] ;  /* 0x00080000c344783b */ /* 0x000fe80000000200 */
[----:B------:R-:W5:Y:S04]  /*31c0*/  LDSM.16.M88.4 R64, [R195+0x1000] ;  /* 0x00100000c340783b */ /* 0x000f680000000200 */
[----:B------:R-:W-:Y:S04]  /*31d0*/  LDSM.16.M88.4 R60, [R195+0x1800] ;  /* 0x00180000c33c783b */ /* 0x000fe80000000200 */
[----:B------:R-:W1:Y:S04]  /*31e0*/  LDSM.16.M88.4 R88, [R195+0x2000] ;  /* 0x00200000c358783b */ /* 0x000e680000000200 */
[----:B------:R-:W-:Y:S04]  /*31f0*/  LDSM.16.M88.4 R116, [R195+0x2800] ;  /* 0x00280000c374783b */ /* 0x000fe80000000200 */
[----:B------:R-:W-:Y:S04]  /*3200*/  LDSM.16.M88.4 R120, [R195+0x3000] ;  /* 0x00300000c378783b */ /* 0x000fe80000000200 */
[----:B------:R-:W-:Y:S01]  /*3210*/  @!PT LDS RZ, [RZ] ;  /* 0x00000000fffff984 */ /* 0x000fe20000000800 */
[----:B------:R-:W-:Y:S01]  /*3220*/  @!PT LDS RZ, [RZ] ;  /* 0x00000000fffff984 */ /* 0x000fe20000000800 */
[----:B------:R-:W-:Y:S01]  /*3230*/  @!PT LDS RZ, [RZ] ;  /* 0x00000000fffff984 */ /* 0x000fe20000000800 */
[----:B------:R1:W-:Y:S01]  /*3240*/  LDGSTS.E.BYPASS.LTC128B.128 [R214+0x100], [R10.64], !P0 ;  /* 0x001000000ad67fae */ /* 0x0003e2000c101d46 */
[----:B------:R-:W-:-:S13]  /*3250*/  ISETP.LT.OR P0, PT, R2, 0x1, !P2 ;  /* 0x000000010200780c */ /* 0x000fda0005701670 */
[----:B------:R1:W-:Y:S01]  /*3260*/  LDGSTS.E.BYPASS.LTC128B.128 [R214+0x3900], [R10.64+0x80], !P0 ;  /* 0x039000800ad67fae */ /* 0x0003e2000c101d46 */
[C---:B------:R-:W-:Y:S02]  /*3270*/  ISETP.LT.OR P0, PT, R2.reuse, 0x21, !P1 ;  /* 0x000000210200780c */ /* 0x040fe40004f01670 */
[----:B------:R-:W-:-:S11]  /*3280*/  ISETP.LT.OR P1, PT, R2, 0x41, !P1 ;  /* 0x000000410200780c */ /* 0x000fd60004f21670 */
[----:B------:R2:W-:Y:S01]  /*3290*/  LDGSTS.E.BYPASS.LTC128B.128 [R214+0x1100], [R4.64], !P0 ;  /* 0x0110000004d67fae */ /* 0x0005e2000c101d46 */
[C---:B------:R-:W-:Y:S02]  /*32a0*/  ISETP.LT.OR P0, PT, R2.reuse, 0x21, !P2 ;  /* 0x000000210200780c */ /* 0x040fe40005701670 */
[----:B------:R-:W-:-:S11]  /*32b0*/  ISETP.LT.OR P2, PT, R2, 0x41, !P2 ;  /* 0x000000410200780c */ /* 0x000fd60005741670 */
[----:B------:R3:W-:Y:S01]  /*32c0*/  LDGSTS.E.BYPASS.LTC128B.128 [R214+0x4900], [R4.64+0x80], !P0 ;  /* 0x0490008004d67fae */ /* 0x0007e2000c101d46 */
[----:B------:R-:W-:-:S03]  /*32d0*/  LOP3.LUT P0, RZ, R106, 0x4, RZ, 0xc0, !PT ;  /* 0x000000046aff7812 */ /* 0x000fc6000780c0ff */
[----:B------:R3:W-:Y:S01]  /*32e0*/  LDGSTS.E.BYPASS.LTC128B.128 [R214+0x2100], [R6.64], !P1 ;  /* 0x0210000006d67fae */ /* 0x0007e2000c901d46 */
[----:B------:R-:W-:Y:S02]  /*32f0*/  SEL R0, R76, 0xffffffc0, !P0 ;  /* 0xffffffc04c007807 */ /* 0x000fe40004000000 */
[C---:B------:R-:W-:Y:S01]  /*3300*/  @!P3 ISETP.LT.OR P1, PT, R2.reuse, 0x61, P6 ;  /* 0x000000610200b80c */ /* 0x040fe20003721670 */
[C---:B-1----:R-:W-:Y:S01]  /*3310*/  HMMA.16816.F32 R48, R128.reuse, R20, RZ ;  /* 0x000000148030723c */ /* 0x042fe200000018ff */
[----:B------:R-:W-:Y:S01]  /*3320*/  @!P3 ISETP.LT.OR P0, PT, R2, 0x61, P5 ;  /* 0x000000610200b80c */ /* 0x000fe20002f01670 */
[----:B------:R-:W-:Y:S01]  /*3330*/  IMAD.IADD R190, R188, 0x1, R0 ;  /* 0x00000001bcbe7824 */ /* 0x000fe200078e0200 */
[----:B------:R1:W-:Y:S05]  /*3340*/  LDGSTS.E.BYPASS.LTC128B.128 [R214+0x5900], [R6.64+0x80], !P2 ;  /* 0x0590008006d67fae */ /* 0x0003ea000d101d46 */
[C---:B--2---:R-:W-:Y:S04]  /*3350*/  HMMA.16816.F32 R28, R128.reuse, R12, RZ ;  /* 0x0000000c801c723c */ /* 0x044fe800000018ff */
[----:B------:R2:W-:Y:S04]  /*3360*/  @!P3 LDGSTS.E.BYPASS.LTC128B.128 [R214+0x3100], [R8.64], !P1 ;  /* 0x0310000008d6bfae */ /* 0x0005e8000c901d46 */
[----:B------:R2:W-:Y:S04]  /*3370*/  @!P3 LDGSTS.E.BYPASS.LTC128B.128 [R214+0x6900], [R8.64+0x80], !P0 ;  /* 0x0690008008d6bfae */ /* 0x0005e8000c101d46 */
[----:B------:R-:W1:Y:S01]  /*3380*/  LDSM.16.M88.4 R76, [R190] ;  /* 0x00000000be4c783b */ /* 0x000e620000000200 */
[----:B------:R-:W-:Y:S01]  /*3390*/  HMMA.16816.F32 R44, R128, R22, RZ ;  /* 0x00000016802c723c */ /* 0x000fe200000018ff */
[----:B------:R-:W-:-:S02]  /*33a0*/  IADD3 R189, R195, R0, RZ ;  /* 0x00000000c3bd7210 */ /* 0x000fc40007ffe0ff */
[----:B------:R-:W0:Y:S05]  /*33b0*/  LDGDEPBAR ;  /* 0x00000000000079af */ /* 0x000e2a0000000000 */
[C---:B------:R-:W-:Y:S08]  /*33c0*/  HMMA.16816.F32 R24, R128.reuse, R14, RZ ;  /* 0x0000000e8018723c */ /* 0x040ff000000018ff */
[----:B---3--:R-:W-:Y:S08]  /*33d0*/  HMMA.16816.F32 R12, R128, R52, RZ ;  /* 0x00000034800c723c */ /* 0x008ff000000018ff */
[----:B----4-:R-:W-:Y:S08]  /*33e0*/  HMMA.16816.F32 R48, R132, R56, R48 ;  /* 0x000000388430723c */ /* 0x010ff00000001830 */
[----:B------:R-:W-:Y:S08]  /*33f0*/  HMMA.16816.F32 R40, R128, R16, RZ ;  /* 0x000000108028723c */ /* 0x000ff000000018ff */
[----:B-----5:R-:W-:Y:S01]  /*3400*/  HMMA.16816.F32 R96, R132, R64, R28 ;  /* 0x000000408460723c */ /* 0x020fe2000000181c */
[----:B------:R-:W3:Y:S07]  /*3410*/  LDSM.16.M88.4 R28, [R189] ;  /* 0x00000000bd1c783b */ /* 0x000eee0000000200 */
[C---:B------:R-:W-:Y:S08]  /*3420*/  HMMA.16816.F32 R20, R128.reuse, R32, RZ ;  /* 0x000000208014723c */ /* 0x040ff000000018ff */
[C---:B------:R-:W-:Y:S08]  /*3430*/  HMMA.16816.F32 R36, R128.reuse, R18, RZ ;  /* 0x000000128024723c */ /* 0x040ff000000018ff */
[C---:B------:R-:W-:Y:S01]  /*3440*/  HMMA.16816.F32 R16, R128.reuse, R34, RZ ;  /* 0x000000228010723c */ /* 0x040fe200000018ff */
[----:B------:R-:W4:Y:S07]  /*3450*/  LDSM.16.M88.4 R32, [R190+0x800] ;  /* 0x00080000be20783b */ /* 0x000f2e0000000200 */
[----:B-1----:R-:W-:Y:S08]  /*3460*/  HMMA.16816.F32 R4, R128, R86, RZ ;  /* 0x000000568004723c */ /* 0x002ff000000018ff */
[C---:B------:R-:W-:Y:S08]  /*3470*/  HMMA.16816.F32 R80, R132.reuse, R58, R44 ;  /* 0x0000003a8450723c */ /* 0x040ff0000000182c */
[C---:B------:R-:W-:Y:S08]  /*3480*/  HMMA.16816.F32 R108, R132.reuse, R88, R12 ;  /* 0x00000058846c723c */ /* 0x040ff0000000180c */
[----:B------:R-:W-:Y:S08]  /*3490*/  HMMA.16816.F32 R92, R132, R66, R24 ;  /* 0x00000042845c723c */ /* 0x000ff00000001818 */
[----:B------:R-:W-:Y:S08]  /*34a0*/  HMMA.16816.F32 R12, R128, R74, RZ ;  /* 0x0000004a800c723c */ /* 0x000ff000000018ff */
[----:B------:R-:W-:Y:S01]  /*34b0*/  HMMA.16816.F32 R24, R164, R76, R48 ;  /* 0x0000004ca418723c */ /* 0x000fe20000001830 */
[----:B------:R-:W-:Y:S07]  /*34c0*/  LDSM.16.M88.4 R48, [R188+0x3800] ;  /* 0x00380000bc30783b */ /* 0x000fee0000000200 */
[----:B------:R-:W-:Y:S01]  /*34d0*/  HMMA.16816.F32 R100, R132, R68, R40 ;  /* 0x000000448464723c */ /* 0x000fe20000001828 */
[----:B------:R-:W1:Y:S07]  /*34e0*/  LDSM.16.M88.4 R40, [R190+0x1000] ;  /* 0x00100000be28783b */ /* 0x000e6e0000000200 */
[----:B--2---:R-:W-:Y:S08]  /*34f0*/  HMMA.16816.F32 R8, R128, R84, RZ ;  /* 0x000000548008723c */ /* 0x004ff000000018ff */
[----:B------:R-:W-:Y:S08]  /*3500*/  HMMA.16816.F32 R64, R132, R60, R20 ;  /* 0x0000003c8440723c */ /* 0x000ff00000001814 */
[----:B------:R-:W-:Y:S01]  /*3510*/  HMMA.16816.F32 R20, R128, R54, RZ ;  /* 0x000000368014723c */ /* 0x000fe200000018ff */
[----:B------:R-:W2:Y:S07]  /*3520*/  LDSM.16.M88.4 R52, [R190+0x1800] ;  /* 0x00180000be34783b */ /* 0x000eae0000000200 */
[----:B------:R-:W-:Y:S08]  /*3530*/  HMMA.16816.F32 R112, R132, R62, R16 ;  /* 0x0000003e8470723c */ /* 0x000ff00000001810 */
[----:B------:R-:W-:Y:S08]  /*3540*/  HMMA.16816.F32 R16, R128, R72, RZ ;  /* 0x000000488010723c */ /* 0x000ff000000018ff */
[C---:B------:R-:W-:Y:S01]  /*3550*/  HMMA.16816.F32 R104, R132.reuse, R70, R36 ;  /* 0x000000468468723c */ /* 0x040fe20000001824 */
[----:B------:R-:W5:Y:S04]  /*3560*/  LDSM.16.M88.4 R36, [R189+0x800] ;  /* 0x00080000bd24783b */ /* 0x000f680000000200 */
[----:B------:R-:W-:Y:S03]  /*3570*/  LDSM.16.M88.4 R68, [R195+0x3800] ;  /* 0x00380000c344783b */ /* 0x000fe60000000200 */
[----:B------:R-:W-:Y:S08]  /*3580*/  HMMA.16816.F32 R72, R132, R122, R4 ;  /* 0x0000007a8448723c */ /* 0x000ff00000001804 */
[----:B------:R-:W-:Y:S01]  /*3590*/  HMMA.16816.F32 R4, R164, R78, R80 ;  /* 0x0000004ea404723c */ /* 0x000fe20000001850 */
[----:B------:R-:W-:Y:S07]  /*35a0*/  LDSM.16.M88.4 R76, [R188+0x4000] ;  /* 0x00400000bc4c783b */ /* 0x000fee0000000200 */
[----:B------:R-:W-:Y:S08]  /*35b0*/  HMMA.16816.F32 R124, R132, R118, R12 ;  /* 0x00000076847c723c */ /* 0x000ff0000000180c */
[----:B---3--:R-:W-:Y:S08]  /*35c0*/  HMMA.16816.F32 R12, R168, R28, R24 ;  /* 0x0000001ca80c723c */ /* 0x008ff00000001818 */
[C---:B------:R-:W-:Y:S01]  /*35d0*/  HMMA.16816.F32 R136, R132.reuse, R120, R8 ;  /* 0x000000788488723c */ /* 0x040fe20000001808 */
[----:B------:R-:W3:Y:S07]  /*35e0*/  LDSM.16.M88.4 R8, [R190+0x2000] ;  /* 0x00200000be08783b */ /* 0x000eee0000000200 */
[----:B------:R-:W-:Y:S08]  /*35f0*/  HMMA.16816.F32 R44, R132, R116, R16 ;  /* 0x00000074842c723c */ /* 0x000ff00000001810 */
[C---:B----4-:R-:W-:Y:S01]  /*3600*/  HMMA.16816.F32 R16, R164.reuse, R32, R100 ;  /* 0x00000020a410723c */ /* 0x050fe20000001864 */
[----:B------:R-:W-:Y:S07]  /*3610*/  LDSM.16.M88.4 R100, [R189+0x3800] ;  /* 0x00380000bd64783b */ /* 0x000fee0000000200 */
[----:B------:R-:W-:Y:S01]  /*3620*/  HMMA.16816.F32 R60, R164, R34, R104 ;  /* 0x00000022a43c723c */ /* 0x000fe20000001868 */
[----:B------:R-:W-:Y:S07]  /*3630*/  LDSM.16.M88.4 R32, [R189+0x2800] ;  /* 0x00280000bd20783b */ /* 0x000fee0000000200 */
[----:B------:R-:W-:Y:S01]  /*3640*/  HMMA.16816.F32 R56, R132, R90, R20 ;  /* 0x0000005a8438723c */ /* 0x000fe20000001814 */
[----:B------:R-:W4:Y:S04]  /*3650*/  LDSM.16.M88.4 R20, [R190+0x2800] ;  /* 0x00280000be14783b */ /* 0x000f280000000200 */
[----:B------:R-:W-:Y:S03]  /*3660*/  LDSM.16.M88.4 R88, [R195+0x4000] ;  /* 0x00400000c358783b */ /* 0x000fe60000000200 */
[C---:B-1----:R-:W-:Y:S08]  /*3670*/  HMMA.16816.F32 R84, R164.reuse, R40, R96 ;  /* 0x00000028a454723c */ /* 0x042ff00000001860 */
[----:B------:R-:W-:Y:S01]  /*3680*/  HMMA.16816.F32 R104, R164, R42, R92 ;  /* 0x0000002aa468723c */ /* 0x000fe2000000185c */
[----:B------:R-:W1:Y:S04]  /*3690*/  LDSM.16.M88.4 R40, [R190+0x3000] ;  /* 0x00300000be28783b */ /* 0x000e680000000200 */
[----:B------:R-:W-:Y:S03]  /*36a0*/  LDSM.16.M88.4 R92, [R190+0x3800] ;  /* 0x00380000be5c783b */ /* 0x000fe60000000200 */
[----:B------:R-:W-:Y:S08]  /*36b0*/  HMMA.16816.F32 R4, R168, R30, R4 ;  /* 0x0000001ea804723c */ /* 0x000ff00000001804 */
[----:B------:R-:W-:Y:S08]  /*36c0*/  HMMA.16816.F32 R12, R172, R48, R12 ;  /* 0x00000030ac0c723c */ /* 0x000ff0000000180c */
[----:B--2---:R-:W-:Y:S01]  /*36d0*/  HMMA.16816.F32 R116, R164, R52, R64 ;  /* 0x00000034a474723c */ /* 0x004fe20000001840 */
[----:B------:R-:W2:Y:S07]  /*36e0*/  LDSM.16.M88.4 R64, [R189+0x1000] ;  /* 0x00100000bd40783b */ /* 0x000eae0000000200 */
[----:B-----5:R-:W-:Y:S08]  /*36f0*/  HMMA.16816.F32 R16, R168, R36, R16 ;  /* 0x00000024a810723c */ /* 0x020ff00000001810 */
[----:B---3--:R-:W-:Y:S01]  /*3700*/  HMMA.16816.F32 R96, R164, R10, R56 ;  /* 0x0000000aa460723c */ /* 0x008fe20000001838 */
[----:B------:R-:W3:Y:S07]  /*3710*/  LDSM.16.M88.4 R56, [R189+0x3000] ;  /* 0x00300000bd38783b */ /* 0x000eee0000000200 */
[----:B------:R-:W-:Y:S01]  /*3720*/  HMMA.16816.F32 R4, R172, R50, R4 ;  /* 0x00000032ac04723c */ /* 0x000fe20000001804 */
[----:B------:R-:W5:Y:S07]  /*3730*/  LDSM.16.M88.4 R48, [R189+0x1800] ;  /* 0x00180000bd30783b */ /* 0x000f6e0000000200 */
[----:B------:R-:W-:Y:S08]  /*3740*/  HMMA.16816.F32 R12, R176, R68, R12 ;  /* 0x00000044b00c723c */ /* 0x000ff0000000180c */
[C---:B----4-:R-:W-:Y:S01]  /*3750*/  HMMA.16816.F32 R80, R164.reuse, R20, R44 ;  /* 0x00000014a450723c */ /* 0x050fe2000000182c */
[----:B------:R-:W-:Y:S07]  /*3760*/  LDSM.16.M88.4 R44, [R189+0x2000] ;  /* 0x00200000bd2c783b */ /* 0x000fee0000000200 */
[C---:B------:R-:W-:Y:S08]  /*3770*/  HMMA.16816.F32 R28, R164.reuse, R22, R124 ;  /* 0x00000016a41c723c */ /* 0x040ff0000000187c */
[----:B-1----:R-:W-:Y:S08]  /*3780*/  HMMA.16816.F32 R24, R164, R40, R136 ;  /* 0x00000028a418723c */ /* 0x002ff00000001888 */
[----:B------:R-:W-:Y:S01]  /*3790*/  HMMA.16816.F32 R20, R168, R38, R60 ;  /* 0x00000026a814723c */ /* 0x000fe2000000183c */
[----:B------:R-:W1:Y:S07]  /*37a0*/  LDSM.16.M88.4 R36, [R188+0x4800] ;  /* 0x00480000bc24783b */ /* 0x000e6e0000000200 */
[----:B------:R-:W-:Y:S08]  /*37b0*/  HMMA.16816.F32 R16, R172, R76, R16 ;  /* 0x0000004cac10723c */ /* 0x000ff00000001810 */
[C---:B------:R-:W-:Y:S08]  /*37c0*/  HMMA.16816.F32 R112, R164.reuse, R54, R112 ;  /* 0x00000036a470723c */ /* 0x040ff00000001870 */
[----:B------:R-:W-:Y:S08]  /*37d0*/  HMMA.16816.F32 R108, R164, R8, R108 ;  /* 0x00000008a46c723c */ /* 0x000ff0000000186c */
[----:B------:R-:W-:Y:S01]  /*37e0*/  HMMA.16816.F32 R8, R176, R70, R4 ;  /* 0x00000046b008723c */ /* 0x000fe20000001804 */
[----:B------:R-:W-:Y:S07]  /*37f0*/  LDSM.16.M88.4 R68, [R188+0x5000] ;  /* 0x00500000bc44783b */ /* 0x000fee0000000200 */
[----:B------:R-:W-:Y:S08]  /*3800*/  HMMA.16816.F32 R72, R164, R42, R72 ;  /* 0x0000002aa448723c */ /* 0x000ff00000001848 */
[C---:B--2---:R-:W-:Y:S08]  /*3810*/  HMMA.16816.F32 R60, R168.reuse, R64, R84 ;  /* 0x00000040a83c723c */ /* 0x044ff00000001854 */
[----:B------:R-:W-:Y:S01]  /*3820*/  HMMA.16816.F32 R40, R168, R66, R104 ;  /* 0x00000042a828723c */ /* 0x000fe20000001868 */
[----:B------:R-:W2:Y:S07]  /*3830*/  LDSM.16.M88.4 R64, [R190+0x4000] ;  /* 0x00400000be40783b */ /* 0x000eae0000000200 */
[----:B------:R-:W-:Y:S08]  /*3840*/  HMMA.16816.F32 R4, R180, R92, R12 ;  /* 0x0000005cb404723c */ /* 0x000ff0000000180c */
[----:B---3--:R-:W-:Y:S08]  /*3850*/  HMMA.16816.F32 R104, R168, R56, R24 ;  /* 0x00000038a868723c */ /* 0x008ff00000001818 */
[----:B------:R-:W-:Y:S08]  /*3860*/  HMMA.16816.F32 R24, R172, R78, R20 ;  /* 0x0000004eac18723c */ /* 0x000ff00000001814 */
[----:B------:R-:W-:Y:S08]  /*3870*/  HMMA.16816.F32 R20, R176, R88, R16 ;  /* 0x00000058b014723c */ /* 0x000ff00000001810 */
[C---:B-----5:R-:W-:Y:S08]  /*3880*/  HMMA.16816.F32 R52, R168.reuse, R48, R116 ;  /* 0x00000030a834723c */ /* 0x060ff00000001874 */
[C---:B------:R-:W-:Y:S08]  /*3890*/  HMMA.16816.F32 R48, R168.reuse, R50, R112 ;  /* 0x00000032a830723c */ /* 0x040ff00000001870 */
[C---:B------:R-:W-:Y:S08]  /*38a0*/  HMMA.16816.F32 R80, R168.reuse, R32, R80 ;  /* 0x00000020a850723c */ /* 0x040ff00000001850 */
[----:B------:R-:W-:Y:S01]  /*38b0*/  HMMA.16816.F32 R84, R168, R34, R28 ;  /* 0x00000022a854723c */ /* 0x000fe2000000181c */
[----:B------:R-:W3:Y:S04]  /*38c0*/  LDSM.16.M88.4 R32, [R195+0x4800] ;  /* 0x00480000c320783b */ /* 0x000ee80000000200 */
[----:B------:R-:W-:Y:S03]  /*38d0*/  LDSM.16.M88.4 R28, [R195+0x5000] ;  /* 0x00500000c31c783b */ /* 0x000fe60000000200 */
[----:B------:R-:W-:Y:S08]  /*38e0*/  HMMA.16816.F32 R16, R180, R94, R8 ;  /* 0x0000005eb410723c */ /* 0x000ff00000001808 */
[----:B------:R-:W-:Y:S01]  /*38f0*/  HMMA.16816.F32 R92, R168, R58, R72 ;  /* 0x0000003aa85c723c */ /* 0x000fe20000001848 */
[----:B------:R-:W4:Y:S07]  /*3900*/  LDSM.16.M88.4 R56, [R189+0x4000] ;  /* 0x00400000bd38783b */ /* 0x000f2e0000000200 */
[----:B------:R-:W-:Y:S08]  /*3910*/  HMMA.16816.F32 R4, R184, R100, R4 ;  /* 0x00000064b804723c */ /* 0x000ff00000001804 */
[----:B-1----:R-:W-:Y:S08]  /*3920*/  HMMA.16816.F32 R12, R172, R36, R60 ;  /* 0x00000024ac0c723c */ /* 0x002ff0000000183c */
[----:B--2---:R-:W-:Y:S08]  /*3930*/  HMMA.16816.F32 R8, R180, R64, R20 ;  /* 0x00000040b408723c */ /* 0x004ff00000001814 */
[----:B------:R-:W-:Y:S01]  /*3940*/  HMMA.16816.F32 R24, R176, R90, R24 ;  /* 0x0000005ab018723c */ /* 0x000fe20000001818 */
[----:B------:R-:W-:-:S07]  /*3950*/  FMUL.FTZ R0, R4, c[0x0][0x320] ;  /* 0x0000c80004007a20 */ /* 0x000fce0000410000 */
[----:B------:R-:W-:Y:S01]  /*3960*/  HMMA.16816.F32 R76, R172, R70, R48 ;  /* 0x00000046ac4c723c */ /* 0x000fe20000001830 */
[----:B------:R-:W1:Y:S07]  /*3970*/  LDSM.16.M88.4 R48, [R190+0x4800] ;  /* 0x00480000be30783b */ /* 0x000e6e0000000200 */
[----:B------:R-:W-:Y:S01]  /*3980*/  HMMA.16816.F32 R16, R184, R102, R16 ;  /* 0x00000066b810723c */ /* 0x000fe20000001810 */
[----:B------:R2:W1:Y:S07]  /*3990*/  MUFU.TANH R113, R0 ;  /* 0x0000000000717308 */ /* 0x00046e0000002400 */
[----:B------:R-:W-:Y:S01]  /*39a0*/  HMMA.16816.F32 R108, R168, R44, R108 ;  /* 0x0000002ca86c723c */ /* 0x000fe2000000186c */
[----:B--2---:R-:W-:-:S07]  /*39b0*/  FMUL.FTZ R0, R5, c[0x0][0x320] ;  /* 0x0000c80005007a20 */ /* 0x004fce0000410000 */
[----:B------:R-:W-:Y:S01]  /*39c0*/  HMMA.16816.F32 R96, R168, R46, R96 ;  /* 0x0000002ea860723c */ /* 0x000fe20000001860 */
[----:B------:R2:W1:Y:S07]  /*39d0*/  MUFU.TANH R112, R0 ;  /* 0x0000000000707308 */ /* 0x00046e0000002400 */
[----:B------:R-:W-:Y:S01]  /*39e0*/  HMMA.16816.F32 R44, R172, R38, R40 ;  /* 0x00000026ac2c723c */ /* 0x000fe20000001828 */
[----:B------:R-:W5:Y:S04]  /*39f0*/  LDSM.16.M88.4 R40, [R188+0x5800] ;  /* 0x00580000bc28783b */ /* 0x000f680000000200 */
[----:B------:R-:W1:Y:S03]  /*3a00*/  LDSM.16.M88.4 R36, [R189+0x4800] ;  /* 0x00480000bd24783b */ /* 0x000e660000000200 */
[----:B---3--:R-:W-:Y:S01]  /*3a10*/  HMMA.16816.F32 R12, R176, R32, R12 ;  /* 0x00000020b00c723c */ /* 0x008fe2000000180c */
[----:B--2---:R-:W-:-:S04]  /*3a20*/  FMUL.FTZ R0, R6, c[0x0][0x320] ;  /* 0x0000c80006007a20 */ /* 0x004fc80000410000 */
[----:B------:R2:W3:Y:S02]  /*3a30*/  MUFU.TANH R115, R0 ;  /* 0x0000000000737308 */ /* 0x0004e40000002400 */
[----:B--2---:R-:W-:Y:S02]  /*3a40*/  FMUL.FTZ R0, R7, c[0x0][0x320] ;  /* 0x0000c80007007a20 */ /* 0x004fe40000410000 */
[----:B----4-:R-:W-:Y:S04]  /*3a50*/  HMMA.16816.F32 R4, R184, R56, R8 ;  /* 0x00000038b804723c */ /* 0x010fe80000001808 */
[----:B------:R2:W4:Y:S04]  /*3a60*/  MUFU.TANH R114, R0 ;  /* 0x0000000000727308 */ /* 0x0005280000002400 */
[----:B------:R-:W-:Y:S01]  /*3a70*/  HMMA.16816.F32 R8, R180, R66, R24 ;  /* 0x00000042b408723c */ /* 0x000fe20000001818 */
[----:B--2---:R-:W-:-:S04]  /*3a80*/  FMUL.FTZ R0, R16, c[0x0][0x320] ;  /* 0x0000c80010007a20 */ /* 0x004fc80000410000 */
[----:B------:R2:W1:Y:S03]  /*3a90*/  MUFU.TANH R101, R0 ;  /* 0x0000000000657308 */ /* 0x0004660000002400 */
[----:B------:R-:W-:Y:S01]  /*3aa0*/  HMMA.16816.F32 R20, R176, R34, R44 ;  /* 0x00000022b014723c */ /* 0x000fe2000000182c */
[----:B------:R-:W-:Y:S04]  /*3ab0*/  LDSM.16.M88.4 R32, [R190+0x5000] ;  /* 0x00500000be20783b */ /* 0x000fe80000000200 */
[----:B------:R-:W-:Y:S01]  /*3ac0*/  LDSM.16.M88.4 R44, [R190+0x5800] ;  /* 0x00580000be2c783b */ /* 0x000fe20000000200 */
[----:B--2---:R-:W-:-:S04]  /*3ad0*/  FMUL.FTZ R0, R17, c[0x0][0x320] ;  /* 0x0000c80011007a20 */ /* 0x004fc80000410000 */
[----:B------:R2:W1:Y:S01]  /*3ae0*/  MUFU.TANH R100, R0 ;  /* 0x0000000000647308 */ /* 0x0004620000002400 */
[----:B------:R-:W-:Y:S01]  /*3af0*/  HMMA.16816.F32 R72, R172, R68, R52 ;  /* 0x00000044ac48723c */ /* 0x000fe20000001834 */
[----:B------:R-:W3:Y:S01]  /*3b00*/  LDSM.16.M88.4 R52, [R188+0x6000] ;  /* 0x00600000bc34783b */ /* 0x000ee20000000200 */
[----:B--2---:R-:W-:-:S05]  /*3b10*/  FMUL.FTZ R0, R18, c[0x0][0x320] ;  /* 0x0000c80012007a20 */ /* 0x004fca0000410000 */
[----:B------:R2:W1:Y:S02]  /*3b20*/  MUFU.TANH R103, R0 ;  /* 0x0000000000677308 */ /* 0x0004640000002400 */
[----:B--2---:R-:W-:Y:S02]  /*3b30*/  FMUL.FTZ R0, R19, c[0x0][0x320] ;  /* 0x0000c80013007a20 */ /* 0x004fe40000410000 */
[----:B-1----:R-:W-:Y:S04]  /*3b40*/  HMMA.16816.F32 R16, R180, R48, R12 ;  /* 0x00000030b410723c */ /* 0x002fe8000000180c */
[----:B------:R1:W2:Y:S04]  /*3b50*/  MUFU.TANH R102, R0 ;  /* 0x0000000000667308 */ /* 0x0002a80000002400 */
[----:B------:R-:W-:Y:S01]  /*3b60*/  HMMA.16816.F32 R12, R184, R58, R8 ;  /* 0x0000003ab80c723c */ /* 0x000fe20000001808 */
[----:B------:R-:W-:Y:S01]  /*3b70*/  LDSM.16.M88.4 R56, [R188+0x6800] ;  /* 0x00680000bc38783b */ /* 0x000fe20000000200 */
[----:B-1----:R-:W-:-:S04]  /*3b80*/  FMUL.FTZ R0, R4, c[0x0][0x320] ;  /* 0x0000c80004007a20 */ /* 0x002fc80000410000 */
[----:B------:R1:W1:Y:S02]  /*3b90*/  MUFU.TANH R91, R0 ;  /* 0x00000000005b7308 */ /* 0x0002640000002400 */
[----:B-----5:R-:W-:Y:S01]  /*3ba0*/  HMMA.16816.F32 R60, R172, R42, R96 ;  /* 0x0000002aac3c723c */ /* 0x020fe20000001860 */
[----:B-1----:R-:W-:-:S05]  /*3bb0*/  FMUL.FTZ R0, R5, c[0x0][0x320] ;  /* 0x0000c80005007a20 */ /* 0x002fca0000410000 */
[----:B------:R1:W1:Y:S02]  /*3bc0*/  MUFU.TANH R90, R0 ;  /* 0x00000000005a7308 */ /* 0x0002640000002400 */
        /* <DEDUP_REMOVED lines=14> */
[----:B---3--:R-:W-:Y:S01]  /*3cb0*/  HMMA.16816.F32 R68, R172, R52, R80 ;  /* 0x00000034ac44723c */ /* 0x008fe20000001850 */
[----:B--2---:R-:W-:-:S05]  /*3cc0*/  FMUL.FTZ R0, R13, c[0x0][0x320] ;  /* 0x0000c8000d007a20 */ /* 0x004fca0000410000 */
[----:B------:R2:W3:Y:S02]  /*3cd0*/  MUFU.TANH R88, R0 ;  /* 0x0000000000587308 */ /* 0x0004e40000002400 */
[----:B------:R-:W-:Y:S01]  /*3ce0*/  HMMA.16816.F32 R4, R184, R38, R4 ;  /* 0x00000026b804723c */ /* 0x000fe20000001804 */
[----:B------:R-:W1:Y:S07]  /*3cf0*/  LDSM.16.M88.4 R36, [R189+0x5800] ;  /* 0x00580000bd24783b */ /* 0x000e6e0000000200 */
[----:B------:R-:W-:Y:S01]  /*3d00*/  HMMA.16816.F32 R16, R180, R32, R8 ;  /* 0x00000020b410723c */ /* 0x000fe20000001808 */
[----:B--2---:R-:W-:-:S04]  /*3d10*/  FMUL.FTZ R0, R14, c[0x0][0x320] ;  /* 0x0000c8000e007a20 */ /* 0x004fc80000410000 */
[----:B------:R2:W1:Y:S02]  /*3d20*/  MUFU.TANH R80, R0 ;  /* 0x0000000000507308 */ /* 0x0004640000002400 */
[----:B--2---:R-:W-:-:S06]  /*3d30*/  FMUL.FTZ R0, R15, c[0x0][0x320] ;  /* 0x0000c8000f007a20 */ /* 0x004fcc0000410000 */
[----:B------:R2:W1:Y:S01]  /*3d40*/  MUFU.TANH R78, R0 ;  /* 0x00000000004e7308 */ /* 0x0004620000002400 */
[----:B------:R-:W-:Y:S01]  /*3d50*/  HMMA.16816.F32 R8, R180, R34, R20 ;  /* 0x00000022b408723c */ /* 0x000fe20000001814 */
[----:B--2---:R-:W-:-:S06]  /*3d60*/  FMUL.FTZ R0, R24, c[0x0][0x320] ;  /* 0x0000c80018007a20 */ /* 0x004fcc0000410000 */
[----:B------:R2:W1:Y:S01]  /*3d70*/  MUFU.TANH R75, R0 ;  /* 0x00000000004b7308 */ /* 0x0004620000002400 */
[----:B-----5:R-:W-:Y:S01]  /*3d80*/  HMMA.16816.F32 R12, R176, R40, R64 ;  /* 0x00000028b00c723c */ /* 0x020fe20000001840 */
[----:B--2---:R-:W-:-:S06]  /*3d90*/  FMUL.FTZ R0, R25, c[0x0][0x320] ;  /* 0x0000c80019007a20 */ /* 0x004fcc0000410000 */
        /* <DEDUP_REMOVED lines=119> */
[----:B------:R-:W-:Y:S01]  /*4510*/  IADD3 R197, R195, 0x4000, RZ ;  /* 0x00004000c3c57810 */ /* 0x000fe20007ffe0ff */
[----:B------:R-:W-:Y:S06]  /*4520*/  BAR.SYNC.DEFER_BLOCKING 0x0 ;  /* 0x0000000000007b1d */ /* 0x000fec0000010000 */
[----:B------:R-:W-:Y:S05]  /*4530*/  @!P0 BRA `(.L_x_1018) ;  /* 0x0000034000008947 */ /* 0x000fea0003800000 */
[----:B-1234-:R-:W-:Y:S02]  /*4540*/  IADD3 R0, R152, -0x2, RZ ;  /* 0xfffffffe98007810 */ /* 0x01efe40007ffe0ff */
[----:B------:R-:W-:Y:S02]  /*4550*/  ISETP.GE.AND P0, PT, R228, 0x1, PT ;  /* 0x00000001e400780c */ /* 0x000fe40003f06270 */
[----:B------:R-:W-:-:S02]  /*4560*/  SHF.R.S32.HI R2, RZ, 0x1f, R0 ;  /* 0x0000001fff027819 */ /* 0x000fc40000011400 */
[----:B------:R-:W-:-:S03]  /*4570*/  ISETP.GE.AND P2, PT, R228, 0x21, PT ;  /* 0x00000021e400780c */ /* 0x000fc60003f46270 */
        /* <DEDUP_REMOVED lines=8> */
[----:B------:R-:W-:Y:S01]  /*4600*/  IMAD.IADD R3, R3, 0x1, R4 ;  /* 0x0000000103037824 */ /* 0x000fe200078e0204 */
[----:B------:R-:W-:Y:S01]  /*4610*/  @P0 LEA R4, P4, R0, c[0x0][0x1c8], 0x1 ;  /* 0x0000720000040a11 */ /* 0x000fe200078808ff */
[----:B------:R-:W-:Y:S01]  /*4620*/  @P2 IMAD.MOV.U32 R8, RZ, RZ, c[0x0][0x1e4] ;  /* 0x00007900ff082624 */ /* 0x000fe200078e00ff */
[----:B------:R-:W-:Y:S01]  /*4630*/  @P2 LEA R7, P3, R6, R2, 0x5 ;  /* 0x0000000206072211 */ /* 0x000fe200078628ff */
[----:B------:R-:W-:Y:S01]  /*4640*/  @P0 IMAD.X R5, R3, 0x1, R145, P1 ;  /* 0x0000000103050824 */ /* 0x000fe200008e0691 */
[----:B------:R-:W-:Y:S02]  /*4650*/  ISETP.GE.AND P1, PT, R228, 0x41, PT ;  /* 0x00000041e400780c */ /* 0x000fe40003f26270 */
[----:B------:R-:W-:-:S02]  /*4660*/  @P2 LEA.HI.X R6, R6, R3, R8, 0x5, P3 ;  /* 0x0000000306062211 */ /* 0x000fc400018f2c08 */
[----:B------:R-:W-:Y:S02]  /*4670*/  @P0 LEA.HI.X R5, R0, c[0x0][0x1cc], R5, 0x1, P4 ;  /* 0x0000730000050a11 */ /* 0x000fe400020f0c05 */
[----:B------:R-:W-:-:S03]  /*4680*/  @P2 IADD3 R0, P3, R7, R146, RZ ;  /* 0x0000009207002210 */ /* 0x000fc60007f7e0ff */
[----:B------:R-:W-:Y:S01]  /*4690*/  @!PT LDS RZ, [RZ] ;  /* 0x00000000fffff984 */ /* 0x000fe20000000800 */
[----:B------:R-:W-:Y:S01]  /*46a0*/  @!PT LDS RZ, [RZ] ;  /* 0x00000000fffff984 */ /* 0x000fe20000000800 */
[----:B------:R-:W-:Y:S01]  /*46b0*/  @!PT LDS RZ, [RZ] ;  /* 0x00000000fffff984 */ /* 0x000fe20000000800 */
[----:B------:R1:W-:Y:S04]  /*46c0*/  @P0 LDGSTS.E.BYPASS.LTC128B.128 [R214+0x8100], [R4.64], !P6 ;  /* 0x0810000004d60fae */ /* 0x0003e8000f101d46 */
[----:B------:R1:W-:Y:S01]  /*46d0*/  @P0 LDGSTS.E.BYPASS.LTC128B.128 [R214+0xb900], [R4.64+0x80], !P5 ;  /* 0x0b90008004d60fae */ /* 0x0003e2000e901d46 */
[----:B------:R-:W-:-:S13]  /*46e0*/  ISETP.GE.AND P0, PT, R228, 0x61, PT ;  /* 0x00000061e400780c */ /* 0x000fda0003f06270 */
[----:B------:R-:W-:Y:S02]  /*46f0*/  @P0 IMAD.MOV.U32 R9, RZ, RZ, c[0x0][0x1e0] ;  /* 0x00007800ff090624 */ /* 0x000fe400078e00ff */
[----:B------:R-:W-:-:S04]  /*4700*/  @P0 IMAD.MOV.U32 R8, RZ, RZ, c[0x0][0x1e4] ;  /* 0x00007900ff080624 */ /* 0x000fc800078e00ff */
[----:B------:R-:W-:Y:S02]  /*4710*/  @P0 IMAD R8, R8, 0x60, RZ ;  /* 0x0000006008080824 */ /* 0x000fe400078e02ff */
[----:B-1----:R-:W-:Y:S01]  /*4720*/  @P2 IMAD.X R4, R6, 0x1, R145, P3 ;  /* 0x0000000106042824 */ /* 0x002fe200018e0691 */
[----:B------:R-:W-:Y:S01]  /*4730*/  @P2 LEA R6, P3, R0, c[0x0][0x1c8], 0x1 ;  /* 0x0000720000062a11 */ /* 0x000fe200078608ff */
[----:B------:R-:W-:-:S03]  /*4740*/  @P1 IMAD.MOV.U32 R5, RZ, RZ, c[0x0][0x1e0] ;  /* 0x00007800ff051624 */ /* 0x000fc600078e00ff */
[----:B------:R-:W-:Y:S01]  /*4750*/  @P2 LEA.HI.X R7, R0, c[0x0][0x1cc], R4, 0x1, P3 ;  /* 0x0000730000072a11 */ /* 0x000fe200018f0c04 */
[----:B------:R-:W-:Y:S01]  /*4760*/  @P1 IMAD.MOV.U32 R4, RZ, RZ, c[0x0][0x1e4] ;  /* 0x00007900ff041624 */ /* 0x000fe200078e00ff */
[----:B------:R-:W-:-:S03]  /*4770*/  @P1 LEA R0, P3, R5, R2, 0x6 ;  /* 0x0000000205001211 */ /* 0x000fc600078630ff */
[----:B------:R1:W-:Y:S01]  /*4780*/  @P2 LDGSTS.E.BYPASS.LTC128B.128 [R214+0x9100], [R6.64], !P6 ;  /* 0x0910000006d62fae */ /* 0x0003e2000f101d46 */
[----:B------:R-:W-:Y:S01]  /*4790*/  @P1 LEA.HI.X R4, R5, R3, R4, 0x6, P3 ;  /* 0x0000000305041211 */ /* 0x000fe200018f3404 */
[----:B------:R-:W-:Y:S01]  /*47a0*/  @P0 IMAD.WIDE.U32 R2, R9, 0x60, R2 ;  /* 0x0000006009020825 */ /* 0x000fe200078e0002 */
[----:B------:R-:W-:Y:S01]  /*47b0*/  @P1 IADD3 R0, P3, R0, R146, RZ ;  /* 0x0000009200001210 */ /* 0x000fe20007f7e0ff */
[----:B------:R1:W-:Y:S04]  /*47c0*/  @P2 LDGSTS.E.BYPASS.LTC128B.128 [R214+0xc900], [R6.64+0x80], !P5 ;  /* 0x0c90008006d62fae */ /* 0x0003e8000e901d46 */
[----:B------:R-:W-:Y:S01]  /*47d0*/  @P1 IMAD.X R5, R4, 0x1, R145, P3 ;  /* 0x0000000104051824 */ /* 0x000fe200018e0691 */
[----:B------:R-:W-:-:S04]  /*47e0*/  @P1 LEA R4, P3, R0, c[0x0][0x1c8], 0x1 ;  /* 0x0000720000041a11 */ /* 0x000fc800078608ff */
[----:B------:R-:W-:Y:S02]  /*47f0*/  @P1 LEA.HI.X R5, R0, c[0x0][0x1cc], R5, 0x1, P3 ;  /* 0x0000730000051a11 */ /* 0x000fe400018f0c05 */
        /* <DEDUP_REMOVED lines=8> */
.L_x_1018:
[----:B-1234-:R-:W-:Y:S05]  /*4880*/  BSYNC B0 ;  /* 0x0000000000007941 */ /* 0x01efea0003800000 */
.L_x_1017:
[----:B------:R-:W2:Y:S04]  /*4890*/  LDL R0, [R1+0x94] ;  /* 0x0000940001007983 */ /* 0x000ea80000100800 */
[----:B------:R-:W3:Y:S01]  /*48a0*/  LDL R3, [R1+0x48] ;  /* 0x0000480001037983 */ /* 0x000ee20000100800 */
[----:B------:R-:W-:-:S03]  /*48b0*/  ISETP.NE.AND P0, PT, R143, 0x1, PT ;  /* 0x000000018f00780c */ /* 0x000fc60003f05270 */
[----:B------:R-:W0:Y:S01]  /*48c0*/  LDGDEPBAR ;  /* 0x00000000000079af */ /* 0x000e220000000000 */
[----:B--2---:R-:W-:-:S09]  /*48d0*/  IMAD.IADD R0, R0, 0x1, R142 ;  /* 0x0000000100007824 */ /* 0x004fd200078e028e */
[----:B------:R-:W-:-:S05]  /*48e0*/  @P0 IMAD.HI.U32 R2, R0, c[0x0][0x2c8], RZ ;  /* 0x0000b20000020a27 */ /* 0x000fca00078e00ff */
[----:B------:R-:W-:-:S05]  /*48f0*/  @P0 SHF.R.U32.HI R0, RZ, c[0x0][0x2cc], R2 ;  /* 0x0000b300ff000a19 */ /* 0x000fca0000011602 */
[----:B------:R-:W1:Y:S04]  /*4900*/  SHFL.IDX PT, R4, R0, RZ, 0x1c1f ;  /* 0x001c1fff00047589 */ /* 0x000e6800000e0000 */
[----:B------:R3:W2:Y:S02]  /*4910*/  SHFL.IDX PT, R2, R0, 0x1, 0x1c1f ;  /* 0x003c1f0000027f89 */ /* 0x0006a400000e0000 */
[----:B---3--:R-:W-:Y:S01]  /*4920*/  IADD3 R0, -R3, 0x1, R140 ;  /* 0x0000000103007810 */ /* 0x008fe20007ffe18c */
[----:B------:R-:W-:-:S04]  /*4930*/  IMAD.IADD R3, R140, 0x1, -R3 ;  /* 0x000000018c037824 */ /* 0x000fc800078e0a03 */
[----:B------:R-:W-:-:S04]  /*4940*/  IMAD.IADD R0, R0, 0x1, -R151 ;  /* 0x0000000100007824 */ /* 0x000fc800078e0a97 */
[C---:B-1----:R-:W-:Y:S02]  /*4950*/  IMAD.IADD R4, R0.reuse, 0x1, R4 ;  /* 0x0000000100047824 */ /* 0x042fe400078e0204 */
[----:B--2---:R-:W-:-:S03]  /*4960*/  IMAD.IADD R0, R0, 0x1, R2 ;  /* 0x0000000100007824 */ /* 0x004fc600078e0202 */
        /* <DEDUP_REMOVED lines=31> */
[----:B------:R-:W-:Y:S02]  /*4b60*/  FMNMX.FTZ R3, R6, R7, !PT ;  /* 0x0000000706037209 */ /* 0x000fe40007810000 */
[----:B------:R-:W-:Y:S02]  /*4b70*/  ISETP.GT.AND P2, PT, R2, 0x48, PT ;  /* 0x000000480200780c */ /* 0x000fe40003f44270 */
[----:B------:R-:W-:Y:S02]  /*4b80*/  FSEL R146, R49, -INF , P0 ;  /* 0xff80000031927808 */ /* 0x000fe40000000000 */
[----:B------:R-:W-:Y:S02]  /*4b90*/  FSEL R147, R48, -INF , P1 ;  /* 0xff80000030937808 */ /* 0x000fe40000800000 */
[----:B------:R-:W-:-:S02]  /*4ba0*/  ISETP.GT.AND P0, PT, R2, 0x50, PT ;  /* 0x000000500200780c */ /* 0x000fc40003f04270 */
[----:B------:R-:W-:Y:S02]  /*4bb0*/  ISETP.GT.AND P1, PT, R2, 0x51, PT ;  /* 0x000000510200780c */ /* 0x000fe40003f24270 */
[----:B------:R-:W-:Y:S02]  /*4bc0*/  FSEL R38, R88, -INF , P3 ;  /* 0xff80000058267808 */ /* 0x000fe40001800000 */
[C---:B------:R-:W-:Y:S02]  /*4bd0*/  ISETP.GT.AND P3, PT, R2.reuse, 0x29, PT ;  /* 0x000000290200780c */ /* 0x040fe40003f64270 */
[----:B------:R-:W-:Y:S02]  /*4be0*/  FMNMX.FTZ R3, R9, R3, !PT ;  /* 0x0000000309037209 */ /* 0x000fe40007810000 */
[----:B------:R-:W-:Y:S02]  /*4bf0*/  FSEL R155, R37, -INF , P2 ;  /* 0xff800000259b7808 */ /* 0x000fe40001000000 */
[----:B------:R-:W-:-:S02]  /*4c00*/  ISETP.GT.AND P2, PT, R2, 0x58, PT ;  /* 0x000000580200780c */ /* 0x000fc40003f44270 */
[----:B------:R-:W-:Y:S02]  /*4c10*/  FSEL R220, R24, -INF , P0 ;  /* 0xff80000018dc7808 */ /* 0x000fe40000000000 */
[----:B------:R-:W-:Y:S02]  /*4c20*/  FSEL R221, R20, -INF , P1 ;  /* 0xff80000014dd7808 */ /* 0x000fe40000800000 */
[C---:B------:R-:W-:Y:S02]  /*4c30*/  ISETP.GT.AND P0, PT, R2.reuse, 0x60, PT ;  /* 0x000000600200780c */ /* 0x040fe40003f04270 */
[----:B------:R-:W-:Y:S02]  /*4c40*/  ISETP.GT.AND P1, PT, R2, 0x61, PT ;  /* 0x000000610200780c */ /* 0x000fe40003f24270 */
[----:B------:R-:W-:Y:S02]  /*4c50*/  FSEL R93, R64, -INF , P3 ;  /* 0xff800000405d7808 */ /* 0x000fe40001800000 */
[----:B------:R-:W-:-:S02]  /*4c60*/  FMNMX.FTZ R3, R10, R3, !PT ;  /* 0x000000030a037209 */ /* 0x000fc40007810000 */
[C---:B------:R-:W-:Y:S02]  /*4c70*/  ISETP.GT.AND P3, PT, R2.reuse, 0x39, PT ;  /* 0x000000390200780c */ /* 0x040fe40003f64270 */
[----:B------:R-:W-:Y:S02]  /*4c80*/  FSEL R222, R15, -INF , P2 ;  /* 0xff8000000fde7808 */ /* 0x000fe40001000000 */
[----:B------:R-:W-:Y:S02]  /*4c90*/  ISETP.GT.AND P2, PT, R2, 0x68, PT ;  /* 0x000000680200780c */ /* 0x000fe40003f44270 */
[----:B------:R-:W-:Y:S02]  /*4ca0*/  FSEL R250, R13, -INF , P0 ;  /* 0xff8000000dfa7808 */ /* 0x000fe40000000000 */
[----:B------:R-:W-:Y:S02]  /*4cb0*/  FSEL R252, R12, -INF , P1 ;  /* 0xff8000000cfc7808 */ /* 0x000fe40000800000 */
[----:B------:R-:W-:-:S02]  /*4cc0*/  ISETP.GT.AND P0, PT, R0, RZ, PT ;  /* 0x000000ff0000720c */ /* 0x000fc40003f04270 */
[----:B------:R-:W-:Y:S02]  /*4cd0*/  ISETP.GT.AND P1, PT, R0, 0x1, PT ;  /* 0x000000010000780c */ /* 0x000fe40003f24270 */
[----:B------:R-:W-:Y:S02]  /*4ce0*/  FMNMX.FTZ R3, R19, R3, !PT ;  /* 0x0000000313037209 */ /* 0x000fe40007810000 */
[----:B------:R-:W-:Y:S02]  /*4cf0*/  FSEL R143, R56, -INF , P3 ;  /* 0xff800000388f7808 */ /* 0x000fe40001800000 */
[----:B------:R-:W-:Y:S02]  /*4d00*/  ISETP.GT.AND P3, PT, R2, 0x49, PT ;  /* 0x000000490200780c */ /* 0x000fe40003f64270 */
[----:B------:R-:W-:Y:S02]  /*4d10*/  FSEL R251, R11, -INF , P2 ;  /* 0xff8000000bfb7808 */ /* 0x000fe40001000000 */
[----:B------:R-:W-:-:S02]  /*4d20*/  ISETP.GT.AND P2, PT, R0, 0x8, PT ;  /* 0x000000080000780c */ /* 0x000fc40003f44270 */
[----:B------:R-:W-:Y:S02]  /*4d30*/  FSEL R8, R115, -INF , P0 ;  /* 0xff80000073087808 */ /* 0x000fe40000000000 */
[----:B------:R-:W-:Y:S02]  /*4d40*/  FSEL R18, R114, -INF , P1 ;  /* 0xff80000072127808 */ /* 0x000fe40000800000 */
[----:B------:R-:W-:Y:S02]  /*4d50*/  FMNMX.FTZ R3, R32, R3, !PT ;  /* 0x0000000320037209 */ /* 0x000fe40007810000 */
[----:B------:R-:W-:Y:S02]  /*4d60*/  FSEL R159, R36, -INF , P3 ;  /* 0xff800000249f7808 */ /* 0x000fe40001800000 */
[C---:B------:R-:W-:Y:S02]  /*4d70*/  ISETP.GT.AND P3, PT, R2.reuse, 0x59, PT ;  /* 0x000000590200780c */ /* 0x040fe40003f64270 */
[----:B------:R-:W-:-:S02]  /*4d80*/  ISETP.GT.AND P4, PT, R2, 0x69, PT ;  /* 0x000000690200780c */ /* 0x000fc40003f84270 */
        /* <DEDUP_REMOVED lines=44> */
[----:B------:R-:W-:Y:S02]  /*5050*/  FSEL R223, R14, -INF , P3 ;  /* 0xff8000000edf7808 */ /* 0x000fe40001800000 */
[----:B------:R-:W-:Y:S01]  /*5060*/  ISETP.GT.AND P3, PT, R0, 0x38, PT ;  /* 0x000000380000780c */ /* 0x000fe20003f64270 */
[----:B------:R-:W-:Y:S01]  /*5070*/  LDSM.16.MT88.4 R12, [R193] ;  /* 0x00000000c10c783b */ /* 0x000fe20000004200 */
        /* <DEDUP_REMOVED lines=38> */
[----:B------:R-:W-:Y:S01]  /*52e0*/  FMNMX.FTZ R2, R163, R2, !PT ;  /* 0x00000002a3027209 */ /* 0x000fe20007810000 */
[----:B------:R-:W-:Y:S01]  /*52f0*/  LDSM.16.MT88.4 R28, [R196] ;  /* 0x00000000c41c783b */ /* 0x000fe20000004200 */
[----:B------:R-:W-:Y:S02]  /*5300*/  FMNMX.FTZ R3, R251, R3, !PT ;  /* 0x00000003fb037209 */ /* 0x000fe40007810000 */
[----:B------:R-:W-:Y:S02]  /*5310*/  ISETP.GT.AND P0, PT, R0, 0x60, PT ;  /* 0x000000600000780c */ /* 0x000fe40003f04270 */
[----:B------:R-:W-:Y:S02]  /*5320*/  FSEL R215, R27, -INF , P1 ;  /* 0xff8000001bd77808 */ /* 0x000fe40000800000 */
[----:B------:R-:W-:Y:S02]  /*5330*/  FMNMX.FTZ R2, R162, R2, !PT ;  /* 0x00000002a2027209 */ /* 0x000fe40007810000 */
[----:B------:R-:W-:-:S02]  /*5340*/  FMNMX.FTZ R3, R230, R3, !PT ;  /* 0x00000003e6037209 */ /* 0x000fc40007810000 */
[----:B------:R-:W-:Y:S02]  /*5350*/  ISETP.GT.AND P2, PT, R0, 0x61, PT ;  /* 0x000000610000780c */ /* 0x000fe40003f44270 */
[----:B------:R-:W-:Y:S01]  /*5360*/  FSEL R229, R26, -INF , P0 ;  /* 0xff8000001ae57808 */ /* 0x000fe20000000000 */
[----:B------:R-:W1:Y:S01]  /*5370*/  SHFL.BFLY PT, R5, R3, 0x2, 0x1f ;  /* 0x0c401f0003057f89 */ /* 0x000e6200000e0000 */
[----:B------:R-:W-:Y:S02]  /*5380*/  FMNMX.FTZ R2, R215, R2, !PT ;  /* 0x00000002d7027209 */ /* 0x000fe40007810000 */
[C---:B------:R-:W-:Y:S02]  /*5390*/  ISETP.GT.AND P1, PT, R0.reuse, 0x68, PT ;  /* 0x000000680000780c */ /* 0x040fe40003f24270 */
[----:B------:R-:W-:Y:S02]  /*53a0*/  FSEL R233, R25, -INF , P2 ;  /* 0xff80000019e97808 */ /* 0x000fe40001000000 */
[----:B------:R-:W-:Y:S01]  /*53b0*/  FMNMX.FTZ R2, R229, R2, !PT ;  /* 0x00000002e5027209 */ /* 0x000fe20007810000 */
[----:B------:R-:W-:Y:S01]  /*53c0*/  LDSM.16.MT88.4 R24, [R191+0x3800] ;  /* 0x00380000bf18783b */ /* 0x000fe20000004200 */
[----:B------:R-:W-:-:S02]  /*53d0*/  ISETP.GT.AND P0, PT, R0, 0x69, PT ;  /* 0x000000690000780c */ /* 0x000fc40003f04270 */
[----:B------:R-:W-:Y:S02]  /*53e0*/  FSEL R232, R23, -INF , P1 ;  /* 0xff80000017e87808 */ /* 0x000fe40000800000 */
[----:B------:R-:W-:Y:S02]  /*53f0*/  FMNMX.FTZ R2, R233, R2, !PT ;  /* 0x00000002e9027209 */ /* 0x000fe40007810000 */
[----:B------:R-:W-:Y:S02]  /*5400*/  FSEL R231, R22, -INF , P0 ;  /* 0xff80000016e77808 */ /* 0x000fe40000000000 */
[----:B------:R-:W-:Y:S01]  /*5410*/  FMNMX.FTZ R2, R232, R2, !PT ;  /* 0x00000002e8027209 */ /* 0x000fe20007810000 */
[----:B------:R-:W-:Y:S03]  /*5420*/  LDSM.16.MT88.4 R20, [R192] ;  /* 0x00000000c014783b */ /* 0x000fe60000004200 */
[----:B------:R-:W-:-:S02]  /*5430*/  FMNMX.FTZ R2, R231, R2, !PT ;  /* 0x00000002e7027209 */ /* 0x000fc40007810000 */
        /* <DEDUP_REMOVED lines=9> */
[----:B------:R-:W-:-:S04]  /*54d0*/  FFMA.FTZ R0, R6, c[0x0][0x2d0], -R2 ;  /* 0x0000b40006007a23 */ /* 0x000fc80000010802 */
[----:B------:R2:W-:Y:S01]  /*54e0*/  MUFU.EX2 R248, R0 ;  /* 0x0000000000f87308 */ /* 0x0005e20000000800 */
[----:B-1----:R-:W-:Y:S01]  /*54f0*/  FMNMX.FTZ R68, R3, R4, !PT ;  /* 0x0000000403447209 */ /* 0x002fe20007810000 */
[----:B------:R-:W-:-:S03]  /*5500*/  FFMA.FTZ R3, R9, c[0x0][0x2d0], -R2 ;  /* 0x0000b40009037a23 */ /* 0x000fc60000010802 */
[----:B------:R-:W-:-:S03]  /*5510*/  FSETP.NEU.FTZ.AND P0, PT, R68, -INF , PT ;  /* 0xff8000004400780b */ /* 0x000fc60003f1d000 */
[----:B------:R1:W-:Y:S01]  /*5520*/  MUFU.EX2 R246, R3 ;  /* 0x0000000300f67308 */ /* 0x0003e20000000800 */
[----:B--2---:R-:W-:-:S07]  /*5530*/  FFMA.FTZ R0, R7, c[0x0][0x2d0], -R2 ;  /* 0x0000b40007007a23 */ /* 0x004fce0000010802 */
[----:B------:R2:W3:Y:S01]  /*5540*/  MUFU.EX2 R247, R0 ;  /* 0x0000000000f77308 */ /* 0x0004e20000000800 */
[----:B-1----:R-:W-:-:S07]  /*5550*/  FFMA.FTZ R3, R10, c[0x0][0x2d0], -R2 ;  /* 0x0000b4000a037a23 */ /* 0x002fce0000010802 */
[----:B------:R1:W4:Y:S01]  /*5560*/  MUFU.EX2 R249, R3 ;  /* 0x0000000300f97308 */ /* 0x0003220000000800 */
[----:B--2---:R-:W-:Y:S01]  /*5570*/  FMUL.FTZ R0, R68, c[0x0][0x2d0] ;  /* 0x0000b40044007a20 */ /* 0x004fe20000410000 */
[----:B---3--:R-:W-:-:S04]  /*5580*/  F2FP.PACK_AB R4, R247, R248 ;  /* 0x000000f8f704723e */ /* 0x008fc800000000ff */
[----:B------:R-:W-:-:S05]  /*5590*/  FSEL R0, R0, RZ, P0 ;  /* 0x000000ff00007208 */ /* 0x000fca0000000000 */
[--C-:B-1----:R-:W-:Y:S01]  /*55a0*/  FFMA.FTZ R3, R8, c[0x0][0x2d0], -R0.reuse ;  /* 0x0000b40008037a23 */ /* 0x102fe20000010800 */
[----:B----4-:R-:W-:Y:S01]  /*55b0*/  F2FP.PACK_AB R6, R249, R246 ;  /* 0x000000f6f906723e */ /* 0x010fe200000000ff */
[----:B------:R-:W1:Y:S02]  /*55c0*/  LDSM.16.MT88.4 R8, [R191] ;  /* 0x00000000bf08783b */ /* 0x000e640000004200 */
[----:B------:R2:W-:Y:S02]  /*55d0*/  MUFU.EX2 R242, R3 ;  /* 0x0000000300f27308 */ /* 0x0005e40000000800 */
[----:B--2---:R-:W-:-:S06]  /*55e0*/  FFMA.FTZ R3, R18, c[0x0][0x2d0], -R0 ;  /* 0x0000b40012037a23 */ /* 0x004fcc0000010800 */
[----:B------:R2:W3:Y:S02]  /*55f0*/  MUFU.EX2 R239, R3 ;  /* 0x0000000300ef7308 */ /* 0x0004e40000000800 */
[----:B--2---:R-:W-:Y:S01]  /*5600*/  FFMA.FTZ R3, R17, c[0x0][0x2d0], -R0 ;  /* 0x0000b40011037a23 */ /* 0x004fe20000010800 */
[----:B---3--:R-:W-:-:S05]  /*5610*/  F2FP.PACK_AB R5, R239, R242 ;  /* 0x000000f2ef05723e */ /* 0x008fca00000000ff */
[----:B------:R2:W-:Y:S02]  /*5620*/  MUFU.EX2 R238, R3 ;  /* 0x0000000300ee7308 */ /* 0x0005e40000000800 */
[----:B--2---:R-:W-:-:S06]  /*5630*/  FFMA.FTZ R3, R16, c[0x0][0x2d0], -R0 ;  /* 0x0000b40010037a23 */ /* 0x004fcc0000010800 */
[----:B------:R-:W2:Y:S02]  /*5640*/  MUFU.EX2 R245, R3 ;  /* 0x0000000300f57308 */ /* 0x000ea40000000800 */
[----:B--2---:R-:W-:Y:S01]  /*5650*/  F2FP.PACK_AB R7, R245, R238 ;  /* 0x000000eef507723e */ /* 0x004fe200000000ff */
[--C-:B------:R-:W-:Y:S02]  /*5660*/  FFMA.FTZ R3, R19, c[0x0][0x2d0], -R2.reuse ;  /* 0x0000b40013037a23 */ /* 0x100fe40000010802 */
[----:B------:R-:W-:Y:S03]  /*5670*/  LDSM.16.MT88.4 R16, [R193+0x3800] ;  /* 0x00380000c110783b */ /* 0x000fe60000004200 */
[----:B------:R2:W-:Y:S01]  /*5680*/  MUFU.EX2 R241, R3 ;  /* 0x0000000300f17308 */ /* 0x0005e20000000800 */
[C---:B------:R-:W-:Y:S08]  /*5690*/  HMMA.16816.F32 R80, R4.reuse, R12, RZ ;  /* 0x0000000c0450723c */ /* 0x040ff000000018ff */
[----:B------:R-:W-:Y:S01]  /*56a0*/  HMMA.16816.F32 R72, R4, R14, RZ ;  /* 0x0000000e0448723c */ /* 0x000fe200000018ff */
[----:B------:R-:W3:Y:S01]  /*56b0*/  LDSM.16.MT88.4 R12, [R192+0x3800] ;  /* 0x00380000c00c783b */ /* 0x000ee20000004200 */
[----:B--2---:R-:W-:-:S06]  /*56c0*/  FFMA.FTZ R3, R32, c[0x0][0x2d0], -R2 ;  /* 0x0000b40020037a23 */ /* 0x004fcc0000010802 */
[C---:B-1----:R-:W-:Y:S01]  /*56d0*/  HMMA.16816.F32 R60, R4.reuse, R8, RZ ;  /* 0x00000008043c723c */ /* 0x042fe200000018ff */
[----:B------:R1:W2:Y:S07]  /*56e0*/  MUFU.EX2 R243, R3 ;  /* 0x0000000300f37308 */ /* 0x0002ae0000000800 */
[C---:B------:R-:W-:Y:S01]  /*56f0*/  HMMA.16816.F32 R76, R4.reuse, R10, RZ ;  /* 0x0000000a044c723c */ /* 0x040fe200000018ff */
[----:B------:R-:W4:Y:S07]  /*5700*/  LDSM.16.MT88.4 R8, [R194+0x3800] ;  /* 0x00380000c208783b */ /* 0x000f2e0000004200 */
[----:B------:R-:W-:Y:S01]  /*5710*/  HMMA.16816.F32 R40, R4, R24, RZ ;  /* 0x000000180428723c */ /* 0x000fe200000018ff */
[----:B-1----:R-:W-:-:S04]  /*5720*/  FFMA.FTZ R3, R33, c[0x0][0x2d0], -R2 ;  /* 0x0000b40021037a23 */ /* 0x002fc80000010802 */
[----:B------:R1:W-:Y:S03]  /*5730*/  MUFU.EX2 R240, R3 ;  /* 0x0000000300f07308 */ /* 0x0003e60000000800 */
[C---:B------:R-:W-:Y:S08]  /*5740*/  HMMA.16816.F32 R64, R4.reuse, R20, RZ ;  /* 0x000000140440723c */ /* 0x040ff000000018ff */
[----:B------:R-:W-:Y:S01]  /*5750*/  HMMA.16816.F32 R56, R4, R22, RZ ;  /* 0x000000160438723c */ /* 0x000fe200000018ff */
[----:B------:R-:W-:Y:S01]  /*5760*/  LDSM.16.MT88.4 R20, [R191+0x800] ;  /* 0x00080000bf14783b */ /* 0x000fe20000004200 */
[----:B-1----:R-:W-:-:S06]  /*5770*/  FFMA.FTZ R3, R38, c[0x0][0x2d0], -R2 ;  /* 0x0000b40026037a23 */ /* 0x002fcc0000010802 */
[C---:B---3--:R-:W-:Y:S01]  /*5780*/  HMMA.16816.F32 R52, R4.reuse, R14, RZ ;  /* 0x0000000e0434723c */ /* 0x048fe200000018ff */
[----:B------:R1:W-:Y:S07]  /*5790*/  MUFU.EX2 R244, R3 ;  /* 0x0000000300f47308 */ /* 0x0003ee0000000800 */
[C---:B------:R-:W-:Y:S08]  /*57a0*/  HMMA.16816.F32 R48, R4.reuse, R28, RZ ;  /* 0x0000001c0430723c */ /* 0x040ff000000018ff */
[----:B----4-:R-:W-:Y:S01]  /*57b0*/  HMMA.16816.F32 R112, R4, R8, RZ ;  /* 0x000000080470723c */ /* 0x010fe200000018ff */
[----:B-1----:R-:W-:-:S04]  /*57c0*/  FFMA.FTZ R3, R34, c[0x0][0x2d0], -R0 ;  /* 0x0000b40022037a23 */ /* 0x002fc80000010800 */
[----:B------:R1:W-:Y:S03]  /*57d0*/  MUFU.EX2 R235, R3 ;  /* 0x0000000300eb7308 */ /* 0x0003e60000000800 */
[C---:B------:R-:W-:Y:S01]  /*57e0*/  HMMA.16816.F32 R104, R4.reuse, R10, RZ ;  /* 0x0000000a0468723c */ /* 0x040fe200000018ff */
[----:B------:R-:W3:Y:S07]  /*57f0*/  LDSM.16.MT88.4 R8, [R192+0x800] ;  /* 0x00080000c008783b */ /* 0x000eee0000004200 */
[----:B------:R-:W-:Y:S01]  /*5800*/  HMMA.16816.F32 R44, R4, R30, RZ ;  /* 0x0000001e042c723c */ /* 0x000fe200000018ff */
[----:B-1----:R-:W-:-:S07]  /*5810*/  FFMA.FTZ R3, R37, c[0x0][0x2d0], -R0 ;  /* 0x0000b40025037a23 */ /* 0x002fce0000010800 */
[----:B------:R-:W-:Y:S01]  /*5820*/  HMMA.16816.F32 R28, R4, R18, RZ ;  /* 0x00000012041c723c */ /* 0x000fe200000018ff */
[----:B------:R1:W4:Y:S02]  /*5830*/  MUFU.EX2 R236, R3 ;  /* 0x0000000300ec7308 */ /* 0x0003240000000800 */
[----:B-1----:R-:W-:-:S05]  /*5840*/  FFMA.FTZ R3, R36, c[0x0][0x2d0], -R0 ;  /* 0x0000b40024037a23 */ /* 0x002fca0000010800 */
[C---:B------:R-:W-:Y:S01]  /*5850*/  HMMA.16816.F32 R36, R4.reuse, R26, RZ ;  /* 0x0000001a0424723c */ /* 0x040fe200000018ff */
[----:B------:R1:W-:Y:S07]  /*5860*/  MUFU.EX2 R234, R3 ;  /* 0x0000000300ea7308 */ /* 0x0003ee0000000800 */
[----:B------:R-:W-:Y:S01]  /*5870*/  HMMA.16816.F32 R24, R4, R12, RZ ;  /* 0x0000000c0418723c */ /* 0x000fe200000018ff */
[----:B------:R-:W5:Y:S01]  /*5880*/  LDSM.16.MT88.4 R12, [R193+0x800] ;  /* 0x00080000c10c783b */ /* 0x000f620000004200 */
[----:B-1----:R-:W-:-:S06]  /*5890*/  FFMA.FTZ R3, R35, c[0x0][0x2d0], -R0 ;  /* 0x0000b40023037a23 */ /* 0x002fcc0000010800 */
[----:B------:R-:W-:Y:S01]  /*58a0*/  HMMA.16816.F32 R32, R4, R16, RZ ;  /* 0x000000100420723c */ /* 0x000fe200000018ff */
[----:B------:R-:W1:Y:S01]  /*58b0*/  LDSM.16.MT88.4 R16, [R194+0x800] ;  /* 0x00080000c210783b */ /* 0x000e620000004200 */
[----:B------:R-:W3:Y:S05]  /*58c0*/  MUFU.EX2 R237, R3 ;  /* 0x0000000300ed7308 */ /* 0x000eea0000000800 */
[----:B--2---:R-:W-:Y:S02]  /*58d0*/  F2FP.PACK_AB R4, R243, R241 ;  /* 0x000000f1f304723e */ /* 0x004fe400000000ff */
[----:B----4-:R-:W-:Y:S02]  /*58e0*/  F2FP.PACK_AB R5, R236, R235 ;  /* 0x000000ebec05723e */ /* 0x010fe400000000ff */
[----:B------:R-:W-:-:S02]  /*58f0*/  F2FP.PACK_AB R6, R244, R240 ;  /* 0x000000f0f406723e */ /* 0x000fc400000000ff */
[----:B---3--:R-:W-:Y:S01]  /*5900*/  F2FP.PACK_AB R7, R237, R234 ;  /* 0x000000eaed07723e */ /* 0x008fe200000000ff */
[----:B------:R-:W-:-:S04]  /*5910*/  FFMA.FTZ R3, R85, c[0x0][0x2d0], -R2 ;  /* 0x0000b40055037a23 */ /* 0x000fc80000010802 */
[----:B------:R2:W-:Y:S02]  /*5920*/  MUFU.EX2 R225, R3 ;  /* 0x0000000300e17308 */ /* 0x0005e40000000800 */
[C---:B------:R-:W-:Y:S08]  /*5930*/  HMMA.16816.F32 R124, R4.reuse, R8, R64 ;  /* 0x00000008047c723c */ /* 0x040ff00000001840 */
[----:B-----5:R-:W-:Y:S01]  /*5940*/  HMMA.16816.F32 R120, R4, R14, R72 ;  /* 0x0000000e0478723c */ /* 0x020fe20000001848 */
[----:B--2---:R-:W-:-:S07]  /*5950*/  FFMA.FTZ R3, R86, c[0x0][0x2d0], -R2 ;  /* 0x0000b40056037a23 */ /* 0x004fce0000010802 */
[C---:B------:R-:W-:Y:S01]  /*5960*/  HMMA.16816.F32 R72, R4.reuse, R10, R56 ;  /* 0x0000000a0448723c */ /* 0x040fe20000001838 */
[----:B------:R-:W2:Y:S01]  /*5970*/  LDSM.16.MT88.4 R8, [R193+0x4000] ;  /* 0x00400000c108783b */ /* 0x000ea20000004200 */
[----:B------:R3:W4:Y:S06]  /*5980*/  MUFU.EX2 R227, R3 ;  /* 0x0000000300e37308 */ /* 0x00072c0000000800 */
[C---:B------:R-:W-:Y:S08]  /*5990*/  HMMA.16816.F32 R108, R4.reuse, R20, R60 ;  /* 0x00000014046c723c */ /* 0x040ff0000000183c */
[----:B------:R-:W-:Y:S01]  /*59a0*/  HMMA.16816.F32 R100, R4, R22, R76 ;  /* 0x000000160464723c */ /* 0x000fe2000000184c */
[----:B------:R-:W5:Y:S01]  /*59b0*/  LDSM.16.MT88.4 R20, [R191+0x4000] ;  /* 0x00400000bf14783b */ /* 0x000f620000004200 */
[----:B---3--:R-:W-:-:S04]  /*59c0*/  FFMA.FTZ R3, R92, c[0x0][0x2d0], -R2 ;  /* 0x0000b4005c037a23 */ /* 0x008fc80000010802 */
[----:B------:R3:W-:Y:S02]  /*59d0*/  MUFU.EX2 R224, R3 ;  /* 0x0000000300e07308 */ /* 0x0007e40000000800 */
[C---:B------:R-:W-:Y:S01]  /*59e0*/  HMMA.16816.F32 R88, R4.reuse, R12, R80 ;  /* 0x0000000c0458723c */ /* 0x040fe20000001850 */
[----:B------:R-:W4:Y:S07]  /*59f0*/  LDSM.16.MT88.4 R12, [R192+0x4000] ;  /* 0x00400000c00c783b */ /* 0x000f2e0000004200 */
[----:B-1----:R-:W-:Y:S01]  /*5a00*/  HMMA.16816.F32 R116, R4, R16, R48 ;  /* 0x000000100474723c */ /* 0x002fe20000001830 */
[----:B---3--:R-:W-:-:S07]  /*5a10*/  FFMA.FTZ R3, R93, c[0x0][0x2d0], -R2 ;  /* 0x0000b4005d037a23 */ /* 0x008fce0000010802 */
[C---:B------:R-:W-:Y:S01]  /*5a20*/  HMMA.16816.F32 R96, R4.reuse, R18, R44 ;  /* 0x000000120460723c */ /* 0x040fe2000000182c */
[----:B------:R-:W-:Y:S01]  /*5a30*/  LDSM.16.MT88.4 R16, [R191+0x4800] ;  /* 0x00480000bf10783b */ /* 0x000fe20000004200 */
[----:B------:R1:W-:Y:S06]  /*5a40*/  MUFU.EX2 R226, R3 ;  /* 0x0000000300e27308 */ /* 0x0003ec0000000800 */
[C---:B--2---:R-:W-:Y:S08]  /*5a50*/  HMMA.16816.F32 R64, R4.reuse, R8, R32 ;  /* 0x000000080440723c */ /* 0x044ff00000001820 */
[----:B------:R-:W-:Y:S01]  /*5a60*/  HMMA.16816.F32 R60, R4, R10, R28 ;  /* 0x0000000a043c723c */ /* 0x000fe2000000181c */
[----:B------:R-:W2:Y:S01]  /*5a70*/  LDSM.16.MT88.4 R8, [R194+0x4000] ;  /* 0x00400000c208783b */ /* 0x000ea20000004200 */
[----:B-1----:R-:W-:-:S02]  /*5a80*/  FFMA.FTZ R3, R70, c[0x0][0x2d0], -R0 ;  /* 0x0000b40046037a23 */ /* 0x002fc40000010800 */
[----:B------:R-:W-:Y:S02]  /*5a90*/  IMAD.MOV.U32 R70, RZ, RZ, R151 ;  /* 0x000000ffff467224 */ /* 0x000fe400078e0097 */
[----:B------:R1:W-:Y:S02]  /*5aa0*/  MUFU.EX2 R219, R3 ;  /* 0x0000000300db7308 */ /* 0x0003e40000000800 */
[C---:B-----5:R-:W-:Y:S08]  /*5ab0*/  HMMA.16816.F32 R80, R4.reuse, R20, R40 ;  /* 0x000000140450723c */ /* 0x060ff00000001828 */
[----:B----4-:R-:W-:Y:S01]  /*5ac0*/  HMMA.16816.F32 R40, R4, R12, R24 ;  /* 0x0000000c0428723c */ /* 0x010fe20000001818 */
[----:B-1----:R-:W-:-:S07]  /*5ad0*/  FFMA.FTZ R3, R84, c[0x0][0x2d0], -R0 ;  /* 0x0000b40054037a23 */ /* 0x002fce0000010800 */
[C---:B------:R-:W-:Y:S01]  /*5ae0*/  HMMA.16816.F32 R32, R4.reuse, R14, R52 ;  /* 0x0000000e0420723c */ /* 0x040fe20000001834 */
[----:B------:R-:W1:Y:S01]  /*5af0*/  LDSM.16.MT88.4 R12, [R191+0x1000] ;  /* 0x00100000bf0c783b */ /* 0x000e620000004200 */
[----:B------:R3:W4:Y:S06]  /*5b00*/  MUFU.EX2 R217, R3 ;  /* 0x0000000300d97308 */ /* 0x00072c0000000800 */
[C---:B------:R-:W-:Y:S01]  /*5b10*/  HMMA.16816.F32 R76, R4.reuse, R22, R36 ;  /* 0x00000016044c723c */ /* 0x040fe20000001824 */
[----:B------:R-:W5:Y:S07]  /*5b20*/  LDSM.16.MT88.4 R20, [R193+0x1000] ;  /* 0x00100000c114783b */ /* 0x000f6e0000004200 */
[----:B--2---:R-:W-:Y:S01]  /*5b30*/  HMMA.16816.F32 R28, R4, R8, R112 ;  /* 0x00000008041c723c */ /* 0x004fe20000001870 */
[----:B---3--:R-:W-:-:S02]  /*5b40*/  FFMA.FTZ R3, R71, c[0x0][0x2d0], -R0 ;  /* 0x0000b40047037a23 */ /* 0x008fc40000010800 */
[----:B------:R-:W-:Y:S02]  /*5b50*/  IMAD.MOV.U32 R71, RZ, RZ, R153 ;  /* 0x000000ffff477224 */ /* 0x000fe400078e0099 */
[----:B------:R2:W-:Y:S03]  /*5b60*/  MUFU.EX2 R216, R3 ;  /* 0x0000000300d87308 */ /* 0x0005e60000000800 */
[----:B------:R-:W-:Y:S01]  /*5b70*/  HMMA.16816.F32 R24, R4, R10, R104 ;  /* 0x0000000a0418723c */ /* 0x000fe20000001868 */
[----:B------:R-:W3:Y:S06]  /*5b80*/  LDSM.16.MT88.4 R8, [R194+0x1000] ;  /* 0x00100000c208783b */ /* 0x000eec0000004200 */
[----:B------:R-:W-:-:S02]  /*5b90*/  F2FP.PACK_AB R4, R227, R225 ;  /* 0x000000e1e304723e */ /* 0x000fc400000000ff */
[----:B----4-:R-:W-:Y:S02]  /*5ba0*/  F2FP.PACK_AB R5, R217, R219 ;  /* 0x000000dbd905723e */ /* 0x010fe400000000ff */
[----:B------:R-:W-:Y:S01]  /*5bb0*/  F2FP.PACK_AB R6, R226, R224 ;  /* 0x000000e0e206723e */ /* 0x000fe200000000ff */
[----:B--2---:R-:W-:-:S04]  /*5bc0*/  FFMA.FTZ R3, R87, c[0x0][0x2d0], -R0 ;  /* 0x0000b40057037a23 */ /* 0x004fc80000010800 */
[----:B------:R-:W2:Y:S02]  /*5bd0*/  MUFU.EX2 R218, R3 ;  /* 0x0000000300da7308 */ /* 0x000ea40000000800 */
[----:B--2---:R-:W-:Y:S01]  /*5be0*/  F2FP.PACK_AB R7, R218, R216 ;  /* 0x000000d8da07723e */ /* 0x004fe200000000ff */
[----:B------:R-:W-:-:S05]  /*5bf0*/  FFMA.FTZ R3, R140, c[0x0][0x2d0], -R2 ;  /* 0x0000b4008c037a23 */ /* 0x000fca0000010802 */
[----:B------:R2:W-:Y:S01]  /*5c00*/  MUFU.EX2 R160, R3 ;  /* 0x0000000300a07308 */ /* 0x0005e20000000800 */
[C---:B-1----:R-:W-:Y:S08]  /*5c10*/  HMMA.16816.F32 R56, R4.reuse, R12, R108 ;  /* 0x0000000c0438723c */ /* 0x042ff0000000186c */
[----:B------:R-:W-:Y:S01]  /*5c20*/  HMMA.16816.F32 R52, R4, R14, R100 ;  /* 0x0000000e0434723c */ /* 0x000fe20000001864 */
[----:B------:R-:W1:Y:S01]  /*5c30*/  LDSM.16.MT88.4 R12, [R192+0x1000] ;  /* 0x00100000c00c783b */ /* 0x000e620000004200 */
[----:B--2---:R-:W-:-:S06]  /*5c40*/  FFMA.FTZ R3, R142, c[0x0][0x2d0], -R2 ;  /* 0x0000b4008e037a23 */ /* 0x004fcc0000010802 */
[C---:B-----5:R-:W-:Y:S01]  /*5c50*/  HMMA.16816.F32 R48, R4.reuse, R20, R88 ;  /* 0x000000140430723c */ /* 0x060fe20000001858 */
[----:B------:R2:W4:Y:S07]  /*5c60*/  MUFU.EX2 R158, R3 ;  /* 0x00000003009e7308 */ /* 0x00052e0000000800 */
[C---:B------:R-:W-:Y:S01]  /*5c70*/  HMMA.16816.F32 R44, R4.reuse, R22, R120 ;  /* 0x00000016042c723c */ /* 0x040fe20000001878 */
[----:B------:R-:W5:Y:S07]  /*5c80*/  LDSM.16.MT88.4 R20, [R193+0x4800] ;  /* 0x00480000c114783b */ /* 0x000f6e0000004200 */
[----:B---3--:R-:W-:Y:S01]  /*5c90*/  HMMA.16816.F32 R120, R4, R8, R116 ;  /* 0x000000080478723c */ /* 0x008fe20000001874 */
[----:B--2---:R-:W-:-:S04]  /*5ca0*/  FFMA.FTZ R3, R141, c[0x0][0x2d0], -R2 ;  /* 0x0000b4008d037a23 */ /* 0x004fc80000010802 */
[----:B------:R2:W-:Y:S03]  /*5cb0*/  MUFU.EX2 R157, R3 ;  /* 0x00000003009d7308 */ /* 0x0005e60000000800 */
[C---:B------:R-:W-:Y:S01]  /*5cc0*/  HMMA.16816.F32 R112, R4.reuse, R10, R96 ;  /* 0x0000000a0470723c */ /* 0x040fe20000001860 */
[----:B------:R-:W3:Y:S07]  /*5cd0*/  LDSM.16.MT88.4 R8, [R192+0x4800] ;  /* 0x00480000c008783b */ /* 0x000eee0000004200 */
[----:B------:R-:W-:Y:S01]  /*5ce0*/  HMMA.16816.F32 R100, R4, R16, R80 ;  /* 0x000000100464723c */ /* 0x000fe20000001850 */
[----:B--2---:R-:W-:-:S07]  /*5cf0*/  FFMA.FTZ R3, R143, c[0x0][0x2d0], -R2 ;  /* 0x0000b4008f037a23 */ /* 0x004fce0000010802 */
[C---:B-1----:R-:W-:Y:S01]  /*5d00*/  HMMA.16816.F32 R36, R4.reuse, R12, R124 ;  /* 0x0000000c0424723c */ /* 0x042fe2000000187c */
[----:B------:R1:W-:Y:S06]  /*5d10*/  MUFU.EX2 R156, R3 ;  /* 0x00000003009c7308 */ /* 0x0003ec0000000800 */
[----:B------:R-:W-:Y:S01]  /*5d20*/  IMAD.MOV.U32 R127, RZ, RZ, R152 ;  /* 0x000000ffff7f7224 */ /* 0x000fe200078e0098 */
[----:B------:R-:W-:Y:S01]  /*5d30*/  HMMA.16816.F32 R72, R4, R14, R72 ;  /* 0x0000000e0448723c */ /* 0x000fe20000001848 */
[----:B------:R-:W2:Y:S01]  /*5d40*/  LDSM.16.MT88.4 R12, [R194+0x4800] ;  /* 0x00480000c20c783b */ /* 0x000ea20000004200 */
[----:B------:R-:W-:-:S06]  /*5d50*/  IMAD.MOV.U32 R126, RZ, RZ, R148 ;  /* 0x000000ffff7e7224 */ /* 0x000fcc00078e0094 */
[----:B-----5:R-:W-:Y:S01]  /*5d60*/  HMMA.16816.F32 R88, R4, R20, R64 ;  /* 0x000000140458723c */ /* 0x020fe20000001840 */
[----:B-1----:R-:W-:-:S04]  /*5d70*/  FFMA.FTZ R3, R137, c[0x0][0x2d0], -R0 ;  /* 0x0000b40089037a23 */ /* 0x002fc80000010800 */
[----:B------:R1:W-:Y:S03]  /*5d80*/  MUFU.EX2 R154, R3 ;  /* 0x00000003009a7308 */ /* 0x0003e60000000800 */
[C---:B------:R-:W-:Y:S01]  /*5d90*/  HMMA.16816.F32 R92, R4.reuse, R18, R76 ;  /* 0x00000012045c723c */ /* 0x040fe2000000184c */
[----:B------:R-:W-:Y:S07]  /*5da0*/  LDSM.16.MT88.4 R16, [R191+0x1800] ;  /* 0x00180000bf10783b */ /* 0x000fee0000004200 */
[----:B---3--:R-:W-:Y:S01]  /*5db0*/  HMMA.16816.F32 R64, R4, R8, R40 ;  /* 0x000000080440723c */ /* 0x008fe20000001828 */
[----:B-1----:R-:W-:-:S07]  /*5dc0*/  FFMA.FTZ R3, R136, c[0x0][0x2d0], -R0 ;  /* 0x0000b40088037a23 */ /* 0x002fce0000010800 */
[C---:B------:R-:W-:Y:S01]  /*5dd0*/  HMMA.16816.F32 R80, R4.reuse, R10, R32 ;  /* 0x0000000a0450723c */ /* 0x040fe20000001820 */
[----:B------:R-:W1:Y:S01]  /*5de0*/  LDSM.16.MT88.4 R8, [R193+0x1800] ;  /* 0x00180000c108783b */ /* 0x000e620000004200 */
[----:B------:R3:W5:Y:S06]  /*5df0*/  MUFU.EX2 R151, R3 ;  /* 0x0000000300977308 */ /* 0x00076c0000000800 */
[C---:B------:R-:W-:Y:S01]  /*5e00*/  HMMA.16816.F32 R84, R4.reuse, R22, R60 ;  /* 0x000000160454723c */ /* 0x040fe2000000183c */
[----:B------:R-:W1:Y:S07]  /*5e10*/  LDSM.16.MT88.4 R20, [R192+0x1800] ;  /* 0x00180000c014783b */ /* 0x000e6e0000004200 */
[----:B--2---:R-:W-:Y:S01]  /*5e20*/  HMMA.16816.F32 R96, R4, R12, R28 ;  /* 0x0000000c0460723c */ /* 0x004fe2000000181c */
[----:B---3--:R-:W-:-:S04]  /*5e30*/  FFMA.FTZ R3, R139, c[0x0][0x2d0], -R0 ;  /* 0x0000b4008b037a23 */ /* 0x008fc80000010800 */
[----:B------:R2:W-:Y:S03]  /*5e40*/  MUFU.EX2 R153, R3 ;  /* 0x0000000300997308 */ /* 0x0005e60000000800 */
[----:B------:R-:W-:Y:S01]  /*5e50*/  HMMA.16816.F32 R76, R4, R14, R24 ;  /* 0x0000000e044c723c */ /* 0x000fe20000001818 */
[----:B------:R-:W3:Y:S06]  /*5e60*/  LDSM.16.MT88.4 R12, [R194+0x1800] ;  /* 0x00180000c20c783b */ /* 0x000eec0000004200 */
[----:B----4-:R-:W-:-:S02]  /*5e70*/  F2FP.PACK_AB R4, R158, R160 ;  /* 0x000000a09e04723e */ /* 0x010fc400000000ff */
[----:B-----5:R-:W-:Y:S02]  /*5e80*/  F2FP.PACK_AB R5, R151, R154 ;  /* 0x0000009a9705723e */ /* 0x020fe400000000ff */
[----:B------:R-:W-:Y:S01]  /*5e90*/  F2FP.PACK_AB R6, R156, R157 ;  /* 0x0000009d9c06723e */ /* 0x000fe200000000ff */
[----:B--2---:R-:W-:-:S04]  /*5ea0*/  FFMA.FTZ R3, R138, c[0x0][0x2d0], -R0 ;  /* 0x0000b4008a037a23 */ /* 0x004fc80000010800 */
[----:B------:R-:W2:Y:S02]  /*5eb0*/  MUFU.EX2 R152, R3 ;  /* 0x0000000300987308 */ /* 0x000ea40000000800 */
[----:B--2---:R-:W-:Y:S01]  /*5ec0*/  F2FP.PACK_AB R7, R152, R153 ;  /* 0x000000999807723e */ /* 0x004fe200000000ff */
[----:B------:R-:W-:-:S06]  /*5ed0*/  FFMA.FTZ R3, R146, c[0x0][0x2d0], -R2 ;  /* 0x0000b40092037a23 */ /* 0x000fcc0000010802 */
[C---:B-1----:R-:W-:Y:S08]  /*5ee0*/  HMMA.16816.F32 R116, R4.reuse, R8, R48 ;  /* 0x000000080474723c */ /* 0x042ff00000001830 */
[C---:B------:R-:W-:Y:S01]  /*5ef0*/  HMMA.16816.F32 R104, R4.reuse, R10, R44 ;  /* 0x0000000a0468723c */ /* 0x040fe2000000182c */
[----:B------:R-:W1:Y:S07]  /*5f00*/  LDSM.16.MT88.4 R8, [R191+0x5000] ;  /* 0x00500000bf08783b */ /* 0x000e6e0000004200 */
[C---:B------:R-:W-:Y:S08]  /*5f10*/  HMMA.16816.F32 R44, R4.reuse, R20, R36 ;  /* 0x00000014042c723c */ /* 0x040ff00000001824 */
[C---:B------:R-:W-:Y:S01]  /*5f20*/  HMMA.16816.F32 R40, R4.reuse, R22, R72 ;  /* 0x000000160428723c */ /* 0x040fe20000001848 */
[----:B------:R-:W2:Y:S07]  /*5f30*/  LDSM.16.MT88.4 R20, [R192+0x5000] ;  /* 0x00500000c014783b */ /* 0x000eae0000004200 */
[C---:B------:R-:W-:Y:S08]  /*5f40*/  HMMA.16816.F32 R60, R4.reuse, R16, R56 ;  /* 0x00000010043c723c */ /* 0x040ff00000001838 */
[C---:B------:R-:W-:Y:S01]  /*5f50*/  HMMA.16816.F32 R108, R4.reuse, R18, R52 ;  /* 0x00000012046c723c */ /* 0x040fe20000001834 */
[----:B------:R-:W4:Y:S07]  /*5f60*/  LDSM.16.MT88.4 R16, [R193+0x5000] ;  /* 0x00500000c110783b */ /* 0x000f2e0000004200 */
[C---:B---3--:R-:W-:Y:S01]  /*5f70*/  HMMA.16816.F32 R28, R4.reuse, R12, R120 ;  /* 0x0000000c041c723c */ /* 0x048fe20000001878 */
[----:B------:R3:W-:Y:S07]  /*5f80*/  MUFU.EX2 R120, R3 ;  /* 0x0000000300787308 */ /* 0x0007ee0000000800 */
[C---:B-1----:R-:W-:Y:S08]  /*5f90*/  HMMA.16816.F32 R24, R4.reuse, R8, R100 ;  /* 0x000000080418723c */ /* 0x042ff00000001864 */
[----:B------:R-:W-:Y:S01]  /*5fa0*/  HMMA.16816.F32 R32, R4, R10, R92 ;  /* 0x0000000a0420723c */ /* 0x000fe2000000185c */
[----:B------:R-:W1:Y:S01]  /*5fb0*/  LDSM.16.MT88.4 R8, [R194+0x5000] ;  /* 0x00500000c208783b */ /* 0x000e620000004200 */
[----:B---3--:R-:W-:-:S04]  /*5fc0*/  FFMA.FTZ R3, R147, c[0x0][0x2d0], -R2 ;  /* 0x0000b40093037a23 */ /* 0x008fc80000010802 */
[----:B------:R3:W5:Y:S02]  /*5fd0*/  MUFU.EX2 R148, R3 ;  /* 0x0000000300947308 */ /* 0x0007640000000800 */
[C---:B--2---:R-:W-:Y:S08]  /*5fe0*/  HMMA.16816.F32 R56, R4.reuse, R20, R64 ;  /* 0x000000140438723c */ /* 0x044ff00000001840 */
[----:B------:R-:W-:Y:S01]  /*5ff0*/  HMMA.16816.F32 R36, R4, R14, R112 ;  /* 0x0000000e0424723c */ /* 0x000fe20000001870 */
[----:B------:R-:W-:Y:S01]  /*6000*/  LDSM.16.MT88.4 R12, [R193+0x2000] ;  /* 0x00200000c10c783b */ /* 0x000fe20000004200 */
[----:B---3--:R-:W-:-:S06]  /*6010*/  FFMA.FTZ R3, R155, c[0x0][0x2d0], -R2 ;  /* 0x0000b4009b037a23 */ /* 0x008fcc0000010802 */
[C---:B----4-:R-:W-:Y:S01]  /*6020*/  HMMA.16816.F32 R48, R4.reuse, R16, R88 ;  /* 0x000000100430723c */ /* 0x050fe20000001858 */
[----:B------:R-:W-:Y:S01]  /*6030*/  IMAD.MOV.U32 R155, RZ, RZ, R126 ;  /* 0x000000ffff9b7224 */ /* 0x000fe200078e007e */
[----:B------:R2:W-:Y:S06]  /*6040*/  MUFU.EX2 R146, R3 ;  /* 0x0000000300927308 */ /* 0x0005ec0000000800 */
[----:B------:R-:W-:Y:S01]  /*6050*/  HMMA.16816.F32 R52, R4, R18, R84 ;  /* 0x000000120434723c */ /* 0x000fe20000001854 */
[----:B------:R-:W-:Y:S01]  /*6060*/  LDSM.16.MT88.4 R16, [R194+0x2000] ;  /* 0x00200000c210783b */ /* 0x000fe20000004200 */
[----:B--2---:R-:W-:-:S03]  /*6070*/  FFMA.FTZ R3, R159, c[0x0][0x2d0], -R2 ;  /* 0x0000b4009f037a23 */ /* 0x004fc60000010802 */
[----:B------:R-:W2:Y:S03]  /*6080*/  LDL R159, [R1+0x68] ;  /* 0x00006800019f7983 */ /* 0x000ea60000100800 */
[C---:B------:R-:W-:Y:S01]  /*6090*/  HMMA.16816.F32 R64, R4.reuse, R22, R80 ;  /* 0x000000160440723c */ /* 0x040fe20000001850 */
[----:B------:R3:W4:Y:S01]  /*60a0*/  MUFU.EX2 R147, R3 ;  /* 0x0000000300937308 */ /* 0x0007220000000800 */
[----:B------:R-:W4:Y:S06]  /*60b0*/  LDSM.16.MT88.4 R20, [R191+0x2000] ;  /* 0x00200000bf14783b */ /* 0x000f2c0000004200 */
[C---:B-1----:R-:W-:Y:S08]  /*60c0*/  HMMA.16816.F32 R88, R4.reuse, R8, R96 ;  /* 0x000000080458723c */ /* 0x042ff00000001860 */
[----:B------:R-:W-:Y:S01]  /*60d0*/  HMMA.16816.F32 R76, R4, R10, R76 ;  /* 0x0000000a044c723c */ /* 0x000fe2000000184c */
[----:B---3--:R-:W-:Y:S01]  /*60e0*/  FFMA.FTZ R3, R144, c[0x0][0x2d0], -R0 ;  /* 0x0000b40090037a23 */ /* 0x008fe20000010800 */
[----:B------:R-:W1:Y:S03]  /*60f0*/  LDSM.16.MT88.4 R8, [R192+0x2000] ;  /* 0x00200000c008783b */ /* 0x000e660000004200 */
[----:B------:R3:W-:Y:S02]  /*6100*/  MUFU.EX2 R142, R3 ;  /* 0x00000003008e7308 */ /* 0x0007e40000000800 */
[----:B-----5:R-:W-:-:S02]  /*6110*/  F2FP.PACK_AB R4, R148, R120 ;  /* 0x000000789404723e */ /* 0x020fc400000000ff */
[----:B----4-:R-:W-:Y:S01]  /*6120*/  F2FP.PACK_AB R6, R147, R146 ;  /* 0x000000929306723e */ /* 0x010fe200000000ff */
[--C-:B---3--:R-:W-:Y:S02]  /*6130*/  FFMA.FTZ R3, R150, c[0x0][0x2d0], -R0.reuse ;  /* 0x0000b40096037a23 */ /* 0x108fe40000010800 */
[----:B------:R-:W-:Y:S02]  /*6140*/  IMAD.MOV.U32 R150, RZ, RZ, R127 ;  /* 0x000000ffff967224 */ /* 0x000fe400078e007f */
[----:B------:R3:W4:Y:S01]  /*6150*/  MUFU.EX2 R143, R3 ;  /* 0x00000003008f7308 */ /* 0x0007220000000800 */
[----:B------:R-:W-:Y:S01]  /*6160*/  LDSM.16.MT88.4 R124, [R192+0x6800] ;  /* 0x00680000c07c783b */ /* 0x000fe20000004200 */
[----:B---3--:R-:W-:Y:S01]  /*6170*/  FFMA.FTZ R3, R149, c[0x0][0x2d0], -R0 ;  /* 0x0000b40095037a23 */ /* 0x008fe20000010800 */
[----:B----4-:R-:W-:Y:S01]  /*6180*/  F2FP.PACK_AB R5, R143, R142 ;  /* 0x0000008e8f05723e */ /* 0x010fe200000000ff */
[----:B------:R-:W-:-:S04]  /*6190*/  IMAD.MOV.U32 R149, RZ, RZ, R71 ;  /* 0x000000ffff957224 */ /* 0x000fc800078e0047 */
[----:B------:R3:W-:Y:S02]  /*61a0*/  MUFU.EX2 R144, R3 ;  /* 0x0000000300907308 */ /* 0x0007e40000000800 */
[----:B---3--:R-:W-:-:S06]  /*61b0*/  FFMA.FTZ R3, R145, c[0x0][0x2d0], -R0 ;  /* 0x0000b40091037a23 */ /* 0x008fcc0000010800 */
[----:B------:R-:W3:Y:S02]  /*61c0*/  MUFU.EX2 R145, R3 ;  /* 0x0000000300917308 */ /* 0x000ee40000000800 */
[----:B---3--:R-:W-:Y:S01]  /*61d0*/  F2FP.PACK_AB R7, R145, R144 ;  /* 0x000000909107723e */ /* 0x008fe200000000ff */
[----:B------:R-:W-:Y:S02]  /*61e0*/  FFMA.FTZ R3, R220, c[0x0][0x2d0], -R2 ;  /* 0x0000b400dc037a23 */ /* 0x000fe40000010802 */
[----:B------:R-:W-:-:S03]  /*61f0*/  IMAD.MOV.U32 R220, RZ, RZ, R70 ;  /* 0x000000ffffdc7224 */ /* 0x000fc600078e0046 */
[----:B------:R3:W-:Y:S01]  /*6200*/  MUFU.EX2 R138, R3 ;  /* 0x00000003008a7308 */ /* 0x0007e20000000800 */
[C---:B------:R-:W-:Y:S08]  /*6210*/  HMMA.16816.F32 R72, R4.reuse, R20, R60 ;  /* 0x000000140448723c */ /* 0x040ff0000000183c */
[----:B------:R-:W-:Y:S01]  /*6220*/  HMMA.16816.F32 R80, R4, R22, R108 ;  /* 0x000000160450723c */ /* 0x000fe2000000186c */
[----:B------:R-:W4:Y:S01]  /*6230*/  LDSM.16.MT88.4 R20, [R191+0x5800] ;  /* 0x00580000bf14783b */ /* 0x000f220000004200 */
[----:B---3--:R-:W-:-:S06]  /*6240*/  FFMA.FTZ R3, R221, c[0x0][0x2d0], -R2 ;  /* 0x0000b400dd037a23 */ /* 0x008fcc0000010802 */
[C---:B-1----:R-:W-:Y:S01]  /*6250*/  HMMA.16816.F32 R108, R4.reuse, R8, R44 ;  /* 0x00000008046c723c */ /* 0x042fe2000000182c */
[----:B------:R-:W-:Y:S01]  /*6260*/  IMAD.MOV.U32 R221, RZ, RZ, c[0x0][0x2c4] ;  /* 0x0000b100ffdd7624 */ /* 0x000fe200078e00ff */
[----:B------:R1:W3:Y:S04]  /*6270*/  MUFU.EX2 R140, R3 ;  /* 0x00000003008c7308 */ /* 0x0002e80000000800 */
[----:B------:R-:W-:Y:S02]  /*6280*/  ISETP.NE.AND P3, PT, R221, 0x1, PT ;  /* 0x00000001dd00780c */ /* 0x000fe40003f65270 */
[C---:B------:R-:W-:Y:S01]  /*6290*/  HMMA.16816.F32 R96, R4.reuse, R10, R40 ;  /* 0x0000000a0460723c */ /* 0x040fe20000001828 */
[----:B------:R-:W5:Y:S07]  /*62a0*/  LDSM.16.MT88.4 R8, [R193+0x5800] ;  /* 0x00580000c108783b */ /* 0x000f6e0000004200 */
[----:B------:R-:W-:Y:S01]  /*62b0*/  HMMA.16816.F32 R92, R4, R18, R36 ;  /* 0x00000012045c723c */ /* 0x000fe20000001824 */
[----:B-1----:R-:W-:-:S04]  /*62c0*/  FFMA.FTZ R3, R222, c[0x0][0x2d0], -R2 ;  /* 0x0000b400de037a23 */ /* 0x002fc80000010802 */
[----:B------:R1:W-:Y:S03]  /*62d0*/  MUFU.EX2 R139, R3 ;  /* 0x00000003008b7308 */ /* 0x0003e60000000800 */
[C---:B------:R-:W-:Y:S01]  /*62e0*/  HMMA.16816.F32 R84, R4.reuse, R12, R116 ;  /* 0x0000000c0454723c */ /* 0x040fe20000001874 */
[----:B------:R-:W-:Y:S07]  /*62f0*/  LDSM.16.MT88.4 R116, [R193+0x6800] ;  /* 0x00680000c174783b */ /* 0x000fee0000004200 */
[----:B------:R-:W-:Y:S01]  /*6300*/  HMMA.16816.F32 R100, R4, R14, R104 ;  /* 0x0000000e0464723c */ /* 0x000fe20000001868 */
[----:B------:R-:W3:Y:S01]  /*6310*/  LDSM.16.MT88.4 R12, [R192+0x5800] ;  /* 0x00580000c00c783b */ /* 0x000ee20000004200 */
[----:B-1----:R-:W-:-:S06]  /*6320*/  FFMA.FTZ R3, R223, c[0x0][0x2d0], -R2 ;  /* 0x0000b400df037a23 */ /* 0x002fcc0000010802 */
[C---:B----4-:R-:W-:Y:S01]  /*6330*/  HMMA.16816.F32 R60, R4.reuse, R20, R24 ;  /* 0x00000014043c723c */ /* 0x050fe20000001818 */
[----:B------:R1:W-:Y:S07]  /*6340*/  MUFU.EX2 R141, R3 ;  /* 0x00000003008d7308 */ /* 0x0003ee0000000800 */
[C---:B------:R-:W-:Y:S01]  /*6350*/  HMMA.16816.F32 R40, R4.reuse, R22, R32 ;  /* 0x000000160428723c */ /* 0x040fe20000001820 */
[----:B------:R-:W-:Y:S07]  /*6360*/  LDSM.16.MT88.4 R20, [R193+0x2800] ;  /* 0x00280000c114783b */ /* 0x000fee0000004200 */
[----:B-----5:R-:W-:Y:S01]  /*6370*/  HMMA.16816.F32 R36, R4, R8, R48 ;  /* 0x000000080424723c */ /* 0x020fe20000001830 */
[----:B-1----:R-:W-:-:S04]  /*6380*/  FFMA.FTZ R3, R161, c[0x0][0x2d0], -R0 ;  /* 0x0000b400a1037a23 */ /* 0x002fc80000010800 */
[----:B------:R1:W-:Y:S03]  /*6390*/  MUFU.EX2 R137, R3 ;  /* 0x0000000300897308 */ /* 0x0003e60000000800 */
[C---:B------:R-:W-:Y:S01]  /*63a0*/  HMMA.16816.F32 R24, R4.reuse, R10, R52 ;  /* 0x0000000a0418723c */ /* 0x040fe20000001834 */
[----:B------:R-:W4:Y:S07]  /*63b0*/  LDSM.16.MT88.4 R8, [R194+0x5800] ;  /* 0x00580000c208783b */ /* 0x000f2e0000004200 */
[----:B------:R-:W-:Y:S01]  /*63c0*/  HMMA.16816.F32 R104, R4, R16, R28 ;  /* 0x000000100468723c */ /* 0x000fe2000000181c */
[----:B------:R-:W5:Y:S01]  /*63d0*/  LDSM.16.MT88.4 R16, [R192+0x2800] ;  /* 0x00280000c010783b */ /* 0x000f620000004200 */
[----:B-1----:R-:W-:-:S06]  /*63e0*/  FFMA.FTZ R3, R163, c[0x0][0x2d0], -R0 ;  /* 0x0000b400a3037a23 */ /* 0x002fcc0000010800 */
[C---:B---3--:R-:W-:Y:S01]  /*63f0*/  HMMA.16816.F32 R44, R4.reuse, R12, R56 ;  /* 0x0000000c042c723c */ /* 0x048fe20000001838 */
[----:B------:R1:W3:Y:S07]  /*6400*/  MUFU.EX2 R71, R3 ;  /* 0x0000000300477308 */ /* 0x0002ee0000000800 */
[----:B------:R-:W-:Y:S01]  /*6410*/  HMMA.16816.F32 R28, R4, R14, R64 ;  /* 0x0000000e041c723c */ /* 0x000fe20000001840 */
[----:B------:R-:W5:Y:S01]  /*6420*/  LDSM.16.MT88.4 R12, [R191+0x2800] ;  /* 0x00280000bf0c783b */ /* 0x000f620000004200 */
[----:B-1----:R-:W-:-:S04]  /*6430*/  FFMA.FTZ R3, R162, c[0x0][0x2d0], -R0 ;  /* 0x0000b400a2037a23 */ /* 0x002fc80000010800 */
[----:B------:R1:W-:Y:S02]  /*6440*/  MUFU.EX2 R70, R3 ;  /* 0x0000000300467308 */ /* 0x0003e40000000800 */
[C---:B----4-:R-:W-:Y:S08]  /*6450*/  HMMA.16816.F32 R48, R4.reuse, R8, R88 ;  /* 0x000000080430723c */ /* 0x050ff00000001858 */
[----:B------:R-:W-:Y:S01]  /*6460*/  HMMA.16816.F32 R32, R4, R10, R76 ;  /* 0x0000000a0420723c */ /* 0x000fe2000000184c */
[----:B------:R-:W4:Y:S01]  /*6470*/  LDSM.16.MT88.4 R8, [R191+0x6000] ;  /* 0x00600000bf08783b */ /* 0x000f220000004200 */
[----:B-1----:R-:W-:-:S03]  /*6480*/  FFMA.FTZ R3, R215, c[0x0][0x2d0], -R0 ;  /* 0x0000b400d7037a23 */ /* 0x002fc60000010800 */
[----:B------:R-:W-:Y:S02]  /*6490*/  LDSM.16.MT88.4 R76, [R191+0x3000] ;  /* 0x00300000bf4c783b */ /* 0x000fe40000004200 */
[----:B------:R-:W-:Y:S01]  /*64a0*/  F2FP.PACK_AB R4, R140, R138 ;  /* 0x0000008a8c04723e */ /* 0x000fe200000000ff */
[----:B------:R-:W1:Y:S01]  /*64b0*/  MUFU.EX2 R136, R3 ;  /* 0x0000000300887308 */ /* 0x000e620000000800 */
[----:B---3--:R-:W-:Y:S02]  /*64c0*/  F2FP.PACK_AB R5, R71, R137 ;  /* 0x000000894705723e */ /* 0x008fe400000000ff */
[----:B------:R-:W-:Y:S02]  /*64d0*/  F2FP.PACK_AB R6, R141, R139 ;  /* 0x0000008b8d06723e */ /* 0x000fe400000000ff */
[----:B-1----:R-:W-:Y:S01]  /*64e0*/  F2FP.PACK_AB R7, R136, R70 ;  /* 0x000000468807723e */ /* 0x002fe200000000ff */
[----:B------:R-:W-:-:S06]  /*64f0*/  FFMA.FTZ R3, R250, c[0x0][0x2d0], -R2 ;  /* 0x0000b400fa037a23 */ /* 0x000fcc0000010802 */
[C---:B-----5:R-:W-:Y:S01]  /*6500*/  HMMA.16816.F32 R88, R4.reuse, R16, R108 ;  /* 0x000000100458723c */ /* 0x060fe2000000186c */
[----:B------:R1:W-:Y:S01]  /*6510*/  MUFU.EX2 R17, R3 ;  /* 0x0000000300117308 */ /* 0x0003e20000000800 */
[----:B------:R-:W-:Y:S06]  /*6520*/  LDSM.16.MT88.4 R108, [R191+0x6800] ;  /* 0x00680000bf6c783b */ /* 0x000fec0000004200 */
[C---:B------:R-:W-:Y:S08]  /*6530*/  HMMA.16816.F32 R52, R4.reuse, R14, R80 ;  /* 0x0000000e0434723c */ /* 0x040ff00000001850 */
[----:B----4-:R-:W-:Y:S01]  /*6540*/  HMMA.16816.F32 R60, R4, R8, R60 ;  /* 0x00000008043c723c */ /* 0x010fe2000000183c */
[----:B-1----:R-:W-:-:S07]  /*6550*/  FFMA.FTZ R3, R252, c[0x0][0x2d0], -R2 ;  /* 0x0000b400fc037a23 */ /* 0x002fce0000010802 */
[C---:B------:R-:W-:Y:S01]  /*6560*/  HMMA.16816.F32 R40, R4.reuse, R10, R40 ;  /* 0x0000000a0428723c */ /* 0x040fe20000001828 */
[----:B------:R-:W1:Y:S07]  /*6570*/  LDSM.16.MT88.4 R8, [R192+0x6000] ;  /* 0x00600000c008783b */ /* 0x000e6e0000004200 */
[C---:B------:R-:W-:Y:S01]  /*6580*/  HMMA.16816.F32 R80, R4.reuse, R20, R84 ;  /* 0x000000140450723c */ /* 0x040fe20000001854 */
[----:B------:R-:W-:Y:S07]  /*6590*/  LDSM.16.MT88.4 R84, [R193+0x3000] ;  /* 0x00300000c154783b */ /* 0x000fee0000004200 */
[C---:B------:R-:W-:Y:S01]  /*65a0*/  HMMA.16816.F32 R56, R4.reuse, R22, R100 ;  /* 0x000000160438723c */ /* 0x040fe20000001864 */
[----:B------:R-:W3:Y:S04]  /*65b0*/  LDSM.16.MT88.4 R20, [R193+0x6000] ;  /* 0x00600000c114783b */ /* 0x000ee80000004200 */
[----:B------:R-:W-:Y:S03]  /*65c0*/  LDSM.16.MT88.4 R100, [R194+0x3000] ;  /* 0x00300000c264783b */ /* 0x000fe60000004200 */
[C---:B------:R-:W-:Y:S01]  /*65d0*/  HMMA.16816.F32 R96, R4.reuse, R18, R96 ;  /* 0x000000120460723c */ /* 0x040fe20000001860 */
[----:B------:R4:W5:Y:S07]  /*65e0*/  MUFU.EX2 R18, R3 ;  /* 0x0000000300127308 */ /* 0x00096e0000000800 */
[----:B------:R-:W-:Y:S01]  /*65f0*/  HMMA.16816.F32 R72, R4, R12, R72 ;  /* 0x0000000c0448723c */ /* 0x000fe20000001848 */
[----:B------:R-:W2:Y:S01]  /*6600*/  LDSM.16.MT88.4 R12, [R194+0x2800] ;  /* 0x00280000c20c783b */ /* 0x000ea20000004200 */
[----:B----4-:R-:W-:-:S06]  /*6610*/  FFMA.FTZ R3, R251, c[0x0][0x2d0], -R2 ;  /* 0x0000b400fb037a23 */ /* 0x010fcc0000010802 */
[----:B-1----:R-:W-:Y:S01]  /*6620*/  HMMA.16816.F32 R44, R4, R8, R44 ;  /* 0x00000008042c723c */ /* 0x002fe2000000182c */
[----:B------:R-:W-:Y:S01]  /*6630*/  FFMA.FTZ R2, R230, c[0x0][0x2d0], -R2 ;  /* 0x0000b400e6027a23 */ /* 0x000fe20000010802 */
[----:B-----5:R-:W-:-:S03]  /*6640*/  F2FP.PACK_AB R64, R18, R17 ;  /* 0x000000111240723e */ /* 0x020fc600000000ff */
[----:B------:R1:W-:Y:S03]  /*6650*/  MUFU.EX2 R19, R2 ;  /* 0x0000000200137308 */ /* 0x0003e60000000800 */
[C---:B------:R-:W-:Y:S08]  /*6660*/  HMMA.16816.F32 R28, R4.reuse, R10, R28 ;  /* 0x0000000a041c723c */ /* 0x040ff0000000181c */
[----:B---3--:R-:W-:Y:S01]  /*6670*/  HMMA.16816.F32 R36, R4, R20, R36 ;  /* 0x000000140424723c */ /* 0x008fe20000001824 */
[----:B------:R-:W3:Y:S01]  /*6680*/  MUFU.EX2 R20, R3 ;  /* 0x0000000300147308 */ /* 0x000ee20000000800 */
[----:B-1----:R-:W-:-:S06]  /*6690*/  FFMA.FTZ R2, R229, c[0x0][0x2d0], -R0 ;  /* 0x0000b400e5027a23 */ /* 0x002fcc0000010800 */
[C---:B------:R-:W-:Y:S01]  /*66a0*/  HMMA.16816.F32 R24, R4.reuse, R22, R24 ;  /* 0x000000160418723c */ /* 0x040fe20000001818 */
[----:B------:R1:W-:Y:S07]  /*66b0*/  MUFU.EX2 R16, R2 ;  /* 0x0000000200107308 */ /* 0x0003ee0000000800 */
[----:B--2---:R-:W-:Y:S01]  /*66c0*/  HMMA.16816.F32 R104, R4, R12, R104 ;  /* 0x0000000c0468723c */ /* 0x004fe20000001868 */
[----:B---3--:R-:W-:-:S07]  /*66d0*/  F2FP.PACK_AB R66, R19, R20 ;  /* 0x000000141342723e */ /* 0x008fce00000000ff */
[----:B------:R-:W-:Y:S01]  /*66e0*/  HMMA.16816.F32 R112, R4, R14, R92 ;  /* 0x0000000e0470723c */ /* 0x000fe2000000185c */
[--C-:B-1----:R-:W-:Y:S01]  /*66f0*/  FFMA.FTZ R2, R233, c[0x0][0x2d0], -R0.reuse ;  /* 0x0000b400e9027a23 */ /* 0x102fe20000010800 */
[----:B------:R-:W1:Y:S03]  /*6700*/  LDSM.16.MT88.4 R12, [R194+0x6000] ;  /* 0x00600000c20c783b */ /* 0x000e660000004200 */
[----:B------:R2:W3:Y:S01]  /*6710*/  MUFU.EX2 R9, R2 ;  /* 0x0000000200097308 */ /* 0x0004e20000000800 */
[----:B------:R-:W4:Y:S01]  /*6720*/  LDSM.16.MT88.4 R92, [R192+0x3000] ;  /* 0x00300000c05c783b */ /* 0x000f220000004200 */
[--C-:B--2---:R-:W-:Y:S01]  /*6730*/  FFMA.FTZ R2, R232, c[0x0][0x2d0], -R0.reuse ;  /* 0x0000b400e8027a23 */ /* 0x104fe20000010800 */
[----:B---3--:R-:W-:Y:S01]  /*6740*/  F2FP.PACK_AB R65, R9, R16 ;  /* 0x000000100941723e */ /* 0x008fe200000000ff */
[----:B------:R-:W-:-:S04]  /*6750*/  FFMA.FTZ R0, R231, c[0x0][0x2d0], -R0 ;  /* 0x0000b400e7007a23 */ /* 0x000fc80000010800 */
[----:B------:R2:W-:Y:S08]  /*6760*/  MUFU.EX2 R10, R2 ;  /* 0x00000002000a7308 */ /* 0x0005f00000000800 */
[----:B------:R3:W5:Y:S01]  /*6770*/  MUFU.EX2 R8, R0 ;  /* 0x0000000000087308 */ /* 0x0007620000000800 */
[----:B--2---:R-:W-:Y:S01]  /*6780*/  FADD.FTZ R2, R248, R247 ;  /* 0x000000f7f8027221 */ /* 0x004fe20000010000 */
[----:B-1----:R-:W-:Y:S03]  /*6790*/  HMMA.16816.F32 R48, R4, R12, R48 ;  /* 0x0000000c0430723c */ /* 0x002fe60000001830 */
[----:B------:R-:W-:-:S02]  /*67a0*/  FADD.FTZ R2, R246, R2 ;  /* 0x00000002f6027221 */ /* 0x000fc40000010000 */
[----:B---3--:R-:W-:-:S03]  /*67b0*/  FADD.FTZ R0, R242, R239 ;  /* 0x000000eff2007221 */ /* 0x008fc60000010000 */
[----:B------:R-:W-:Y:S01]  /*67c0*/  HMMA.16816.F32 R32, R4, R14, R32 ;  /* 0x0000000e0420723c */ /* 0x000fe20000001820 */
[----:B------:R-:W-:Y:S01]  /*67d0*/  FADD.FTZ R2, R249, R2 ;  /* 0x00000002f9027221 */ /* 0x000fe20000010000 */
[----:B------:R-:W1:Y:S01]  /*67e0*/  LDSM.16.MT88.4 R12, [R194+0x6800] ;  /* 0x00680000c20c783b */ /* 0x000e620000004200 */
[----:B------:R-:W-:Y:S01]  /*67f0*/  FADD.FTZ R0, R238, R0 ;  /* 0x00000000ee007221 */ /* 0x000fe20000010000 */
[----:B-----5:R-:W-:Y:S01]  /*6800*/  F2FP.PACK_AB R67, R8, R10 ;  /* 0x0000000a0843723e */ /* 0x020fe200000000ff */
[----:B------:R-:W-:Y:S02]  /*6810*/  FADD.FTZ R2, R241, R2 ;  /* 0x00000002f1027221 */ /* 0x000fe40000010000 */
[----:B------:R-:W-:Y:S02]  /*6820*/  FADD.FTZ R0, R245, R0 ;  /* 0x00000000f5007221 */ /* 0x000fe40000010000 */
[----:B------:R-:W-:Y:S02]  /*6830*/  FADD.FTZ R2, R243, R2 ;  /* 0x00000002f3027221 */ /* 0x000fe40000010000 */
[----:B------:R-:W-:Y:S01]  /*6840*/  FADD.FTZ R0, R235, R0 ;  /* 0x00000000eb007221 */ /* 0x000fe20000010000 */
[----:B----4-:R-:W-:Y:S01]  /*6850*/  HMMA.16816.F32 R88, R64, R92, R88 ;  /* 0x0000005c4058723c */ /* 0x010fe20000001858 */
[----:B------:R-:W-:-:S02]  /*6860*/  FADD.FTZ R3, R240, R2 ;  /* 0x00000002f0037221 */ /* 0x000fc40000010000 */
[----:B------:R-:W-:Y:S02]  /*6870*/  FADD.FTZ R0, R236, R0 ;  /* 0x00000000ec007221 */ /* 0x000fe40000010000 */
[----:B------:R-:W-:-:S03]  /*6880*/  @P3 IMAD.HI.U32 R4, R159, c[0x0][0x2c8], RZ ;  /* 0x0000b2009f043a27 */ /* 0x000fc600078e00ff */
[C---:B------:R-:W-:Y:S01]  /*6890*/  HMMA.16816.F32 R92, R64.reuse, R94, R96 ;  /* 0x0000005e405c723c */ /* 0x040fe20000001860 */
[----:B------:R-:W-:Y:S02]  /*68a0*/  FADD.FTZ R2, R234, R0 ;  /* 0x00000000ea027221 */ /* 0x000fe40000010000 */
[----:B------:R-:W-:Y:S02]  /*68b0*/  FADD.FTZ R0, R244, R3 ;  /* 0x00000003f4007221 */ /* 0x000fe40000010000 */
[----:B------:R-:W-:Y:S02]  /*68c0*/  FADD.FTZ R2, R237, R2 ;  /* 0x00000002ed027221 */ /* 0x000fe40000010000 */
[----:B------:R-:W-:Y:S01]  /*68d0*/  FADD.FTZ R0, R225, R0 ;  /* 0x00000000e1007221 */ /* 0x000fe20000010000 */
[----:B------:R-:W-:Y:S01]  /*68e0*/  HMMA.16816.F32 R96, R64, R100, R104 ;  /* 0x000000644060723c */ /* 0x000fe20000001868 */
[----:B------:R-:W-:Y:S02]  /*68f0*/  FADD.FTZ R2, R219, R2 ;  /* 0x00000002db027221 */ /* 0x000fe40000010000 */
[----:B------:R-:W-:-:S02]  /*6900*/  FADD.FTZ R0, R227, R0 ;  /* 0x00000000e3007221 */ /* 0x000fc40000010000 */
[----:B------:R-:W-:Y:S02]  /*6910*/  FADD.FTZ R2, R217, R2 ;  /* 0x00000002d9027221 */ /* 0x000fe40000010000 */
[----:B------:R-:W-:Y:S01]  /*6920*/  FADD.FTZ R0, R224, R0 ;  /* 0x00000000e0007221 */ /* 0x000fe20000010000 */
[C---:B------:R-:W-:Y:S01]  /*6930*/  HMMA.16816.F32 R100, R64.reuse, R102, R112 ;  /* 0x000000664064723c */ /* 0x040fe20000001870 */
[----:B------:R-:W-:Y:S01]  /*6940*/  FADD.FTZ R2, R216, R2 ;  /* 0x00000002d8027221 */ /* 0x000fe20000010000 */
[----:B------:R-:W-:Y:S01]  /*6950*/  IADD3 R216, R150, -0x2, RZ ;  /* 0xfffffffe96d87810 */ /* 0x000fe20007ffe0ff */
        /* <DEDUP_REMOVED lines=19> */
[----:B------:R-:W-:Y:S01]  /*6a90*/  IMAD.MOV.U32 R0, RZ, RZ, R159 ;  /* 0x000000ffff007224 */ /* 0x000fe200078e009f */
[----:B------:R-:W-:Y:S01]  /*6aa0*/  @P3 SHF.R.U32.HI R0, RZ, c[0x0][0x2cc], R4 ;  /* 0x0000b300ff003a19 */ /* 0x000fe20000011604 */
[----:B------:R-:W-:-:S02]  /*6ab0*/  FADD.FTZ R2, R147, R2 ;  /* 0x0000000293027221 */ /* 0x000fc40000010000 */
[----:B------:R-:W-:Y:S02]  /*6ac0*/  FADD.FTZ R3, R144, R3 ;  /* 0x0000000390037221 */ /* 0x000fe40000010000 */
[----:B------:R-:W-:Y:S01]  /*6ad0*/  FADD.FTZ R2, R138, R2 ;  /* 0x000000028a027221 */ /* 0x000fe20000010000 */
[C---:B------:R-:W-:Y:S01]  /*6ae0*/  HMMA.16816.F32 R120, R64.reuse, R124, R44 ;  /* 0x0000007c4078723c */ /* 0x040fe2000000182c */
[----:B------:R-:W-:Y:S01]  /*6af0*/  FADD.FTZ R4, R145, R3 ;  /* 0x0000000391047221 */ /* 0x000fe20000010000 */
[----:B------:R-:W-:Y:S01]  /*6b00*/  IADD3 R3, R0, R149, -R220 ;  /* 0x0000009500037210 */ /* 0x000fe20007ffe8dc */
[----:B------:R-:W-:Y:S02]  /*6b10*/  FADD.FTZ R0, R140, R2 ;  /* 0x000000028c007221 */ /* 0x000fe40000010000 */
[----:B------:R-:W-:Y:S02]  /*6b20*/  IMAD.MOV.U32 R2, RZ, RZ, RZ ;  /* 0x000000ffff027224 */ /* 0x000fe400078e00ff */
[----:B------:R-:W-:Y:S01]  /*6b30*/  FADD.FTZ R4, R137, R4 ;  /* 0x0000000489047221 */ /* 0x000fe20000010000 */
[----:B------:R-:W-:Y:S01]  /*6b40*/  HMMA.16816.F32 R76, R64, R78, R52 ;  /* 0x0000004e404c723c */ /* 0x000fe20000001834 */
[----:B------:R-:W-:-:S04]  /*6b50*/  IMAD.HI R2, R3, -0x6db6db6d, R2 ;  /* 0x9249249303027827 */ /* 0x000fc800078e0202 */
[----:B------:R-:W-:Y:S02]  /*6b60*/  FADD.FTZ R3, R71, R4 ;  /* 0x0000000447037221 */ /* 0x000fe40000010000 */
[----:B------:R-:W-:Y:S01]  /*6b70*/  FADD.FTZ R0, R139, R0 ;  /* 0x000000008b007221 */ /* 0x000fe20000010000 */
[----:B------:R-:W-:Y:S01]  /*6b80*/  HMMA.16816.F32 R84, R64, R86, R56 ;  /* 0x000000564054723c */ /* 0x000fe20000001838 */
[----:B------:R-:W-:Y:S02]  /*6b90*/  FADD.FTZ R3, R70, R3 ;  /* 0x0000000346037221 */ /* 0x000fe40000010000 */
[----:B------:R-:W-:Y:S01]  /*6ba0*/  FADD.FTZ R4, R141, R0 ;  /* 0x000000008d047221 */ /* 0x000fe20000010000 */
[----:B------:R-:W-:Y:S01]  /*6bb0*/  SHF.R.U32.HI R0, RZ, 0x1f, R2 ;  /* 0x0000001fff007819 */ /* 0x000fe20000011602 */
[----:B------:R-:W-:-:S03]  /*6bc0*/  FADD.FTZ R3, R136, R3 ;  /* 0x0000000388037221 */ /* 0x000fc60000010000 */
[----:B------:R-:W-:Y:S01]  /*6bd0*/  LEA.HI.SX32 R2, R2, R0, 0x1a ;  /* 0x0000000002027211 */ /* 0x000fe200078fd2ff */
[----:B------:R-:W-:Y:S01]  /*6be0*/  FADD.FTZ R0, R17, R4 ;  /* 0x0000000411007221 */ /* 0x000fe20000010000 */
[C---:B------:R-:W-:Y:S01]  /*6bf0*/  HMMA.16816.F32 R108, R64.reuse, R110, R40 ;  /* 0x0000006e406c723c */ /* 0x040fe20000001828 */
[----:B------:R-:W-:Y:S01]  /*6c00*/  FADD.FTZ R3, R16, R3 ;  /* 0x0000000310037221 */ /* 0x000fe20000010000 */
[----:B------:R-:W-:Y:S01]  /*6c10*/  IMNMX R4, R155, R2, !PT ;  /* 0x000000029b047217 */ /* 0x000fe20007800200 */
[----:B------:R-:W-:Y:S02]  /*6c20*/  FADD.FTZ R0, R18, R0 ;  /* 0x0000000012007221 */ /* 0x000fe40000010000 */
[----:B------:R-:W-:Y:S01]  /*6c30*/  FADD.FTZ R2, R9, R3 ;  /* 0x0000000309027221 */ /* 0x000fe20000010000 */
[----:B------:R-:W-:Y:S01]  /*6c40*/  ISETP.GE.AND P0, PT, R216, R4, PT ;  /* 0x00000004d800720c */ /* 0x000fe20003f06270 */
[----:B------:R-:W-:Y:S01]  /*6c50*/  FADD.FTZ R0, R20, R0 ;  /* 0x0000000014007221 */ /* 0x000fe20000010000 */
[----:B------:R2:W-:Y:S01]  /*6c60*/  STL [R1+0x24], R4 ;  /* 0x0000240401007387 */ /* 0x0005e20000100800 */
[----:B------:R-:W-:Y:S01]  /*6c70*/  FADD.FTZ R2, R10, R2 ;  /* 0x000000020a027221 */ /* 0x000fe20000010000 */
[----:B------:R-:W-:Y:S01]  /*6c80*/  HMMA.16816.F32 R116, R64, R118, R24 ;  /* 0x000000764074723c */ /* 0x000fe20000001818 */
[----:B------:R-:W-:-:S02]  /*6c90*/  FADD.FTZ R3, R19, R0 ;  /* 0x0000000013037221 */ /* 0x000fc40000010000 */
[----:B------:R-:W-:-:S05]  /*6ca0*/  FADD.FTZ R0, R8, R2 ;  /* 0x0000000208007221 */ /* 0x000fca0000010000 */
[----:B------:R2:W-:Y:S01]  /*6cb0*/  STL [R1+0x30], R0 ;  /* 0x0000300001007387 */ /* 0x0005e20000100800 */
[C---:B------:R-:W-:Y:S03]  /*6cc0*/  HMMA.16816.F32 R124, R64.reuse, R126, R28 ;  /* 0x0000007e407c723c */ /* 0x040fe6000000181c */
[----:B------:R2:W-:Y:S05]  /*6cd0*/  STL [R1+0x34], R3 ;  /* 0x0000340301007387 */ /* 0x0005ea0000100800 */
[C---:B-1----:R-:W-:Y:S08]  /*6ce0*/  HMMA.16816.F32 R60, R64.reuse, R12, R48 ;  /* 0x0000000c403c723c */ /* 0x042ff00000001830 */
[----:B------:R-:W-:Y:S01]  /*6cf0*/  HMMA.16816.F32 R64, R64, R14, R32 ;  /* 0x0000000e4040723c */ /* 0x000fe20000001820 */
[----:B------:R-:W-:Y:S07]  /*6d00*/  @!P0 BRA `(.L_x_1019) ;  /* 0x000042e000008947 */ /* 0x000fee0003800000 */
[----:B------:R-:W3:Y:S01]  /*6d10*/  LDL R155, [R1+0x94] ;  /* 0x00009400019b7983 */ /* 0x000ee20000100800 */
[----:B------:R-:W-:Y:S01]  /*6d20*/  IMAD.MOV.U32 R70, RZ, RZ, R68 ;  /* 0x000000ffff467224 */ /* 0x000fe200078e0044 */
[----:B--2---:R-:W-:-:S02]  /*6d30*/  MOV R3, R69 ;  /* 0x0000004500037202 */ /* 0x004fc40000000f00 */
[----:B------:R-:W-:Y:S01]  /*6d40*/  MOV R215, R216 ;  /* 0x000000d800d77202 */ /* 0x000fe20000000f00 */
[----:B---3--:R-:W-:-:S05]  /*6d50*/  IMAD.IADD R0, R155, 0x1, R159 ;  /* 0x000000019b007824 */ /* 0x008fca00078e029f */
[----:B------:R1:W-:Y:S02]  /*6d60*/  STL [R1+0x20], R0 ;  /* 0x0000200001007387 */ /* 0x0003e40000100800 */
[----:B-1----:R-:W-:-:S05]  /*6d70*/  @P3 IMAD.HI.U32 R0, R0, c[0x0][0x2c8], RZ ;  /* 0x0000b20000003a27 */ /* 0x002fca00078e00ff */
[----:B------:R-:W-:-:S05]  /*6d80*/  @P3 SHF.R.U32.HI R0, RZ, c[0x0][0x2cc], R0 ;  /* 0x0000b300ff003a19 */ /* 0x000fca0000011600 */
[----:B------:R1:W-:Y:S02]  /*6d90*/  @P3 STL [R1+0x28], R0 ;  /* 0x0000280001003387 */ /* 0x0003e40000100800 */
.L_x_1024:
[----:B------:R-:W2:Y:S01]  /*6da0*/  LDL R216, [R1+0x38] ;  /* 0x0000380001d87983 */ /* 0x000ea20000100800 */
[----:B------:R-:W-:Y:S04]  /*6db0*/  DEPBAR.LE SB0, 0x0 ;  /* 0x000080000000791a */ /* 0x000fe80000000000 */
[----:B------:R-:W-:Y:S01]  /*6dc0*/  WARPSYNC 0xffffffff ;  /* 0xffffffff00007948 */ /* 0x000fe20003800000 */
[----:B------:R-:W-:Y:S06]  /*6dd0*/  BAR.SYNC.DEFER_BLOCKING 0x0 ;  /* 0x0000000000007b1d */ /* 0x000fec0000010000 */
[----:B------:R3:W4:Y:S01]  /*6de0*/  LDSM.16.M88.4 R8, [R188] ;  /* 0x00000000bc08783b */ /* 0x0007220000000200 */
[----:B------:R-:W-:Y:S03]  /*6df0*/  BSSY B0, `(.L_x_1020) ;  /* 0x000004b000007945 */ /* 0x000fe60003800000 */
[----:B------:R3:W1:Y:S04]  /*6e00*/  LDSM.16.M88.4 R16, [R188+0x800] ;  /* 0x00080000bc10783b */ /* 0x0006680000000200 */
[----:B------:R3:W1:Y:S04]  /*6e10*/  LDSM.16.M88.4 R24, [R188+0x1000] ;  /* 0x00100000bc18783b */ /* 0x0006680000000200 */
[----:B------:R3:W1:Y:S04]  /*6e20*/  LDSM.16.M88.4 R32, [R188+0x1800] ;  /* 0x00180000bc20783b */ /* 0x0006680000000200 */
[----:B------:R3:W1:Y:S04]  /*6e30*/  LDSM.16.M88.4 R40, [R188+0x2000] ;  /* 0x00200000bc28783b */ /* 0x0006680000000200 */
[----:B------:R3:W1:Y:S04]  /*6e40*/  LDSM.16.M88.4 R48, [R188+0x2800] ;  /* 0x00280000bc30783b */ /* 0x0006680000000200 */
[----:B------:R3:W1:Y:S04]  /*6e50*/  LDSM.16.M88.4 R56, [R188+0x3000] ;  /* 0x00300000bc38783b */ /* 0x0006680000000200 */
[----:B------:R3:W1:Y:S04]  /*6e60*/  LDSM.16.M88.4 R136, [R195] ;  /* 0x00000000c388783b */ /* 0x0006680000000200 */
[----:B------:R3:W1:Y:S04]  /*6e70*/  LDSM.16.M88.4 R140, [R204] ;  /* 0x00000000cc8c783b */ /* 0x0006680000000200 */
[----:B------:R3:W1:Y:S04]  /*6e80*/  LDSM.16.M88.4 R144, [R205] ;  /* 0x00000000cd90783b */ /* 0x0006680000000200 */
[----:B------:R3:W1:Y:S04]  /*6e90*/  LDSM.16.M88.4 R148, [R206] ;  /* 0x00000000ce94783b */ /* 0x0006680000000200 */
[----:B------:R3:W1:Y:S04]  /*6ea0*/  LDSM.16.M88.4 R152, [R207] ;  /* 0x00000000cf98783b */ /* 0x0006680000000200 */
[----:B------:R3:W1:Y:S04]  /*6eb0*/  LDSM.16.M88.4 R156, [R208] ;  /* 0x00000000d09c783b */ /* 0x0006680000000200 */
[----:B------:R3:W1:Y:S01]  /*6ec0*/  LDSM.16.M88.4 R160, [R209] ;  /* 0x00000000d1a0783b */ /* 0x0006620000000200 */
[----:B--2---:R-:W-:Y:S11]  /*6ed0*/  ISETP.GT.AND P0, PT, R216, R215, PT ;  /* 0x000000d7d800720c */ /* 0x004ff60003f04270 */
[----:B------:R-:W-:Y:S02]  /*6ee0*/  @!UPT UIADD3 URZ, URZ, URZ, URZ ;  /* 0x0000003f3f3ff290 */ /* 0x000fe4000fffe03f */
[----:B------:R-:W-:-:S05]  /*6ef0*/  @P0 BRA `(.L_x_1021) ;  /* 0x000003a000000947 */ /* 0x000fca0003800000 */
[C---:B-1-34-:R-:W-:Y:S01]  /*6f00*/  IMAD.WIDE.U32 R22, R215.reuse, c[0x0][0x208], RZ ;  /* 0x00008200d7167a25 */ /* 0x05afe200078e00ff */
[----:B------:R-:W2:Y:S01]  /*6f10*/  LDL.64 R30, [R1+0x8] ;  /* 0x00000800011e7983 */ /* 0x000ea20000100a00 */
[----:B------:R-:W-:Y:S01]  /*6f20*/  ULDC.64 UR4, c[0x0][0x208] ;  /* 0x0000820000047ab9 */ /* 0x000fe20000000a00 */
[----:B------:R-:W-:Y:S01]  /*6f30*/  SHF.R.S32.HI R0, RZ, 0x1f, R215 ;  /* 0x0000001fff007819 */ /* 0x000fe200000114d7 */
[----:B------:R-:W-:Y:S01]  /*6f40*/  USHF.L.U32 UR9, UR4, 0x5, URZ ;  /* 0x0000000504097899 */ /* 0x000fe2000800063f */
[----:B------:R-:W3:Y:S01]  /*6f50*/  LDL.64 R28, [R1] ;  /* 0x00000000011c7983 */ /* 0x000ee20000100a00 */
[----:B------:R-:W-:Y:S02]  /*6f60*/  UMOV UR8, 0x5 ;  /* 0x0000000500087882 */ /* 0x000fe40000000000 */
[----:B------:R-:W-:Y:S01]  /*6f70*/  IMAD R0, R0, c[0x0][0x208], RZ ;  /* 0x0000820000007a24 */ /* 0x000fe200078e02ff */
[----:B------:R-:W1:Y:S01]  /*6f80*/  S2R R12, SR_TID.X ;  /* 0x00000000000c7919 */ /* 0x000e620000002100 */
[----:B------:R-:W-:Y:S01]  /*6f90*/  USHF.L.U64.HI UR5, UR4, UR8, UR5 ;  /* 0x0000000804057299 */ /* 0x000fe20008010205 */
[----:B------:R-:W-:Y:S01]  /*6fa0*/  IMAD.U32 R4, RZ, RZ, UR9 ;  /* 0x00000009ff047e24 */ /* 0x000fe2000f8e00ff */
[----:B------:R-:W-:Y:S01]  /*6fb0*/  UIADD3 UR8, UP0, UR9, UR9, URZ ;  /* 0x0000000909087290 */ /* 0x000fe2000ff1e03f */
[----:B------:R-:W-:Y:S03]  /*6fc0*/  IMAD R0, R215, c[0x0][0x20c], R0 ;  /* 0x00008300d7007a24 */ /* 0x000fe600078e0200 */
[----:B------:R-:W-:Y:S01]  /*6fd0*/  IMAD.U32 R5, RZ, RZ, UR5 ;  /* 0x00000005ff057e24 */ /* 0x000fe2000f8e00ff */
[----:B------:R-:W-:Y:S01]  /*6fe0*/  UIADD3.X UR4, UR5, UR5, URZ, UP0, !UPT ;  /* 0x0000000505047290 */ /* 0x000fe200087fe43f */
[----:B------:R-:W-:Y:S02]  /*6ff0*/  IMAD.IADD R0, R23, 0x1, R0 ;  /* 0x0000000117007824 */ /* 0x000fe400078e0200 */
[----:B------:R-:W-:Y:S04]  /*7000*/  IMAD.WIDE.U32 R6, R22, 0x70, R4 ;  /* 0x0000007016067825 */ /* 0x000fe800078e0004 */
[----:B------:R-:W-:Y:S01]  /*7010*/  IMAD R21, R0, 0x70, RZ ;  /* 0x0000007000157824 */ /* 0x000fe200078e02ff */
[----:B------:R-:W-:Y:S01]  /*7020*/  IADD3 R20, P1, R6, UR9, RZ ;  /* 0x0000000906147c10 */ /* 0x000fe2000ff3e0ff */
[----:B------:R-:W-:Y:S02]  /*7030*/  IMAD.U32 R14, RZ, RZ, UR8 ;  /* 0x00000008ff0e7e24 */ /* 0x000fe4000f8e00ff */
[----:B------:R-:W-:Y:S02]  /*7040*/  IMAD.IADD R0, R21, 0x1, R7 ;  /* 0x0000000115007824 */ /* 0x000fe400078e0207 */
[----:B------:R-:W-:Y:S01]  /*7050*/  IMAD.U32 R15, RZ, RZ, UR4 ;  /* 0x00000004ff0f7e24 */ /* 0x000fe2000f8e00ff */
[----:B-1----:R-:W-:Y:S03]  /*7060*/  ISETP.GT.AND P3, PT, R12, 0x7f, PT ;  /* 0x0000007f0c00780c */ /* 0x002fe60003f64270 */
[----:B------:R-:W-:Y:S01]  /*7070*/  IMAD.WIDE.U32 R14, R22, 0x70, R14 ;  /* 0x00000070160e7825 */ /* 0x000fe200078e000e */
[----:B--2---:R-:W-:Y:S03]  /*7080*/  IADD3 R2, P0, R30, R6, RZ ;  /* 0x000000061e027210 */ /* 0x004fe60007f1e0ff */
[----:B------:R-:W-:Y:S02]  /*7090*/  IMAD.MOV.U32 R4, RZ, RZ, R30 ;  /* 0x000000ffff047224 */ /* 0x000fe400078e001e */
[--C-:B---3--:R-:W-:Y:S02]  /*70a0*/  IMAD.MOV.U32 R5, RZ, RZ, R29.reuse ;  /* 0x000000ffff057224 */ /* 0x108fe400078e001d */
[----:B------:R-:W-:Y:S01]  /*70b0*/  IMAD.X R7, R0, 0x1, R29, P0 ;  /* 0x0000000100077824 */ /* 0x000fe200000e061d */
[----:B------:R-:W-:Y:S01]  /*70c0*/  LEA R6, P0, R2, c[0x0][0x1f8], 0x1 ;  /* 0x00007e0002067a11 */ /* 0x000fe200078008ff */
[----:B------:R-:W-:Y:S01]  /*70d0*/  IMAD.WIDE.U32 R4, R22, 0x70, R4 ;  /* 0x0000007016047825 */ /* 0x000fe200078e0004 */
[----:B------:R-:W-:Y:S02]  /*70e0*/  IADD3.X R0, R0, UR5, RZ, P1, !PT ;  /* 0x0000000500007c10 */ /* 0x000fe40008ffe4ff */
[----:B------:R-:W-:Y:S01]  /*70f0*/  LEA.HI.X R7, R2, c[0x0][0x1fc], R7, 0x1, P0 ;  /* 0x00007f0002077a11 */ /* 0x000fe200000f0c07 */
[----:B------:R-:W-:Y:S01]  /*7100*/  IMAD.IADD R5, R5, 0x1, R21 ;  /* 0x0000000105057824 */ /* 0x000fe200078e0215 */
[C---:B------:R-:W-:Y:S04]  /*7110*/  LEA R12, P2, R4.reuse, c[0x0][0x1f8], 0x1 ;  /* 0x00007e00040c7a11 */ /* 0x040fe800078408ff */
[----:B------:R-:W-:Y:S02]  /*7120*/  LEA.HI.X R13, R4, c[0x0][0x1fc], R5, 0x1, P2 ;  /* 0x00007f00040d7a11 */ /* 0x000fe400010f0c05 */
[----:B------:R-:W-:Y:S02]  /*7130*/  IADD3 R2, P2, R20, R30, RZ ;  /* 0x0000001e14027210 */ /* 0x000fe40007f5e0ff */
[----:B------:R-:W-:Y:S01]  /*7140*/  @!P3 IADD3 R5, P1, P0, R30, UR9, R20 ;  /* 0x000000091e05bc10 */ /* 0x000fe2000f83e014 */
[----:B------:R-:W-:Y:S01]  /*7150*/  @!PT LDS RZ, [RZ] ;  /* 0x00000000fffff984 */ /* 0x000fe20000000800 */
[----:B------:R-:W-:Y:S01]  /*7160*/  @!PT LDS RZ, [RZ] ;  /* 0x00000000fffff984 */ /* 0x000fe20000000800 */
[----:B------:R-:W-:Y:S01]  /*7170*/  @!PT LDS RZ, [RZ] ;  /* 0x00000000fffff984 */ /* 0x000fe20000000800 */
[----:B------:R1:W-:Y:S02]  /*7180*/  LDGSTS.E.BYPASS.LTC128B.128 [R214+0x100], [R12.64], !P6 ;  /* 0x001000000cd67fae */ /* 0x0003e4000f101d46 */
[----:B------:R-:W-:Y:S01]  /*7190*/  IMAD.X R23, R0, 0x1, R29, P2 ;  /* 0x0000000100177824 */ /* 0x000fe200010e061d */
[----:B------:R-:W-:Y:S01]  /*71a0*/  LEA R20, P2, R2, c[0x0][0x1f8], 0x1 ;  /* 0x00007e0002147a11 */ /* 0x000fe200078408ff */
[----:B------:R1:W-:Y:S01]  /*71b0*/  LDGSTS.E.BYPASS.LTC128B.128 [R214+0x3900], [R12.64+0x80], !P5 ;  /* 0x039000800cd67fae */ /* 0x0003e2000e901d46 */
[----:B------:R-:W-:Y:S02]  /*71c0*/  @!P3 IADD3.X R22, R29, UR5, R0, P1, P0 ;  /* 0x000000051d16bc10 */ /* 0x000fe40008fe0400 */
[C---:B------:R-:W-:Y:S01]  /*71d0*/  @!P3 LEA R4, P0, R5.reuse, c[0x0][0x1f8], 0x1 ;  /* 0x00007e000504ba11 */ /* 0x040fe200078008ff */
[----:B------:R1:W-:Y:S01]  /*71e0*/  LDGSTS.E.BYPASS.LTC128B.128 [R214+0x1100], [R6.64], !P6 ;  /* 0x0110000006d67fae */ /* 0x0003e2000f101d46 */
[----:B------:R-:W-:Y:S02]  /*71f0*/  IADD3 R0, P1, R30, R14, RZ ;  /* 0x0000000e1e007210 */ /* 0x000fe40007f3e0ff */
[----:B------:R-:W-:Y:S01]  /*7200*/  @!P3 LEA.HI.X R5, R5, c[0x0][0x1fc], R22, 0x1, P0 ;  /* 0x00007f000505ba11 */ /* 0x000fe200000f0c16 */
[----:B------:R1:W-:Y:S01]  /*7210*/  LDGSTS.E.BYPASS.LTC128B.128 [R214+0x4900], [R6.64+0x80], !P5 ;  /* 0x0490008006d67fae */ /* 0x0003e2000e901d46 */
[----:B------:R-:W-:Y:S02]  /*7220*/  LEA R14, P0, R0, c[0x0][0x1f8], 0x1 ;  /* 0x00007e00000e7a11 */ /* 0x000fe400078008ff */
[----:B------:R-:W-:Y:S02]  /*7230*/  IADD3.X R15, R29, R21, R15, P1, !PT ;  /* 0x000000151d0f7210 */ /* 0x000fe40000ffe40f */
[----:B------:R-:W-:Y:S02]  /*7240*/  LEA.HI.X R21, R2, c[0x0][0x1fc], R23, 0x1, P2 ;  /* 0x00007f0002157a11 */ /* 0x000fe400010f0c17 */
[----:B------:R-:W-:Y:S03]  /*7250*/  LEA.HI.X R15, R0, c[0x0][0x1fc], R15, 0x1, P0 ;  /* 0x00007f00000f7a11 */ /* 0x000fe600000f0c0f */
[----:B------:R1:W-:Y:S04]  /*7260*/  LDGSTS.E.BYPASS.LTC128B.128 [R214+0x2100], [R20.64], !P6 ;  /* 0x0210000014d67fae */ /* 0x0003e8000f101d46 */
[----:B------:R1:W-:Y:S04]  /*7270*/  LDGSTS.E.BYPASS.LTC128B.128 [R214+0x5900], [R14.64+0x80], !P5 ;  /* 0x059000800ed67fae */ /* 0x0003e8000e901d46 */
[----:B------:R1:W-:Y:S04]  /*7280*/  @!P3 LDGSTS.E.BYPASS.LTC128B.128 [R214+0x3100], [R4.64], !P6 ;  /* 0x0310000004d6bfae */ /* 0x0003e8000f101d46 */
[----:B------:R1:W-:Y:S02]  /*7290*/  @!P3 LDGSTS.E.BYPASS.LTC128B.128 [R214+0x6900], [R4.64+0x80], !P5 ;  /* 0x0690008004d6bfae */ /* 0x0003e4000e901d46 */
.L_x_1021:
[----:B-1-34-:R-:W-:Y:S05]  /*72a0*/  BSYNC B0 ;  /* 0x0000000000007941 */ /* 0x01afea0003800000 */
.L_x_1020:
[C---:B------:R-:W-:Y:S01]  /*72b0*/  HMMA.16816.F32 R4, R128.reuse, R8, RZ ;  /* 0x000000088004723c */ /* 0x040fe200000018ff */
[----:B------:R-:W0:Y:S01]  /*72c0*/  LDGDEPBAR ;  /* 0x00000000000079af */ /* 0x000e220000000000 */
[----:B------:R-:W-:Y:S01]  /*72d0*/  BSSY B0, `(.L_x_1022) ;  /* 0x0000144000007945 */ /* 0x000fe20003800000 */
[----:B------:R-:W-:Y:S05]  /*72e0*/  ISETP.GT.AND P0, PT, R215, R216, PT ;  /* 0x000000d8d700720c */ /* 0x000fea0003f04270 */
[C---:B------:R-:W-:Y:S08]  /*72f0*/  HMMA.16816.F32 R8, R128.reuse, R10, RZ ;  /* 0x0000000a8008723c */ /* 0x040ff000000018ff */
        /* <DEDUP_REMOVED lines=11> */
[----:B------:R-:W-:Y:S08]  /*73b0*/  HMMA.16816.F32 R56, R128, R58, RZ ;  /* 0x0000003a8038723c */ /* 0x000ff000000018ff */
[C---:B------:R-:W-:Y:S08]  /*73c0*/  HMMA.16816.F32 R4, R132.reuse, R136, R4 ;  /* 0x000000888404723c */ /* 0x040ff00000001804 */
[C---:B------:R-:W-:Y:S01]  /*73d0*/  HMMA.16816.F32 R8, R132.reuse, R138, R8 ;  /* 0x0000008a8408723c */ /* 0x040fe20000001808 */
[----:B------:R-:W1:Y:S07]  /*73e0*/  LDSM.16.M88.4 R136, [R190] ;  /* 0x00000000be88783b */ /* 0x000e6e0000000200 */
[C---:B------:R-:W-:Y:S08]  /*73f0*/  HMMA.16816.F32 R12, R132.reuse, R140, R12 ;  /* 0x0000008c840c723c */ /* 0x040ff0000000180c */
[C---:B------:R-:W-:Y:S01]  /*7400*/  HMMA.16816.F32 R16, R132.reuse, R142, R16 ;  /* 0x0000008e8410723c */ /* 0x040fe20000001810 */
[----:B------:R-:W2:Y:S07]  /*7410*/  LDSM.16.M88.4 R140, [R190+0x800] ;  /* 0x00080000be8c783b */ /* 0x000eae0000000200 */
[C---:B------:R-:W-:Y:S08]  /*7420*/  HMMA.16816.F32 R20, R132.reuse, R144, R20 ;  /* 0x000000908414723c */ /* 0x040ff00000001814 */
[C---:B------:R-:W-:Y:S01]  /*7430*/  HMMA.16816.F32 R24, R132.reuse, R146, R24 ;  /* 0x000000928418723c */ /* 0x040fe20000001818 */
[----:B------:R-:W3:Y:S07]  /*7440*/  LDSM.16.M88.4 R144, [R190+0x1000] ;  /* 0x00100000be90783b */ /* 0x000eee0000000200 */
        /* <DEDUP_REMOVED lines=8> */
[----:B------:R-:W3:Y:S07]  /*74d0*/  LDSM.16.M88.4 R156, [R190+0x2800] ;  /* 0x00280000be9c783b */ /* 0x000eee0000000200 */
[C---:B------:R-:W-:Y:S08]  /*74e0*/  HMMA.16816.F32 R52, R132.reuse, R160, R52 ;  /* 0x000000a08434723c */ /* 0x040ff00000001834 */
[----:B------:R-:W-:Y:S08]  /*74f0*/  HMMA.16816.F32 R56, R132, R162, R56 ;  /* 0x000000a28438723c */ /* 0x000ff00000001838 */
[C---:B-1----:R-:W-:Y:S08]  /*7500*/  HMMA.16816.F32 R4, R164.reuse, R136, R4 ;  /* 0x00000088a404723c */ /* 0x042ff00000001804 */
[C---:B------:R-:W-:Y:S01]  /*7510*/  HMMA.16816.F32 R8, R164.reuse, R138, R8 ;  /* 0x0000008aa408723c */ /* 0x040fe20000001808 */
[----:B------:R-:W1:Y:S07]  /*7520*/  LDSM.16.M88.4 R136, [R190+0x3000] ;  /* 0x00300000be88783b */ /* 0x000e6e0000000200 */
[C---:B--2---:R-:W-:Y:S08]  /*7530*/  HMMA.16816.F32 R12, R164.reuse, R140, R12 ;  /* 0x0000008ca40c723c */ /* 0x044ff0000000180c */
[C---:B------:R-:W-:Y:S01]  /*7540*/  HMMA.16816.F32 R16, R164.reuse, R142, R16 ;  /* 0x0000008ea410723c */ /* 0x040fe20000001810 */
[----:B------:R-:W2:Y:S07]  /*7550*/  LDSM.16.M88.4 R140, [R189] ;  /* 0x00000000bd8c783b */ /* 0x000eae0000000200 */
        /* <DEDUP_REMOVED lines=11> */
[----:B------:R-:W4:Y:S07]  /*7610*/  LDSM.16.M88.4 R156, [R189+0x2000] ;  /* 0x00200000bd9c783b */ /* 0x000f2e0000000200 */
[C---:B-1----:R-:W-:Y:S08]  /*7620*/  HMMA.16816.F32 R52, R164.reuse, R136, R52 ;  /* 0x00000088a434723c */ /* 0x042ff00000001834 */
[----:B------:R-:W-:Y:S01]  /*7630*/  HMMA.16816.F32 R56, R164, R138, R56 ;  /* 0x0000008aa438723c */ /* 0x000fe20000001838 */
[----:B------:R-:W1:Y:S07]  /*7640*/  LDSM.16.M88.4 R136, [R189+0x2800] ;  /* 0x00280000bd88783b */ /* 0x000e6e0000000200 */
        /* <DEDUP_REMOVED lines=16> */
[C---:B------:R-:W-:Y:S01]  /*7750*/  HMMA.16816.F32 R48, R168.reuse, R138, R48 ;  /* 0x0000008aa830723c */ /* 0x040fe20000001830 */
[----:B------:R-:W1:Y:S07]  /*7760*/  LDSM.16.M88.4 R136, [R188+0x5800] ;  /* 0x00580000bc88783b */ /* 0x000e6e0000000200 */
[C---:B--2---:R-:W-:Y:S08]  /*7770*/  HMMA.16816.F32 R52, R168.reuse, R140, R52 ;  /* 0x0000008ca834723c */ /* 0x044ff00000001834 */
[----:B------:R-:W-:Y:S01]  /*7780*/  HMMA.16816.F32 R56, R168, R142, R56 ;  /* 0x0000008ea838723c */ /* 0x000fe20000001838 */
[----:B------:R-:W2:Y:S07]  /*7790*/  LDSM.16.M88.4 R140, [R188+0x6000] ;  /* 0x00600000bc8c783b */ /* 0x000eae0000000200 */
[C---:B---3--:R-:W-:Y:S08]  /*77a0*/  HMMA.16816.F32 R4, R172.reuse, R144, R4 ;  /* 0x00000090ac04723c */ /* 0x048ff00000001804 */
[C---:B------:R-:W-:Y:S01]  /*77b0*/  HMMA.16816.F32 R8, R172.reuse, R146, R8 ;  /* 0x00000092ac08723c */ /* 0x040fe20000001808 */
[----:B------:R-:W3:Y:S07]  /*77c0*/  LDSM.16.M88.4 R144, [R188+0x6800] ;  /* 0x00680000bc90783b */ /* 0x000eee0000000200 */
[C---:B----4-:R-:W-:Y:S08]  /*77d0*/  HMMA.16816.F32 R12, R172.reuse, R148, R12 ;  /* 0x00000094ac0c723c */ /* 0x050ff0000000180c */
[C---:B------:R-:W-:Y:S01]  /*77e0*/  HMMA.16816.F32 R16, R172.reuse, R150, R16 ;  /* 0x00000096ac10723c */ /* 0x040fe20000001810 */
[----:B------:R-:W4:Y:S07]  /*77f0*/  LDSM.16.M88.4 R148, [R203] ;  /* 0x00000000cb94783b */ /* 0x000f2e0000000200 */
[C---:B-----5:R-:W-:Y:S08]  /*7800*/  HMMA.16816.F32 R20, R172.reuse, R152, R20 ;  /* 0x00000098ac14723c */ /* 0x060ff00000001814 */
[C---:B------:R-:W-:Y:S01]  /*7810*/  HMMA.16816.F32 R24, R172.reuse, R154, R24 ;  /* 0x0000009aac18723c */ /* 0x040fe20000001818 */
[----:B------:R-:W5:Y:S07]  /*7820*/  LDSM.16.M88.4 R152, [R197] ;  /* 0x00000000c598783b */ /* 0x000f6e0000000200 */
[C---:B------:R-:W-:Y:S08]  /*7830*/  HMMA.16816.F32 R28, R172.reuse, R156, R28 ;  /* 0x0000009cac1c723c */ /* 0x040ff0000000181c */
[C---:B------:R-:W-:Y:S01]  /*7840*/  HMMA.16816.F32 R32, R172.reuse, R158, R32 ;  /* 0x0000009eac20723c */ /* 0x040fe20000001820 */
[----:B------:R-:W4:Y:S07]  /*7850*/  LDSM.16.M88.4 R156, [R198] ;  /* 0x00000000c69c783b */ /* 0x000f2e0000000200 */
[C---:B-1----:R-:W-:Y:S08]  /*7860*/  HMMA.16816.F32 R36, R172.reuse, R136, R36 ;  /* 0x00000088ac24723c */ /* 0x042ff00000001824 */
[C---:B------:R-:W-:Y:S01]  /*7870*/  HMMA.16816.F32 R40, R172.reuse, R138, R40 ;  /* 0x0000008aac28723c */ /* 0x040fe20000001828 */
[----:B------:R-:W1:Y:S07]  /*7880*/  LDSM.16.M88.4 R136, [R199] ;  /* 0x00000000c788783b */ /* 0x000e6e0000000200 */
[C---:B--2---:R-:W-:Y:S08]  /*7890*/  HMMA.16816.F32 R44, R172.reuse, R140, R44 ;  /* 0x0000008cac2c723c */ /* 0x044ff0000000182c */
[C---:B------:R-:W-:Y:S01]  /*78a0*/  HMMA.16816.F32 R48, R172.reuse, R142, R48 ;  /* 0x0000008eac30723c */ /* 0x040fe20000001830 */
[----:B------:R-:W2:Y:S07]  /*78b0*/  LDSM.16.M88.4 R140, [R200] ;  /* 0x00000000c88c783b */ /* 0x000eae0000000200 */
[C---:B---3--:R-:W-:Y:S08]  /*78c0*/  HMMA.16816.F32 R52, R172.reuse, R144, R52 ;  /* 0x00000090ac34723c */ /* 0x048ff00000001834 */
[----:B------:R-:W-:Y:S01]  /*78d0*/  HMMA.16816.F32 R56, R172, R146, R56 ;  /* 0x00000092ac38723c */ /* 0x000fe20000001838 */
[----:B------:R-:W3:Y:S07]  /*78e0*/  LDSM.16.M88.4 R144, [R201] ;  /* 0x00000000c990783b */ /* 0x000eee0000000200 */
[C---:B----4-:R-:W-:Y:S08]  /*78f0*/  HMMA.16816.F32 R4, R176.reuse, R148, R4 ;  /* 0x00000094b004723c */ /* 0x050ff00000001804 */
[C---:B------:R-:W-:Y:S01]  /*7900*/  HMMA.16816.F32 R8, R176.reuse, R150, R8 ;  /* 0x00000096b008723c */ /* 0x040fe20000001808 */
[----:B------:R-:W4:Y:S07]  /*7910*/  LDSM.16.M88.4 R148, [R202] ;  /* 0x00000000ca94783b */ /* 0x000f2e0000000200 */
        /* <DEDUP_REMOVED lines=16> */
[----:B------:R-:W-:Y:S01]  /*7a20*/  HMMA.16816.F32 R56, R176, R150, R56 ;  /* 0x00000096b038723c */ /* 0x000fe20000001838 */
        /* <DEDUP_REMOVED lines=11> */
[C---:B------:R-:W-:Y:S08]  /*7ae0*/  HMMA.16816.F32 R32, R180.reuse, R142, R32 ;  /* 0x0000008eb420723c */ /* 0x040ff00000001820 */
[C---:B---3--:R-:W-:Y:S08]  /*7af0*/  HMMA.16816.F32 R36, R180.reuse, R144, R36 ;  /* 0x00000090b424723c */ /* 0x048ff00000001824 */
[C---:B------:R-:W-:Y:S08]  /*7b00*/  HMMA.16816.F32 R40, R180.reuse, R146, R40 ;  /* 0x00000092b428723c */ /* 0x040ff00000001828 */
[C---:B----4-:R-:W-:Y:S08]  /*7b10*/  HMMA.16816.F32 R44, R180.reuse, R148, R44 ;  /* 0x00000094b42c723c */ /* 0x050ff0000000182c */
[C---:B------:R-:W-:Y:S08]  /*7b20*/  HMMA.16816.F32 R48, R180.reuse, R150, R48 ;  /* 0x00000096b430723c */ /* 0x040ff00000001830 */
[C---:B-----5:R-:W-:Y:S08]  /*7b30*/  HMMA.16816.F32 R52, R180.reuse, R152, R52 ;  /* 0x00000098b434723c */ /* 0x060ff00000001834 */
        /* <DEDUP_REMOVED lines=11> */
[----:B---3--:R-:W-:Y:S02]  /*7bf0*/  FMUL.FTZ R2, R19, c[0x0][0x320] ;  /* 0x0000c80013027a20 */ /* 0x008fe40000410000 */
[----:B-1----:R-:W-:Y:S07]  /*7c00*/  FMUL.FTZ R0, R6, c[0x0][0x320] ;  /* 0x0000c80006007a20 */ /* 0x002fee0000410000 */
[----:B------:R1:W3:Y:S02]  /*7c10*/  MUFU.TANH R159, R0 ;  /* 0x00000000009f7308 */ /* 0x0002e40000002400 */
        /* <DEDUP_REMOVED lines=9> */
[----:B------:R1:W1:Y:S04]  /*7cb0*/  MUFU.TANH R158, R0 ;  /* 0x00000000009e7308 */ /* 0x0002680000002400 */
[----:B-1----:R-:W-:Y:S02]  /*7cc0*/  FMUL.FTZ R0, R10, c[0x0][0x320] ;  /* 0x0000c8000a007a20 */ /* 0x002fe40000410000 */
[----:B------:R-:W1:Y:S04]  /*7cd0*/  LDSM.16.M88.4 R8, [R189+0x5000] ;  /* 0x00500000bd08783b */ /* 0x000e680000000200 */
[----:B------:R5:W1:Y:S02]  /*7ce0*/  MUFU.TANH R151, R0 ;  /* 0x0000000000977308 */ /* 0x000a640000002400 */
[----:B-----5:R-:W-:Y:S08]  /*7cf0*/  FMUL.FTZ R0, R12, c[0x0][0x320] ;  /* 0x0000c8000c007a20 */ /* 0x020ff00000410000 */
[----:B------:R5:W2:Y:S10]  /*7d00*/  MUFU.TANH R12, R2 ;  /* 0x00000002000c7308 */ /* 0x000ab40000002400 */
[----:B------:R2:W2:Y:S01]  /*7d10*/  MUFU.TANH R156, R0 ;  /* 0x00000000009c7308 */ /* 0x0004a20000002400 */
[C---:B-1----:R-:W-:Y:S08]  /*7d20*/  HMMA.16816.F32 R28, R184.reuse, R8, R28 ;  /* 0x00000008b81c723c */ /* 0x042ff0000000181c */
[C---:B------:R-:W-:Y:S01]  /*7d30*/  HMMA.16816.F32 R32, R184.reuse, R10, R32 ;  /* 0x0000000ab820723c */ /* 0x040fe20000001820 */
[----:B------:R-:W1:Y:S03]  /*7d40*/  LDSM.16.M88.4 R8, [R189+0x6000] ;  /* 0x00600000bd08783b */ /* 0x000e660000000200 */
[----:B-----5:R-:W-:Y:S04]  /*7d50*/  FMUL.FTZ R2, R27, c[0x0][0x320] ;  /* 0x0000c8001b027a20 */ /* 0x020fe80000410000 */
[----:B------:R5:W1:Y:S01]  /*7d60*/  MUFU.TANH R137, R2 ;  /* 0x0000000200897308 */ /* 0x000a620000002400 */
[C---:B------:R-:W-:Y:S03]  /*7d70*/  HMMA.16816.F32 R36, R184.reuse, R4, R36 ;  /* 0x00000004b824723c */ /* 0x040fe60000001824 */
[----:B--2---:R-:W-:Y:S05]  /*7d80*/  FMUL.FTZ R0, R13, c[0x0][0x320] ;  /* 0x0000c8000d007a20 */ /* 0x004fea0000410000 */
[C---:B------:R-:W-:Y:S01]  /*7d90*/  HMMA.16816.F32 R40, R184.reuse, R6, R40 ;  /* 0x00000006b828723c */ /* 0x040fe20000001828 */
[----:B------:R2:W2:Y:S01]  /*7da0*/  MUFU.TANH R153, R0 ;  /* 0x0000000000997308 */ /* 0x0004a20000002400 */
[----:B------:R-:W3:Y:S01]  /*7db0*/  LDSM.16.M88.4 R4, [R189+0x6800] ;  /* 0x00680000bd04783b */ /* 0x000ee20000000200 */
[----:B------:R-:W-:Y:S07]  /*7dc0*/  DEPBAR.LE SB0, 0x0 ;  /* 0x000080000000791a */ /* 0x000fee0000000000 */
[----:B------:R-:W-:Y:S02]  /*7dd0*/  BAR.SYNC.DEFER_BLOCKING 0x0 ;  /* 0x0000000000007b1d */ /* 0x000fe40000010000 */
[----:B-----5:R-:W-:Y:S01]  /*7de0*/  FMUL.FTZ R2, R35, c[0x0][0x320] ;  /* 0x0000c80023027a20 */ /* 0x020fe20000410000 */
[C---:B-1----:R-:W-:Y:S05]  /*7df0*/  HMMA.16816.F32 R44, R184.reuse, R8, R44 ;  /* 0x00000008b82c723c */ /* 0x042fea000000182c */
[----:B--2---:R-:W-:Y:S03]  /*7e00*/  FMUL.FTZ R0, R14, c[0x0][0x320] ;  /* 0x0000c8000e007a20 */ /* 0x004fe60000410000 */
[C---:B------:R-:W-:Y:S01]  /*7e10*/  HMMA.16816.F32 R48, R184.reuse, R10, R48 ;  /* 0x0000000ab830723c */ /* 0x040fe20000001830 */
[----:B------:R1:W2:Y:S07]  /*7e20*/  MUFU.TANH R146, R0 ;  /* 0x0000000000927308 */ /* 0x0002ae0000002400 */
[C---:B---3--:R-:W-:Y:S08]  /*7e30*/  HMMA.16816.F32 R52, R184.reuse, R4, R52 ;  /* 0x00000004b834723c */ /* 0x048ff00000001834 */
[----:B------:R-:W-:Y:S04]  /*7e40*/  HMMA.16816.F32 R56, R184, R6, R56 ;  /* 0x00000006b838723c */ /* 0x000fe80000001838 */
[----:B-1----:R-:W-:Y:S04]  /*7e50*/  FMUL.FTZ R0, R15, c[0x0][0x320] ;  /* 0x0000c8000f007a20 */ /* 0x002fe80000410000 */
[----:B------:R1:W3:Y:S04]  /*7e60*/  MUFU.TANH R143, R0 ;  /* 0x00000000008f7308 */ /* 0x0002e80000002400 */
[----:B-1----:R-:W-:Y:S06]  /*7e70*/  FMUL.FTZ R0, R16, c[0x0][0x320] ;  /* 0x0000c80010007a20 */ /* 0x002fec0000410000 */
        /* <DEDUP_REMOVED lines=30> */
[----:B-1----:R-:W-:Y:S09]  /*8060*/  FMUL.FTZ R2, R43, c[0x0][0x320] ;  /* 0x0000c8002b027a20 */ /* 0x002ff20000410000 */
[----:B------:R-:W1:Y:S01]  /*8070*/  MUFU.TANH R25, R2 ;  /* 0x0000000200197308 */ /* 0x000e620000002400 */
[----:B-----5:R-:W-:Y:S09]  /*8080*/  FMUL.FTZ R0, R33, c[0x0][0x320] ;  /* 0x0000c80021007a20 */ /* 0x020ff20000410000 */
[----:B------:R5:W1:Y:S02]  /*8090*/  MUFU.TANH R139, R0 ;  /* 0x00000000008b7308 */ /* 0x000a640000002400 */
[----:B-----5:R-:W-:Y:S08]  /*80a0*/  FMUL.FTZ R0, R34, c[0x0][0x320] ;  /* 0x0000c80022007a20 */ /* 0x020ff00000410000 */
        /* <DEDUP_REMOVED lines=46> */
[----:B------:R1:W1:Y:S01]  /*8390*/  MUFU.TANH R15, R0 ;  /* 0x00000000000f7308 */ /* 0x0002620000002400 */
[----:B------:R-:W-:-:S05]  /*83a0*/  @!P0 BRA `(.L_x_1023) ;  /* 0x0000036000008947 */ /* 0x000fca0003800000 */
[----:B-1234-:R-:W-:Y:S01]  /*83b0*/  IADD3 R0, R215, -0x1, RZ ;  /* 0xffffffffd7007810 */ /* 0x01efe20007ffe0ff */
[----:B------:R-:W2:Y:S01]  /*83c0*/  LDL.64 R218, [R1+0x18] ;  /* 0x0000180001da7983 */ /* 0x000ea20000100a00 */
[----:B------:R-:W-:Y:S02]  /*83d0*/  ISETP.GE.AND P2, PT, R228, 0x21, PT ;  /* 0x00000021e400780c */ /* 0x000fe40003f46270 */
[----:B------:R-:W-:Y:S01]  /*83e0*/  SHF.R.S32.HI R2, RZ, 0x1f, R0 ;  /* 0x0000001fff027819 */ /* 0x000fe20000011400 */
[----:B------:R-:W-:Y:S01]  /*83f0*/  IMAD.WIDE.U32 R4, R0, c[0x0][0x1e0], RZ ;  /* 0x0000780000047a25 */ /* 0x000fe200078e00ff */
[C---:B------:R-:W-:Y:S01]  /*8400*/  ISETP.GE.AND P1, PT, R228.reuse, 0x41, PT ;  /* 0x00000041e400780c */ /* 0x040fe20003f26270 */
[----:B------:R-:W3:Y:S01]  /*8410*/  LDL.64 R216, [R1+0x10] ;  /* 0x0000100001d87983 */ /* 0x000ee20000100a00 */
[----:B------:R-:W-:Y:S01]  /*8420*/  ISETP.GE.AND P3, PT, R228, 0x1, PT ;  /* 0x00000001e400780c */ /* 0x000fe20003f66270 */
[----:B------:R-:W-:Y:S04]  /*8430*/  IMAD R2, R2, c[0x0][0x1e0], RZ ;  /* 0x0000780002027a24 */ /* 0x000fe800078e02ff */
[----:B------:R-:W-:Y:S02]  /*8440*/  IMAD R0, R0, c[0x0][0x1e4], R2 ;  /* 0x0000790000007a24 */ /* 0x000fe400078e0202 */
[----:B------:R-:W-:Y:S02]  /*8450*/  @P2 IMAD.MOV.U32 R2, RZ, RZ, c[0x0][0x1e0] ;  /* 0x00007800ff022624 */ /* 0x000fe400078e00ff */
[----:B------:R-:W-:Y:S02]  /*8460*/  IMAD.IADD R0, R5, 0x1, R0 ;  /* 0x0000000105007824 */ /* 0x000fe400078e0200 */
[----:B------:R-:W-:Y:S04]  /*8470*/  IMAD.WIDE.U32 R4, R4, 0x70, RZ ;  /* 0x0000007004047825 */ /* 0x000fe800078e00ff */
[----:B------:R-:W-:Y:S01]  /*8480*/  IMAD R0, R0, 0x70, RZ ;  /* 0x0000007000007824 */ /* 0x000fe200078e02ff */
[CC--:B------:R-:W-:Y:S01]  /*8490*/  @P2 LEA R7, P0, R2.reuse, R4.reuse, 0x5 ;  /* 0x0000000402072211 */ /* 0x0c0fe200078028ff */
        /* <DEDUP_REMOVED lines=8> */
[--C-:B---3--:R-:W-:Y:S01]  /*8520*/  @P3 IMAD.X R2, R5, 0x1, R217.reuse, P0 ;  /* 0x0000000105023824 */ /* 0x108fe200000e06d9 */
        /* <DEDUP_REMOVED lines=25> */
[----:B------:R-:W-:Y:S02]  /*86c0*/  @P0 IADD3.X R2, R217, R2, R5, P4, !PT ;  /* 0x00000002d9020210 */ /* 0x000fe400027fe405 */
[C---:B------:R-:W-:Y:S04]  /*86d0*/  @P0 LEA R4, P4, R0.reuse, c[0x0][0x1c8], 0x1 ;  /* 0x0000720000040a11 */ /* 0x040fe800078808ff */
[----:B------:R-:W-:Y:S05]  /*86e0*/  @P0 LEA.HI.X R5, R0, c[0x0][0x1cc], R2, 0x1, P4 ;  /* 0x0000730000050a11 */ /* 0x000fea00020f0c02 */
[----:B------:R1:W-:Y:S04]  /*86f0*/  @P0 LDGSTS.E.BYPASS.LTC128B.128 [R214+0xb100], [R4.64], !P6 ;  /* 0x0b10000004d60fae */ /* 0x0003e8000f101d46 */
[----:B------:R1:W-:Y:S02]  /*8700*/  @P0 LDGSTS.E.BYPASS.LTC128B.128 [R214+0xe900], [R4.64+0x80], !P5 ;  /* 0x0e90008004d60fae */ /* 0x0003e4000e901d46 */
.L_x_1023:
[----:B--234-:R-:W-:Y:S05]  /*8710*/  BSYNC B0 ;  /* 0x0000000000007941 */ /* 0x01cfea0003800000 */
.L_x_1022:
[----:B-1----:R-:W-:Y:S01]  /*8720*/  IMAD.MOV.U32 R0, RZ, RZ, c[0x0][0x2c4] ;  /* 0x0000b100ff007624 */ /* 0x002fe200078e00ff */
[----:B------:R-:W2:Y:S04]  /*8730*/  LDL R2, [R1+0x28] ;  /* 0x0000280001027983 */ /* 0x000ea80000100800 */
[----:B------:R-:W-:Y:S01]  /*8740*/  ISETP.NE.AND P0, PT, R0, 0x1, PT ;  /* 0x000000010000780c */ /* 0x000fe20003f05270 */
[----:B------:R-:W3:Y:S04]  /*8750*/  LDL R8, [R1+0x48] ;  /* 0x0000480001087983 */ /* 0x000ee80000100800 */
[----:B------:R1:W2:Y:S04]  /*8760*/  LDL R0, [R1+0x20] ;  /* 0x0000200001007983 */ /* 0x0002a80000100800 */
[----:B------:R-:W4:Y:S04]  /*8770*/  LDL R7, [R1+0x54] ;  /* 0x0000540001077983 */ /* 0x000f280000100800 */
[----:B------:R-:W4:Y:S04]  /*8780*/  LDL R6, [R1+0x2c] ;  /* 0x00002c0001067983 */ /* 0x000f280000100800 */
[----:B------:R-:W-:Y:S08]  /*8790*/  LDSM.16.MT88.4 R44, [R191+0x3800] ;  /* 0x00380000bf2c783b */ /* 0x000ff00000004200 */
[----:B------:R-:W-:Y:S08]  /*87a0*/  LDSM.16.MT88.4 R52, [R193+0x3800] ;  /* 0x00380000c134783b */ /* 0x000ff00000004200 */
[----:B------:R-:W0:Y:S01]  /*87b0*/  LDGDEPBAR ;  /* 0x00000000000079af */ /* 0x000e220000000000 */
[----:B--2---:R-:W-:Y:S02]  /*87c0*/  @P0 IMAD.MOV.U32 R0, RZ, RZ, R2 ;  /* 0x000000ffff000224 */ /* 0x004fe400078e0002 */
[----:B------:R-:W-:Y:S05]  /*87d0*/  IMAD R2, R215, -0x70, RZ ;  /* 0xffffff90d7027824 */ /* 0x000fea00078e02ff */
[----:B------:R-:W2:Y:S01]  /*87e0*/  SHFL.IDX PT, R4, R0, 0x1, 0x1c1f ;  /* 0x003c1f0000047f89 */ /* 0x000ea200000e0000 */
[----:B---3--:R-:W-:Y:S04]  /*87f0*/  IADD3 R2, -R8, 0x1, R2 ;  /* 0x0000000108027810 */ /* 0x008fe80007ffe102 */
[----:B----4-:R-:W-:Y:S03]  /*8800*/  IADD3 R2, -R6, R2, R7 ;  /* 0x0000000206027210 */ /* 0x010fe60007ffe107 */
[----:B------:R2:W3:Y:S02]  /*8810*/  SHFL.IDX PT, R5, R0, RZ, 0x1c1f ;  /* 0x001c1fff00057589 */ /* 0x0004e400000e0000 */
[C---:B--2---:R-:W-:Y:S02]  /*8820*/  IMAD.IADD R0, R2.reuse, 0x1, R4 ;  /* 0x0000000102007824 */ /* 0x044fe400078e0204 */
[----:B---3--:R-:W-:Y:S03]  /*8830*/  IMAD.IADD R4, R2, 0x1, R5 ;  /* 0x0000000102047824 */ /* 0x008fe600078e0205 */
[C---:B------:R-:W-:Y:S02]  /*8840*/  ISETP.GT.AND P1, PT, R0.reuse, RZ, PT ;  /* 0x000000ff0000720c */ /* 0x040fe40003f24270 */
[C---:B------:R-:W-:Y:S02]  /*8850*/  ISETP.GT.AND P0, PT, R0.reuse, 0x1, PT ;  /* 0x000000010000780c */ /* 0x040fe40003f04270 */
[----:B------:R-:W-:Y:S02]  /*8860*/  FSEL R5, R159, -INF , P1 ;  /* 0xff8000009f057808 */ /* 0x000fe40000800000 */
[----:B------:R-:W-:Y:S02]  /*8870*/  FSEL R7, R157, -INF , P0 ;  /* 0xff8000009d077808 */ /* 0x000fe40000000000 */
[----:B------:R-:W-:Y:S02]  /*8880*/  FMNMX.FTZ R2, R5, R70, !PT ;  /* 0x0000004605027209 */ /* 0x000fe40007810000 */
[C---:B------:R-:W-:Y:S02]  /*8890*/  ISETP.GT.AND P4, PT, R0.reuse, 0x8, PT ;  /* 0x000000080000780c */ /* 0x040fe40003f84270 */
[----:B------:R-:W-:Y:S02]  /*88a0*/  FMNMX.FTZ R2, R7, R2, !PT ;  /* 0x0000000207027209 */ /* 0x000fe40007810000 */
[----:B------:R-:W-:Y:S02]  /*88b0*/  FSEL R8, R151, -INF , P4 ;  /* 0xff80000097087808 */ /* 0x000fe40002000000 */
[----:B------:R-:W-:Y:S02]  /*88c0*/  ISETP.GT.AND P3, PT, R0, 0x9, PT ;  /* 0x000000090000780c */ /* 0x000fe40003f64270 */
[----:B------:R-:W-:Y:S02]  /*88d0*/  FMNMX.FTZ R2, R8, R2, !PT ;  /* 0x0000000208027209 */ /* 0x000fe40007810000 */
[----:B------:R-:W-:Y:S02]  /*88e0*/  FSEL R10, R150, -INF , P3 ;  /* 0xff800000960a7808 */ /* 0x000fe40001800000 */
[----:B------:R-:W-:Y:S02]  /*88f0*/  ISETP.GT.AND P2, PT, R0, 0x10, PT ;  /* 0x000000100000780c */ /* 0x000fe40003f44270 */
[----:B------:R-:W-:Y:S02]  /*8900*/  FMNMX.FTZ R2, R10, R2, !PT ;  /* 0x000000020a027209 */ /* 0x000fe40007810000 */
[----:B------:R-:W-:Y:S02]  /*8910*/  ISETP.GT.AND P0, PT, R0, 0x11, PT ;  /* 0x000000110000780c */ /* 0x000fe40003f04270 */
[----:B------:R-:W-:Y:S02]  /*8920*/  FSEL R48, R146, -INF , P2 ;  /* 0xff80000092307808 */ /* 0x000fe40001000000 */
[----:B------:R-:W-:Y:S02]  /*8930*/  ISETP.GT.AND P4, PT, R4, RZ, PT ;  /* 0x000000ff0400720c */ /* 0x000fe40003f84270 */
[----:B------:R-:W-:Y:S02]  /*8940*/  FSEL R49, R143, -INF , P0 ;  /* 0xff8000008f317808 */ /* 0x000fe40000000000 */
[----:B------:R-:W-:Y:S02]  /*8950*/  ISETP.GT.AND P1, PT, R0, 0x18, PT ;  /* 0x000000180000780c */ /* 0x000fe40003f24270 */
[----:B------:R-:W-:Y:S02]  /*8960*/  FMNMX.FTZ R2, R48, R2, !PT ;  /* 0x0000000230027209 */ /* 0x000fe40007810000 */
[----:B------:R-:W-:Y:S02]  /*8970*/  FSEL R6, R162, -INF , P4 ;  /* 0xff800000a2067808 */ /* 0x000fe40002000000 */
[----:B------:R-:W-:Y:S02]  /*8980*/  ISETP.GT.AND P2, PT, R4, 0x1, PT ;  /* 0x000000010400780c */ /* 0x000fe40003f44270 */
[----:B------:R-:W-:Y:S02]  /*8990*/  FSEL R142, R142, -INF , P1 ;  /* 0xff8000008e8e7808 */ /* 0x000fe40000800000 */
[----:B------:R-:W-:Y:S02]  /*89a0*/  FMNMX.FTZ R2, R49, R2, !PT ;  /* 0x0000000231027209 */ /* 0x000fe40007810000 */
[----:B------:R-:W-:Y:S02]  /*89b0*/  ISETP.GT.AND P0, PT, R0, 0x19, PT ;  /* 0x000000190000780c */ /* 0x000fe40003f04270 */
[----:B------:R-:W-:Y:S02]  /*89c0*/  ISETP.GT.AND P3, PT, R4, 0x8, PT ;  /* 0x000000080400780c */ /* 0x000fe40003f64270 */
[----:B------:R-:W-:Y:S02]  /*89d0*/  FSEL R11, R161, -INF , P2 ;  /* 0xff800000a10b7808 */ /* 0x000fe40001000000 */
[----:B------:R-:W-:Y:S02]  /*89e0*/  FMNMX.FTZ R9, R6, R3, !PT ;  /* 0x0000000306097209 */ /* 0x000fe40007810000 */
[----:B------:R-:W-:Y:S02]  /*89f0*/  FSEL R143, R12, -INF , P0 ;  /* 0xff8000000c8f7808 */ /* 0x000fe40000000000 */
[----:B------:R-:W-:Y:S02]  /*8a00*/  FMNMX.FTZ R2, R142, R2, !PT ;  /* 0x000000028e027209 */ /* 0x000fe40007810000 */
[----:B------:R-:W-:Y:S02]  /*8a10*/  ISETP.GT.AND P1, PT, R0, 0x20, PT ;  /* 0x000000200000780c */ /* 0x000fe40003f24270 */
[----:B------:R-:W-:Y:S02]  /*8a20*/  FSEL R12, R160, -INF , P3 ;  /* 0xff800000a00c7808 */ /* 0x000fe40001800000 */
[----:B------:R-:W-:Y:S02]  /*8a30*/  ISETP.GT.AND P2, PT, R4, 0x9, PT ;  /* 0x000000090400780c */ /* 0x000fe40003f44270 */
[----:B------:R-:W-:Y:S02]  /*8a40*/  FMNMX.FTZ R9, R11, R9, !PT ;  /* 0x000000090b097209 */ /* 0x000fe40007810000 */
[----:B------:R-:W-:Y:S02]  /*8a50*/  FSEL R146, R13, -INF , P1 ;  /* 0xff8000000d927808 */ /* 0x000fe40000800000 */
[----:B------:R-:W-:Y:S02]  /*8a60*/  FMNMX.FTZ R2, R143, R2, !PT ;  /* 0x000000028f027209 */ /* 0x000fe40007810000 */
[----:B------:R-:W-:Y:S02]  /*8a70*/  ISETP.GT.AND P0, PT, R0, 0x21, PT ;  /* 0x000000210000780c */ /* 0x000fe40003f04270 */
[----:B------:R-:W-:Y:S02]  /*8a80*/  FSEL R13, R158, -INF , P2 ;  /* 0xff8000009e0d7808 */ /* 0x000fe40001000000 */
[----:B------:R-:W-:Y:S02]  /*8a90*/  FMNMX.FTZ R9, R12, R9, !PT ;  /* 0x000000090c097209 */ /* 0x000fe40007810000 */
[----:B------:R-:W-:Y:S02]  /*8aa0*/  ISETP.GT.AND P3, PT, R4, 0x10, PT ;  /* 0x000000100400780c */ /* 0x000fe40003f64270 */
[----:B------:R-:W-:Y:S02]  /*8ab0*/  FMNMX.FTZ R2, R146, R2, !PT ;  /* 0x0000000292027209 */ /* 0x000fe40007810000 */
[----:B------:R-:W-:Y:S02]  /*8ac0*/  ISETP.GT.AND P1, PT, R0, 0x28, PT ;  /* 0x000000280000780c */ /* 0x000fe40003f24270 */
[----:B------:R-:W-:Y:S02]  /*8ad0*/  FSEL R150, R144, -INF , P0 ;  /* 0xff80000090967808 */ /* 0x000fe40000000000 */
[----:B------:R-:W-:Y:S02]  /*8ae0*/  FMNMX.FTZ R9, R13, R9, !PT ;  /* 0x000000090d097209 */ /* 0x000fe40007810000 */
[----:B------:R-:W-:Y:S02]  /*8af0*/  FSEL R40, R156, -INF , P3 ;  /* 0xff8000009c287808 */ /* 0x000fe40001800000 */
[----:B------:R-:W-:Y:S02]  /*8b00*/  ISETP.GT.AND P2, PT, R4, 0x11, PT ;  /* 0x000000110400780c */ /* 0x000fe40003f44270 */
[----:B------:R-:W-:Y:S02]  /*8b10*/  FSEL R151, R138, -INF , P1 ;  /* 0xff8000008a977808 */ /* 0x000fe40000800000 */
[----:B------:R-:W-:Y:S02]  /*8b20*/  FMNMX.FTZ R2, R150, R2, !PT ;  /* 0x0000000296027209 */ /* 0x000fe40007810000 */
[----:B------:R-:W-:Y:S02]  /*8b30*/  ISETP.GT.AND P0, PT, R0, 0x29, PT ;  /* 0x000000290000780c */ /* 0x000fe40003f04270 */
[----:B------:R-:W-:Y:S02]  /*8b40*/  FSEL R41, R153, -INF , P2 ;  /* 0xff80000099297808 */ /* 0x000fe40001000000 */
[----:B------:R-:W-:Y:S02]  /*8b50*/  FMNMX.FTZ R9, R40, R9, !PT ;  /* 0x0000000928097209 */ /* 0x000fe40007810000 */
        /* <DEDUP_REMOVED lines=10> */
[----:B------:R-:W-:Y:S02]  /*8c00*/  ISETP.GT.AND P3, PT, R4, 0x20, PT ;  /* 0x000000200400780c */ /* 0x000fe40003f64270 */
[----:B------:R-:W-:Y:S02]  /*8c10*/  FSEL R57, R154, -INF , P2 ;  /* 0xff8000009a397808 */ /* 0x000fe40001000000 */
[----:B------:R-:W-:Y:S02]  /*8c20*/  FMNMX.FTZ R9, R56, R9, !PT ;  /* 0x0000000938097209 */ /* 0x000fe40007810000 */
[----:B------:R-:W-:Y:S02]  /*8c30*/  ISETP.GT.AND P1, PT, R0, 0x38, PT ;  /* 0x000000380000780c */ /* 0x000fe40003f24270 */
[----:B------:R-:W-:Y:S02]  /*8c40*/  FSEL R157, R68, -INF , P0 ;  /* 0xff800000449d7808 */ /* 0x000fe40000000000 */
[----:B------:R-:W-:Y:S02]  /*8c50*/  FMNMX.FTZ R2, R156, R2, !PT ;  /* 0x000000029c027209 */ /* 0x000fe40007810000 */
[----:B------:R-:W-:Y:S02]  /*8c60*/  FSEL R145, R145, -INF , P3 ;  /* 0xff80000091917808 */ /* 0x000fe40001800000 */
[----:B------:R-:W-:Y:S02]  /*8c70*/  FMNMX.FTZ R9, R57, R9, !PT ;  /* 0x0000000939097209 */ /* 0x000fe40007810000 */
[----:B------:R-:W-:Y:S02]  /*8c80*/  ISETP.GT.AND P2, PT, R4, 0x21, PT ;  /* 0x000000210400780c */ /* 0x000fe40003f44270 */
[----:B------:R-:W-:Y:S02]  /*8c90*/  ISETP.GT.AND P0, PT, R0, 0x39, PT ;  /* 0x000000390000780c */ /* 0x000fe40003f04270 */
[----:B------:R-:W-:Y:S02]  /*8ca0*/  FSEL R158, R33, -INF , P1 ;  /* 0xff800000219e7808 */ /* 0x000fe40000800000 */
[----:B------:R-:W-:Y:S02]  /*8cb0*/  FMNMX.FTZ R2, R157, R2, !PT ;  /* 0x000000029d027209 */ /* 0x000fe40007810000 */
[----:B------:R-:W-:Y:S02]  /*8cc0*/  FMNMX.FTZ R9, R145, R9, !PT ;  /* 0x0000000991097209 */ /* 0x000fe40007810000 */
[----:B------:R-:W-:Y:S02]  /*8cd0*/  FSEL R144, R152, -INF , P2 ;  /* 0xff80000098907808 */ /* 0x000fe40001000000 */
[----:B------:R-:W-:Y:S02]  /*8ce0*/  ISETP.GT.AND P3, PT, R4, 0x28, PT ;  /* 0x000000280400780c */ /* 0x000fe40003f64270 */
[----:B------:R-:W-:Y:S02]  /*8cf0*/  ISETP.GT.AND P1, PT, R0, 0x40, PT ;  /* 0x000000400000780c */ /* 0x000fe40003f24270 */
[----:B------:R-:W-:Y:S02]  /*8d00*/  FSEL R159, R32, -INF , P0 ;  /* 0xff800000209f7808 */ /* 0x000fe40000000000 */
[----:B------:R-:W-:Y:S02]  /*8d10*/  FMNMX.FTZ R2, R158, R2, !PT ;  /* 0x000000029e027209 */ /* 0x000fe40007810000 */
[----:B------:R-:W-:Y:S02]  /*8d20*/  FSEL R148, R148, -INF , P3 ;  /* 0xff80000094947808 */ /* 0x000fe40001800000 */
[----:B------:R-:W-:Y:S02]  /*8d30*/  ISETP.GT.AND P2, PT, R4, 0x29, PT ;  /* 0x000000290400780c */ /* 0x000fe40003f44270 */
        /* <DEDUP_REMOVED lines=8> */
[----:B------:R-:W-:Y:S02]  /*8dc0*/  ISETP.GT.AND P1, PT, R0, 0x48, PT ;  /* 0x000000480000780c */ /* 0x000fe40003f24270 */
[----:B------:R-:W-:Y:S02]  /*8dd0*/  FMNMX.FTZ R2, R222, R2, !PT ;  /* 0x00000002de027209 */ /* 0x000fe40007810000 */
[----:B------:R-:W-:Y:S02]  /*8de0*/  FSEL R152, R141, -INF , P3 ;  /* 0xff8000008d987808 */ /* 0x000fe40001800000 */
[----:B------:R-:W-:Y:S02]  /*8df0*/  FMNMX.FTZ R9, R149, R9, !PT ;  /* 0x0000000995097209 */ /* 0x000fe40007810000 */
[----:B------:R-:W-:Y:S02]  /*8e00*/  ISETP.GT.AND P2, PT, R4, 0x31, PT ;  /* 0x000000310400780c */ /* 0x000fe40003f44270 */
[----:B------:R-:W-:Y:S02]  /*8e10*/  FSEL R233, R21, -INF , P1 ;  /* 0xff80000015e97808 */ /* 0x000fe40000800000 */
[----:B------:R-:W-:Y:S02]  /*8e20*/  ISETP.GT.AND P0, PT, R0, 0x49, PT ;  /* 0x000000490000780c */ /* 0x000fe40003f04270 */
        /* <DEDUP_REMOVED lines=23> */
[----:B------:R-:W-:Y:S02]  /*8fa0*/  ISETP.GT.AND P3, PT, R4, 0x48, PT ;  /* 0x000000480400780c */ /* 0x000fe40003f64270 */
[----:B------:R-:W-:Y:S02]  /*8fb0*/  FSEL R244, R18, -INF , P1 ;  /* 0xff80000012f47808 */ /* 0x000fe40000800000 */
[----:B------:R-:W-:Y:S02]  /*8fc0*/  FMNMX.FTZ R2, R242, R2, !PT ;  /* 0x00000002f2027209 */ /* 0x000fe40007810000 */
[----:B------:R-:W-:Y:S02]  /*8fd0*/  FSEL R216, R136, -INF , P2 ;  /* 0xff80000088d87808 */ /* 0x000fe40001000000 */
[----:B------:R-:W-:Y:S02]  /*8fe0*/  FMNMX.FTZ R9, R163, R9, !PT ;  /* 0x00000009a3097209 */ /* 0x000fe40007810000 */
[----:B------:R-:W-:Y:S02]  /*8ff0*/  FSEL R246, R20, -INF , P0 ;  /* 0xff80000014f67808 */ /* 0x000fe40000000000 */
[----:B------:R-:W-:Y:S02]  /*9000*/  FSEL R218, R37, -INF , P3 ;  /* 0xff80000025da7808 */ /* 0x000fe40001800000 */
[C---:B------:R-:W-:Y:S02]  /*9010*/  ISETP.GT.AND P1, PT, R0.reuse, 0x60, PT ;  /* 0x000000600000780c */ /* 0x040fe40003f24270 */
[C---:B------:R-:W-:Y:S02]  /*9020*/  ISETP.GT.AND P3, PT, R0.reuse, 0x69, PT ;  /* 0x000000690000780c */ /* 0x040fe40003f64270 */
[C---:B------:R-:W-:Y:S02]  /*9030*/  ISETP.GT.AND P0, PT, R0.reuse, 0x61, PT ;  /* 0x000000610000780c */ /* 0x040fe40003f04270 */
[----:B------:R-:W-:Y:S02]  /*9040*/  ISETP.GT.AND P4, PT, R0, 0x68, PT ;  /* 0x000000680000780c */ /* 0x000fe40003f84270 */
[----:B------:R-:W-:Y:S02]  /*9050*/  FMNMX.FTZ R0, R244, R2, !PT ;  /* 0x00000002f4007209 */ /* 0x000fe40007810000 */
[----:B------:R-:W-:Y:S02]  /*9060*/  ISETP.GT.AND P2, PT, R4, 0x49, PT ;  /* 0x000000490400780c */ /* 0x000fe40003f44270 */
[----:B------:R-:W-:Y:S02]  /*9070*/  FMNMX.FTZ R2, R216, R9, !PT ;  /* 0x00000009d8027209 */ /* 0x000fe40007810000 */
[----:B------:R-:W-:Y:S02]  /*9080*/  FSEL R249, R14, -INF , P1 ;  /* 0xff8000000ef97808 */ /* 0x000fe40000800000 */
[----:B------:R-:W-:Y:S02]  /*9090*/  FMNMX.FTZ R0, R246, R0, !PT ;  /* 0x00000000f6007209 */ /* 0x000fe40007810000 */
[----:B------:R-:W-:Y:S02]  /*90a0*/  FSEL R217, R36, -INF , P2 ;  /* 0xff80000024d97808 */ /* 0x000fe40001000000 */
[----:B------:R-:W-:Y:S01]  /*90b0*/  ISETP.GT.AND P1, PT, R4, 0x50, PT ;  /* 0x000000500400780c */ /* 0x000fe20003f24270 */
[----:B------:R-:W-:Y:S01]  /*90c0*/  LDSM.16.MT88.4 R36, [R196] ;  /* 0x00000000c424783b */ /* 0x000fe20000004200 */
[----:B------:R-:W-:Y:S02]  /*90d0*/  FMNMX.FTZ R2, R218, R2, !PT ;  /* 0x00000002da027209 */ /* 0x000fe40007810000 */
        /* <DEDUP_REMOVED lines=12> */
[----:B------:R-:W-:Y:S02]  /*91a0*/  FSEL R229, R31, -INF , P1 ;  /* 0xff8000001fe57808 */ /* 0x000fe40000800000 */
[----:B------:R-:W-:Y:S02]  /*91b0*/  FMNMX.FTZ R2, R230, R2, !PT ;  /* 0x00000002e6027209 */ /* 0x000fe40007810000 */
[----:B------:R-:W-:Y:S02]  /*91c0*/  FMNMX.FTZ R0, R71, R0, !PT ;  /* 0x0000000047007209 */ /* 0x000fe40007810000 */
[----:B------:R-:W-:Y:S02]  /*91d0*/  FMNMX.FTZ R9, R229, R2, !PT ;  /* 0x00000002e5097209 */ /* 0x000fe40007810000 */
[C---:B------:R-:W-:Y:S01]  /*91e0*/  ISETP.GT.AND P0, PT, R4.reuse, 0x59, PT ;  /* 0x000000590400780c */ /* 0x040fe20003f04270 */
[----:B------:R-:W2:Y:S01]  /*91f0*/  SHFL.BFLY PT, R2, R0, 0x2, 0x1f ;  /* 0x0c401f0000027f89 */ /* 0x000ea200000e0000 */
[----:B------:R-:W-:Y:S02]  /*9200*/  ISETP.GT.AND P1, PT, R4, 0x60, PT ;  /* 0x000000600400780c */ /* 0x000fe40003f24270 */
[----:B------:R-:W-:Y:S02]  /*9210*/  FSEL R226, R30, -INF , P0 ;  /* 0xff8000001ee27808 */ /* 0x000fe40000000000 */
[----:B------:R-:W-:Y:S02]  /*9220*/  ISETP.GT.AND P0, PT, R4, 0x61, PT ;  /* 0x000000610400780c */ /* 0x000fe40003f04270 */
[----:B------:R-:W-:Y:S02]  /*9230*/  FSEL R224, R29, -INF , P1 ;  /* 0xff8000001de07808 */ /* 0x000fe40000800000 */
[----:B------:R-:W-:Y:S01]  /*9240*/  FSEL R223, R26, -INF , P0 ;  /* 0xff8000001adf7808 */ /* 0x000fe20000000000 */
[----:B------:R-:W-:Y:S01]  /*9250*/  LDSM.16.MT88.4 R28, [R192] ;  /* 0x00000000c01c783b */ /* 0x000fe20000004200 */
[----:B------:R-:W-:Y:S02]  /*9260*/  ISETP.GT.AND P0, PT, R4, 0x69, PT ;  /* 0x000000690400780c */ /* 0x000fe40003f04270 */
[----:B------:R-:W-:Y:S02]  /*9270*/  FMNMX.FTZ R9, R226, R9, !PT ;  /* 0x00000009e2097209 */ /* 0x000fe40007810000 */
[----:B------:R-:W-:Y:S02]  /*9280*/  FSEL R220, R22, -INF , P0 ;  /* 0xff80000016dc7808 */ /* 0x000fe40000000000 */
[----:B------:R-:W-:Y:S01]  /*9290*/  ISETP.GT.AND P1, PT, R4, 0x68, PT ;  /* 0x000000680400780c */ /* 0x000fe20003f24270 */
[----:B------:R-:W-:Y:S01]  /*92a0*/  LDSM.16.MT88.4 R20, [R193] ;  /* 0x00000000c114783b */ /* 0x000fe20000004200 */
[----:B------:R-:W-:Y:S02]  /*92b0*/  FMNMX.FTZ R9, R224, R9, !PT ;  /* 0x00000009e0097209 */ /* 0x000fe40007810000 */
[----:B------:R-:W-:Y:S02]  /*92c0*/  FSEL R221, R24, -INF , P1 ;  /* 0xff80000018dd7808 */ /* 0x000fe40000800000 */
[----:B------:R-:W-:Y:S02]  /*92d0*/  FMNMX.FTZ R4, R223, R9, !PT ;  /* 0x00000009df047209 */ /* 0x000fe40007810000 */
[----:B--2---:R-:W-:Y:S02]  /*92e0*/  FMNMX.FTZ R0, R0, R2, !PT ;  /* 0x0000000200007209 */ /* 0x004fe40007810000 */
[----:B------:R-:W-:Y:S03]  /*92f0*/  FMNMX.FTZ R4, R221, R4, !PT ;  /* 0x00000004dd047209 */ /* 0x000fe60007810000 */
[----:B------:R-:W2:Y:S01]  /*9300*/  SHFL.BFLY PT, R2, R0, 0x1, 0x1f ;  /* 0x0c201f0000027f89 */ /* 0x000ea200000e0000 */
[----:B------:R-:W-:Y:S07]  /*9310*/  FMNMX.FTZ R4, R220, R4, !PT ;  /* 0x00000004dc047209 */ /* 0x000fee0007810000 */
[----:B------:R-:W3:Y:S01]  /*9320*/  SHFL.BFLY PT, R9, R4, 0x2, 0x1f ;  /* 0x0c401f0004097f89 */ /* 0x000ee200000e0000 */
[----:B--2---:R-:W-:Y:S04]  /*9330*/  FMNMX.FTZ R68, R0, R2, !PT ;  /* 0x0000000200447209 */ /* 0x004fe80007810000 */
[C---:B------:R-:W-:Y:S01]  /*9340*/  FSETP.NEU.FTZ.AND P0, PT, R68.reuse, -INF , PT ;  /* 0xff8000004400780b */ /* 0x040fe20003f1d000 */
[----:B------:R-:W-:Y:S01]  /*9350*/  FMUL.FTZ R0, R68, c[0x0][0x2d0] ;  /* 0x0000b40044007a20 */ /* 0x000fe20000410000 */
[----:B---3--:R-:W-:Y:S04]  /*9360*/  FMNMX.FTZ R4, R4, R9, !PT ;  /* 0x0000000904047209 */ /* 0x008fe80007810000 */
[----:B------:R-:W-:Y:S01]  /*9370*/  FSEL R141, R0, RZ, P0 ;  /* 0x000000ff008d7208 */ /* 0x000fe20000000000 */
[----:B------:R-:W2:Y:S04]  /*9380*/  SHFL.BFLY PT, R2, R4, 0x1, 0x1f ;  /* 0x0c201f0004027f89 */ /* 0x000ea800000e0000 */
[--C-:B------:R-:W-:Y:S04]  /*9390*/  FFMA.FTZ R0, R5, c[0x0][0x2d0], -R141.reuse ;  /* 0x0000b40005007a23 */ /* 0x100fe8000001088d */
[----:B------:R3:W-:Y:S01]  /*93a0*/  MUFU.EX2 R237, R0 ;  /* 0x0000000000ed7308 */ /* 0x0007e20000000800 */
[----:B--2---:R-:W-:Y:S04]  /*93b0*/  FMNMX.FTZ R69, R4, R2, !PT ;  /* 0x0000000204457209 */ /* 0x004fe80007810000 */
[C---:B------:R-:W-:Y:S01]  /*93c0*/  FSETP.NEU.FTZ.AND P1, PT, R69.reuse, -INF , PT ;  /* 0xff8000004500780b */ /* 0x040fe20003f3d000 */
[----:B------:R-:W-:Y:S02]  /*93d0*/  FMUL.FTZ R2, R69, c[0x0][0x2d0] ;  /* 0x0000b40045027a20 */ /* 0x000fe40000410000 */
[--C-:B---3--:R-:W-:Y:S03]  /*93e0*/  FFMA.FTZ R0, R7, c[0x0][0x2d0], -R141.reuse ;  /* 0x0000b40007007a23 */ /* 0x108fe6000001088d */
[----:B------:R-:W-:Y:S01]  /*93f0*/  FSEL R140, R2, RZ, P1 ;  /* 0x000000ff028c7208 */ /* 0x000fe20000800000 */
[----:B------:R2:W3:Y:S04]  /*9400*/  MUFU.EX2 R239, R0 ;  /* 0x0000000000ef7308 */ /* 0x0004e80000000800 */
[--C-:B------:R-:W-:Y:S02]  /*9410*/  FFMA.FTZ R2, R13, c[0x0][0x2d0], -R140.reuse ;  /* 0x0000b4000d027a23 */ /* 0x100fe4000001088c */
[--C-:B------:R-:W-:Y:S04]  /*9420*/  FFMA.FTZ R4, R11, c[0x0][0x2d0], -R140.reuse ;  /* 0x0000b4000b047a23 */ /* 0x100fe8000001088c */
[----:B------:R4:W-:Y:S10]  /*9430*/  MUFU.EX2 R42, R2 ;  /* 0x00000002002a7308 */ /* 0x0009f40000000800 */
[----:B------:R-:W-:Y:S01]  /*9440*/  MUFU.EX2 R252, R4 ;  /* 0x0000000400fc7308 */ /* 0x000fe20000000800 */
[--C-:B--2---:R-:W-:Y:S01]  /*9450*/  FFMA.FTZ R0, R8, c[0x0][0x2d0], -R141.reuse ;  /* 0x0000b40008007a23 */ /* 0x104fe2000001088d */
[----:B---3--:R-:W-:Y:S08]  /*9460*/  F2FP.PACK_AB R137, R239, R237 ;  /* 0x000000edef89723e */ /* 0x008ff000000000ff */
[----:B------:R2:W-:Y:S01]  /*9470*/  MUFU.EX2 R51, R0 ;  /* 0x0000000000337308 */ /* 0x0005e20000000800 */
[----:B----4-:R-:W-:Y:S01]  /*9480*/  FSEL R2, R68, RZ, P0 ;  /* 0x000000ff44027208 */ /* 0x010fe20000000000 */
[----:B--2---:R-:W-:Y:S08]  /*9490*/  FFMA.FTZ R0, R10, c[0x0][0x2d0], -R141 ;  /* 0x0000b4000a007a23 */ /* 0x004ff0000001088d */
[----:B------:R2:W3:Y:S02]  /*94a0*/  MUFU.EX2 R43, R0 ;  /* 0x00000000002b7308 */ /* 0x0004e40000000800 */
[--C-:B--2---:R-:W-:Y:S01]  /*94b0*/  FFMA.FTZ R0, R6, c[0x0][0x2d0], -R140.reuse ;  /* 0x0000b40006007a23 */ /* 0x104fe2000001088c */
[----:B---3--:R-:W-:Y:S07]  /*94c0*/  F2FP.PACK_AB R139, R43, R51 ;  /* 0x000000332b8b723e */ /* 0x008fee00000000ff */
[----:B------:R2:W3:Y:S02]  /*94d0*/  MUFU.EX2 R238, R0 ;  /* 0x0000000000ee7308 */ /* 0x0004e40000000800 */
[----:B--2---:R-:W-:Y:S01]  /*94e0*/  FFMA.FTZ R0, R12, c[0x0][0x2d0], -R140 ;  /* 0x0000b4000c007a23 */ /* 0x004fe2000001088c */
[----:B---3--:R-:W-:Y:S01]  /*94f0*/  F2FP.PACK_AB R136, R252, R238 ;  /* 0x000000eefc88723e */ /* 0x008fe200000000ff */
[----:B------:R-:W2:Y:S06]  /*9500*/  LDSM.16.MT88.4 R12, [R191] ;  /* 0x00000000bf0c783b */ /* 0x000eac0000004200 */
[----:B------:R3:W4:Y:S02]  /*9510*/  MUFU.EX2 R50, R0 ;  /* 0x0000000000327308 */ /* 0x0007240000000800 */
[----:B---3--:R-:W-:Y:S02]  /*9520*/  FSEL R0, R69, RZ, P1 ;  /* 0x000000ff45007208 */ /* 0x008fe40000800000 */
[----:B----4-:R-:W-:Y:S03]  /*9530*/  F2FP.PACK_AB R138, R42, R50 ;  /* 0x000000322a8a723e */ /* 0x010fe600000000ff */
[----:B------:R-:W-:Y:S04]  /*9540*/  FADD.FTZ R0, -R0, R3 ;  /* 0x0000000300007221 */ /* 0x000fe80000010100 */
[----:B------:R-:W-:Y:S04]  /*9550*/  FMUL.FTZ R0, R0, c[0x0][0x2d0] ;  /* 0x0000b40000007a20 */ /* 0x000fe80000410000 */
[----:B------:R3:W4:Y:S02]  /*9560*/  MUFU.EX2 R3, R0 ;  /* 0x0000000000037308 */ /* 0x0007240000000800 */
[----:B---3--:R-:W-:Y:S02]  /*9570*/  FADD.FTZ R0, -R2, R70 ;  /* 0x0000004602007221 */ /* 0x008fe40000010100 */
[--C-:B------:R-:W-:Y:S02]  /*9580*/  FFMA.FTZ R2, R40, c[0x0][0x2d0], -R140.reuse ;  /* 0x0000b40028027a23 */ /* 0x100fe4000001088c */
[C---:B----4-:R-:W-:Y:S04]  /*9590*/  FMUL.FTZ R40, R3.reuse, R108 ;  /* 0x0000006c03287220 */ /* 0x050fe80000410000 */
[----:B------:R3:W-:Y:S01]  /*95a0*/  MUFU.EX2 R251, R2 ;  /* 0x0000000200fb7308 */ /* 0x0007e20000000800 */
[----:B------:R-:W-:Y:S02]  /*95b0*/  FMUL.FTZ R0, R0, c[0x0][0x2d0] ;  /* 0x0000b40000007a20 */ /* 0x000fe40000410000 */
[C---:B------:R-:W-:Y:S02]  /*95c0*/  FMUL.FTZ R4, R3.reuse, R72 ;  /* 0x0000004803047220 */ /* 0x040fe40000410000 */
[C---:B------:R-:W-:Y:S02]  /*95d0*/  FMUL.FTZ R5, R3.reuse, R73 ;  /* 0x0000004903057220 */ /* 0x040fe40000410000 */
[C---:B------:R-:W-:Y:S02]  /*95e0*/  FMUL.FTZ R8, R3.reuse, R76 ;  /* 0x0000004c03087220 */ /* 0x040fe40000410000 */
[C---:B------:R-:W-:Y:S01]  /*95f0*/  FMUL.FTZ R9, R3.reuse, R77 ;  /* 0x0000004d03097220 */ /* 0x040fe20000410000 */
[----:B------:R-:W4:Y:S01]  /*9600*/  MUFU.EX2 R0, R0 ;  /* 0x0000000000007308 */ /* 0x000f220000000800 */
[C---:B------:R-:W-:Y:S02]  /*9610*/  FMUL.FTZ R16, R3.reuse, R84 ;  /* 0x0000005403107220 */ /* 0x040fe40000410000 */
[C---:B------:R-:W-:Y:S02]  /*9620*/  FMUL.FTZ R17, R3.reuse, R85 ;  /* 0x0000005503117220 */ /* 0x040fe40000410000 */
[C---:B------:R-:W-:Y:S02]  /*9630*/  FMUL.FTZ R24, R3.reuse, R92 ;  /* 0x0000005c03187220 */ /* 0x040fe40000410000 */
[C---:B------:R-:W-:Y:S02]  /*9640*/  FMUL.FTZ R25, R3.reuse, R93 ;  /* 0x0000005d03197220 */ /* 0x040fe40000410000 */
[C---:B------:R-:W-:Y:S02]  /*9650*/  FMUL.FTZ R32, R3.reuse, R100 ;  /* 0x0000006403207220 */ /* 0x040fe40000410000 */
[----:B------:R-:W-:Y:S02]  /*9660*/  FMUL.FTZ R33, R3, R101 ;  /* 0x0000006503217220 */ /* 0x000fe40000410000 */
[--C-:B------:R-:W-:Y:S02]  /*9670*/  FFMA.FTZ R92, R229, c[0x0][0x2d0], -R140.reuse ;  /* 0x0000b400e55c7a23 */ /* 0x100fe4000001088c */
[--C-:B---3--:R-:W-:Y:S02]  /*9680*/  FFMA.FTZ R2, R41, c[0x0][0x2d0], -R140.reuse ;  /* 0x0000b40029027a23 */ /* 0x108fe4000001088c */
[--C-:B------:R-:W-:Y:S02]  /*9690*/  FFMA.FTZ R93, R226, c[0x0][0x2d0], -R140.reuse ;  /* 0x0000b400e25d7a23 */ /* 0x100fe4000001088c */
[----:B------:R3:W-:Y:S01]  /*96a0*/  MUFU.EX2 R250, R2 ;  /* 0x0000000200fa7308 */ /* 0x0007e20000000800 */
[----:B------:R-:W-:Y:S02]  /*96b0*/  FFMA.FTZ R101, R224, c[0x0][0x2d0], -R140 ;  /* 0x0000b400e0657a23 */ /* 0x000fe4000001088c */
[--C-:B------:R-:W-:Y:S02]  /*96c0*/  FFMA.FTZ R100, R247, c[0x0][0x2d0], -R141.reuse ;  /* 0x0000b400f7647a23 */ /* 0x100fe4000001088d */
[C---:B----4-:R-:W-:Y:S02]  /*96d0*/  FMUL.FTZ R6, R0.reuse, R74 ;  /* 0x0000004a00067220 */ /* 0x050fe40000410000 */
[C---:B------:R-:W-:Y:S02]  /*96e0*/  FMUL.FTZ R7, R0.reuse, R75 ;  /* 0x0000004b00077220 */ /* 0x040fe40000410000 */
[----:B------:R-:W4:Y:S01]  /*96f0*/  LDSM.16.MT88.4 R72, [R192+0x3800] ;  /* 0x00380000c048783b */ /* 0x000f220000004200 */
[C---:B------:R-:W-:Y:S02]  /*9700*/  FMUL.FTZ R10, R0.reuse, R78 ;  /* 0x0000004e000a7220 */ /* 0x040fe40000410000 */
[C---:B------:R-:W-:Y:S02]  /*9710*/  FMUL.FTZ R11, R0.reuse, R79 ;  /* 0x0000004f000b7220 */ /* 0x040fe40000410000 */
[C---:B--2---:R-:W-:Y:S03]  /*9720*/  HMMA.16816.F32 R4, R136.reuse, R12, R4 ;  /* 0x0000000c8804723c */ /* 0x044fe60000001804 */
[----:B------:R-:W2:Y:S02]  /*9730*/  LDSM.16.MT88.4 R76, [R194+0x3800] ;  /* 0x00380000c24c783b */ /* 0x000ea40000004200 */
[----:B------:R-:W-:Y:S02]  /*9740*/  FMUL.FTZ R18, R0, R86 ;  /* 0x0000005600127220 */ /* 0x000fe40000410000 */
[C---:B------:R-:W-:Y:S01]  /*9750*/  FMUL.FTZ R12, R3.reuse, R80 ;  /* 0x00000050030c7220 */ /* 0x040fe20000410000 */
[C---:B------:R-:W-:Y:S04]  /*9760*/  HMMA.16816.F32 R8, R136.reuse, R14, R8 ;  /* 0x0000000e8808723c */ /* 0x040fe80000001808 */
[--C-:B---3--:R-:W-:Y:S02]  /*9770*/  FFMA.FTZ R2, R48, c[0x0][0x2d0], -R141.reuse ;  /* 0x0000b40030027a23 */ /* 0x108fe4000001088d */
[C---:B------:R-:W-:Y:S02]  /*9780*/  FMUL.FTZ R13, R3.reuse, R81 ;  /* 0x00000051030d7220 */ /* 0x040fe40000410000 */
[----:B------:R3:W-:Y:S01]  /*9790*/  MUFU.EX2 R108, R2 ;  /* 0x00000002006c7308 */ /* 0x0007e20000000800 */
[C---:B------:R-:W-:Y:S03]  /*97a0*/  FMUL.FTZ R14, R0.reuse, R82 ;  /* 0x00000052000e7220 */ /* 0x040fe60000410000 */
[C---:B------:R-:W-:Y:S02]  /*97b0*/  FMUL.FTZ R15, R0.reuse, R83 ;  /* 0x00000053000f7220 */ /* 0x040fe40000410000 */
[----:B------:R-:W2:Y:S01]  /*97c0*/  LDSM.16.MT88.4 R80, [R191+0x800] ;  /* 0x00080000bf50783b */ /* 0x000ea20000004200 */
[C---:B------:R-:W-:Y:S02]  /*97d0*/  FMUL.FTZ R19, R0.reuse, R87 ;  /* 0x0000005700137220 */ /* 0x040fe40000410000 */
[C---:B------:R-:W-:Y:S02]  /*97e0*/  FMUL.FTZ R58, R0.reuse, R126 ;  /* 0x0000007e003a7220 */ /* 0x040fe40000410000 */
[C---:B------:R-:W-:Y:S03]  /*97f0*/  HMMA.16816.F32 R12, R136.reuse, R20, R12 ;  /* 0x00000014880c723c */ /* 0x040fe6000000180c */
[----:B------:R-:W1:Y:S01]  /*9800*/  LDSM.16.MT88.4 R84, [R193+0x800] ;  /* 0x00080000c154783b */ /* 0x000e620000004200 */
[C---:B------:R-:W-:Y:S02]  /*9810*/  FMUL.FTZ R59, R0.reuse, R127 ;  /* 0x0000007f003b7220 */ /* 0x040fe40000410000 */
[C---:B------:R-:W-:Y:S02]  /*9820*/  FMUL.FTZ R26, R0.reuse, R94 ;  /* 0x0000005e001a7220 */ /* 0x040fe40000410000 */
[C---:B------:R-:W-:Y:S04]  /*9830*/  HMMA.16816.F32 R16, R136.reuse, R22, R16 ;  /* 0x000000168810723c */ /* 0x040fe80000001810 */
[----:B------:R-:W-:Y:S02]  /*9840*/  FMUL.FTZ R20, R3, R88 ;  /* 0x0000005803147220 */ /* 0x000fe40000410000 */
[----:B---3--:R-:W-:Y:S02]  /*9850*/  FFMA.FTZ R2, R49, c[0x0][0x2d0], -R141 ;  /* 0x0000b40031027a23 */ /* 0x008fe4000001088d */
[C---:B------:R-:W-:Y:S02]  /*9860*/  FMUL.FTZ R21, R3.reuse, R89 ;  /* 0x0000005903157220 */ /* 0x040fe40000410000 */
[----:B------:R3:W1:Y:S02]  /*9870*/  MUFU.EX2 R245, R2 ;  /* 0x0000000200f57308 */ /* 0x0006640000000800 */
[C---:B------:R-:W-:Y:S02]  /*9880*/  FMUL.FTZ R22, R0.reuse, R90 ;  /* 0x0000005a00167220 */ /* 0x040fe40000410000 */
[C---:B------:R-:W-:Y:S02]  /*9890*/  FMUL.FTZ R23, R0.reuse, R91 ;  /* 0x0000005b00177220 */ /* 0x040fe40000410000 */
[----:B------:R-:W1:Y:S01]  /*98a0*/  LDSM.16.MT88.4 R88, [R192+0x800] ;  /* 0x00080000c058783b */ /* 0x000e620000004200 */
[----:B------:R-:W-:Y:S02]  /*98b0*/  IMAD.MOV.U32 R94, RZ, RZ, R51 ;  /* 0x000000ffff5e7224 */ /* 0x000fe400078e0033 */
[C---:B------:R-:W-:Y:S02]  /*98c0*/  FMUL.FTZ R49, R3.reuse, R117 ;  /* 0x0000007503317220 */ /* 0x040fe40000410000 */
[C---:B------:R-:W-:Y:S03]  /*98d0*/  HMMA.16816.F32 R20, R136.reuse, R28, R20 ;  /* 0x0000001c8814723c */ /* 0x040fe60000001814 */
[C---:B------:R-:W-:Y:S02]  /*98e0*/  FMUL.FTZ R27, R0.reuse, R95 ;  /* 0x0000005f001b7220 */ /* 0x040fe40000410000 */
[----:B------:R-:W-:Y:S02]  /*98f0*/  IMAD.MOV.U32 R95, RZ, RZ, R50 ;  /* 0x000000ffff5f7224 */ /* 0x000fe400078e0032 */
[C---:B------:R-:W-:Y:S02]  /*9900*/  FMUL.FTZ R50, R0.reuse, R118 ;  /* 0x0000007600327220 */ /* 0x040fe40000410000 */
[----:B------:R-:W-:Y:S01]  /*9910*/  FMUL.FTZ R51, R0, R119 ;  /* 0x0000007700337220 */ /* 0x000fe20000410000 */
[C---:B------:R-:W-:Y:S03]  /*9920*/  HMMA.16816.F32 R24, R136.reuse, R30, R24 ;  /* 0x0000001e8818723c */ /* 0x040fe60000001818 */
[----:B---3--:R-:W-:Y:S02]  /*9930*/  FFMA.FTZ R2, R56, c[0x0][0x2d0], -R140 ;  /* 0x0000b40038027a23 */ /* 0x008fe4000001088c */
[C---:B------:R-:W-:Y:S02]  /*9940*/  FMUL.FTZ R56, R3.reuse, R124 ;  /* 0x0000007c03387220 */ /* 0x040fe40000410000 */
[----:B------:R3:W-:Y:S01]  /*9950*/  MUFU.EX2 R243, R2 ;  /* 0x0000000200f37308 */ /* 0x0007e20000000800 */
[C---:B------:R-:W-:Y:S02]  /*9960*/  FMUL.FTZ R30, R0.reuse, R98 ;  /* 0x00000062001e7220 */ /* 0x040fe40000410000 */
[----:B------:R-:W5:Y:S02]  /*9970*/  LDL.LU R98, [R1+0x34] ;  /* 0x0000340001627983 */ /* 0x000f640000300800 */
[C---:B------:R-:W-:Y:S02]  /*9980*/  FMUL.FTZ R31, R0.reuse, R99 ;  /* 0x00000063001f7220 */ /* 0x040fe40000410000 */
[C---:B------:R-:W-:Y:S01]  /*9990*/  FMUL.FTZ R28, R3.reuse, R96 ;  /* 0x00000060031c7220 */ /* 0x040fe20000410000 */
[----:B------:R-:W5:Y:S01]  /*99a0*/  LDL.LU R99, [R1+0x30] ;  /* 0x0000300001637983 */ /* 0x000f620000300800 */
[----:B------:R-:W-:Y:S02]  /*99b0*/  FMUL.FTZ R29, R3, R97 ;  /* 0x00000061031d7220 */ /* 0x000fe40000410000 */
[----:B------:R-:W-:Y:S02]  /*99c0*/  IMAD.MOV.U32 R96, RZ, RZ, R43 ;  /* 0x000000ffff607224 */ /* 0x000fe400078e002b */
[----:B------:R-:W-:Y:S02]  /*99d0*/  IMAD.MOV.U32 R97, RZ, RZ, R42 ;  /* 0x000000ffff617224 */ /* 0x000fe400078e002a */
[C---:B------:R-:W-:Y:S01]  /*99e0*/  FMUL.FTZ R34, R0.reuse, R102 ;  /* 0x0000006600227220 */ /* 0x040fe20000410000 */
[C---:B------:R-:W-:Y:S03]  /*99f0*/  HMMA.16816.F32 R28, R136.reuse, R36, R28 ;  /* 0x00000024881c723c */ /* 0x040fe6000000181c */
[C---:B------:R-:W-:Y:S02]  /*9a00*/  FMUL.FTZ R35, R0.reuse, R103 ;  /* 0x0000006700237220 */ /* 0x040fe40000410000 */
[--C-:B------:R-:W-:Y:S02]  /*9a10*/  FFMA.FTZ R102, R223, c[0x0][0x2d0], -R140.reuse ;  /* 0x0000b400df667a23 */ /* 0x100fe4000001088c */
[--C-:B------:R-:W-:Y:S02]  /*9a20*/  FFMA.FTZ R103, R221, c[0x0][0x2d0], -R140.reuse ;  /* 0x0000b400dd677a23 */ /* 0x100fe4000001088c */
[----:B---3--:R-:W-:Y:S01]  /*9a30*/  FFMA.FTZ R2, R57, c[0x0][0x2d0], -R140 ;  /* 0x0000b40039027a23 */ /* 0x008fe2000001088c */
[C---:B------:R-:W-:Y:S03]  /*9a40*/  HMMA.16816.F32 R32, R136.reuse, R38, R32 ;  /* 0x000000268820723c */ /* 0x040fe60000001820 */
[----:B------:R3:W-:Y:S01]  /*9a50*/  MUFU.EX2 R241, R2 ;  /* 0x0000000200f17308 */ /* 0x0007e20000000800 */
[C---:B------:R-:W-:Y:S02]  /*9a60*/  FMUL.FTZ R57, R3.reuse, R125 ;  /* 0x0000007d03397220 */ /* 0x040fe40000410000 */
[C---:B------:R-:W-:Y:S02]  /*9a70*/  FMUL.FTZ R37, R3.reuse, R105 ;  /* 0x0000006903257220 */ /* 0x040fe40000410000 */
[C---:B------:R-:W-:Y:S04]  /*9a80*/  FMUL.FTZ R38, R0.reuse, R106 ;  /* 0x0000006a00267220 */ /* 0x040fe80000410000 */
[C---:B------:R-:W-:Y:S02]  /*9a90*/  FMUL.FTZ R39, R0.reuse, R107 ;  /* 0x0000006b00277220 */ /* 0x040fe40000410000 */
[C---:B------:R-:W-:Y:S02]  /*9aa0*/  FMUL.FTZ R36, R3.reuse, R104 ;  /* 0x0000006803247220 */ /* 0x040fe40000410000 */
[C---:B------:R-:W-:Y:S02]  /*9ab0*/  FMUL.FTZ R41, R3.reuse, R109 ;  /* 0x0000006d03297220 */ /* 0x040fe40000410000 */
[----:B------:R-:W-:Y:S02]  /*9ac0*/  IMAD.MOV.U32 R109, RZ, RZ, R97 ;  /* 0x000000ffff6d7224 */ /* 0x000fe400078e0061 */
[C---:B------:R-:W-:Y:S01]  /*9ad0*/  FMUL.FTZ R42, R0.reuse, R110 ;  /* 0x0000006e002a7220 */ /* 0x040fe20000410000 */
[C---:B------:R-:W-:Y:S03]  /*9ae0*/  HMMA.16816.F32 R36, R136.reuse, R44, R36 ;  /* 0x0000002c8824723c */ /* 0x040fe60000001824 */
[----:B------:R-:W-:Y:S02]  /*9af0*/  FMUL.FTZ R43, R0, R111 ;  /* 0x0000006f002b7220 */ /* 0x000fe40000410000 */
[----:B------:R-:W-:Y:S02]  /*9b00*/  IMAD.MOV.U32 R111, RZ, RZ, R95 ;  /* 0x000000ffff6f7224 */ /* 0x000fe400078e005f */
[--C-:B---3--:R-:W-:Y:S02]  /*9b10*/  FFMA.FTZ R2, R142, c[0x0][0x2d0], -R141.reuse ;  /* 0x0000b4008e027a23 */ /* 0x108fe4000001088d */
[----:B------:R-:W-:Y:S01]  /*9b20*/  IMAD.MOV.U32 R110, RZ, RZ, R96 ;  /* 0x000000ffff6e7224 */ /* 0x000fe200078e0060 */
[C---:B------:R-:W-:Y:S01]  /*9b30*/  HMMA.16816.F32 R40, R136.reuse, R46, R40 ;  /* 0x0000002e8828723c */ /* 0x040fe20000001828 */
[----:B------:R3:W-:Y:S02]  /*9b40*/  MUFU.EX2 R125, R2 ;  /* 0x00000002007d7308 */ /* 0x0007e40000000800 */
[C---:B------:R-:W-:Y:S02]  /*9b50*/  FMUL.FTZ R44, R3.reuse, R112 ;  /* 0x00000070032c7220 */ /* 0x040fe40000410000 */
[C---:B------:R-:W-:Y:S02]  /*9b60*/  FMUL.FTZ R45, R3.reuse, R113 ;  /* 0x00000071032d7220 */ /* 0x040fe40000410000 */
[C---:B------:R-:W-:Y:S02]  /*9b70*/  FMUL.FTZ R47, R0.reuse, R115 ;  /* 0x00000073002f7220 */ /* 0x040fe40000410000 */
[C---:B------:R-:W-:Y:S02]  /*9b80*/  FMUL.FTZ R46, R0.reuse, R114 ;  /* 0x00000072002e7220 */ /* 0x040fe40000410000 */
[----:B------:R-:W-:Y:S01]  /*9b90*/  MUFU.EX2 R142, R103 ;  /* 0x00000067008e7308 */ /* 0x000fe20000000800 */
[C---:B------:R-:W-:Y:S02]  /*9ba0*/  FMUL.FTZ R48, R3.reuse, R116 ;  /* 0x0000007403307220 */ /* 0x040fe40000410000 */
[----:B------:R-:W-:Y:S02]  /*9bb0*/  IMAD.MOV.U32 R116, RZ, RZ, R94 ;  /* 0x000000ffff747224 */ /* 0x000fe400078e005e */
[C---:B------:R-:W-:Y:S03]  /*9bc0*/  HMMA.16816.F32 R44, R136.reuse, R52, R44 ;  /* 0x00000034882c723c */ /* 0x040fe6000000182c */
[C---:B------:R-:W-:Y:S02]  /*9bd0*/  FMUL.FTZ R60, R3.reuse, R60 ;  /* 0x0000003c033c7220 */ /* 0x040fe40000410000 */
[----:B------:R-:W-:Y:S02]  /*9be0*/  FMUL.FTZ R61, R3, R61 ;  /* 0x0000003d033d7220 */ /* 0x000fe40000410000 */
[C---:B------:R-:W-:Y:S01]  /*9bf0*/  FMUL.FTZ R62, R0.reuse, R62 ;  /* 0x0000003e003e7220 */ /* 0x040fe20000410000 */
[C---:B------:R-:W-:Y:S04]  /*9c00*/  HMMA.16816.F32 R48, R136.reuse, R54, R48 ;  /* 0x000000368830723c */ /* 0x040fe80000001830 */
[--C-:B---3--:R-:W-:Y:S02]  /*9c10*/  FFMA.FTZ R2, R143, c[0x0][0x2d0], -R141.reuse ;  /* 0x0000b4008f027a23 */ /* 0x108fe4000001088d */
[C---:B------:R-:W-:Y:S02]  /*9c20*/  FMUL.FTZ R52, R3.reuse, R120 ;  /* 0x0000007803347220 */ /* 0x040fe40000410000 */
[----:B------:R3:W2:Y:S01]  /*9c30*/  MUFU.EX2 R124, R2 ;  /* 0x00000002007c7308 */ /* 0x0006a20000000800 */
[C---:B------:R-:W-:Y:S03]  /*9c40*/  FMUL.FTZ R54, R0.reuse, R122 ;  /* 0x0000007a00367220 */ /* 0x040fe60000410000 */
[C---:B------:R-:W-:Y:S02]  /*9c50*/  FMUL.FTZ R55, R0.reuse, R123 ;  /* 0x0000007b00377220 */ /* 0x040fe40000410000 */
[C---:B------:R-:W-:Y:S02]  /*9c60*/  FMUL.FTZ R53, R3.reuse, R121 ;  /* 0x0000007903357220 */ /* 0x040fe40000410000 */
[C---:B------:R-:W-:Y:S02]  /*9c70*/  FMUL.FTZ R63, R0.reuse, R63 ;  /* 0x0000003f003f7220 */ /* 0x040fe40000410000 */
[C---:B------:R-:W-:Y:S02]  /*9c80*/  FMUL.FTZ R64, R3.reuse, R64 ;  /* 0x0000004003407220 */ /* 0x040fe40000410000 */
[----:B------:R-:W-:Y:S01]  /*9c90*/  FMUL.FTZ R65, R3, R65 ;  /* 0x0000004103417220 */ /* 0x000fe20000410000 */
[C---:B----4-:R-:W-:Y:S03]  /*9ca0*/  HMMA.16816.F32 R52, R136.reuse, R72, R52 ;  /* 0x000000488834723c */ /* 0x050fe60000001834 */
[C---:B------:R-:W-:Y:S02]  /*9cb0*/  FMUL.FTZ R66, R0.reuse, R66 ;  /* 0x0000004200427220 */ /* 0x040fe40000410000 */
[----:B------:R-:W-:Y:S02]  /*9cc0*/  FMUL.FTZ R67, R0, R67 ;  /* 0x0000004300437220 */ /* 0x000fe40000410000 */
[----:B-1----:R-:W-:Y:S01]  /*9cd0*/  F2FP.PACK_AB R73, R245, R108 ;  /* 0x0000006cf549723e */ /* 0x002fe200000000ff */
[C---:B------:R-:W-:Y:S04]  /*9ce0*/  HMMA.16816.F32 R56, R136.reuse, R74, R56 ;  /* 0x0000004a8838723c */ /* 0x040fe80000001838 */
[--C-:B---3--:R-:W-:Y:S01]  /*9cf0*/  FFMA.FTZ R2, R145, c[0x0][0x2d0], -R140.reuse ;  /* 0x0000b40091027a23 */ /* 0x108fe2000001088c */
[----:B------:R-:W-:Y:S01]  /*9d00*/  F2FP.PACK_AB R72, R250, R251 ;  /* 0x000000fbfa48723e */ /* 0x000fe200000000ff */
[----:B------:R-:W-:Y:S01]  /*9d10*/  MUFU.EX2 R145, R101 ;  /* 0x0000006500917308 */ /* 0x000fe20000000800 */
[----:B--2---:R-:W-:Y:S01]  /*9d20*/  F2FP.PACK_AB R75, R124, R125 ;  /* 0x0000007d7c4b723e */ /* 0x004fe200000000ff */
[C---:B------:R-:W-:Y:S04]  /*9d30*/  HMMA.16816.F32 R60, R136.reuse, R76, R60 ;  /* 0x0000004c883c723c */ /* 0x040fe8000000183c */
[----:B------:R-:W-:Y:S01]  /*9d40*/  F2FP.PACK_AB R74, R241, R243 ;  /* 0x000000f3f14a723e */ /* 0x000fe200000000ff */
[--C-:B------:R-:W-:Y:S03]  /*9d50*/  FFMA.FTZ R70, R225, c[0x0][0x2d0], -R141.reuse ;  /* 0x0000b400e1467a23 */ /* 0x100fe6000001088d */
[----:B------:R-:W-:Y:S01]  /*9d60*/  HMMA.16816.F32 R64, R136, R78, R64 ;  /* 0x0000004e8840723c */ /* 0x000fe20000001840 */
[----:B------:R1:W-:Y:S01]  /*9d70*/  MUFU.EX2 R235, R2 ;  /* 0x0000000200eb7308 */ /* 0x0003e20000000800 */
[----:B------:R-:W2:Y:S06]  /*9d80*/  LDSM.16.MT88.4 R76, [R194+0x800] ;  /* 0x00080000c24c783b */ /* 0x000eac0000004200 */
[C---:B------:R-:W-:Y:S03]  /*9d90*/  HMMA.16816.F32 R4, R72.reuse, R80, R4 ;  /* 0x000000504804723c */ /* 0x040fe60000001804 */
[----:B------:R3:W-:Y:S05]  /*9da0*/  MUFU.EX2 R121, R70 ;  /* 0x0000004600797308 */ /* 0x0007ea0000000800 */
[C---:B------:R-:W-:Y:S01]  /*9db0*/  HMMA.16816.F32 R8, R72.reuse, R82, R8 ;  /* 0x000000524808723c */ /* 0x040fe20000001808 */
[----:B------:R-:W4:Y:S07]  /*9dc0*/  LDSM.16.MT88.4 R80, [R191+0x4000] ;  /* 0x00400000bf50783b */ /* 0x000f2e0000004200 */
[C---:B------:R-:W-:Y:S04]  /*9dd0*/  HMMA.16816.F32 R12, R72.reuse, R84, R12 ;  /* 0x00000054480c723c */ /* 0x040fe8000000180c */
[--C-:B-1----:R-:W-:Y:S04]  /*9de0*/  FFMA.FTZ R2, R144, c[0x0][0x2d0], -R140.reuse ;  /* 0x0000b40090027a23 */ /* 0x102fe8000001088c */
[C---:B------:R-:W-:Y:S01]  /*9df0*/  HMMA.16816.F32 R16, R72.reuse, R86, R16 ;  /* 0x000000564810723c */ /* 0x040fe20000001810 */
[----:B------:R1:W-:Y:S01]  /*9e00*/  MUFU.EX2 R234, R2 ;  /* 0x0000000200ea7308 */ /* 0x0003e20000000800 */
[----:B------:R-:W4:Y:S02]  /*9e10*/  LDSM.16.MT88.4 R84, [R193+0x4000] ;  /* 0x00400000c154783b */ /* 0x000f240000004200 */
[--C-:B---3--:R-:W-:Y:S04]  /*9e20*/  FFMA.FTZ R70, R230, c[0x0][0x2d0], -R140.reuse ;  /* 0x0000b400e6467a23 */ /* 0x108fe8000001088c */
[C---:B------:R-:W-:Y:S08]  /*9e30*/  HMMA.16816.F32 R20, R72.reuse, R88, R20 ;  /* 0x000000584814723c */ /* 0x040ff00000001814 */
[C---:B------:R-:W-:Y:S01]  /*9e40*/  HMMA.16816.F32 R24, R72.reuse, R90, R24 ;  /* 0x0000005a4818723c */ /* 0x040fe20000001818 */
[----:B------:R-:W3:Y:S07]  /*9e50*/  LDSM.16.MT88.4 R88, [R192+0x4000] ;  /* 0x00400000c058783b */ /* 0x000eee0000004200 */
[C---:B--2---:R-:W-:Y:S04]  /*9e60*/  HMMA.16816.F32 R28, R72.reuse, R76, R28 ;  /* 0x0000004c481c723c */ /* 0x044fe8000000181c */
[--C-:B-1----:R-:W-:Y:S02]  /*9e70*/  FFMA.FTZ R2, R146, c[0x0][0x2d0], -R141.reuse ;  /* 0x0000b40092027a23 */ /* 0x102fe4000001088d */
[----:B------:R-:W1:Y:S02]  /*9e80*/  MUFU.EX2 R146, R102 ;  /* 0x0000006600927308 */ /* 0x000e640000000800 */
[C---:B------:R-:W-:Y:S01]  /*9e90*/  HMMA.16816.F32 R32, R72.reuse, R78, R32 ;  /* 0x0000004e4820723c */ /* 0x040fe20000001820 */
[----:B------:R-:W2:Y:S07]  /*9ea0*/  LDSM.16.MT88.4 R76, [R194+0x4000] ;  /* 0x00400000c24c783b */ /* 0x000eae0000004200 */
[C---:B----4-:R-:W-:Y:S01]  /*9eb0*/  HMMA.16816.F32 R36, R72.reuse, R80, R36 ;  /* 0x000000504824723c */ /* 0x050fe20000001824 */
[----:B------:R4:W-:Y:S07]  /*9ec0*/  MUFU.EX2 R106, R2 ;  /* 0x00000002006a7308 */ /* 0x0009ee0000000800 */
[C---:B------:R-:W-:Y:S01]  /*9ed0*/  HMMA.16816.F32 R40, R72.reuse, R82, R40 ;  /* 0x000000524828723c */ /* 0x040fe20000001828 */
[----:B------:R-:W5:Y:S03]  /*9ee0*/  LDSM.16.MT88.4 R80, [R191+0x1000] ;  /* 0x00100000bf50783b */ /* 0x000f660000004200 */
[----:B-1----:R-:W-:Y:S04]  /*9ef0*/  F2FP.PACK_AB R136, R146, R145 ;  /* 0x000000919288723e */ /* 0x002fe800000000ff */
[C---:B------:R-:W-:Y:S08]  /*9f00*/  HMMA.16816.F32 R44, R72.reuse, R84, R44 ;  /* 0x00000054482c723c */ /* 0x040ff0000000182c */
[C---:B------:R-:W-:Y:S01]  /*9f10*/  HMMA.16816.F32 R48, R72.reuse, R86, R48 ;  /* 0x000000564830723c */ /* 0x040fe20000001830 */
[----:B------:R-:W1:Y:S03]  /*9f20*/  LDSM.16.MT88.4 R84, [R193+0x1000] ;  /* 0x00100000c154783b */ /* 0x000e660000004200 */
[----:B----4-:R-:W-:Y:S04]  /*9f30*/  FFMA.FTZ R2, R150, c[0x0][0x2d0], -R141 ;  /* 0x0000b40096027a23 */ /* 0x010fe8000001088d */
[C---:B---3--:R-:W-:Y:S01]  /*9f40*/  HMMA.16816.F32 R52, R72.reuse, R88, R52 ;  /* 0x000000584834723c */ /* 0x048fe20000001834 */
[----:B------:R3:W4:Y:S07]  /*9f50*/  MUFU.EX2 R107, R2 ;  /* 0x00000002006b7308 */ /* 0x00072e0000000800 */
[C---:B------:R-:W-:Y:S01]  /*9f60*/  HMMA.16816.F32 R56, R72.reuse, R90, R56 ;  /* 0x0000005a4838723c */ /* 0x040fe20000001838 */
[----:B------:R-:W1:Y:S07]  /*9f70*/  LDSM.16.MT88.4 R88, [R192+0x1000] ;  /* 0x00100000c058783b */ /* 0x000e6e0000004200 */
[C---:B--2---:R-:W-:Y:S08]  /*9f80*/  HMMA.16816.F32 R60, R72.reuse, R76, R60 ;  /* 0x0000004c483c723c */ /* 0x044ff0000000183c */
[----:B------:R-:W-:Y:S01]  /*9f90*/  HMMA.16816.F32 R64, R72, R78, R64 ;  /* 0x0000004e4840723c */ /* 0x000fe20000001840 */
[----:B------:R-:W2:Y:S03]  /*9fa0*/  LDSM.16.MT88.4 R76, [R194+0x1000] ;  /* 0x00100000c24c783b */ /* 0x000ea60000004200 */
[--C-:B---3--:R-:W-:Y:S03]  /*9fb0*/  FFMA.FTZ R2, R148, c[0x0][0x2d0], -R140.reuse ;  /* 0x0000b40094027a23 */ /* 0x108fe6000001088c */
[----:B------:R-:W-:Y:S01]  /*9fc0*/  F2FP.PACK_AB R72, R234, R235 ;  /* 0x000000ebea48723e */ /* 0x000fe200000000ff */
[----:B------:R3:W-:Y:S01]  /*9fd0*/  MUFU.EX2 R231, R2 ;  /* 0x0000000200e77308 */ /* 0x0007e20000000800 */
[----:B----4-:R-:W-:Y:S03]  /*9fe0*/  F2FP.PACK_AB R73, R107, R106 ;  /* 0x0000006a6b49723e */ /* 0x010fe600000000ff */
[----:B---3--:R-:W-:Y:S06]  /*9ff0*/  FFMA.FTZ R2, R149, c[0x0][0x2d0], -R140 ;  /* 0x0000b40095027a23 */ /* 0x008fec000001088c */
[----:B------:R3:W4:Y:S01]  /*a000*/  MUFU.EX2 R227, R2 ;  /* 0x0000000200e37308 */ /* 0x0007220000000800 */
[----:B-----5:R-:W-:Y:S02]  /*a010*/  FFMA.FTZ R104, R3, R98, R238 ;  /* 0x0000006203687223 */ /* 0x020fe400000100ee */
[----:B------:R-:W-:Y:S02]  /*a020*/  FFMA.FTZ R0, R0, R99, R237 ;  /* 0x0000006300007223 */ /* 0x000fe400000100ed */
[----:B------:R-:W-:Y:S02]  /*a030*/  LDSM.16.MT88.4 R96, [R193+0x6000] ;  /* 0x00600000c160783b */ /* 0x000fe40000004200 */
[----:B------:R-:W-:Y:S02]  /*a040*/  FADD.FTZ R0, R239, R0 ;  /* 0x00000000ef007221 */ /* 0x000fe40000010000 */
[--C-:B---3--:R-:W-:Y:S01]  /*a050*/  FFMA.FTZ R2, R151, c[0x0][0x2d0], -R141.reuse ;  /* 0x0000b40097027a23 */ /* 0x108fe2000001088d */
[----:B----4-:R-:W-:Y:S01]  /*a060*/  F2FP.PACK_AB R74, R227, R231 ;  /* 0x000000e7e34a723e */ /* 0x010fe200000000ff */
[----:B------:R-:W-:Y:S01]  /*a070*/  MUFU.EX2 R151, R93 ;  /* 0x0000005d00977308 */ /* 0x000fe20000000800 */
[----:B------:R-:W-:Y:S02]  /*a080*/  FADD.FTZ R0, R116, R0 ;  /* 0x0000000074007221 */ /* 0x000fe40000010000 */
[----:B------:R-:W-:Y:S02]  /*a090*/  LDSM.16.MT88.4 R116, [R193+0x6800] ;  /* 0x00680000c174783b */ /* 0x000fe40000004200 */
[----:B------:R-:W-:Y:S04]  /*a0a0*/  FADD.FTZ R0, R110, R0 ;  /* 0x000000006e007221 */ /* 0x000fe80000010000 */
[----:B------:R-:W-:Y:S01]  /*a0b0*/  FADD.FTZ R0, R108, R0 ;  /* 0x000000006c007221 */ /* 0x000fe20000010000 */
[----:B------:R3:W4:Y:S03]  /*a0c0*/  MUFU.EX2 R105, R2 ;  /* 0x0000000200697308 */ /* 0x0007260000000800 */
[----:B------:R-:W-:Y:S04]  /*a0d0*/  FADD.FTZ R0, R245, R0 ;  /* 0x00000000f5007221 */ /* 0x000fe80000010000 */
[----:B------:R-:W-:Y:S04]  /*a0e0*/  FADD.FTZ R0, R125, R0 ;  /* 0x000000007d007221 */ /* 0x000fe80000010000 */
[----:B------:R-:W-:Y:S02]  /*a0f0*/  FADD.FTZ R0, R124, R0 ;  /* 0x000000007c007221 */ /* 0x000fe40000010000 */
[----:B------:R-:W-:Y:S02]  /*a100*/  LDSM.16.MT88.4 R124, [R192+0x6800] ;  /* 0x00680000c07c783b */ /* 0x000fe40000004200 */
[----:B------:R-:W-:Y:S04]  /*a110*/  FADD.FTZ R0, R106, R0 ;  /* 0x000000006a007221 */ /* 0x000fe80000010000 */
[----:B------:R-:W-:Y:S02]  /*a120*/  FADD.FTZ R0, R107, R0 ;  /* 0x000000006b007221 */ /* 0x000fe40000010000 */
[--C-:B---3--:R-:W-:Y:S02]  /*a130*/  FFMA.FTZ R2, R153, c[0x0][0x2d0], -R141.reuse ;  /* 0x0000b40099027a23 */ /* 0x108fe4000001088d */
[----:B------:R3:W-:Y:S01]  /*a140*/  MUFU.EX2 R153, R70 ;  /* 0x0000004600997308 */ /* 0x0007e20000000800 */
[----:B----4-:R-:W-:Y:S09]  /*a150*/  FADD.FTZ R0, R105, R0 ;  /* 0x0000000069007221 */ /* 0x010ff20000010000 */
[----:B------:R4:W5:Y:S01]  /*a160*/  MUFU.EX2 R219, R2 ;  /* 0x0000000200db7308 */ /* 0x0009620000000800 */
[--C-:B---3--:R-:W-:Y:S09]  /*a170*/  FFMA.FTZ R70, R248, c[0x0][0x2d0], -R141.reuse ;  /* 0x0000b400f8467a23 */ /* 0x108ff2000001088d */
[----:B------:R-:W-:Y:S01]  /*a180*/  MUFU.EX2 R143, R70 ;  /* 0x00000046008f7308 */ /* 0x000fe20000000800 */
[----:B----4-:R-:W-:Y:S01]  /*a190*/  FFMA.FTZ R2, R152, c[0x0][0x2d0], -R140 ;  /* 0x0000b40098027a23 */ /* 0x010fe2000001088c */
[C---:B-----5:R-:W-:Y:S01]  /*a1a0*/  F2FP.PACK_AB R75, R219.reuse, R105 ;  /* 0x00000069db4b723e */ /* 0x060fe200000000ff */
[----:B------:R-:W-:Y:S07]  /*a1b0*/  FADD.FTZ R0, R219, R0 ;  /* 0x00000000db007221 */ /* 0x000fee0000010000 */
[----:B------:R3:W-:Y:S01]  /*a1c0*/  MUFU.EX2 R162, R2 ;  /* 0x0000000200a27308 */ /* 0x0007e20000000800 */
[C---:B------:R-:W-:Y:S09]  /*a1d0*/  HMMA.16816.F32 R4, R72.reuse, R80, R4 ;  /* 0x000000504804723c */ /* 0x040ff20000001804 */
[----:B------:R4:W-:Y:S01]  /*a1e0*/  MUFU.EX2 R152, R92 ;  /* 0x0000005c00987308 */ /* 0x0009e20000000800 */
[C---:B------:R-:W-:Y:S01]  /*a1f0*/  HMMA.16816.F32 R8, R72.reuse, R82, R8 ;  /* 0x000000524808723c */ /* 0x040fe20000001808 */
[----:B------:R-:W5:Y:S07]  /*a200*/  LDSM.16.MT88.4 R80, [R191+0x4800] ;  /* 0x00480000bf50783b */ /* 0x000f6e0000004200 */
[C---:B-1----:R-:W-:Y:S01]  /*a210*/  HMMA.16816.F32 R12, R72.reuse, R84, R12 ;  /* 0x00000054480c723c */ /* 0x042fe2000000180c */
[----:B------:R1:W-:Y:S03]  /*a220*/  MUFU.EX2 R70, R100 ;  /* 0x0000006400467308 */ /* 0x0003e60000000800 */
[----:B---3--:R-:W-:Y:S04]  /*a230*/  FFMA.FTZ R2, R147, c[0x0][0x2d0], -R140 ;  /* 0x0000b40093027a23 */ /* 0x008fe8000001088c */
[C---:B------:R-:W-:Y:S01]  /*a240*/  HMMA.16816.F32 R16, R72.reuse, R86, R16 ;  /* 0x000000564810723c */ /* 0x040fe20000001810 */
[----:B------:R-:W3:Y:S02]  /*a250*/  LDSM.16.MT88.4 R84, [R193+0x4800] ;  /* 0x00480000c154783b */ /* 0x000ee40000004200 */
[----:B------:R5:W-:Y:S05]  /*a260*/  MUFU.EX2 R115, R2 ;  /* 0x0000000200737308 */ /* 0x000bea0000000800 */
[C---:B------:R-:W-:Y:S01]  /*a270*/  HMMA.16816.F32 R20, R72.reuse, R88, R20 ;  /* 0x000000584814723c */ /* 0x040fe20000001814 */
[----:B----4-:R-:W-:Y:S07]  /*a280*/  LDSM.16.MT88.4 R92, [R191+0x6000] ;  /* 0x00600000bf5c783b */ /* 0x010fee0000004200 */
[C---:B------:R-:W-:Y:S01]  /*a290*/  HMMA.16816.F32 R24, R72.reuse, R90, R24 ;  /* 0x0000005a4818723c */ /* 0x040fe20000001818 */
[----:B------:R-:W4:Y:S07]  /*a2a0*/  LDSM.16.MT88.4 R88, [R192+0x4800] ;  /* 0x00480000c058783b */ /* 0x000f2e0000004200 */
[C---:B--2---:R-:W-:Y:S01]  /*a2b0*/  HMMA.16816.F32 R28, R72.reuse, R76, R28 ;  /* 0x0000004c481c723c */ /* 0x044fe2000000181c */
[----:B-1----:R-:W-:Y:S03]  /*a2c0*/  LDSM.16.MT88.4 R100, [R194+0x3000] ;  /* 0x00300000c264783b */ /* 0x002fe60000004200 */
[--C-:B-----5:R-:W-:Y:S04]  /*a2d0*/  FFMA.FTZ R2, R156, c[0x0][0x2d0], -R141.reuse ;  /* 0x0000b4009c027a23 */ /* 0x120fe8000001088d */
[C---:B------:R-:W-:Y:S01]  /*a2e0*/  HMMA.16816.F32 R32, R72.reuse, R78, R32 ;  /* 0x0000004e4820723c */ /* 0x040fe20000001820 */
[----:B------:R1:W2:Y:S01]  /*a2f0*/  MUFU.EX2 R113, R2 ;  /* 0x0000000200717308 */ /* 0x0002a20000000800 */
[----:B------:R-:W5:Y:S06]  /*a300*/  LDSM.16.MT88.4 R76, [R194+0x4800] ;  /* 0x00480000c24c783b */ /* 0x000f6c0000004200 */
[C---:B------:R-:W-:Y:S08]  /*a310*/  HMMA.16816.F32 R36, R72.reuse, R80, R36 ;  /* 0x000000504824723c */ /* 0x040ff00000001824 */
[C---:B------:R-:W-:Y:S01]  /*a320*/  HMMA.16816.F32 R40, R72.reuse, R82, R40 ;  /* 0x000000524828723c */ /* 0x040fe20000001828 */
[----:B------:R-:W5:Y:S07]  /*a330*/  LDSM.16.MT88.4 R80, [R191+0x1800] ;  /* 0x00180000bf50783b */ /* 0x000f6e0000004200 */
[C---:B---3--:R-:W-:Y:S04]  /*a340*/  HMMA.16816.F32 R44, R72.reuse, R84, R44 ;  /* 0x00000054482c723c */ /* 0x048fe8000000182c */
[--C-:B-1----:R-:W-:Y:S02]  /*a350*/  FFMA.FTZ R2, R157, c[0x0][0x2d0], -R141.reuse ;  /* 0x0000b4009d027a23 */ /* 0x102fe4000001088d */
[----:B--2---:R-:W-:Y:S02]  /*a360*/  FADD.FTZ R0, R113, R0 ;  /* 0x0000000071007221 */ /* 0x004fe40000010000 */
[C---:B------:R-:W-:Y:S01]  /*a370*/  HMMA.16816.F32 R48, R72.reuse, R86, R48 ;  /* 0x000000564830723c */ /* 0x040fe20000001830 */
[----:B------:R1:W2:Y:S01]  /*a380*/  MUFU.EX2 R114, R2 ;  /* 0x0000000200727308 */ /* 0x0002a20000000800 */
[----:B------:R-:W3:Y:S06]  /*a390*/  LDSM.16.MT88.4 R84, [R193+0x1800] ;  /* 0x00180000c154783b */ /* 0x000eec0000004200 */
[C---:B----4-:R-:W-:Y:S08]  /*a3a0*/  HMMA.16816.F32 R52, R72.reuse, R88, R52 ;  /* 0x000000584834723c */ /* 0x050ff00000001834 */
[C---:B------:R-:W-:Y:S01]  /*a3b0*/  HMMA.16816.F32 R56, R72.reuse, R90, R56 ;  /* 0x0000005a4838723c */ /* 0x040fe20000001838 */
[----:B------:R-:W4:Y:S07]  /*a3c0*/  LDSM.16.MT88.4 R88, [R192+0x1800] ;  /* 0x00180000c058783b */ /* 0x000f2e0000004200 */
[C---:B-----5:R-:W-:Y:S04]  /*a3d0*/  HMMA.16816.F32 R60, R72.reuse, R76, R60 ;  /* 0x0000004c483c723c */ /* 0x060fe8000000183c */
[----:B-1----:R-:W-:Y:S02]  /*a3e0*/  FFMA.FTZ R2, R155, c[0x0][0x2d0], -R140 ;  /* 0x0000b4009b027a23 */ /* 0x002fe4000001088c */
[C---:B--2---:R-:W-:Y:S02]  /*a3f0*/  FADD.FTZ R0, R114.reuse, R0 ;  /* 0x0000000072007221 */ /* 0x044fe40000010000 */
[----:B------:R-:W-:Y:S01]  /*a400*/  HMMA.16816.F32 R64, R72, R78, R64 ;  /* 0x0000004e4840723c */ /* 0x000fe20000001840 */
[----:B------:R1:W-:Y:S01]  /*a410*/  MUFU.EX2 R161, R2 ;  /* 0x0000000200a17308 */ /* 0x0003e20000000800 */
[----:B------:R-:W2:Y:S05]  /*a420*/  LDSM.16.MT88.4 R76, [R194+0x1800] ;  /* 0x00180000c24c783b */ /* 0x000eaa0000004200 */
[----:B------:R-:W-:Y:S02]  /*a430*/  F2FP.PACK_AB R72, R115, R162 ;  /* 0x000000a27348723e */ /* 0x000fe400000000ff */
[----:B------:R-:W-:Y:S03]  /*a440*/  F2FP.PACK_AB R73, R114, R113 ;  /* 0x000000717249723e */ /* 0x000fe600000000ff */
[----:B-1----:R-:W-:Y:S04]  /*a450*/  FFMA.FTZ R2, R154, c[0x0][0x2d0], -R140 ;  /* 0x0000b4009a027a23 */ /* 0x002fe8000001088c */
[----:B------:R1:W5:Y:S02]  /*a460*/  MUFU.EX2 R160, R2 ;  /* 0x0000000200a07308 */ /* 0x0003640000000800 */
[--C-:B-1----:R-:W-:Y:S01]  /*a470*/  FFMA.FTZ R2, R158, c[0x0][0x2d0], -R141.reuse ;  /* 0x0000b4009e027a23 */ /* 0x102fe2000001088d */
[----:B-----5:R-:W-:Y:S07]  /*a480*/  F2FP.PACK_AB R74, R160, R161 ;  /* 0x000000a1a04a723e */ /* 0x020fee00000000ff */
[----:B------:R1:W5:Y:S02]  /*a490*/  MUFU.EX2 R112, R2 ;  /* 0x0000000200707308 */ /* 0x0003640000000800 */
[--C-:B-1----:R-:W-:Y:S02]  /*a4a0*/  FFMA.FTZ R2, R159, c[0x0][0x2d0], -R141.reuse ;  /* 0x0000b4009f027a23 */ /* 0x102fe4000001088d */
[----:B-----5:R-:W-:Y:S06]  /*a4b0*/  FADD.FTZ R0, R112, R0 ;  /* 0x0000000070007221 */ /* 0x020fec0000010000 */
[----:B------:R1:W5:Y:S02]  /*a4c0*/  MUFU.EX2 R159, R2 ;  /* 0x00000002009f7308 */ /* 0x0003640000000800 */
[----:B-1----:R-:W-:Y:S01]  /*a4d0*/  FFMA.FTZ R2, R163, c[0x0][0x2d0], -R140 ;  /* 0x0000b400a3027a23 */ /* 0x002fe2000001088c */
[C---:B-----5:R-:W-:Y:S01]  /*a4e0*/  F2FP.PACK_AB R75, R159.reuse, R112 ;  /* 0x000000709f4b723e */ /* 0x060fe200000000ff */
[----:B------:R-:W-:Y:S06]  /*a4f0*/  FADD.FTZ R0, R159, R0 ;  /* 0x000000009f007221 */ /* 0x000fec0000010000 */
[----:B------:R1:W-:Y:S01]  /*a500*/  MUFU.EX2 R158, R2 ;  /* 0x00000002009e7308 */ /* 0x0003e20000000800 */
[C---:B------:R-:W-:Y:S08]  /*a510*/  HMMA.16816.F32 R4, R72.reuse, R80, R4 ;  /* 0x000000504804723c */ /* 0x040ff00000001804 */
[C---:B------:R-:W-:Y:S01]  /*a520*/  HMMA.16816.F32 R8, R72.reuse, R82, R8 ;  /* 0x000000524808723c */ /* 0x040fe20000001808 */
[----:B------:R-:W5:Y:S07]  /*a530*/  LDSM.16.MT88.4 R80, [R191+0x5000] ;  /* 0x00500000bf50783b */ /* 0x000f6e0000004200 */
[C---:B---3--:R-:W-:Y:S04]  /*a540*/  HMMA.16816.F32 R12, R72.reuse, R84, R12 ;  /* 0x00000054480c723c */ /* 0x048fe8000000180c */
[--C-:B-1----:R-:W-:Y:S01]  /*a550*/  FFMA.FTZ R2, R216, c[0x0][0x2d0], -R140.reuse ;  /* 0x0000b400d8027a23 */ /* 0x102fe2000001088c */
[----:B------:R-:W-:Y:S03]  /*a560*/  IADD3 R216, R215, -0x1, RZ ;  /* 0xffffffffd7d87810 */ /* 0x000fe60007ffe0ff */
[C---:B------:R-:W-:Y:S01]  /*a570*/  HMMA.16816.F32 R16, R72.reuse, R86, R16 ;  /* 0x000000564810723c */ /* 0x040fe20000001810 */
[----:B------:R1:W-:Y:S01]  /*a580*/  MUFU.EX2 R123, R2 ;  /* 0x00000002007b7308 */ /* 0x0003e20000000800 */
[----:B------:R-:W3:Y:S06]  /*a590*/  LDSM.16.MT88.4 R84, [R193+0x5000] ;  /* 0x00500000c154783b */ /* 0x000eec0000004200 */
[C---:B----4-:R-:W-:Y:S08]  /*a5a0*/  HMMA.16816.F32 R20, R72.reuse, R88, R20 ;  /* 0x000000584814723c */ /* 0x050ff00000001814 */
[C---:B------:R-:W-:Y:S01]  /*a5b0*/  HMMA.16816.F32 R24, R72.reuse, R90, R24 ;  /* 0x0000005a4818723c */ /* 0x040fe20000001818 */
[----:B------:R-:W4:Y:S07]  /*a5c0*/  LDSM.16.MT88.4 R88, [R192+0x5000] ;  /* 0x00500000c058783b */ /* 0x000f2e0000004200 */
[C---:B--2---:R-:W-:Y:S04]  /*a5d0*/  HMMA.16816.F32 R28, R72.reuse, R76, R28 ;  /* 0x0000004c481c723c */ /* 0x044fe8000000181c */
[--C-:B-1----:R-:W-:Y:S04]  /*a5e0*/  FFMA.FTZ R2, R222, c[0x0][0x2d0], -R141.reuse ;  /* 0x0000b400de027a23 */ /* 0x102fe8000001088d */
[C---:B------:R-:W-:Y:S01]  /*a5f0*/  HMMA.16816.F32 R32, R72.reuse, R78, R32 ;  /* 0x0000004e4820723c */ /* 0x040fe20000001820 */
[----:B------:R1:W2:Y:S01]  /*a600*/  MUFU.EX2 R122, R2 ;  /* 0x00000002007a7308 */ /* 0x0002a20000000800 */
[----:B------:R-:W4:Y:S06]  /*a610*/  LDSM.16.MT88.4 R76, [R194+0x5000] ;  /* 0x00500000c24c783b */ /* 0x000f2c0000004200 */
[C---:B-----5:R-:W-:Y:S08]  /*a620*/  HMMA.16816.F32 R36, R72.reuse, R80, R36 ;  /* 0x000000504824723c */ /* 0x060ff00000001824 */
[C---:B------:R-:W-:Y:S01]  /*a630*/  HMMA.16816.F32 R40, R72.reuse, R82, R40 ;  /* 0x000000524828723c */ /* 0x040fe20000001828 */
[----:B------:R-:W5:Y:S07]  /*a640*/  LDSM.16.MT88.4 R80, [R191+0x2000] ;  /* 0x00200000bf50783b */ /* 0x000f6e0000004200 */
[C---:B---3--:R-:W-:Y:S04]  /*a650*/  HMMA.16816.F32 R44, R72.reuse, R84, R44 ;  /* 0x00000054482c723c */ /* 0x048fe8000000182c */
[----:B-1----:R-:W-:Y:S02]  /*a660*/  FFMA.FTZ R2, R218, c[0x0][0x2d0], -R140 ;  /* 0x0000b400da027a23 */ /* 0x002fe4000001088c */
[----:B--2---:R-:W-:Y:S02]  /*a670*/  FADD.FTZ R0, R122, R0 ;  /* 0x000000007a007221 */ /* 0x004fe40000010000 */
[C---:B------:R-:W-:Y:S01]  /*a680*/  HMMA.16816.F32 R48, R72.reuse, R86, R48 ;  /* 0x000000564830723c */ /* 0x040fe20000001830 */
[----:B------:R1:W-:Y:S01]  /*a690*/  MUFU.EX2 R157, R2 ;  /* 0x00000002009d7308 */ /* 0x0003e20000000800 */
[----:B------:R-:W2:Y:S02]  /*a6a0*/  LDSM.16.MT88.4 R84, [R193+0x2000] ;  /* 0x00200000c154783b */ /* 0x000ea40000004200 */
[----:B------:R-:W-:Y:S04]  /*a6b0*/  FADD.FTZ R0, R121, R0 ;  /* 0x0000000079007221 */ /* 0x000fe80000010000 */
[C---:B----4-:R-:W-:Y:S08]  /*a6c0*/  HMMA.16816.F32 R52, R72.reuse, R88, R52 ;  /* 0x000000584834723c */ /* 0x050ff00000001834 */
[C---:B------:R-:W-:Y:S01]  /*a6d0*/  HMMA.16816.F32 R56, R72.reuse, R90, R56 ;  /* 0x0000005a4838723c */ /* 0x040fe20000001838 */
[----:B------:R-:W-:Y:S07]  /*a6e0*/  LDSM.16.MT88.4 R88, [R194+0x2000] ;  /* 0x00200000c258783b */ /* 0x000fee0000004200 */
[C---:B------:R-:W-:Y:S04]  /*a6f0*/  HMMA.16816.F32 R60, R72.reuse, R76, R60 ;  /* 0x0000004c483c723c */ /* 0x040fe8000000183c */
[----:B-1----:R-:W-:Y:S04]  /*a700*/  FFMA.FTZ R2, R217, c[0x0][0x2d0], -R140 ;  /* 0x0000b400d9027a23 */ /* 0x002fe8000001088c */
[----:B------:R-:W-:Y:S01]  /*a710*/  HMMA.16816.F32 R64, R72, R78, R64 ;  /* 0x0000004e4840723c */ /* 0x000fe20000001840 */
[----:B------:R1:W3:Y:S01]  /*a720*/  MUFU.EX2 R156, R2 ;  /* 0x00000002009c7308 */ /* 0x0002e20000000800 */
[----:B------:R-:W4:Y:S05]  /*a730*/  LDSM.16.MT88.4 R76, [R192+0x2000] ;  /* 0x00200000c04c783b */ /* 0x000f2a0000004200 */
[----:B------:R-:W-:Y:S02]  /*a740*/  F2FP.PACK_AB R72, R123, R158 ;  /* 0x0000009e7b48723e */ /* 0x000fe400000000ff */
[----:B------:R-:W-:Y:S03]  /*a750*/  F2FP.PACK_AB R73, R121, R122 ;  /* 0x0000007a7949723e */ /* 0x000fe600000000ff */
[--C-:B-1----:R-:W-:Y:S01]  /*a760*/  FFMA.FTZ R2, R233, c[0x0][0x2d0], -R141.reuse ;  /* 0x0000b400e9027a23 */ /* 0x102fe2000001088d */
[----:B---3--:R-:W-:Y:S03]  /*a770*/  F2FP.PACK_AB R74, R156, R157 ;  /* 0x0000009d9c4a723e */ /* 0x008fe600000000ff */
[----:B------:R1:W3:Y:S02]  /*a780*/  MUFU.EX2 R120, R2 ;  /* 0x0000000200787308 */ /* 0x0002e40000000800 */
[--C-:B-1----:R-:W-:Y:S02]  /*a790*/  FFMA.FTZ R2, R236, c[0x0][0x2d0], -R141.reuse ;  /* 0x0000b400ec027a23 */ /* 0x102fe4000001088d */
[----:B---3--:R-:W-:Y:S06]  /*a7a0*/  FADD.FTZ R0, R120, R0 ;  /* 0x0000000078007221 */ /* 0x008fec0000010000 */
[----:B------:R1:W3:Y:S02]  /*a7b0*/  MUFU.EX2 R155, R2 ;  /* 0x00000002009b7308 */ /* 0x0002e40000000800 */
[--C-:B-1----:R-:W-:Y:S01]  /*a7c0*/  FFMA.FTZ R2, R232, c[0x0][0x2d0], -R140.reuse ;  /* 0x0000b400e8027a23 */ /* 0x102fe2000001088c */
[C---:B---3--:R-:W-:Y:S01]  /*a7d0*/  F2FP.PACK_AB R75, R155.reuse, R120 ;  /* 0x000000789b4b723e */ /* 0x048fe200000000ff */
[----:B------:R-:W-:Y:S06]  /*a7e0*/  FFMA.FTZ R140, R220, c[0x0][0x2d0], -R140 ;  /* 0x0000b400dc8c7a23 */ /* 0x000fec000001088c */
[----:B------:R1:W-:Y:S01]  /*a7f0*/  MUFU.EX2 R154, R2 ;  /* 0x00000002009a7308 */ /* 0x0003e20000000800 */
[----:B------:R-:W-:Y:S01]  /*a800*/  FADD.FTZ R0, R155, R0 ;  /* 0x000000009b007221 */ /* 0x000fe20000010000 */
[C---:B-----5:R-:W-:Y:S08]  /*a810*/  HMMA.16816.F32 R4, R72.reuse, R80, R4 ;  /* 0x000000504804723c */ /* 0x060ff00000001804 */
[C---:B------:R-:W-:Y:S01]  /*a820*/  HMMA.16816.F32 R8, R72.reuse, R82, R8 ;  /* 0x000000524808723c */ /* 0x040fe20000001808 */
[----:B------:R-:W3:Y:S07]  /*a830*/  LDSM.16.MT88.4 R80, [R191+0x5800] ;  /* 0x00580000bf50783b */ /* 0x000eee0000004200 */
[C---:B--2---:R-:W-:Y:S04]  /*a840*/  HMMA.16816.F32 R12, R72.reuse, R84, R12 ;  /* 0x00000054480c723c */ /* 0x044fe8000000180c */
[--C-:B-1----:R-:W-:Y:S04]  /*a850*/  FFMA.FTZ R2, R240, c[0x0][0x2d0], -R141.reuse ;  /* 0x0000b400f0027a23 */ /* 0x102fe8000001088d */
[C---:B------:R-:W-:Y:S01]  /*a860*/  HMMA.16816.F32 R16, R72.reuse, R86, R16 ;  /* 0x000000564810723c */ /* 0x040fe20000001810 */
[----:B------:R1:W2:Y:S01]  /*a870*/  MUFU.EX2 R149, R2 ;  /* 0x0000000200957308 */ /* 0x0002a20000000800 */
[----:B------:R-:W5:Y:S06]  /*a880*/  LDSM.16.MT88.4 R84, [R193+0x5800] ;  /* 0x00580000c154783b */ /* 0x000f6c0000004200 */
[C---:B----4-:R-:W-:Y:S08]  /*a890*/  HMMA.16816.F32 R20, R72.reuse, R76, R20 ;  /* 0x0000004c4814723c */ /* 0x050ff00000001814 */
[C---:B------:R-:W-:Y:S01]  /*a8a0*/  HMMA.16816.F32 R24, R72.reuse, R78, R24 ;  /* 0x0000004e4818723c */ /* 0x040fe20000001818 */
[----:B------:R-:W4:Y:S07]  /*a8b0*/  LDSM.16.MT88.4 R76, [R192+0x5800] ;  /* 0x00580000c04c783b */ /* 0x000f2e0000004200 */
[C---:B------:R-:W-:Y:S04]  /*a8c0*/  HMMA.16816.F32 R28, R72.reuse, R88, R28 ;  /* 0x00000058481c723c */ /* 0x040fe8000000181c */
        /* <DEDUP_REMOVED lines=14> */
[C---:B----4-:R-:W-:Y:S08]  /*a9b0*/  HMMA.16816.F32 R52, R72.reuse, R76, R52 ;  /* 0x0000004c4834723c */ /* 0x050ff00000001834 */
[C---:B------:R-:W-:Y:S01]  /*a9c0*/  HMMA.16816.F32 R56, R72.reuse, R78, R56 ;  /* 0x0000004e4838723c */ /* 0x040fe20000001838 */
[----:B------:R-:W5:Y:S07]  /*a9d0*/  LDSM.16.MT88.4 R76, [R192+0x2800] ;  /* 0x00280000c04c783b */ /* 0x000f6e0000004200 */
[C---:B------:R-:W-:Y:S04]  /*a9e0*/  HMMA.16816.F32 R60, R72.reuse, R88, R60 ;  /* 0x00000058483c723c */ /* 0x040fe8000000183c */
[--C-:B-1----:R-:W-:Y:S02]  /*a9f0*/  FFMA.FTZ R2, R246, c[0x0][0x2d0], -R141.reuse ;  /* 0x0000b400f6027a23 */ /* 0x102fe4000001088d */
[----:B--2---:R-:W-:Y:S02]  /*aa00*/  FADD.FTZ R0, R148, R0 ;  /* 0x0000000094007221 */ /* 0x004fe40000010000 */
[----:B------:R-:W-:Y:S01]  /*aa10*/  HMMA.16816.F32 R64, R72, R90, R64 ;  /* 0x0000005a4840723c */ /* 0x000fe20000001840 */
[----:B------:R1:W2:Y:S01]  /*aa20*/  MUFU.EX2 R147, R2 ;  /* 0x0000000200937308 */ /* 0x0002a20000000800 */
[----:B------:R-:W5:Y:S05]  /*aa30*/  LDSM.16.MT88.4 R88, [R194+0x2800] ;  /* 0x00280000c258783b */ /* 0x000f6a0000004200 */
[----:B------:R-:W-:Y:S02]  /*aa40*/  F2FP.PACK_AB R72, R153, R154 ;  /* 0x0000009a9948723e */ /* 0x000fe400000000ff */
[----:B------:R-:W-:Y:S03]  /*aa50*/  F2FP.PACK_AB R73, R150, R149 ;  /* 0x000000959649723e */ /* 0x000fe600000000ff */
[----:B------:R-:W-:Y:S01]  /*aa60*/  F2FP.PACK_AB R74, R151, R152 ;  /* 0x00000098974a723e */ /* 0x000fe200000000ff */
[--C-:B-1----:R-:W-:Y:S01]  /*aa70*/  FFMA.FTZ R2, R249, c[0x0][0x2d0], -R141.reuse ;  /* 0x0000b400f9027a23 */ /* 0x102fe2000001088d */
[----:B--2---:R-:W-:Y:S01]  /*aa80*/  F2FP.PACK_AB R75, R147, R148 ;  /* 0x00000094934b723e */ /* 0x004fe200000000ff */
[----:B------:R-:W-:Y:S02]  /*aa90*/  FFMA.FTZ R141, R71, c[0x0][0x2d0], -R141 ;  /* 0x0000b400478d7a23 */ /* 0x000fe4000001088d */
[----:B------:R1:W2:Y:S01]  /*aaa0*/  MUFU.EX2 R71, R140 ;  /* 0x0000008c00477308 */ /* 0x0002a20000000800 */
[----:B------:R-:W-:Y:S03]  /*aab0*/  FADD.FTZ R0, R147, R0 ;  /* 0x0000000093007221 */ /* 0x000fe60000010000 */
[C---:B---3--:R-:W-:Y:S06]  /*aac0*/  HMMA.16816.F32 R4, R72.reuse, R80, R4 ;  /* 0x000000504804723c */ /* 0x048fec0000001804 */
[----:B------:R-:W3:Y:S02]  /*aad0*/  MUFU.EX2 R3, R141 ;  /* 0x0000008d00037308 */ /* 0x000ee40000000800 */
[C---:B------:R-:W-:Y:S01]  /*aae0*/  HMMA.16816.F32 R8, R72.reuse, R82, R8 ;  /* 0x000000524808723c */ /* 0x040fe20000001808 */
[----:B------:R-:W5:Y:S07]  /*aaf0*/  LDSM.16.MT88.4 R80, [R192+0x6000] ;  /* 0x00600000c050783b */ /* 0x000f6e0000004200 */
[C---:B-----5:R-:W-:Y:S01]  /*ab00*/  HMMA.16816.F32 R12, R72.reuse, R84, R12 ;  /* 0x00000054480c723c */ /* 0x060fe2000000180c */
[----:B------:R5:W5:Y:S01]  /*ab10*/  MUFU.EX2 R144, R2 ;  /* 0x0000000200907308 */ /* 0x000b620000000800 */
[----:B-1----:R-:W4:Y:S02]  /*ab20*/  LDL R140, [R1+0x24] ;  /* 0x00002400018c7983 */ /* 0x002f240000100800 */
[----:B--2---:R-:W-:Y:S04]  /*ab30*/  F2FP.PACK_AB R138, R71, R142 ;  /* 0x0000008e478a723e */ /* 0x004fe800000000ff */
[C---:B------:R-:W-:Y:S01]  /*ab40*/  HMMA.16816.F32 R16, R72.reuse, R86, R16 ;  /* 0x000000564810723c */ /* 0x040fe20000001810 */
[----:B------:R-:W1:Y:S03]  /*ab50*/  LDSM.16.MT88.4 R84, [R194+0x6000] ;  /* 0x00600000c254783b */ /* 0x000e660000004200 */
[----:B---3--:R-:W-:Y:S04]  /*ab60*/  F2FP.PACK_AB R139, R3, R70 ;  /* 0x00000046038b723e */ /* 0x008fe800000000ff */
[C---:B-----5:R-:W-:Y:S08]  /*ab70*/  HMMA.16816.F32 R20, R72.reuse, R76, R20 ;  /* 0x0000004c4814723c */ /* 0x060ff00000001814 */
[C---:B------:R-:W-:Y:S01]  /*ab80*/  HMMA.16816.F32 R24, R72.reuse, R78, R24 ;  /* 0x0000004e4818723c */ /* 0x040fe20000001818 */
[----:B------:R-:W2:Y:S03]  /*ab90*/  LDSM.16.MT88.4 R76, [R191+0x3000] ;  /* 0x00300000bf4c783b */ /* 0x000ea60000004200 */
[----:B------:R-:W-:Y:S01]  /*aba0*/  FADD.FTZ R2, R252, R104 ;  /* 0x00000068fc027221 */ /* 0x000fe20000010000 */
[----:B------:R-:W-:Y:S01]  /*abb0*/  F2FP.PACK_AB R137, R143, R144 ;  /* 0x000000908f89723e */ /* 0x000fe200000000ff */
[----:B------:R-:W-:Y:S02]  /*abc0*/  FADD.FTZ R0, R144, R0 ;  /* 0x0000000090007221 */ /* 0x000fe40000010000 */
[C---:B------:R-:W-:Y:S04]  /*abd0*/  HMMA.16816.F32 R28, R72.reuse, R88, R28 ;  /* 0x00000058481c723c */ /* 0x040fe8000000181c */
[----:B------:R-:W-:Y:S02]  /*abe0*/  FADD.FTZ R2, R111, R2 ;  /* 0x000000026f027221 */ /* 0x000fe40000010000 */
[----:B------:R-:W-:Y:S02]  /*abf0*/  FADD.FTZ R0, R143, R0 ;  /* 0x000000008f007221 */ /* 0x000fe40000010000 */
[C---:B------:R-:W-:Y:S01]  /*ac00*/  HMMA.16816.F32 R32, R72.reuse, R90, R32 ;  /* 0x0000005a4820723c */ /* 0x040fe20000001820 */
[----:B------:R-:W3:Y:S03]  /*ac10*/  LDSM.16.MT88.4 R88, [R193+0x3000] ;  /* 0x00300000c158783b */ /* 0x000ee60000004200 */
        /* <DEDUP_REMOVED lines=8> */
[----:B------:R-:W-:Y:S02]  /*aca0*/  FADD.FTZ R2, R250, R2 ;  /* 0x00000002fa027221 */ /* 0x000fe40000010000 */
[----:B------:R-:W-:Y:S02]  /*acb0*/  IMAD.MOV.U32 R70, RZ, RZ, R68 ;  /* 0x000000ffff467224 */ /* 0x000fe400078e0044 */
[C---:B------:R-:W-:Y:S01]  /*acc0*/  HMMA.16816.F32 R44, R72.reuse, R96, R44 ;  /* 0x00000060482c723c */ /* 0x040fe2000000182c */
[----:B------:R1:W-:Y:S03]  /*acd0*/  STL [R1+0x30], R3 ;  /* 0x0000300301007387 */ /* 0x0003e60000100800 */
[----:B------:R-:W-:Y:S04]  /*ace0*/  FADD.FTZ R2, R243, R2 ;  /* 0x00000002f3027221 */ /* 0x000fe80000010000 */
[C---:B------:R-:W-:Y:S04]  /*acf0*/  HMMA.16816.F32 R48, R72.reuse, R98, R48 ;  /* 0x000000624830723c */ /* 0x040fe80000001830 */
[----:B------:R-:W-:Y:S04]  /*ad00*/  FADD.FTZ R2, R241, R2 ;  /* 0x00000002f1027221 */ /* 0x000fe80000010000 */
[C---:B------:R-:W-:Y:S04]  /*ad10*/  HMMA.16816.F32 R52, R72.reuse, R80, R52 ;  /* 0x000000504834723c */ /* 0x040fe80000001834 */
[----:B------:R-:W-:Y:S04]  /*ad20*/  FADD.FTZ R2, R235, R2 ;  /* 0x00000002eb027221 */ /* 0x000fe80000010000 */
[C---:B------:R-:W-:Y:S04]  /*ad30*/  HMMA.16816.F32 R56, R72.reuse, R82, R56 ;  /* 0x000000524838723c */ /* 0x040fe80000001838 */
[----:B------:R-:W-:Y:S02]  /*ad40*/  FADD.FTZ R2, R234, R2 ;  /* 0x00000002ea027221 */ /* 0x000fe40000010000 */
[----:B-1----:R-:W-:Y:S02]  /*ad50*/  IMAD.MOV.U32 R3, RZ, RZ, R69 ;  /* 0x000000ffff037224 */ /* 0x002fe400078e0045 */
[C---:B------:R-:W-:Y:S04]  /*ad60*/  HMMA.16816.F32 R60, R72.reuse, R84, R60 ;  /* 0x00000054483c723c */ /* 0x040fe8000000183c */
[----:B------:R-:W-:Y:S04]  /*ad70*/  FADD.FTZ R2, R231, R2 ;  /* 0x00000002e7027221 */ /* 0x000fe80000010000 */
[----:B------:R-:W-:Y:S04]  /*ad80*/  HMMA.16816.F32 R64, R72, R86, R64 ;  /* 0x000000564840723c */ /* 0x000fe80000001840 */
[----:B------:R-:W-:Y:S04]  /*ad90*/  FADD.FTZ R2, R227, R2 ;  /* 0x00000002e3027221 */ /* 0x000fe80000010000 */
[C---:B--2---:R-:W-:Y:S01]  /*ada0*/  HMMA.16816.F32 R72, R136.reuse, R76, R4 ;  /* 0x0000004c8848723c */ /* 0x044fe20000001804 */
[----:B------:R-:W1:Y:S04]  /*adb0*/  LDSM.16.MT88.4 R4, [R194+0x6800] ;  /* 0x00680000c204783b */ /* 0x000e680000004200 */
[----:B------:R-:W-:Y:S03]  /*adc0*/  FADD.FTZ R2, R162, R2 ;  /* 0x00000002a2027221 */ /* 0x000fe60000010000 */
[C---:B------:R-:W-:Y:S04]  /*add0*/  HMMA.16816.F32 R76, R136.reuse, R78, R8 ;  /* 0x0000004e884c723c */ /* 0x040fe80000001808 */
[----:B------:R-:W-:Y:S04]  /*ade0*/  FADD.FTZ R2, R115, R2 ;  /* 0x0000000273027221 */ /* 0x000fe80000010000 */
[C---:B---3--:R-:W-:Y:S04]  /*adf0*/  HMMA.16816.F32 R80, R136.reuse, R88, R12 ;  /* 0x000000588850723c */ /* 0x048fe8000000180c */
[----:B------:R-:W-:Y:S04]  /*ae00*/  FADD.FTZ R2, R161, R2 ;  /* 0x00000002a1027221 */ /* 0x000fe80000010000 */
[C---:B------:R-:W-:Y:S04]  /*ae10*/  HMMA.16816.F32 R84, R136.reuse, R90, R16 ;  /* 0x0000005a8854723c */ /* 0x040fe80000001810 */
[----:B------:R-:W-:Y:S04]  /*ae20*/  FADD.FTZ R2, R160, R2 ;  /* 0x00000002a0027221 */ /* 0x000fe80000010000 */
[C---:B-----5:R-:W-:Y:S04]  /*ae30*/  HMMA.16816.F32 R88, R136.reuse, R92, R20 ;  /* 0x0000005c8858723c */ /* 0x060fe80000001814 */
        /* <DEDUP_REMOVED lines=19> */
[C---:B-1----:R-:W-:Y:S04]  /*af70*/  HMMA.16816.F32 R60, R136.reuse, R4, R60 ;  /* 0x00000004883c723c */ /* 0x042fe8000000183c */
[----:B------:R-:W-:Y:S04]  /*af80*/  FADD.FTZ R2, R142, R2 ;  /* 0x000000028e027221 */ /* 0x000fe80000010000 */
[----:B------:R-:W-:Y:S04]  /*af90*/  HMMA.16816.F32 R64, R136, R6, R64 ;  /* 0x000000068840723c */ /* 0x000fe80000001840 */
[----:B------:R-:W-:Y:S05]  /*afa0*/  FADD.FTZ R0, R71, R2 ;  /* 0x0000000247007221 */ /* 0x000fea0000010000 */
[----:B------:R1:W-:Y:S01]  /*afb0*/  STL [R1+0x34], R0 ;  /* 0x0000340001007387 */ /* 0x0003e20000100800 */
[----:B----4-:R-:W-:Y:S02]  /*afc0*/  ISETP.GT.AND P0, PT, R215, R140, PT ;  /* 0x0000008cd700720c */ /* 0x010fe40003f04270 */
[----:B------:R-:W-:Y:S11]  /*afd0*/  IMAD.MOV.U32 R215, RZ, RZ, R216 ;  /* 0x000000ffffd77224 */ /* 0x000ff600078e00d8 */
[----:B-1----:R-:W-:-:S05]  /*afe0*/  @P0 BRA `(.L_x_1024) ;  /* 0xffffbdb000000947 */ /* 0x002fca000383ffff */
.L_x_1019:
[----:B--2---:R-:W2:Y:S02]  /*aff0*/  LDL R0, [R1+0x38] ;  /* 0x0000380001007983 */ /* 0x004ea40000100800 */
[----:B--2---:R-:W-:-:S13]  /*b000*/  ISETP.GE.AND P0, PT, R216, R0, PT ;  /* 0x00000000d800720c */ /* 0x004fda0003f06270 */
[----:B------:R-:W-:Y:S05]  /*b010*/  @!P0 BRA `(.L_x_1025) ;  /* 0x000039f000008947 */ /* 0x000fea0003800000 */
.L_x_1028:
[----:B------:R-:W2:Y:S01]  /*b020*/  LDL.64 R218, [R1+0x8] ;  /* 0x0000080001da7983 */ /* 0x000ea20000100a00 */
[----:B------:R-:W-:Y:S04]  /*b030*/  DEPBAR.LE SB0, 0x0 ;  /* 0x000080000000791a */ /* 0x000fe80000000000 */
[----:B------:R-:W-:Y:S01]  /*b040*/  WARPSYNC 0xffffffff ;  /* 0xffffffff00007948 */ /* 0x000fe20003800000 */
[----:B------:R-:W3:Y:S01]  /*b050*/  LDL.64 R70, [R1] ;  /* 0x0000000001467983 */ /* 0x000ee20000100a00 */
[----:B-1----:R-:W-:Y:S01]  /*b060*/  SHF.R.S32.HI R0, RZ, 0x1f, R216 ;  /* 0x0000001fff007819 */ /* 0x002fe200000114d8 */
[----:B------:R-:W-:Y:S01]  /*b070*/  IMAD.WIDE.U32 R28, R216, c[0x0][0x208], RZ ;  /* 0x00008200d81c7a25 */ /* 0x000fe200078e00ff */
[----:B------:R-:W-:Y:S01]  /*b080*/  ULDC.64 UR4, c[0x0][0x208] ;  /* 0x0000820000047ab9 */ /* 0x000fe20000000a00 */
[----:B------:R-:W-:Y:S02]  /*b090*/  BSSY B0, `(.L_x_1026) ;  /* 0x0000192000007945 */ /* 0x000fe40003800000 */
[----:B------:R-:W4:Y:S01]  /*b0a0*/  LDL.64 R44, [R1+0x40] ;  /* 0x00004000012c7983 */ /* 0x000f220000100a00 */
[----:B------:R-:W-:Y:S02]  /*b0b0*/  IMAD R0, R0, c[0x0][0x208], RZ ;  /* 0x0000820000007a24 */ /* 0x000fe400078e02ff */
[----:B------:R-:W-:Y:S02]  /*b0c0*/  UMOV UR9, 0x5 ;  /* 0x0000000500097882 */ /* 0x000fe40000000000 */
[----:B------:R-:W-:Y:S01]  /*b0d0*/  IMAD R0, R216, c[0x0][0x20c], R0 ;  /* 0x00008300d8007a24 */ /* 0x000fe200078e0200 */
[----:B------:R-:W5:Y:S01]  /*b0e0*/  LDL R31, [R1+0x3c] ;  /* 0x00003c00011f7983 */ /* 0x000f620000100800 */
[----:B------:R-:W-:Y:S02]  /*b0f0*/  USHF.L.U32 UR8, UR4, 0x5, URZ ;  /* 0x0000000504087899 */ /* 0x000fe4000800063f */
[----:B------:R-:W-:Y:S01]  /*b100*/  USHF.L.U64.HI UR9, UR4, UR9, UR5 ;  /* 0x0000000904097299 */ /* 0x000fe20008010205 */
[----:B------:R-:W-:Y:S01]  /*b110*/  BAR.SYNC.DEFER_BLOCKING 0x0 ;  /* 0x0000000000007b1d */ /* 0x000fe20000010000 */
[----:B------:R-:W-:Y:S01]  /*b120*/  IADD3 R0, R29, R0, RZ ;  /* 0x000000001d007210 */ /* 0x000fe20007ffe0ff */
[----:B------:R-:W-:Y:S01]  /*b130*/  UIADD3 UR5, UP0, UR8, UR8, URZ ;  /* 0x0000000808057290 */ /* 0x000fe2000ff1e03f */
[----:B------:R-:W-:Y:S02]  /*b140*/  MOV R20, UR8 ;  /* 0x0000000800147c02 */ /* 0x000fe40008000f00 */
[----:B------:R-:W-:Y:S01]  /*b150*/  MOV R21, UR9 ;  /* 0x0000000900157c02 */ /* 0x000fe20008000f00 */
[----:B------:R-:W-:Y:S01]  /*b160*/  IMAD R47, R0, 0x70, RZ ;  /* 0x00000070002f7824 */ /* 0x000fe200078e02ff */
[----:B------:R-:W-:Y:S03]  /*b170*/  UIADD3.X UR4, UR9, UR9, URZ, UP0, !UPT ;  /* 0x0000000909047290 */ /* 0x000fe600087fe43f */
[----:B------:R-:W-:Y:S01]  /*b180*/  IMAD.WIDE.U32 R20, R28, 0x70, R20 ;  /* 0x000000701c147825 */ /* 0x000fe200078e0014 */
[----:B------:R-:W1:Y:S08]  /*b190*/  LDSM.16.M88.4 R8, [R188] ;  /* 0x00000000bc08783b */ /* 0x000e700000000200 */
[----:B------:R-:W1:Y:S08]  /*b1a0*/  LDSM.16.M88.4 R16, [R188+0x800] ;  /* 0x00080000bc10783b */ /* 0x000e700000000200 */
[----:B------:R-:W2:Y:S08]  /*b1b0*/  LDSM.16.M88.4 R24, [R188+0x1000] ;  /* 0x00100000bc18783b */ /* 0x000eb00000000200 */
[----:B------:R-:W5:Y:S04]  /*b1c0*/  LDL R244, [R1+0x38] ;  /* 0x0000380001f47983 */ /* 0x000f680000100800 */
[----:B------:R-:W2:Y:S08]  /*b1d0*/  LDSM.16.M88.4 R32, [R188+0x1800] ;  /* 0x00180000bc20783b */ /* 0x000eb00000000200 */
[----:B------:R-:W2:Y:S01]  /*b1e0*/  LDSM.16.M88.4 R40, [R188+0x2000] ;  /* 0x00200000bc28783b */ /* 0x000ea20000000200 */
[C---:B-1----:R-:W-:Y:S07]  /*b1f0*/  HMMA.16816.F32 R4, R128.reuse, R8, RZ ;  /* 0x000000088004723c */ /* 0x042fee00000018ff */
[----:B------:R-:W1:Y:S01]  /*b200*/  LDSM.16.M88.4 R48, [R188+0x2800] ;  /* 0x00280000bc30783b */ /* 0x000e620000000200 */
[C---:B------:R-:W-:Y:S07]  /*b210*/  HMMA.16816.F32 R8, R128.reuse, R10, RZ ;  /* 0x0000000a8008723c */ /* 0x040fee00000018ff */
[----:B------:R-:W1:Y:S01]  /*b220*/  LDSM.16.M88.4 R56, [R188+0x3000] ;  /* 0x00300000bc38783b */ /* 0x000e620000000200 */
[C---:B------:R-:W-:Y:S07]  /*b230*/  HMMA.16816.F32 R12, R128.reuse, R16, RZ ;  /* 0x00000010800c723c */ /* 0x040fee00000018ff */
[----:B------:R-:W1:Y:S01]  /*b240*/  LDSM.16.M88.4 R136, [R195] ;  /* 0x00000000c388783b */ /* 0x000e620000000200 */
[C---:B------:R-:W-:Y:S07]  /*b250*/  HMMA.16816.F32 R16, R128.reuse, R18, RZ ;  /* 0x000000128010723c */ /* 0x040fee00000018ff */
[----:B------:R-:W1:Y:S08]  /*b260*/  LDSM.16.M88.4 R140, [R204] ;  /* 0x00000000cc8c783b */ /* 0x000e700000000200 */
[----:B------:R-:W1:Y:S08]  /*b270*/  LDSM.16.M88.4 R144, [R205] ;  /* 0x00000000cd90783b */ /* 0x000e700000000200 */
[----:B------:R-:W1:Y:S08]  /*b280*/  LDSM.16.M88.4 R148, [R206] ;  /* 0x00000000ce94783b */ /* 0x000e700000000200 */
[----:B------:R-:W1:Y:S08]  /*b290*/  LDSM.16.M88.4 R152, [R207] ;  /* 0x00000000cf98783b */ /* 0x000e700000000200 */
[----:B------:R-:W1:Y:S08]  /*b2a0*/  LDSM.16.M88.4 R156, [R208] ;  /* 0x00000000d09c783b */ /* 0x000e700000000200 */
[----:B------:R-:W1:Y:S08]  /*b2b0*/  LDSM.16.M88.4 R160, [R209] ;  /* 0x00000000d1a0783b */ /* 0x000e700000000200 */
[----:B------:R-:W1:Y:S02]  /*b2c0*/  S2R R30, SR_TID.X ;  /* 0x00000000001e7919 */ /* 0x000e640000002100 */
[----:B-1----:R-:W-:Y:S02]  /*b2d0*/  ISETP.GT.AND P4, PT, R30, 0x7f, PT ;  /* 0x0000007f1e00780c */ /* 0x002fe40003f84270 */
[----:B--2---:R-:W-:Y:S02]  /*b2e0*/  MOV R2, R218 ;  /* 0x000000da00027202 */ /* 0x004fe40000000f00 */
[----:B------:R-:W-:Y:S02]  /*b2f0*/  IADD3 R38, P1, R218, R20, RZ ;  /* 0x00000014da267210 */ /* 0x000fe40007f3e0ff */
[----:B---3--:R-:W-:Y:S05]  /*b300*/  MOV R3, R71 ;  /* 0x0000004700037202 */ /* 0x008fea0000000f00 */
[----:B------:R-:W-:Y:S01]  /*b310*/  IMAD.WIDE.U32 R2, R28, 0x70, R2 ;  /* 0x000000701c027825 */ /* 0x000fe200078e0002 */
[----:B----4-:R-:W-:Y:S04]  /*b320*/  ISETP.GE.AND P5, PT, R44, c[0x0][0x1d4], PT ;  /* 0x000075002c007a0c */ /* 0x010fe80003fa6270 */
[C---:B------:R-:W-:Y:S02]  /*b330*/  LEA R36, P0, R2.reuse, c[0x0][0x1f8], 0x1 ;  /* 0x00007e0002247a11 */ /* 0x040fe400078008ff */
[----:B------:R-:W-:Y:S02]  /*b340*/  IADD3 R0, R3, R47, RZ ;  /* 0x0000002f03007210 */ /* 0x000fe40007ffe0ff */
[----:B-----5:R-:W-:Y:S02]  /*b350*/  ISETP.GE.AND P6, PT, R31, c[0x0][0x1d4], PT ;  /* 0x000075001f007a0c */ /* 0x020fe40003fc6270 */
[----:B------:R-:W-:Y:S02]  /*b360*/  LEA.HI.X R37, R2, c[0x0][0x1fc], R0, 0x1, P0 ;  /* 0x00007f0002257a11 */ /* 0x000fe400000f0c00 */
[----:B------:R-:W-:Y:S02]  /*b370*/  IADD3 R0, R47, R21, RZ ;  /* 0x000000152f007210 */ /* 0x000fe40007ffe0ff */
[----:B------:R-:W-:Y:S01]  /*b380*/  IADD3 R39, P0, R20, UR8, RZ ;  /* 0x0000000814277c10 */ /* 0x000fe2000ff1e0ff */
[----:B------:R-:W-:Y:S01]  /*b390*/  @!PT LDS RZ, [RZ] ;  /* 0x00000000fffff984 */ /* 0x000fe20000000800 */
[----:B------:R-:W-:Y:S01]  /*b3a0*/  @!PT LDS RZ, [RZ] ;  /* 0x00000000fffff984 */ /* 0x000fe20000000800 */
[----:B------:R-:W-:Y:S01]  /*b3b0*/  @!PT LDS RZ, [RZ] ;  /* 0x00000000fffff984 */ /* 0x000fe20000000800 */
[----:B------:R1:W-:Y:S01]  /*b3c0*/  LDGSTS.E.BYPASS.LTC128B.128 [R214+0x100], [R36.64], !P5 ;  /* 0x0010000024d67fae */ /* 0x0003e2000e901d46 */
[C---:B------:R-:W-:Y:S01]  /*b3d0*/  HMMA.16816.F32 R20, R128.reuse, R24, RZ ;  /* 0x000000188014723c */ /* 0x040fe200000018ff */
[----:B------:R-:W-:Y:S02]  /*b3e0*/  MOV R2, UR5 ;  /* 0x0000000500027c02 */ /* 0x000fe40008000f00 */
[----:B------:R-:W-:Y:S02]  /*b3f0*/  MOV R3, UR4 ;  /* 0x0000000400037c02 */ /* 0x000fe40008000f00 */
[----:B------:R-:W-:Y:S02]  /*b400*/  IADD3.X R44, R0, UR9, RZ, P0, !PT ;  /* 0x00000009002c7c10 */ /* 0x000fe400087fe4ff */
[----:B------:R1:W-:Y:S01]  /*b410*/  LDGSTS.E.BYPASS.LTC128B.128 [R214+0x3900], [R36.64+0x80], !P6 ;  /* 0x0390008024d67fae */ /* 0x0003e2000f101d46 */
[C---:B------:R-:W-:Y:S01]  /*b420*/  HMMA.16816.F32 R24, R128.reuse, R26, RZ ;  /* 0x0000001a8018723c */ /* 0x040fe200000018ff */
[----:B------:R-:W-:Y:S03]  /*b430*/  IMAD.WIDE.U32 R52, R28, 0x70, R2 ;  /* 0x000000701c347825 */ /* 0x000fe600078e0002 */
[----:B------:R-:W-:Y:S02]  /*b440*/  IADD3.X R3, R0, R71, RZ, P1, !PT ;  /* 0x0000004700037210 */ /* 0x000fe40000ffe4ff */
[C---:B------:R-:W-:Y:S02]  /*b450*/  LEA R2, P1, R38.reuse, c[0x0][0x1f8], 0x1 ;  /* 0x00007e0026027a11 */ /* 0x040fe400078208ff */
[C---:B------:R-:W-:Y:S01]  /*b460*/  HMMA.16816.F32 R28, R128.reuse, R32, RZ ;  /* 0x00000020801c723c */ /* 0x040fe200000018ff */
[----:B------:R-:W-:Y:S03]  /*b470*/  IADD3 R0, P0, R39, R218, RZ ;  /* 0x000000da27007210 */ /* 0x000fe60007f1e0ff */
[----:B------:R-:W-:Y:S02]  /*b480*/  LEA.HI.X R3, R38, c[0x0][0x1fc], R3, 0x1, P1 ;  /* 0x00007f0026037a11 */ /* 0x000fe400008f0c03 */
[----:B------:R-:W-:Y:S02]  /*b490*/  LEA R54, P2, R0, c[0x0][0x1f8], 0x1 ;  /* 0x00007e0000367a11 */ /* 0x000fe400078408ff */
[C---:B------:R-:W-:Y:S01]  /*b4a0*/  HMMA.16816.F32 R32, R128.reuse, R34, RZ ;  /* 0x000000228020723c */ /* 0x040fe200000018ff */
[----:B------:R2:W-:Y:S03]  /*b4b0*/  LDGSTS.E.BYPASS.LTC128B.128 [R214+0x1100], [R2.64], !P5 ;  /* 0x0110000002d67fae */ /* 0x0005e6000e901d46 */
[----:B------:R-:W-:Y:S04]  /*b4c0*/  IADD3 R45, P3, R218, R52, RZ ;  /* 0x00000034da2d7210 */ /* 0x000fe80007f7e0ff */
[C---:B------:R-:W-:Y:S01]  /*b4d0*/  IADD3.X R47, R71.reuse, R47, R53, P3, !PT ;  /* 0x0000002f472f7210 */ /* 0x040fe20001ffe435 */
[----:B------:R2:W-:Y:S03]  /*b4e0*/  LDGSTS.E.BYPASS.LTC128B.128 [R214+0x4900], [R2.64+0x80], !P6 ;  /* 0x0490008002d67fae */ /* 0x0005e6000f101d46 */
[----:B-1----:R-:W-:Y:S02]  /*b4f0*/  IADD3.X R36, R44, R71, RZ, P0, !PT ;  /* 0x000000472c247210 */ /* 0x002fe400007fe4ff */
[----:B------:R-:W-:Y:S02]  /*b500*/  @!P4 IADD3 R46, P1, P0, R218, UR8, R39 ;  /* 0x00000008da2ecc10 */ /* 0x000fe4000f83e027 */
[----:B------:R-:W-:Y:S02]  /*b510*/  LEA.HI.X R55, R0, c[0x0][0x1fc], R36, 0x1, P2 ;  /* 0x00007f0000377a11 */ /* 0x000fe400010f0c24 */
[C---:B------:R-:W-:Y:S01]  /*b520*/  HMMA.16816.F32 R36, R128.reuse, R40, RZ ;  /* 0x000000288024723c */ /* 0x040fe200000018ff */
[----:B------:R-:W-:Y:S02]  /*b530*/  @!P4 IADD3.X R0, R71, UR9, R44, P1, P0 ;  /* 0x000000094700cc10 */ /* 0x000fe40008fe042c */
[C---:B------:R-:W-:Y:S01]  /*b540*/  LEA R52, P1, R45.reuse, c[0x0][0x1f8], 0x1 ;  /* 0x00007e002d347a11 */ /* 0x040fe200078208ff */
[----:B------:R1:W-:Y:S01]  /*b550*/  LDGSTS.E.BYPASS.LTC128B.128 [R214+0x2100], [R54.64], !P5 ;  /* 0x0210000036d67fae */ /* 0x0003e2000e901d46 */
[C---:B------:R-:W-:Y:S02]  /*b560*/  @!P4 LEA R70, P0, R46.reuse, c[0x0][0x1f8], 0x1 ;  /* 0x00007e002e46ca11 */ /* 0x040fe400078008ff */
[----:B------:R-:W-:Y:S01]  /*b570*/  LEA.HI.X R53, R45, c[0x0][0x1fc], R47, 0x1, P1 ;  /* 0x00007f002d357a11 */ /* 0x000fe200008f0c2f */
[C---:B------:R-:W-:Y:S01]  /*b580*/  HMMA.16816.F32 R40, R128.reuse, R42, RZ ;  /* 0x0000002a8028723c */ /* 0x040fe200000018ff */
[----:B------:R-:W-:Y:S02]  /*b590*/  @!P4 LEA.HI.X R71, R46, c[0x0][0x1fc], R0, 0x1, P0 ;  /* 0x00007f002e47ca11 */ /* 0x000fe400000f0c00 */
[----:B------:R-:W-:Y:S01]  /*b5a0*/  ISETP.GT.AND P3, PT, R216, R244, PT ;  /* 0x000000f4d800720c */ /* 0x000fe20003f64270 */
[----:B------:R1:W-:Y:S04]  /*b5b0*/  LDGSTS.E.BYPASS.LTC128B.128 [R214+0x5900], [R52.64+0x80], !P6 ;  /* 0x0590008034d67fae */ /* 0x0003e8000f101d46 */
[C---:B------:R-:W-:Y:S04]  /*b5c0*/  HMMA.16816.F32 R44, R128.reuse, R48, RZ ;  /* 0x00000030802c723c */ /* 0x040fe800000018ff */
[----:B------:R3:W-:Y:S04]  /*b5d0*/  @!P4 LDGSTS.E.BYPASS.LTC128B.128 [R214+0x3100], [R70.64], !P5 ;  /* 0x0310000046d6cfae */ /* 0x0007e8000e901d46 */
[C---:B------:R-:W-:Y:S04]  /*b5e0*/  HMMA.16816.F32 R48, R128.reuse, R50, RZ ;  /* 0x000000328030723c */ /* 0x040fe800000018ff */
[----:B------:R3:W-:Y:S08]  /*b5f0*/  @!P4 LDGSTS.E.BYPASS.LTC128B.128 [R214+0x6900], [R70.64+0x80], !P6 ;  /* 0x0690008046d6cfae */ /* 0x0007f0000f101d46 */
[----:B------:R-:W0:Y:S01]  /*b600*/  LDGDEPBAR ;  /* 0x00000000000079af */ /* 0x000e220000000000 */
[C---:B-1----:R-:W-:Y:S08]  /*b610*/  HMMA.16816.F32 R52, R128.reuse, R56, RZ ;  /* 0x000000388034723c */ /* 0x042ff000000018ff */
[----:B------:R-:W-:Y:S08]  /*b620*/  HMMA.16816.F32 R56, R128, R58, RZ ;  /* 0x0000003a8038723c */ /* 0x000ff000000018ff */
[C---:B------:R-:W-:Y:S08]  /*b630*/  HMMA.16816.F32 R4, R132.reuse, R136, R4 ;  /* 0x000000888404723c */ /* 0x040ff00000001804 */
[C---:B------:R-:W-:Y:S01]  /*b640*/  HMMA.16816.F32 R8, R132.reuse, R138, R8 ;  /* 0x0000008a8408723c */ /* 0x040fe20000001808 */
[----:B------:R-:W1:Y:S07]  /*b650*/  LDSM.16.M88.4 R136, [R190] ;  /* 0x00000000be88783b */ /* 0x000e6e0000000200 */
        /* <DEDUP_REMOVED lines=8> */
[----:B------:R-:W1:Y:S07]  /*b6e0*/  LDSM.16.M88.4 R148, [R190+0x1800] ;  /* 0x00180000be94783b */ /* 0x000e6e0000000200 */
        /* <DEDUP_REMOVED lines=9> */
[C---:B-1----:R-:W-:Y:S08]  /*b780*/  HMMA.16816.F32 R4, R164.reuse, R136, R4 ;  /* 0x00000088a404723c */ /* 0x042ff00000001804 */
[C---:B------:R-:W-:Y:S01]  /*b790*/  HMMA.16816.F32 R8, R164.reuse, R138, R8 ;  /* 0x0000008aa408723c */ /* 0x040fe20000001808 */
[----:B------:R-:W1:Y:S07]  /*b7a0*/  LDSM.16.M88.4 R136, [R189] ;  /* 0x00000000bd88783b */ /* 0x000e6e0000000200 */
        /* <DEDUP_REMOVED lines=8> */
[----:B------:R-:W1:Y:S07]  /*b830*/  LDSM.16.M88.4 R148, [R189+0x1800] ;  /* 0x00180000bd94783b */ /* 0x000e6e0000000200 */
        /* <DEDUP_REMOVED lines=11> */
[----:B------:R-:W1:Y:S07]  /*b8f0*/  LDSM.16.M88.4 R136, [R188+0x3800] ;  /* 0x00380000bc88783b */ /* 0x000e6e0000000200 */
        /* <DEDUP_REMOVED lines=29> */
[----:B------:R-:W1:Y:S07]  /*bad0*/  LDSM.16.M88.4 R148, [R199] ;  /* 0x00000000c794783b */ /* 0x000e6e0000000200 */
[C---:B--2---:R-:W-:Y:S08]  /*bae0*/  HMMA.16816.F32 R36, R172.reuse, R152, R36 ;  /* 0x00000098ac24723c */ /* 0x044ff00000001824 */
[C---:B------:R-:W-:Y:S01]  /*baf0*/  HMMA.16816.F32 R40, R172.reuse, R154, R40 ;  /* 0x0000009aac28723c */ /* 0x040fe20000001828 */
[----:B------:R-:W2:Y:S07]  /*bb00*/  LDSM.16.M88.4 R152, [R200] ;  /* 0x00000000c898783b */ /* 0x000eae0000000200 */
[C---:B------:R-:W-:Y:S08]  /*bb10*/  HMMA.16816.F32 R44, R172.reuse, R156, R44 ;  /* 0x0000009cac2c723c */ /* 0x040ff0000000182c */
[C---:B------:R-:W-:Y:S01]  /*bb20*/  HMMA.16816.F32 R48, R172.reuse, R158, R48 ;  /* 0x0000009eac30723c */ /* 0x040fe20000001830 */
[----:B------:R-:W2:Y:S07]  /*bb30*/  LDSM.16.M88.4 R156, [R201] ;  /* 0x00000000c99c783b */ /* 0x000eae0000000200 */
[C---:B------:R-:W-:Y:S08]  /*bb40*/  HMMA.16816.F32 R52, R172.reuse, R160, R52 ;  /* 0x000000a0ac34723c */ /* 0x040ff00000001834 */
[----:B------:R-:W-:Y:S01]  /*bb50*/  HMMA.16816.F32 R56, R172, R162, R56 ;  /* 0x000000a2ac38723c */ /* 0x000fe20000001838 */
[----:B------:R-:W2:Y:S07]  /*bb60*/  LDSM.16.M88.4 R160, [R202] ;  /* 0x00000000caa0783b */ /* 0x000eae0000000200 */
        /* <DEDUP_REMOVED lines=28> */
[C---:B------:R-:W-:Y:S08]  /*bd30*/  HMMA.16816.F32 R24, R180.reuse, R146, R24 ;  /* 0x00000092b418723c */ /* 0x040ff00000001818 */
[C---:B------:R-:W-:Y:S08]  /*bd40*/  HMMA.16816.F32 R28, R180.reuse, R148, R28 ;  /* 0x00000094b41c723c */ /* 0x040ff0000000181c */
[C---:B------:R-:W-:Y:S08]  /*bd50*/  HMMA.16816.F32 R32, R180.reuse, R150, R32 ;  /* 0x00000096b420723c */ /* 0x040ff00000001820 */
[C---:B--2---:R-:W-:Y:S08]  /*bd60*/  HMMA.16816.F32 R36, R180.reuse, R152, R36 ;  /* 0x00000098b424723c */ /* 0x044ff00000001824 */
[C---:B------:R-:W-:Y:S08]  /*bd70*/  HMMA.16816.F32 R40, R180.reuse, R154, R40 ;  /* 0x0000009ab428723c */ /* 0x040ff00000001828 */
[C---:B------:R-:W-:Y:S08]  /*bd80*/  HMMA.16816.F32 R44, R180.reuse, R156, R44 ;  /* 0x0000009cb42c723c */ /* 0x040ff0000000182c */
[C---:B------:R-:W-:Y:S08]  /*bd90*/  HMMA.16816.F32 R48, R180.reuse, R158, R48 ;  /* 0x0000009eb430723c */ /* 0x040ff00000001830 */
[C---:B------:R-:W-:Y:S08]  /*bda0*/  HMMA.16816.F32 R52, R180.reuse, R160, R52 ;  /* 0x000000a0b434723c */ /* 0x040ff00000001834 */
[----:B------:R-:W-:Y:S08]  /*bdb0*/  HMMA.16816.F32 R56, R180, R162, R56 ;  /* 0x000000a2b438723c */ /* 0x000ff00000001838 */
[C---:B-1----:R-:W-:Y:S08]  /*bdc0*/  HMMA.16816.F32 R4, R184.reuse, R136, R4 ;  /* 0x00000088b804723c */ /* 0x042ff00000001804 */
[C---:B------:R-:W-:Y:S08]  /*bdd0*/  HMMA.16816.F32 R8, R184.reuse, R138, R8 ;  /* 0x0000008ab808723c */ /* 0x040ff00000001808 */
[C---:B----4-:R-:W-:Y:S08]  /*bde0*/  HMMA.16816.F32 R12, R184.reuse, R140, R12 ;  /* 0x0000008cb80c723c */ /* 0x050ff0000000180c */
[----:B------:R-:W-:Y:S01]  /*bdf0*/  FMUL.FTZ R0, R4, c[0x0][0x320] ;  /* 0x0000c80004007a20 */ /* 0x000fe20000410000 */
[C---:B------:R-:W-:Y:S03]  /*be00*/  HMMA.16816.F32 R16, R184.reuse, R142, R16 ;  /* 0x0000008eb810723c */ /* 0x040fe60000001810 */
[----:B------:R1:W2:Y:S04]  /*be10*/  MUFU.TANH R145, R0 ;  /* 0x0000000000917308 */ /* 0x0002a80000002400 */
[----:B------:R-:W-:Y:S02]  /*be20*/  FMUL.FTZ R10, R10, c[0x0][0x320] ;  /* 0x0000c8000a0a7a20 */ /* 0x000fe40000410000 */
[----:B------:R-:W-:Y:S04]  /*be30*/  FMUL.FTZ R3, R11, c[0x0][0x320] ;  /* 0x0000c8000b037a20 */ /* 0x000fe80000410000 */
[----:B------:R-:W4:Y:S02]  /*be40*/  MUFU.TANH R138, R10 ;  /* 0x0000000a008a7308 */ /* 0x000f240000002400 */
[----:B------:R-:W-:Y:S01]  /*be50*/  FMUL.FTZ R2, R12, c[0x0][0x320] ;  /* 0x0000c8000c027a20 */ /* 0x000fe20000410000 */
[----:B------:R-:W-:Y:S07]  /*be60*/  P2R R12, PR, RZ, 0x8 ;  /* 0x00000008ff0c7803 */ /* 0x000fee0000000000 */
[----:B------:R5:W2:Y:S01]  /*be70*/  MUFU.TANH R141, R2 ;  /* 0x00000002008d7308 */ /* 0x000aa20000002400 */
[----:B-1----:R-:W-:Y:S09]  /*be80*/  FMUL.FTZ R0, R5, c[0x0][0x320] ;  /* 0x0000c80005007a20 */ /* 0x002ff20000410000 */
[----:B------:R1:W1:Y:S10]  /*be90*/  MUFU.TANH R144, R0 ;  /* 0x0000000000907308 */ /* 0x0002740000002400 */
[----:B------:R-:W2:Y:S01]  /*bea0*/  MUFU.TANH R140, R3 ;  /* 0x00000003008c7308 */ /* 0x000ea20000002400 */
[----:B-----5:R-:W-:Y:S09]  /*beb0*/  FMUL.FTZ R2, R19, c[0x0][0x320] ;  /* 0x0000c80013027a20 */ /* 0x020ff20000410000 */
[----:B------:R-:W2:Y:S01]  /*bec0*/  MUFU.TANH R152, R2 ;  /* 0x0000000200987308 */ /* 0x000ea20000002400 */
        /* <DEDUP_REMOVED lines=124> */
[----:B------:R-:W3:Y:S01]  /*c690*/  LDL.64 R244, [R1+0x10] ;  /* 0x0000100001f47983 */ /* 0x000ee20000100a00 */
        /* <DEDUP_REMOVED lines=49> */
.L_x_1027:
[----:B---34-:R-:W-:Y:S05]  /*c9b0*/  BSYNC B0 ;  /* 0x0000000000007941 */ /* 0x018fea0003800000 */
.L_x_1026:
        /* <DEDUP_REMOVED lines=16> */
[----:B------:R-:W-:Y:S01]  /*cac0*/  LDSM.16.MT88.4 R44, [R191+0x3800] ;  /* 0x00380000bf2c783b */ /* 0x000fe20000004200 */
        /* <DEDUP_REMOVED lines=40> */
[----:B------:R-:W-:Y:S02]  /*cd50*/  ISETP.NE.AND P0, PT, R12, RZ, PT ;  /* 0x000000ff0c00720c */ /* 0x000fe40003f05270 */
[----:B------:R-:W-:Y:S01]  /*cd60*/  FMNMX.FTZ R3, R242, R0, !PT ;  /* 0x00000000f2037209 */ /* 0x000fe20007810000 */
[----:B------:R-:W-:Y:S01]  /*cd70*/  LDSM.16.MT88.4 R12, [R191] ;  /* 0x00000000bf0c783b */ /* 0x000fe20000004200 */
        /* <DEDUP_REMOVED lines=22> */
[----:B-1----:R-:W-:Y:S09]  /*cee0*/  FFMA.FTZ R4, R144, c[0x0][0x2d0], -R148 ;  /* 0x0000b40090047a23 */ /* 0x002ff20000010894 */
[----:B------:R1:W4:Y:S01]  /*cef0*/  MUFU.EX2 R8, R4 ;  /* 0x0000000400087308 */ /* 0x0003220000000800 */
[C---:B--2---:R-:W-:Y:S02]  /*cf00*/  FADD.FTZ R0, -R3.reuse, R68 ;  /* 0x0000004403007221 */ /* 0x044fe40000010100 */
[----:B------:R-:W-:Y:S02]  /*cf10*/  FMUL.FTZ R68, R3, c[0x0][0x2d0] ;  /* 0x0000b40003447a20 */ /* 0x000fe40000410000 */
[----:B------:R-:W-:Y:S02]  /*cf20*/  FMUL.FTZ R0, R0, c[0x0][0x2d0] ;  /* 0x0000b40000007a20 */ /* 0x000fe40000410000 */
[----:B------:R-:W-:Y:S03]  /*cf30*/  FFMA.FTZ R6, R137, c[0x0][0x2d0], -R68 ;  /* 0x0000b40089067a23 */ /* 0x000fe60000010844 */
[----:B------:R2:W-:Y:S01]  /*cf40*/  MUFU.EX2 R250, R48 ;  /* 0x0000003000fa7308 */ /* 0x0005e20000000800 */
[C---:B---3--:R-:W-:Y:S02]  /*cf50*/  FMUL.FTZ R5, R2.reuse, R73 ;  /* 0x0000004902057220 */ /* 0x048fe40000410000 */
[C---:B------:R-:W-:Y:S02]  /*cf60*/  FMUL.FTZ R9, R2.reuse, R77 ;  /* 0x0000004d02097220 */ /* 0x040fe40000410000 */
[C---:B------:R-:W-:Y:S02]  /*cf70*/  FMUL.FTZ R16, R2.reuse, R84 ;  /* 0x0000005402107220 */ /* 0x040fe40000410000 */
[C---:B------:R-:W-:Y:S02]  /*cf80*/  FMUL.FTZ R17, R2.reuse, R85 ;  /* 0x0000005502117220 */ /* 0x040fe40000410000 */
[C---:B------:R-:W-:Y:S01]  /*cf90*/  FMUL.FTZ R24, R2.reuse, R92 ;  /* 0x0000005c02187220 */ /* 0x040fe20000410000 */
[----:B------:R-:W3:Y:S01]  /*cfa0*/  MUFU.EX2 R0, R0 ;  /* 0x0000000000007308 */ /* 0x000ee20000000800 */
[----:B------:R-:W-:Y:S02]  /*cfb0*/  FMUL.FTZ R25, R2, R93 ;  /* 0x0000005d02197220 */ /* 0x000fe40000410000 */
[----:B-1----:R-:W-:Y:S01]  /*cfc0*/  FFMA.FTZ R4, R139, c[0x0][0x2d0], -R148 ;  /* 0x0000b4008b047a23 */ /* 0x002fe20000010894 */
[----:B----4-:R-:W-:Y:S01]  /*cfd0*/  MOV R139, R8 ;  /* 0x00000008008b7202 */ /* 0x010fe20000000f00 */
[--C-:B------:R-:W-:Y:S02]  /*cfe0*/  FFMA.FTZ R8, R146, c[0x0][0x2d0], -R68.reuse ;  /* 0x0000b40092087a23 */ /* 0x100fe40000010844 */
[C---:B------:R-:W-:Y:S02]  /*cff0*/  FMUL.FTZ R32, R2.reuse, R100 ;  /* 0x0000006402207220 */ /* 0x040fe40000410000 */
[C---:B------:R-:W-:Y:S01]  /*d000*/  FMUL.FTZ R33, R2.reuse, R101 ;  /* 0x0000006502217220 */ /* 0x040fe20000410000 */
[----:B------:R1:W4:Y:S01]  /*d010*/  MUFU.EX2 R59, R4 ;  /* 0x00000004003b7308 */ /* 0x0003220000000800 */
[--C-:B------:R-:W-:Y:S01]  /*d020*/  FFMA.FTZ R40, R143, c[0x0][0x2d0], -R68.reuse ;  /* 0x0000b4008f287a23 */ /* 0x100fe20000010844 */
[----:B------:R-:W5:Y:S01]  /*d030*/  LDL.LU R101, [R1+0x34] ;  /* 0x0000340001657983 */ /* 0x000f620000300800 */
[C---:B------:R-:W-:Y:S02]  /*d040*/  FMUL.FTZ R41, R2.reuse, R109 ;  /* 0x0000006d02297220 */ /* 0x040fe40000410000 */
[----:B------:R-:W-:Y:S01]  /*d050*/  FFMA.FTZ R56, R151, c[0x0][0x2d0], -R68 ;  /* 0x0000b40097387a23 */ /* 0x000fe20000010844 */
[----:B------:R-:W5:Y:S01]  /*d060*/  LDL.LU R100, [R1+0x30] ;  /* 0x0000300001647983 */ /* 0x000f620000300800 */
[C---:B--2---:R-:W-:Y:S02]  /*d070*/  FMUL.FTZ R48, R2.reuse, R116 ;  /* 0x0000007402307220 */ /* 0x044fe40000410000 */
[C---:B------:R-:W-:Y:S01]  /*d080*/  FMUL.FTZ R49, R2.reuse, R117 ;  /* 0x0000007502317220 */ /* 0x040fe20000410000 */
[----:B------:R2:W-:Y:S01]  /*d090*/  MUFU.EX2 R137, R6 ;  /* 0x0000000600897308 */ /* 0x0005e20000000800 */
[C---:B------:R-:W-:Y:S02]  /*d0a0*/  FMUL.FTZ R57, R2.reuse, R125 ;  /* 0x0000007d02397220 */ /* 0x040fe40000410000 */
[----:B------:R-:W-:Y:S02]  /*d0b0*/  FMUL.FTZ R60, R2, R60 ;  /* 0x0000003c023c7220 */ /* 0x000fe40000410000 */
[C---:B---3--:R-:W-:Y:S02]  /*d0c0*/  FMUL.FTZ R10, R0.reuse, R78 ;  /* 0x0000004e000a7220 */ /* 0x048fe40000410000 */
[C---:B------:R-:W-:Y:S02]  /*d0d0*/  FMUL.FTZ R11, R0.reuse, R79 ;  /* 0x0000004f000b7220 */ /* 0x040fe40000410000 */
[C---:B------:R-:W-:Y:S01]  /*d0e0*/  FMUL.FTZ R18, R0.reuse, R86 ;  /* 0x0000005600127220 */ /* 0x040fe20000410000 */
[----:B------:R3:W-:Y:S01]  /*d0f0*/  MUFU.EX2 R252, R40 ;  /* 0x0000002800fc7308 */ /* 0x0007e20000000800 */
[C---:B------:R-:W-:Y:S02]  /*d100*/  FMUL.FTZ R19, R0.reuse, R87 ;  /* 0x0000005700137220 */ /* 0x040fe40000410000 */
[----:B------:R-:W-:Y:S01]  /*d110*/  FMUL.FTZ R26, R0, R94 ;  /* 0x0000005e001a7220 */ /* 0x000fe20000410000 */
[----:B------:R-:W-:Y:S01]  /*d120*/  LDSM.16.MT88.4 R84, [R191+0x800] ;  /* 0x00080000bf54783b */ /* 0x000fe20000004200 */
[----:B-1----:R-:W-:Y:S02]  /*d130*/  FFMA.FTZ R4, R136, c[0x0][0x2d0], -R148 ;  /* 0x0000b40088047a23 */ /* 0x002fe40000010894 */
[C---:B------:R-:W-:Y:S02]  /*d140*/  FMUL.FTZ R27, R0.reuse, R95 ;  /* 0x0000005f001b7220 */ /* 0x040fe40000410000 */
[C---:B------:R-:W-:Y:S01]  /*d150*/  FMUL.FTZ R34, R0.reuse, R102 ;  /* 0x0000006600227220 */ /* 0x040fe20000410000 */
[----:B------:R-:W1:Y:S01]  /*d160*/  MUFU.EX2 R145, R4 ;  /* 0x0000000400917308 */ /* 0x000e620000000800 */
[C---:B------:R-:W-:Y:S01]  /*d170*/  FMUL.FTZ R35, R0.reuse, R103 ;  /* 0x0000006700237220 */ /* 0x040fe20000410000 */
[----:B------:R-:W-:Y:S01]  /*d180*/  LDSM.16.MT88.4 R92, [R194+0x800] ;  /* 0x00080000c25c783b */ /* 0x000fe20000004200 */
[C---:B------:R-:W-:Y:S02]  /*d190*/  FMUL.FTZ R42, R0.reuse, R110 ;  /* 0x0000006e002a7220 */ /* 0x040fe40000410000 */
[C---:B--2---:R-:W-:Y:S02]  /*d1a0*/  FMUL.FTZ R6, R0.reuse, R74 ;  /* 0x0000004a00067220 */ /* 0x044fe40000410000 */
[C---:B------:R-:W-:Y:S02]  /*d1b0*/  FMUL.FTZ R43, R0.reuse, R111 ;  /* 0x0000006f002b7220 */ /* 0x040fe40000410000 */
[C---:B------:R-:W-:Y:S01]  /*d1c0*/  FMUL.FTZ R50, R0.reuse, R118 ;  /* 0x0000007600327220 */ /* 0x040fe20000410000 */
[----:B------:R-:W2:Y:S01]  /*d1d0*/  MUFU.EX2 R136, R8 ;  /* 0x0000000800887308 */ /* 0x000ea20000000800 */
[----:B------:R-:W-:Y:S01]  /*d1e0*/  FMUL.FTZ R51, R0, R119 ;  /* 0x0000007700337220 */ /* 0x000fe20000410000 */
[----:B----4-:R-:W-:Y:S01]  /*d1f0*/  MOV R119, R59 ;  /* 0x0000003b00777202 */ /* 0x010fe20000000f00 */
[C---:B------:R-:W-:Y:S02]  /*d200*/  FMUL.FTZ R61, R2.reuse, R61 ;  /* 0x0000003d023d7220 */ /* 0x040fe40000410000 */
[----:B---3--:R-:W-:Y:S02]  /*d210*/  FMUL.FTZ R40, R2, R108 ;  /* 0x0000006c02287220 */ /* 0x008fe40000410000 */
[C---:B------:R-:W-:Y:S01]  /*d220*/  FMUL.FTZ R62, R0.reuse, R62 ;  /* 0x0000003e003e7220 */ /* 0x040fe20000410000 */
[----:B------:R-:W-:Y:S01]  /*d230*/  LDSM.16.MT88.4 R108, [R191+0x6800] ;  /* 0x00680000bf6c783b */ /* 0x000fe20000004200 */
[----:B------:R-:W-:Y:S01]  /*d240*/  FMUL.FTZ R63, R0, R63 ;  /* 0x0000003f003f7220 */ /* 0x000fe20000410000 */
[----:B------:R3:W-:Y:S01]  /*d250*/  MUFU.EX2 R248, R56 ;  /* 0x0000003800f87308 */ /* 0x0007e20000000800 */
[C---:B------:R-:W-:Y:S02]  /*d260*/  FMUL.FTZ R64, R2.reuse, R64 ;  /* 0x0000004002407220 */ /* 0x040fe40000410000 */
[----:B------:R-:W-:Y:S01]  /*d270*/  FMUL.FTZ R65, R2, R65 ;  /* 0x0000004102417220 */ /* 0x000fe20000410000 */
[----:B-1----:R-:W-:Y:S01]  /*d280*/  F2FP.PACK_AB R74, R145, R59 ;  /* 0x0000003b914a723e */ /* 0x002fe200000000ff */
[--C-:B------:R-:W-:Y:S01]  /*d290*/  FFMA.FTZ R4, R138, c[0x0][0x2d0], -R68.reuse ;  /* 0x0000b4008a047a23 */ /* 0x100fe20000010844 */
[----:B------:R-:W-:Y:S01]  /*d2a0*/  MOV R138, R7 ;  /* 0x00000007008a7202 */ /* 0x000fe20000000f00 */
[C---:B------:R-:W-:Y:S01]  /*d2b0*/  FMUL.FTZ R7, R0.reuse, R75 ;  /* 0x0000004b00077220 */ /* 0x040fe20000410000 */
[----:B------:R-:W-:Y:S01]  /*d2c0*/  MOV R117, R145 ;  /* 0x0000009100757202 */ /* 0x000fe20000000f00 */
[C---:B------:R-:W-:Y:S01]  /*d2d0*/  FMUL.FTZ R59, R0.reuse, R127 ;  /* 0x0000007f003b7220 */ /* 0x040fe20000410000 */
[----:B------:R1:W4:Y:S01]  /*d2e0*/  MUFU.EX2 R144, R4 ;  /* 0x0000000400907308 */ /* 0x0003220000000800 */
[C---:B------:R-:W-:Y:S02]  /*d2f0*/  FMUL.FTZ R66, R0.reuse, R66 ;  /* 0x0000004200427220 */ /* 0x040fe40000410000 */
[----:B------:R-:W-:Y:S01]  /*d300*/  FMUL.FTZ R67, R0, R67 ;  /* 0x0000004300437220 */ /* 0x000fe20000410000 */
[----:B--2---:R-:W-:Y:S01]  /*d310*/  F2FP.PACK_AB R73, R136, R137 ;  /* 0x000000898849723e */ /* 0x004fe200000000ff */
[----:B------:R-:W-:Y:S02]  /*d320*/  FMUL.FTZ R8, R2, R76 ;  /* 0x0000004c02087220 */ /* 0x000fe40000410000 */
[----:B------:R-:W2:Y:S01]  /*d330*/  LDSM.16.MT88.4 R76, [R192+0x3800] ;  /* 0x00380000c04c783b */ /* 0x000ea20000004200 */
[--C-:B------:R-:W-:Y:S02]  /*d340*/  FFMA.FTZ R70, R70, c[0x0][0x2d0], -R68.reuse ;  /* 0x0000b40046467a23 */ /* 0x100fe40000010844 */
[----:B---3--:R-:W-:Y:S04]  /*d350*/  FMUL.FTZ R56, R2, R124 ;  /* 0x0000007c02387220 */ /* 0x008fe80000410000 */
[----:B------:R-:W-:Y:S01]  /*d360*/  MUFU.EX2 R70, R70 ;  /* 0x0000004600467308 */ /* 0x000fe20000000800 */
[--C-:B-1----:R-:W-:Y:S01]  /*d370*/  FFMA.FTZ R4, R140, c[0x0][0x2d0], -R68.reuse ;  /* 0x0000b4008c047a23 */ /* 0x102fe20000010844 */
[----:B----4-:R-:W-:Y:S08]  /*d380*/  MOV R118, R144 ;  /* 0x0000009000767202 */ /* 0x010ff00000000f00 */
[----:B------:R1:W3:Y:S02]  /*d390*/  MUFU.EX2 R146, R4 ;  /* 0x0000000400927308 */ /* 0x0002e40000000800 */
[----:B-1----:R-:W-:Y:S01]  /*d3a0*/  FMUL.FTZ R4, R2, R72 ;  /* 0x0000004802047220 */ /* 0x002fe20000410000 */
[----:B------:R-:W-:Y:S02]  /*d3b0*/  F2FP.PACK_AB R72, R139, R138 ;  /* 0x0000008a8b48723e */ /* 0x000fe400000000ff */
[----:B---3--:R-:W-:Y:S02]  /*d3c0*/  F2FP.PACK_AB R75, R146, R144 ;  /* 0x00000090924b723e */ /* 0x008fe400000000ff */
[----:B------:R-:W-:Y:S05]  /*d3d0*/  MOV R116, R146 ;  /* 0x0000009200747202 */ /* 0x000fea0000000f00 */
        /* <DEDUP_REMOVED lines=13> */
[----:B------:R-:W3:Y:S05]  /*d4b0*/  LDSM.16.MT88.4 R88, [R193+0x800] ;  /* 0x00080000c158783b */ /* 0x000eea0000004200 */
[C---:B------:R-:W-:Y:S07]  /*d4c0*/  HMMA.16816.F32 R20, R72.reuse, R28, R20 ;  /* 0x0000001c4814723c */ /* 0x040fee0000001814 */
[C---:B------:R-:W-:Y:S01]  /*d4d0*/  FMUL.FTZ R29, R2.reuse, R97 ;  /* 0x00000061021d7220 */ /* 0x040fe20000410000 */
[C---:B------:R-:W-:Y:S04]  /*d4e0*/  HMMA.16816.F32 R24, R72.reuse, R30, R24 ;  /* 0x0000001e4818723c */ /* 0x040fe80000001818 */
[----:B------:R-:W-:Y:S02]  /*d4f0*/  FMUL.FTZ R28, R2, R96 ;  /* 0x00000060021c7220 */ /* 0x000fe40000410000 */
[----:B------:R-:W-:Y:S02]  /*d500*/  FFMA.FTZ R96, R160, c[0x0][0x2d0], -R68 ;  /* 0x0000b400a0607a23 */ /* 0x000fe40000010844 */
[C---:B------:R-:W-:Y:S04]  /*d510*/  FMUL.FTZ R30, R0.reuse, R98 ;  /* 0x00000062001e7220 */ /* 0x040fe80000410000 */
[----:B------:R-:W-:Y:S07]  /*d520*/  FMUL.FTZ R31, R0, R99 ;  /* 0x00000063001f7220 */ /* 0x000fee0000410000 */
[C---:B------:R-:W-:Y:S07]  /*d530*/  HMMA.16816.F32 R28, R72.reuse, R36, R28 ;  /* 0x00000024481c723c */ /* 0x040fee000000181c */
[----:B------:R-:W-:Y:S01]  /*d540*/  FFMA.FTZ R36, R142, c[0x0][0x2d0], -R148 ;  /* 0x0000b4008e247a23 */ /* 0x000fe20000010894 */
[C---:B------:R-:W-:Y:S03]  /*d550*/  HMMA.16816.F32 R32, R72.reuse, R38, R32 ;  /* 0x000000264820723c */ /* 0x040fe60000001820 */
[----:B------:R4:W1:Y:S01]  /*d560*/  MUFU.EX2 R58, R36 ;  /* 0x00000024003a7308 */ /* 0x0008620000000800 */
[----:B------:R-:W-:Y:S03]  /*d570*/  FMUL.FTZ R37, R2, R105 ;  /* 0x0000006902257220 */ /* 0x000fe60000410000 */
[C---:B------:R-:W-:Y:S02]  /*d580*/  FMUL.FTZ R38, R0.reuse, R106 ;  /* 0x0000006a00267220 */ /* 0x040fe40000410000 */
[----:B------:R-:W-:Y:S03]  /*d590*/  FMUL.FTZ R39, R0, R107 ;  /* 0x0000006b00277220 */ /* 0x000fe60000410000 */
[----:B----4-:R-:W-:Y:S01]  /*d5a0*/  FMUL.FTZ R36, R2, R104 ;  /* 0x0000006802247220 */ /* 0x010fe20000410000 */
[----:B-1----:R-:W-:Y:S01]  /*d5b0*/  MOV R125, R58 ;  /* 0x0000003a007d7202 */ /* 0x002fe20000000f00 */
[----:B------:R-:W-:Y:S01]  /*d5c0*/  FMUL.FTZ R58, R0, R126 ;  /* 0x0000007e003a7220 */ /* 0x000fe20000410000 */
[----:B------:R-:W-:Y:S02]  /*d5d0*/  MOV R126, R244 ;  /* 0x000000f4007e7202 */ /* 0x000fe40000000f00 */
[----:B------:R1:W-:Y:S02]  /*d5e0*/  MUFU.EX2 R244, R96 ;  /* 0x0000006000f47308 */ /* 0x0003e40000000800 */
[C---:B------:R-:W-:Y:S07]  /*d5f0*/  HMMA.16816.F32 R36, R72.reuse, R44, R36 ;  /* 0x0000002c4824723c */ /* 0x040fee0000001824 */
[--C-:B------:R-:W-:Y:S01]  /*d600*/  FFMA.FTZ R44, R147, c[0x0][0x2d0], -R68.reuse ;  /* 0x0000b400932c7a23 */ /* 0x100fe20000010844 */
[C---:B------:R-:W-:Y:S03]  /*d610*/  HMMA.16816.F32 R40, R72.reuse, R46, R40 ;  /* 0x0000002e4828723c */ /* 0x040fe60000001828 */
[----:B------:R4:W2:Y:S01]  /*d620*/  MUFU.EX2 R251, R44 ;  /* 0x0000002c00fb7308 */ /* 0x0008a20000000800 */
[----:B------:R-:W-:Y:S03]  /*d630*/  FMUL.FTZ R45, R2, R113 ;  /* 0x00000071022d7220 */ /* 0x000fe60000410000 */
[C---:B------:R-:W-:Y:S02]  /*d640*/  FMUL.FTZ R46, R0.reuse, R114 ;  /* 0x00000072002e7220 */ /* 0x040fe40000410000 */
[----:B------:R-:W-:Y:S03]  /*d650*/  FMUL.FTZ R47, R0, R115 ;  /* 0x00000073002f7220 */ /* 0x000fe60000410000 */
[----:B-1----:R-:W-:Y:S02]  /*d660*/  FFMA.FTZ R96, R220, c[0x0][0x2d0], -R68 ;  /* 0x0000b400dc607a23 */ /* 0x002fe40000010844 */
[----:B----4-:R-:W-:Y:S07]  /*d670*/  FMUL.FTZ R44, R2, R112 ;  /* 0x00000070022c7220 */ /* 0x010fee0000410000 */
[C---:B------:R-:W-:Y:S07]  /*d680*/  HMMA.16816.F32 R44, R72.reuse, R52, R44 ;  /* 0x00000034482c723c */ /* 0x040fee000000182c */
[----:B------:R-:W-:Y:S01]  /*d690*/  FFMA.FTZ R52, R150, c[0x0][0x2d0], -R148 ;  /* 0x0000b40096347a23 */ /* 0x000fe20000010894 */
[C---:B------:R-:W-:Y:S03]  /*d6a0*/  HMMA.16816.F32 R48, R72.reuse, R54, R48 ;  /* 0x000000364830723c */ /* 0x040fe60000001830 */
[----:B------:R1:W-:Y:S01]  /*d6b0*/  MUFU.EX2 R249, R52 ;  /* 0x0000003400f97308 */ /* 0x0003e20000000800 */
[----:B------:R-:W-:Y:S03]  /*d6c0*/  FMUL.FTZ R53, R2, R121 ;  /* 0x0000007902357220 */ /* 0x000fe60000410000 */
[C---:B------:R-:W-:Y:S02]  /*d6d0*/  FMUL.FTZ R54, R0.reuse, R122 ;  /* 0x0000007a00367220 */ /* 0x040fe40000410000 */
[C---:B------:R-:W-:Y:S03]  /*d6e0*/  FMUL.FTZ R55, R0.reuse, R123 ;  /* 0x0000007b00377220 */ /* 0x040fe60000410000 */
[----:B-----5:R-:W-:Y:S04]  /*d6f0*/  FFMA.FTZ R0, R0, R100, R137 ;  /* 0x0000006400007223 */ /* 0x020fe80000010089 */
[----:B------:R-:W-:Y:S04]  /*d700*/  FADD.FTZ R0, R136, R0 ;  /* 0x0000000088007221 */ /* 0x000fe80000010000 */
[----:B------:R-:W-:Y:S02]  /*d710*/  FADD.FTZ R0, R118, R0 ;  /* 0x0000000076007221 */ /* 0x000fe40000010000 */
[C---:B-1----:R-:W-:Y:S02]  /*d720*/  FMUL.FTZ R52, R2.reuse, R120 ;  /* 0x0000007802347220 */ /* 0x042fe40000410000 */
[----:B------:R-:W-:Y:S02]  /*d730*/  FFMA.FTZ R2, R2, R101, R138 ;  /* 0x0000006502027223 */ /* 0x000fe4000001008a */
[----:B------:R-:W-:Y:S01]  /*d740*/  LDSM.16.MT88.4 R100, [R194+0x3000] ;  /* 0x00300000c264783b */ /* 0x000fe20000004200 */
[----:B------:R-:W-:Y:S02]  /*d750*/  FADD.FTZ R0, R116, R0 ;  /* 0x0000000074007221 */ /* 0x000fe40000010000 */
[C---:B--2---:R-:W-:Y:S03]  /*d760*/  HMMA.16816.F32 R52, R72.reuse, R76, R52 ;  /* 0x0000004c4834723c */ /* 0x044fe60000001834 */
[----:B------:R-:W-:Y:S02]  /*d770*/  FADD.FTZ R2, R139, R2 ;  /* 0x000000028b027221 */ /* 0x000fe40000010000 */
[----:B------:R-:W-:Y:S02]  /*d780*/  FADD.FTZ R0, R252, R0 ;  /* 0x00000000fc007221 */ /* 0x000fe40000010000 */
[----:B------:R-:W-:Y:S01]  /*d790*/  FFMA.FTZ R76, R152, c[0x0][0x2d0], -R68 ;  /* 0x0000b400984c7a23 */ /* 0x000fe20000010844 */
[C---:B------:R-:W-:Y:S03]  /*d7a0*/  HMMA.16816.F32 R56, R72.reuse, R78, R56 ;  /* 0x0000004e4838723c */ /* 0x040fe60000001838 */
[----:B------:R-:W1:Y:S01]  /*d7b0*/  MUFU.EX2 R124, R76 ;  /* 0x0000004c007c7308 */ /* 0x000e620000000800 */
[----:B------:R-:W-:Y:S02]  /*d7c0*/  FADD.FTZ R2, R119, R2 ;  /* 0x0000000277027221 */ /* 0x000fe40000010000 */
[----:B------:R-:W-:Y:S02]  /*d7d0*/  FADD.FTZ R0, R251, R0 ;  /* 0x00000000fb007221 */ /* 0x000fe40000010000 */
[C---:B------:R-:W-:Y:S04]  /*d7e0*/  HMMA.16816.F32 R60, R72.reuse, R80, R60 ;  /* 0x00000050483c723c */ /* 0x040fe8000000183c */
[----:B------:R-:W-:Y:S02]  /*d7f0*/  FADD.FTZ R2, R117, R2 ;  /* 0x0000000275027221 */ /* 0x000fe40000010000 */
[----:B------:R-:W-:Y:S01]  /*d800*/  LDSM.16.MT88.4 R116, [R193+0x6800] ;  /* 0x00680000c174783b */ /* 0x000fe20000004200 */
[----:B------:R-:W-:Y:S01]  /*d810*/  FADD.FTZ R0, R248, R0 ;  /* 0x00000000f8007221 */ /* 0x000fe20000010000 */
[----:B------:R-:W-:Y:S04]  /*d820*/  HMMA.16816.F32 R64, R72, R82, R64 ;  /* 0x000000524840723c */ /* 0x000fe80000001840 */
[----:B------:R-:W-:Y:S02]  /*d830*/  FADD.FTZ R2, R126, R2 ;  /* 0x000000027e027221 */ /* 0x000fe40000010000 */
[----:B------:R-:W-:Y:S01]  /*d840*/  LDSM.16.MT88.4 R80, [R191+0x4000] ;  /* 0x00400000bf50783b */ /* 0x000fe20000004200 */
[C---:B------:R-:W-:Y:S01]  /*d850*/  F2FP.PACK_AB R72, R125.reuse, R126 ;  /* 0x0000007e7d48723e */ /* 0x040fe200000000ff */
[----:B------:R-:W-:Y:S01]  /*d860*/  FADD.FTZ R2, R125, R2 ;  /* 0x000000027d027221 */ /* 0x000fe20000010000 */
[----:B------:R-:W-:Y:S03]  /*d870*/  F2FP.PACK_AB R73, R251, R252 ;  /* 0x000000fcfb49723e */ /* 0x000fe600000000ff */
[C---:B-1----:R-:W-:Y:S01]  /*d880*/  F2FP.PACK_AB R75, R124.reuse, R248 ;  /* 0x000000f87c4b723e */ /* 0x042fe200000000ff */
[----:B------:R-:W-:Y:S01]  /*d890*/  FADD.FTZ R0, R124, R0 ;  /* 0x000000007c007221 */ /* 0x000fe20000010000 */
[----:B------:R-:W1:Y:S01]  /*d8a0*/  LDSM.16.MT88.4 R76, [R192+0x800] ;  /* 0x00080000c04c783b */ /* 0x000e620000004200 */
[C---:B------:R-:W-:Y:S01]  /*d8b0*/  F2FP.PACK_AB R74, R249.reuse, R250 ;  /* 0x000000faf94a723e */ /* 0x040fe200000000ff */
[----:B------:R-:W-:Y:S04]  /*d8c0*/  FADD.FTZ R2, R250, R2 ;  /* 0x00000002fa027221 */ /* 0x000fe80000010000 */
[----:B------:R-:W-:Y:S02]  /*d8d0*/  FADD.FTZ R2, R249, R2 ;  /* 0x00000002f9027221 */ /* 0x000fe40000010000 */
[C---:B------:R-:W-:Y:S01]  /*d8e0*/  HMMA.16816.F32 R4, R72.reuse, R84, R4 ;  /* 0x000000544804723c */ /* 0x040fe20000001804 */
[----:B------:R-:W-:Y:S06]  /*d8f0*/  LDSM.16.MT88.4 R124, [R192+0x6800] ;  /* 0x00680000c07c783b */ /* 0x000fec0000004200 */
[--C-:B------:R-:W-:Y:S01]  /*d900*/  FFMA.FTZ R84, R153, c[0x0][0x2d0], -R148.reuse ;  /* 0x0000b40099547a23 */ /* 0x100fe20000010894 */
[C---:B------:R-:W-:Y:S03]  /*d910*/  HMMA.16816.F32 R8, R72.reuse, R86, R8 ;  /* 0x000000564808723c */ /* 0x040fe60000001808 */
[----:B------:R2:W4:Y:S05]  /*d920*/  MUFU.EX2 R107, R84 ;  /* 0x00000054006b7308 */ /* 0x00052a0000000800 */
[C---:B---3--:R-:W-:Y:S08]  /*d930*/  HMMA.16816.F32 R12, R72.reuse, R88, R12 ;  /* 0x00000058480c723c */ /* 0x048ff0000000180c */
[C---:B------:R-:W-:Y:S01]  /*d940*/  HMMA.16816.F32 R16, R72.reuse, R90, R16 ;  /* 0x0000005a4810723c */ /* 0x040fe20000001810 */
[----:B------:R-:W-:Y:S07]  /*d950*/  LDSM.16.MT88.4 R88, [R194+0x4000] ;  /* 0x00400000c258783b */ /* 0x000fee0000004200 */
[C---:B-1----:R-:W-:Y:S04]  /*d960*/  HMMA.16816.F32 R20, R72.reuse, R76, R20 ;  /* 0x0000004c4814723c */ /* 0x042fe80000001814 */
[----:B--2---:R-:W-:Y:S02]  /*d970*/  FFMA.FTZ R84, R154, c[0x0][0x2d0], -R148 ;  /* 0x0000b4009a547a23 */ /* 0x004fe40000010894 */
[----:B----4-:R-:W-:Y:S02]  /*d980*/  FADD.FTZ R2, R107, R2 ;  /* 0x000000026b027221 */ /* 0x010fe40000010000 */
[C---:B------:R-:W-:Y:S01]  /*d990*/  HMMA.16816.F32 R24, R72.reuse, R78, R24 ;  /* 0x0000004e4818723c */ /* 0x040fe20000001818 */
[----:B------:R1:W2:Y:S03]  /*d9a0*/  MUFU.EX2 R106, R84 ;  /* 0x00000054006a7308 */ /* 0x0002a60000000800 */
[----:B------:R-:W-:Y:S04]  /*d9b0*/  FFMA.FTZ R76, R155, c[0x0][0x2d0], -R68 ;  /* 0x0000b4009b4c7a23 */ /* 0x000fe80000010844 */
[C---:B------:R-:W-:Y:S03]  /*d9c0*/  HMMA.16816.F32 R28, R72.reuse, R92, R28 ;  /* 0x0000005c481c723c */ /* 0x040fe6000000181c */
[----:B------:R3:W4:Y:S04]  /*d9d0*/  MUFU.EX2 R105, R76 ;  /* 0x0000004c00697308 */ /* 0x0007280000000800 */
[----:B------:R-:W-:Y:S01]  /*d9e0*/  FFMA.FTZ R92, R158, c[0x0][0x2d0], -R148 ;  /* 0x0000b4009e5c7a23 */ /* 0x000fe20000010894 */
[C---:B------:R-:W-:Y:S05]  /*d9f0*/  HMMA.16816.F32 R32, R72.reuse, R94, R32 ;  /* 0x0000005e4820723c */ /* 0x040fea0000001820 */
[----:B------:R5:W-:Y:S03]  /*da00*/  MUFU.EX2 R246, R92 ;  /* 0x0000005c00f67308 */ /* 0x000be60000000800 */
[C---:B------:R-:W-:Y:S01]  /*da10*/  HMMA.16816.F32 R36, R72.reuse, R80, R36 ;  /* 0x000000504824723c */ /* 0x040fe20000001824 */
[----:B-1----:R-:W1:Y:S03]  /*da20*/  LDSM.16.MT88.4 R84, [R193+0x4000] ;  /* 0x00400000c154783b */ /* 0x002e660000004200 */
[----:B--2---:R-:W-:Y:S03]  /*da30*/  FADD.FTZ R2, R106, R2 ;  /* 0x000000026a027221 */ /* 0x004fe60000010000 */
[--C-:B------:R-:W-:Y:S01]  /*da40*/  FFMA.FTZ R80, R159, c[0x0][0x2d0], -R68.reuse ;  /* 0x0000b4009f507a23 */ /* 0x100fe20000010844 */
[C---:B------:R-:W-:Y:S01]  /*da50*/  HMMA.16816.F32 R40, R72.reuse, R82, R40 ;  /* 0x000000524828723c */ /* 0x040fe20000001828 */
[----:B------:R2:W-:Y:S03]  /*da60*/  MUFU.EX2 R159, R96 ;  /* 0x00000060009f7308 */ /* 0x0005e60000000800 */
[----:B---3--:R-:W-:Y:S02]  /*da70*/  FFMA.FTZ R76, R156, c[0x0][0x2d0], -R68 ;  /* 0x0000b4009c4c7a23 */ /* 0x008fe40000010844 */
[----:B----4-:R-:W-:Y:S05]  /*da80*/  FADD.FTZ R0, R105, R0 ;  /* 0x0000000069007221 */ /* 0x010fea0000010000 */
[----:B------:R3:W4:Y:S01]  /*da90*/  MUFU.EX2 R104, R76 ;  /* 0x0000004c00687308 */ /* 0x0007220000000800 */
[----:B-----5:R-:W-:Y:S09]  /*daa0*/  LDSM.16.MT88.4 R92, [R193+0x1000] ;  /* 0x00100000c15c783b */ /* 0x020ff20000004200 */
[----:B------:R-:W5:Y:S01]  /*dab0*/  MUFU.EX2 R245, R80 ;  /* 0x0000005000f57308 */ /* 0x000f620000000800 */
[----:B--2---:R-:W-:Y:S01]  /*dac0*/  LDSM.16.MT88.4 R96, [R192+0x3000] ;  /* 0x00300000c060783b */ /* 0x004fe20000004200 */
[C---:B-1----:R-:W-:Y:S03]  /*dad0*/  HMMA.16816.F32 R44, R72.reuse, R84, R44 ;  /* 0x00000054482c723c */ /* 0x042fe6000000182c */
[----:B---3--:R-:W-:Y:S02]  /*dae0*/  FFMA.FTZ R76, R157, c[0x0][0x2d0], -R148 ;  /* 0x0000b4009d4c7a23 */ /* 0x008fe40000010894 */
[----:B----4-:R-:W-:Y:S03]  /*daf0*/  FADD.FTZ R0, R104, R0 ;  /* 0x0000000068007221 */ /* 0x010fe60000010000 */
[----:B------:R1:W2:Y:S01]  /*db00*/  MUFU.EX2 R247, R76 ;  /* 0x0000004c00f77308 */ /* 0x0002a20000000800 */
[C---:B------:R-:W-:Y:S01]  /*db10*/  HMMA.16816.F32 R48, R72.reuse, R86, R48 ;  /* 0x000000564830723c */ /* 0x040fe20000001830 */
[----:B------:R-:W-:Y:S02]  /*db20*/  LDSM.16.MT88.4 R84, [R192+0x1000] ;  /* 0x00100000c054783b */ /* 0x000fe40000004200 */
[----:B-----5:R-:W-:Y:S04]  /*db30*/  FADD.FTZ R0, R245, R0 ;  /* 0x00000000f5007221 */ /* 0x020fe80000010000 */
[----:B------:R-:W-:Y:S02]  /*db40*/  FADD.FTZ R0, R244, R0 ;  /* 0x00000000f4007221 */ /* 0x000fe40000010000 */
[----:B------:R-:W-:Y:S08]  /*db50*/  LDSM.16.MT88.4 R80, [R191+0x1000] ;  /* 0x00100000bf50783b */ /* 0x000ff00000004200 */
[----:B-1----:R-:W1:Y:S01]  /*db60*/  LDSM.16.MT88.4 R76, [R192+0x4000] ;  /* 0x00400000c04c783b */ /* 0x002e620000004200 */
[----:B--2---:R-:W-:Y:S04]  /*db70*/  FADD.FTZ R2, R247, R2 ;  /* 0x00000002f7027221 */ /* 0x004fe80000010000 */
[----:B------:R-:W-:Y:S01]  /*db80*/  FADD.FTZ R2, R246, R2 ;  /* 0x00000002f6027221 */ /* 0x000fe20000010000 */
[C---:B-1----:R-:W-:Y:S08]  /*db90*/  HMMA.16816.F32 R52, R72.reuse, R76, R52 ;  /* 0x0000004c4834723c */ /* 0x042ff00000001834 */
[C---:B------:R-:W-:Y:S01]  /*dba0*/  HMMA.16816.F32 R56, R72.reuse, R78, R56 ;  /* 0x0000004e4838723c */ /* 0x040fe20000001838 */
[----:B------:R-:W1:Y:S07]  /*dbb0*/  LDSM.16.MT88.4 R76, [R194+0x1000] ;  /* 0x00100000c24c783b */ /* 0x000e6e0000004200 */
[C---:B------:R-:W-:Y:S07]  /*dbc0*/  HMMA.16816.F32 R60, R72.reuse, R88, R60 ;  /* 0x00000058483c723c */ /* 0x040fee000000183c */
[--C-:B------:R-:W-:Y:S01]  /*dbd0*/  FFMA.FTZ R88, R161, c[0x0][0x2d0], -R148.reuse ;  /* 0x0000b400a1587a23 */ /* 0x100fe20000010894 */
[----:B------:R-:W-:Y:S03]  /*dbe0*/  HMMA.16816.F32 R64, R72, R90, R64 ;  /* 0x0000005a4840723c */ /* 0x000fe60000001840 */
[----:B------:R2:W3:Y:S04]  /*dbf0*/  MUFU.EX2 R115, R88 ;  /* 0x0000005800737308 */ /* 0x0004e80000000800 */
[----:B------:R-:W-:Y:S02]  /*dc00*/  F2FP.PACK_AB R72, R106, R107 ;  /* 0x0000006b6a48723e */ /* 0x000fe400000000ff */
[----:B------:R-:W-:Y:S03]  /*dc10*/  F2FP.PACK_AB R73, R104, R105 ;  /* 0x000000696849723e */ /* 0x000fe600000000ff */
[----:B------:R-:W-:Y:S02]  /*dc20*/  F2FP.PACK_AB R74, R246, R247 ;  /* 0x000000f7f64a723e */ /* 0x000fe400000000ff */
[----:B------:R-:W-:Y:S07]  /*dc30*/  F2FP.PACK_AB R75, R244, R245 ;  /* 0x000000f5f44b723e */ /* 0x000fee00000000ff */
[C---:B------:R-:W-:Y:S03]  /*dc40*/  HMMA.16816.F32 R4, R72.reuse, R80, R4 ;  /* 0x000000504804723c */ /* 0x040fe60000001804 */
[----:B--2---:R-:W-:Y:S05]  /*dc50*/  FFMA.FTZ R88, R162, c[0x0][0x2d0], -R148 ;  /* 0x0000b400a2587a23 */ /* 0x004fea0000010894 */
[C---:B------:R-:W-:Y:S01]  /*dc60*/  HMMA.16816.F32 R8, R72.reuse, R82, R8 ;  /* 0x000000524808723c */ /* 0x040fe20000001808 */
[----:B------:R-:W2:Y:S01]  /*dc70*/  LDSM.16.MT88.4 R80, [R191+0x4800] ;  /* 0x00480000bf50783b */ /* 0x000ea20000004200 */
[----:B------:R4:W5:Y:S02]  /*dc80*/  MUFU.EX2 R114, R88 ;  /* 0x0000005800727308 */ /* 0x0009640000000800 */
[----:B---3--:R-:W-:Y:S04]  /*dc90*/  FADD.FTZ R2, R115, R2 ;  /* 0x0000000273027221 */ /* 0x008fe80000010000 */
[C---:B------:R-:W-:Y:S07]  /*dca0*/  HMMA.16816.F32 R12, R72.reuse, R92, R12 ;  /* 0x0000005c480c723c */ /* 0x040fee000000180c */
[----:B------:R-:W-:Y:S01]  /*dcb0*/  FFMA.FTZ R92, R218, c[0x0][0x2d0], -R148 ;  /* 0x0000b400da5c7a23 */ /* 0x000fe20000010894 */
[C---:B------:R-:W-:Y:S03]  /*dcc0*/  HMMA.16816.F32 R16, R72.reuse, R94, R16 ;  /* 0x0000005e4810723c */ /* 0x040fe60000001810 */
[----:B------:R3:W-:Y:S05]  /*dcd0*/  MUFU.EX2 R161, R92 ;  /* 0x0000005c00a17308 */ /* 0x0007ea0000000800 */
[C---:B------:R-:W-:Y:S01]  /*dce0*/  HMMA.16816.F32 R20, R72.reuse, R84, R20 ;  /* 0x000000544814723c */ /* 0x040fe20000001814 */
[----:B----4-:R-:W4:Y:S03]  /*dcf0*/  LDSM.16.MT88.4 R88, [R193+0x4800] ;  /* 0x00480000c158783b */ /* 0x010f260000004200 */
[----:B-----5:R-:W-:Y:S03]  /*dd00*/  FADD.FTZ R2, R114, R2 ;  /* 0x0000000272027221 */ /* 0x020fe60000010000 */
[----:B------:R-:W-:Y:S01]  /*dd10*/  FFMA.FTZ R84, R163, c[0x0][0x2d0], -R68 ;  /* 0x0000b400a3547a23 */ /* 0x000fe20000010844 */
[C---:B------:R-:W-:Y:S03]  /*dd20*/  HMMA.16816.F32 R24, R72.reuse, R86, R24 ;  /* 0x000000564818723c */ /* 0x040fe60000001818 */
[----:B------:R5:W5:Y:S05]  /*dd30*/  MUFU.EX2 R113, R84 ;  /* 0x0000005400717308 */ /* 0x000b6a0000000800 */
[C---:B-1----:R-:W-:Y:S01]  /*dd40*/  HMMA.16816.F32 R28, R72.reuse, R76, R28 ;  /* 0x0000004c481c723c */ /* 0x042fe2000000181c */
[----:B---3--:R-:W-:Y:S06]  /*dd50*/  LDSM.16.MT88.4 R92, [R193+0x1800] ;  /* 0x00180000c15c783b */ /* 0x008fec0000004200 */
[----:B------:R-:W-:Y:S01]  /*dd60*/  FFMA.FTZ R76, R217, c[0x0][0x2d0], -R148 ;  /* 0x0000b400d94c7a23 */ /* 0x000fe20000010894 */
[C---:B------:R-:W-:Y:S03]  /*dd70*/  HMMA.16816.F32 R32, R72.reuse, R78, R32 ;  /* 0x0000004e4820723c */ /* 0x040fe60000001820 */
[----:B------:R1:W3:Y:S05]  /*dd80*/  MUFU.EX2 R162, R76 ;  /* 0x0000004c00a27308 */ /* 0x0002ea0000000800 */
[C---:B--2---:R-:W-:Y:S04]  /*dd90*/  HMMA.16816.F32 R36, R72.reuse, R80, R36 ;  /* 0x000000504824723c */ /* 0x044fe80000001824 */
[----:B-----5:R-:W-:Y:S02]  /*dda0*/  FFMA.FTZ R84, R215, c[0x0][0x2d0], -R68 ;  /* 0x0000b400d7547a23 */ /* 0x020fe40000010844 */
[----:B------:R-:W-:Y:S02]  /*ddb0*/  FADD.FTZ R0, R113, R0 ;  /* 0x0000000071007221 */ /* 0x000fe40000010000 */
[C---:B------:R-:W-:Y:S01]  /*ddc0*/  HMMA.16816.F32 R40, R72.reuse, R82, R40 ;  /* 0x000000524828723c */ /* 0x040fe20000001828 */
[----:B------:R-:W2:Y:S03]  /*ddd0*/  MUFU.EX2 R112, R84 ;  /* 0x0000005400707308 */ /* 0x000ea60000000800 */
[----:B------:R-:W-:Y:S04]  /*dde0*/  FFMA.FTZ R80, R219, c[0x0][0x2d0], -R68 ;  /* 0x0000b400db507a23 */ /* 0x000fe80000010844 */
[C---:B----4-:R-:W-:Y:S03]  /*ddf0*/  HMMA.16816.F32 R44, R72.reuse, R88, R44 ;  /* 0x00000058482c723c */ /* 0x050fe6000000182c */
[----:B------:R-:W4:Y:S01]  /*de00*/  MUFU.EX2 R160, R80 ;  /* 0x0000005000a07308 */ /* 0x000f220000000800 */
[----:B-1----:R-:W-:Y:S01]  /*de10*/  LDSM.16.MT88.4 R76, [R194+0x4800] ;  /* 0x00480000c24c783b */ /* 0x002fe20000004200 */
[----:B---3--:R-:W-:Y:S03]  /*de20*/  FADD.FTZ R2, R162, R2 ;  /* 0x00000002a2027221 */ /* 0x008fe60000010000 */
[C---:B------:R-:W-:Y:S04]  /*de30*/  HMMA.16816.F32 R48, R72.reuse, R90, R48 ;  /* 0x0000005a4830723c */ /* 0x040fe80000001830 */
[----:B------:R-:W-:Y:S01]  /*de40*/  LDSM.16.MT88.4 R88, [R192+0x1800] ;  /* 0x00180000c058783b */ /* 0x000fe20000004200 */
[----:B------:R-:W-:Y:S02]  /*de50*/  FADD.FTZ R2, R161, R2 ;  /* 0x00000002a1027221 */ /* 0x000fe40000010000 */
[----:B--2---:R-:W-:Y:S05]  /*de60*/  FADD.FTZ R0, R112, R0 ;  /* 0x0000000070007221 */ /* 0x004fea0000010000 */
[----:B------:R-:W1:Y:S01]  /*de70*/  LDSM.16.MT88.4 R84, [R192+0x4800] ;  /* 0x00480000c054783b */ /* 0x000e620000004200 */
[----:B----4-:R-:W-:Y:S07]  /*de80*/  FADD.FTZ R0, R160, R0 ;  /* 0x00000000a0007221 */ /* 0x010fee0000010000 */
[----:B------:R-:W2:Y:S01]  /*de90*/  LDSM.16.MT88.4 R80, [R191+0x1800] ;  /* 0x00180000bf50783b */ /* 0x000ea20000004200 */
[----:B------:R-:W-:Y:S01]  /*dea0*/  FADD.FTZ R0, R159, R0 ;  /* 0x000000009f007221 */ /* 0x000fe20000010000 */
[C---:B-1----:R-:W-:Y:S08]  /*deb0*/  HMMA.16816.F32 R52, R72.reuse, R84, R52 ;  /* 0x000000544834723c */ /* 0x042ff00000001834 */
[C---:B------:R-:W-:Y:S01]  /*dec0*/  HMMA.16816.F32 R56, R72.reuse, R86, R56 ;  /* 0x000000564838723c */ /* 0x040fe20000001838 */
[----:B------:R-:W1:Y:S07]  /*ded0*/  LDSM.16.MT88.4 R84, [R194+0x1800] ;  /* 0x00180000c254783b */ /* 0x000e6e0000004200 */
[C---:B------:R-:W-:Y:S08]  /*dee0*/  HMMA.16816.F32 R60, R72.reuse, R76, R60 ;  /* 0x0000004c483c723c */ /* 0x040ff0000000183c */
[----:B------:R-:W-:Y:S01]  /*def0*/  HMMA.16816.F32 R64, R72, R78, R64 ;  /* 0x0000004e4840723c */ /* 0x000fe20000001840 */
[----:B------:R-:W3:Y:S06]  /*df00*/  LDSM.16.MT88.4 R76, [R191+0x5000] ;  /* 0x00500000bf4c783b */ /* 0x000eec0000004200 */
[----:B------:R-:W-:Y:S02]  /*df10*/  F2FP.PACK_AB R72, R114, R115 ;  /* 0x000000737248723e */ /* 0x000fe400000000ff */
[----:B------:R-:W-:Y:S03]  /*df20*/  F2FP.PACK_AB R73, R112, R113 ;  /* 0x000000717049723e */ /* 0x000fe600000000ff */
[----:B------:R-:W-:Y:S02]  /*df30*/  F2FP.PACK_AB R74, R161, R162 ;  /* 0x000000a2a14a723e */ /* 0x000fe400000000ff */
[----:B------:R-:W-:Y:S07]  /*df40*/  F2FP.PACK_AB R75, R159, R160 ;  /* 0x000000a09f4b723e */ /* 0x000fee00000000ff */
[C---:B--2---:R-:W-:Y:S07]  /*df50*/  HMMA.16816.F32 R4, R72.reuse, R80, R4 ;  /* 0x000000504804723c */ /* 0x044fee0000001804 */
[----:B------:R-:W-:Y:S01]  /*df60*/  FFMA.FTZ R80, R221, c[0x0][0x2d0], -R148 ;  /* 0x0000b400dd507a23 */ /* 0x000fe20000010894 */
[C---:B------:R-:W-:Y:S03]  /*df70*/  HMMA.16816.F32 R8, R72.reuse, R82, R8 ;  /* 0x000000524808723c */ /* 0x040fe60000001808 */
[----:B------:R2:W4:Y:S05]  /*df80*/  MUFU.EX2 R123, R80 ;  /* 0x00000050007b7308 */ /* 0x00052a0000000800 */
[C---:B------:R-:W-:Y:S08]  /*df90*/  HMMA.16816.F32 R12, R72.reuse, R92, R12 ;  /* 0x0000005c480c723c */ /* 0x040ff0000000180c */
[C---:B------:R-:W-:Y:S01]  /*dfa0*/  HMMA.16816.F32 R16, R72.reuse, R94, R16 ;  /* 0x0000005e4810723c */ /* 0x040fe20000001810 */
[----:B------:R-:W-:Y:S07]  /*dfb0*/  LDSM.16.MT88.4 R92, [R194+0x5000] ;  /* 0x00500000c25c783b */ /* 0x000fee0000004200 */
[C---:B------:R-:W-:Y:S01]  /*dfc0*/  HMMA.16816.F32 R20, R72.reuse, R88, R20 ;  /* 0x000000584814723c */ /* 0x040fe20000001814 */
[----:B--2---:R-:W2:Y:S03]  /*dfd0*/  LDSM.16.MT88.4 R80, [R193+0x5000] ;  /* 0x00500000c150783b */ /* 0x004ea60000004200 */
[----:B----4-:R-:W-:Y:S03]  /*dfe0*/  FADD.FTZ R2, R123, R2 ;  /* 0x000000027b027221 */ /* 0x010fe60000010000 */
[----:B------:R-:W-:Y:S01]  /*dff0*/  FFMA.FTZ R88, R222, c[0x0][0x2d0], -R148 ;  /* 0x0000b400de587a23 */ /* 0x000fe20000010894 */
[C---:B------:R-:W-:Y:S03]  /*e000*/  HMMA.16816.F32 R24, R72.reuse, R90, R24 ;  /* 0x0000005a4818723c */ /* 0x040fe60000001818 */
[----:B------:R4:W5:Y:S05]  /*e010*/  MUFU.EX2 R122, R88 ;  /* 0x00000058007a7308 */ /* 0x00096a0000000800 */
[C---:B-1----:R-:W-:Y:S07]  /*e020*/  HMMA.16816.F32 R28, R72.reuse, R84, R28 ;  /* 0x00000054481c723c */ /* 0x042fee000000181c */
[--C-:B------:R-:W-:Y:S01]  /*e030*/  FFMA.FTZ R84, R224, c[0x0][0x2d0], -R68.reuse ;  /* 0x0000b400e0547a23 */ /* 0x100fe20000010844 */
[C---:B------:R-:W-:Y:S03]  /*e040*/  HMMA.16816.F32 R32, R72.reuse, R86, R32 ;  /* 0x000000564820723c */ /* 0x040fe60000001820 */
[----:B------:R1:W-:Y:S05]  /*e050*/  MUFU.EX2 R120, R84 ;  /* 0x0000005400787308 */ /* 0x0003ea0000000800 */
[C---:B---3--:R-:W-:Y:S04]  /*e060*/  HMMA.16816.F32 R36, R72.reuse, R76, R36 ;  /* 0x0000004c4824723c */ /* 0x048fe80000001824 */
[----:B----4-:R-:W-:Y:S02]  /*e070*/  FFMA.FTZ R88, R223, c[0x0][0x2d0], -R68 ;  /* 0x0000b400df587a23 */ /* 0x010fe40000010844 */
[----:B-----5:R-:W-:Y:S02]  /*e080*/  FADD.FTZ R2, R122, R2 ;  /* 0x000000027a027221 */ /* 0x020fe40000010000 */
[C---:B------:R-:W-:Y:S01]  /*e090*/  HMMA.16816.F32 R40, R72.reuse, R78, R40 ;  /* 0x0000004e4828723c */ /* 0x040fe20000001828 */
[----:B------:R3:W4:Y:S03]  /*e0a0*/  MUFU.EX2 R121, R88 ;  /* 0x0000005800797308 */ /* 0x0007260000000800 */
[--C-:B------:R-:W-:Y:S04]  /*e0b0*/  FFMA.FTZ R76, R225, c[0x0][0x2d0], -R148.reuse ;  /* 0x0000b400e14c7a23 */ /* 0x100fe80000010894 */
[C---:B--2---:R-:W-:Y:S03]  /*e0c0*/  HMMA.16816.F32 R44, R72.reuse, R80, R44 ;  /* 0x00000050482c723c */ /* 0x044fe6000000182c */
[----:B------:R2:W-:Y:S01]  /*e0d0*/  MUFU.EX2 R157, R76 ;  /* 0x0000004c009d7308 */ /* 0x0005e20000000800 */
[----:B-1----:R-:W-:Y:S03]  /*e0e0*/  FFMA.FTZ R84, R227, c[0x0][0x2d0], -R148 ;  /* 0x0000b400e3547a23 */ /* 0x002fe60000010894 */
[----:B------:R-:W-:Y:S01]  /*e0f0*/  FFMA.FTZ R80, R229, c[0x0][0x2d0], -R68 ;  /* 0x0000b400e5507a23 */ /* 0x000fe20000010844 */
[C---:B------:R-:W-:Y:S05]  /*e100*/  HMMA.16816.F32 R48, R72.reuse, R82, R48 ;  /* 0x000000524830723c */ /* 0x040fea0000001830 */
[----:B------:R1:W5:Y:S01]  /*e110*/  MUFU.EX2 R158, R84 ;  /* 0x00000054009e7308 */ /* 0x0003620000000800 */
[----:B---3--:R-:W3:Y:S01]  /*e120*/  LDSM.16.MT88.4 R88, [R192+0x5000] ;  /* 0x00500000c058783b */ /* 0x008ee20000004200 */
[----:B----4-:R-:W-:Y:S08]  /*e130*/  FADD.FTZ R0, R121, R0 ;  /* 0x0000000079007221 */ /* 0x010ff00000010000 */
[----:B------:R4:W-:Y:S01]  /*e140*/  MUFU.EX2 R155, R80 ;  /* 0x00000050009b7308 */ /* 0x0009e20000000800 */
[----:B------:R-:W-:Y:S02]  /*e150*/  FADD.FTZ R0, R120, R0 ;  /* 0x0000000078007221 */ /* 0x000fe40000010000 */
[----:B--2---:R-:W-:Y:S07]  /*e160*/  FFMA.FTZ R76, R226, c[0x0][0x2d0], -R68 ;  /* 0x0000b400e24c7a23 */ /* 0x004fee0000010844 */
[----:B------:R2:W2:Y:S01]  /*e170*/  MUFU.EX2 R156, R76 ;  /* 0x0000004c009c7308 */ /* 0x0004a20000000800 */
[----:B-1----:R-:W-:Y:S01]  /*e180*/  LDSM.16.MT88.4 R84, [R193+0x2000] ;  /* 0x00200000c154783b */ /* 0x002fe20000004200 */
[----:B-----5:R-:W-:Y:S04]  /*e190*/  FADD.FTZ R2, R158, R2 ;  /* 0x000000029e027221 */ /* 0x020fe80000010000 */
[----:B------:R-:W-:Y:S03]  /*e1a0*/  FADD.FTZ R2, R157, R2 ;  /* 0x000000029d027221 */ /* 0x000fe60000010000 */
[----:B----4-:R-:W-:Y:S01]  /*e1b0*/  LDSM.16.MT88.4 R80, [R192+0x2000] ;  /* 0x00200000c050783b */ /* 0x010fe20000004200 */
[C---:B---3--:R-:W-:Y:S07]  /*e1c0*/  HMMA.16816.F32 R52, R72.reuse, R88, R52 ;  /* 0x000000584834723c */ /* 0x048fee0000001834 */
[----:B--2---:R-:W1:Y:S01]  /*e1d0*/  LDSM.16.MT88.4 R76, [R191+0x2000] ;  /* 0x00200000bf4c783b */ /* 0x004e620000004200 */
[----:B------:R-:W-:Y:S04]  /*e1e0*/  FADD.FTZ R0, R156, R0 ;  /* 0x000000009c007221 */ /* 0x000fe80000010000 */
[----:B------:R-:W-:Y:S01]  /*e1f0*/  FADD.FTZ R0, R155, R0 ;  /* 0x000000009b007221 */ /* 0x000fe20000010000 */
[C---:B------:R-:W-:Y:S02]  /*e200*/  HMMA.16816.F32 R56, R72.reuse, R90, R56 ;  /* 0x0000005a4838723c */ /* 0x040fe40000001838 */
[----:B------:R-:W2:Y:S06]  /*e210*/  LDSM.16.MT88.4 R88, [R194+0x2000] ;  /* 0x00200000c258783b */ /* 0x000eac0000004200 */
        /* <DEDUP_REMOVED lines=8> */
[C---:B-1----:R-:W-:Y:S01]  /*e2a0*/  HMMA.16816.F32 R4, R72.reuse, R76, R4 ;  /* 0x0000004c4804723c */ /* 0x042fe20000001804 */
[----:B---3--:R-:W-:Y:S06]  /*e2b0*/  LDSM.16.MT88.4 R92, [R193+0x2800] ;  /* 0x00280000c15c783b */ /* 0x008fec0000004200 */
[--C-:B------:R-:W-:Y:S01]  /*e2c0*/  FFMA.FTZ R76, R230, c[0x0][0x2d0], -R148.reuse ;  /* 0x0000b400e64c7a23 */ /* 0x100fe20000010894 */
[C---:B------:R-:W-:Y:S03]  /*e2d0*/  HMMA.16816.F32 R8, R72.reuse, R78, R8 ;  /* 0x0000004e4808723c */ /* 0x040fe60000001808 */
[----:B------:R1:W3:Y:S05]  /*e2e0*/  MUFU.EX2 R154, R76 ;  /* 0x0000004c009a7308 */ /* 0x0002ea0000000800 */
[C---:B------:R-:W-:Y:S07]  /*e2f0*/  HMMA.16816.F32 R12, R72.reuse, R84, R12 ;  /* 0x00000054480c723c */ /* 0x040fee000000180c */
[----:B------:R-:W-:Y:S01]  /*e300*/  FFMA.FTZ R84, R231, c[0x0][0x2d0], -R148 ;  /* 0x0000b400e7547a23 */ /* 0x000fe20000010894 */
[C---:B------:R-:W-:Y:S03]  /*e310*/  HMMA.16816.F32 R16, R72.reuse, R86, R16 ;  /* 0x000000564810723c */ /* 0x040fe60000001810 */
[----:B------:R4:W5:Y:S05]  /*e320*/  MUFU.EX2 R153, R84 ;  /* 0x0000005400997308 */ /* 0x00096a0000000800 */
[C---:B------:R-:W-:Y:S01]  /*e330*/  HMMA.16816.F32 R20, R72.reuse, R80, R20 ;  /* 0x000000504814723c */ /* 0x040fe20000001814 */
[----:B-1----:R-:W1:Y:S03]  /*e340*/  LDSM.16.MT88.4 R76, [R191+0x5800] ;  /* 0x00580000bf4c783b */ /* 0x002e660000004200 */
[----:B---3--:R-:W-:Y:S03]  /*e350*/  FADD.FTZ R2, R154, R2 ;  /* 0x000000029a027221 */ /* 0x008fe60000010000 */
[----:B------:R-:W-:Y:S01]  /*e360*/  FFMA.FTZ R80, R233, c[0x0][0x2d0], -R68 ;  /* 0x0000b400e9507a23 */ /* 0x000fe20000010844 */
[C---:B------:R-:W-:Y:S03]  /*e370*/  HMMA.16816.F32 R24, R72.reuse, R82, R24 ;  /* 0x000000524818723c */ /* 0x040fe60000001818 */
[----:B------:R3:W3:Y:S05]  /*e380*/  MUFU.EX2 R152, R80 ;  /* 0x0000005000987308 */ /* 0x0006ea0000000800 */
[C---:B--2---:R-:W-:Y:S01]  /*e390*/  HMMA.16816.F32 R28, R72.reuse, R88, R28 ;  /* 0x00000058481c723c */ /* 0x044fe2000000181c */
[----:B----4-:R-:W2:Y:S03]  /*e3a0*/  LDSM.16.MT88.4 R84, [R193+0x5800] ;  /* 0x00580000c154783b */ /* 0x010ea60000004200 */
[----:B-----5:R-:W-:Y:S04]  /*e3b0*/  FADD.FTZ R2, R153, R2 ;  /* 0x0000000299027221 */ /* 0x020fe80000010000 */
[C---:B------:R-:W-:Y:S01]  /*e3c0*/  HMMA.16816.F32 R32, R72.reuse, R90, R32 ;  /* 0x0000005a4820723c */ /* 0x040fe20000001820 */
[----:B------:R-:W-:Y:S03]  /*e3d0*/  LDSM.16.MT88.4 R88, [R194+0x5800] ;  /* 0x00580000c258783b */ /* 0x000fe60000004200 */
[----:B---3--:R-:W-:Y:S02]  /*e3e0*/  FFMA.FTZ R80, R234, c[0x0][0x2d0], -R68 ;  /* 0x0000b400ea507a23 */ /* 0x008fe40000010844 */
[----:B------:R-:W-:Y:S02]  /*e3f0*/  FADD.FTZ R0, R152, R0 ;  /* 0x0000000098007221 */ /* 0x000fe40000010000 */
[----:B------:R3:W4:Y:S01]  /*e400*/  MUFU.EX2 R151, R80 ;  /* 0x0000005000977308 */ /* 0x0007220000000800 */
[C---:B-1----:R-:W-:Y:S07]  /*e410*/  HMMA.16816.F32 R36, R72.reuse, R76, R36 ;  /* 0x0000004c4824723c */ /* 0x042fee0000001824 */
[----:B------:R-:W-:Y:S01]  /*e420*/  FFMA.FTZ R76, R236, c[0x0][0x2d0], -R68 ;  /* 0x0000b400ec4c7a23 */ /* 0x000fe20000010844 */
[C---:B------:R-:W-:Y:S03]  /*e430*/  HMMA.16816.F32 R40, R72.reuse, R78, R40 ;  /* 0x0000004e4828723c */ /* 0x040fe60000001828 */
[----:B------:R1:W5:Y:S05]  /*e440*/  MUFU.EX2 R147, R76 ;  /* 0x0000004c00937308 */ /* 0x00036a0000000800 */
[C---:B--2---:R-:W-:Y:S04]  /*e450*/  HMMA.16816.F32 R44, R72.reuse, R84, R44 ;  /* 0x00000054482c723c */ /* 0x044fe8000000182c */
[----:B---3--:R-:W-:Y:S03]  /*e460*/  FFMA.FTZ R80, R232, c[0x0][0x2d0], -R148 ;  /* 0x0000b400e8507a23 */ /* 0x008fe60000010894 */
[----:B------:R-:W-:Y:S01]  /*e470*/  FFMA.FTZ R84, R237, c[0x0][0x2d0], -R68 ;  /* 0x0000b400ed547a23 */ /* 0x000fe20000010844 */
[C---:B------:R-:W-:Y:S01]  /*e480*/  HMMA.16816.F32 R48, R72.reuse, R86, R48 ;  /* 0x000000564830723c */ /* 0x040fe20000001830 */
[----:B------:R2:W3:Y:S03]  /*e490*/  MUFU.EX2 R150, R80 ;  /* 0x0000005000967308 */ /* 0x0004e60000000800 */
[----:B----4-:R-:W-:Y:S01]  /*e4a0*/  FADD.FTZ R0, R151, R0 ;  /* 0x0000000097007221 */ /* 0x010fe20000010000 */
[----:B-1----:R-:W-:Y:S06]  /*e4b0*/  LDSM.16.MT88.4 R76, [R191+0x2800] ;  /* 0x00280000bf4c783b */ /* 0x002fec0000004200 */
[----:B------:R1:W4:Y:S01]  /*e4c0*/  MUFU.EX2 R146, R84 ;  /* 0x0000005400927308 */ /* 0x0003220000000800 */
[----:B-----5:R-:W-:Y:S01]  /*e4d0*/  FADD.FTZ R0, R147, R0 ;  /* 0x0000000093007221 */ /* 0x020fe20000010000 */
[----:B--2---:R-:W2:Y:S01]  /*e4e0*/  LDSM.16.MT88.4 R80, [R192+0x5800] ;  /* 0x00580000c050783b */ /* 0x004ea20000004200 */
[----:B---3--:R-:W-:Y:S07]  /*e4f0*/  FADD.FTZ R2, R150, R2 ;  /* 0x0000000296027221 */ /* 0x008fee0000010000 */
[----:B-1----:R-:W1:Y:S01]  /*e500*/  LDSM.16.MT88.4 R84, [R192+0x2800] ;  /* 0x00280000c054783b */ /* 0x002e620000004200 */
[C---:B--2---:R-:W-:Y:S08]  /*e510*/  HMMA.16816.F32 R52, R72.reuse, R80, R52 ;  /* 0x000000504834723c */ /* 0x044ff00000001834 */
        /* <DEDUP_REMOVED lines=9> */
[----:B----4-:R-:W-:Y:S07]  /*e5b0*/  F2FP.PACK_AB R75, R146, R147 ;  /* 0x00000093924b723e */ /* 0x010fee00000000ff */
[C---:B------:R-:W-:Y:S01]  /*e5c0*/  HMMA.16816.F32 R4, R72.reuse, R76, R4 ;  /* 0x0000004c4804723c */ /* 0x040fe20000001804 */
[----:B---3--:R-:W-:Y:S07]  /*e5d0*/  LDSM.16.MT88.4 R88, [R193+0x6000] ;  /* 0x00600000c158783b */ /* 0x008fee0000004200 */
[C---:B------:R-:W-:Y:S01]  /*e5e0*/  HMMA.16816.F32 R8, R72.reuse, R78, R8 ;  /* 0x0000004e4808723c */ /* 0x040fe20000001808 */
[----:B------:R-:W3:Y:S07]  /*e5f0*/  LDSM.16.MT88.4 R76, [R191+0x6000] ;  /* 0x00600000bf4c783b */ /* 0x000eee0000004200 */
[C---:B------:R-:W-:Y:S07]  /*e600*/  HMMA.16816.F32 R12, R72.reuse, R92, R12 ;  /* 0x0000005c480c723c */ /* 0x040fee000000180c */
[--C-:B------:R-:W-:Y:S01]  /*e610*/  FFMA.FTZ R92, R242, c[0x0][0x2d0], -R148.reuse ;  /* 0x0000b400f25c7a23 */ /* 0x100fe20000010894 */
[C---:B------:R-:W-:Y:S03]  /*e620*/  HMMA.16816.F32 R16, R72.reuse, R94, R16 ;  /* 0x0000005e4810723c */ /* 0x040fe60000001810 */
[----:B------:R4:W-:Y:S05]  /*e630*/  MUFU.EX2 R141, R92 ;  /* 0x0000005c008d7308 */ /* 0x0009ea0000000800 */
[C---:B-1----:R-:W-:Y:S07]  /*e640*/  HMMA.16816.F32 R20, R72.reuse, R84, R20 ;  /* 0x000000544814723c */ /* 0x042fee0000001814 */
[----:B------:R-:W-:Y:S01]  /*e650*/  FFMA.FTZ R84, R239, c[0x0][0x2d0], -R148 ;  /* 0x0000b400ef547a23 */ /* 0x000fe20000010894 */
[C---:B------:R-:W-:Y:S03]  /*e660*/  HMMA.16816.F32 R24, R72.reuse, R86, R24 ;  /* 0x000000564818723c */ /* 0x040fe60000001818 */
[----:B------:R1:W5:Y:S05]  /*e670*/  MUFU.EX2 R144, R84 ;  /* 0x0000005400907308 */ /* 0x00036a0000000800 */
[C---:B--2---:R-:W-:Y:S01]  /*e680*/  HMMA.16816.F32 R28, R72.reuse, R80, R28 ;  /* 0x00000050481c723c */ /* 0x044fe2000000181c */
[----:B----4-:R-:W-:Y:S06]  /*e690*/  LDSM.16.MT88.4 R92, [R193+0x3000] ;  /* 0x00300000c15c783b */ /* 0x010fec0000004200 */
[--C-:B------:R-:W-:Y:S01]  /*e6a0*/  FFMA.FTZ R80, R241, c[0x0][0x2d0], -R68.reuse ;  /* 0x0000b400f1507a23 */ /* 0x100fe20000010844 */
[C---:B------:R-:W-:Y:S03]  /*e6b0*/  HMMA.16816.F32 R32, R72.reuse, R82, R32 ;  /* 0x000000524820723c */ /* 0x040fe60000001820 */
[----:B------:R2:W-:Y:S05]  /*e6c0*/  MUFU.EX2 R142, R80 ;  /* 0x00000050008e7308 */ /* 0x0005ea0000000800 */
[C---:B---3--:R-:W-:Y:S04]  /*e6d0*/  HMMA.16816.F32 R36, R72.reuse, R76, R36 ;  /* 0x0000004c4824723c */ /* 0x048fe80000001824 */
[--C-:B-1----:R-:W-:Y:S01]  /*e6e0*/  FFMA.FTZ R84, R240, c[0x0][0x2d0], -R68.reuse ;  /* 0x0000b400f0547a23 */ /* 0x102fe20000010844 */
[----:B-----5:R-:W-:Y:S01]  /*e6f0*/  F2FP.PACK_AB R136, R144, R145 ;  /* 0x000000919088723e */ /* 0x020fe200000000ff */
[----:B------:R-:W-:Y:S02]  /*e700*/  FFMA.FTZ R68, R71, c[0x0][0x2d0], -R68 ;  /* 0x0000b40047447a23 */ /* 0x000fe40000010844 */
[C---:B------:R-:W-:Y:S01]  /*e710*/  HMMA.16816.F32 R40, R72.reuse, R78, R40 ;  /* 0x0000004e4828723c */ /* 0x040fe20000001828 */
[----:B------:R1:W3:Y:S03]  /*e720*/  MUFU.EX2 R143, R84 ;  /* 0x00000054008f7308 */ /* 0x0002e60000000800 */
[----:B------:R-:W-:Y:S04]  /*e730*/  FFMA.FTZ R76, R243, c[0x0][0x2d0], -R148 ;  /* 0x0000b400f34c7a23 */ /* 0x000fe80000010894 */
[C---:B------:R-:W-:Y:S03]  /*e740*/  HMMA.16816.F32 R44, R72.reuse, R88, R44 ;  /* 0x00000058482c723c */ /* 0x040fe6000000182c */
[----:B------:R4:W5:Y:S01]  /*e750*/  MUFU.EX2 R140, R76 ;  /* 0x0000004c008c7308 */ /* 0x0009620000000800 */
[----:B--2---:R-:W-:Y:S04]  /*e760*/  LDSM.16.MT88.4 R80, [R194+0x6000] ;  /* 0x00600000c250783b */ /* 0x004fe80000004200 */
[C---:B------:R-:W-:Y:S05]  /*e770*/  HMMA.16816.F32 R48, R72.reuse, R90, R48 ;  /* 0x0000005a4830723c */ /* 0x040fea0000001830 */
[----:B------:R-:W2:Y:S01]  /*e780*/  MUFU.EX2 R68, R68 ;  /* 0x0000004400447308 */ /* 0x000ea20000000800 */
[----:B-1----:R-:W1:Y:S01]  /*e790*/  LDSM.16.MT88.4 R84, [R192+0x6000] ;  /* 0x00600000c054783b */ /* 0x002e620000004200 */
[----:B---3--:R-:W-:Y:S07]  /*e7a0*/  F2FP.PACK_AB R137, R142, R143 ;  /* 0x0000008f8e89723e */ /* 0x008fee00000000ff */
[----:B----4-:R-:W3:Y:S01]  /*e7b0*/  LDSM.16.MT88.4 R76, [R191+0x3000] ;  /* 0x00300000bf4c783b */ /* 0x010ee20000004200 */
[----:B-----5:R-:W-:Y:S02]  /*e7c0*/  F2FP.PACK_AB R138, R140, R141 ;  /* 0x0000008d8c8a723e */ /* 0x020fe400000000ff */
[----:B--2---:R-:W-:Y:S01]  /*e7d0*/  F2FP.PACK_AB R139, R68, R70 ;  /* 0x00000046448b723e */ /* 0x004fe200000000ff */
[C---:B-1----:R-:W-:Y:S08]  /*e7e0*/  HMMA.16816.F32 R52, R72.reuse, R84, R52 ;  /* 0x000000544834723c */ /* 0x042ff00000001834 */
[C---:B------:R-:W-:Y:S08]  /*e7f0*/  HMMA.16816.F32 R56, R72.reuse, R86, R56 ;  /* 0x000000564838723c */ /* 0x040ff00000001838 */
[C---:B------:R-:W-:Y:S08]  /*e800*/  HMMA.16816.F32 R60, R72.reuse, R80, R60 ;  /* 0x00000050483c723c */ /* 0x040ff0000000183c */
[----:B------:R-:W-:Y:S08]  /*e810*/  HMMA.16816.F32 R64, R72, R82, R64 ;  /* 0x000000524840723c */ /* 0x000ff00000001840 */
[C---:B---3--:R-:W-:Y:S01]  /*e820*/  HMMA.16816.F32 R72, R136.reuse, R76, R4 ;  /* 0x0000004c8848723c */ /* 0x048fe20000001804 */
        /* <DEDUP_REMOVED lines=30> */
.L_x_1025:
[----:B------:R-:W-:Y:S02]  /*ea10*/  MOV R7, 0x1f ;  /* 0x0000001f00077802 */ /* 0x000fe40000000f00 */
[----:B------:R-:W-:Y:S01]  /*ea20*/  MOV R6, 0xffffffff ;  /* 0xffffffff00067802 */ /* 0x000fe20000000f00 */
[----:B------:R-:W-:Y:S05]  /*ea30*/  BRA.DIV ~URZ, `(.L_x_1029) ;  /* 0x000048227f007947 */ /* 0x000fea000b800000 */
[----:B-1----:R-:W2:Y:S04]  /*ea40*/  LDL R2, [R1+0x34] ;  /* 0x0000340001027983 */ /* 0x002ea80000100800 */
[----:B--2---:R1:W2:Y:S02]  /*ea50*/  SHFL.BFLY PT, R0, R2, 0x2, 0x1f ;  /* 0x0c401f0002007f89 */ /* 0x0042a400000e0000 */
.L_x_1096:
        /* <DEDUP_REMOVED lines=9> */
.L_x_1097:
        /* <DEDUP_REMOVED lines=85> */
.L_x_1016:
        /* <DEDUP_REMOVED lines=19> */
.L_x_1032:
[----:B--2---:R-:W-:Y:S05]  /*f170*/  BSYNC B0 ;  /* 0x0000000000007941 */ /* 0x004fea0003800000 */
.L_x_1031:
        /* <DEDUP_REMOVED lines=106> */
.L_x_1035:
        /* <DEDUP_REMOVED lines=8> */
[----:B------:R1:W1:Y:S08]  /*f8a0*/  LDC.64 R4, c[0x0][R2+0x170] ;  /* 0x00005c0002047b82 */ /* 0x0002700000000a00 */
[----:B------:R1:W3:Y:S08]  /*f8b0*/  LDC.64 R12, c[0x0][R2+0x168] ;  /* 0x00005a00020c7b82 */ /* 0x0002f00000000a00 */
[----:B------:R1:W2:Y:S08]  /*f8c0*/  LDC.64 R16, c[0x0][R2+0x178] ;  /* 0x00005e0002107b82 */ /* 0x0002b00000000a00 */
[----:B------:R1:W2:Y:S01]  /*f8d0*/  LDC.64 R18, c[0x0][R2+0x160] ;  /* 0x0000580002127b82 */ /* 0x0002a20000000a00 */
[----:B------:R-:W-:-:S04]  /*f8e0*/  ISETP.NE.U32.AND P0, PT, RZ, c[0x0][0x500], PT ;  /* 0x00014000ff007a0c */ /* 0x000fc80003f05070 */
[----:B------:R-:W-:-:S04]  /*f8f0*/  ISETP.NE.AND.EX P0, PT, RZ, c[0x0][0x504], PT, P0 ;  /* 0x00014100ff007a0c */ /* 0x000fc80003f05300 */
[----:B------:R-:W-:Y:S02]  /*f900*/  SEL R8, R8, RZ, !P0 ;  /* 0x000000ff08087207 */ /* 0x000fe40004000000 */
[----:B------:R-:W-:Y:S01]  /*f910*/  SEL R3, R7, RZ, !P0 ;  /* 0x000000ff07037207 */ /* 0x000fe20004000000 */
[----:B-1----:R-:W-:-:S05]  /*f920*/  IMAD.MOV.U32 R2, RZ, RZ, c[0x0][0x4e8] ;  /* 0x00013a00ff027624 */ /* 0x002fca00078e00ff */
[----:B------:R-:W-:Y:S01]  /*f930*/  ISETP.NE.AND P3, PT, R2, 0x1, PT ;  /* 0x000000010200780c */ /* 0x000fe20003f65270 */
[----:B------:R-:W-:-:S04]  /*f940*/  IMAD R2, R5, R8, RZ ;  /* 0x0000000805027224 */ /* 0x000fc800078e02ff */
[C---:B------:R-:W-:Y:S02]  /*f950*/  IMAD R11, R4.reuse, R3, R2 ;  /* 0x00000003040b7224 */ /* 0x040fe400078e0202 */
[----:B------:R-:W-:Y:S01]  /*f960*/  IMAD.WIDE.U32 R4, R4, R8, RZ ;  /* 0x0000000804047225 */ /* 0x000fe200078e00ff */
[----:B------:R-:W1:Y:S03]  /*f970*/  S2R R24, SR_TID.X ;  /* 0x0000000000187919 */ /* 0x000e660000002100 */
[----:B--2---:R-:W-:-:S04]  /*f980*/  IMAD.IADD R9, R6, 0x1, R43 ;  /* 0x0000000106097824 */ /* 0x004fc800078e022b */
        /* <DEDUP_REMOVED lines=26> */
[----:B-1----:R-:W-:Y:S01]  /*fb30*/  SHF.R.S32.HI R22, RZ, 0x1f, R24 ;  /* 0x0000001fff167819 */ /* 0x002fe20000011418 */
        /* <DEDUP_REMOVED lines=9> */
[----:B------:R-:W-:Y:S01]  /*fbd0*/  SHFL.IDX PT, R4, R4, 0x1, 0x1c1f ;  /* 0x003c1f0004047f89 */ /* 0x000fe200000e0000 */
[----:B------:R-:W-:-:S03]  /*fbe0*/  IMAD R11, R14, c[0x0][0x4e8], RZ ;  /* 0x00013a000e0b7a24 */ /* 0x000fc600078e02ff */
[----:B------:R2:W3:Y:S01]  /*fbf0*/  SHFL.IDX PT, R5, R2, 0x1, 0x1c1f ;  /* 0x003c1f0002057f89 */ /* 0x0004e200000e0000 */
[----:B------:R-:W-:Y:S01]  /*fc00*/  LOP3.LUT P0, RZ, R22, 0x3, RZ, 0xc0, !PT ;  /* 0x0000000316ff7812 */ /* 0x000fe2000780c0ff */
[----:B--2---:R-:W-:-:S05]  /*fc10*/  IMAD.IADD R2, R23, 0x1, R43 ;  /* 0x0000000117027824 */ /* 0x004fca00078e022b */
        /* <DEDUP_REMOVED lines=37> */
[----:B------:R-:W-:-:S05]  /*fe70*/  IADD3 R4, R43, R4, RZ ;  /* 0x000000042b047210 */ /* 0x000fca0007ffe0ff */
        /* <DEDUP_REMOVED lines=9> */
[----:B------:R-:W-:Y:S02]  /*ff10*/  IADD3 R6, R42, R43, RZ ;  /* 0x0000002b2a067210 */ /* 0x000fe40007ffe0ff */
        /* <DEDUP_REMOVED lines=10> */
.L_x_1098:
[----:B------:R-:W-:Y:S05]  /*ffc0*/  BRA.DIV ~URZ, `(.L_x_1038) ;  /* 0x000034727f007947 */ /* 0x000fea000b800000 */
[----:B------:R3:W4:Y:S02]  /*ffd0*/  SHFL.IDX PT, R0, R8, RZ, 0x181f ;  /* 0x00181fff08007589 */ /* 0x00072400000e0000 */
.L_x_1099:
        /* <DEDUP_REMOVED lines=13> */
.L_x_1040:
[----:B------:R-:W-:Y:S05]  /*100b0*/  BSYNC B0 ;  /* 0x0000000000007941 */ /* 0x000fea0003800000 */
.L_x_1039:
[----:B------:R-:W-:Y:S05]  /*100c0*/  BRA.DIV ~URZ, `(.L_x_1041) ;  /* 0x000033d27f007947 */ /* 0x000fea000b800000 */
[----:B--2---:R2:W1:Y:S04]  /*100d0*/  SHFL.IDX PT, R9, R7, 0x1, 0x181f ;  /* 0x00381f0007097f89 */ /* 0x00446800000e0000 */
[----:B----4-:R2:W4:Y:S02]  /*100e0*/  SHFL.IDX PT, R0, R8, 0x1, 0x181f ;  /* 0x00381f0008007f89 */ /* 0x01052400000e0000 */
.L_x_1100:
        /* <DEDUP_REMOVED lines=14> */
.L_x_1043:
[----:B------:R-:W-:Y:S05]  /*101d0*/  BSYNC B0 ;  /* 0x0000000000007941 */ /* 0x000fea0003800000 */
.L_x_1042:
[----:B------:R-:W-:Y:S05]  /*101e0*/  BRA.DIV ~URZ, `(.L_x_1044) ;  /* 0x000033727f007947 */ /* 0x000fea000b800000 */
[----:B-1----:R1:W2:Y:S02]  /*101f0*/  SHFL.IDX PT, R9, R7, 0x2, 0x181f ;  /* 0x00581f0007097f89 */ /* 0x0022a400000e0000 */
.L_x_1101:
[----:B------:R-:W-:Y:S05]  /*10200*/  BRA.DIV ~URZ, `(.L_x_1045) ;  /* 0x000033c27f007947 */ /* 0x000fea000b800000 */
[----:B----4-:R4:W1:Y:S02]  /*10210*/  SHFL.IDX PT, R0, R8, 0x2, 0x181f ;  /* 0x00581f0008007f89 */ /* 0x01086400000e0000 */
.L_x_1102:
        /* <DEDUP_REMOVED lines=14> */
.L_x_1047:
[----:B------:R-:W-:Y:S05]  /*10300*/  BSYNC B0 ;  /* 0x0000000000007941 */ /* 0x000fea0003800000 */
.L_x_1046:
[----:B------:R-:W-:Y:S05]  /*10310*/  BRA.DIV ~URZ, `(.L_x_1048) ;  /* 0x000033127f007947 */ /* 0x000fea000b800000 */
[----:B-12---:R-:W1:Y:S04]  /*10320*/  SHFL.IDX PT, R7, R7, 0x3, 0x181f ;  /* 0x00781f0007077f89 */ /* 0x006e6800000e0000 */
[----:B------:R2:W3:Y:S02]  /*10330*/  SHFL.IDX PT, R0, R8, 0x3, 0x181f ;  /* 0x00781f0008007f89 */ /* 0x0004e400000e0000 */
.L_x_1103:
        /* <DEDUP_REMOVED lines=15> */
.L_x_1036:
        /* <DEDUP_REMOVED lines=34> */
.L_x_1104:
[----:B------:R-:W-:Y:S05]  /*10650*/  BRA.DIV ~URZ, `(.L_x_1051) ;  /* 0x000031027f007947 */ /* 0x000fea000b800000 */
[----:B------:R3:W4:Y:S02]  /*10660*/  SHFL.IDX PT, R0, R28, RZ, 0x1c1f ;  /* 0x001c1fff1c007589 */ /* 0x00072400000e0000 */
.L_x_1105:
        /* <DEDUP_REMOVED lines=98> */
.L_x_1053:
[----:B------:R-:W-:Y:S05]  /*10c90*/  BSYNC B0 ;  /* 0x0000000000007941 */ /* 0x000fea0003800000 */
.L_x_1052:
[----:B------:R-:W-:Y:S05]  /*10ca0*/  BRA.DIV ~URZ, `(.L_x_1054) ;  /* 0x00002b127f007947 */ /* 0x000fea000b800000 */
[----:B--2---:R2:W1:Y:S04]  /*10cb0*/  SHFL.IDX PT, R4, R14, 0x1, 0x1c1f ;  /* 0x003c1f000e047f89 */ /* 0x00446800000e0000 */
[----:B----4-:R2:W4:Y:S02]  /*10cc0*/  SHFL.IDX PT, R0, R28, 0x1, 0x1c1f ;  /* 0x003c1f001c007f89 */ /* 0x01052400000e0000 */
.L_x_1106:
        /* <DEDUP_REMOVED lines=8> */
[C---:B------:R-:W-:Y:S02]  /*10d50*/  @!P0 LEA R2, P3, R12.reuse, R0, 0x2 ;  /* 0x000000000c028211 */ /* 0x040fe400078610ff */
        /* <DEDUP_REMOVED lines=62> */
.L_x_1034:
        /* <DEDUP_REMOVED lines=21> */
.L_x_1055:
        /* <DEDUP_REMOVED lines=57> */
.L_x_1057:
[----:B------:R-:W-:Y:S05]  /*11620*/  BSYNC B0 ;  /* 0x0000000000007941 */ /* 0x000fea0003800000 */
.L_x_1056:
        /* <DEDUP_REMOVED lines=20> */
[----:B------:R-:W-:-:S03]  /*11770*/  IMAD.IADD R4, R11, 0x1, R4 ;  /* 0x000000010b047824 */ /* 0x000fc600078e0204 */
[----:B------:R-:W-:Y:S01]  /*11780*/  IADD3 R3, R3, R8, RZ ;  /* 0x0000000803037210 */ /* 0x000fe20007ffe0ff */
[----:B------:R-:W-:Y:S01]  /*11790*/  @P0 IMAD.HI.U32 R6, R4, c[0x0][0x4ec], RZ ;  /* 0x00013b0004060a27 */ /* 0x000fe200078e00ff */
[----:B------:R-:W-:-:S03]  /*117a0*/  IADD3 R8, R10, R11, RZ ;  /* 0x0000000b0a087210 */ /* 0x000fc60007ffe0ff */
        /* <DEDUP_REMOVED lines=23> */
.L_x_1107:
[----:B------:R-:W-:Y:S05]  /*11920*/  BRA.DIV ~URZ, `(.L_x_1059) ;  /* 0x00001fc27f007947 */ /* 0x000fea000b800000 */
[----:B------:R3:W4:Y:S02]  /*11930*/  SHFL.IDX PT, R0, R9, RZ, 0x181f ;  /* 0x00181fff09007589 */ /* 0x00072400000e0000 */
.L_x_1108:
        /* <DEDUP_REMOVED lines=14> */
.L_x_1061:
[----:B------:R-:W-:Y:S05]  /*11a20*/  BSYNC B0 ;  /* 0x0000000000007941 */ /* 0x000fea0003800000 */
.L_x_1060:
[----:B------:R-:W-:Y:S05]  /*11a30*/  BRA.DIV ~URZ, `(.L_x_1062) ;  /* 0x00001f127f007947 */ /* 0x000fea000b800000 */
[----:B--2---:R2:W1:Y:S04]  /*11a40*/  SHFL.IDX PT, R10, R6, 0x1, 0x181f ;  /* 0x00381f00060a7f89 */ /* 0x00446800000e0000 */
[----:B----4-:R2:W4:Y:S02]  /*11a50*/  SHFL.IDX PT, R0, R9, 0x1, 0x181f ;  /* 0x00381f0009007f89 */ /* 0x01052400000e0000 */
.L_x_1109:
        /* <DEDUP_REMOVED lines=14> */
.L_x_1064:
[----:B------:R-:W-:Y:S05]  /*11b40*/  BSYNC B0 ;  /* 0x0000000000007941 */ /* 0x000fea0003800000 */
.L_x_1063:
[----:B------:R-:W-:Y:S05]  /*11b50*/  BRA.DIV ~URZ, `(.L_x_1065) ;  /* 0x00001eb27f007947 */ /* 0x000fea000b800000 */
[----:B-1----:R1:W2:Y:S02]  /*11b60*/  SHFL.IDX PT, R10, R6, 0x2, 0x181f ;  /* 0x00581f00060a7f89 */ /* 0x0022a400000e0000 */
.L_x_1110:
[----:B------:R-:W-:Y:S05]  /*11b70*/  BRA.DIV ~URZ, `(.L_x_1066) ;  /* 0x00001f027f007947 */ /* 0x000fea000b800000 */
[----:B----4-:R4:W1:Y:S02]  /*11b80*/  SHFL.IDX PT, R0, R9, 0x2, 0x181f ;  /* 0x00581f0009007f89 */ /* 0x01086400000e0000 */
.L_x_1111:
        /* <DEDUP_REMOVED lines=14> */
.L_x_1068:
[----:B------:R-:W-:Y:S05]  /*11c70*/  BSYNC B0 ;  /* 0x0000000000007941 */ /* 0x000fea0003800000 */
.L_x_1067:
[----:B------:R-:W-:Y:S05]  /*11c80*/  BRA.DIV ~URZ, `(.L_x_1069) ;  /* 0x00001e527f007947 */ /* 0x000fea000b800000 */
[----:B-12---:R-:W1:Y:S04]  /*11c90*/  SHFL.IDX PT, R6, R6, 0x3, 0x181f ;  /* 0x00781f0006067f89 */ /* 0x006e6800000e0000 */
[----:B------:R2:W3:Y:S02]  /*11ca0*/  SHFL.IDX PT, R0, R9, 0x3, 0x181f ;  /* 0x00781f0009007f89 */ /* 0x0004e400000e0000 */
.L_x_1112:
        /* <DEDUP_REMOVED lines=13> */
.L_x_1049:
[----:B------:R-:W-:Y:S05]  /*11d80*/  BSYNC B1 ;  /* 0x0000000000017941 */ /* 0x000fea0003800000 */
.L_x_1033:
        /* <DEDUP_REMOVED lines=15> */
.L_x_1113:
[----:B------:R-:W-:Y:S05]  /*11e80*/  BRA.DIV ~URZ, `(.L_x_1072) ;  /* 0x00001d827f007947 */ /* 0x000fea000b800000 */
[----:B------:R3:W4:Y:S02]  /*11e90*/  SHFL.IDX PT, R8, R67, 0x1, 0x1f ;  /* 0x00201f0043087f89 */ /* 0x00072400000e0000 */
.L_x_1114:
        /* <DEDUP_REMOVED lines=19> */
.L_x_1115:
        /* <DEDUP_REMOVED lines=16> */
.L_x_1116:
[----:B---3--:R-:W-:Y:S01]  /*120d0*/  IMAD R0, R0, c[0x0][0x538], RZ ;  /* 0x00014e0000007a24 */ /* 0x008fe200078e02ff */
[----:B------:R-:W-:Y:S04]  /*120e0*/  BSSY B1, `(.L_x_1075) ;  /* 0x00000cf000017945 */ /* 0x000fe80003800000 */
[----:B----4-:R-:W-:-:S04]  /*120f0*/  IADD3 R8, R0, R8, RZ ;  /* 0x0000000800087210 */ /* 0x010fc80007ffe0ff */
[----:B--2---:R-:W-:-:S13]  /*12100*/  ISETP.GT.AND P0, PT, R8, R9, PT ;  /* 0x000000090800720c */ /* 0x004fda0003f04270 */
[----:B------:R-:W-:Y:S05]  /*12110*/  @P0 BRA `(.L_x_1076) ;  /* 0x0000025000000947 */ /* 0x000fea0003800000 */
.L_x_1080:
        /* <DEDUP_REMOVED lines=17> */
.L_x_1117:
        /* <DEDUP_REMOVED lines=16> */
.L_x_1118:
[----:B--2---:R-:W-:-:S05]  /*12330*/  IMAD R0, R0, c[0x0][0x538], RZ ;  /* 0x00014e0000007a24 */ /* 0x004fca00078e02ff */
[----:B------:R-:W-:-:S04]  /*12340*/  IADD3 R8, R0, R8, RZ ;  /* 0x0000000800087210 */ /* 0x000fc80007ffe0ff */
[----:B------:R-:W-:-:S13]  /*12350*/  ISETP.GT.AND P0, PT, R8, R9, PT ;  /* 0x000000090800720c */ /* 0x000fda0003f04270 */
[----:B-1----:R-:W-:Y:S05]  /*12360*/  @!P0 BRA `(.L_x_1080) ;  /* 0xfffffdb000008947 */ /* 0x002fea000383ffff */
.L_x_1076:
[----:B------:R-:W-:-:S05]  /*12370*/  IADD3 R11, -R0, R8, RZ ;  /* 0x00000008000b7210 */ /* 0x000fca0007ffe1ff */
[----:B------:R-:W-:-:S05]  /*12380*/  IMAD R0, R4, c[0x0][0x538], R11 ;  /* 0x00014e0004007a24 */ /* 0x000fca00078e020b */
[----:B------:R-:W-:Y:S01]  /*12390*/  ISETP.GT.AND P0, PT, R0, R9, PT ;  /* 0x000000090000720c */ /* 0x000fe20003f04270 */
[----:B------:R-:W-:-:S12]  /*123a0*/  BRA.DIV ~URZ, `(.L_x_1081) ;  /* 0x00001ca27f007947 */ /* 0x000fd8000b800000 */
[----:B------:R-:W-:-:S03]  /*123b0*/  VOTE.ANY R10, PT, !P0 ;  /* 0x00000000000a7806 */ /* 0x000fc600040e0100 */
.L_x_1119:
[----:B------:R-:W2:Y:S01]  /*123c0*/  LDL.LU R0, [R1+0x5c] ;  /* 0x00005c0001007983 */ /* 0x000ea20000300800 */
[----:B------:R-:W2:Y:S02]  /*123d0*/  POPC R8, R10 ;  /* 0x0000000a00087309 */ /* 0x000ea40000000000 */
[----:B--2---:R-:W-:-:S05]  /*123e0*/  IADD3 R0, R8, R0, RZ ;  /* 0x0000000008007210 */ /* 0x004fca0007ffe0ff */
[----:B------:R2:W-:Y:S01]  /*123f0*/  STL [R1+0x5c], R0 ;  /* 0x00005c0001007387 */ /* 0x0005e20000100800 */
[----:B------:R-:W-:Y:S05]  /*12400*/  BRA.DIV ~URZ, `(.L_x_1082) ;  /* 0x00001c927f007947 */ /* 0x000fea000b800000 */
[----:B------:R3:W4:Y:S04]  /*12410*/  SHFL.IDX PT, R12, R6, R8, 0x1f ;  /* 0x00001f08060c7589 */ /* 0x00072800000e0000 */
[----:B------:R3:W1:Y:S02]  /*12420*/  SHFL.IDX PT, R7, R7, R8, 0x1f ;  /* 0x00001f0807077589 */ /* 0x00066400000e0000 */
.L_x_1120:
[----:B------:R-:W-:Y:S01]  /*12430*/  ISETP.NE.AND P0, PT, R10, RZ, PT ;  /* 0x000000ff0a00720c */ /* 0x000fe20003f05270 */
[----:B------:R-:W-:-:S12]  /*12440*/  BSSY B0, `(.L_x_1083) ;  /* 0x0000005000007945 */ /* 0x000fd80003800000 */
[----:B------:R-:W-:Y:S05]  /*12450*/  @!P0 BRA `(.L_x_1084) ;  /* 0x0000003000008947 */ /* 0x000fea0003800000 */
[----:B------:R-:W-:Y:S01]  /*12460*/  IADD3 R3, R8, -0x1, RZ ;  /* 0xffffffff08037810 */ /* 0x000fe20007ffe0ff */
[----:B------:R-:W-:Y:S05]  /*12470*/  BRA.DIV ~URZ, `(.L_x_1085) ;  /* 0x00001cf27f007947 */ /* 0x000fea000b800000 */
[----:B------:R2:W3:Y:S02]  /*12480*/  SHFL.IDX PT, R13, R4, R3, 0x1f ;  /* 0x00001f03040d7589 */ /* 0x0004e400000e0000 */
.L_x_1084:
[----:B------:R-:W-:Y:S05]  /*12490*/  BSYNC B0 ;  /* 0x0000000000007941 */ /* 0x000fea0003800000 */
.L_x_1083:
        /* <DEDUP_REMOVED lines=68> */
.L_x_1087:
        /* <DEDUP_REMOVED lines=17> */
[----:B------:R-:W-:-:S04]  /*129f0*/  IMAD.MOV.U32 R6, RZ, RZ, R0 ;  /* 0x000000ffff067224 */ /* 0x000fc800078e0000 */
        /* <DEDUP_REMOVED lines=11> */
[----:B------:R-:W-:-:S05]  /*12ab0*/  @P2 IADD3 R0, R0, 0x1, RZ ;  /* 0x0000000100002810 */ /* 0x000fca0007ffe0ff */
[----:B------:R-:W-:-:S05]  /*12ac0*/  IMAD.MOV.U32 R2, RZ, RZ, R0 ;  /* 0x000000ffff027224 */ /* 0x000fca00078e0000 */
        /* <DEDUP_REMOVED lines=16> */
[----:B------:R-:W-:Y:S01]  /*12bd0*/  IMAD R7, R6, R4, RZ ;  /* 0x0000000406077224 */ /* 0x000fe200078e02ff */
[----:B------:R-:W-:Y:S01]  /*12be0*/  MOV R6, R2 ;  /* 0x0000000200067202 */ /* 0x000fe20000000f00 */
[----:B------:R-:W-:-:S04]  /*12bf0*/  IMAD.MOV.U32 R2, RZ, RZ, RZ ;  /* 0x000000ffff027224 */ /* 0x000fc800078e00ff */
[----:B------:R-:W-:-:S04]  /*12c00*/  IMAD.HI.U32 R7, R3, R7, R2 ;  /* 0x0000000703077227 */ /* 0x000fc800078e0002 */
[----:B------:R-:W-:-:S04]  /*12c10*/  IMAD.MOV R2, RZ, RZ, -R8 ;  /* 0x000000ffff027224 */ /* 0x000fc800078e0a08 */
        /* <DEDUP_REMOVED lines=17> */
.L_x_1088:
[----:B------:R-:W-:Y:S05]  /*12d30*/  BSYNC B0 ;  /* 0x0000000000007941 */ /* 0x000fea0003800000 */
.L_x_1086:
[----:B------:R-:W-:-:S04]  /*12d40*/  LOP3.LUT R2, RZ, R2, RZ, 0x33, !PT ;  /* 0x00000002ff027212 */ /* 0x000fc800078e33ff */
[----:B-1----:R-:W-:-:S05]  /*12d50*/  IADD3 R0, R2, R12, RZ ;  /* 0x0000000c02007210 */ /* 0x002fca0007ffe0ff */
[----:B------:R1:W-:Y:S01]  /*12d60*/  STL [R1+0x54], R0 ;  /* 0x0000540001007387 */ /* 0x0003e20000100800 */
[----:B------:R-:W-:Y:S05]  /*12d70*/  BRA `(.L_x_1089) ;  /* 0x0000005000007947 */ /* 0x000fea0003800000 */
.L_x_1077:
[----:B------:R-:W-:Y:S01]  /*12d80*/  MOV R0, c[0x0][0x53c] ;  /* 0x00014f0000007a02 */ /* 0x000fe20000000f00 */
[----:B------:R2:W-:Y:S04]  /*12d90*/  STL [R1+0x50], R9 ;  /* 0x0000500901007387 */ /* 0x0005e80000100800 */
[----:B------:R2:W-:Y:S04]  /*12da0*/  STL [R1+0x54], RZ ;  /* 0x000054ff01007387 */ /* 0x0005e80000100800 */
[----:B------:R2:W-:Y:S04]  /*12db0*/  STL [R1+0x58], RZ ;  /* 0x000058ff01007387 */ /* 0x0005e80000100800 */
[----:B------:R2:W-:Y:S02]  /*12dc0*/  STL [R1+0x5c], R0 ;  /* 0x00005c0001007387 */ /* 0x0005e40000100800 */
.L_x_1089:
[----:B------:R-:W-:Y:S05]  /*12dd0*/  BSYNC B1 ;  /* 0x0000000000017941 */ /* 0x000fea0003800000 */
.L_x_1075:
        /* <DEDUP_REMOVED lines=9> */
.L_x_1070:
[----:B--2---:R-:W2:Y:S02]  /*12e70*/  LDL R0, [R1+0x5c] ;  /* 0x00005c0001007983 */ /* 0x004ea40000100800 */
[----:B--2---:R-:W-:-:S13]  /*12e80*/  ISETP.GE.AND P0, PT, R0, c[0x0][0x53c], PT ;  /* 0x00014f0000007a0c */ /* 0x004fda0003f06270 */
[----:B-1----:R-:W-:Y:S01]  /*12e90*/  @P0 CALL.REL.NOINC `(.L_x_1090) ;  /* 0x0000001000000944 */ /* 0x002fe20003c00000 */
[----:B------:R-:W-:Y:S05]  /*12ea0*/  BRA `(.L_x_1091) ;  /* 0xfffee9d000007947 */ /* 0x000fea000383ffff */
.L_x_1090:
[----:B------:R-:W-:Y:S05]  /*12eb0*/  EXIT ;  /* 0x000000000000794d */ /* 0x000fea0003800000 */
.L_x_999:
[----:B------:R-:W-:Y:S01]  /*12ec0*/  IMAD.MOV.U32 R0, RZ, RZ, R5 ;  /* 0x000000ffff007224 */ /* 0x000fe200078e0005 */
[----:B------:R-:W-:Y:S02]  /*12ed0*/  MOV R2, 0x1 ;  /* 0x0000000100027802 */ /* 0x000fe40000000f00 */
[----:B------:R-:W-:Y:S02]  /*12ee0*/  MOV R3, 0x12f00 ;  /* 0x00012f0000037802 */ /* 0x000fe40000000f00 */
[----:B------:R-:W-:Y:S05]  /*12ef0*/  CALL.REL.NOINC `($__internal_22_$__cuda_sm70_shflsync_up_p) ;  /* 0x0000136000007944 */ /* 0x000fea0003c00000 */
[----:B------:R-:W-:Y:S01]  /*12f00*/  MOV R0, R4 ;  /* 0x0000000400007202 */ /* 0x000fe20000000f00 */
[----:B------:R-:W-:Y:S05]  /*12f10*/  BRA `(.L_x_1092) ;  /* 0xfffed54000007947 */ /* 0x000fea000383ffff */
.L_x_1000:
[----:B------:R-:W-:Y:S01]  /*12f20*/  IMAD.MOV.U32 R0, RZ, RZ, R5 ;  /* 0x000000ffff007224 */ /* 0x000fe200078e0005 */
[----:B------:R-:W-:Y:S02]  /*12f30*/  MOV R2, 0x2 ;  /* 0x0000000200027802 */ /* 0x000fe40000000f00 */
[----:B------:R-:W-:Y:S02]  /*12f40*/  MOV R3, 0x12f60 ;  /* 0x00012f6000037802 */ /* 0x000fe40000000f00 */
[----:B------:R-:W-:Y:S05]  /*12f50*/  CALL.REL.NOINC `($__internal_22_$__cuda_sm70_shflsync_up_p) ;  /* 0x0000130000007944 */ /* 0x000fea0003c00000 */
[----:B------:R-:W-:Y:S01]  /*12f60*/  SEL R0, R4, RZ, P4 ;  /* 0x000000ff04007207 */ /* 0x000fe20002000000 */
[----:B------:R-:W-:Y:S01]  /*12f70*/  IMAD.MOV.U32 R2, RZ, RZ, 0x4 ;  /* 0x00000004ff027424 */ /* 0x000fe200078e00ff */
[----:B------:R-:W-:-:S03]  /*12f80*/  MOV R3, 0x12fb0 ;  /* 0x00012fb000037802 */ /* 0x000fc60000000f00 */
[----:B------:R-:W-:Y:S02]  /*12f90*/  IMAD.IADD R0, R5, 0x1, R0 ;  /* 0x0000000105007824 */ /* 0x000fe400078e0200 */
        /* <DEDUP_REMOVED lines=14> */
[----:B------:R-:W-:Y:S01]  /*13080*/  IMAD.IADD R4, R0, 0x1, R4 ;  /* 0x0000000100047824 */ /* 0x000fe200078e0204 */
[----:B------:R-:W-:-:S03]  /*13090*/  MOV R0, 0x1f ;  /* 0x0000001f00007802 */ /* 0x000fc60000000f00 */
[----:B------:R-:W-:Y:S02]  /*130a0*/  IMAD.MOV.U32 R5, RZ, RZ, R4 ;  /* 0x000000ffff057224 */ /* 0x000fe400078e0004 */
[----:B------:R-:W-:Y:S05]  /*130b0*/  CALL.REL.NOINC `($__internal_21_$__cuda_sm70_shflsync_idx_p) ;  /* 0x0000115000007944 */ /* 0x000fea0003c00000 */
[----:B------:R-:W-:Y:S05]  /*130c0*/  BRA `(.L_x_1093) ;  /* 0xfffed49000007947 */ /* 0x000fea000383ffff */
.L_x_1002:
[----:B------:R-:W-:Y:S02]  /*130d0*/  SEL R0, RZ, 0x1, P0 ;  /* 0x00000001ff007807 */ /* 0x000fe40000000000 */
[----:B------:R-:W-:Y:S02]  /*130e0*/  MOV R2, 0x13100 ;  /* 0x0001310000027802 */ /* 0x000fe40000000f00 */
[----:B------:R-:W-:Y:S05]  /*130f0*/  CALL.REL.NOINC `($__internal_23_$__cuda_sm70_votesync_ballot) ;  /* 0x000011d000007944 */ /* 0x000fea0003c00000 */
[----:B------:R-:W-:Y:S01]  /*13100*/  MOV R10, R0 ;  /* 0x00000000000a7202 */ /* 0x000fe20000000f00 */
[----:B------:R-:W-:Y:S05]  /*13110*/  BRA `(.L_x_1094) ;  /* 0xfffed4d000007947 */ /* 0x000fea000383ffff */
.L_x_1003:
[----:B------:R-:W-:Y:S01]  /*13120*/  IMAD.MOV.U32 R5, RZ, RZ, R9 ;  /* 0x000000ffff057224 */ /* 0x000fe200078e0009 */
[----:B------:R-:W-:Y:S01]  /*13130*/  MOV R3, R6 ;  /* 0x0000000600037202 */ /* 0x000fe20000000f00 */
[----:B-1----:R-:W-:Y:S01]  /*13140*/  IMAD.MOV.U32 R0, RZ, RZ, 0x1f ;  /* 0x0000001fff007424 */ /* 0x002fe200078e00ff */
[----:B------:R-:W-:Y:S02]  /*13150*/  MOV R2, 0x13170 ;  /* 0x0001317000027802 */ /* 0x000fe40000000f00 */
[----:B------:R-:W-:Y:S05]  /*13160*/  CALL.REL.NOINC `($__internal_21_$__cuda_sm70_shflsync_idx_p) ;  /* 0x000010a000007944 */ /* 0x000fea0003c00000 */
[----:B------:R-:W-:Y:S01]  /*13170*/  IMAD.MOV.U32 R12, RZ, RZ, R0 ;  /* 0x000000ffff0c7224 */ /* 0x000fe200078e0000 */
[----:B------:R-:W-:Y:S01]  /*13180*/  MOV R5, R8 ;  /* 0x0000000800057202 */ /* 0x000fe20000000f00 */
[----:B------:R-:W-:Y:S01]  /*13190*/  IMAD.MOV.U32 R7, RZ, RZ, RZ ;  /* 0x000000ffff077224 */ /* 0x000fe200078e00ff */
[----:B------:R-:W-:Y:S01]  /*131a0*/  MOV R3, R6 ;  /* 0x0000000600037202 */ /* 0x000fe20000000f00 */
[----:B------:R-:W-:Y:S01]  /*131b0*/  IMAD.MOV.U32 R0, RZ, RZ, 0x1f ;  /* 0x0000001fff007424 */ /* 0x000fe200078e00ff */
[----:B------:R-:W-:-:S02]  /*131c0*/  MOV R2, 0x131e0 ;  /* 0x000131e000027802 */ /* 0x000fc40000000f00 */
[----:B------:R-:W-:Y:S05]  /*131d0*/  CALL.REL.NOINC `($__internal_21_$__cuda_sm70_shflsync_idx_p) ;  /* 0x0000103000007944 */ /* 0x000fea0003c00000 */
[----:B------:R-:W-:Y:S01]  /*131e0*/  MOV R9, R0 ;  /* 0x0000000000097202 */ /* 0x000fe20000000f00 */
[----:B------:R-:W-:Y:S05]  /*131f0*/  BRA `(.L_x_1095) ;  /* 0xfffed46000007947 */ /* 0x000fea000383ffff */
.L_x_1006:
[----:B------:R-:W-:Y:S01]  /*13200*/  IMAD.MOV.U32 R5, RZ, RZ, R4 ;  /* 0x000000ffff057224 */ /* 0x000fe200078e0004 */
[----:B-1----:R-:W-:-:S02]  /*13210*/  MOV R0, 0x1f ;  /* 0x0000001f00007802 */ /* 0x002fc40000000f00 */
[----:B------:R-:W-:Y:S02]  /*13220*/  MOV R2, 0x13240 ;  /* 0x0001324000027802 */ /* 0x000fe40000000f00 */
[----:B--234-:R-:W-:Y:S05]  /*13230*/  CALL.REL.NOINC `($__internal_21_$__cuda_sm70_shflsync_idx_p) ;  /* 0x00000fd000007944 */ /* 0x01cfea0003c00000 */
[----:B------:R-:W-:Y:S01]  /*13240*/  MOV R7, R0 ;  /* 0x0000000000077202 */ /* 0x000fe20000000f00 */
[----:B------:R-:W-:Y:S05]  /*13250*/  BRA `(.L_x_1005) ;  /* 0xfffed46000007947 */ /* 0x000fea000383ffff */
.L_x_1029:
[----:B-1----:R1:W5:Y:S01]  /*13260*/  LDL R2, [R1+0x34] ;  /* 0x0000340001027983 */ /* 0x0023620000100800 */
[----:B------:R-:W-:Y:S02]  /*13270*/  MOV R5, 0x2 ;  /* 0x0000000200057802 */ /* 0x000fe40000000f00 */
[----:B------:R-:W-:Y:S02]  /*13280*/  MOV R4, 0x132a0 ;  /* 0x000132a000047802 */ /* 0x000fe40000000f00 */
[----:B-1---5:R-:W-:Y:S05]  /*13290*/  CALL.REL.NOINC `($__internal_20_$__cuda_sm70_shflsync_bfly_p) ;  /* 0x00000f3000007944 */ /* 0x022fea0003c00000 */
[----:B------:R-:W-:Y:S01]  /*132a0*/  MOV R0, R2 ;  /* 0x0000000200007202 */ /* 0x000fe20000000f00 */
[----:B------:R-:W-:Y:S05]  /*132b0*/  BRA `(.L_x_1096) ;  /* 0xffffb7a000007947 */ /* 0x000fea000383ffff */
.L_x_1030:
[----:B------:R-:W-:Y:S01]  /*132c0*/  IMAD.MOV.U32 R2, RZ, RZ, R0 ;  /* 0x000000ffff027224 */ /* 0x000fe200078e0000 */
[----:B------:R-:W-:Y:S02]  /*132d0*/  MOV R5, 0x1 ;  /* 0x0000000100057802 */ /* 0x000fe40000000f00 */
[----:B------:R-:W-:Y:S02]  /*132e0*/  MOV R4, 0x13300 ;  /* 0x0001330000047802 */ /* 0x000fe40000000f00 */
[----:B------:R-:W-:Y:S05]  /*132f0*/  CALL.REL.NOINC `($__internal_20_$__cuda_sm70_shflsync_bfly_p) ;  /* 0x00000ed000007944 */ /* 0x000fea0003c00000 */
[----:B------:R-:W-:Y:S02]  /*13300*/  FADD.FTZ R0, R0, R2 ;  /* 0x0000000200007221 */ /* 0x000fe40000010000 */
[----:B------:R1:W5:Y:S01]  /*13310*/  LDL R2, [R1+0x30] ;  /* 0x0000300001027983 */ /* 0x0003620000100800 */
[----:B------:R-:W-:-:S02]  /*13320*/  MOV R5, 0x2 ;  /* 0x0000000200057802 */ /* 0x000fc40000000f00 */
[----:B------:R-:W-:Y:S02]  /*13330*/  MOV R4, 0x13350 ;  /* 0x0001335000047802 */ /* 0x000fe40000000f00 */
[----:B-1---5:R-:W-:Y:S05]  /*13340*/  CALL.REL.NOINC `($__internal_20_$__cuda_sm70_shflsync_bfly_p) ;  /* 0x00000e8000007944 */ /* 0x022fea0003c00000 */
[----:B------:R-:W2:Y:S01]  /*13350*/  LDL.LU R3, [R1+0x30] ;  /* 0x0000300001037983 */ /* 0x000ea20000300800 */
[----:B------:R-:W-:Y:S02]  /*13360*/  MOV R5, 0x1 ;  /* 0x0000000100057802 */ /* 0x000fe40000000f00 */
[----:B------:R-:W-:Y:S01]  /*13370*/  MOV R4, 0x133b0 ;  /* 0x000133b000047802 */ /* 0x000fe20000000f00 */
[----:B--2---:R-:W-:-:S05]  /*13380*/  FADD.FTZ R3, R3, R2 ;  /* 0x0000000203037221 */ /* 0x004fca0000010000 */
[----:B------:R-:W-:Y:S02]  /*13390*/  MOV R2, R3 ;  /* 0x0000000300027202 */ /* 0x000fe40000000f00 */
[----:B------:R-:W-:Y:S05]  /*133a0*/  CALL.REL.NOINC `($__internal_20_$__cuda_sm70_shflsync_bfly_p) ;  /* 0x00000e2000007944 */ /* 0x000fea0003c00000 */
[----:B------:R-:W-:Y:S01]  /*133b0*/  MOV R4, R2 ;  /* 0x0000000200047202 */ /* 0x000fe20000000f00 */
[----:B------:R-:W-:Y:S05]  /*133c0*/  BRA `(.L_x_1097) ;  /* 0xffffb72000007947 */ /* 0x000fea000383ffff */
.L_x_1037:
[----:B-1234-:R-:W-:Y:S01]  /*133d0*/  IMAD.MOV.U32 R5, RZ, RZ, R7 ;  /* 0x000000ffff057224 */ /* 0x01efe200078e0007 */
[----:B------:R-:W-:Y:S01]  /*133e0*/  MOV R3, RZ ;  /* 0x000000ff00037202 */ /* 0x000fe20000000f00 */
[----:B------:R-:W-:Y:S01]  /*133f0*/  IMAD.MOV.U32 R0, RZ, RZ, 0x181f ;  /* 0x0000181fff007424 */ /* 0x000fe200078e00ff */
[----:B------:R-:W-:Y:S02]  /*13400*/  MOV R2, 0x13420 ;  /* 0x0001342000027802 */ /* 0x000fe40000000f00 */
[----:B------:R-:W-:Y:S05]  /*13410*/  CALL.REL.NOINC `($__internal_21_$__cuda_sm70_shflsync_idx_p) ;  /* 0x00000df000007944 */ /* 0x000fea0003c00000 */
[----:B------:R-:W-:Y:S01]  /*13420*/  MOV R9, R0 ;  /* 0x0000000000097202 */ /* 0x000fe20000000f00 */
[----:B------:R-:W-:Y:S05]  /*13430*/  BRA `(.L_x_1098) ;  /* 0xffffcb8000007947 */ /* 0x000fea000383ffff */
.L_x_1038:
[----:B------:R-:W-:Y:S01]  /*13440*/  IMAD.MOV.U32 R5, RZ, RZ, R8 ;  /* 0x000000ffff057224 */ /* 0x000fe200078e0008 */
[----:B------:R-:W-:Y:S01]  /*13450*/  MOV R3, RZ ;  /* 0x000000ff00037202 */ /* 0x000fe20000000f00 */
[----:B------:R-:W-:Y:S01]  /*13460*/  IMAD.MOV.U32 R0, RZ, RZ, 0x181f ;  /* 0x0000181fff007424 */ /* 0x000fe200078e00ff */
[----:B------:R-:W-:Y:S02]  /*13470*/  MOV R2, 0x13490 ;  /* 0x0001349000027802 */ /* 0x000fe40000000f00 */
[----:B-12---:R-:W-:Y:S05]  /*13480*/  CALL.REL.NOINC `($__internal_21_$__cuda_sm70_shflsync_idx_p) ;  /* 0x00000d8000007944 */ /* 0x006fea0003c00000 */
[----:B------:R-:W-:Y:S05]  /*13490*/  BRA `(.L_x_1099) ;  /* 0xffffcb4000007947 */ /* 0x000fea000383ffff */
.L_x_1041:
[----:B--2---:R-:W-:Y:S01]  /*134a0*/  IMAD.MOV.U32 R5, RZ, RZ, R7 ;  /* 0x000000ffff057224 */ /* 0x004fe200078e0007 */
[----:B------:R-:W-:Y:S01]  /*134b0*/  MOV R3, 0x1 ;  /* 0x0000000100037802 */ /* 0x000fe20000000f00 */
[----:B----4-:R-:W-:Y:S01]  /*134c0*/  IMAD.MOV.U32 R0, RZ, RZ, 0x181f ;  /* 0x0000181fff007424 */ /* 0x010fe200078e00ff */
[----:B------:R-:W-:-:S02]  /*134d0*/  MOV R2, 0x134f0 ;  /* 0x000134f000027802 */ /* 0x000fc40000000f00 */
[----:B-1-3--:R-:W-:Y:S05]  /*134e0*/  CALL.REL.NOINC `($__internal_21_$__cuda_sm70_shflsync_idx_p) ;  /* 0x00000d2000007944 */ /* 0x00afea0003c00000 */
[----:B------:R-:W-:Y:S01]  /*134f0*/  IMAD.MOV.U32 R9, RZ, RZ, R0 ;  /* 0x000000ffff097224 */ /* 0x000fe200078e0000 */
[----:B------:R-:W-:Y:S01]  /*13500*/  MOV R3, 0x1 ;  /* 0x0000000100037802 */ /* 0x000fe20000000f00 */
[----:B------:R-:W-:Y:S01]  /*13510*/  IMAD.MOV.U32 R5, RZ, RZ, R8 ;  /* 0x000000ffff057224 */ /* 0x000fe200078e0008 */
[----:B------:R-:W-:-:S02]  /*13520*/  MOV R0, 0x181f ;  /* 0x0000181f00007802 */ /* 0x000fc40000000f00 */
[----:B------:R-:W-:Y:S02]  /*13530*/  MOV R2, 0x13550 ;  /* 0x0001355000027802 */ /* 0x000fe40000000f00 */
[----:B------:R-:W-:Y:S05]  /*13540*/  CALL.REL.NOINC `($__internal_21_$__cuda_sm70_shflsync_idx_p) ;  /* 0x00000cc000007944 */ /* 0x000fea0003c00000 */
[----:B------:R-:W-:Y:S05]  /*13550*/  BRA `(.L_x_1100) ;  /* 0xffffcb9000007947 */ /* 0x000fea000383ffff */
.L_x_1044:
[----:B-1----:R-:W-:Y:S01]  /*13560*/  IMAD.MOV.U32 R5, RZ, RZ, R7 ;  /* 0x000000ffff057224 */ /* 0x002fe200078e0007 */
[----:B------:R-:W-:Y:S01]  /*13570*/  MOV R3, 0x2 ;  /* 0x0000000200037802 */ /* 0x000fe20000000f00 */
[----:B----4-:R-:W-:Y:S01]  /*13580*/  IMAD.MOV.U32 R0, RZ, RZ, 0x181f ;  /* 0x0000181fff007424 */ /* 0x010fe200078e00ff */
[----:B------:R-:W-:Y:S02]  /*13590*/  MOV R2, 0x135b0 ;  /* 0x000135b000027802 */ /* 0x000fe40000000f00 */
[----:B--23--:R-:W-:Y:S05]  /*135a0*/  CALL.REL.NOINC `($__internal_21_$__cuda_sm70_shflsync_idx_p) ;  /* 0x00000c6000007944 */ /* 0x00cfea0003c00000 */
[----:B------:R-:W-:Y:S01]  /*135b0*/  MOV R9, R0 ;  /* 0x0000000000097202 */ /* 0x000fe20000000f00 */
[----:B------:R-:W-:Y:S05]  /*135c0*/  BRA `(.L_x_1101) ;  /* 0xffffcc3000007947 */ /* 0x000fea000383ffff */
.L_x_1045:
[----:B------:R-:W-:Y:S01]  /*135d0*/  IMAD.MOV.U32 R5, RZ, RZ, R8 ;  /* 0x000000ffff057224 */ /* 0x000fe200078e0008 */
[----:B------:R-:W-:Y:S01]  /*135e0*/  MOV R3, 0x2 ;  /* 0x0000000200037802 */ /* 0x000fe20000000f00 */
[----:B----4-:R-:W-:Y:S01]  /*135f0*/  IMAD.MOV.U32 R0, RZ, RZ, 0x181f ;  /* 0x0000181fff007424 */ /* 0x010fe200078e00ff */
[----:B------:R-:W-:Y:S02]  /*13600*/  MOV R2, 0x13620 ;  /* 0x0001362000027802 */ /* 0x000fe40000000f00 */
[----:B-123--:R-:W-:Y:S05]  /*13610*/  CALL.REL.NOINC `($__internal_21_$__cuda_sm70_shflsync_idx_p) ;  /* 0x00000bf000007944 */ /* 0x00efea0003c00000 */
[----:B------:R-:W-:Y:S05]  /*13620*/  BRA `(.L_x_1102) ;  /* 0xffffcbf000007947 */ /* 0x000fea000383ffff */
.L_x_1048:
[----:B-1----:R-:W-:Y:S01]  /*13630*/  IMAD.MOV.U32 R5, RZ, RZ, R7 ;  /* 0x000000ffff057224 */ /* 0x002fe200078e0007 */
[----:B------:R-:W-:Y:S01]  /*13640*/  MOV R3, 0x3 ;  /* 0x0000000300037802 */ /* 0x000fe20000000f00 */
[----:B------:R-:W-:Y:S01]  /*13650*/  IMAD.MOV.U32 R0, RZ, RZ, 0x181f ;  /* 0x0000181fff007424 */ /* 0x000fe200078e00ff */
[----:B------:R-:W-:-:S02]  /*13660*/  MOV R2, 0x13680 ;  /* 0x0001368000027802 */ /* 0x000fc40000000f00 */
[----:B--234-:R-:W-:Y:S05]  /*13670*/  CALL.REL.NOINC `($__internal_21_$__cuda_sm70_shflsync_idx_p) ;  /* 0x00000b9000007944 */ /* 0x01cfea0003c00000 */
[----:B------:R-:W-:Y:S01]  /*13680*/  IMAD.MOV.U32 R7, RZ, RZ, R0 ;  /* 0x000000ffff077224 */ /* 0x000fe200078e0000 */
[----:B------:R-:W-:Y:S01]  /*13690*/  MOV R3, 0x3 ;  /* 0x0000000300037802 */ /* 0x000fe20000000f00 */
[----:B------:R-:W-:Y:S01]  /*136a0*/  IMAD.MOV.U32 R5, RZ, RZ, R8 ;  /* 0x000000ffff057224 */ /* 0x000fe200078e0008 */
[----:B------:R-:W-:-:S02]  /*136b0*/  MOV R0, 0x181f ;  /* 0x0000181f00007802 */ /* 0x000fc40000000f00 */
[----:B------:R-:W-:Y:S02]  /*136c0*/  MOV R2, 0x136e0 ;  /* 0x000136e000027802 */ /* 0x000fe40000000f00 */
[----:B------:R-:W-:Y:S05]  /*136d0*/  CALL.REL.NOINC `($__internal_21_$__cuda_sm70_shflsync_idx_p) ;  /* 0x00000b3000007944 */ /* 0x000fea0003c00000 */
[----:B------:R-:W-:Y:S05]  /*136e0*/  BRA `(.L_x_1103) ;  /* 0xffffcc5000007947 */ /* 0x000fea000383ffff */
.L_x_1050:
[----:B------:R-:W-:Y:S01]  /*136f0*/  IMAD.MOV.U32 R5, RZ, RZ, R14 ;  /* 0x000000ffff057224 */ /* 0x000fe200078e000e */
[----:B------:R-:W-:Y:S01]  /*13700*/  MOV R3, RZ ;  /* 0x000000ff00037202 */ /* 0x000fe20000000f00 */
[----:B------:R-:W-:Y:S01]  /*13710*/  IMAD.MOV.U32 R0, RZ, RZ, 0x1c1f ;  /* 0x00001c1fff007424 */ /* 0x000fe200078e00ff */
[----:B------:R-:W-:Y:S02]  /*13720*/  MOV R2, 0x13740 ;  /* 0x0001374000027802 */ /* 0x000fe40000000f00 */
[----:B------:R-:W-:Y:S05]  /*13730*/  CALL.REL.NOINC `($__internal_21_$__cuda_sm70_shflsync_idx_p) ;  /* 0x00000ad000007944 */ /* 0x000fea0003c00000 */
[----:B------:R-:W-:Y:S01]  /*13740*/  MOV R4, R0 ;  /* 0x0000000000047202 */ /* 0x000fe20000000f00 */
[----:B------:R-:W-:Y:S05]  /*13750*/  BRA `(.L_x_1104) ;  /* 0xffffcef000007947 */ /* 0x000fea000383ffff */
.L_x_1051:
[----:B------:R-:W-:Y:S01]  /*13760*/  IMAD.MOV.U32 R5, RZ, RZ, R28 ;  /* 0x000000ffff057224 */ /* 0x000fe200078e001c */
[----:B------:R-:W-:Y:S01]  /*13770*/  MOV R3, RZ ;  /* 0x000000ff00037202 */ /* 0x000fe20000000f00 */
[----:B------:R-:W-:Y:S01]  /*13780*/  IMAD.MOV.U32 R0, RZ, RZ, 0x1c1f ;  /* 0x00001c1fff007424 */ /* 0x000fe200078e00ff */
[----:B------:R-:W-:Y:S02]  /*13790*/  MOV R2, 0x137b0 ;  /* 0x000137b000027802 */ /* 0x000fe40000000f00 */
[----:B-12---:R-:W-:Y:S05]  /*137a0*/  CALL.REL.NOINC `($__internal_21_$__cuda_sm70_shflsync_idx_p) ;  /* 0x00000a6000007944 */ /* 0x006fea0003c00000 */
[----:B------:R-:W-:Y:S05]  /*137b0*/  BRA `(.L_x_1105) ;  /* 0xffffceb000007947 */ /* 0x000fea000383ffff */
.L_x_1054:
[----:B------:R-:W-:Y:S01]  /*137c0*/  IMAD.MOV.U32 R5, RZ, RZ, R14 ;  /* 0x000000ffff057224 */ /* 0x000fe200078e000e */
[----:B----4-:R-:W-:Y:S01]  /*137d0*/  MOV R3, 0x1 ;  /* 0x0000000100037802 */ /* 0x010fe20000000f00 */
[----:B------:R-:W-:Y:S01]  /*137e0*/  IMAD.MOV.U32 R0, RZ, RZ, 0x1c1f ;  /* 0x00001c1fff007424 */ /* 0x000fe200078e00ff */
[----:B------:R-:W-:-:S02]  /*137f0*/  MOV R2, 0x13810 ;  /* 0x0001381000027802 */ /* 0x000fc40000000f00 */
[----:B-123--:R-:W-:Y:S05]  /*13800*/  CALL.REL.NOINC `($__internal_21_$__cuda_sm70_shflsync_idx_p) ;  /* 0x00000a0000007944 */ /* 0x00efea0003c00000 */
[----:B------:R-:W-:Y:S01]  /*13810*/  IMAD.MOV.U32 R4, RZ, RZ, R0 ;  /* 0x000000ffff047224 */ /* 0x000fe200078e0000 */
[----:B------:R-:W-:Y:S01]  /*13820*/  MOV R3, 0x1 ;  /* 0x0000000100037802 */ /* 0x000fe20000000f00 */
[----:B------:R-:W-:Y:S01]  /*13830*/  IMAD.MOV.U32 R5, RZ, RZ, R28 ;  /* 0x000000ffff057224 */ /* 0x000fe200078e001c */
[----:B------:R-:W-:-:S02]  /*13840*/  MOV R0, 0x1c1f ;  /* 0x00001c1f00007802 */ /* 0x000fc40000000f00 */
[----:B------:R-:W-:Y:S02]  /*13850*/  MOV R2, 0x13870 ;  /* 0x0001387000027802 */ /* 0x000fe40000000f00 */
[----:B------:R-:W-:Y:S05]  /*13860*/  CALL.REL.NOINC `($__internal_21_$__cuda_sm70_shflsync_idx_p) ;  /* 0x000009a000007944 */ /* 0x000fea0003c00000 */
[----:B------:R-:W-:Y:S05]  /*13870*/  BRA `(.L_x_1106) ;  /* 0xffffd45000007947 */ /* 0x000fea000383ffff */
.L_x_1058:
[----:B------:R-:W-:Y:S01]  /*13880*/  IMAD.MOV.U32 R5, RZ, RZ, R6 ;  /* 0x000000ffff057224 */ /* 0x000fe200078e0006 */
[----:B------:R-:W-:Y:S01]  /*13890*/  MOV R3, RZ ;  /* 0x000000ff00037202 */ /* 0x000fe20000000f00 */
[----:B------:R-:W-:Y:S01]  /*138a0*/  IMAD.MOV.U32 R0, RZ, RZ, 0x181f ;  /* 0x0000181fff007424 */ /* 0x000fe200078e00ff */
[----:B------:R-:W-:Y:S02]  /*138b0*/  MOV R2, 0x138d0 ;  /* 0x000138d000027802 */ /* 0x000fe40000000f00 */
[----:B------:R-:W-:Y:S05]  /*138c0*/  CALL.REL.NOINC `($__internal_21_$__cuda_sm70_shflsync_idx_p) ;  /* 0x0000094000007944 */ /* 0x000fea0003c00000 */
[----:B------:R-:W-:Y:S01]  /*138d0*/  MOV R10, R0 ;  /* 0x00000000000a7202 */ /* 0x000fe20000000f00 */
[----:B------:R-:W-:Y:S05]  /*138e0*/  BRA `(.L_x_1107) ;  /* 0xffffe03000007947 */ /* 0x000fea000383ffff */
.L_x_1059:
[----:B------:R-:W-:Y:S01]  /*138f0*/  IMAD.MOV.U32 R5, RZ, RZ, R9 ;  /* 0x000000ffff057224 */ /* 0x000fe200078e0009 */
[----:B------:R-:W-:Y:S01]  /*13900*/  MOV R3, RZ ;  /* 0x000000ff00037202 */ /* 0x000fe20000000f00 */
[----:B------:R-:W-:Y:S01]  /*13910*/  IMAD.MOV.U32 R0, RZ, RZ, 0x181f ;  /* 0x0000181fff007424 */ /* 0x000fe200078e00ff */
[----:B------:R-:W-:Y:S02]  /*13920*/  MOV R2, 0x13940 ;  /* 0x0001394000027802 */ /* 0x000fe40000000f00 */
[----:B-12---:R-:W-:Y:S05]  /*13930*/  CALL.REL.NOINC `($__internal_21_$__cuda_sm70_shflsync_idx_p) ;  /* 0x000008d000007944 */ /* 0x006fea0003c00000 */
[----:B------:R-:W-:Y:S05]  /*13940*/  BRA `(.L_x_1108) ;  /* 0xffffdff000007947 */ /* 0x000fea000383ffff */
.L_x_1062:
        /* <DEDUP_REMOVED lines=12> */
.L_x_1065:
[----:B-1----:R-:W-:Y:S01]  /*13a10*/  IMAD.MOV.U32 R5, RZ, RZ, R6 ;  /* 0x000000ffff057224 */ /* 0x002fe200078e0006 */
[----:B------:R-:W-:Y:S01]  /*13a20*/  MOV R3, 0x2 ;  /* 0x0000000200037802 */ /* 0x000fe20000000f00 */
[----:B----4-:R-:W-:Y:S01]  /*13a30*/  IMAD.MOV.U32 R0, RZ, RZ, 0x181f ;  /* 0x0000181fff007424 */ /* 0x010fe200078e00ff */
[----:B------:R-:W-:Y:S02]  /*13a40*/  MOV R2, 0x13a60 ;  /* 0x00013a6000027802 */ /* 0x000fe40000000f00 */
[----:B--23--:R-:W-:Y:S05]  /*13a50*/  CALL.REL.NOINC `($__internal_21_$__cuda_sm70_shflsync_idx_p) ;  /* 0x000007b000007944 */ /* 0x00cfea0003c00000 */
[----:B------:R-:W-:Y:S01]  /*13a60*/  MOV R10, R0 ;  /* 0x00000000000a7202 */ /* 0x000fe20000000f00 */
[----:B------:R-:W-:Y:S05]  /*13a70*/  BRA `(.L_x_1110) ;  /* 0xffffe0f000007947 */ /* 0x000fea000383ffff */
.L_x_1066:
[----:B------:R-:W-:Y:S01]  /*13a80*/  IMAD.MOV.U32 R5, RZ, RZ, R9 ;  /* 0x000000ffff057224 */ /* 0x000fe200078e0009 */
[----:B------:R-:W-:Y:S01]  /*13a90*/  MOV R3, 0x2 ;  /* 0x0000000200037802 */ /* 0x000fe20000000f00 */
[----:B----4-:R-:W-:Y:S01]  /*13aa0*/  IMAD.MOV.U32 R0, RZ, RZ, 0x181f ;  /* 0x0000181fff007424 */ /* 0x010fe200078e00ff */
[----:B------:R-:W-:Y:S02]  /*13ab0*/  MOV R2, 0x13ad0 ;  /* 0x00013ad000027802 */ /* 0x000fe40000000f00 */
[----:B-123--:R-:W-:Y:S05]  /*13ac0*/  CALL.REL.NOINC `($__internal_21_$__cuda_sm70_shflsync_idx_p) ;  /* 0x0000074000007944 */ /* 0x00efea0003c00000 */
[----:B------:R-:W-:Y:S05]  /*13ad0*/  BRA `(.L_x_1111) ;  /* 0xffffe0b000007947 */ /* 0x000fea000383ffff */
.L_x_1069:
        /* <DEDUP_REMOVED lines=12> */
.L_x_1071:
[----:B------:R-:W-:Y:S01]  /*13ba0*/  IMAD.MOV.U32 R5, RZ, RZ, R67 ;  /* 0x000000ffff057224 */ /* 0x000fe200078e0043 */
[----:B------:R-:W-:Y:S01]  /*13bb0*/  MOV R3, RZ ;  /* 0x000000ff00037202 */ /* 0x000fe20000000f00 */
[----:B------:R-:W-:Y:S01]  /*13bc0*/  IMAD.MOV.U32 R0, RZ, RZ, 0x1f ;  /* 0x0000001fff007424 */ /* 0x000fe200078e00ff */
[----:B------:R-:W-:Y:S02]  /*13bd0*/  MOV R2, 0x13bf0 ;  /* 0x00013bf000027802 */ /* 0x000fe40000000f00 */
[----:B------:R-:W-:Y:S05]  /*13be0*/  CALL.REL.NOINC `($__internal_21_$__cuda_sm70_shflsync_idx_p) ;  /* 0x0000062000007944 */ /* 0x000fea0003c00000 */
[----:B------:R-:W-:Y:S01]  /*13bf0*/  MOV R9, R0 ;  /* 0x0000000000097202 */ /* 0x000fe20000000f00 */
[----:B------:R-:W-:Y:S05]  /*13c00*/  BRA `(.L_x_1113) ;  /* 0xffffe27000007947 */ /* 0x000fea000383ffff */
.L_x_1072:
[----:B------:R-:W-:Y:S01]  /*13c10*/  IMAD.MOV.U32 R5, RZ, RZ, R67 ;  /* 0x000000ffff057224 */ /* 0x000fe200078e0043 */
[----:B------:R-:W-:Y:S01]  /*13c20*/  MOV R3, 0x1 ;  /* 0x0000000100037802 */ /* 0x000fe20000000f00 */
[----:B------:R-:W-:Y:S01]  /*13c30*/  IMAD.MOV.U32 R0, RZ, RZ, 0x1f ;  /* 0x0000001fff007424 */ /* 0x000fe200078e00ff */
[----:B------:R-:W-:Y:S02]  /*13c40*/  MOV R2, 0x13c60 ;  /* 0x00013c6000027802 */ /* 0x000fe40000000f00 */
[----:B-12---:R-:W-:Y:S05]  /*13c50*/  CALL.REL.NOINC `($__internal_21_$__cuda_sm70_shflsync_idx_p) ;  /* 0x000005b000007944 */ /* 0x006fea0003c00000 */
[----:B------:R-:W-:Y:S01]  /*13c60*/  MOV R8, R0 ;  /* 0x0000000000087202 */ /* 0x000fe20000000f00 */
[----:B------:R-:W-:Y:S05]  /*13c70*/  BRA `(.L_x_1114) ;  /* 0xffffe22000007947 */ /* 0x000fea000383ffff */
.L_x_1073:
[----:B------:R-:W-:Y:S02]  /*13c80*/  MOV R2, 0x1 ;  /* 0x0000000100027802 */ /* 0x000fe40000000f00 */
[----:B------:R-:W-:-:S02]  /*13c90*/  MOV R3, 0x13cb0 ;  /* 0x00013cb000037802 */ /* 0x000fc40000000f00 */
[----:B-1234-:R-:W-:Y:S05]  /*13ca0*/  CALL.REL.NOINC `($__internal_22_$__cuda_sm70_shflsync_up_p) ;  /* 0x000005b000007944 */ /* 0x01efea0003c00000 */
[----:B------:R-:W-:Y:S05]  /*13cb0*/  BRA `(.L_x_1115) ;  /* 0xffffe31000007947 */ /* 0x000fea000383ffff */
.L_x_1074:
[----:B------:R-:W-:Y:S02]  /*13cc0*/  MOV R2, 0x2 ;  /* 0x0000000200027802 */ /* 0x000fe40000000f00 */
[----:B------:R-:W-:-:S02]  /*13cd0*/  MOV R3, 0x13cf0 ;  /* 0x00013cf000037802 */ /* 0x000fc40000000f00 */
[----:B--2-4-:R-:W-:Y:S05]  /*13ce0*/  CALL.REL.NOINC `($__internal_22_$__cuda_sm70_shflsync_up_p) ;  /* 0x0000057000007944 */ /* 0x014fea0003c00000 */
[----:B------:R-:W-:Y:S01]  /*13cf0*/  SEL R3, R4, RZ, P1 ;  /* 0x000000ff04037207 */ /* 0x000fe20000800000 */
[----:B------:R-:W-:-:S04]  /*13d00*/  IMAD.MOV.U32 R2, RZ, RZ, 0x4 ;  /* 0x00000004ff027424 */ /* 0x000fc800078e00ff */
[----:B------:R-:W-:Y:S01]  /*13d10*/  IMAD.IADD R0, R0, 0x1, R3 ;  /* 0x0000000100007824 */ /* 0x000fe200078e0203 */
        /* <DEDUP_REMOVED lines=20> */
.L_x_1078:
[----:B------:R-:W-:Y:S02]  /*13e60*/  MOV R2, 0x1 ;  /* 0x0000000100027802 */ /* 0x000fe40000000f00 */
[----:B------:R-:W-:Y:S02]  /*13e70*/  MOV R3, 0x13e90 ;  /* 0x00013e9000037802 */ /* 0x000fe40000000f00 */
[----:B------:R-:W-:Y:S05]  /*13e80*/  CALL.REL.NOINC `($__internal_22_$__cuda_sm70_shflsync_up_p) ;  /* 0x000003d000007944 */ /* 0x000fea0003c00000 */
[----:B------:R-:W-:Y:S01]  /*13e90*/  MOV R2, R4 ;  /* 0x0000000400027202 */ /* 0x000fe20000000f00 */
[----:B------:R-:W-:Y:S05]  /*13ea0*/  BRA `(.L_x_1117) ;  /* 0xffffe38000007947 */ /* 0x000fea000383ffff */
.L_x_1079:
        /* <DEDUP_REMOVED lines=26> */
.L_x_1081:
[----:B------:R-:W-:Y:S02]  /*14050*/  SEL R0, RZ, 0x1, P0 ;  /* 0x00000001ff007807 */ /* 0x000fe40000000000 */
[----:B------:R-:W-:Y:S02]  /*14060*/  MOV R2, 0x14080 ;  /* 0x0001408000027802 */ /* 0x000fe40000000f00 */
[----:B-1----:R-:W-:Y:S05]  /*14070*/  CALL.REL.NOINC `($__internal_23_$__cuda_sm70_votesync_ballot) ;  /* 0x0000025000007944 */ /* 0x002fea0003c00000 */
[----:B------:R-:W-:Y:S01]  /*14080*/  MOV R10, R0 ;  /* 0x00000000000a7202 */ /* 0x000fe20000000f00 */
[----:B------:R-:W-:Y:S05]  /*14090*/  BRA `(.L_x_1119) ;  /* 0xffffe32000007947 */ /* 0x000fea000383ffff */
.L_x_1082:
[----:B------:R-:W-:Y:S01]  /*140a0*/  IMAD.MOV.U32 R5, RZ, RZ, R6 ;  /* 0x000000ffff057224 */ /* 0x000fe200078e0006 */
[----:B------:R-:W-:Y:S01]  /*140b0*/  MOV R3, R8 ;  /* 0x0000000800037202 */ /* 0x000fe20000000f00 */
[----:B--2---:R-:W-:Y:S01]  /*140c0*/  IMAD.MOV.U32 R0, RZ, RZ, 0x1f ;  /* 0x0000001fff007424 */ /* 0x004fe200078e00ff */
[----:B------:R-:W-:Y:S02]  /*140d0*/  MOV R2, 0x140f0 ;  /* 0x000140f000027802 */ /* 0x000fe40000000f00 */
[----:B-1----:R-:W-:Y:S05]  /*140e0*/  CALL.REL.NOINC `($__internal_21_$__cuda_sm70_shflsync_idx_p) ;  /* 0x0000012000007944 */ /* 0x002fea0003c00000 */
[----:B------:R-:W-:Y:S01]  /*140f0*/  IMAD.MOV.U32 R12, RZ, RZ, R0 ;  /* 0x000000ffff0c7224 */ /* 0x000fe200078e0000 */
[----:B------:R-:W-:Y:S01]  /*14100*/  MOV R3, R8 ;  /* 0x0000000800037202 */ /* 0x000fe20000000f00 */
[----:B------:R-:W-:Y:S01]  /*14110*/  IMAD.MOV.U32 R5, RZ, RZ, R7 ;  /* 0x000000ffff057224 */ /* 0x000fe200078e0007 */
[----:B------:R-:W-:Y:S02]  /*14120*/  MOV R0, 0x1f ;  /* 0x0000001f00007802 */ /* 0x000fe40000000f00 */
[----:B------:R-:W-:-:S02]  /*14130*/  MOV R2, 0x14150 ;  /* 0x0001415000027802 */ /* 0x000fc40000000f00 */
[----:B------:R-:W-:Y:S05]  /*14140*/  CALL.REL.NOINC `($__internal_21_$__cuda_sm70_shflsync_idx_p) ;  /* 0x000000c000007944 */ /* 0x000fea0003c00000 */
[----:B------:R-:W-:Y:S01]  /*14150*/  MOV R7, R0 ;  /* 0x0000000000077202 */ /* 0x000fe20000000f00 */
[----:B------:R-:W-:Y:S05]  /*14160*/  BRA `(.L_x_1120) ;  /* 0xffffe2c000007947 */ /* 0x000fea000383ffff */
.L_x_1085:
[----:B------:R-:W-:Y:S01]  /*14170*/  IMAD.MOV.U32 R5, RZ, RZ, R4 ;  /* 0x000000ffff057224 */ /* 0x000fe200078e0004 */
[----:B--2---:R-:W-:-:S02]  /*14180*/  MOV R0, 0x1f ;  /* 0x0000001f00007802 */ /* 0x004fc40000000f00 */
[----:B------:R-:W-:Y:S02]  /*14190*/  MOV R2, 0x141b0 ;  /* 0x000141b000027802 */ /* 0x000fe40000000f00 */
[----:B-1-34-:R-:W-:Y:S05]  /*141a0*/  CALL.REL.NOINC `($__internal_21_$__cuda_sm70_shflsync_idx_p) ;  /* 0x0000006000007944 */ /* 0x01afea0003c00000 */
[----:B------:R-:W-:Y:S01]  /*141b0*/  MOV R13, R0 ;  /* 0x00000000000d7202 */ /* 0x000fe20000000f00 */
[----:B------:R-:W-:Y:S05]  /*141c0*/  BRA `(.L_x_1084) ;  /* 0xffffe2c000007947 */ /* 0x000fea000383ffff */
        .weak           $__internal_20_$__cuda_sm70_shflsync_bfly_p
        .type           $__internal_20_$__cuda_sm70_shflsync_bfly_p,@function
        .size           $__internal_20_$__cuda_sm70_shflsync_bfly_p,($__internal_21_$__cuda_sm70_shflsync_idx_p - $__internal_20_$__cuda_sm70_shflsync_bfly_p)
$__internal_20_$__cuda_sm70_shflsync_bfly_p:
[----:B------:R-:W-:Y:S04]  /*141d0*/  WARPSYNC R6 ;  /* 0x0000000600007348 */ /* 0x000fe80003800000 */
[----:B------:R1:W2:Y:S02]  /*141e0*/  SHFL.BFLY PT, R2, R2, R5, R7 ;  /* 0x0c00000502027389 */ /* 0x0002a400000e0007 */
[----:B-1----:R-:W-:-:S04]  /*141f0*/  MOV R5, 0x0 ;  /* 0x0000000000057802 */ /* 0x002fc80000000f00 */
[----:B--2---:R-:W-:Y:S05]  /*14200*/  RET.REL.NODEC R4 `(_ZN7cutlass13device_kernelIN5flash19enable_sm80_to_sm89INS1_16FlashAttnFwdSm80INS1_25CollectiveMainloopFwdSm80ILi8ELi1ELb1EN4cute5tupleIJNS5_1CILi128EEENS7_ILi112EEES8_EEELi128ENS_6half_tEfNS_4arch4Sm80ELb1ELb0ELb1ELb1ELb0ELb0ELb1ELb1EEENS1_21CollectiveEpilogueFwdINS6_IJS8_S8_S9_EEENS6_IJNS7_ILi1EEESH_SH_EEESB_SD_Li256ELb1ELb1ELb1ELb0EEENS1_36VarlenDynamicPersistentTileSchedulerILi128ELi112ELi256ELi256ELb1ELb1ELb0ELb1ELb1ELb1EEEEEEEEEvNT_6ParamsE) ;  /* 0xfffebdf004007950 */ /* 0x004fea0003c3ffff */
        .weak           $__internal_21_$__cuda_sm70_shflsync_idx_p
        .type           $__internal_21_$__cuda_sm70_shflsync_idx_p,@function
        .size           $__internal_21_$__cuda_sm70_shflsync_idx_p,($__internal_22_$__cuda_sm70_shflsync_up_p - $__internal_21_$__cuda_sm70_shflsync_idx_p)
$__internal_21_$__cuda_sm70_shflsync_idx_p:
[----:B------:R-:W-:-:S04]  /*14210*/  MOV R68, 0xffffffff ;  /* 0xffffffff00447802 */ /* 0x000fc80000000f00 */
[----:B------:R-:W-:Y:S04]  /*14220*/  WARPSYNC R68 ;  /* 0x0000004400007348 */ /* 0x000fe80003800000 */
[----:B------:R1:W2:Y:S02]  /*14230*/  SHFL.IDX PT, R0, R5, R3, R0 ;  /* 0x0000000305007389 */ /* 0x0002a400000e0000 */
[----:B-1----:R-:W-:-:S04]  /*14240*/  MOV R3, 0x0 ;  /* 0x0000000000037802 */ /* 0x002fc80000000f00 */
[----:B--2---:R-:W-:Y:S05]  /*14250*/  RET.REL.NODEC R2 `(_ZN7cutlass13device_kernelIN5flash19enable_sm80_to_sm89INS1_16FlashAttnFwdSm80INS1_25CollectiveMainloopFwdSm80ILi8ELi1ELb1EN4cute5tupleIJNS5_1CILi128EEENS7_ILi112EEES8_EEELi128ENS_6half_tEfNS_4arch4Sm80ELb1ELb0ELb1ELb1ELb0ELb0ELb1ELb1EEENS1_21CollectiveEpilogueFwdINS6_IJS8_S8_S9_EEENS6_IJNS7_ILi1EEESH_SH_EEESB_SD_Li256ELb1ELb1ELb1ELb0EEENS1_36VarlenDynamicPersistentTileSchedulerILi128ELi112ELi256ELi256ELb1ELb1ELb0ELb1ELb1ELb1EEEEEEEEEvNT_6ParamsE) ;  /* 0xfffebda002007950 */ /* 0x004fea0003c3ffff */
        .weak           $__internal_22_$__cuda_sm70_shflsync_up_p
        .type           $__internal_22_$__cuda_sm70_shflsync_up_p,@function
        .size           $__internal_22_$__cuda_sm70_shflsync_up_p,($__internal_23_$__cuda_sm70_votesync_ballot - $__internal_22_$__cuda_sm70_shflsync_up_p)
$__internal_22_$__cuda_sm70_shflsync_up_p:
[----:B------:R-:W-:Y:S02]  /*14260*/  IMAD.MOV.U32 R4, RZ, RZ, RZ ;  /* 0x000000ffff047224 */ /* 0x000fe400078e00ff */
[----:B------:R-:W-:-:S04]  /*14270*/  IMAD.MOV.U32 R10, RZ, RZ, -0x1 ;  /* 0xffffffffff0a7424 */ /* 0x000fc800078e00ff */
[----:B------:R-:W-:Y:S04]  /*14280*/  WARPSYNC R10 ;  /* 0x0000000a00007348 */ /* 0x000fe80003800000 */
[----:B------:R1:W2:Y:S02]  /*14290*/  SHFL.UP PT, R4, R0, R2, R4 ;  /* 0x0400000200047389 */ /* 0x0002a400000e0004 */
[----:B-1----:R-:W-:Y:S02]  /*142a0*/  MOV R2, R3 ;  /* 0x0000000300027202 */ /* 0x002fe40000000f00 */
[----:B------:R-:W-:-:S04]  /*142b0*/  MOV R3, 0x0 ;  /* 0x0000000000037802 */ /* 0x000fc80000000f00 */
[----:B--2---:R-:W-:Y:S05]  /*142c0*/  RET.REL.NODEC R2 `(_ZN7cutlass13device_kernelIN5flash19enable_sm80_to_sm89INS1_16FlashAttnFwdSm80INS1_25CollectiveMainloopFwdSm80ILi8ELi1ELb1EN4cute5tupleIJNS5_1CILi128EEENS7_ILi112EEES8_EEELi128ENS_6half_tEfNS_4arch4Sm80ELb1ELb0ELb1ELb1ELb0ELb0ELb1ELb1EEENS1_21CollectiveEpilogueFwdINS6_IJS8_S8_S9_EEENS6_IJNS7_ILi1EEESH_SH_EEESB_SD_Li256ELb1ELb1ELb1ELb0EEENS1_36VarlenDynamicPersistentTileSchedulerILi128ELi112ELi256ELi256ELb1ELb1ELb0ELb1ELb1ELb1EEEEEEEEEvNT_6ParamsE) ;  /* 0xfffebd3002007950 */ /* 0x004fea0003c3ffff */
        .weak           $__internal_23_$__cuda_sm70_votesync_ballot
        .type           $__internal_23_$__cuda_sm70_votesync_ballot,@function
        .size           $__internal_23_$__cuda_sm70_votesync_ballot,(.L_x_2702 - $__internal_23_$__cuda_sm70_votesync_ballot)
$__internal_23_$__cuda_sm70_votesync_ballot:
[----:B------:R-:W-:Y:S01]  /*142d0*/  ISETP.NE.U32.AND P0, PT, R0, 0x1, PT ;  /* 0x000000010000780c */ /* 0x000fe20003f05070 */
[----:B------:R-:W-:-:S04]  /*142e0*/  IMAD.MOV.U32 R3, RZ, RZ, -0x1 ;  /* 0xffffffffff037424 */ /* 0x000fc800078e00ff */
[----:B------:R-:W-:Y:S08]  /*142f0*/  WARPSYNC R3 ;  /* 0x0000000300007348 */ /* 0x000ff00003800000 */
[----:B------:R-:W-:-:S04]  /*14300*/  VOTE.ANY R0, PT, !P0 ;  /* 0x0000000000007806 */ /* 0x000fc800040e0100 */
[----:B------:R-:W-:Y:S01]  /*14310*/  LOP3.LUT R0, R0, R3, RZ, 0xc0, !PT ;  /* 0x0000000300007212 */ /* 0x000fe200078ec0ff */
[----:B------:R-:W-:-:S04]  /*14320*/  IMAD.MOV.U32 R3, RZ, RZ, 0x0 ;  /* 0x00000000ff037424 */ /* 0x000fc800078e00ff */
[----:B------:R-:W-:Y:S05]  /*14330*/  RET.REL.NODEC R2 `(_ZN7cutlass13device_kernelIN5flash19enable_sm80_to_sm89INS1_16FlashAttnFwdSm80INS1_25CollectiveMainloopFwdSm80ILi8ELi1ELb1EN4cute5tupleIJNS5_1CILi128EEENS7_ILi112EEES8_EEELi128ENS_6half_tEfNS_4arch4Sm80ELb1ELb0ELb1ELb1ELb0ELb0ELb1ELb1EEENS1_21CollectiveEpilogueFwdINS6_IJS8_S8_S9_EEENS6_IJNS7_ILi1EEESH_SH_EEESB_SD_Li256ELb1ELb1ELb1ELb0EEENS1_36VarlenDynamicPersistentTileSchedulerILi128ELi112ELi256ELi256ELb1ELb1ELb0ELb1ELb1ELb1EEEEEEEEEvNT_6ParamsE) ;  /* 0xfffebcc002007950 */ /* 0x000fea0003c3ffff */
.L_x_1121:
        /* <DEDUP_REMOVED lines=12> */
.L_x_2702:


//--------------------- .text._ZN7cutlass13device_kernelIN5flash19enable_sm80_to_sm89INS1_16FlashAttnFwdSm80INS1_25CollectiveMainloopFwdSm80ILi8ELi1ELb1EN4cute5tupleIJNS5_1CILi128EEENS7_ILi112EEES8_EEELi128ENS_6half_tEfNS_4arch4Sm80ELb1ELb0ELb1ELb1ELb0ELb1ELb1ELb1EEENS1_21CollectiveEpilogueFwdINS6_IJS8_S8_S9_EEENS6_IJNS7_ILi1EEESH_SH_EEESB_SD_Li256ELb1ELb1ELb1ELb0EEENS1_36VarlenDynamicPersistentTileSchedulerILi128ELi112ELi256ELi256ELb1ELb1ELb0ELb1ELb1ELb1EEEEEEEEEvNT_6ParamsE --------------------------
	.section	.text._ZN7cutlass13device_kernelIN5flash19enable_sm80_to_sm89INS1_16FlashAttnFwdSm80INS1_25CollectiveMainloopFwdSm80ILi8ELi1ELb1EN4cute5tupleIJNS5_1CILi128EEENS7_ILi112EEES8_EEELi128ENS_6half_tEfNS_4arch4Sm80ELb1ELb0ELb1ELb1ELb0ELb1ELb1ELb1EEENS1_21CollectiveEpilogueFwdINS6_IJS8_S8_S9_EEENS6_IJNS7_ILi1EEESH_SH_EEESB_SD_Li256ELb1ELb1ELb1ELb0EEENS1_36VarlenDynamicPersistentTileSchedulerILi128ELi112ELi256ELi256ELb1ELb1ELb0ELb1ELb1ELb1EEEEEEEEEvNT_6ParamsE,"ax",@progbits
	.sectioninfo	@"SHI_REGISTERS=255"
	.align	128
.text._ZN7cutlass13device_kernelIN5flash19enable_sm80_to_sm89INS1_16FlashAttnFwdSm80INS1_25CollectiveMainloopFwdSm80ILi8ELi1ELb1EN4cute5tupleIJNS5_1CILi128EEENS7_ILi112EEES8_EEELi128ENS_6half_tEfNS_4arch4Sm80ELb1ELb0ELb1ELb1ELb0ELb1ELb1ELb1EEENS1_21CollectiveEpilogueFwdINS6_IJS8_S8_S9_EEENS6_IJNS7_ILi1EEESH_SH_EEESB_SD_Li256ELb1ELb1ELb1ELb0EEENS1_36VarlenDynamicPersistentTileSchedulerILi128ELi112ELi256ELi256ELb1ELb1ELb0ELb1ELb1ELb1EEEEEEEEEvNT_6ParamsE:
        .type           _ZN7cutlass13device_kernelIN5flash19enable_sm80_to_sm89INS1_16FlashAttnFwdSm80INS1_25CollectiveMainloopFwdSm80ILi8ELi1ELb1EN4cute5tupleIJNS5_1CILi128EEENS7_ILi112EEES8_EEELi128ENS_6half_tEfNS_4arch4Sm80ELb1ELb0ELb1ELb1ELb0ELb1ELb1ELb1EEENS1_21CollectiveEpilogueFwdINS6_IJS8_S8_S9_EEENS6_IJNS7_ILi1EEESH_SH_EEESB_SD_Li256ELb1ELb1ELb1ELb0EEENS1_36VarlenDynamicPersistentTileSchedulerILi128ELi112ELi256ELi256ELb1ELb1ELb0ELb1ELb1ELb1EEEEEEEEEvNT_6ParamsE,@function
        .size           _ZN7cutlass13device_kernelIN5flash19enable_sm80_to_sm89INS1_16FlashAttnFwdSm80INS1_25CollectiveMainloopFwdSm80ILi8ELi1ELb1EN4cute5tupleIJNS5_1CILi128EEENS7_ILi112EEES8_EEELi128ENS_6half_tEfNS_4arch4Sm80ELb1ELb0ELb1ELb1ELb0ELb1ELb1ELb1EEENS1_21CollectiveEpilogueFwdINS6_IJS8_S8_S9_EEENS6_IJNS7_ILi1EEESH_SH_EEESB_SD_Li256ELb1ELb1ELb1ELb0EEENS1_36VarlenDynamicPersistentTileSchedulerILi128ELi112ELi256ELi256ELb1ELb1ELb0ELb1ELb1ELb1EEEEEEEEEvNT_6ParamsE,(.L_x_2707 - _ZN7cutlass13device_kernelIN5flash19enable_sm80_to_sm89INS1_16FlashAttnFwdSm80INS1_25CollectiveMainloopFwdSm80ILi8ELi1ELb1EN4cute5tupleIJNS5_1CILi128EEENS7_ILi112EEES8_EEELi128ENS_6half_tEfNS_4arch4Sm80ELb1ELb0ELb1ELb1ELb0ELb1ELb1ELb1EEENS1_21CollectiveEpilogueFwdINS6_IJS8_S8_S9_EEENS6_IJNS7_ILi1EEESH_SH_EEESB_SD_Li256ELb1ELb1ELb1ELb0EEENS1_36VarlenDynamicPersistentTileSchedulerILi128ELi112ELi256ELi256ELb1ELb1ELb0ELb1ELb1ELb1EEEEEEEEEvNT_6ParamsE)
        .other          _ZN7cutlass13device_kernelIN5flash19enable_sm80_to_sm89INS1_16FlashAttnFwdSm80INS1_25CollectiveMainloopFwdSm80ILi8ELi1ELb1EN4cute5tupleIJNS5_1CILi128EEENS7_ILi112EEES8_EEELi128ENS_6half_tEfNS_4arch4Sm80ELb1ELb0ELb1ELb1ELb0ELb1ELb1ELb1EEENS1_21CollectiveEpilogueFwdINS6_IJS8_S8_S9_EEENS6_IJNS7_ILi1EEESH_SH_EEESB_SD_Li256ELb1ELb1ELb1ELb0EEENS1_36VarlenDynamicPersistentTileSchedulerILi128ELi112ELi256ELi256ELb1ELb1ELb0ELb1ELb1ELb1EEEEEEEEEvNT_6ParamsE,@"STO_CUDA_ENTRY STV_DEFAULT"
_ZN7cutlass13device_kernelIN5flash19enable_sm80_to_sm89INS1_16FlashAttnFwdSm80INS1_25CollectiveMainloopFwdSm80ILi8ELi1ELb1EN4cute5tupleIJNS5_1CILi128EEENS7_ILi112EEES8_EEELi128ENS_6half_tEfNS_4arch4Sm80ELb1ELb0ELb1ELb1ELb0ELb1ELb1ELb1EEENS1_21CollectiveEpilogueFwdINS6_IJS8_S8_S9_EEENS6_IJNS7_ILi1EEESH_SH_EEESB_SD_Li256ELb1ELb1ELb1ELb0EEENS1_36VarlenDynamicPersistentTileSchedulerILi128ELi112ELi256ELi256ELb1ELb1ELb0ELb1ELb1ELb1EEEEEEEEEvNT_6ParamsE:
        /* <DEDUP_REMOVED lines=54> */
.L_x_1127:
        /* <DEDUP_REMOVED lines=16> */
.L_x_1306:
        /* <DEDUP_REMOVED lines=16> */
.L_x_1307:
[----:B--2---:R-:W-:-:S05]  /*0560*/  IMAD R0, R0, c[0x0][0x538], RZ ;  /* 0x00014e0000007a24 */ /* 0x004fca00078e02ff */
[----:B------:R-:W-:-:S04]  /*0570*/  IADD3 R6, R0, R6, RZ ;  /* 0x0000000600067210 */ /* 0x000fc80007ffe0ff */
[----:B------:R-:W-:-:S13]  /*0580*/  ISETP.GT.AND P0, PT, R6, UR4, PT ;  /* 0x0000000406007c0c */ /* 0x000fda000bf04270 */
[----:B-1----:R-:W-:Y:S05]  /*0590*/  @!P0 BRA `(.L_x_1127) ;  /* 0xfffffdc000008947 */ /* 0x002fea000383ffff */
.L_x_1123:
[----:B------:R-:W-:-:S05]  /*05a0*/  IADD3 R11, -R0, R6, RZ ;  /* 0x00000006000b7210 */ /* 0x000fca0007ffe1ff */
[----:B------:R-:W-:-:S05]  /*05b0*/  IMAD R0, R4, c[0x0][0x538], R11 ;  /* 0x00014e0004007a24 */ /* 0x000fca00078e020b */
[----:B------:R-:W-:Y:S01]  /*05c0*/  ISETP.GT.AND P0, PT, R0, UR4, PT ;  /* 0x0000000400007c0c */ /* 0x000fe2000bf04270 */
[----:B------:R-:W-:-:S12]  /*05d0*/  BRA.DIV ~URZ, `(.L_x_1128) ;  /* 0x0001f0d27f007947 */ /* 0x000fd8000b800000 */
[----:B------:R-:W-:-:S04]  /*05e0*/  VOTE.ANY R10, PT, !P0 ;  /* 0x00000000000a7806 */ /* 0x000fc800040e0100 */
.L_x_1308:
[----:B------:R-:W1:Y:S02]  /*05f0*/  POPC R6, R10 ;  /* 0x0000000a00067309 */ /* 0x000e640000000000 */
[----:B-1----:R-:W-:-:S05]  /*0600*/  IADD3 R0, R6, R7, RZ ;  /* 0x0000000706007210 */ /* 0x002fca0007ffe0ff */
[----:B------:R1:W-:Y:S01]  /*0610*/  STL [R1+0x54], R0 ;  /* 0x0000540001007387 */ /* 0x0003e20000100800 */
[----:B------:R-:W-:Y:S05]  /*0620*/  BRA.DIV ~URZ, `(.L_x_1129) ;  /* 0x0001f0d27f007947 */ /* 0x000fea000b800000 */
[----:B------:R2:W3:Y:S01]  /*0630*/  SHFL.IDX PT, R12, R9, R6, 0x1f ;  /* 0x00001f06090c7589 */ /* 0x0004e200000e0000 */
[----:B------:R-:W-:-:S03]  /*0640*/  MOV R7, RZ ;  /* 0x000000ff00077202 */ /* 0x000fc60000000f00 */
[----:B------:R2:W4:Y:S04]  /*0650*/  SHFL.IDX PT, R9, R8, R6, 0x1f ;  /* 0x00001f0608097589 */ /* 0x00052800000e0000 */
.L_x_1309:
[----:B------:R-:W-:Y:S01]  /*0660*/  ISETP.NE.AND P0, PT, R10, RZ, PT ;  /* 0x000000ff0a00720c */ /* 0x000fe20003f05270 */
[----:B------:R-:W-:-:S12]  /*0670*/  BSSY B0, `(.L_x_1130) ;  /* 0x0000005000007945 */ /* 0x000fd80003800000 */
[----:B------:R-:W-:Y:S05]  /*0680*/  @!P0 BRA `(.L_x_1131) ;  /* 0x0000003000008947 */ /* 0x000fea0003800000 */
[----:B------:R-:W-:Y:S01]  /*0690*/  IADD3 R3, R6, -0x1, RZ ;  /* 0xffffffff06037810 */ /* 0x000fe20007ffe0ff */
[----:B------:R-:W-:Y:S05]  /*06a0*/  BRA.DIV ~URZ, `(.L_x_1132) ;  /* 0x0001f1327f007947 */ /* 0x000fea000b800000 */
[----:B------:R1:W2:Y:S02]  /*06b0*/  SHFL.IDX PT, R7, R4, R3, 0x1f ;  /* 0x00001f0304077589 */ /* 0x0002a400000e0000 */
.L_x_1131:
[----:B------:R-:W-:Y:S05]  /*06c0*/  BSYNC B0 ;  /* 0x0000000000007941 */ /* 0x000fea0003800000 */
.L_x_1130:
        /* <DEDUP_REMOVED lines=69> */
.L_x_1134:
        /* <DEDUP_REMOVED lines=70> */
.L_x_1135:
[----:B------:R-:W-:Y:S05]  /*0f80*/  BSYNC B0 ;  /* 0x0000000000007941 */ /* 0x000fea0003800000 */
.L_x_1133:
[----:B------:R-:W-:-:S04]  /*0f90*/  LOP3.LUT R0, RZ, R0, RZ, 0x33, !PT ;  /* 0x00000000ff007212 */ /* 0x000fc800078e33ff */
[----:B------:R-:W-:-:S05]  /*0fa0*/  IADD3 R0, R0, R12, RZ ;  /* 0x0000000c00007210 */ /* 0x000fca0007ffe0ff */
[----:B------:R2:W-:Y:S01]  /*0fb0*/  STL [R1+0x4c], R0 ;  /* 0x00004c0001007387 */ /* 0x0005e20000100800 */
[----:B------:R-:W-:Y:S05]  /*0fc0*/  BRA `(.L_x_1136) ;  /* 0x0000006000007947 */ /* 0x000fea0003800000 */
.L_x_1124:
[----:B------:R-:W-:Y:S01]  /*0fd0*/  MOV R0, UR4 ;  /* 0x0000000400007c02 */ /* 0x000fe20008000f00 */
[----:B------:R-:W-:Y:S04]  /*0fe0*/  STL [R1+0x4c], RZ ;  /* 0x00004cff01007387 */ /* 0x000fe80000100800 */
[----:B------:R-:W-:Y:S04]  /*0ff0*/  STL [R1+0x50], RZ ;  /* 0x000050ff01007387 */ /* 0x000fe80000100800 */
[----:B------:R1:W-:Y:S02]  /*1000*/  STL [R1+0x48], R0 ;  /* 0x0000480001007387 */ /* 0x0003e40000100800 */
[----:B-1----:R-:W-:-:S05]  /*1010*/  MOV R0, c[0x0][0x53c] ;  /* 0x00014f0000007a02 */ /* 0x002fca0000000f00 */
[----:B------:R1:W-:Y:S02]  /*1020*/  STL [R1+0x54], R0 ;  /* 0x0000540001007387 */ /* 0x0003e40000100800 */
.L_x_1136:
        /* <DEDUP_REMOVED lines=8> */
.L_x_1122:
[----:B-12---:R-:W2:Y:S02]  /*10b0*/  LDL R0, [R1+0x54] ;  /* 0x0000540001007983 */ /* 0x006ea40000100800 */
[----:B--2---:R-:W-:-:S13]  /*10c0*/  ISETP.GE.AND P0, PT, R0, c[0x0][0x53c], PT ;  /* 0x00014f0000007a0c */ /* 0x004fda0003f06270 */
[----:B------:R-:W-:Y:S05]  /*10d0*/  @P0 EXIT ;  /* 0x000000000000094d */ /* 0x000fea0003800000 */
[----:B------:R-:W1:Y:S02]  /*10e0*/  S2R R18, SR_TID.X ;  /* 0x0000000000127919 */ /* 0x000e640000002100 */
[----:B-1----:R-:W-:-:S04]  /*10f0*/  SHF.R.S32.HI R16, RZ, 0x1f, R18 ;  /* 0x0000001fff107819 */ /* 0x002fc80000011412 */
[CC--:B------:R-:W-:Y:S02]  /*1100*/  LEA.HI R2, R16.reuse, R18.reuse, RZ, 0x4 ;  /* 0x0000001210027211 */ /* 0x0c0fe400078f20ff */
[CC--:B---3--:R-:W-:Y:S02]  /*1110*/  LEA.HI R7, R16.reuse, R18.reuse, RZ, 0x3 ;  /* 0x0000001210077211 */ /* 0x0c8fe400078f18ff */
[----:B------:R-:W-:Y:S02]  /*1120*/  SHF.R.S32.HI R3, RZ, 0x4, R2 ;  /* 0x00000004ff037819 */ /* 0x000fe40000011402 */
[----:B------:R-:W-:Y:S02]  /*1130*/  LEA.HI R11, R16, R18, RZ, 0x2 ;  /* 0x00000012100b7211 */ /* 0x000fe400078f10ff */
[----:B------:R-:W-:Y:S02]  /*1140*/  LEA.HI R0, R2, R3, RZ, 0x1 ;  /* 0x0000000302007211 */ /* 0x000fe400078f08ff */
[----:B------:R-:W-:-:S02]  /*1150*/  SHF.R.S32.HI R6, RZ, 0x2, R11 ;  /* 0x00000002ff067819 */ /* 0x000fc4000001140b */
[----:B------:R-:W-:Y:S02]  /*1160*/  LOP3.LUT R0, R0, 0xfffffffe, RZ, 0xc0, !PT ;  /* 0xfffffffe00007812 */ /* 0x000fe400078ec0ff */
[----:B------:R-:W-:Y:S02]  /*1170*/  LOP3.LUT R5, R7, 0xfffffff8, RZ, 0xc0, !PT ;  /* 0xfffffff807057812 */ /* 0x000fe400078ec0ff */
[----:B------:R-:W-:Y:S01]  /*1180*/  SHF.R.S32.HI R17, RZ, 0x3, R7 ;  /* 0x00000003ff117819 */ /* 0x000fe20000011407 */
[----:B------:R-:W-:Y:S01]  /*1190*/  IMAD.IADD R14, R3, 0x1, -R0 ;  /* 0x00000001030e7824 */ /* 0x000fe200078e0a00 */
[----:B------:R-:W-:Y:S01]  /*11a0*/  LOP3.LUT R0, R2, 0xfffffff0, RZ, 0xc0, !PT ;  /* 0xfffffff002007812 */ /* 0x000fe200078ec0ff */
[C---:B------:R-:W-:Y:S01]  /*11b0*/  IMAD.IADD R10, R18.reuse, 0x1, -R5 ;  /* 0x00000001120a7824 */ /* 0x040fe200078e0a05 */
[----:B------:R-:W-:Y:S01]  /*11c0*/  SHF.R.S32.HI R3, RZ, 0x1f, R11 ;  /* 0x0000001fff037819 */ /* 0x000fe2000001140b */
[C---:B------:R-:W-:Y:S01]  /*11d0*/  IMAD.SHL.U32 R4, R17.reuse, 0x40, RZ ;  /* 0x0000004011047824 */ /* 0x040fe200078e00ff */
[----:B------:R-:W-:Y:S01]  /*11e0*/  IADD3 R238, -R17, 0x70, RZ ;  /* 0x0000007011ee7810 */ /* 0x000fe20007ffe1ff */
[----:B------:R-:W-:Y:S01]  /*11f0*/  IMAD.IADD R0, R18, 0x1, -R0 ;  /* 0x0000000112007824 */ /* 0x000fe200078e0a00 */
[----:B------:R-:W-:Y:S01]  /*1200*/  LEA.HI R2, R3, R6, RZ, 0x3 ;  /* 0x0000000603027211 */ /* 0x000fe200078f18ff */
[----:B------:R-:W-:Y:S01]  /*1210*/  IMAD.SHL.U32 R3, R10, 0x40, RZ ;  /* 0x000000400a037824 */ /* 0x000fe200078e00ff */
[----:B------:R-:W-:Y:S01]  /*1220*/  LOP3.LUT R4, R4, 0x1c0, RZ, 0xc0, !PT ;  /* 0x000001c004047812 */ /* 0x000fe200078ec0ff */
[----:B------:R-:W-:Y:S01]  /*1230*/  IMAD.SHL.U32 R218, R10, 0x8, RZ ;  /* 0x000000080ada7824 */ /* 0x000fe200078e00ff */
[----:B------:R-:W-:-:S02]  /*1240*/  SHF.R.S32.HI R5, RZ, 0x1f, R0 ;  /* 0x0000001fff057819 */ /* 0x000fc40000011400 */
[----:B------:R-:W-:Y:S02]  /*1250*/  LOP3.LUT R2, R2, 0xfffffff8, RZ, 0xc0, !PT ;  /* 0xfffffff802027812 */ /* 0x000fe400078ec0ff */
[----:B------:R-:W-:Y:S02]  /*1260*/  LEA.HI R12, R5, R0, RZ, 0x3 ;  /* 0x00000000050c7211 */ /* 0x000fe400078f18ff */
[----:B------:R-:W-:Y:S01]  /*1270*/  LOP3.LUT R3, R3, 0x1c0, RZ, 0xc0, !PT ;  /* 0x000001c003037812 */ /* 0x000fe200078ec0ff */
[----:B------:R-:W-:Y:S01]  /*1280*/  IMAD.IADD R2, R6, 0x1, -R2 ;  /* 0x0000000106027824 */ /* 0x000fe200078e0a02 */
[----:B------:R-:W-:Y:S02]  /*1290*/  LOP3.LUT R6, R12, 0xfffffff8, RZ, 0xc0, !PT ;  /* 0xfffffff80c067812 */ /* 0x000fe400078ec0ff */
[----:B------:R-:W-:Y:S02]  /*12a0*/  LOP3.LUT R8, R4, 0x38, R218, 0xf8, !PT ;  /* 0x0000003804087812 */ /* 0x000fe400078ef8da */
[----:B------:R-:W-:Y:S01]  /*12b0*/  SHF.R.U32.HI R5, RZ, 0x3, R4 ;  /* 0x00000003ff057819 */ /* 0x000fe20000011604 */
[----:B------:R-:W-:Y:S01]  /*12c0*/  IMAD.IADD R9, R0, 0x1, -R6 ;  /* 0x0000000100097824 */ /* 0x000fe200078e0a06 */
[----:B------:R-:W-:-:S02]  /*12d0*/  LOP3.LUT R0, R11, 0xfffffffc, RZ, 0xc0, !PT ;  /* 0xfffffffc0b007812 */ /* 0x000fc400078ec0ff */
[----:B------:R-:W-:Y:S02]  /*12e0*/  LOP3.LUT R7, R3, 0x8, R7, 0xf8, !PT ;  /* 0x0000000803077812 */ /* 0x000fe400078ef807 */
[----:B------:R-:W-:Y:S01]  /*12f0*/  SHF.R.U32.HI R4, RZ, 0x3, R3 ;  /* 0x00000003ff047819 */ /* 0x000fe20000011603 */
[----:B------:R-:W-:Y:S01]  /*1300*/  IMAD.IADD R6, R18, 0x1, -R0 ;  /* 0x0000000112067824 */ /* 0x000fe200078e0a00 */
[----:B------:R-:W-:Y:S01]  /*1310*/  LOP3.LUT R13, R8, R5, RZ, 0x3c, !PT ;  /* 0x00000005080d7212 */ /* 0x000fe200078e3cff */
[C---:B------:R-:W-:Y:S01]  /*1320*/  IMAD.SHL.U32 R0, R2.reuse, 0x40, RZ ;  /* 0x0000004002007824 */ /* 0x040fe200078e00ff */
[----:B------:R-:W-:Y:S02]  /*1330*/  LOP3.LUT R3, R2, 0x1, RZ, 0xc0, !PT ;  /* 0x0000000102037812 */ /* 0x000fe400078ec0ff */
[----:B------:R-:W-:Y:S02]  /*1340*/  LEA.HI R5, R16, R18, RZ, 0x5 ;  /* 0x0000001210057211 */ /* 0x000fe400078f28ff */
[----:B------:R-:W-:Y:S01]  /*1350*/  LOP3.LUT R15, R7, R4, RZ, 0x3c, !PT ;  /* 0x00000004070f7212 */ /* 0x000fe200078e3cff */
[----:B------:R-:W-:Y:S01]  /*1360*/  IMAD.SHL.U32 R7, R14, 0x8, RZ ;  /* 0x000000080e077824 */ /* 0x000fe200078e00ff */
[----:B------:R-:W-:-:S02]  /*1370*/  ISETP.NE.U32.AND P0, PT, R3, 0x1, PT ;  /* 0x000000010300780c */ /* 0x000fc40003f05070 */
[----:B------:R-:W-:Y:S02]  /*1380*/  SHF.R.S32.HI R4, RZ, 0x5, R5 ;  /* 0x00000005ff047819 */ /* 0x000fe40000011405 */
[----:B------:R-:W-:Y:S01]  /*1390*/  LOP3.LUT R3, R5, 0xffffffe0, RZ, 0xc0, !PT ;  /* 0xffffffe005037812 */ /* 0x000fe200078ec0ff */
[C---:B------:R-:W-:Y:S01]  /*13a0*/  IMAD.SHL.U32 R5, R9.reuse, 0x40, RZ ;  /* 0x0000004009057824 */ /* 0x040fe200078e00ff */
[----:B------:R-:W-:Y:S01]  /*13b0*/  LEA.HI R8, R16, R18, RZ, 0x6 ;  /* 0x0000001210087211 */ /* 0x000fe200078f30ff */
[----:B------:R-:W-:Y:S01]  /*13c0*/  IMAD.SHL.U32 R11, R4, 0x400, RZ ;  /* 0x00000400040b7824 */ /* 0x000fe200078e00ff */
[----:B------:R-:W-:Y:S01]  /*13d0*/  R2P PR, R2, 0x6 ;  /* 0x0000000602007804 */ /* 0x000fe20000000000 */
[----:B------:R-:W-:Y:S01]  /*13e0*/  IMAD.IADD R2, R18, 0x1, -R3 ;  /* 0x0000000112027824 */ /* 0x000fe200078e0a03 */
[----:B------:R-:W-:Y:S01]  /*13f0*/  LOP3.LUT R0, R0, 0x1c0, RZ, 0xc0, !PT ;  /* 0x000001c000007812 */ /* 0x000fe200078ec0ff */
[----:B------:R-:W-:Y:S01]  /*1400*/  IMAD.SHL.U32 R8, R8, 0x8, RZ ;  /* 0x0000000808087824 */ /* 0x000fe200078e00ff */
[----:B------:R-:W-:Y:S01]  /*1410*/  LOP3.LUT P4, RZ, R9, 0x2, RZ, 0xc0, !PT ;  /* 0x0000000209ff7812 */ /* 0x000fe2000788c0ff */
[----:B------:R-:W-:Y:S01]  /*1420*/  IMAD R6, R6, 0x2, R11 ;  /* 0x0000000206067824 */ /* 0x000fe200078e020b */
[----:B------:R-:W-:-:S02]  /*1430*/  LEA.HI R4, R0, R0, RZ, 0x1d ;  /* 0x0000000000047211 */ /* 0x000fc400078fe8ff */
[----:B------:R-:W-:Y:S02]  /*1440*/  SHF.R.S32.HI R3, RZ, 0x1f, R2 ;  /* 0x0000001fff037819 */ /* 0x000fe40000011402 */
[----:B------:R-:W-:Y:S01]  /*1450*/  LOP3.LUT R0, R5, 0x1c0, RZ, 0xc0, !PT ;  /* 0x000001c005007812 */ /* 0x000fe200078ec0ff */
[----:B------:R-:W-:Y:S01]  /*1460*/  IMAD.IADD R4, R6, 0x1, R4 ;  /* 0x0000000106047824 */ /* 0x000fe200078e0204 */
[----:B------:R-:W-:Y:S02]  /*1470*/  LOP3.LUT R5, R8, 0xfffffe00, RZ, 0xc0, !PT ;  /* 0xfffffe0008057812 */ /* 0x000fe400078ec0ff */
[----:B------:R-:W-:Y:S02]  /*1480*/  LEA.HI R3, R3, R2, RZ, 0x2 ;  /* 0x0000000203037211 */ /* 0x000fe400078f10ff */
[----:B------:R-:W-:Y:S01]  /*1490*/  LOP3.LUT R8, R13, R5, RZ, 0xfc, !PT ;  /* 0x000000050d087212 */ /* 0x000fe200078efcff */
[----:B------:R-:W-:Y:S01]  /*14a0*/  IMAD.SHL.U32 R5, R4, 0x2, RZ ;  /* 0x0000000204057824 */ /* 0x000fe200078e00ff */
[----:B------:R-:W-:-:S02]  /*14b0*/  LOP3.LUT R3, R3, 0x7ffffffc, RZ, 0xc0, !PT ;  /* 0x7ffffffc03037812 */ /* 0x000fc400078ec0ff */
[----:B------:R-:W-:Y:S01]  /*14c0*/  LOP3.LUT R6, R0, 0x8, R7, 0xf8, !PT ;  /* 0x0000000800067812 */ /* 0x000fe200078ef807 */
[----:B------:R-:W-:Y:S01]  /*14d0*/  IMAD.SHL.U32 R216, R8, 0x2, RZ ;  /* 0x0000000208d87824 */ /* 0x000fe200078e00ff */
[----:B------:R-:W-:Y:S01]  /*14e0*/  IADD3 R4, R5, 0x80, RZ ;  /* 0x0000008005047810 */ /* 0x000fe20007ffe0ff */
[----:B------:R-:W-:Y:S01]  /*14f0*/  IMAD.IADD R7, R2, 0x1, -R3 ;  /* 0x0000000102077824 */ /* 0x000fe200078e0a03 */
[----:B------:R-:W-:Y:S01]  /*1500*/  LOP3.LUT P3, RZ, R9, 0x4, RZ, 0xc0, !PT ;  /* 0x0000000409ff7812 */ /* 0x000fe2000786c0ff */
[----:B------:R-:W-:Y:S01]  /*1510*/  IMAD.MOV.U32 R9, RZ, RZ, 0x40 ;  /* 0x00000040ff097424 */ /* 0x000fe200078e00ff */
[----:B------:R-:W-:Y:S01]  /*1520*/  SHF.R.U32.HI R0, RZ, 0x3, R0 ;  /* 0x00000003ff007819 */ /* 0x000fe20000011600 */
[----:B------:R-:W-:Y:S01]  /*1530*/  IMAD.SHL.U32 R2, R12, 0x40, RZ ;  /* 0x000000400c027824 */ /* 0x000fe200078e00ff */
[----:B------:R-:W-:Y:S01]  /*1540*/  IADD3 R16, R5, 0x70, RZ ;  /* 0x0000007005107810 */ /* 0x000fe20007ffe0ff */
[----:B------:R-:W-:Y:S01]  /*1550*/  IMAD.MOV.U32 R12, RZ, RZ, 0x20 ;  /* 0x00000020ff0c7424 */ /* 0x000fe200078e00ff */
[----:B------:R-:W-:Y:S01]  /*1560*/  @P0 IADD3 R16, R4, 0x10, RZ ;  /* 0x0000001004100810 */ /* 0x000fe20007ffe0ff */
[----:B------:R-:W-:Y:S01]  /*1570*/  IMAD.SHL.U32 R7, R7, 0x2, RZ ;  /* 0x0000000207077824 */ /* 0x000fe200078e00ff */
[----:B------:R-:W-:Y:S01]  /*1580*/  IADD3 R4, R17, 0x60, RZ ;  /* 0x0000006011047810 */ /* 0x000fe20007ffe0ff */
[----:B------:R-:W-:Y:S01]  /*1590*/  IMAD R3, R14, 0x200, R15 ;  /* 0x000002000e037824 */ /* 0x000fe200078e020f */
[----:B------:R-:W-:Y:S01]  /*15a0*/  LOP3.LUT R0, R6, R0, RZ, 0x3c, !PT ;  /* 0x0000000006007212 */ /* 0x000fe200078e3cff */
[----:B------:R-:W-:Y:S01]  /*15b0*/  STL [R1+0x68], R16 ;  /* 0x0000681001007387 */ /* 0x000fe20000100800 */
[----:B------:R-:W-:-:S02]  /*15c0*/  SEL R4, R9, 0xffffffc0, !P2 ;  /* 0xffffffc009047807 */ /* 0x000fc40005000000 */
[----:B------:R-:W-:Y:S01]  /*15d0*/  IADD3 R6, R17, 0x40, RZ ;  /* 0x0000004011067810 */ /* 0x000fe20007ffe0ff */
[----:B------:R1:W-:Y:S01]  /*15e0*/  STL [R1+0x58], R7 ;  /* 0x0000580701007387 */ /* 0x0003e20000100800 */
[----:B------:R-:W-:Y:S02]  /*15f0*/  SEL R6, R12, 0xffffffe0, !P1 ;  /* 0xffffffe00c067807 */ /* 0x000fe40004800000 */
[----:B------:R-:W-:Y:S01]  /*1600*/  LOP3.LUT R2, R0, 0xfffffe00, R2, 0xf8, !PT ;  /* 0xfffffe0000027812 */ /* 0x000fe200078ef802 */
[----:B------:R-:W-:Y:S01]  /*1610*/  IMAD.SHL.U32 R0, R10, 0x4, RZ ;  /* 0x000000040a007824 */ /* 0x000fe200078e00ff */
[----:B------:R-:W-:Y:S01]  /*1620*/  LEA R194, R3, 0x8100, 0x1 ;  /* 0x0000810003c27811 */ /* 0x000fe200078e08ff */
[----:B------:R-:W-:Y:S01]  /*1630*/  IMAD.IADD R8, R5, 0x1, R6 ;  /* 0x0000000105087824 */ /* 0x000fe200078e0206 */
[----:B------:R-:W-:Y:S02]  /*1640*/  LEA R195, R2, 0x100, 0x1 ;  /* 0x0000010002c37811 */ /* 0x000fe400078e08ff */
[----:B------:R-:W-:-:S02]  /*1650*/  SEL R3, R12, 0xffffffe0, !P4 ;  /* 0xffffffe00c037807 */ /* 0x000fc40006000000 */
[----:B------:R-:W-:Y:S02]  /*1660*/  IADD3 R68, R0, 0x20, RZ ;  /* 0x0000002000447810 */ /* 0x000fe40007ffe0ff */
[----:B------:R-:W-:Y:S01]  /*1670*/  SEL R0, R9, 0xffffffc0, !P3 ;  /* 0xffffffc009007807 */ /* 0x000fe20005800000 */
[--C-:B------:R-:W-:Y:S01]  /*1680*/  IMAD.IADD R196, R3, 0x1, R195.reuse ;  /* 0x0000000103c47824 */ /* 0x100fe200078e02c3 */
[----:B------:R-:W-:Y:S02]  /*1690*/  IADD3 R10, R17, 0x20, RZ ;  /* 0x00000020110a7810 */ /* 0x000fe40007ffe0ff */
[----:B------:R-:W-:Y:S01]  /*16a0*/  IADD3 R218, R218, 0x40, RZ ;  /* 0x00000040dada7810 */ /* 0x000fe20007ffe0ff */
[C---:B------:R-:W-:Y:S02]  /*16b0*/  IMAD.IADD R198, R0.reuse, 0x1, R195 ;  /* 0x0000000100c67824 */ /* 0x040fe400078e02c3 */
[----:B------:R-:W-:Y:S02]  /*16c0*/  IMAD.IADD R197, R0, 0x1, R196 ;  /* 0x0000000100c57824 */ /* 0x000fe400078e02c4 */
[----:B-1----:R-:W-:-:S02]  /*16d0*/  IMAD.IADD R7, R5, 0x1, R4 ;  /* 0x0000000105077824 */ /* 0x002fc400078e0204 */
[----:B------:R-:W-:Y:S02]  /*16e0*/  IMAD.IADD R5, R2, 0x1, R11 ;  /* 0x0000000102057824 */ /* 0x000fe400078e020b */
[--C-:B------:R-:W-:Y:S01]  /*16f0*/  IMAD.IADD R2, R6, 0x1, R16.reuse ;  /* 0x0000000106027824 */ /* 0x100fe200078e0210 */
[----:B------:R1:W-:Y:S01]  /*1700*/  STL [R1+0x80], R7 ;  /* 0x0000800701007387 */ /* 0x0003e20000100800 */
[C---:B------:R-:W-:Y:S01]  /*1710*/  IMAD.IADD R6, R4.reuse, 0x1, R16 ;  /* 0x0000000104067824 */ /* 0x040fe200078e0210 */
[----:B------:R-:W-:Y:S02]  /*1720*/  LEA R213, R5, 0x100, 0x1 ;  /* 0x0000010005d57811 */ /* 0x000fe400078e08ff */
[----:B------:R-:W-:Y:S01]  /*1730*/  STL [R1+0x70], R8 ;  /* 0x0000700801007387 */ /* 0x000fe20000100800 */
[----:B-1----:R-:W-:-:S05]  /*1740*/  IMAD.IADD R7, R4, 0x1, R8 ;  /* 0x0000000104077824 */ /* 0x002fca00078e0208 */
[----:B------:R-:W-:Y:S04]  /*1750*/  STL [R1+0x7c], R7 ;  /* 0x00007c0701007387 */ /* 0x000fe80000100800 */
[----:B------:R-:W-:Y:S04]  /*1760*/  STL [R1+0x78], R6 ;  /* 0x0000780601007387 */ /* 0x000fe80000100800 */
[----:B------:R1:W-:Y:S02]  /*1770*/  STL [R1+0x6c], R2 ;  /* 0x00006c0201007387 */ /* 0x0003e40000100800 */
[----:B-1----:R-:W-:-:S05]  /*1780*/  IMAD.IADD R2, R2, 0x1, R4 ;  /* 0x0000000102027824 */ /* 0x002fca00078e0204 */
[----:B------:R1:W-:Y:S02]  /*1790*/  STL [R1+0x74], R2 ;  /* 0x0000740201007387 */ /* 0x0003e40000100800 */
.L_x_1305:
[----:B------:R-:W2:Y:S01]  /*17a0*/  LDL R0, [R1+0x54] ;  /* 0x0000540001007983 */ /* 0x000ea20000100800 */
[----:B------:R-:W-:Y:S01]  /*17b0*/  IMAD.MOV.U32 R13, RZ, RZ, 0x4 ;  /* 0x00000004ff0d7424 */ /* 0x000fe200078e00ff */
[----:B------:R-:W-:Y:S02]  /*17c0*/  ISETP.NE.U32.AND P4, PT, RZ, c[0x0][0x360], PT ;  /* 0x0000d800ff007a0c */ /* 0x000fe40003f85070 */
[----:B------:R-:W3:Y:S02]  /*17d0*/  LDL R9, [R1+0x50] ;  /* 0x0000500001097983 */ /* 0x000ee40000100800 */
[----:B------:R-:W-:Y:S01]  /*17e0*/  ISETP.NE.AND.EX P4, PT, RZ, c[0x0][0x364], PT, P4 ;  /* 0x0000d900ff007a0c */ /* 0x000fe20003f85340 */
[----:B-12---:R-:W-:-:S05]  /*17f0*/  IMAD.WIDE R2, R0, R13, c[0x0][0x588] ;  /* 0x0001620000027625 */ /* 0x006fca00078e020d */
[----:B------:R-:W2:Y:S01]  /*1800*/  LDG.E R42, [R2.64] ;  /* 0x00000006022a7981 */ /* 0x000ea2000c1e1900 */
[----:B------:R-:W-:Y:S01]  /*1810*/  ISETP.NE.U32.AND P0, PT, RZ, c[0x0][0x370], PT ;  /* 0x0000dc00ff007a0c */ /* 0x000fe20003f05070 */
[----:B------:R-:W-:Y:S01]  /*1820*/  CS2R R170, SRZ ;  /* 0x0000000000aa7805 */ /* 0x000fe2000001ff00 */
[----:B------:R-:W-:Y:S02]  /*1830*/  ISETP.NE.U32.AND P3, PT, RZ, c[0x0][0x348], PT ;  /* 0x0000d200ff007a0c */ /* 0x000fe40003f65070 */
[----:B------:R-:W-:Y:S02]  /*1840*/  ISETP.NE.AND.EX P2, PT, RZ, c[0x0][0x374], PT, P0 ;  /* 0x0000dd00ff007a0c */ /* 0x000fe40003f45300 */
[----:B------:R-:W-:Y:S02]  /*1850*/  ISETP.NE.U32.AND P5, PT, RZ, c[0x0][0x358], PT ;  /* 0x0000d600ff007a0c */ /* 0x000fe40003fa5070 */
[----:B------:R-:W-:Y:S02]  /*1860*/  ISETP.NE.AND.EX P3, PT, RZ, c[0x0][0x34c], PT, P3 ;  /* 0x0000d300ff007a0c */ /* 0x000fe40003f65330 */
[----:B------:R-:W-:Y:S01]  /*1870*/  ISETP.NE.AND.EX P5, PT, RZ, c[0x0][0x35c], PT, P5 ;  /* 0x0000d700ff007a0c */ /* 0x000fe20003fa5350 */
[----:B------:R-:W-:-:S02]  /*1880*/  IMAD.MOV.U32 R166, RZ, RZ, RZ ;  /* 0x000000ffffa67224 */ /* 0x000fc400078e00ff */
[----:B------:R-:W-:Y:S01]  /*1890*/  IMAD.MOV.U32 R12, RZ, RZ, RZ ;  /* 0x000000ffff0c7224 */ /* 0x000fe200078e00ff */
[----:B--2---:R-:W-:Y:S01]  /*18a0*/  SHF.R.S32.HI R146, RZ, 0x1f, R42 ;  /* 0x0000001fff927819 */ /* 0x004fe2000001142a */
[----:B------:R1:W-:Y:S01]  /*18b0*/  STL [R1+0x5c], R42 ;  /* 0x00005c2a01007387 */ /* 0x0003e20000100800 */
[C---:B------:R-:W-:Y:S02]  /*18c0*/  @P4 LEA R2, P0, R42.reuse, c[0x0][0x360], 0x2 ;  /* 0x0000d8002a024a11 */ /* 0x040fe400078010ff */
[C---:B------:R-:W-:Y:S02]  /*18d0*/  @P2 LEA R4, P1, R42.reuse, c[0x0][0x370], 0x2 ;  /* 0x0000dc002a042a11 */ /* 0x040fe400078210ff */
[C-C-:B------:R-:W-:Y:S02]  /*18e0*/  @P4 LEA.HI.X R3, R42.reuse, c[0x0][0x364], R146.reuse, 0x2, P0 ;  /* 0x0000d9002a034a11 */ /* 0x140fe400000f1492 */
[----:B------:R-:W-:-:S03]  /*18f0*/  @P2 LEA.HI.X R5, R42, c[0x0][0x374], R146, 0x2, P1 ;  /* 0x0000dd002a052a11 */ /* 0x000fc600008f1492 */
[----:B------:R2:W4:Y:S01]  /*1900*/  @P4 LDG.E R0, [R2.64] ;  /* 0x0000000602004981 */ /* 0x000522000c1e1900 */
[----:B------:R-:W-:-:S03]  /*1910*/  ISETP.NE.U32.AND P0, PT, RZ, c[0x0][0x350], PT ;  /* 0x0000d400ff007a0c */ /* 0x000fc60003f05070 */
[----:B------:R1:W5:Y:S01]  /*1920*/  @P2 LDG.E R171, [R4.64] ;  /* 0x0000000604ab2981 */ /* 0x000362000c1e1900 */
[----:B------:R-:W-:Y:S02]  /*1930*/  ISETP.NE.AND.EX P6, PT, RZ, c[0x0][0x354], PT, P0 ;  /* 0x0000d500ff007a0c */ /* 0x000fe40003fc5300 */
[----:B------:R-:W-:-:S04]  /*1940*/  LEA R6, P2, R42, c[0x0][0x348], 0x2 ;  /* 0x0000d2002a067a11 */ /* 0x000fc800078410ff */
[----:B------:R-:W-:-:S05]  /*1950*/  LEA.HI.X R7, R42, c[0x0][0x34c], R146, 0x2, P2 ;  /* 0x0000d3002a077a11 */ /* 0x000fca00010f1492 */
[----:B------:R3:W5:Y:S01]  /*1960*/  @P3 LDG.E R166, [R6.64] ;  /* 0x0000000606a63981 */ /* 0x000762000c1e1900 */
[C---:B--2---:R-:W-:Y:S02]  /*1970*/  LEA R2, P0, R42.reuse, c[0x0][0x358], 0x2 ;  /* 0x0000d6002a027a11 */ /* 0x044fe400078010ff */
[C---:B-1----:R-:W-:Y:S02]  /*1980*/  LEA R4, P1, R42.reuse, c[0x0][0x350], 0x2 ;  /* 0x0000d4002a047a11 */ /* 0x042fe400078210ff */
[C-C-:B------:R-:W-:Y:S02]  /*1990*/  LEA.HI.X R3, R42.reuse, c[0x0][0x35c], R146.reuse, 0x2, P0 ;  /* 0x0000d7002a037a11 */ /* 0x140fe400000f1492 */
[----:B------:R-:W-:-:S03]  /*19a0*/  LEA.HI.X R5, R42, c[0x0][0x354], R146, 0x2, P1 ;  /* 0x0000d5002a057a11 */ /* 0x000fc600008f1492 */
[----:B------:R1:W5:Y:S04]  /*19b0*/  @P5 LDG.E R12, [R2.64] ;  /* 0x00000006020c5981 */ /* 0x000368000c1e1900 */
[----:B------:R1:W5:Y:S01]  /*19c0*/  @P6 LDG.E R170, [R4.64] ;  /* 0x0000000604aa6981 */ /* 0x000362000c1e1900 */
[----:B---3--:R-:W-:-:S05]  /*19d0*/  LOP3.LUT R39, R9, 0xffff, RZ, 0xc0, !PT ;  /* 0x0000ffff09277812 */ /* 0x008fca00078ec0ff */
[----:B------:R1:W-:Y:S01]  /*19e0*/  STL [R1+0x60], R39 ;  /* 0x0000602701007387 */ /* 0x0003e20000100800 */
[----:B------:R-:W-:Y:S03]  /*19f0*/  YIELD ;  /* 0x0000000000007946 */ /* 0x000fe60003800000 */
[----:B----4-:R1:W-:Y:S01]  /*1a00*/  @P4 STL [R1+0x2c], R0 ;  /* 0x00002c0001004387 */ /* 0x0103e20000100800 */
        /* <DEDUP_REMOVED lines=8> */
.L_x_1137:
[----:B------:R-:W-:-:S04]  /*1a90*/  ISETP.NE.U32.AND P0, PT, RZ, c[0x0][0x368], PT ;  /* 0x0000da00ff007a0c */ /* 0x000fc80003f05070 */
[----:B------:R-:W-:-:S13]  /*1aa0*/  ISETP.NE.AND.EX P0, PT, RZ, c[0x0][0x36c], PT, P0 ;  /* 0x0000db00ff007a0c */ /* 0x000fda0003f05300 */
[----:B------:R-:W-:Y:S05]  /*1ab0*/  @!P0 BRA `(.L_x_1138) ;  /* 0x0000004000008947 */ /* 0x000fea0003800000 */
[----:B-1----:R-:W-:-:S04]  /*1ac0*/  LEA R4, P0, R42, c[0x0][0x368], 0x2 ;  /* 0x0000da002a047a11 */ /* 0x002fc800078010ff */
[----:B------:R-:W-:-:S05]  /*1ad0*/  LEA.HI.X R5, R42, c[0x0][0x36c], R146, 0x2, P0 ;  /* 0x0000db002a057a11 */ /* 0x000fca00000f1492 */
[----:B------:R1:W5:Y:S01]  /*1ae0*/  LDG.E R11, [R4.64] ;  /* 0x00000006040b7981 */ /* 0x000362000c1e1900 */
[----:B------:R-:W-:Y:S05]  /*1af0*/  BRA `(.L_x_1139) ;  /* 0x0000005000007947 */ /* 0x000fea0003800000 */
.L_x_1138:
[----:B------:R-:W-:Y:S01]  /*1b00*/  MOV R11, c[0x0][0x1d0] ;  /* 0x00007400000b7a02 */ /* 0x000fe20000000f00 */
[----:B------:R-:W-:Y:S05]  /*1b10*/  @!P6 BRA `(.L_x_1139) ;  /* 0x000000300000e947 */ /* 0x000fea0003800000 */
[----:B------:R-:W2:Y:S04]  /*1b20*/  LDG.E R6, [R4.64] ;  /* 0x0000000604067981 */ /* 0x000ea8000c1e1900 */
[----:B-1----:R-:W2:Y:S02]  /*1b30*/  LDG.E R0, [R4.64+0x4] ;  /* 0x0000040604007981 */ /* 0x002ea4000c1e1900 */
[----:B--2---:R-:W-:Y:S02]  /*1b40*/  IADD3 R11, -R6, R0, RZ ;  /* 0x00000000060b7210 */ /* 0x004fe40007ffe1ff */
.L_x_1139:
[----:B-1----:R-:W2:Y:S04]  /*1b50*/  LDL R4, [R1+0x2c] ;  /* 0x00002c0001047983 */ /* 0x002ea80000100800 */
[----:B------:R-:W3:Y:S04]  /*1b60*/  LDL.LU R0, [R1+0x4c] ;  /* 0x00004c0001007983 */ /* 0x000ee80000300800 */
[----:B------:R1:W4:Y:S04]  /*1b70*/  @P5 LDG.E R5, [R2.64] ;  /* 0x0000000602055981 */ /* 0x000328000c1e1900 */
[----:B------:R-:W3:Y:S01]  /*1b80*/  LDL.LU R15, [R1+0x3c] ;  /* 0x00003c00010f7983 */ /* 0x000ee20000300800 */
[----:B------:R-:W-:-:S04]  /*1b90*/  ISETP.NE.U32.AND P0, PT, RZ, c[0x0][0x378], PT ;  /* 0x0000de00ff007a0c */ /* 0x000fc80003f05070 */
[----:B------:R-:W-:Y:S01]  /*1ba0*/  ISETP.NE.AND.EX P1, PT, RZ, c[0x0][0x37c], PT, P0 ;  /* 0x0000df00ff007a0c */ /* 0x000fe20003f25300 */
[----:B--2---:R-:W-:Y:S02]  /*1bb0*/  IMAD.MOV.U32 R7, RZ, RZ, R4 ;  /* 0x000000ffff077224 */ /* 0x004fe400078e0004 */
[----:B------:R1:W4:Y:S01]  /*1bc0*/  @P5 LDG.E R4, [R2.64+0x4] ;  /* 0x0000040602045981 */ /* 0x000322000c1e1900 */
[----:B-----5:R-:W-:Y:S02]  /*1bd0*/  IMAD.MOV.U32 R145, RZ, RZ, R11 ;  /* 0x000000ffff917224 */ /* 0x020fe400078e000b */
[----:B------:R-:W-:-:S05]  /*1be0*/  IMAD.MOV.U32 R6, RZ, RZ, c[0x0][0x2c4] ;  /* 0x0000b100ff067624 */ /* 0x000fca00078e00ff */
[----:B------:R-:W-:Y:S02]  /*1bf0*/  ISETP.NE.AND P2, PT, R6, 0x1, PT ;  /* 0x000000010600780c */ /* 0x000fe40003f45270 */
[----:B-1----:R-:W-:-:S04]  /*1c00*/  @P1 LEA R2, P0, R42, c[0x0][0x378], 0x2 ;  /* 0x0000de002a021a11 */ /* 0x002fc800078010ff */
[----:B------:R-:W-:-:S05]  /*1c10*/  @P1 LEA.HI.X R3, R42, c[0x0][0x37c], R146, 0x2, P0 ;  /* 0x0000df002a031a11 */ /* 0x000fca00000f1492 */
[----:B------:R1:W5:Y:S01]  /*1c20*/  @P1 LDG.E R145, [R2.64] ;  /* 0x0000000602911981 */ /* 0x000362000c1e1900 */
[----:B------:R-:W-:Y:S01]  /*1c30*/  IMAD.IADD R10, R11, 0x1, -R171 ;  /* 0x000000010b0a7824 */ /* 0x000fe200078e0aab */
[----:B---3--:R-:W-:-:S04]  /*1c40*/  LOP3.LUT R15, R15, 0xffffffdf, RZ, 0xc0, !PT ;  /* 0xffffffdf0f0f7812 */ /* 0x008fc800078ec0ff */
[----:B------:R-:W-:Y:S01]  /*1c50*/  @P2 LOP3.LUT R15, R15, 0x20, RZ, 0xfc, !PT ;  /* 0x000000200f0f2812 */ /* 0x000fe200078efcff */
[----:B-1----:R-:W-:Y:S02]  /*1c60*/  IMAD.SHL.U32 R2, R0, 0x80, RZ ;  /* 0x0000008000027824 */ /* 0x002fe400078e00ff */
[----:B------:R-:W-:-:S03]  /*1c70*/  IMAD.MOV.U32 R0, RZ, RZ, c[0x0][0x228] ;  /* 0x00008a00ff007624 */ /* 0x000fc600078e00ff */
[----:B------:R1:W-:Y:S04]  /*1c80*/  STL [R1+0x4c], R2 ;  /* 0x00004c0201007387 */ /* 0x0003e80000100800 */
[----:B------:R-:W-:Y:S01]  /*1c90*/  STL [R1+0x3c], R15 ;  /* 0x00003c0f01007387 */ /* 0x000fe20000100800 */
[----:B-1----:R-:W-:-:S05]  /*1ca0*/  IADD3 R2, R2, 0x7f, RZ ;  /* 0x0000007f02027810 */ /* 0x002fca0007ffe0ff */
[----:B------:R-:W-:-:S05]  /*1cb0*/  @P2 IMAD.HI.U32 R3, R2, c[0x0][0x2c8], RZ ;  /* 0x0000b20002032a27 */ /* 0x000fca00078e00ff */
[----:B------:R-:W-:Y:S01]  /*1cc0*/  @P2 SHF.R.U32.HI R2, RZ, c[0x0][0x2cc], R3 ;  /* 0x0000b300ff022a19 */ /* 0x000fe20000011603 */
[----:B------:R-:W-:Y:S01]  /*1cd0*/  BSSY B0, `(.L_x_1140) ;  /* 0x000003a000007945 */ /* 0x000fe20003800000 */
[----:B----4-:R-:W-:-:S04]  /*1ce0*/  @P5 IMAD.IADD R0, R4, 0x1, -R5 ;  /* 0x0000000104005824 */ /* 0x010fc800078e0a05 */
[----:B------:R-:W-:Y:S02]  /*1cf0*/  IMAD.IADD R6, R10, 0x1, R0 ;  /* 0x000000010a067824 */ /* 0x000fe400078e0200 */
[----:B------:R-:W-:-:S03]  /*1d00*/  IMAD.MOV.U32 R4, RZ, RZ, RZ ;  /* 0x000000ffff047224 */ /* 0x000fc600078e00ff */
[C---:B------:R-:W-:Y:S01]  /*1d10*/  IADD3 R180, R6.reuse, 0x70, -R7 ;  /* 0x0000007006b47810 */ /* 0x040fe20007ffe807 */
[----:B------:R1:W-:Y:S01]  /*1d20*/  STL [R1+0x30], R6 ;  /* 0x0000300601007387 */ /* 0x0003e20000100800 */
[----:B------:R-:W-:-:S03]  /*1d30*/  IADD3 R5, R6, 0x6f, RZ ;  /* 0x0000006f06057810 */ /* 0x000fc60007ffe0ff */
[----:B------:R-:W-:Y:S02]  /*1d40*/  IMAD.IADD R3, R180, 0x1, R2 ;  /* 0x00000001b4037824 */ /* 0x000fe400078e0202 */
[----:B------:R-:W-:Y:S02]  /*1d50*/  IMAD.MOV.U32 R2, RZ, RZ, RZ ;  /* 0x000000ffff027224 */ /* 0x000fe400078e00ff */
[----:B------:R-:W-:Y:S01]  /*1d60*/  IMAD.HI R4, R5, -0x6db6db6d, R4 ;  /* 0x9249249305047827 */ /* 0x000fe200078e0204 */
[----:B------:R-:W-:-:S03]  /*1d70*/  LOP3.LUT R5, R9, 0xff0000, RZ, 0xc0, !PT ;  /* 0x00ff000009057812 */ /* 0x000fc600078ec0ff */
[----:B------:R-:W-:Y:S01]  /*1d80*/  IMAD.HI R2, R3, -0x6db6db6d, R2 ;  /* 0x9249249303027827 */ /* 0x000fe200078e0202 */
[----:B-1----:R-:W-:-:S04]  /*1d90*/  LOP3.LUT R6, R9, 0xff000000, RZ, 0xc0, !PT ;  /* 0xff00000009067812 */ /* 0x002fc800078ec0ff */
[----:B------:R-:W-:-:S04]  /*1da0*/  SHF.R.U32.HI R7, RZ, 0x8, R6 ;  /* 0x00000008ff077819 */ /* 0x000fc80000011606 */
[----:B------:R-:W-:Y:S02]  /*1db0*/  LEA.HI R5, R5, R7, RZ, 0x10 ;  /* 0x0000000705057211 */ /* 0x000fe400078f80ff */
[----:B------:R-:W-:Y:S02]  /*1dc0*/  SHF.R.U32.HI R6, RZ, 0x1f, R4 ;  /* 0x0000001fff067819 */ /* 0x000fe40000011604 */
[----:B------:R-:W-:Y:S02]  /*1dd0*/  SHF.R.U32.HI R3, RZ, 0x1f, R2 ;  /* 0x0000001fff037819 */ /* 0x000fe40000011602 */
[----:B------:R-:W-:Y:S02]  /*1de0*/  SHF.R.U32.HI R8, RZ, 0x10, R5 ;  /* 0x00000010ff087819 */ /* 0x000fe40000011605 */
[----:B------:R-:W-:Y:S02]  /*1df0*/  LOP3.LUT R16, R5, 0xff, RZ, 0xc0, !PT ;  /* 0x000000ff05107812 */ /* 0x000fe400078ec0ff */
[----:B------:R-:W-:-:S02]  /*1e00*/  LEA.HI.SX32 R176, R4, R6, 0x1a ;  /* 0x0000000604b07211 */ /* 0x000fc400078fd2ff */
[----:B------:R-:W-:Y:S01]  /*1e10*/  LEA.HI.SX32 R2, R2, R3, 0x1a ;  /* 0x0000000302027211 */ /* 0x000fe200078fd2ff */
[----:B------:R1:W-:Y:S03]  /*1e20*/  STL [R1+0x50], R8 ;  /* 0x0000500801007387 */ /* 0x0003e60000100800 */
[----:B------:R-:W-:Y:S01]  /*1e30*/  IMNMX R6, R176, R2, PT ;  /* 0x00000002b0067217 */ /* 0x000fe20003800200 */
[----:B------:R1:W-:Y:S03]  /*1e40*/  STL [R1+0x64], R16 ;  /* 0x0000641001007387 */ /* 0x0003e60000100800 */
[----:B------:R-:W-:Y:S02]  /*1e50*/  ISETP.GE.AND P0, PT, R6, 0x1, PT ;  /* 0x000000010600780c */ /* 0x000fe40003f06270 */
[----:B------:R-:W-:Y:S01]  /*1e60*/  ISETP.NE.AND P1, PT, R8, RZ, PT ;  /* 0x000000ff0800720c */ /* 0x000fe20003f25270 */
[----:B------:R-:W-:-:S03]  /*1e70*/  IMAD.MOV.U32 R2, RZ, RZ, RZ ;  /* 0x000000ffff027224 */ /* 0x000fc600078e00ff */
[----:B------:R-:W-:-:S07]  /*1e80*/  SEL R144, R8, c[0x0][0x338], P1 ;  /* 0x0000ce0008907a07 */ /* 0x000fce0000800000 */
[----:B------:R-:W-:Y:S05]  /*1e90*/  @!P0 BRA `(.L_x_1141) ;  /* 0x000001d000008947 */ /* 0x000fea0003800000 */
[----:B------:R-:W-:Y:S02]  /*1ea0*/  IABS R2, R144 ;  /* 0x0000009000027213 */ /* 0x000fe40000000000 */
[----:B------:R-:W-:-:S03]  /*1eb0*/  IADD3 R5, R144, -0x1, R6 ;  /* 0xffffffff90057810 */ /* 0x000fc60007ffe006 */
[----:B------:R-:W-:Y:S01]  /*1ec0*/  IMAD.MOV.U32 R4, RZ, RZ, R2 ;  /* 0x000000ffff047224 */ /* 0x000fe200078e0002 */
[----:B------:R-:W-:-:S03]  /*1ed0*/  IABS R9, R5 ;  /* 0x0000000500097213 */ /* 0x000fc60000000000 */
[----:B------:R-:W2:Y:S08]  /*1ee0*/  I2F.RP R2, R4 ;  /* 0x0000000400027306 */ /* 0x000eb00000209400 */
[----:B--2---:R-:W2:Y:S02]  /*1ef0*/  MUFU.RCP R2, R2 ;  /* 0x0000000200027308 */ /* 0x004ea40000001000 */
[----:B--2---:R-:W-:-:S06]  /*1f00*/  IADD3 R2, R2, 0xffffffe, RZ ;  /* 0x0ffffffe02027810 */ /* 0x004fcc0007ffe0ff */
[----:B------:R-:W2:Y:S02]  /*1f10*/  F2I.FTZ.U32.TRUNC.NTZ R3, R2 ;  /* 0x0000000200037305 */ /* 0x000ea4000021f000 */
[----:B--2---:R-:W-:-:S04]  /*1f20*/  IMAD.MOV R2, RZ, RZ, -R3 ;  /* 0x000000ffff027224 */ /* 0x004fc800078e0a03 */
[----:B------:R-:W-:Y:S01]  /*1f30*/  IMAD.MOV.U32 R7, RZ, RZ, R2 ;  /* 0x000000ffff077224 */ /* 0x000fe200078e0002 */
[----:B------:R-:W-:-:S03]  /*1f40*/  IABS R2, R144 ;  /* 0x0000009000027213 */ /* 0x000fc60000000000 */
[----:B------:R-:W-:Y:S02]  /*1f50*/  IMAD R7, R7, R4, RZ ;  /* 0x0000000407077224 */ /* 0x000fe400078e02ff */
[----:B-1----:R-:W-:Y:S02]  /*1f60*/  IMAD.MOV R8, RZ, RZ, -R2 ;  /* 0x000000ffff087224 */ /* 0x002fe400078e0a02 */
        /* <DEDUP_REMOVED lines=16> */
.L_x_1141:
[----:B------:R-:W-:Y:S05]  /*2070*/  BSYNC B0 ;  /* 0x0000000000007941 */ /* 0x000fea0003800000 */
.L_x_1140:
[----:B------:R-:W-:Y:S01]  /*2080*/  IMAD R3, R16, R2, RZ ;  /* 0x0000000210037224 */ /* 0x000fe200078e02ff */
[----:B------:R-:W2:Y:S03]  /*2090*/  S2R R7, SR_TID.X ;  /* 0x0000000000077919 */ /* 0x000ea60000002100 */
[C---:B------:R-:W-:Y:S02]  /*20a0*/  IMAD.IADD R2, R3.reuse, 0x1, R2 ;  /* 0x0000000103027824 */ /* 0x040fe400078e0202 */
[----:B------:R-:W-:-:S03]  /*20b0*/  IMAD R3, R3, 0x70, -R10 ;  /* 0x0000007003037824 */ /* 0x000fc600078e0a0a */
[----:B------:R-:W-:Y:S02]  /*20c0*/  IMNMX R2, R6, R2, PT ;  /* 0x0000000206027217 */ /* 0x000fe40003800200 */
[----:B------:R-:W-:-:S03]  /*20d0*/  IMNMX R3, RZ, R3, !PT ;  /* 0x00000003ff037217 */ /* 0x000fc60007800200 */
[----:B------:R-:W-:-:S05]  /*20e0*/  IMAD R2, R2, 0x70, -R10 ;  /* 0x0000007002027824 */ /* 0x000fca00078e0a0a */
[----:B------:R-:W-:-:S04]  /*20f0*/  IMNMX R2, R2, R0, PT ;  /* 0x0000000002027217 */ /* 0x000fc80003800200 */
[----:B------:R-:W-:Y:S02]  /*2100*/  ISETP.GT.AND P0, PT, R2, R3, PT ;  /* 0x000000030200720c */ /* 0x000fe40003f04270 */
[----:B------:R-:W-:Y:S02]  /*2110*/  SHF.R.U32.HI R3, RZ, 0x4, R3 ;  /* 0x00000004ff037819 */ /* 0x000fe40000011603 */
[--C-:B--2---:R-:W-:Y:S02]  /*2120*/  SHF.R.S32.HI R214, RZ, 0x1f, R7.reuse ;  /* 0x0000001fffd67819 */ /* 0x104fe40000011407 */
[----:B------:R-:W-:Y:S01]  /*2130*/  SHF.R.S32.HI R40, RZ, 0x1f, R7 ;  /* 0x0000001fff287819 */ /* 0x000fe20000011407 */
[----:B------:R-:W-:Y:S01]  /*2140*/  IMAD.WIDE.U32 R4, R3, 0x24924925, RZ ;  /* 0x2492492503047825 */ /* 0x000fe200078e00ff */
[-C--:B------:R-:W-:Y:S02]  /*2150*/  LEA.HI R6, R214, R7.reuse, RZ, 0x3 ;  /* 0x00000007d6067211 */ /* 0x080fe400078f18ff */
[----:B------:R-:W-:Y:S01]  /*2160*/  LEA.HI R40, R40, R7, RZ, 0x3 ;  /* 0x0000000728287211 */ /* 0x000fe200078f18ff */
[----:B------:R-:W-:Y:S01]  /*2170*/  IMAD.MOV.U32 R140, RZ, RZ, R5 ;  /* 0x000000ffff8c7224 */ /* 0x000fe200078e0005 */
[----:B------:R-:W-:-:S02]  /*2180*/  LOP3.LUT R4, R6, 0xfffffff8, RZ, 0xc0, !PT ;  /* 0xfffffff806047812 */ /* 0x000fc400078ec0ff */
[----:B------:R-:W-:Y:S01]  /*2190*/  @P0 IADD3 R3, R2, 0x6f, RZ ;  /* 0x0000006f02030810 */ /* 0x000fe20007ffe0ff */
[----:B------:R-:W-:Y:S01]  /*21a0*/  @P0 IMAD.MOV.U32 R2, RZ, RZ, RZ ;  /* 0x000000ffff020224 */ /* 0x000fe200078e00ff */
[----:B------:R-:W-:Y:S01]  /*21b0*/  SHF.R.S32.HI R40, RZ, 0x3, R40 ;  /* 0x00000003ff287819 */ /* 0x000fe20000011428 */
[----:B------:R-:W-:Y:S01]  /*21c0*/  IMAD.IADD R147, R7, 0x1, -R4 ;  /* 0x0000000107937824 */ /* 0x000fe200078e0a04 */
[----:B------:R-:W-:Y:S01]  /*21d0*/  SHF.R.S32.HI R35, RZ, 0x1f, R7 ;  /* 0x0000001fff237819 */ /* 0x000fe20000011407 */
[----:B------:R-:W-:Y:S01]  /*21e0*/  @P0 IMAD.HI R2, R3, -0x6db6db6d, R2 ;  /* 0x9249249303020827 */ /* 0x000fe200078e0202 */
[--C-:B------:R-:W-:Y:S02]  /*21f0*/  SHF.R.S32.HI R33, RZ, 0x1f, R7.reuse ;  /* 0x0000001fff217819 */ /* 0x100fe40000011407 */
[----:B------:R-:W-:Y:S01]  /*2200*/  SHF.R.S32.HI R34, RZ, 0x1f, R7 ;  /* 0x0000001fff227819 */ /* 0x000fe20000011407 */
[----:B------:R-:W-:Y:S01]  /*2210*/  IMAD.SHL.U32 R6, R40, 0x40, RZ ;  /* 0x0000004028067824 */ /* 0x000fe200078e00ff */
[----:B------:R-:W-:Y:S01]  /*2220*/  @P0 SHF.R.U32.HI R3, RZ, 0x1f, R2 ;  /* 0x0000001fff030819 */ /* 0x000fe20000011602 */
[----:B------:R-:W-:Y:S01]  /*2230*/  IMAD.MOV.U32 R4, RZ, RZ, R140 ;  /* 0x000000ffff047224 */ /* 0x000fe200078e008c */
[----:B------:R-:W-:Y:S01]  /*2240*/  LEA.HI R5, R214, R7, RZ, 0x6 ;  /* 0x00000007d6057211 */ /* 0x000fe200078f30ff */
[C---:B------:R-:W-:Y:S01]  /*2250*/  IMAD.SHL.U32 R36, R147.reuse, 0x8, RZ ;  /* 0x0000000893247824 */ /* 0x040fe200078e00ff */
[----:B------:R-:W-:Y:S01]  /*2260*/  @P0 LEA.HI.SX32 R4, R2, R3, 0x1a ;  /* 0x0000000302040211 */ /* 0x000fe200078fd2ff */
[----:B------:R-:W-:Y:S01]  /*2270*/  IMAD.SHL.U32 R28, R147, 0x4, RZ ;  /* 0x00000004931c7824 */ /* 0x000fe200078e00ff */
[-C--:B------:R-:W-:Y:S01]  /*2280*/  LEA.HI R35, R35, R7.reuse, RZ, 0x3 ;  /* 0x0000000723237211 */ /* 0x080fe200078f18ff */
[----:B------:R-:W-:Y:S01]  /*2290*/  IMAD.SHL.U32 R2, R5, 0x8, RZ ;  /* 0x0000000805027824 */ /* 0x000fe200078e00ff */
[----:B------:R-:W-:-:S02]  /*22a0*/  LEA.HI R34, R34, R7, RZ, 0x3 ;  /* 0x0000000722227211 */ /* 0x000fc400078f18ff */
[----:B------:R-:W-:Y:S02]  /*22b0*/  LEA.HI R33, R33, R7, RZ, 0x3 ;  /* 0x0000000721217211 */ /* 0x000fe400078f18ff */
[----:B------:R-:W-:Y:S02]  /*22c0*/  LOP3.LUT R159, R6, 0x1c0, RZ, 0xc0, !PT ;  /* 0x000001c0069f7812 */ /* 0x000fe400078ec0ff */
[----:B------:R-:W-:Y:S02]  /*22d0*/  ISETP.GT.AND P0, PT, R4, R140, PT ;  /* 0x0000008c0400720c */ /* 0x000fe40003f04270 */
[----:B------:R-:W-:Y:S02]  /*22e0*/  SHF.R.S32.HI R35, RZ, 0x3, R35 ;  /* 0x00000003ff237819 */ /* 0x000fe40000011423 */
[----:B------:R-:W-:Y:S02]  /*22f0*/  SHF.R.S32.HI R34, RZ, 0x3, R34 ;  /* 0x00000003ff227819 */ /* 0x000fe40000011422 */
[----:B------:R-:W-:-:S02]  /*2300*/  SHF.R.S32.HI R33, RZ, 0x3, R33 ;  /* 0x00000003ff217819 */ /* 0x000fc40000011421 */
[----:B------:R-:W-:Y:S02]  /*2310*/  SHF.R.U32.HI R199, RZ, 0x3, R159 ;  /* 0x00000003ffc77819 */ /* 0x000fe4000001169f */
[----:B------:R-:W-:Y:S02]  /*2320*/  LOP3.LUT R3, R159, 0x38, R36, 0xf8, !PT ;  /* 0x000000389f037812 */ /* 0x000fe400078ef824 */
[----:B------:R-:W-:Y:S02]  /*2330*/  IADD3 R35, R35, 0x20, RZ ;  /* 0x0000002023237810 */ /* 0x000fe40007ffe0ff */
[----:B------:R-:W-:Y:S02]  /*2340*/  IADD3 R34, R34, 0x40, RZ ;  /* 0x0000004022227810 */ /* 0x000fe40007ffe0ff */
[----:B------:R-:W-:Y:S01]  /*2350*/  IADD3 R33, R33, 0x60, RZ ;  /* 0x0000006021217810 */ /* 0x000fe20007ffe0ff */
[----:B------:R-:W-:Y:S01]  /*2360*/  IMAD.SHL.U32 R5, R35, 0x40, RZ ;  /* 0x0000004023057824 */ /* 0x000fe200078e00ff */
[----:B------:R-:W-:Y:S01]  /*2370*/  LOP3.LUT R169, R2, 0xfffffe00, RZ, 0xc0, !PT ;  /* 0xfffffe0002a97812 */ /* 0x000fe200078ec0ff */
[----:B------:R-:W-:Y:S01]  /*2380*/  IMAD.SHL.U32 R6, R34, 0x40, RZ ;  /* 0x0000004022067824 */ /* 0x000fe200078e00ff */
[----:B------:R-:W-:Y:S01]  /*2390*/  LOP3.LUT R2, R3, R199, RZ, 0x3c, !PT ;  /* 0x000000c703027212 */ /* 0x000fe200078e3cff */
[----:B------:R-:W-:Y:S01]  /*23a0*/  IMAD.SHL.U32 R3, R33, 0x40, RZ ;  /* 0x0000004021037824 */ /* 0x000fe200078e00ff */
[----:B------:R-:W-:-:S02]  /*23b0*/  LOP3.LUT R154, R5, 0x1c0, RZ, 0xc0, !PT ;  /* 0x000001c0059a7812 */ /* 0x000fc400078ec0ff */
[----:B------:R-:W-:Y:S01]  /*23c0*/  LOP3.LUT R155, R6, 0x1c0, RZ, 0xc0, !PT ;  /* 0x000001c0069b7812 */ /* 0x000fe200078ec0ff */
[----:B------:R-:W-:Y:S01]  /*23d0*/  IMAD.IADD R2, R169, 0x1, R2 ;  /* 0x00000001a9027824 */ /* 0x000fe200078e0202 */
[----:B------:R-:W-:-:S03]  /*23e0*/  LOP3.LUT R158, R3, 0x1c0, RZ, 0xc0, !PT ;  /* 0x000001c0039e7812 */ /* 0x000fc600078ec0ff */
[----:B------:R-:W-:Y:S01]  /*23f0*/  IMAD.SHL.U32 R215, R2, 0x2, RZ ;  /* 0x0000000202d77824 */ /* 0x000fe200078e00ff */
[----:B------:R-:W-:Y:S05]  /*2400*/  @!P0 BRA `(.L_x_1142) ;  /* 0x00006f5000008947 */ /* 0x000fea0003800000 */
[----:B------:R-:W-:Y:S01]  /*2410*/  ISETP.NE.U32.AND P0, PT, RZ, c[0x0][0x340], PT ;  /* 0x0000d000ff007a0c */ /* 0x000fe20003f05070 */
[----:B------:R-:W-:-:S03]  /*2420*/  IMAD.MOV.U32 R38, RZ, RZ, R15 ;  /* 0x000000ffff267224 */ /* 0x000fc600078e000f */
[----:B------:R-:W-:-:S13]  /*2430*/  ISETP.NE.AND.EX P3, PT, RZ, c[0x0][0x344], PT, P0 ;  /* 0x0000d100ff007a0c */ /* 0x000fda0003f65300 */
[----:B------:R-:W-:-:S05]  /*2440*/  @P3 IMAD.WIDE R2, R42, R13, c[0x0][0x340] ;  /* 0x0000d0002a023625 */ /* 0x000fca00078e020d */
[----:B------:R2:W3:Y:S01]  /*2450*/  @P3 LDG.E R23, [R2.64] ;  /* 0x0000000602173981 */ /* 0x0004e2000c1e1900 */
[----:B------:R-:W-:Y:S01]  /*2460*/  SHF.R.S32.HI R27, RZ, 0x1f, R40 ;  /* 0x0000001fff1b7819 */ /* 0x000fe20000011428 */
[----:B------:R-:W-:Y:S01]  /*2470*/  IMAD.MOV.U32 R179, RZ, RZ, 0x5 ;  /* 0x00000005ffb37424 */ /* 0x000fe200078e00ff */
[----:B------:R-:W-:Y:S01]  /*2480*/  IADD3 R129, P0, R40, R12, RZ ;  /* 0x0000000c28817210 */ /* 0x000fe20007f1e0ff */
[----:B------:R-:W-:Y:S01]  /*2490*/  ULDC UR4, c[0x0][0x23c] ;  /* 0x00008f0000047ab9 */ /* 0x000fe20000000800 */
[----:B------:R-:W-:Y:S01]  /*24a0*/  SHF.R.S32.HI R37, RZ, 0x1f, R36 ;  /* 0x0000001fff257819 */ /* 0x000fe20000011424 */
[----:B------:R-:W-:Y:S01]  /*24b0*/  USHF.L.U32 UR5, UR4, 0x6, URZ ;  /* 0x0000000604057899 */ /* 0x000fe2000800063f */
[----:B------:R-:W-:Y:S01]  /*24c0*/  LEA.HI.X.SX32 R143, R12, R27, 0x1, P0 ;  /* 0x0000001b0c8f7211 */ /* 0x000fe200000f0eff */
[----:B------:R-:W-:Y:S01]  /*24d0*/  IMAD.IADD R22, R11, 0x1, R170 ;  /* 0x000000010b167824 */ /* 0x000fe200078e02aa */
[----:B------:R-:W-:Y:S01]  /*24e0*/  IADD3 R41, R4, -0x1, RZ ;  /* 0xffffffff04297810 */ /* 0x000fe20007ffe0ff */
[----:B------:R-:W-:Y:S01]  /*24f0*/  UIMAD UR4, UR4, 0x60, URZ ;  /* 0x00000060040478a4 */ /* 0x000fe2000f8e023f */
[----:B------:R-:W-:Y:S01]  /*2500*/  SEL R25, R146, RZ, !P5 ;  /* 0x000000ff92197207 */ /* 0x000fe20006800000 */
[----:B------:R-:W-:Y:S01]  /*2510*/  IMAD R5, R143, c[0x0][0x238], RZ ;  /* 0x00008e008f057a24 */ /* 0x000fe200078e02ff */
[----:B------:R-:W-:Y:S01]  /*2520*/  MOV R148, 0x70 ;  /* 0x0000007000947802 */ /* 0x000fe20000000f00 */
[----:B------:R-:W-:Y:S01]  /*2530*/  IMAD.WIDE.U32 R12, R40, c[0x0][0x290], R36 ;  /* 0x0000a400280c7a25 */ /* 0x000fe200078e0024 */
[----:B------:R-:W-:-:S02]  /*2540*/  SEL R26, R42, RZ, !P5 ;  /* 0x000000ff2a1a7207 */ /* 0x000fc40006800000 */
[----:B------:R-:W-:Y:S01]  /*2550*/  ISETP.GE.AND P5, PT, R36, c[0x0][0x1d4], PT ;  /* 0x0000750024007a0c */ /* 0x000fe20003fa6270 */
[----:B------:R-:W-:Y:S01]  /*2560*/  IMAD R5, R129, c[0x0][0x23c], R5 ;  /* 0x00008f0081057a24 */ /* 0x000fe200078e0205 */
[----:B------:R-:W-:Y:S01]  /*2570*/  ISETP.GE.AND P4, PT, R218, c[0x0][0x1d4], PT ;  /* 0x00007500da007a0c */ /* 0x000fe20003f86270 */
[----:B------:R-:W-:Y:S01]  /*2580*/  IMAD R4, R25, c[0x0][0x248], RZ ;  /* 0x0000920019047a24 */ /* 0x000fe200078e02ff */
[----:B------:R-:W-:Y:S01]  /*2590*/  MOV R178, c[0x0][0x238] ;  /* 0x00008e0000b27a02 */ /* 0x000fe20000000f00 */
[C---:B------:R-:W-:Y:S01]  /*25a0*/  IMAD R186, R148.reuse, c[0x0][0x23c], RZ ;  /* 0x00008f0094ba7a24 */ /* 0x040fe200078e02ff */
[----:B------:R-:W-:Y:S01]  /*25b0*/  SHF.R.S32.HI R24, RZ, 0x1f, R22 ;  /* 0x0000001fff187819 */ /* 0x000fe20000011416 */
[----:B------:R-:W-:Y:S01]  /*25c0*/  IMAD.WIDE.U32 R156, R148, c[0x0][0x238], RZ ;  /* 0x00008e00949c7a25 */ /* 0x000fe200078e00ff */
[----:B------:R-:W-:Y:S02]  /*25d0*/  SHF.L.U64.HI R187, R178, R179, c[0x0][0x23c] ;  /* 0x00008f00b2bb7619 */ /* 0x000fe400000102b3 */
[----:B------:R-:W-:Y:S01]  /*25e0*/  SHF.R.S32.HI R29, RZ, 0x1f, R28 ;  /* 0x0000001fff1d7819 */ /* 0x000fe2000001141c */
[----:B--2---:R-:W-:Y:S01]  /*25f0*/  IMAD.WIDE.U32 R2, R129, c[0x0][0x238], R36 ;  /* 0x00008e0081027a25 */ /* 0x004fe200078e0024 */
[----:B------:R-:W-:-:S02]  /*2600*/  LOP3.LUT R38, R38, 0xfffffffd, RZ, 0xc0, !PT ;  /* 0xfffffffd26267812 */ /* 0x000fc400078ec0ff */
[----:B------:R-:W-:Y:S01]  /*2610*/  MOV R210, c[0x0][0x27c] ;  /* 0x00009f0000d27a02 */ /* 0x000fe20000000f00 */
[----:B------:R-:W-:Y:S01]  /*2620*/  IMAD.IADD R3, R3, 0x1, R5 ;  /* 0x0000000103037824 */ /* 0x000fe200078e0205 */
[----:B------:R-:W-:Y:S01]  /*2630*/  @P5 LOP3.LUT R38, R38, 0x2, RZ, 0xfc, !PT ;  /* 0x0000000226265812 */ /* 0x000fe200078efcff */
[----:B------:R-:W-:Y:S01]  /*2640*/  IMAD R5, R41, -0x70, R0 ;  /* 0xffffff9029057824 */ /* 0x000fe200078e0200 */
[----:B------:R-:W-:Y:S01]  /*2650*/  SHF.R.U32.HI R30, RZ, 0x3, R154 ;  /* 0x00000003ff1e7819 */ /* 0x000fe2000001169a */
[----:B------:R-:W-:Y:S01]  /*2660*/  IMAD.WIDE.U32 R2, R39, c[0x0][0x240], R2 ;  /* 0x0000900027027a25 */ /* 0x000fe200078e0002 */
[----:B------:R-:W-:Y:S02]  /*2670*/  LOP3.LUT R38, R38, 0xfffffffe, RZ, 0xc0, !PT ;  /* 0xfffffffe26267812 */ /* 0x000fe400078ec0ff */
[----:B------:R-:W-:Y:S01]  /*2680*/  IMNMX R5, R5, 0x70, PT ;  /* 0x0000007005057817 */ /* 0x000fe20003800200 */
[----:B------:R-:W-:Y:S01]  /*2690*/  IMAD R3, R39, c[0x0][0x244], R3 ;  /* 0x0000910027037a24 */ /* 0x000fe200078e0203 */
[----:B------:R-:W-:Y:S01]  /*26a0*/  @P4 LOP3.LUT R38, R38, 0x1, RZ, 0xfc, !PT ;  /* 0x0000000126264812 */ /* 0x000fe200078efcff */
[C---:B------:R-:W-:Y:S01]  /*26b0*/  IMAD R4, R26.reuse, c[0x0][0x24c], R4 ;  /* 0x000093001a047a24 */ /* 0x040fe200078e0204 */
[----:B------:R-:W-:Y:S01]  /*26c0*/  SHF.R.U32.HI R32, RZ, 0x3, R158 ;  /* 0x00000003ff207819 */ /* 0x000fe2000001169e */
[----:B------:R-:W-:Y:S01]  /*26d0*/  IMAD.IADD R6, R5, 0x1, -R40 ;  /* 0x0000000105067824 */ /* 0x000fe200078e0a28 */
[----:B------:R-:W-:Y:S01]  /*26e0*/  SHF.R.U32.HI R31, RZ, 0x3, R155 ;  /* 0x00000003ff1f7819 */ /* 0x000fe2000001169b */
[----:B------:R-:W-:Y:S01]  /*26f0*/  IMAD.WIDE.U32 R126, R26, c[0x0][0x248], R2 ;  /* 0x000092001a7e7a25 */ /* 0x000fe200078e0002 */
[----:B------:R-:W-:Y:S01]  /*2700*/  SHF.R.S32.HI R3, RZ, 0x1f, R41 ;  /* 0x0000001fff037819 */ /* 0x000fe20000011429 */
[----:B------:R2:W-:Y:S01]  /*2710*/  STL [R1+0x3c], R38 ;  /* 0x00003c2601007387 */ /* 0x0005e20000100800 */
[C---:B------:R-:W-:Y:S01]  /*2720*/  ISETP.GE.AND P0, PT, R6.reuse, 0x1, PT ;  /* 0x000000010600780c */ /* 0x040fe20003f06270 */
[----:B------:R-:W-:Y:S01]  /*2730*/  IMAD.IADD R186, R157, 0x1, R186 ;  /* 0x000000019dba7824 */ /* 0x000fe200078e02ba */
[----:B------:R-:W-:Y:S01]  /*2740*/  IADD3 R125, R127, R4, RZ ;  /* 0x000000047f7d7210 */ /* 0x000fe20007ffe0ff */
[----:B------:R-:W-:Y:S01]  /*2750*/  IMAD.MOV.U32 R124, RZ, RZ, R126 ;  /* 0x000000ffff7c7224 */ /* 0x000fe200078e007e */
[----:B------:R-:W-:Y:S01]  /*2760*/  ISETP.GE.AND P2, PT, R6, 0x21, PT ;  /* 0x000000210600780c */ /* 0x000fe20003f46270 */
[----:B------:R-:W-:-:S02]  /*2770*/  IMAD R2, R186, R41, RZ ;  /* 0x00000029ba027224 */ /* 0x000fc400078e02ff */
[----:B------:R-:W-:Y:S02]  /*2780*/  IMAD.SHL.U32 R209, R178, 0x20, RZ ;  /* 0x00000020b2d17824 */ /* 0x000fe400078e00ff */
[-C--:B------:R-:W-:Y:S02]  /*2790*/  IMAD R4, R3, R156.reuse, R2 ;  /* 0x0000009c03047224 */ /* 0x080fe400078e0202 */
[----:B------:R-:W-:-:S04]  /*27a0*/  IMAD.WIDE.U32 R2, R41, R156, R124 ;  /* 0x0000009c29027225 */ /* 0x000fc800078e007c */
[----:B------:R-:W-:Y:S01]  /*27b0*/  IMAD.IADD R3, R3, 0x1, R4 ;  /* 0x0000000103037824 */ /* 0x000fe200078e0204 */
[----:B------:R-:W-:Y:S01]  /*27c0*/  @P0 LEA R4, P1, R2, c[0x0][0x220], 0x1 ;  /* 0x0000880002040a11 */ /* 0x000fe200078208ff */
[----:B-1----:R-:W-:-:S03]  /*27d0*/  IMAD.WIDE.U32 R8, R178, 0x40, RZ ;  /* 0x00000040b2087825 */ /* 0x002fc600078e00ff */
[----:B------:R-:W-:Y:S01]  /*27e0*/  @P0 LEA.HI.X R5, R2, c[0x0][0x224], R3, 0x1, P1 ;  /* 0x0000890002050a11 */ /* 0x000fe200008f0c03 */
[----:B------:R-:W-:Y:S01]  /*27f0*/  IMAD R10, R24, c[0x0][0x1e0], RZ ;  /* 0x00007800180a7a24 */ /* 0x000fe200078e02ff */
[----:B------:R-:W-:Y:S01]  /*2800*/  ISETP.GE.AND P1, PT, R6, 0x41, PT ;  /* 0x000000410600780c */ /* 0x000fe20003f26270 */
[----:B------:R-:W-:Y:S02]  /*2810*/  IMAD.WIDE.U32 R204, R40, c[0x0][0x1e0], RZ ;  /* 0x0000780028cc7a25 */ /* 0x000fe400078e00ff */
[----:B------:R-:W-:Y:S01]  /*2820*/  @!PT LDS RZ, [RZ] ;  /* 0x00000000fffff984 */ /* 0x000fe20000000800 */
[----:B------:R-:W-:Y:S01]  /*2830*/  @!PT LDS RZ, [RZ] ;  /* 0x00000000fffff984 */ /* 0x000fe20000000800 */
[----:B------:R-:W-:Y:S01]  /*2840*/  @!PT LDS RZ, [RZ] ;  /* 0x00000000fffff984 */ /* 0x000fe20000000800 */
[----:B------:R1:W-:Y:S02]  /*2850*/  @P0 LDGSTS.E.BYPASS.LTC128B.128 [R215+0x8100], [R4.64], !P5 ;  /* 0x0810000004d70fae */ /* 0x0003e4000e901d46 */
[----:B------:R-:W-:Y:S02]  /*2860*/  IMAD R10, R22, c[0x0][0x1e4], R10 ;  /* 0x00007900160a7a24 */ /* 0x000fe400078e020a */
[----:B------:R1:W-:Y:S01]  /*2870*/  @P0 LDGSTS.E.BYPASS.LTC128B.128 [R215+0xb900], [R4.64+0x80], !P4 ;  /* 0x0b90008004d70fae */ /* 0x0003e2000e101d46 */
[----:B------:R-:W-:-:S04]  /*2880*/  IMAD.WIDE.U32 R164, R178, 0x60, RZ ;  /* 0x00000060b2a47825 */ /* 0x000fc800078e00ff */
[----:B------:R-:W-:Y:S01]  /*2890*/  IMAD.MOV.U32 R162, RZ, RZ, c[0x0][0x280] ;  /* 0x0000a000ffa27624 */ /* 0x000fe200078e00ff */
[----:B------:R-:W-:Y:S01]  /*28a0*/  IADD3 R181, R165, UR4, RZ ;  /* 0x00000004a5b57c10 */ /* 0x000fe2000fffe0ff */
[----:B------:R-:W-:Y:S02]  /*28b0*/  IMAD.MOV.U32 R163, RZ, RZ, c[0x0][0x290] ;  /* 0x0000a400ffa37624 */ /* 0x000fe400078e00ff */
[C---:B------:R-:W-:Y:S01]  /*28c0*/  IMAD.SHL.U32 R190, R162.reuse, 0x20, RZ ;  /* 0x00000020a2be7824 */ /* 0x040fe200078e00ff */
[-C--:B------:R-:W-:Y:S01]  /*28d0*/  SHF.L.U64.HI R167, R162, R179.reuse, c[0x0][0x284] ;  /* 0x0000a100a2a77619 */ /* 0x080fe200000102b3 */
[C---:B------:R-:W-:Y:S01]  /*28e0*/  IMAD.SHL.U32 R191, R163.reuse, 0x20, RZ ;  /* 0x00000020a3bf7824 */ /* 0x040fe200078e00ff */
[----:B------:R-:W-:Y:S02]  /*28f0*/  SHF.L.U64.HI R168, R163, R179, c[0x0][0x294] ;  /* 0x0000a500a3a87619 */ /* 0x000fe400000102b3 */
[----:B-1----:R-:W-:-:S04]  /*2900*/  @P2 IADD3 R5, P0, R209, R2, RZ ;  /* 0x00000002d1052210 */ /* 0x002fc80007f1e0ff */
[----:B------:R-:W-:Y:S02]  /*2910*/  @P2 IADD3.X R7, R3, R187, RZ, P0, !PT ;  /* 0x000000bb03072210 */ /* 0x000fe400007fe4ff */
[----:B------:R-:W-:-:S04]  /*2920*/  @P2 LEA R4, P0, R5, c[0x0][0x220], 0x1 ;  /* 0x0000880005042a11 */ /* 0x000fc800078008ff */
[----:B------:R-:W-:-:S05]  /*2930*/  @P2 LEA.HI.X R5, R5, c[0x0][0x224], R7, 0x1, P0 ;  /* 0x0000890005052a11 */ /* 0x000fca00000f0c07 */
[----:B------:R1:W-:Y:S04]  /*2940*/  @P2 LDGSTS.E.BYPASS.LTC128B.128 [R216+0x9100], [R4.64], !P5 ;  /* 0x0910000004d82fae */ /* 0x0003e8000e901d46 */
[----:B------:R1:W-:Y:S02]  /*2950*/  @P2 LDGSTS.E.BYPASS.LTC128B.128 [R216+0xc900], [R4.64+0x80], !P4 ;  /* 0x0c90008004d82fae */ /* 0x0003e4000e101d46 */
[----:B-1----:R-:W-:-:S04]  /*2960*/  @P1 IADD3 R5, P0, R2, R8, RZ ;  /* 0x0000000802051210 */ /* 0x002fc80007f1e0ff */
[----:B------:R-:W-:Y:S01]  /*2970*/  @P1 IADD3.X R7, R3, UR5, R9, P0, !PT ;  /* 0x0000000503071c10 */ /* 0x000fe200087fe409 */
[----:B------:R-:W-:Y:S01]  /*2980*/  IMAD.WIDE.U32 R8, R22, c[0x0][0x1e0], RZ ;  /* 0x0000780016087a25 */ /* 0x000fe200078e00ff */
[----:B------:R-:W-:-:S04]  /*2990*/  @P1 LEA R4, P0, R5, c[0x0][0x220], 0x1 ;  /* 0x0000880005041a11 */ /* 0x000fc800078008ff */
[----:B------:R-:W-:Y:S02]  /*29a0*/  @P1 LEA.HI.X R5, R5, c[0x0][0x224], R7, 0x1, P0 ;  /* 0x0000890005051a11 */ /* 0x000fe400000f0c07 */
[----:B------:R-:W-:Y:S01]  /*29b0*/  ISETP.GT.AND P0, PT, R6, 0x60, PT ;  /* 0x000000600600780c */ /* 0x000fe20003f04270 */
[----:B------:R-:W-:Y:S02]  /*29c0*/  IMAD R6, R27, c[0x0][0x280], RZ ;  /* 0x0000a0001b067a24 */ /* 0x000fe400078e02ff */
[----:B------:R1:W-:Y:S02]  /*29d0*/  @P1 LDGSTS.E.BYPASS.LTC128B.128 [R216+0xa100], [R4.64], !P5 ;  /* 0x0a10000004d81fae */ /* 0x0003e4000e901d46 */
[C---:B------:R-:W-:Y:S02]  /*29e0*/  IMAD R16, R40.reuse, c[0x0][0x284], R6 ;  /* 0x0000a10028107a24 */ /* 0x040fe400078e0206 */
[----:B------:R-:W-:Y:S01]  /*29f0*/  IMAD.WIDE.U32 R6, R40, c[0x0][0x280], R28 ;  /* 0x0000a00028067a25 */ /* 0x000fe200078e001c */
[----:B------:R1:W-:Y:S03]  /*2a00*/  @P1 LDGSTS.E.BYPASS.LTC128B.128 [R216+0xd900], [R4.64+0x80], !P4 ;  /* 0x0d90008004d81fae */ /* 0x0003e6000e101d46 */
[----:B------:R-:W-:Y:S01]  /*2a10*/  IMAD.IADD R15, R7, 0x1, R16 ;  /* 0x00000001070f7824 */ /* 0x000fe200078e0210 */
[----:B------:R-:W-:Y:S01]  /*2a20*/  IADD3 R7, R9, R10, RZ ;  /* 0x0000000a09077210 */ /* 0x000fe20007ffe0ff */
[----:B------:R-:W-:-:S02]  /*2a30*/  IMAD R9, R27, c[0x0][0x290], RZ ;  /* 0x0000a4001b097a24 */ /* 0x000fc400078e02ff */
[----:B------:R-:W-:-:S04]  /*2a40*/  @P0 IMAD.WIDE.U32 R2, R178, 0x60, R2 ;  /* 0x00000060b2020825 */ /* 0x000fc800078e0002 */
[----:B------:R-:W-:Y:S01]  /*2a50*/  IMAD.MOV.U32 R14, RZ, RZ, R6 ;  /* 0x000000ffff0e7224 */ /* 0x000fe200078e0006 */
[----:B------:R-:W-:Y:S01]  /*2a60*/  @P0 IADD3 R17, R3, UR4, RZ ;  /* 0x0000000403110c10 */ /* 0x000fe2000fffe0ff */
[----:B------:R-:W-:-:S04]  /*2a70*/  IMAD.WIDE.U32 R10, R40, c[0x0][0x290], R28 ;  /* 0x0000a400280a7a25 */ /* 0x000fc800078e001c */
[----:B------:R-:W-:Y:S02]  /*2a80*/  IMAD R9, R40, c[0x0][0x294], R9 ;  /* 0x0000a50028097a24 */ /* 0x000fe400078e0209 */
[----:B------:R-:W-:Y:S01]  /*2a90*/  IMAD.MOV.U32 R6, RZ, RZ, R8 ;  /* 0x000000ffff067224 */ /* 0x000fe200078e0008 */
[C---:B------:R-:W-:Y:S01]  /*2aa0*/  @P0 LEA R8, P1, R2.reuse, c[0x0][0x220], 0x1 ;  /* 0x0000880002080a11 */ /* 0x040fe200078208ff */
[----:B------:R-:W-:Y:S01]  /*2ab0*/  IMAD.IADD R3, R9, 0x1, R13 ;  /* 0x0000000109037824 */ /* 0x000fe200078e020d */
[----:B------:R-:W-:Y:S01]  /*2ac0*/  IADD3 R11, R11, R9, RZ ;  /* 0x000000090b0b7210 */ /* 0x000fe20007ffe0ff */
[C---:B------:R-:W-:Y:S01]  /*2ad0*/  IMAD.WIDE.U32 R6, R39.reuse, c[0x0][0x1e8], R6 ;  /* 0x00007a0027067a25 */ /* 0x040fe200078e0006 */
[----:B------:R-:W-:Y:S02]  /*2ae0*/  @P0 LEA.HI.X R9, R2, c[0x0][0x224], R17, 0x1, P1 ;  /* 0x0000890002090a11 */ /* 0x000fe400008f0c11 */
[----:B------:R-:W-:Y:S01]  /*2af0*/  MOV R2, R12 ;  /* 0x0000000c00027202 */ /* 0x000fe20000000f00 */
[----:B-1----:R-:W-:Y:S01]  /*2b00*/  IMAD.WIDE.U32 R4, R40, c[0x0][0x280], R36 ;  /* 0x0000a00028047a25 */ /* 0x002fe200078e0024 */
[----:B------:R-:W-:Y:S01]  /*2b10*/  SHF.R.S32.HI R12, RZ, 0x1f, R33 ;  /* 0x0000001fff0c7819 */ /* 0x000fe20000011421 */
[----:B------:R1:W-:Y:S01]  /*2b20*/  @P0 LDGSTS.E.BYPASS.LTC128B.128 [R216+0xb100], [R8.64], !P5 ;  /* 0x0b10000008d80fae */ /* 0x0003e2000e901d46 */
[----:B------:R-:W-:Y:S01]  /*2b30*/  SHF.R.S32.HI R13, RZ, 0x1f, R34 ;  /* 0x0000001fff0d7819 */ /* 0x000fe20000011422 */
[----:B------:R-:W-:Y:S01]  /*2b40*/  IMAD.IADD R5, R16, 0x1, R5 ;  /* 0x0000000110057824 */ /* 0x000fe200078e0205 */
[----:B------:R-:W-:Y:S01]  /*2b50*/  LEA.HI R12, R12, R33, RZ, 0x3 ;  /* 0x000000210c0c7211 */ /* 0x000fe200078f18ff */
[----:B------:R1:W-:Y:S01]  /*2b60*/  @P0 LDGSTS.E.BYPASS.LTC128B.128 [R216+0xe900], [R8.64+0x80], !P4 ;  /* 0x0e90008008d80fae */ /* 0x0003e2000e101d46 */
[----:B------:R-:W-:Y:S01]  /*2b70*/  IMAD R7, R39, c[0x0][0x1ec], R7 ;  /* 0x00007b0027077a24 */ /* 0x000fe200078e0207 */
[----:B------:R-:W-:Y:S01]  /*2b80*/  LEA.HI R13, R13, R34, RZ, 0x3 ;  /* 0x000000220d0d7211 */ /* 0x000fe200078f18ff */
[----:B-----5:R-:W-:Y:S01]  /*2b90*/  IMAD.WIDE.U32 R108, R145, c[0x0][0x280], R14 ;  /* 0x0000a000916c7a25 */ /* 0x020fe200078e000e */
[----:B------:R-:W-:Y:S01]  /*2ba0*/  SHF.L.U32 R17, R12, 0x6, RZ ;  /* 0x000000060c117819 */ /* 0x000fe200000006ff */
[----:B------:R-:W0:Y:S01]  /*2bb0*/  LDGDEPBAR ;  /* 0x00000000000079af */ /* 0x000e220000000000 */
[----:B------:R-:W-:Y:S01]  /*2bc0*/  WARPSYNC 0xffffffff ;  /* 0xffffffff00007948 */ /* 0x000fe20003800000 */
[----:B------:R-:W-:Y:S01]  /*2bd0*/  IMAD.SHL.U32 R19, R13, 0x40, RZ ;  /* 0x000000400d137824 */ /* 0x000fe200078e00ff */
[----:B------:R-:W-:Y:S01]  /*2be0*/  LOP3.LUT R17, R17, 0xfffffe00, RZ, 0xc0, !PT ;  /* 0xfffffe0011117812 */ /* 0x000fe200078ec0ff */
[----:B------:R-:W-:-:S03]  /*2bf0*/  IMAD.WIDE.U32 R104, R145, c[0x0][0x280], R4 ;  /* 0x0000a00091687a25 */ /* 0x000fc600078e0004 */
[----:B------:R-:W-:Y:S01]  /*2c00*/  LOP3.LUT R19, R19, 0xfffffe00, RZ, 0xc0, !PT ;  /* 0xfffffe0013137812 */ /* 0x000fe200078ec0ff */
[----:B------:R-:W-:-:S04]  /*2c10*/  IMAD.WIDE.U32 R102, R145, c[0x0][0x290], R2 ;  /* 0x0000a40091667a25 */ /* 0x000fc800078e0002 */
[----:B------:R-:W-:Y:S01]  /*2c20*/  IMAD.WIDE.U32 R106, R145, c[0x0][0x290], R10 ;  /* 0x0000a400916a7a25 */ /* 0x000fe200078e000a */
[----:B-1----:R-:W-:Y:S02]  /*2c30*/  SHF.R.S32.HI R9, RZ, 0x1f, R35 ;  /* 0x0000001fff097819 */ /* 0x002fe40000011423 */
[----:B------:R-:W-:Y:S02]  /*2c40*/  SHF.R.S32.HI R8, RZ, 0x1f, R145 ;  /* 0x0000001fff087819 */ /* 0x000fe40000011491 */
[----:B------:R-:W-:Y:S01]  /*2c50*/  LEA.HI R16, R9, R35, RZ, 0x3 ;  /* 0x0000002309107211 */ /* 0x000fe200078f18ff */
[----:B------:R-:W-:Y:S02]  /*2c60*/  IMAD R9, R27, c[0x0][0x1e0], RZ ;  /* 0x000078001b097a24 */ /* 0x000fe400078e02ff */
[----:B------:R-:W-:Y:S02]  /*2c70*/  IMAD R20, R8, c[0x0][0x290], RZ ;  /* 0x0000a40008147a24 */ /* 0x000fe400078e02ff */
[----:B------:R-:W-:-:S02]  /*2c80*/  IMAD R18, R40, c[0x0][0x1e4], R9 ;  /* 0x0000790028127a24 */ /* 0x000fc400078e0209 */
[----:B------:R-:W-:Y:S02]  /*2c90*/  IMAD.SHL.U32 R16, R16, 0x40, RZ ;  /* 0x0000004010107824 */ /* 0x000fe400078e00ff */
[----:B------:R-:W-:Y:S01]  /*2ca0*/  IMAD R12, R145, c[0x0][0x294], R20 ;  /* 0x0000a500910c7a24 */ /* 0x000fe200078e0214 */
[----:B------:R-:W-:Y:S01]  /*2cb0*/  IADD3 R139, R205, R18, RZ ;  /* 0x00000012cd8b7210 */ /* 0x000fe20007ffe0ff */
[----:B------:R-:W-:Y:S01]  /*2cc0*/  IMAD R21, R8, c[0x0][0x280], RZ ;  /* 0x0000a00008157a24 */ /* 0x000fe200078e02ff */
[----:B------:R-:W-:Y:S01]  /*2cd0*/  LOP3.LUT R20, R16, 0xfffffe00, RZ, 0xc0, !PT ;  /* 0xfffffe0010147812 */ /* 0x000fe200078ec0ff */
[----:B------:R-:W-:Y:S01]  /*2ce0*/  IMAD.IADD R118, R107, 0x1, R12 ;  /* 0x000000016b767824 */ /* 0x000fe200078e020c */
[----:B------:R-:W-:Y:S01]  /*2cf0*/  SHF.L.U32 R8, R210, 0x1, RZ ;  /* 0x00000001d2087819 */ /* 0x000fe200000006ff */
[----:B------:R-:W-:Y:S01]  /*2d00*/  IMAD R13, R145, c[0x0][0x284], R21 ;  /* 0x0000a100910d7a24 */ /* 0x000fe200078e0215 */
[----:B------:R-:W-:-:S04]  /*2d10*/  IADD3 R116, R12, R103, RZ ;  /* 0x000000670c747210 */ /* 0x000fc80007ffe0ff */
[----:B------:R-:W-:Y:S02]  /*2d20*/  IADD3 R120, R109, R13, RZ ;  /* 0x0000000d6d787210 */ /* 0x000fe40007ffe0ff */
[----:B------:R-:W-:Y:S02]  /*2d30*/  IADD3 R117, R13, R105, RZ ;  /* 0x000000690d757210 */ /* 0x000fe40007ffe0ff */
[----:B---3--:R-:W-:Y:S01]  /*2d40*/  @P3 SHF.R.S32.HI R9, RZ, 0x1f, R23 ;  /* 0x0000001fff093819 */ /* 0x008fe20000011417 */
[----:B------:R-:W-:Y:S02]  /*2d50*/  @!P3 IMAD.MOV.U32 R9, RZ, RZ, R146 ;  /* 0x000000ffff09b224 */ /* 0x000fe400078e0092 */
[----:B------:R-:W-:-:S03]  /*2d60*/  @!P3 IMAD.MOV.U32 R23, RZ, RZ, R42 ;  /* 0x000000ffff17b224 */ /* 0x000fc600078e002a */
        /* <DEDUP_REMOVED lines=8> */
[----:B--2---:R-:W-:Y:S01]  /*2df0*/  ISETP.GE.AND P0, PT, R36, c[0x0][0x27c], PT ;  /* 0x00009f0024007a0c */ /* 0x004fe20003f06270 */
[C---:B------:R-:W-:Y:S01]  /*2e00*/  IMAD.WIDE.U32 R2, R39.reuse, c[0x0][0x210], R36 ;  /* 0x0000840027027a25 */ /* 0x040fe200078e0024 */
[----:B------:R-:W-:Y:S01]  /*2e10*/  ISETP.GE.AND P2, PT, R210, 0x1, PT ;  /* 0x00000001d200780c */ /* 0x000fe20003f46270 */
[----:B------:R-:W-:Y:S01]  /*2e20*/  ULDC.U8 UR8, c[0x0][0x298] ;  /* 0x0000a60000087ab9 */ /* 0x000fe20000000000 */
[----:B------:R-:W-:Y:S01]  /*2e30*/  SEL R4, RZ, c[0x0][0x27c], !P0 ;  /* 0x00009f00ff047a07 */ /* 0x000fe20004000000 */
[C---:B------:R-:W-:Y:S01]  /*2e40*/  IMAD R5, R39.reuse, c[0x0][0x214], R3 ;  /* 0x0000850027057a24 */ /* 0x040fe200078e0203 */
[----:B------:R-:W-:Y:S01]  /*2e50*/  LOP3.LUT R38, R38, 0xfffffff7, RZ, 0xc0, !PT ;  /* 0xfffffff726267812 */ /* 0x000fe200078ec0ff */
[----:B------:R-:W-:Y:S01]  /*2e60*/  IMAD.WIDE.U32 R6, R39, c[0x0][0x260], R36 ;  /* 0x0000980027067a25 */ /* 0x000fe200078e0024 */
[----:B------:R-:W-:Y:S01]  /*2e70*/  BAR.SYNC.DEFER_BLOCKING 0x0 ;  /* 0x0000000000007b1d */ /* 0x000fe20000010000 */
[----:B------:R-:W-:Y:S02]  /*2e80*/  IADD3 R142, P1, R40, R22, RZ ;  /* 0x00000016288e7210 */ /* 0x000fe40007f3e0ff */
[----:B------:R-:W-:Y:S01]  /*2e90*/  IMAD.IADD R3, R36, 0x1, R4 ;  /* 0x0000000124037824 */ /* 0x000fe200078e0204 */
[----:B------:R-:W-:Y:S01]  /*2ea0*/  SHF.L.U32 R188, R162, 0x6, RZ ;  /* 0x00000006a2bc7819 */ /* 0x000fe200000006ff */
[----:B------:R-:W-:Y:S01]  /*2eb0*/  IMAD.MOV.U32 R4, RZ, RZ, R2 ;  /* 0x000000ffff047224 */ /* 0x000fe200078e0002 */
[----:B------:R-:W-:Y:S01]  /*2ec0*/  @P0 IADD3 R8, -R8, c[0x0][0x1d4], RZ ;  /* 0x0000750008080a10 */ /* 0x000fe20007ffe1ff */
[----:B------:R-:W-:Y:S01]  /*2ed0*/  IMAD R11, R18, c[0x0][0x218], RZ ;  /* 0x00008600120b7a24 */ /* 0x000fe200078e02ff */
[----:B------:R-:W-:Y:S01]  /*2ee0*/  SHF.R.S32.HI R9, RZ, 0x1f, R3 ;  /* 0x0000001fff097819 */ /* 0x000fe20000011403 */
[C---:B------:R-:W-:Y:S01]  /*2ef0*/  IMAD.WIDE.U32 R100, R16.reuse, c[0x0][0x218], R4 ;  /* 0x0000860010647a25 */ /* 0x040fe200078e0004 */
[----:B------:R-:W-:Y:S01]  /*2f00*/  SHF.R.S32.HI R10, RZ, 0x1f, R8 ;  /* 0x0000001fff0a7819 */ /* 0x000fe20000011408 */
[----:B------:R-:W-:Y:S01]  /*2f10*/  ULDC UR10, c[0x0][0x1e4] ;  /* 0x00007900000a7ab9 */ /* 0x000fe20000000800 */
[-C--:B------:R-:W-:Y:S01]  /*2f20*/  LEA.HI R2, R9, R3.reuse, RZ, 0x3 ;  /* 0x0000000309027211 */ /* 0x080fe200078f18ff */
[----:B------:R-:W-:Y:S01]  /*2f30*/  IMAD R7, R39, c[0x0][0x264], R7 ;  /* 0x0000990027077a24 */ /* 0x000fe200078e0207 */
[----:B------:R-:W-:Y:S01]  /*2f40*/  LEA.HI R3, R9, R3, RZ, 0x6 ;  /* 0x0000000309037211 */ /* 0x000fe200078f30ff */
[----:B------:R-:W-:Y:S01]  /*2f50*/  IMAD R18, R16, c[0x0][0x21c], R11 ;  /* 0x0000870010127a24 */ /* 0x000fe200078e020b */
[----:B------:R-:W-:Y:S01]  /*2f60*/  LEA.HI R10, R10, R8, RZ, 0x4 ;  /* 0x000000080a0a7211 */ /* 0x000fe200078f20ff */
[----:B------:R-:W-:Y:S01]  /*2f70*/  IMAD R8, R25, c[0x0][0x268], RZ ;  /* 0x00009a0019087a24 */ /* 0x000fe200078e02ff */
[----:B------:R-:W-:Y:S01]  /*2f80*/  LOP3.LUT R5, R159, 0x38, R2, 0xf8, !PT ;  /* 0x000000389f057812 */ /* 0x000fe200078ef802 */
[----:B------:R-:W-:Y:S01]  /*2f90*/  IMAD.WIDE.U32 R98, R26, c[0x0][0x268], R6 ;  /* 0x00009a001a627a25 */ /* 0x000fe200078e0006 */
[----:B------:R-:W-:Y:S01]  /*2fa0*/  SHF.R.S32.HI R3, RZ, 0x6, R3 ;  /* 0x00000006ff037819 */ /* 0x000fe20000011403 */
[----:B------:R-:W-:Y:S01]  /*2fb0*/  UMOV UR9, 0x60 ;  /* 0x0000006000097882 */ /* 0x000fe20000000000 */
[----:B------:R-:W-:Y:S01]  /*2fc0*/  LOP3.LUT R4, R154, 0x38, R2, 0xf8, !PT ;  /* 0x000000389a047812 */ /* 0x000fe200078ef802 */
[----:B------:R-:W-:Y:S01]  /*2fd0*/  IMAD R15, R26, c[0x0][0x26c], R8 ;  /* 0x00009b001a0f7a24 */ /* 0x000fe200078e0208 */
[----:B------:R-:W-:Y:S01]  /*2fe0*/  SHF.R.S32.HI R9, RZ, 0x4, R10 ;  /* 0x00000004ff097819 */ /* 0x000fe2000001140a */
[----:B------:R-:W-:Y:S01]  /*2ff0*/  IMAD R10, R3, 0x1c00, R20 ;  /* 0x00001c00030a7824 */ /* 0x000fe200078e0214 */
[----:B------:R-:W-:Y:S01]  /*3000*/  LOP3.LUT R8, R5, R199, RZ, 0x3c, !PT ;  /* 0x000000c705087212 */ /* 0x000fe200078e3cff */
[C---:B------:R-:W-:Y:S01]  /*3010*/  IMAD R11, R3.reuse, 0x1c00, R169 ;  /* 0x00001c00030b7824 */ /* 0x040fe200078e02a9 */
[----:B------:R-:W-:Y:S01]  /*3020*/  LOP3.LUT R5, R4, R30, RZ, 0x3c, !PT ;  /* 0x0000001e04057212 */ /* 0x000fe200078e3cff */
[----:B------:R-:W-:Y:S01]  /*3030*/  ULDC UR5, c[0x0][0x284] ;  /* 0x0000a10000057ab9 */ /* 0x000fe20000000800 */
[----:B------:R-:W-:Y:S01]  /*3040*/  LEA.HI.SX32 R4, R2, R9, 0x1d ;  /* 0x0000000902047211 */ /* 0x000fe200078feaff */
[----:B------:R-:W-:Y:S01]  /*3050*/  IMAD R9, R3, 0x1c00, R19 ;  /* 0x00001c0003097824 */ /* 0x000fe200078e0213 */
[----:B------:R-:W-:Y:S01]  /*3060*/  LOP3.LUT R7, R158, 0x38, R2, 0xf8, !PT ;  /* 0x000000389e077812 */ /* 0x000fe200078ef802 */
[----:B------:R-:W-:Y:S01]  /*3070*/  IMAD.IADD R13, R10, 0x1, R5 ;  /* 0x000000010a0d7824 */ /* 0x000fe200078e0205 */
[----:B------:R-:W-:Y:S01]  /*3080*/  SHF.R.S32.HI R5, RZ, 0x1f, R4 ;  /* 0x0000001fff057819 */ /* 0x000fe20000011404 */
[----:B------:R-:W-:Y:S01]  /*3090*/  IMAD.SHL.U32 R93, R4, 0x8, RZ ;  /* 0x00000008045d7824 */ /* 0x000fe200078e00ff */
[----:B------:R-:W-:Y:S01]  /*30a0*/  IADD3 R14, R11, R8, RZ ;  /* 0x000000080b0e7210 */ /* 0x000fe20007ffe0ff */
[----:B------:R-:W-:Y:S01]  /*30b0*/  IMAD R8, R3, 0x1c00, R17 ;  /* 0x00001c0003087824 */ /* 0x000fe200078e0211 */
[----:B------:R-:W-:Y:S01]  /*30c0*/  LEA.HI R3, R5, R4, RZ, 0x3 ;  /* 0x0000000405037211 */ /* 0x000fe200078f18ff */
[----:B------:R-:W-:Y:S01]  /*30d0*/  ULDC UR4, c[0x0][0x294] ;  /* 0x0000a50000047ab9 */ /* 0x000fe20000000800 */
[----:B------:R-:W-:Y:S01]  /*30e0*/  ISETP.NE.AND P0, PT, RZ, UR8, PT ;  /* 0x00000008ff007c0c */ /* 0x000fe2000bf05270 */
[----:B------:R-:W-:Y:S01]  /*30f0*/  IMAD.MOV.U32 R177, RZ, RZ, 0x6 ;  /* 0x00000006ffb17424 */ /* 0x000fe200078e00ff */
[----:B------:R-:W-:Y:S01]  /*3100*/  LOP3.LUT R6, R155, 0x38, R2, 0xf8, !PT ;  /* 0x000000389b067812 */ /* 0x000fe200078ef802 */
[----:B------:R-:W-:Y:S01]  /*3110*/  UIMAD UR10, UR10, 0x60, URZ ;  /* 0x000000600a0a78a4 */ /* 0x000fe2000f8e023f */
[----:B------:R-:W-:Y:S01]  /*3120*/  LOP3.LUT R5, R7, R32, RZ, 0x3c, !PT ;  /* 0x0000002007057212 */ /* 0x000fe200078e3cff */
[----:B------:R-:W-:Y:S01]  /*3130*/  UIMAD UR5, UR9, UR5, URZ ;  /* 0x00000005090572a4 */ /* 0x000fe2000f8e023f */
[----:B------:R-:W-:Y:S01]  /*3140*/  @P2 LOP3.LUT R38, R38, 0x8, RZ, 0xfc, !PT ;  /* 0x0000000826262812 */ /* 0x000fe200078efcff */
[----:B------:R-:W-:Y:S01]  /*3150*/  UIMAD UR4, UR9, UR4, URZ ;  /* 0x00000004090472a4 */ /* 0x000fe2000f8e023f */
[----:B------:R-:W-:Y:S01]  /*3160*/  LOP3.LUT R6, R6, R31, RZ, 0x3c, !PT ;  /* 0x0000001f06067212 */ /* 0x000fe200078e3cff */
[----:B------:R-:W-:Y:S01]  /*3170*/  IMAD.IADD R11, R8, 0x1, R5 ;  /* 0x00000001080b7824 */ /* 0x000fe200078e0205 */
[----:B------:R-:W-:Y:S01]  /*3180*/  SHF.R.S32.HI R3, RZ, 0x3, R3 ;  /* 0x00000003ff037819 */ /* 0x000fe20000011403 */
[----:B------:R-:W-:Y:S01]  /*3190*/  IMAD R173, R148, c[0x0][0x1e4], RZ ;  /* 0x0000790094ad7a24 */ /* 0x000fe200078e02ff */
[--C-:B------:R-:W-:Y:S01]  /*31a0*/  LOP3.LUT R4, R154, 0x38, R93.reuse, 0xf8, !PT ;  /* 0x000000389a047812 */ /* 0x100fe200078ef85d */
[----:B------:R-:W-:Y:S01]  /*31b0*/  IMAD R174, R148, c[0x0][0x284], RZ ;  /* 0x0000a10094ae7a24 */ /* 0x000fe200078e02ff */
[----:B------:R-:W-:Y:S01]  /*31c0*/  LOP3.LUT R5, R158, 0x38, R93, 0xf8, !PT ;  /* 0x000000389e057812 */ /* 0x000fe200078ef85d */
[----:B------:R-:W-:Y:S01]  /*31d0*/  IMAD R8, R3, 0x1c00, R19 ;  /* 0x00001c0003087824 */ /* 0x000fe200078e0213 */
[----:B------:R-:W-:Y:S01]  /*31e0*/  IADD3 R12, R9, R6, RZ ;  /* 0x00000006090c7210 */ /* 0x000fe20007ffe0ff */
[----:B------:R-:W-:Y:S01]  /*31f0*/  IMAD R9, R3, 0x1c00, R20 ;  /* 0x00001c0003097824 */ /* 0x000fe200078e0214 */
[----:B------:R-:W-:Y:S01]  /*3200*/  LOP3.LUT R4, R4, R30, RZ, 0x3c, !PT ;  /* 0x0000001e04047212 */ /* 0x000fe200078e3cff */
[----:B------:R-:W-:Y:S01]  /*3210*/  IMAD R175, R148, c[0x0][0x294], RZ ;  /* 0x0000a50094af7a24 */ /* 0x000fe200078e02ff */
[----:B------:R-:W-:Y:S01]  /*3220*/  LOP3.LUT R38, R38, 0xfffffffb, RZ, 0xc0, !PT ;  /* 0xfffffffb26267812 */ /* 0x000fe200078ec0ff */
[----:B------:R-:W-:Y:S01]  /*3230*/  IMAD.WIDE.U32 R152, R148, c[0x0][0x1e0], RZ ;  /* 0x0000780094987a25 */ /* 0x000fe200078e00ff */
[----:B------:R-:W-:-:S02]  /*3240*/  LOP3.LUT R6, R155, 0x38, R93, 0xf8, !PT ;  /* 0x000000389b067812 */ /* 0x000fc400078ef85d */
[----:B------:R-:W-:Y:S01]  /*3250*/  LOP3.LUT R10, R5, R32, RZ, 0x3c, !PT ;  /* 0x00000020050a7212 */ /* 0x000fe200078e3cff */
[----:B------:R-:W-:Y:S01]  /*3260*/  IMAD.IADD R9, R9, 0x1, R4 ;  /* 0x0000000109097824 */ /* 0x000fe200078e0204 */
[----:B------:R-:W-:Y:S01]  /*3270*/  LOP3.LUT R5, R159, 0x38, R93, 0xf8, !PT ;  /* 0x000000389f057812 */ /* 0x000fe200078ef85d */
[C---:B------:R-:W-:Y:S01]  /*3280*/  IMAD R4, R3.reuse, 0x1c00, R169 ;  /* 0x00001c0003047824 */ /* 0x040fe200078e02a9 */
[----:B------:R-:W-:Y:S01]  /*3290*/  @P0 LOP3.LUT R38, R38, 0x4, RZ, 0xfc, !PT ;  /* 0x0000000426260812 */ /* 0x000fe200078efcff */
[----:B------:R-:W-:Y:S01]  /*32a0*/  IMAD.WIDE.U32 R150, R148, c[0x0][0x280], RZ ;  /* 0x0000a00094967a25 */ /* 0x000fe200078e00ff */
[----:B------:R-:W-:Y:S02]  /*32b0*/  LOP3.LUT R7, R6, R31, RZ, 0x3c, !PT ;  /* 0x0000001f06077212 */ /* 0x000fe400078e3cff */
[----:B------:R-:W-:Y:S01]  /*32c0*/  MOV R16, c[0x0][0x1e0] ;  /* 0x0000780000107a02 */ /* 0x000fe20000000f00 */
[----:B------:R-:W-:Y:S01]  /*32d0*/  IMAD R6, R3, 0x1c00, R17 ;  /* 0x00001c0003067824 */ /* 0x000fe200078e0211 */
[----:B------:R-:W-:Y:S01]  /*32e0*/  LOP3.LUT R3, R5, R199, RZ, 0x3c, !PT ;  /* 0x000000c705037212 */ /* 0x000fe200078e3cff */
[----:B------:R1:W-:Y:S01]  /*32f0*/  STL [R1+0x3c], R38 ;  /* 0x00003c2601007387 */ /* 0x0003e20000100800 */
[----:B------:R-:W-:Y:S01]  /*3300*/  IADD3 R8, R8, R7, RZ ;  /* 0x0000000708087210 */ /* 0x000fe20007ffe0ff */
[----:B------:R-:W-:Y:S01]  /*3310*/  IMAD.IADD R10, R6, 0x1, R10 ;  /* 0x00000001060a7824 */ /* 0x000fe200078e020a */
[----:B------:R-:W-:Y:S01]  /*3320*/  SHF.R.S32.HI R5, RZ, 0x1f, R34 ;  /* 0x0000001fff057819 */ /* 0x000fe20000011422 */
[----:B------:R-:W-:Y:S01]  /*3330*/  IMAD.IADD R7, R4, 0x1, R3 ;  /* 0x0000000104077824 */ /* 0x000fe200078e0203 */
[----:B------:R-:W-:Y:S01]  /*3340*/  SHF.R.S32.HI R3, RZ, 0x1f, R35 ;  /* 0x0000001fff037819 */ /* 0x000fe20000011423 */
[----:B------:R-:W-:Y:S01]  /*3350*/  IMAD.WIDE.U32 R192, R33, c[0x0][0x1e0], RZ ;  /* 0x0000780021c07a25 */ /* 0x000fe200078e00ff */
[----:B------:R-:W-:-:S02]  /*3360*/  SHF.R.S32.HI R6, RZ, 0x1f, R33 ;  /* 0x0000001fff067819 */ /* 0x000fc40000011421 */
[----:B------:R-:W-:Y:S01]  /*3370*/  LOP3.LUT R112, R2, 0xfffffff8, RZ, 0xc0, !PT ;  /* 0xfffffff802707812 */ /* 0x000fe200078ec0ff */
[----:B------:R-:W-:Y:S01]  /*3380*/  IMAD R4, R3, c[0x0][0x1e0], RZ ;  /* 0x0000780003047a24 */ /* 0x000fe200078e02ff */
[----:B------:R-:W-:Y:S01]  /*3390*/  ISETP.GE.AND P6, PT, R36, c[0x0][0x1d4], PT ;  /* 0x0000750024007a0c */ /* 0x000fe20003fc6270 */
[----:B------:R-:W-:Y:S01]  /*33a0*/  IMAD R3, R5, c[0x0][0x1e0], RZ ;  /* 0x0000780005037a24 */ /* 0x000fe200078e02ff */
[----:B------:R-:W-:Y:S01]  /*33b0*/  SHF.L.U64.HI R179, R16, R179, c[0x0][0x1e4] ;  /* 0x0000790010b37619 */ /* 0x000fe200000102b3 */
[----:B------:R-:W-:Y:S01]  /*33c0*/  IMAD R5, R6, c[0x0][0x1e0], RZ ;  /* 0x0000780006057a24 */ /* 0x000fe200078e02ff */
[----:B------:R-:W-:Y:S01]  /*33d0*/  IADD3 R174, R151, R174, RZ ;  /* 0x000000ae97ae7210 */ /* 0x000fe20007ffe0ff */
[----:B------:R-:W-:Y:S01]  /*33e0*/  IMAD R6, R35, c[0x0][0x1e4], R4 ;  /* 0x0000790023067a24 */ /* 0x000fe200078e0204 */
[----:B------:R-:W-:Y:S01]  /*33f0*/  SHF.L.U32 R206, R16, 0x5, RZ ;  /* 0x0000000510ce7819 */ /* 0x000fe200000006ff */
[C---:B------:R-:W-:Y:S01]  /*3400*/  IMAD.WIDE.U32 R184, R162.reuse, 0x60, RZ ;  /* 0x00000060a2b87825 */ /* 0x040fe200078e00ff */
[----:B------:R-:W-:-:S02]  /*3410*/  SHF.L.U64.HI R162, R162, R177, c[0x0][0x284] ;  /* 0x0000a100a2a27619 */ /* 0x000fc400000102b1 */
[----:B------:R-:W-:Y:S01]  /*3420*/  SHF.R.S32.HI R114, RZ, 0x1f, R112 ;  /* 0x0000001fff727819 */ /* 0x000fe20000011470 */
[----:B------:R-:W-:Y:S01]  /*3430*/  IMAD.WIDE.U32 R182, R163, 0x60, RZ ;  /* 0x00000060a3b67825 */ /* 0x000fe200078e00ff */
[----:B------:R-:W-:Y:S02]  /*3440*/  IADD3 R121, R185, UR5, RZ ;  /* 0x00000005b9797c10 */ /* 0x000fe4000fffe0ff */
[----:B------:R-:W-:Y:S01]  /*3450*/  SHF.R.S32.HI R113, RZ, 0x1f, R93 ;  /* 0x0000001fff717819 */ /* 0x000fe2000001145d */
[----:B------:R-:W-:Y:S01]  /*3460*/  IMAD.WIDE.U32 R160, R16, 0x60, RZ ;  /* 0x0000006010a07825 */ /* 0x000fe200078e00ff */
[----:B------:R-:W-:Y:S02]  /*3470*/  IADD3 R122, R183, UR4, RZ ;  /* 0x00000004b77a7c10 */ /* 0x000fe4000fffe0ff */
[----:B------:R-:W-:Y:S01]  /*3480*/  SHF.L.U32 R135, R14, 0x1, RZ ;  /* 0x000000010e877819 */ /* 0x000fe200000006ff */
[----:B------:R-:W-:Y:S01]  /*3490*/  IMAD R4, R33, c[0x0][0x1e4], R5 ;  /* 0x0000790021047a24 */ /* 0x000fe200078e0205 */
[----:B------:R-:W-:Y:S01]  /*34a0*/  IADD3 R172, R161, UR10, RZ ;  /* 0x0000000aa1ac7c10 */ /* 0x000fe2000fffe0ff */
[----:B------:R-:W-:Y:S01]  /*34b0*/  IMAD.WIDE.U32 R148, R148, c[0x0][0x290], RZ ;  /* 0x0000a40094947a25 */ /* 0x000fe200078e00ff */
[----:B------:R-:W-:-:S02]  /*34c0*/  SHF.L.U32 R132, R11, 0x1, RZ ;  /* 0x000000010b847819 */ /* 0x000fc400000006ff */
[----:B------:R-:W-:Y:S01]  /*34d0*/  IADD3 R136, R193, R4, RZ ;  /* 0x00000004c1887210 */ /* 0x000fe20007ffe0ff */
[----:B------:R-:W-:Y:S01]  /*34e0*/  IMAD.WIDE.U32 R202, R35, c[0x0][0x1e0], RZ ;  /* 0x0000780023ca7a25 */ /* 0x000fe200078e00ff */
[----:B------:R-:W-:-:S03]  /*34f0*/  SHF.L.U32 R128, R10, 0x1, RZ ;  /* 0x000000010a807819 */ /* 0x000fc600000006ff */
        /* <DEDUP_REMOVED lines=19> */
[----:B-1----:R-:W-:Y:S02]  /*3630*/  IMAD.SHL.U32 R123, R7, 0x2, RZ ;  /* 0x00000002077b7824 */ /* 0x002fe400078e00ff */
.L_x_1191:
[----:B------:R-:W-:Y:S01]  /*3640*/  SHF.R.S32.HI R97, RZ, 0x1f, R41 ;  /* 0x0000001fff617819 */ /* 0x000fe20000011429 */
[----:B-1----:R1:W5:Y:S01]  /*3650*/  LDL R211, [R1+0x3c] ;  /* 0x00003c0001d37983 */ /* 0x0023620000100800 */
[----:B------:R-:W-:Y:S01]  /*3660*/  ISETP.GE.AND P2, PT, R210, 0x1, PT ;  /* 0x00000001d200780c */ /* 0x000fe20003f46270 */
[----:B------:R-:W-:Y:S04]  /*3670*/  DEPBAR.LE SB0, 0x0 ;  /* 0x000080000000791a */ /* 0x000fe80000000000 */
[----:B------:R-:W-:Y:S01]  /*3680*/  WARPSYNC 0xffffffff ;  /* 0xffffffff00007948 */ /* 0x000fe20003800000 */
[----:B------:R-:W-:Y:S01]  /*3690*/  BAR.SYNC.DEFER_BLOCKING 0x0 ;  /* 0x0000000000007b1d */ /* 0x000fe20000010000 */
[-C--:B------:R-:W-:Y:S02]  /*36a0*/  IMAD R2, R173, R41.reuse, RZ ;  /* 0x00000029ad027224 */ /* 0x080fe400078e02ff */
[----:B------:R-:W-:Y:S04]  /*36b0*/  IMAD.WIDE.U32 R80, R152, R41, RZ ;  /* 0x0000002998507225 */ /* 0x000fe800078e00ff */
[----:B------:R-:W-:Y:S01]  /*36c0*/  IMAD R2, R97, R152, R2 ;  /* 0x0000009861027224 */ /* 0x000fe200078e0202 */
[----:B------:R-:W-:Y:S03]  /*36d0*/  IADD3 R3, P1, P0, R119, R80, R206 ;  /* 0x0000005077037210 */ /* 0x000fe6000783e0ce */
[----:B------:R-:W-:Y:S05]  /*36e0*/  IMAD.IADD R86, R81, 0x1, R2 ;  /* 0x0000000151567824 */ /* 0x000fea00078e0202 */
[----:B------:R-:W-:Y:S02]  /*36f0*/  IADD3.X R7, R115, R86, R179, P1, P0 ;  /* 0x0000005673077210 */ /* 0x000fe40000fe04b3 */
[----:B------:R-:W-:Y:S04]  /*3700*/  IADD3 R4, P1, P0, R119, R80, R207 ;  /* 0x0000005077047210 */ /* 0x000fe8000783e0cf */
[----:B------:R-:W-:Y:S02]  /*3710*/  IADD3.X R8, R115, R86, R177, P1, P0 ;  /* 0x0000005673087210 */ /* 0x000fe40000fe04b1 */
[----:B------:R-:W-:Y:S01]  /*3720*/  IADD3 R5, P1, P0, R119, R80, R160 ;  /* 0x0000005077057210 */ /* 0x000fe2000783e0a0 */
[----:B------:R-:W2:Y:S01]  /*3730*/  S2R R10, SR_TID.X ;  /* 0x00000000000a7919 */ /* 0x000ea20000002100 */
[----:B------:R-:W-:Y:S02]  /*3740*/  BSSY B2, `(.L_x_1143) ;  /* 0x00004f5000027945 */ /* 0x000fe40003800000 */
[----:B------:R-:W-:Y:S02]  /*3750*/  IADD3.X R9, R115, R86, R172, P1, P0 ;  /* 0x0000005673097210 */ /* 0x000fe40000fe04ac */
[----:B------:R-:W-:Y:S05]  /*3760*/  IADD3 R2, P0, R119, R80, RZ ;  /* 0x0000005077027210 */ /* 0x000fea0007f1e0ff */
[----:B------:R-:W-:Y:S01]  /*3770*/  IMAD.X R6, R86, 0x1, R115, P0 ;  /* 0x0000000156067824 */ /* 0x000fe200000e0673 */
[C---:B------:R-:W-:Y:S04]  /*3780*/  LEA R66, P0, R2.reuse, c[0x0][0x1c8], 0x1 ;  /* 0x0000720002427a11 */ /* 0x040fe800078008ff */
[----:B------:R-:W-:Y:S02]  /*3790*/  LEA.HI.X R67, R2, c[0x0][0x1cc], R6, 0x1, P0 ;  /* 0x0000730002437a11 */ /* 0x000fe400000f0c06 */
[C---:B------:R-:W-:Y:S04]  /*37a0*/  LEA R72, P0, R3.reuse, c[0x0][0x1c8], 0x1 ;  /* 0x0000720003487a11 */ /* 0x040fe800078008ff */
[----:B------:R-:W-:Y:S02]  /*37b0*/  LEA.HI.X R73, R3, c[0x0][0x1cc], R7, 0x1, P0 ;  /* 0x0000730003497a11 */ /* 0x000fe400000f0c07 */
[----:B------:R-:W-:Y:S02]  /*37c0*/  LEA R82, P0, R4, c[0x0][0x1c8], 0x1 ;  /* 0x0000720004527a11 */ /* 0x000fe400078008ff */
[--C-:B--2---:R-:W-:Y:S02]  /*37d0*/  SHF.R.S32.HI R212, RZ, 0x1f, R10.reuse ;  /* 0x0000001fffd47819 */ /* 0x104fe4000001140a */
[--C-:B------:R-:W-:Y:S02]  /*37e0*/  SHF.R.S32.HI R217, RZ, 0x1f, R10.reuse ;  /* 0x0000001fffd97819 */ /* 0x100fe4000001140a */
[--C-:B------:R-:W-:Y:S02]  /*37f0*/  SHF.R.S32.HI R219, RZ, 0x1f, R10.reuse ;  /* 0x0000001fffdb7819 */ /* 0x100fe4000001140a */
[-C--:B------:R-:W-:Y:S02]  /*3800*/  LEA.HI R212, R212, R10.reuse, RZ, 0x3 ;  /* 0x0000000ad4d47211 */ /* 0x080fe400078f18ff */
[-C--:B------:R-:W-:Y:S02]  /*3810*/  LEA.HI R217, R217, R10.reuse, RZ, 0x3 ;  /* 0x0000000ad9d97211 */ /* 0x080fe400078f18ff */
[-C--:B------:R-:W-:Y:S02]  /*3820*/  LEA.HI R219, R219, R10.reuse, RZ, 0x3 ;  /* 0x0000000adbdb7211 */ /* 0x080fe400078f18ff */
[----:B------:R-:W-:Y:S02]  /*3830*/  SHF.R.S32.HI R220, RZ, 0x1f, R10 ;  /* 0x0000001fffdc7819 */ /* 0x000fe4000001140a */
[----:B------:R-:W-:Y:S02]  /*3840*/  LEA.HI.X R83, R4, c[0x0][0x1cc], R8, 0x1, P0 ;  /* 0x0000730004537a11 */ /* 0x000fe400000f0c08 */
[----:B------:R-:W-:Y:S02]  /*3850*/  LEA R84, P0, R5, c[0x0][0x1c8], 0x1 ;  /* 0x0000720005547a11 */ /* 0x000fe400078008ff */
[----:B------:R-:W-:Y:S02]  /*3860*/  SHF.R.S32.HI R212, RZ, 0x3, R212 ;  /* 0x00000003ffd47819 */ /* 0x000fe400000114d4 */
[----:B------:R-:W-:Y:S02]  /*3870*/  SHF.R.S32.HI R217, RZ, 0x3, R217 ;  /* 0x00000003ffd97819 */ /* 0x000fe400000114d9 */
[----:B------:R-:W-:Y:S02]  /*3880*/  SHF.R.S32.HI R219, RZ, 0x3, R219 ;  /* 0x00000003ffdb7819 */ /* 0x000fe400000114db */
[----:B------:R-:W-:Y:S02]  /*3890*/  LEA.HI R220, R220, R10, RZ, 0x3 ;  /* 0x0000000adcdc7211 */ /* 0x000fe400078f18ff */
[----:B------:R-:W-:Y:S02]  /*38a0*/  IADD3 R212, R212, 0x60, RZ ;  /* 0x00000060d4d47810 */ /* 0x000fe40007ffe0ff */
[----:B------:R-:W-:Y:S02]  /*38b0*/  IADD3 R217, R217, 0x40, RZ ;  /* 0x00000040d9d97810 */ /* 0x000fe40007ffe0ff */
[----:B------:R-:W-:Y:S02]  /*38c0*/  IADD3 R219, R219, 0x20, RZ ;  /* 0x00000020dbdb7810 */ /* 0x000fe40007ffe0ff */
[----:B------:R-:W-:Y:S02]  /*38d0*/  SHF.R.S32.HI R220, RZ, 0x3, R220 ;  /* 0x00000003ffdc7819 */ /* 0x000fe400000114dc */
[----:B------:R-:W-:Y:S01]  /*38e0*/  LEA.HI.X R85, R5, c[0x0][0x1cc], R9, 0x1, P0 ;  /* 0x0000730005557a11 */ /* 0x000fe200000f0c09 */
[----:B------:R-:W-:-:S05]  /*38f0*/  @!P2 BRA `(.L_x_1144) ;  /* 0x00004ad00000a947 */ /* 0x000fca0003800000 */
[-C--:B-1----:R-:W-:Y:S01]  /*3900*/  IMAD R4, R174, R41.reuse, RZ ;  /* 0x00000029ae047224 */ /* 0x082fe200078e02ff */
[----:B-----5:R-:W-:Y:S01]  /*3910*/  LOP3.LUT P2, RZ, R211, 0x4, RZ, 0xc0, !PT ;  /* 0x00000004d3ff7812 */ /* 0x020fe2000784c0ff */
        /* <DEDUP_REMOVED lines=38> */
.L_x_1147:
[----:B------:R-:W-:Y:S05]  /*3b80*/  BSYNC B0 ;  /* 0x0000000000007941 */ /* 0x000fea0003800000 */
.L_x_1146:
        /* <DEDUP_REMOVED lines=9> */
[----:B------:R-:W-:Y:S01]  /*3c20*/  IMAD.MOV.U32 R6, RZ, RZ, R13 ;  /* 0x000000ffff067224 */ /* 0x000fe200078e000d */
[----:B------:R-:W-:Y:S01]  /*3c30*/  PRMT R40, R5, 0x7610, R40 ;  /* 0x0000761005287816 */ /* 0x000fe20000000028 */
[----:B------:R-:W-:Y:S01]  /*3c40*/  IMAD.MOV.U32 R5, RZ, RZ, R2 ;  /* 0x000000ffff057224 */ /* 0x000fe200078e0002 */
[----:B------:R-:W-:Y:S01]  /*3c50*/  PRMT R43, R4, 0x7610, R43 ;  /* 0x00007610042b7816 */ /* 0x000fe2000000002b */
[----:B------:R-:W-:Y:S01]  /*3c60*/  CS2R R14, SRZ ;  /* 0x00000000000e7805 */ /* 0x000fe2000001ff00 */
[----:B------:R-:W-:Y:S02]  /*3c70*/  MOV R7, R12 ;  /* 0x0000000c00077202 */ /* 0x000fe40000000f00 */
        /* <DEDUP_REMOVED lines=24> */
.L_x_1149:
[----:B------:R-:W-:Y:S05]  /*3e00*/  BSYNC B0 ;  /* 0x0000000000007941 */ /* 0x000fea0003800000 */
.L_x_1148:
        /* <DEDUP_REMOVED lines=40> */
.L_x_1151:
[----:B------:R-:W-:Y:S05]  /*4090*/  BSYNC B0 ;  /* 0x0000000000007941 */ /* 0x000fea0003800000 */
.L_x_1150:
        /* <DEDUP_REMOVED lines=38> */
.L_x_1153:
[----:B------:R-:W-:Y:S05]  /*4300*/  BSYNC B0 ;  /* 0x0000000000007941 */ /* 0x000fea0003800000 */
.L_x_1152:
        /* <DEDUP_REMOVED lines=68> */
.L_x_1157:
[----:B------:R-:W-:Y:S05]  /*4750*/  BSYNC B0 ;  /* 0x0000000000007941 */ /* 0x000fea0003800000 */
.L_x_1156:
        /* <DEDUP_REMOVED lines=55> */
.L_x_1155:
[----:B------:R-:W-:Y:S05]  /*4ad0*/  BSYNC B1 ;  /* 0x0000000000017941 */ /* 0x000fea0003800000 */
.L_x_1154:
        /* <DEDUP_REMOVED lines=56> */
.L_x_1161:
[----:B------:R-:W-:Y:S05]  /*4e60*/  BSYNC B0 ;  /* 0x0000000000007941 */ /* 0x000fea0003800000 */
.L_x_1160:
        /* <DEDUP_REMOVED lines=55> */
.L_x_1159:
[----:B------:R-:W-:Y:S05]  /*51e0*/  BSYNC B1 ;  /* 0x0000000000017941 */ /* 0x000fea0003800000 */
.L_x_1158:
        /* <DEDUP_REMOVED lines=56> */
.L_x_1165:
[----:B------:R-:W-:Y:S05]  /*5570*/  BSYNC B0 ;  /* 0x0000000000007941 */ /* 0x000fea0003800000 */
.L_x_1164:
        /* <DEDUP_REMOVED lines=55> */
.L_x_1163:
[----:B------:R-:W-:Y:S05]  /*58f0*/  BSYNC B1 ;  /* 0x0000000000017941 */ /* 0x000fea0003800000 */
.L_x_1162:
        /* <DEDUP_REMOVED lines=55> */
.L_x_1168:
[----:B------:R-:W-:Y:S05]  /*5c70*/  BSYNC B0 ;  /* 0x0000000000007941 */ /* 0x000fea0003800000 */
.L_x_1167:
        /* <DEDUP_REMOVED lines=56> */
.L_x_1145:
        /* <DEDUP_REMOVED lines=24> */
[C---:B------:R-:W-:Y:S02]  /*6180*/  @!P2 IADD3.X R9, R117.reuse, R162, R42, P1, P0 ;  /* 0x000000a27509a210 */ /* 0x040fe40000fe042a */
        /* <DEDUP_REMOVED lines=24> */
[----:B------:R-:W-:Y:S02]  /*6310*/  @!P1 LEA.HI.X R11, R11, c[0x0][0x28c], R14, 0x1, P0 ;  /* 0x0000a3000b0b9a11 */ /* 0x000fe400000f0c0e */
[-C--:B------:R-:W-:Y:S04]  /*6320*/  ISETP.GE.AND P0, PT, R220, R79.reuse, PT ;  /* 0x0000004fdc00720c */ /* 0x080fe80003f06270 */
[----:B------:R-:W-:Y:S01]  /*6330*/  ISETP.GE.OR P0, PT, R36, c[0x0][0x27c], P0 ;  /* 0x00009f0024007a0c */ /* 0x000fe20000706670 */
[----:B------:R-:W4:Y:S08]  /*6340*/  @!P1 LDG.E.128 R72, [R12.64] ;  /* 0x000000060c489981 */ /* 0x000f30000c1e1d00 */
[----:B------:R-:W4:Y:S04]  /*6350*/  @!P1 LDG.E.128 R32, [R10.64] ;  /* 0x000000060a209981 */ /* 0x000f28000c1e1d00 */
[----:B---3--:R-:W-:Y:S05]  /*6360*/  @!P0 IADD3 R2, P1, R104, R70, RZ ;  /* 0x0000004668028210 */ /* 0x008fea0007f3e0ff */
[----:B------:R-:W-:Y:S01]  /*6370*/  @!P0 IMAD.X R3, R42, 0x1, R117, P1 ;  /* 0x000000012a038824 */ /* 0x000fe200008e0675 */
[C---:B-1----:R-:W-:Y:S01]  /*6380*/  @!P0 LEA R8, P1, R2.reuse, c[0x0][0x270], 0x1 ;  /* 0x00009c0002088a11 */ /* 0x042fe200078208ff */
[----:B------:R-:W-:Y:S03]  /*6390*/  CS2R R6, SRZ ;  /* 0x0000000000067805 */ /* 0x000fe6000001ff00 */
        /* <DEDUP_REMOVED lines=8> */
[----:B------:R-:W-:Y:S07]  /*6420*/  ISETP.GE.AND P1, PT, R36, c[0x0][0x27c], PT ;  /* 0x00009f0024007a0c */ /* 0x000fee0003f26270 */
        /* <DEDUP_REMOVED lines=157> */
.L_x_1170:
[----:B------:R-:W-:Y:S05]  /*6e00*/  BSYNC B0 ;  /* 0x0000000000007941 */ /* 0x000fea0003800000 */
.L_x_1169:
        /* <DEDUP_REMOVED lines=115> */
.L_x_1172:
[----:B------:R-:W-:Y:S05]  /*7540*/  BSYNC B0 ;  /* 0x0000000000007941 */ /* 0x000fea0003800000 */
.L_x_1171:
        /* <DEDUP_REMOVED lines=115> */
.L_x_1174:
[----:B------:R-:W-:Y:S05]  /*7c80*/  BSYNC B0 ;  /* 0x0000000000007941 */ /* 0x000fea0003800000 */
.L_x_1173:
        /* <DEDUP_REMOVED lines=11> */
[C---:B------:R-:W-:Y:S01]  /*7d40*/  LEA R48, P0, R2.reuse, c[0x0][0x1c8], 0x1 ;  /* 0x0000720002307a11 */ /* 0x040fe200078008ff */
[----:B------:R-:W-:Y:S01]  /*7d50*/  @!P1 HADD2.F32 R27, -RZ, R78.H0_H0 ;  /* 0x2000004eff1b9230 */ /* 0x000fe20000004100 */
[----:B------:R-:W-:Y:S01]  /*7d60*/  @!P1 SHF.R.U32.HI R10, RZ, 0x10, R73 ;  /* 0x00000010ff0a9819 */ /* 0x000fe20000011649 */
[----:B------:R-:W1:Y:S01]  /*7d70*/  LDS.128 R16, [R132+0x8100] ;  /* 0x0081000084107984 */ /* 0x000e620000000c00 */
[----:B------:R-:W-:Y:S01]  /*7d80*/  LEA.HI.X R49, R2, c[0x0][0x1cc], R3, 0x1, P0 ;  /* 0x0000730002317a11 */ /* 0x000fe200000f0c03 */
[----:B------:R-:W-:Y:S01]  /*7d90*/  @!P1 HADD2.F32 R2, -RZ, R39.H0_H0 ;  /* 0x20000027ff029230 */ /* 0x000fe20000004100 */
[----:B------:R-:W-:Y:S01]  /*7da0*/  @!P1 SHF.R.U64 R12, R34, 0x10, R35 ;  /* 0x00000010220c9819 */ /* 0x000fe20000001223 */
[----:B------:R-:W-:Y:S01]  /*7db0*/  @!P1 HADD2.F32 R25, -RZ, R10.H0_H0 ;  /* 0x2000000aff199230 */ /* 0x000fe20000004100 */
[----:B------:R-:W-:Y:S01]  /*7dc0*/  @!P1 SHF.R.U64 R9, R32, 0x10, R33 ;  /* 0x0000001020099819 */ /* 0x000fe20000001221 */
[----:B------:R-:W-:Y:S01]  /*7dd0*/  @!P1 HADD2.F32 R33, -RZ, R78.H1_H1 ;  /* 0x3000004eff219230 */ /* 0x000fe20000004100 */
[----:B------:R-:W-:Y:S02]  /*7de0*/  @!P1 SHF.R.U64 R21, R72, 0x10, R73 ;  /* 0x0000001048159819 */ /* 0x000fe40000001249 */
[----:B------:R-:W-:Y:S02]  /*7df0*/  @!P1 SHF.R.U32.HI R11, RZ, 0x10, R35 ;  /* 0x00000010ff0b9819 */ /* 0x000fe40000011623 */
[--C-:B------:R-:W-:Y:S01]  /*7e00*/  @!P1 SHF.R.U32.HI R31, RZ, 0x10, R75.reuse ;  /* 0x00000010ff1f9819 */ /* 0x100fe2000001164b */
[----:B------:R-:W-:Y:S01]  /*7e10*/  @!P1 HADD2.F32 R21, -RZ, R21.H0_H0 ;  /* 0x20000015ff159230 */ /* 0x000fe20000004100 */
        /* <DEDUP_REMOVED lines=9> */
[--C-:B------:R-:W-:Y:S02]  /*7eb0*/  @!P1 HADD2.F32 R22, -RZ, R7.reuse.H0_H0 ;  /* 0x20000007ff169230 */ /* 0x100fe40000004100 */
[----:B------:R-:W-:Y:S01]  /*7ec0*/  @!P1 HADD2.F32 R24, -RZ, R7.H1_H1 ;  /* 0x30000007ff189230 */ /* 0x000fe20000004100 */
[CC--:B------:R-:W-:Y:S01]  /*7ed0*/  @!P1 FMUL.FTZ R4, R3.reuse, R2.reuse ;  /* 0x0000000203049220 */ /* 0x0c0fe20000410000 */
[----:B------:R-:W-:Y:S01]  /*7ee0*/  @!P1 HADD2.F32 R14, -RZ, R13.H0_H0 ;  /* 0x2000000dff0e9230 */ /* 0x000fe20000004100 */
[----:B------:R-:W-:Y:S01]  /*7ef0*/  @!P1 FMUL.FTZ R8, R22, R2 ;  /* 0x0000000216089220 */ /* 0x000fe20000410000 */
[----:B------:R-:W-:Y:S02]  /*7f00*/  @!P1 HADD2.F32 R2, -RZ, R6.H0_H0 ;  /* 0x20000006ff029230 */ /* 0x000fe40000004100 */
[----:B------:R-:W-:Y:S01]  /*7f10*/  @!P1 HADD2.F32 R6, -RZ, R5.H1_H1 ;  /* 0x30000005ff069230 */ /* 0x000fe20000004100 */
[----:B------:R-:W-:Y:S01]  /*7f20*/  @!P1 FFMA.FTZ R55, R3, R23, -R8 ;  /* 0x0000001703379223 */ /* 0x000fe20000010808 */
[----:B------:R-:W-:Y:S01]  /*7f30*/  @!P1 MOV R8, R16 ;  /* 0x0000001000089202 */ /* 0x000fe20000000f00 */
[-C--:B------:R-:W-:Y:S01]  /*7f40*/  @!P1 FMUL.FTZ R10, R24, R2.reuse ;  /* 0x00000002180a9220 */ /* 0x080fe20000410000 */
[----:B------:R-:W-:Y:S01]  /*7f50*/  @!P1 HADD2.F32 R3, -RZ, R39.H1_H1 ;  /* 0x30000027ff039230 */ /* 0x000fe20000004100 */
[C---:B------:R-:W-:Y:S01]  /*7f60*/  @!P1 FMUL.FTZ R5, R6.reuse, R2 ;  /* 0x0000000206059220 */ /* 0x040fe20000410000 */
[----:B------:R-:W-:Y:S01]  /*7f70*/  @!P1 HADD2.F32 R26, -RZ, R30.H0_H0 ;  /* 0x2000001eff1a9230 */ /* 0x000fe20000004100 */
[----:B------:R-:W-:Y:S01]  /*7f80*/  @!P1 FFMA.FTZ R39, R6, R25, -R10 ;  /* 0x0000001906279223 */ /* 0x000fe2000001080a */
[----:B------:R-:W-:Y:S01]  /*7f90*/  @!P1 HADD2.F32 R7, -RZ, R8.H0_H0 ;  /* 0x20000008ff079230 */ /* 0x000fe20000004100 */
[----:B------:R-:W-:Y:S01]  /*7fa0*/  @!P1 FMUL.FTZ R20, R14, R3 ;  /* 0x000000030e149220 */ /* 0x000fe20000410000 */
[----:B------:R-:W-:Y:S01]  /*7fb0*/  @!P1 MOV R10, R18 ;  /* 0x00000012000a9202 */ /* 0x000fe20000000f00 */
[----:B------:R-:W-:Y:S01]  /*7fc0*/  @!P1 HADD2.F32 R6, -RZ, R40.H0_H0 ;  /* 0x20000028ff069230 */ /* 0x000fe20000004100 */
[----:B------:R-:W-:Y:S01]  /*7fd0*/  @!P1 F2FP.PACK_AB R39, R39, R55 ;  /* 0x000000372727923e */ /* 0x000fe200000000ff */
[C---:B------:R-:W-:Y:S01]  /*7fe0*/  @!P1 FMUL.FTZ R2, R7.reuse, R3 ;  /* 0x0000000307029220 */ /* 0x040fe20000410000 */
[----:B------:R-:W-:Y:S01]  /*7ff0*/  @!P1 HADD2.F32 R3, -RZ, R9.H0_H0 ;  /* 0x20000009ff039230 */ /* 0x000fe20000004100 */
[-C--:B------:R-:W-:Y:S01]  /*8000*/  @!P1 FFMA.FTZ R52, R7, R15.reuse, -R20 ;  /* 0x0000000f07349223 */ /* 0x080fe20000010814 */
[----:B------:R-:W-:Y:S01]  /*8010*/  @!P1 HADD2.F32 R20, -RZ, R13.H1_H1 ;  /* 0x3000000dff149230 */ /* 0x000fe20000004100 */
[-C--:B------:R-:W-:Y:S01]  /*8020*/  @!P1 FMUL.FTZ R9, R26, R6.reuse ;  /* 0x000000061a099220 */ /* 0x080fe20000410000 */
[----:B------:R-:W-:Y:S01]  /*8030*/  @!P1 HADD2.F32 R7, -RZ, R8.H1_H1 ;  /* 0x30000008ff079230 */ /* 0x000fe20000004100 */
[----:B------:R-:W-:Y:S01]  /*8040*/  @!P1 FFMA.FTZ R2, R14, R15, R2 ;  /* 0x0000000f0e029223 */ /* 0x000fe20000010002 */
[----:B------:R-:W-:Y:S01]  /*8050*/  @!P1 MOV R17, R39 ;  /* 0x0000002700119202 */ /* 0x000fe20000000f00 */
[-C--:B------:R-:W-:Y:S01]  /*8060*/  @!P1 FMUL.FTZ R13, R20, R3.reuse ;  /* 0x00000003140d9220 */ /* 0x080fe20000410000 */
[----:B------:R-:W-:Y:S01]  /*8070*/  @!P1 HADD2.F32 R8, -RZ, R10.H0_H0 ;  /* 0x2000000aff089230 */ /* 0x000fe20000004100 */
[C---:B------:R-:W-:Y:S01]  /*8080*/  @!P1 FMUL.FTZ R3, R7.reuse, R3 ;  /* 0x0000000307039220 */ /* 0x040fe20000410000 */
[----:B------:R-:W-:Y:S01]  /*8090*/  @!P1 HADD2.F32 R30, -RZ, R30.H1_H1 ;  /* 0x3000001eff1e9230 */ /* 0x000fe20000004100 */
[----:B------:R-:W-:Y:S01]  /*80a0*/  @!P1 FFMA.FTZ R51, R7, R21, -R13 ;  /* 0x0000001507339223 */ /* 0x000fe2000001080d */
[----:B------:R-:W-:Y:S01]  /*80b0*/  @!P1 HADD2.F32 R13, -RZ, R11.H0_H0 ;  /* 0x2000000bff0d9230 */ /* 0x000fe20000004100 */
[C---:B------:R-:W-:Y:S01]  /*80c0*/  @!P1 FMUL.FTZ R6, R8.reuse, R6 ;  /* 0x0000000608069220 */ /* 0x040fe20000410000 */
[----:B------:R-:W-:Y:S01]  /*80d0*/  @!P1 MOV R11, R47 ;  /* 0x0000002f000b9202 */ /* 0x000fe20000000f00 */
[----:B------:R-:W-:Y:S01]  /*80e0*/  @!P1 FFMA.FTZ R50, R8, R27, -R9 ;  /* 0x0000001b08329223 */ /* 0x000fe20000010809 */
[----:B------:R-:W-:Y:S01]  /*80f0*/  @!P1 HADD2.F32 R9, -RZ, R40.H1_H1 ;  /* 0x30000028ff099230 */ /* 0x000fe20000004100 */
[----:B------:R-:W-:Y:S01]  /*8100*/  @!P1 IMAD.MOV.U32 R8, RZ, RZ, R19 ;  /* 0x000000ffff089224 */ /* 0x000fe200078e0013 */
[----:B------:R-:W-:Y:S01]  /*8110*/  @!P1 HADD2.F32 R7, -RZ, R12.H0_H0 ;  /* 0x2000000cff079230 */ /* 0x000fe20000004100 */
[----:B------:R-:W-:Y:S01]  /*8120*/  @!P1 FFMA.FTZ R3, R20, R21, R3 ;  /* 0x0000001514039223 */ /* 0x000fe20000010003 */
[--C-:B------:R-:W-:Y:S01]  /*8130*/  @!P1 HADD2.F32 R32, -RZ, R11.reuse.H0_H0 ;  /* 0x2000000bff209230 */ /* 0x100fe20000004100 */
[----:B------:R-:W-:Y:S01]  /*8140*/  @!P1 FFMA.FTZ R4, R22, R23, R4 ;  /* 0x0000001716049223 */ /* 0x000fe20000010004 */
[----:B------:R-:W-:Y:S01]  /*8150*/  @!P1 HADD2.F32 R34, -RZ, R11.H1_H1 ;  /* 0x3000000bff229230 */ /* 0x000fe20000004100 */
[----:B------:R-:W-:Y:S01]  /*8160*/  @!P1 FMUL.FTZ R40, R30, R7 ;  /* 0x000000071e289220 */ /* 0x000fe20000410000 */
[----:B------:R-:W-:Y:S01]  /*8170*/  @!P1 HADD2.F32 R12, -RZ, R10.H1_H1 ;  /* 0x3000000aff0c9230 */ /* 0x000fe20000004100 */
[----:B------:R-:W-:Y:S01]  /*8180*/  @!P1 FMUL.FTZ R38, R32, R9 ;  /* 0x0000000920269220 */ /* 0x000fe20000410000 */
[--C-:B------:R-:W-:Y:S01]  /*8190*/  @!P1 HADD2.F32 R11, -RZ, R8.reuse.H0_H0 ;  /* 0x20000008ff0b9230 */ /* 0x100fe20000004100 */
[----:B------:R-:W-:Y:S01]  /*81a0*/  @!P1 FFMA.FTZ R5, R24, R25, R5 ;  /* 0x0000001918059223 */ /* 0x000fe20000010005 */
[----:B------:R-:W-:Y:S01]  /*81b0*/  @!P1 HADD2.F32 R10, -RZ, R8.H1_H1 ;  /* 0x30000008ff0a9230 */ /* 0x000fe20000004100 */
[----:B------:R-:W-:Y:S02]  /*81c0*/  @!P1 FMUL.FTZ R8, R34, R13 ;  /* 0x0000000d22089220 */ /* 0x000fe40000410000 */
[----:B------:R-:W-:Y:S01]  /*81d0*/  @!P1 FFMA.FTZ R43, R11, R33, -R38 ;  /* 0x000000210b2b9223 */ /* 0x000fe20000010826 */
[----:B------:R-:W-:Y:S01]  /*81e0*/  @!P1 F2FP.PACK_AB R38, R51, R52 ;  /* 0x000000343326923e */ /* 0x000fe200000000ff */
[----:B------:R-:W-:Y:S01]  /*81f0*/  @!P1 FFMA.FTZ R42, R10, R35, -R8 ;  /* 0x000000230a2a9223 */ /* 0x000fe20000010808 */
[----:B------:R-:W-:Y:S01]  /*8200*/  @!P1 F2FP.PACK_AB R4, R5, R4 ;  /* 0x000000040504923e */ /* 0x000fe200000000ff */
[C---:B------:R-:W-:Y:S01]  /*8210*/  @!P1 FFMA.FTZ R40, R12.reuse, R31, -R40 ;  /* 0x0000001f0c289223 */ /* 0x040fe20000010828 */
[----:B------:R-:W-:Y:S01]  /*8220*/  @!P1 MOV R16, R38 ;  /* 0x0000002600109202 */ /* 0x000fe20000000f00 */
[----:B------:R-:W-:Y:S01]  /*8230*/  @!P1 FMUL.FTZ R7, R12, R7 ;  /* 0x000000070c079220 */ /* 0x000fe20000410000 */
[----:B------:R-:W-:Y:S01]  /*8240*/  @!P1 F2FP.PACK_AB R12, R42, R43 ;  /* 0x0000002b2a0c923e */ /* 0x000fe200000000ff */
[----:B------:R-:W-:Y:S01]  /*8250*/  @!P1 FMUL.FTZ R8, R11, R9 ;  /* 0x000000090b089220 */ /* 0x000fe20000410000 */
[----:B------:R-:W-:Y:S01]  /*8260*/  @!P1 F2FP.PACK_AB R11, R40, R50 ;  /* 0x00000032280b923e */ /* 0x000fe200000000ff */
[----:B------:R-:W-:Y:S01]  /*8270*/  @!P1 FFMA.FTZ R6, R26, R27, R6 ;  /* 0x0000001b1a069223 */ /* 0x000fe20000010006 */
[----:B------:R-:W-:Y:S01]  /*8280*/  @!P1 MOV R45, R4 ;  /* 0x00000004002d9202 */ /* 0x000fe20000000f00 */
[----:B------:R-:W-:Y:S01]  /*8290*/  @!P1 IMAD.MOV.U32 R19, RZ, RZ, R12 ;  /* 0x000000ffff139224 */ /* 0x000fe200078e000c */
[----:B------:R-:W-:Y:S01]  /*82a0*/  @!P1 MOV R18, R11 ;  /* 0x0000000b00129202 */ /* 0x000fe20000000f00 */
[----:B------:R-:W-:Y:S01]  /*82b0*/  @!P1 FMUL.FTZ R9, R10, R13 ;  /* 0x0000000d0a099220 */ /* 0x000fe20000410000 */
[----:B------:R-:W-:Y:S01]  /*82c0*/  @!P1 F2FP.PACK_AB R10, R3, R2 ;  /* 0x00000002030a923e */ /* 0x000fe200000000ff */
[----:B------:R-:W-:Y:S02]  /*82d0*/  @!P1 FFMA.FTZ R7, R30, R31, R7 ;  /* 0x0000001f1e079223 */ /* 0x000fe40000010007 */
[----:B------:R1:W-:Y:S01]  /*82e0*/  STG.E.128 [R48.64], R16 ;  /* 0x0000001030007986 */ /* 0x0003e2000c101d06 */
[----:B------:R-:W-:Y:S01]  /*82f0*/  @!P1 MOV R44, R10 ;  /* 0x0000000a002c9202 */ /* 0x000fe20000000f00 */
[----:B------:R-:W-:Y:S01]  /*8300*/  @!P1 FFMA.FTZ R8, R32, R33, R8 ;  /* 0x0000002120089223 */ /* 0x000fe20000010008 */
[----:B------:R-:W-:Y:S01]  /*8310*/  @!P1 F2FP.PACK_AB R3, R7, R6 ;  /* 0x000000060703923e */ /* 0x000fe200000000ff */
[----:B------:R-:W-:Y:S03]  /*8320*/  @!P1 FFMA.FTZ R9, R34, R35, R9 ;  /* 0x0000002322099223 */ /* 0x000fe60000010009 */
[----:B------:R-:W-:Y:S02]  /*8330*/  @!P1 MOV R46, R3 ;  /* 0x00000003002e9202 */ /* 0x000fe40000000f00 */
[----:B------:R-:W-:Y:S04]  /*8340*/  @!P1 F2FP.PACK_AB R2, R9, R8 ;  /* 0x000000080902923e */ /* 0x000fe800000000ff */
        /* <DEDUP_REMOVED lines=8> */
.L_x_1144:
[----:B-1----:R-:W-:Y:S01]  /*83d0*/  IMAD R2, R41, -0x70, R0 ;  /* 0xffffff9029027824 */ /* 0x002fe200078e0200 */
        /* <DEDUP_REMOVED lines=11> */
.L_x_1176:
[----:B------:R-:W-:Y:S05]  /*8490*/  BSYNC B0 ;  /* 0x0000000000007941 */ /* 0x000fea0003800000 */
.L_x_1175:
        /* <DEDUP_REMOVED lines=10> */
.L_x_1178:
[----:B------:R-:W-:Y:S05]  /*8540*/  BSYNC B0 ;  /* 0x0000000000007941 */ /* 0x000fea0003800000 */
.L_x_1177:
        /* <DEDUP_REMOVED lines=10> */
.L_x_1180:
[----:B------:R-:W-:Y:S05]  /*85f0*/  BSYNC B0 ;  /* 0x0000000000007941 */ /* 0x000fea0003800000 */
.L_x_1179:
        /* <DEDUP_REMOVED lines=9> */
.L_x_1166:
[----:B------:R-:W-:Y:S05]  /*8690*/  BSYNC B2 ;  /* 0x0000000000027941 */ /* 0x000fea0003800000 */
.L_x_1143:
        /* <DEDUP_REMOVED lines=61> */
[----:B------:R1:W-:Y:S05]  /*8a70*/  @P1 LDGSTS.E.BYPASS.LTC128B.128 [R216+0x5900], [R6.64+0x80], !P5 ;  /* 0x0590008006d81fae */ /* 0x0003ea000e901d46 */
[----:B------:R1:W-:Y:S05]  /*8a80*/  @P0 LDGSTS.E.BYPASS.LTC128B.128 [R216+0x3100], [R4.64], !P4 ;  /* 0x0310000004d80fae */ /* 0x0003ea000e101d46 */
[----:B------:R1:W-:Y:S01]  /*8a90*/  @P0 LDGSTS.E.BYPASS.LTC128B.128 [R216+0x6900], [R4.64+0x80], !P5 ;  /* 0x0690008004d80fae */ /* 0x0003e2000e901d46 */
[----:B------:R-:W-:Y:S04]  /*8aa0*/  IADD3 R12, P0, R142, R14, RZ ;  /* 0x0000000e8e0c7210 */ /* 0x000fe80007f1e0ff */
[----:B------:R-:W0:Y:S01]  /*8ab0*/  LDGDEPBAR ;  /* 0x00000000000079af */ /* 0x000e220000000000 */
[----:B------:R-:W-:Y:S02]  /*8ac0*/  IADD3.X R13, R16, R141, RZ, P0, !PT ;  /* 0x0000008d100d7210 */ /* 0x000fe400007fe4ff */
[----:B------:R-:W-:Y:S01]  /*8ad0*/  ISETP.GT.AND P0, PT, R79, R220, PT ;  /* 0x000000dc4f00720c */ /* 0x000fe20003f04270 */
[----:B------:R-:W-:Y:S04]  /*8ae0*/  DEPBAR.LE SB0, 0x0 ;  /* 0x000080000000791a */ /* 0x000fe80000000000 */
[----:B------:R-:W-:Y:S08]  /*8af0*/  BAR.SYNC.DEFER_BLOCKING 0x0 ;  /* 0x0000000000007b1d */ /* 0x000ff00000010000 */
[----:B------:R-:W-:-:S05]  /*8b00*/  @!P0 BRA `(.L_x_1182) ;  /* 0x000000e000008947 */ /* 0x000fca0003800000 */
[----:B-1----:R-:W1:Y:S01]  /*8b10*/  @!P6 LDS.128 R8, [R215+0x100] ;  /* 0x00010000d708e984 */ /* 0x002e620000000c00 */
[----:B------:R-:W-:Y:S01]  /*8b20*/  MOV R4, R100 ;  /* 0x0000006400047202 */ /* 0x000fe20000000f00 */
        /* <DEDUP_REMOVED lines=9> */
[----:B------:R-:W2:Y:S04]  /*8bc0*/  @!P0 LDS.128 R4, [R215+0x3900] ;  /* 0x00390000d7048984 */ /* 0x000ea80000000c00 */
[----:B-1----:R1:W-:Y:S04]  /*8bd0*/  @!P6 STG.E.128 [R2.64], R8 ;  /* 0x000000080200e986 */ /* 0x0023e8000c101d06 */
[----:B--2---:R1:W-:Y:S02]  /*8be0*/  @!P0 STG.E.128 [R2.64+0x80], R4 ;  /* 0x0000800402008986 */ /* 0x0043e4000c101d06 */
.L_x_1182:
[----:B-1----:R-:W-:Y:S05]  /*8bf0*/  BSYNC B0 ;  /* 0x0000000000007941 */ /* 0x002fea0003800000 */
.L_x_1181:
[----:B------:R-:W-:Y:S01]  /*8c00*/  ISETP.GE.AND P0, PT, R219, R79, PT ;  /* 0x0000004fdb00720c */ /* 0x000fe20003f06270 */
[----:B------:R-:W-:Y:S01]  /*8c10*/  @!UPT UIADD3 URZ, URZ, URZ, URZ ;  /* 0x0000003f3f3ff290 */ /* 0x000fe2000fffe03f */
[----:B------:R-:W-:Y:S11]  /*8c20*/  BSSY B0, `(.L_x_1183) ;  /* 0x0000012000007945 */ /* 0x000ff60003800000 */
[----:B------:R-:W-:-:S05]  /*8c30*/  @P0 BRA `(.L_x_1184) ;  /* 0x0000010000000947 */ /* 0x000fca0003800000 */
[----:B------:R-:W1:Y:S01]  /*8c40*/  @!P6 LDS.128 R8, [R215+0x1100] ;  /* 0x00110000d708e984 */ /* 0x000e620000000c00 */
        /* <DEDUP_REMOVED lines=12> */
[----:B------:R-:W2:Y:S04]  /*8d10*/  @!P0 LDS.128 R4, [R215+0x4900] ;  /* 0x00490000d7048984 */ /* 0x000ea80000000c00 */
[----:B-1----:R1:W-:Y:S04]  /*8d20*/  @!P6 STG.E.128 [R2.64], R8 ;  /* 0x000000080200e986 */ /* 0x0023e8000c101d06 */
[----:B--2---:R1:W-:Y:S02]  /*8d30*/  @!P0 STG.E.128 [R2.64+0x80], R4 ;  /* 0x0000800402008986 */ /* 0x0043e4000c101d06 */
.L_x_1184:
[----:B------:R-:W-:Y:S05]  /*8d40*/  BSYNC B0 ;  /* 0x0000000000007941 */ /* 0x000fea0003800000 */
.L_x_1183:
[----:B------:R-:W-:Y:S01]  /*8d50*/  ISETP.GE.AND P0, PT, R217, R79, PT ;  /* 0x0000004fd900720c */ /* 0x000fe20003f06270 */
[----:B------:R-:W-:Y:S01]  /*8d60*/  @!UPT UIADD3 URZ, URZ, URZ, URZ ;  /* 0x0000003f3f3ff290 */ /* 0x000fe2000fffe03f */
[----:B------:R-:W-:Y:S11]  /*8d70*/  BSSY B0, `(.L_x_1185) ;  /* 0x0000012000007945 */ /* 0x000ff60003800000 */
[----:B------:R-:W-:-:S05]  /*8d80*/  @P0 BRA `(.L_x_1186) ;  /* 0x0000010000000947 */ /* 0x000fca0003800000 */
[----:B-1----:R-:W1:Y:S01]  /*8d90*/  @!P6 LDS.128 R8, [R215+0x2100] ;  /* 0x00210000d708e984 */ /* 0x002e620000000c00 */
        /* <DEDUP_REMOVED lines=15> */
.L_x_1186:
[----:B------:R-:W-:Y:S05]  /*8e90*/  BSYNC B0 ;  /* 0x0000000000007941 */ /* 0x000fea0003800000 */
.L_x_1185:
        /* <DEDUP_REMOVED lines=20> */
.L_x_1188:
[----:B------:R-:W-:Y:S05]  /*8fe0*/  BSYNC B0 ;  /* 0x0000000000007941 */ /* 0x000fea0003800000 */
.L_x_1187:
[----:B------:R-:W-:Y:S01]  /*8ff0*/  ISETP.GT.AND P5, PT, R41, R140, PT ;  /* 0x0000008c2900720c */ /* 0x000fe20003fa4270 */
[----:B------:R-:W-:Y:S01]  /*9000*/  @!UPT UIADD3 URZ, URZ, URZ, URZ ;  /* 0x0000003f3f3ff290 */ /* 0x000fe2000fffe03f */
[----:B------:R-:W-:Y:S11]  /*9010*/  BSSY B0, `(.L_x_1189) ;  /* 0x000002f000007945 */ /* 0x000ff60003800000 */
[----:B------:R-:W-:-:S05]  /*9020*/  @!P5 BRA `(.L_x_1190) ;  /* 0x000002d00000d947 */ /* 0x000fca0003800000 */
[----:B-1----:R-:W-:Y:S01]  /*9030*/  IADD3 R4, R41, -0x1, RZ ;  /* 0xffffffff29047810 */ /* 0x002fe20007ffe0ff */
[----:B------:R-:W-:Y:S01]  /*9040*/  IMAD.MOV.U32 R2, RZ, RZ, R126 ;  /* 0x000000ffff027224 */ /* 0x000fe200078e007e */
[----:B------:R-:W-:Y:S01]  /*9050*/  ISETP.GE.AND P2, PT, R238, 0x21, PT ;  /* 0x00000021ee00780c */ /* 0x000fe20003f46270 */
        /* <DEDUP_REMOVED lines=11> */
[C---:B------:R-:W-:Y:S01]  /*9110*/  @P2 IMAD.X R7, R3.reuse, 0x1, R187, P0 ;  /* 0x0000000103072824 */ /* 0x040fe200000e06bb */
        /* <DEDUP_REMOVED lines=30> */
.L_x_1190:
[----:B------:R-:W-:Y:S05]  /*9300*/  BSYNC B0 ;  /* 0x0000000000007941 */ /* 0x000fea0003800000 */
.L_x_1189:
[----:B------:R-:W0:Y:S01]  /*9310*/  LDGDEPBAR ;  /* 0x00000000000079af */ /* 0x000e220000000000 */
[----:B------:R-:W-:Y:S01]  /*9320*/  IADD3 R41, R41, -0x1, RZ ;  /* 0xffffffff29297810 */ /* 0x000fe20007ffe0ff */
[----:B------:R-:W-:-:S05]  /*9330*/  @P5 BRA `(.L_x_1191) ;  /* 0xffffa30000005947 */ /* 0x000fca000383ffff */
[----:B------:R-:W-:Y:S01]  /*9340*/  WARPSYNC 0xffffffff ;  /* 0xffffffff00007948 */ /* 0x000fe20003800000 */
[----:B------:R-:W-:Y:S06]  /*9350*/  BAR.SYNC.DEFER_BLOCKING 0x0 ;  /* 0x0000000000007b1d */ /* 0x000fec0000010000 */
.L_x_1142:
[----:B------:R-:W2:Y:S01]  /*9360*/  LDL R252, [R1+0x4c] ;  /* 0x00004c0001fc7983 */ /* 0x000ea20000100800 */
[----:B------:R-:W-:-:S05]  /*9370*/  IMAD.MOV.U32 R153, RZ, RZ, c[0x0][0x2c4] ;  /* 0x0000b100ff997624 */ /* 0x000fca00078e00ff */
[----:B------:R-:W-:Y:S01]  /*9380*/  ISETP.NE.AND P4, PT, R153, 0x1, PT ;  /* 0x000000019900780c */ /* 0x000fe20003f85270 */
[----:B------:R-:W-:Y:S01]  /*9390*/  BSSY B0, `(.L_x_1192) ;  /* 0x000002b000007945 */ /* 0x000fe20003800000 */
[----:B-1----:R-:W-:Y:S01]  /*93a0*/  IMAD.IADD R10, R170, 0x1, R171 ;  /* 0x00000001aa0a7824 */ /* 0x002fe200078e02ab */
[----:B--2---:R-:W-:-:S10]  /*93b0*/  IADD3 R0, R252, 0x7f, RZ ;  /* 0x0000007ffc007810 */ /* 0x004fd40007ffe0ff */
[----:B------:R-:W-:-:S05]  /*93c0*/  @P4 IMAD.HI.U32 R2, R0, c[0x0][0x2c8], RZ ;  /* 0x0000b20000024a27 */ /* 0x000fca00078e00ff */
[----:B------:R-:W-:Y:S01]  /*93d0*/  @P4 SHF.R.U32.HI R0, RZ, c[0x0][0x2cc], R2 ;  /* 0x0000b300ff004a19 */ /* 0x000fe20000011602 */
[----:B------:R-:W-:-:S04]  /*93e0*/  IMAD.MOV.U32 R2, RZ, RZ, RZ ;  /* 0x000000ffff027224 */ /* 0x000fc800078e00ff */
[----:B------:R-:W-:-:S04]  /*93f0*/  IMAD.IADD R3, R180, 0x1, R0 ;  /* 0x00000001b4037824 */ /* 0x000fc800078e0200 */
[----:B------:R-:W-:-:S05]  /*9400*/  IMAD.HI R2, R3, -0x6db6db6d, R2 ;  /* 0x9249249303027827 */ /* 0x000fca00078e0202 */
[----:B------:R-:W-:-:S04]  /*9410*/  SHF.R.U32.HI R0, RZ, 0x1f, R2 ;  /* 0x0000001fff007819 */ /* 0x000fc80000011602 */
[----:B------:R-:W-:-:S04]  /*9420*/  LEA.HI.SX32 R2, R2, R0, 0x1a ;  /* 0x0000000002027211 */ /* 0x000fc800078fd2ff */
[----:B------:R-:W-:-:S04]  /*9430*/  IMNMX R5, R176, R2, PT ;  /* 0x00000002b0057217 */ /* 0x000fc80003800200 */
[----:B------:R-:W-:Y:S01]  /*9440*/  ISETP.GE.AND P0, PT, R5, 0x1, PT ;  /* 0x000000010500780c */ /* 0x000fe20003f06270 */
[----:B------:R-:W-:-:S12]  /*9450*/  IMAD.MOV.U32 R0, RZ, RZ, RZ ;  /* 0x000000ffff007224 */ /* 0x000fd800078e00ff */
        /* <DEDUP_REMOVED lines=30> */
.L_x_1193:
[----:B------:R-:W-:Y:S05]  /*9640*/  BSYNC B0 ;  /* 0x0000000000007941 */ /* 0x000fea0003800000 */
.L_x_1192:
        /* <DEDUP_REMOVED lines=37> */
[----:B------:R-:W-:Y:S01]  /*98a0*/  IMAD.IADD R0, R150, 0x1, R0 ;  /* 0x0000000196007824 */ /* 0x000fe200078e0200 */
[----:B------:R1:W-:Y:S04]  /*98b0*/  STL [R1+0x40], R150 ;  /* 0x0000409601007387 */ /* 0x0003e80000100800 */
[----:B------:R-:W-:-:S04]  /*98c0*/  IMNMX R251, R5, R0, PT ;  /* 0x0000000005fb7217 */ /* 0x000fc80003800200 */
[----:B------:R-:W-:-:S13]  /*98d0*/  ISETP.GT.AND P0, PT, R251, R150, PT ;  /* 0x00000096fb00720c */ /* 0x000fda0003f04270 */
[----:B------:R-:W-:Y:S05]  /*98e0*/  @!P0 BRA `(.L_x_1194) ;  /* 0x00011d0000008947 */ /* 0x000fea0003800000 */
[----:B------:R-:W2:Y:S04]  /*98f0*/  LDL R11, [R1+0x5c] ;  /* 0x00005c00010b7983 */ /* 0x000ea80000100800 */
[----:B------:R-:W3:Y:S01]  /*9900*/  S2R R2, SR_TID.X ;  /* 0x0000000000027919 */ /* 0x000ee20000002100 */
[----:B------:R-:W-:-:S03]  /*9910*/  ISETP.NE.U32.AND P0, PT, RZ, c[0x0][0x340], PT ;  /* 0x0000d000ff007a0c */ /* 0x000fc60003f05070 */
[----:B------:R-:W4:Y:S01]  /*9920*/  LDL R13, [R1+0x60] ;  /* 0x00006000010d7983 */ /* 0x000f220000100800 */
[----:B------:R-:W-:Y:S02]  /*9930*/  ISETP.NE.AND.EX P1, PT, RZ, c[0x0][0x344], PT, P0 ;  /* 0x0000d100ff007a0c */ /* 0x000fe40003f25300 */
[----:B---3--:R-:W-:-:S04]  /*9940*/  SHF.R.S32.HI R110, RZ, 0x1f, R2 ;  /* 0x0000001fff6e7819 */ /* 0x008fc80000011402 */
[----:B------:R-:W-:-:S07]  /*9950*/  LEA.HI R110, R110, R2, RZ, 0x3 ;  /* 0x000000026e6e7211 */ /* 0x000fce00078f18ff */
[----:B------:R-:W-:Y:S01]  /*9960*/  @P1 IMAD.MOV.U32 R2, RZ, RZ, 0x4 ;  /* 0x00000004ff021424 */ /* 0x000fe200078e00ff */
[----:B------:R-:W-:-:S03]  /*9970*/  SHF.R.S32.HI R110, RZ, 0x3, R110 ;  /* 0x00000003ff6e7819 */ /* 0x000fc6000001146e */
[----:B--2---:R-:W-:-:S05]  /*9980*/  @P1 IMAD.WIDE R2, R11, R2, c[0x0][0x340] ;  /* 0x0000d0000b021625 */ /* 0x004fca00078e0202 */
[----:B------:R2:W3:Y:S01]  /*9990*/  @P1 LDG.E R9, [R2.64] ;  /* 0x0000000602091981 */ /* 0x0004e2000c1e1900 */
[----:B------:R-:W-:Y:S01]  /*99a0*/  IADD3 R0, P0, R110, R10, RZ ;  /* 0x0000000a6e007210 */ /* 0x000fe20007f1e0ff */
[----:B------:R-:W-:Y:S01]  /*99b0*/  WARPSYNC 0xffffffff ;  /* 0xffffffff00007948 */ /* 0x000fe20003800000 */
[----:B------:R-:W-:Y:S02]  /*99c0*/  ISETP.GE.AND P6, PT, R36, c[0x0][0x1d4], PT ;  /* 0x0000750024007a0c */ /* 0x000fe40003fc6270 */
[----:B------:R-:W-:Y:S02]  /*99d0*/  ISETP.GE.AND P5, PT, R218, c[0x0][0x1d4], PT ;  /* 0x00007500da007a0c */ /* 0x000fe40003fa6270 */
[----:B------:R-:W-:Y:S02]  /*99e0*/  SHF.R.S32.HI R39, RZ, 0x1f, R218 ;  /* 0x0000001fff277819 */ /* 0x000fe400000114da */
[----:B------:R-:W-:Y:S02]  /*99f0*/  IADD3 R144, R251, -0x1, RZ ;  /* 0xfffffffffb907810 */ /* 0x000fe40007ffe0ff */
[----:B------:R-:W-:-:S02]  /*9a00*/  SEL R84, RZ, 0x1, P6 ;  /* 0x00000001ff547807 */ /* 0x000fc40003000000 */
[----:B--2---:R-:W-:Y:S02]  /*9a10*/  SHF.R.S32.HI R2, RZ, 0x1f, R110 ;  /* 0x0000001fff027819 */ /* 0x004fe4000001146e */
[--C-:B------:R-:W-:Y:S02]  /*9a20*/  SHF.R.S32.HI R3, RZ, 0x1f, R36.reuse ;  /* 0x0000001fff037819 */ /* 0x100fe40000011424 */
[----:B------:R-:W-:Y:S01]  /*9a30*/  LEA.HI.X.SX32 R4, R10, R2, 0x1, P0 ;  /* 0x000000020a047211 */ /* 0x000fe200000f0eff */
[----:B------:R-:W-:Y:S01]  /*9a40*/  IMAD.MOV.U32 R2, RZ, RZ, R36 ;  /* 0x000000ffff027224 */ /* 0x000fe200078e0024 */
[----:B------:R-:W-:-:S03]  /*9a50*/  ISETP.NE.U32.AND P0, PT, RZ, c[0x0][0x350], PT ;  /* 0x0000d400ff007a0c */ /* 0x000fc60003f05070 */
[C---:B------:R-:W-:Y:S01]  /*9a60*/  IMAD R5, R4.reuse, c[0x0][0x1e0], RZ ;  /* 0x0000780004057a24 */ /* 0x040fe200078e02ff */
[----:B------:R-:W-:Y:S01]  /*9a70*/  ISETP.NE.AND.EX P0, PT, RZ, c[0x0][0x354], PT, P0 ;  /* 0x0000d500ff007a0c */ /* 0x000fe20003f05300 */
[----:B------:R-:W-:Y:S02]  /*9a80*/  IMAD R8, R4, c[0x0][0x208], RZ ;  /* 0x0000820004087a24 */ /* 0x000fe400078e02ff */
[C---:B------:R-:W-:Y:S02]  /*9a90*/  IMAD R10, R0.reuse, c[0x0][0x1e4], R5 ;  /* 0x00007900000a7a24 */ /* 0x040fe400078e0205 */
[----:B------:R-:W-:-:S04]  /*9aa0*/  IMAD.WIDE.U32 R6, R0, c[0x0][0x1e0], R2 ;  /* 0x0000780000067a25 */ /* 0x000fc800078e0002 */
[----:B------:R-:W-:Y:S01]  /*9ab0*/  IMAD.WIDE.U32 R4, R0, c[0x0][0x208], R2 ;  /* 0x0000820000047a25 */ /* 0x000fe200078e0002 */
[----:B------:R-:W-:-:S03]  /*9ac0*/  IADD3 R7, R7, R10, RZ ;  /* 0x0000000a07077210 */ /* 0x000fc60007ffe0ff */
[----:B------:R-:W-:Y:S02]  /*9ad0*/  IMAD R0, R0, c[0x0][0x20c], R8 ;  /* 0x0000830000007a24 */ /* 0x000fe400078e0208 */
[----:B----4-:R-:W-:-:S04]  /*9ae0*/  IMAD.WIDE.U32 R6, R13, c[0x0][0x1e8], R6 ;  /* 0x00007a000d067a25 */ /* 0x010fc800078e0006 */
[----:B------:R-:W-:Y:S02]  /*9af0*/  IMAD.IADD R5, R5, 0x1, R0 ;  /* 0x0000000105057824 */ /* 0x000fe400078e0200 */
[C---:B------:R-:W-:Y:S02]  /*9b00*/  IMAD R7, R13.reuse, c[0x0][0x1ec], R7 ;  /* 0x00007b000d077a24 */ /* 0x040fe400078e0207 */
[----:B------:R-:W-:-:S04]  /*9b10*/  IMAD.WIDE.U32 R4, R13, c[0x0][0x210], R4 ;  /* 0x000084000d047a25 */ /* 0x000fc800078e0004 */
[----:B------:R-:W-:Y:S01]  /*9b20*/  IMAD R5, R13, c[0x0][0x214], R5 ;  /* 0x000085000d057a24 */ /* 0x000fe200078e0205 */
[----:B---3--:R-:W-:Y:S01]  /*9b30*/  @P1 SHF.R.S32.HI R0, RZ, 0x1f, R9 ;  /* 0x0000001fff001819 */ /* 0x008fe20000011409 */
[----:B------:R-:W-:Y:S01]  /*9b40*/  @!P1 IMAD.MOV.U32 R9, RZ, RZ, R11 ;  /* 0x000000ffff099224 */ /* 0x000fe200078e000b */
[----:B------:R-:W-:-:S04]  /*9b50*/  @!P1 MOV R0, R146 ;  /* 0x0000009200009202 */ /* 0x000fc80000000f00 */
[----:B------:R-:W-:Y:S02]  /*9b60*/  SEL R8, R0, RZ, !P0 ;  /* 0x000000ff00087207 */ /* 0x000fe40004000000 */
[----:B------:R-:W-:Y:S02]  /*9b70*/  SEL R0, R9, RZ, !P0 ;  /* 0x000000ff09007207 */ /* 0x000fe40004000000 */
[----:B------:R-:W-:Y:S01]  /*9b80*/  SHF.R.S32.HI R9, RZ, 0x1f, R166 ;  /* 0x0000001fff097819 */ /* 0x000fe200000114a6 */
[C---:B------:R-:W-:Y:S01]  /*9b90*/  IMAD R10, R8.reuse, c[0x0][0x1f0], RZ ;  /* 0x00007c00080a7a24 */ /* 0x040fe200078e02ff */
[----:B------:R-:W-:Y:S01]  /*9ba0*/  ISETP.NE.U32.AND P0, PT, RZ, c[0x0][0x348], PT ;  /* 0x0000d200ff007a0c */ /* 0x000fe20003f05070 */
[----:B------:R-:W-:Y:S02]  /*9bb0*/  IMAD R8, R8, c[0x0][0x218], RZ ;  /* 0x0000860008087a24 */ /* 0x000fe400078e02ff */
[----:B------:R-:W-:Y:S01]  /*9bc0*/  IMAD.WIDE.U32 R86, R0, c[0x0][0x218], R4 ;  /* 0x0000860000567a25 */ /* 0x000fe200078e0004 */
[----:B------:R-:W-:-:S03]  /*9bd0*/  ISETP.NE.AND.EX P0, PT, RZ, c[0x0][0x34c], PT, P0 ;  /* 0x0000d300ff007a0c */ /* 0x000fc60003f05300 */
[----:B------:R-:W-:Y:S01]  /*9be0*/  IMAD.WIDE.U32 R160, R0, c[0x0][0x1f0], R6 ;  /* 0x00007c0000a07a25 */ /* 0x000fe200078e0006 */
[----:B------:R-:W-:-:S03]  /*9bf0*/  SEL R12, R146, RZ, !P0 ;  /* 0x000000ff920c7207 */ /* 0x000fc60004000000 */
[C---:B------:R-:W-:Y:S01]  /*9c00*/  IMAD R5, R0.reuse, c[0x0][0x1f4], R10 ;  /* 0x00007d0000057a24 */ /* 0x040fe200078e020a */
[----:B------:R2:W-:Y:S01]  /*9c10*/  STL.64 [R1+0x18], R160 ;  /* 0x000018a001007387 */ /* 0x0005e20000100a00 */
[----:B------:R-:W-:Y:S01]  /*9c20*/  IMAD R4, R0, c[0x0][0x21c], R8 ;  /* 0x0000870000047a24 */ /* 0x000fe200078e0208 */
[----:B------:R-:W-:Y:S01]  /*9c30*/  SEL R10, R11, RZ, !P0 ;  /* 0x000000ff0b0a7207 */ /* 0x000fe20004000000 */
[----:B------:R-:W-:Y:S01]  /*9c40*/  IMAD.IADD R156, R161, 0x1, R5 ;  /* 0x00000001a19c7824 */ /* 0x000fe200078e0205 */
[----:B------:R2:W-:Y:S01]  /*9c50*/  STL.64 [R1+0x8], R86 ;  /* 0x0000085601007387 */ /* 0x0005e20000100a00 */
[----:B------:R-:W-:Y:S01]  /*9c60*/  IMAD R0, R9, c[0x0][0x178], RZ ;  /* 0x00005e0009007a24 */ /* 0x000fe200078e02ff */
[----:B------:R-:W-:Y:S01]  /*9c70*/  IADD3 R85, R87, R4, RZ ;  /* 0x0000000457557210 */ /* 0x000fe20007ffe0ff */
[C---:B------:R-:W-:Y:S01]  /*9c80*/  IMAD.WIDE.U32 R6, R166.reuse, c[0x0][0x178], RZ ;  /* 0x00005e00a6067a25 */ /* 0x040fe200078e00ff */
[----:B------:R2:W-:Y:S03]  /*9c90*/  STL [R1+0x10], R156 ;  /* 0x0000109c01007387 */ /* 0x0005e60000100800 */
[----:B------:R-:W-:Y:S01]  /*9ca0*/  IMAD R0, R166, c[0x0][0x17c], R0 ;  /* 0x00005f00a6007a24 */ /* 0x000fe200078e0200 */
[----:B------:R2:W-:Y:S04]  /*9cb0*/  STL [R1], R85 ;  /* 0x0000005501007387 */ /* 0x0005e80000100800 */
[----:B------:R-:W-:-:S02]  /*9cc0*/  IADD3 R11, R7, R0, RZ ;  /* 0x00000000070b7210 */ /* 0x000fc40007ffe0ff */
[----:B------:R-:W3:Y:S01]  /*9cd0*/  LDL R151, [R1+0x30] ;  /* 0x0000300001977983 */ /* 0x000ee20000100800 */
[----:B------:R-:W-:Y:S01]  /*9ce0*/  IMAD.MOV.U32 R83, RZ, RZ, 0x70 ;  /* 0x00000070ff537424 */ /* 0x000fe200078e00ff */
[----:B------:R-:W-:Y:S01]  /*9cf0*/  SHF.R.S32.HI R82, RZ, 0x1f, R144 ;  /* 0x0000001fff527819 */ /* 0x000fe20000011490 */
[----:B------:R-:W-:Y:S01]  /*9d00*/  IMAD.WIDE.U32 R4, R144, c[0x0][0x1e0], RZ ;  /* 0x0000780090047a25 */ /* 0x000fe200078e00ff */
[----:B------:R-:W4:Y:S01]  /*9d10*/  LDL R152, [R1+0x2c] ;  /* 0x00002c0001987983 */ /* 0x000f220000100800 */
[----:B------:R-:W-:-:S02]  /*9d20*/  P2R R34, PR, RZ, 0x20 ;  /* 0x00000020ff227803 */ /* 0x000fc40000000000 */
[----:B------:R-:W-:Y:S01]  /*9d30*/  IMAD R83, R251, -0x70, R83 ;  /* 0xffffff90fb537824 */ /* 0x000fe200078e0253 */
[----:B------:R-:W-:Y:S01]  /*9d40*/  P2R R35, PR, RZ, 0x40 ;  /* 0x00000040ff237803 */ /* 0x000fe20000000000 */
[----:B------:R-:W-:Y:S02]  /*9d50*/  IMAD R0, R82, c[0x0][0x1e0], RZ ;  /* 0x0000780052007a24 */ /* 0x000fe400078e02ff */
[----:B------:R-:W-:Y:S02]  /*9d60*/  IMAD.MOV.U32 R8, RZ, RZ, R160 ;  /* 0x000000ffff087224 */ /* 0x000fe400078e00a0 */
[----:B------:R-:W-:Y:S02]  /*9d70*/  IMAD R0, R144, c[0x0][0x1e4], R0 ;  /* 0x0000790090007a24 */ /* 0x000fe400078e0200 */
[----:B------:R-:W-:Y:S02]  /*9d80*/  IMAD.MOV.U32 R9, RZ, RZ, R156 ;  /* 0x000000ffff097224 */ /* 0x000fe400078e009c */
[----:B------:R-:W-:-:S02]  /*9d90*/  IMAD.IADD R0, R5, 0x1, R0 ;  /* 0x0000000105007824 */ /* 0x000fc400078e0200 */
[----:B------:R-:W-:-:S04]  /*9da0*/  IMAD.WIDE.U32 R4, R4, 0x70, R8 ;  /* 0x0000007004047825 */ /* 0x000fc800078e0008 */
[----:B------:R-:W-:Y:S02]  /*9db0*/  IMAD R0, R0, 0x70, RZ ;  /* 0x0000007000007824 */ /* 0x000fe400078e02ff */
[----:B------:R-:W-:Y:S02]  /*9dc0*/  IMAD.MOV.U32 R149, RZ, RZ, c[0x0][0x1e0] ;  /* 0x00007800ff957624 */ /* 0x000fe400078e00ff */
[----:B------:R-:W-:Y:S02]  /*9dd0*/  IMAD.IADD R5, R5, 0x1, R0 ;  /* 0x0000000105057824 */ /* 0x000fe400078e0200 */
[----:B------:R-:W-:Y:S02]  /*9de0*/  IMAD.MOV.U32 R148, RZ, RZ, c[0x0][0x1e4] ;  /* 0x00007900ff947624 */ /* 0x000fe400078e00ff */
[----:B------:R-:W-:Y:S01]  /*9df0*/  IMAD.WIDE.U32 R8, R149, 0x20, RZ ;  /* 0x0000002095087825 */ /* 0x000fe200078e00ff */
[----:B------:R-:W-:Y:S01]  /*9e00*/  BAR.SYNC.DEFER_BLOCKING 0x0 ;  /* 0x0000000000007b1d */ /* 0x000fe20000010000 */
[----:B------:R-:W-:-:S02]  /*9e10*/  ISETP.GE.AND P6, PT, R36, c[0x0][0x198], PT ;  /* 0x0000660024007a0c */ /* 0x000fc40003fc6270 */
[----:B---3--:R-:W-:-:S05]  /*9e20*/  IMAD.IADD R146, R151, 0x1, R83 ;  /* 0x0000000197927824 */ /* 0x008fca00078e0253 */
[----:B------:R-:W-:-:S05]  /*9e30*/  IMNMX R7, R146, 0x70, PT ;  /* 0x0000007092077817 */ /* 0x000fca0003800200 */
[----:B------:R-:W-:Y:S02]  /*9e40*/  IMAD.IADD R30, R7, 0x1, -R110 ;  /* 0x00000001071e7824 */ /* 0x000fe400078e0a6e */
[----:B------:R-:W-:-:S03]  /*9e50*/  IMAD.SHL.U32 R7, R148, 0x20, RZ ;  /* 0x0000002094077824 */ /* 0x000fc600078e00ff */
[C---:B------:R-:W-:Y:S02]  /*9e60*/  ISETP.GE.AND P3, PT, R30.reuse, 0x1, PT ;  /* 0x000000011e00780c */ /* 0x040fe40003f66270 */
[C---:B------:R-:W-:Y:S02]  /*9e70*/  ISETP.GE.AND P2, PT, R30.reuse, 0x21, PT ;  /* 0x000000211e00780c */ /* 0x040fe40003f46270 */
[----:B------:R-:W-:Y:S01]  /*9e80*/  ISETP.GE.AND P1, PT, R30, 0x41, PT ;  /* 0x000000411e00780c */ /* 0x000fe20003f26270 */
[----:B----4-:R-:W-:Y:S01]  /*9e90*/  IMAD R56, R152, c[0x0][0x2c4], RZ ;  /* 0x0000b10098387a24 */ /* 0x010fe200078e02ff */
[----:B------:R-:W-:Y:S02]  /*9ea0*/  P2R R33, PR, RZ, 0x4 ;  /* 0x00000004ff217803 */ /* 0x000fe40000000000 */
[----:B------:R-:W-:-:S05]  /*9eb0*/  P2R R32, PR, RZ, 0x2 ;  /* 0x00000002ff207803 */ /* 0x000fca0000000000 */
[----:B------:R-:W-:-:S04]  /*9ec0*/  @P3 LEA R26, P0, R4, c[0x0][0x1c8], 0x1 ;  /* 0x00007200041a3a11 */ /* 0x000fc800078008ff */
[C---:B------:R-:W-:Y:S02]  /*9ed0*/  @P3 LEA.HI.X R27, R4.reuse, c[0x0][0x1cc], R5, 0x1, P0 ;  /* 0x00007300041b3a11 */ /* 0x040fe400000f0c05 */
[----:B------:R-:W-:-:S04]  /*9ee0*/  @P2 IADD3 R0, P0, R4, R8, RZ ;  /* 0x0000000804002210 */ /* 0x000fc80007f1e0ff */
[----:B------:R-:W-:Y:S01]  /*9ef0*/  @P2 IADD3.X R7, R5, R9, R7, P0, !PT ;  /* 0x0000000905072210 */ /* 0x000fe200007fe407 */
[----:B------:R-:W-:Y:S01]  /*9f00*/  IMAD.WIDE.U32 R8, R149, 0x40, RZ ;  /* 0x0000004095087825 */ /* 0x000fe200078e00ff */
[----:B------:R-:W-:-:S04]  /*9f10*/  @P2 LEA R24, P0, R0, c[0x0][0x1c8], 0x1 ;  /* 0x0000720000182a11 */ /* 0x000fc800078008ff */
[----:B------:R-:W-:Y:S01]  /*9f20*/  @P2 LEA.HI.X R25, R0, c[0x0][0x1cc], R7, 0x1, P0 ;  /* 0x0000730000192a11 */ /* 0x000fe200000f0c07 */
[----:B------:R-:W-:Y:S01]  /*9f30*/  IMAD.SHL.U32 R7, R148, 0x40, RZ ;  /* 0x0000004094077824 */ /* 0x000fe200078e00ff */
[----:B------:R-:W-:-:S04]  /*9f40*/  @P1 IADD3 R0, P0, R4, R8, RZ ;  /* 0x0000000804001210 */ /* 0x000fc80007f1e0ff */
[----:B------:R-:W-:Y:S02]  /*9f50*/  @P1 IADD3.X R7, R5, R9, R7, P0, !PT ;  /* 0x0000000905071210 */ /* 0x000fe400007fe407 */
[----:B------:R-:W-:-:S04]  /*9f60*/  @P1 LEA R22, P0, R0, c[0x0][0x1c8], 0x1 ;  /* 0x0000720000161a11 */ /* 0x000fc800078008ff */
[----:B------:R-:W-:Y:S02]  /*9f70*/  @P1 LEA.HI.X R23, R0, c[0x0][0x1cc], R7, 0x1, P0 ;  /* 0x0000730000171a11 */ /* 0x000fe400000f0c07 */
[----:B------:R-:W-:-:S13]  /*9f80*/  ISETP.GE.AND P0, PT, R30, 0x61, PT ;  /* 0x000000611e00780c */ /* 0x000fda0003f06270 */
[----:B------:R-:W-:Y:S02]  /*9f90*/  @P0 IMAD R0, R148, 0x60, RZ ;  /* 0x0000006094000824 */ /* 0x000fe400078e02ff */
[----:B------:R-:W-:-:S04]  /*9fa0*/  @P0 IMAD.WIDE.U32 R4, R149, 0x60, R4 ;  /* 0x0000006095040825 */ /* 0x000fc800078e0004 */
[----:B------:R-:W-:Y:S01]  /*9fb0*/  @P0 IMAD.IADD R0, R0, 0x1, R5 ;  /* 0x0000000100000824 */ /* 0x000fe200078e0205 */
[----:B------:R-:W-:Y:S01]  /*9fc0*/  @P0 LEA R20, P3, R4, c[0x0][0x1c8], 0x1 ;  /* 0x0000720004140a11 */ /* 0x000fe200078608ff */
[----:B------:R-:W-:-:S03]  /*9fd0*/  IMAD.MOV.U32 R5, RZ, RZ, R11 ;  /* 0x000000ffff057224 */ /* 0x000fc600078e000b */
[----:B------:R-:W-:Y:S01]  /*9fe0*/  @P0 LEA.HI.X R21, R4, c[0x0][0x1cc], R0, 0x1, P3 ;  /* 0x0000730004150a11 */ /* 0x000fe200018f0c00 */
[----:B------:R-:W-:Y:S02]  /*9ff0*/  IMAD R0, R147, 0x20, R110 ;  /* 0x0000002093007824 */ /* 0x000fe400078e026e */
[----:B------:R-:W-:Y:S02]  /*a000*/  IMAD.MOV.U32 R4, RZ, RZ, R6 ;  /* 0x000000ffff047224 */ /* 0x000fe400078e0006 */
[----:B------:R-:W-:Y:S02]  /*a010*/  IMAD.IADD R6, R252, 0x1, R0 ;  /* 0x00000001fc067824 */ /* 0x000fe400078e0200 */
[----:B------:R-:W-:-:S04]  /*a020*/  IMAD.WIDE.U32 R4, R13, c[0x0][0x1b8], R4 ;  /* 0x00006e000d047a25 */ /* 0x000fc800078e0004 */
[----:B------:R-:W-:-:S04]  /*a030*/  @P4 IMAD.HI.U32 R7, R6, c[0x0][0x2c8], RZ ;  /* 0x0000b20006074a27 */ /* 0x000fc800078e00ff */
[----:B------:R-:W-:Y:S01]  /*a040*/  IMAD.MOV.U32 R0, RZ, RZ, R6 ;  /* 0x000000ffff007224 */ /* 0x000fe200078e0006 */
[----:B------:R-:W-:Y:S01]  /*a050*/  @P4 SHF.R.U32.HI R0, RZ, c[0x0][0x2cc], R7 ;  /* 0x0000b300ff004a19 */ /* 0x000fe20000011607 */
[----:B------:R-:W-:Y:S02]  /*a060*/  IMAD R8, R12, c[0x0][0x1c0], RZ ;  /* 0x000070000c087a24 */ /* 0x000fe400078e02ff */
[----:B------:R-:W-:Y:S02]  /*a070*/  IMAD R5, R13, c[0x0][0x1bc], R5 ;  /* 0x00006f000d057a24 */ /* 0x000fe400078e0205 */
[C---:B------:R-:W-:Y:S01]  /*a080*/  IMAD R7, R10.reuse, c[0x0][0x1c4], R8 ;  /* 0x000071000a077a24 */ /* 0x040fe200078e0208 */
[----:B------:R-:W-:Y:S01]  /*a090*/  SHF.R.S32.HI R8, RZ, 0x1f, R0 ;  /* 0x0000001fff087819 */ /* 0x000fe20000011400 */
[----:B------:R-:W-:-:S04]  /*a0a0*/  IMAD.WIDE.U32 R4, R10, c[0x0][0x1c0], R4 ;  /* 0x000070000a047a25 */ /* 0x000fc800078e0004 */
[----:B------:R-:W-:Y:S02]  /*a0b0*/  IMAD.MOV R9, RZ, RZ, -R0 ;  /* 0x000000ffff097224 */ /* 0x000fe400078e0a00 */
[----:B------:R-:W-:Y:S02]  /*a0c0*/  IMAD.IADD R5, R5, 0x1, R7 ;  /* 0x0000000105057824 */ /* 0x000fe400078e0207 */
[----:B------:R-:W-:Y:S02]  /*a0d0*/  IMAD R7, R8, c[0x0][0x1b0], RZ ;  /* 0x00006c0008077a24 */ /* 0x000fe400078e02ff */
[----:B------:R-:W-:Y:S02]  /*a0e0*/  IMAD R6, R9, c[0x0][0x2c4], R6 ;  /* 0x0000b10009067a24 */ /* 0x000fe400078e0206 */
[C---:B------:R-:W-:Y:S02]  /*a0f0*/  IMAD R7, R0.reuse, c[0x0][0x1b4], R7 ;  /* 0x00006d0000077a24 */ /* 0x040fe400078e0207 */
[----:B------:R-:W-:Y:S01]  /*a100*/  IMAD.WIDE.U32 R4, R0, c[0x0][0x1b0], R4 ;  /* 0x00006c0000047a25 */ /* 0x000fe200078e0004 */
[----:B------:R-:W-:-:S03]  /*a110*/  SHF.R.S32.HI R0, RZ, 0x1f, R6 ;  /* 0x0000001fff007819 */ /* 0x000fc60000011406 */
[----:B------:R-:W-:Y:S02]  /*a120*/  IMAD.IADD R5, R5, 0x1, R7 ;  /* 0x0000000105057824 */ /* 0x000fe400078e0207 */
[----:B------:R-:W-:Y:S02]  /*a130*/  IMAD R0, R0, c[0x0][0x1a8], RZ ;  /* 0x00006a0000007a24 */ /* 0x000fe400078e02ff */
[----:B------:R-:W-:-:S04]  /*a140*/  IMAD.WIDE.U32 R4, R6, c[0x0][0x1a8], R4 ;  /* 0x00006a0006047a25 */ /* 0x000fc800078e0004 */
[----:B------:R-:W-:-:S04]  /*a150*/  IMAD R0, R6, c[0x0][0x1ac], R0 ;  /* 0x00006b0006007a24 */ /* 0x000fc800078e0200 */
[----:B------:R-:W-:Y:S01]  /*a160*/  IMAD.IADD R0, R5, 0x1, R0 ;  /* 0x0000000105007824 */ /* 0x000fe200078e0200 */
[----:B------:R-:W-:-:S04]  /*a170*/  LEA R5, P3, R4, c[0x0][0x160], 0x1 ;  /* 0x0000580004057a11 */ /* 0x000fc800078608ff */
[----:B------:R-:W-:Y:S01]  /*a180*/  LEA.HI.X R4, R4, c[0x0][0x164], R0, 0x1, P3 ;  /* 0x0000590004047a11 */ /* 0x000fe200018f0c00 */
[----:B------:R-:W3:Y:S01]  /*a190*/  SHFL.IDX PT, R6, R5, RZ, 0x181f ;  /* 0x00181fff05067589 */ /* 0x000ee200000e0000 */
[----:B------:R-:W-:-:S03]  /*a1a0*/  IMAD.IADD R0, R110, 0x1, R252 ;  /* 0x000000016e007824 */ /* 0x000fc600078e02fc */
[----:B------:R-:W4:Y:S02]  /*a1b0*/  SHFL.IDX PT, R7, R4, RZ, 0x181f ;  /* 0x00181fff04077589 */ /* 0x000f2400000e0000 */
[C---:B------:R-:W-:Y:S02]  /*a1c0*/  ISETP.GE.AND P3, PT, R0.reuse, R56, PT ;  /* 0x000000380000720c */ /* 0x040fe40003f66270 */
[----:B------:R-:W-:-:S11]  /*a1d0*/  IADD3 R8, R0, 0x20, RZ ;  /* 0x0000002000087810 */ /* 0x000fd60007ffe0ff */
[----:B---3--:R-:W-:-:S04]  /*a1e0*/  @!P3 LEA R18, P4, R36, R6, 0x1 ;  /* 0x000000062412b211 */ /* 0x008fc800078808ff */
[-C--:B----4-:R-:W-:Y:S02]  /*a1f0*/  @!P3 LEA.HI.X R19, R36, R7.reuse, R3, 0x1, P4 ;  /* 0x000000072413b211 */ /* 0x090fe400020f0c03 */
[C---:B------:R-:W-:Y:S02]  /*a200*/  @!P3 LEA R16, P4, R218.reuse, R6, 0x1 ;  /* 0x00000006da10b211 */ /* 0x040fe400078808ff */
[----:B------:R-:W3:Y:S02]  /*a210*/  SHFL.IDX PT, R6, R5, 0x1, 0x181f ;  /* 0x00381f0005067f89 */ /* 0x000ee400000e0000 */
[----:B------:R-:W-:Y:S02]  /*a220*/  @!P3 LEA.HI.X R17, R218, R7, R39, 0x1, P4 ;  /* 0x00000007da11b211 */ /* 0x000fe400020f0c27 */
[----:B------:R-:W4:Y:S01]  /*a230*/  SHFL.IDX PT, R7, R4, 0x1, 0x181f ;  /* 0x00381f0004077f89 */ /* 0x000f2200000e0000 */
[----:B------:R-:W-:Y:S02]  /*a240*/  ISETP.GE.AND P1, PT, R8, R56, PT ;  /* 0x000000380800720c */ /* 0x000fe40003f26270 */
[----:B------:R-:W-:Y:S01]  /*a250*/  IADD3 R8, R0, 0x40, RZ ;  /* 0x0000004000087810 */ /* 0x000fe20007ffe0ff */
[----:B------:R1:W-:Y:S10]  /*a260*/  @!P3 LDGSTS.E.BYPASS.LTC128B.128 [R215+0x100], [R18.64], !P6 ;  /* 0x0010000012d7bfae */ /* 0x0003f4000f101d46 */
[----:B---3--:R-:W-:-:S04]  /*a270*/  @!P1 LEA R14, P4, R36, R6, 0x1 ;  /* 0x00000006240e9211 */ /* 0x008fc800078808ff */
[-C--:B----4-:R-:W-:Y:S02]  /*a280*/  @!P1 LEA.HI.X R15, R36, R7.reuse, R3, 0x1, P4 ;  /* 0x00000007240f9211 */ /* 0x090fe400020f0c03 */
[C---:B------:R-:W-:Y:S02]  /*a290*/  @!P1 LEA R12, P4, R218.reuse, R6, 0x1 ;  /* 0x00000006da0c9211 */ /* 0x040fe400078808ff */
[----:B------:R-:W3:Y:S02]  /*a2a0*/  SHFL.IDX PT, R6, R5, 0x2, 0x181f ;  /* 0x00581f0005067f89 */ /* 0x000ee400000e0000 */
[----:B------:R-:W-:Y:S02]  /*a2b0*/  @!P1 LEA.HI.X R13, R218, R7, R39, 0x1, P4 ;  /* 0x00000007da0d9211 */ /* 0x000fe400020f0c27 */
[----:B------:R-:W4:Y:S01]  /*a2c0*/  SHFL.IDX PT, R7, R4, 0x2, 0x181f ;  /* 0x00581f0004077f89 */ /* 0x000f2200000e0000 */
[----:B------:R-:W-:-:S13]  /*a2d0*/  ISETP.GE.AND P2, PT, R8, R56, PT ;  /* 0x000000380800720c */ /* 0x000fda0003f46270 */
[----:B---3--:R-:W-:-:S04]  /*a2e0*/  @!P2 LEA R10, P4, R36, R6, 0x1 ;  /* 0x00000006240aa211 */ /* 0x008fc800078808ff */
[-C--:B----4-:R-:W-:Y:S02]  /*a2f0*/  @!P2 LEA.HI.X R11, R36, R7.reuse, R3, 0x1, P4 ;  /* 0x00000007240ba211 */ /* 0x090fe400020f0c03 */
[C---:B------:R-:W-:Y:S02]  /*a300*/  @!P2 LEA R8, P4, R218.reuse, R6, 0x1 ;  /* 0x00000006da08a211 */ /* 0x040fe400078808ff */
[----:B------:R-:W3:Y:S02]  /*a310*/  SHFL.IDX PT, R6, R5, 0x3, 0x181f ;  /* 0x00781f0005067f89 */ /* 0x000ee400000e0000 */
[----:B------:R-:W-:Y:S02]  /*a320*/  @!P2 LEA.HI.X R9, R218, R7, R39, 0x1, P4 ;  /* 0x00000007da09a211 */ /* 0x000fe400020f0c27 */
[----:B------:R4:W2:Y:S02]  /*a330*/  SHFL.IDX PT, R7, R4, 0x3, 0x181f ;  /* 0x00781f0004077f89 */ /* 0x0008a400000e0000 */
[----:B----4-:R-:W-:-:S04]  /*a340*/  IADD3 R4, R0, 0x60, RZ ;  /* 0x0000006000047810 */ /* 0x010fc80007ffe0ff */
[----:B------:R-:W-:-:S13]  /*a350*/  ISETP.GE.AND P5, PT, R4, R56, PT ;  /* 0x000000380400720c */ /* 0x000fda0003fa6270 */
[----:B---3--:R-:W-:-:S04]  /*a360*/  @!P5 LEA R4, P4, R218, R6, 0x1 ;  /* 0x00000006da04d211 */ /* 0x008fc800078808ff */
[----:B--2---:R-:W-:Y:S02]  /*a370*/  @!P5 LEA.HI.X R5, R218, R7, R39, 0x1, P4 ;  /* 0x00000007da05d211 */ /* 0x004fe400020f0c27 */
[----:B------:R-:W-:-:S04]  /*a380*/  @!P5 LEA R6, P4, R36, R6, 0x1 ;  /* 0x000000062406d211 */ /* 0x000fc800078808ff */
[----:B------:R-:W-:Y:S02]  /*a390*/  @!P5 LEA.HI.X R7, R36, R7, R3, 0x1, P4 ;  /* 0x000000072407d211 */ /* 0x000fe400020f0c03 */
[----:B------:R-:W-:Y:S02]  /*a3a0*/  ISETP.GE.AND P4, PT, R218, c[0x0][0x198], PT ;  /* 0x00006600da007a0c */ /* 0x000fe40003f86270 */
[----:B------:R-:W-:Y:S02]  /*a3b0*/  P2R R44, PR, RZ, 0x20 ;  /* 0x00000020ff2c7803 */ /* 0x000fe40000000000 */
[----:B------:R-:W-:-:S09]  /*a3c0*/  P2R R38, PR, RZ, 0x4 ;  /* 0x00000004ff267803 */ /* 0x000fd20000000000 */
[----:B------:R1:W-:Y:S04]  /*a3d0*/  @!P3 LDGSTS.E.BYPASS.LTC128B.128 [R215+0x4100], [R16.64], !P4 ;  /* 0x0410000010d7bfae */ /* 0x0003e8000e101d46 */
[----:B------:R1:W-:Y:S04]  /*a3e0*/  @!P1 LDGSTS.E.BYPASS.LTC128B.128 [R216+0x1100], [R14.64], !P6 ;  /* 0x011000000ed89fae */ /* 0x0003e8000f101d46 */
[----:B------:R1:W-:Y:S04]  /*a3f0*/  @!P1 LDGSTS.E.BYPASS.LTC128B.128 [R216+0x5100], [R12.64], !P4 ;  /* 0x051000000cd89fae */ /* 0x0003e8000e101d46 */
[----:B------:R1:W-:Y:S04]  /*a400*/  @!P2 LDGSTS.E.BYPASS.LTC128B.128 [R216+0x2100], [R10.64], !P6 ;  /* 0x021000000ad8afae */ /* 0x0003e8000f101d46 */
[----:B------:R1:W-:Y:S04]  /*a410*/  @!P2 LDGSTS.E.BYPASS.LTC128B.128 [R216+0x6100], [R8.64], !P4 ;  /* 0x0610000008d8afae */ /* 0x0003e8000e101d46 */
[----:B------:R1:W-:Y:S01]  /*a420*/  @!P5 LDGSTS.E.BYPASS.LTC128B.128 [R216+0x3100], [R6.64], !P6 ;  /* 0x0310000006d8dfae */ /* 0x0003e2000f101d46 */
[----:B------:R-:W-:-:S03]  /*a430*/  ISETP.NE.AND P6, PT, R35, RZ, PT ;  /* 0x000000ff2300720c */ /* 0x000fc60003fc5270 */
[----:B------:R1:W-:Y:S01]  /*a440*/  @!P5 LDGSTS.E.BYPASS.LTC128B.128 [R216+0x7100], [R4.64], !P4 ;  /* 0x0710000004d8dfae */ /* 0x0003e2000e101d46 */
[----:B------:R-:W-:Y:S02]  /*a450*/  ISETP.GE.AND P4, PT, R30, 0x1, PT ;  /* 0x000000011e00780c */ /* 0x000fe40003f86270 */
[----:B------:R-:W-:Y:S01]  /*a460*/  ISETP.NE.AND P5, PT, R34, RZ, PT ;  /* 0x000000ff2200720c */ /* 0x000fe20003fa5270 */
[----:B------:R-:W0:Y:S01]  /*a470*/  LDGDEPBAR ;  /* 0x00000000000079af */ /* 0x000e220000000000 */
[----:B------:R-:W-:Y:S02]  /*a480*/  ISETP.NE.AND P2, PT, R33, RZ, PT ;  /* 0x000000ff2100720c */ /* 0x000fe40003f45270 */
[----:B------:R-:W-:Y:S02]  /*a490*/  P2R R31, PR, RZ, 0x2 ;  /* 0x00000002ff1f7803 */ /* 0x000fe40000000000 */
[----:B------:R-:W-:-:S05]  /*a4a0*/  ISETP.NE.AND P1, PT, R32, RZ, PT ;  /* 0x000000ff2000720c */ /* 0x000fca0003f25270 */
[----:B------:R1:W-:Y:S04]  /*a4b0*/  @P4 LDGSTS.E.BYPASS.LTC128B.128 [R215+0x8100], [R26.64], !P6 ;  /* 0x081000001ad74fae */ /* 0x0003e8000f101d46 */
[----:B------:R1:W-:Y:S04]  /*a4c0*/  @P4 LDGSTS.E.BYPASS.LTC128B.128 [R215+0xb900], [R26.64+0x80], !P5 ;  /* 0x0b9000801ad74fae */ /* 0x0003e8000e901d46 */
[----:B------:R1:W-:Y:S04]  /*a4d0*/  @P2 LDGSTS.E.BYPASS.LTC128B.128 [R216+0x9100], [R24.64], !P6 ;  /* 0x0910000018d82fae */ /* 0x0003e8000f101d46 */
[----:B------:R1:W-:Y:S04]  /*a4e0*/  @P2 LDGSTS.E.BYPASS.LTC128B.128 [R216+0xc900], [R24.64+0x80], !P5 ;  /* 0x0c90008018d82fae */ /* 0x0003e8000e901d46 */
[----:B------:R1:W-:Y:S04]  /*a4f0*/  @P1 LDGSTS.E.BYPASS.LTC128B.128 [R216+0xa100], [R22.64], !P6 ;  /* 0x0a10000016d81fae */ /* 0x0003e8000f101d46 */
        /* <DEDUP_REMOVED lines=8> */
.L_x_1195:
[----:B------:R-:W-:Y:S01]  /*a580*/  ULDC.U8 UR4, c[0x0][0x298] ;  /* 0x0000a60000047ab9 */ /* 0x000fe20000000000 */
[----:B-1---5:R-:W-:Y:S01]  /*a590*/  SHF.R.S32.HI R4, RZ, 0x1f, R145 ;  /* 0x0000001fff047819 */ /* 0x022fe20000011491 */
[----:B------:R-:W-:Y:S01]  /*a5a0*/  IMAD.WIDE.U32 R6, R145, c[0x0][0x280], RZ ;  /* 0x0000a00091067a25 */ /* 0x000fe200078e00ff */
[----:B------:R-:W-:Y:S01]  /*a5b0*/  ISETP.NE.AND P0, PT, RZ, UR4, PT ;  /* 0x00000004ff007c0c */ /* 0x000fe2000bf05270 */
[----:B------:R-:W-:Y:S01]  /*a5c0*/  BSSY B2, `(.L_x_1196) ;  /* 0x00004c2000027945 */ /* 0x000fe20003800000 */
[----:B------:R-:W-:Y:S01]  /*a5d0*/  LEA R0, R147, R0, 0x5 ;  /* 0x0000000093007211 */ /* 0x000fe200078e28ff */
[C---:B------:R-:W-:Y:S02]  /*a5e0*/  IMAD R5, R4.reuse, c[0x0][0x280], RZ ;  /* 0x0000a00004057a24 */ /* 0x040fe400078e02ff */
[----:B------:R-:W-:Y:S02]  /*a5f0*/  IMAD R4, R4, c[0x0][0x290], RZ ;  /* 0x0000a40004047a24 */ /* 0x000fe400078e02ff */
[----:B------:R-:W-:-:S02]  /*a600*/  IMAD R8, R145, c[0x0][0x284], R5 ;  /* 0x0000a10091087a24 */ /* 0x000fc400078e0205 */
[C---:B------:R-:W-:Y:S02]  /*a610*/  IMAD R9, R145.reuse, c[0x0][0x294], R4 ;  /* 0x0000a50091097a24 */ /* 0x040fe400078e0204 */
        /* <DEDUP_REMOVED lines=9> */
[----:B------:R-:W-:Y:S01]  /*a6b0*/  SHF.R.S32.HI R60, RZ, 0x1f, R68 ;  /* 0x0000001fff3c7819 */ /* 0x000fe20000011444 */
[----:B------:R-:W-:Y:S01]  /*a6c0*/  CS2R R20, SRZ ;  /* 0x0000000000147805 */ /* 0x000fe2000001ff00 */
[----:B------:R-:W-:Y:S01]  /*a6d0*/  CS2R R16, SRZ ;  /* 0x0000000000107805 */ /* 0x000fe2000001ff00 */
[----:B------:R-:W-:Y:S01]  /*a6e0*/  CS2R R22, SRZ ;  /* 0x0000000000167805 */ /* 0x000fe2000001ff00 */
[----:B------:R-:W-:-:S04]  /*a6f0*/  CS2R R14, SRZ ;  /* 0x00000000000e7805 */ /* 0x000fc8000001ff00 */
[----:B------:R-:W-:-:S05]  /*a700*/  @P1 IMAD.HI.U32 R2, R0, c[0x0][0x2c8], RZ ;  /* 0x0000b20000021a27 */ /* 0x000fca00078e00ff */
[----:B------:R-:W-:Y:S01]  /*a710*/  @P1 SHF.R.U32.HI R0, RZ, c[0x0][0x2cc], R2 ;  /* 0x0000b300ff001a19 */ /* 0x000fe20000011602 */
[----:B------:R-:W-:-:S03]  /*a720*/  IMAD.MOV.U32 R2, RZ, RZ, R6 ;  /* 0x000000ffff027224 */ /* 0x000fc600078e0006 */
[----:B------:R-:W-:Y:S01]  /*a730*/  SHF.R.S32.HI R5, RZ, 0x1f, R0 ;  /* 0x0000001fff057819 */ /* 0x000fe20000011400 */
[----:B------:R-:W-:-:S04]  /*a740*/  IMAD.WIDE.U32 R2, R0, c[0x0][0x280], R2 ;  /* 0x0000a00000027a25 */ /* 0x000fc800078e0002 */
[C---:B------:R-:W-:Y:S01]  /*a750*/  IMAD R7, R5.reuse, c[0x0][0x280], RZ ;  /* 0x0000a00005077a24 */ /* 0x040fe200078e02ff */
[----:B------:R-:W-:Y:S01]  /*a760*/  LEA R25, P0, R2, c[0x0][0x270], 0x1 ;  /* 0x00009c0002197a11 */ /* 0x000fe200078008ff */
[----:B------:R-:W-:Y:S02]  /*a770*/  IMAD R5, R5, c[0x0][0x290], RZ ;  /* 0x0000a40005057a24 */ /* 0x000fe400078e02ff */
[----:B------:R-:W-:-:S05]  /*a780*/  IMAD R6, R0, c[0x0][0x284], R7 ;  /* 0x0000a10000067a24 */ /* 0x000fca00078e0207 */
[----:B------:R-:W-:-:S04]  /*a790*/  IADD3 R3, R3, R6, RZ ;  /* 0x0000000603037210 */ /* 0x000fc80007ffe0ff */
[----:B------:R-:W-:Y:S01]  /*a7a0*/  LEA.HI.X R13, R2, c[0x0][0x274], R3, 0x1, P0 ;  /* 0x00009d00020d7a11 */ /* 0x000fe200000f0c03 */
[----:B------:R-:W-:Y:S01]  /*a7b0*/  IMAD.MOV.U32 R2, RZ, RZ, R4 ;  /* 0x000000ffff027224 */ /* 0x000fe200078e0004 */
[----:B------:R-:W-:-:S05]  /*a7c0*/  MOV R3, R10 ;  /* 0x0000000a00037202 */ /* 0x000fca0000000f00 */
[----:B------:R-:W-:-:S04]  /*a7d0*/  IMAD.WIDE.U32 R2, R0, c[0x0][0x290], R2 ;  /* 0x0000a40000027a25 */ /* 0x000fc800078e0002 */
[----:B------:R-:W-:Y:S01]  /*a7e0*/  IMAD R0, R0, c[0x0][0x294], R5 ;  /* 0x0000a50000007a24 */ /* 0x000fe200078e0205 */
[C---:B------:R-:W-:Y:S01]  /*a7f0*/  LEA R19, P0, R2.reuse, c[0x0][0x288], 0x1 ;  /* 0x0000a20002137a11 */ /* 0x040fe200078008ff */
[----:B------:R1:W2:Y:S02]  /*a800*/  SHFL.IDX PT, R5, R13, RZ, 0x181f ;  /* 0x00181fff0d057589 */ /* 0x0002a400000e0000 */
[----:B------:R-:W-:Y:S02]  /*a810*/  IMAD.IADD R0, R3, 0x1, R0 ;  /* 0x0000000103007824 */ /* 0x000fe400078e0200 */
[----:B------:R1:W3:Y:S03]  /*a820*/  SHFL.IDX PT, R10, R19, RZ, 0x181f ;  /* 0x00181fff130a7589 */ /* 0x0002e600000e0000 */
[----:B------:R-:W-:Y:S02]  /*a830*/  LEA.HI.X R18, R2, c[0x0][0x28c], R0, 0x1, P0 ;  /* 0x0000a30002127a11 */ /* 0x000fe400000f0c00 */
        /* <DEDUP_REMOVED lines=25> */
.L_x_1199:
[----:B------:R-:W-:Y:S05]  /*a9d0*/  BSYNC B0 ;  /* 0x0000000000007941 */ /* 0x000fea0003800000 */
.L_x_1198:
[----:B------:R-:W-:Y:S01]  /*a9e0*/  ISETP.NE.AND P0, PT, R31, RZ, PT ;  /* 0x000000ff1f00720c */ /* 0x000fe20003f05270 */
        /* <DEDUP_REMOVED lines=36> */
[----:B------:R-:W-:Y:S01]  /*ac30*/  @!P1 IMAD.X R7, R12, 0x1, R2, P0 ;  /* 0x000000010c079824 */ /* 0x000fe200000e0602 */
        /* <DEDUP_REMOVED lines=10> */
.L_x_1201:
[----:B------:R-:W-:Y:S05]  /*ace0*/  BSYNC B0 ;  /* 0x0000000000007941 */ /* 0x000fea0003800000 */
.L_x_1200:
[----:B------:R-:W-:Y:S01]  /*acf0*/  ISETP.NE.AND P0, PT, R38, RZ, PT ;  /* 0x000000ff2600720c */ /* 0x000fe20003f05270 */
        /* <DEDUP_REMOVED lines=24> */
[----:B------:R-:W-:Y:S01]  /*ae80*/  CS2R R40, SRZ ;  /* 0x0000000000287805 */ /* 0x000fe2000001ff00 */
[----:B------:R-:W-:Y:S01]  /*ae90*/  CS2R R38, SRZ ;  /* 0x0000000000267805 */ /* 0x000fe2000001ff00 */
[----:B------:R-:W-:Y:S05]  /*aea0*/  @P0 BRA `(.L_x_1203) ;  /* 0x0000016000000947 */ /* 0x000fea0003800000 */
[----:B-1----:R-:W-:Y:S01]  /*aeb0*/  ISETP.GE.AND P1, PT, R28, c[0x0][0x27c], PT ;  /* 0x00009f001c007a0c */ /* 0x002fe20003f26270 */
[----:B------:R-:W-:Y:S01]  /*aec0*/  CS2R R42, SRZ ;  /* 0x00000000002a7805 */ /* 0x000fe2000001ff00 */
[----:B------:R-:W-:Y:S01]  /*aed0*/  ISETP.GE.AND P0, PT, R68, c[0x0][0x27c], PT ;  /* 0x00009f0044007a0c */ /* 0x000fe20003f06270 */
[----:B------:R-:W-:-:S10]  /*aee0*/  CS2R R36, SRZ ;  /* 0x0000000000247805 */ /* 0x000fd4000001ff00 */
[C---:B------:R-:W-:Y:S01]  /*aef0*/  @!P1 IMAD.SHL.U32 R0, R28.reuse, 0x2, RZ ;  /* 0x000000021c009824 */ /* 0x040fe200078e00ff */
[----:B------:R-:W-:Y:S01]  /*af00*/  @!P1 SHF.L.U64.HI R2, R28, 0x1, R24 ;  /* 0x000000011c029819 */ /* 0x000fe20000010218 */
[----:B------:R-:W-:-:S03]  /*af10*/  @!P0 IMAD.SHL.U32 R3, R68, 0x2, RZ ;  /* 0x0000000244038824 */ /* 0x000fc600078e00ff */
[----:B----4-:R-:W-:-:S05]  /*af20*/  @!P1 IADD3 R8, P2, R5, R0, RZ ;  /* 0x0000000005089210 */ /* 0x010fca0007f5e0ff */
[----:B------:R-:W-:Y:S01]  /*af30*/  @!P1 IMAD.X R9, R11, 0x1, R2, P2 ;  /* 0x000000010b099824 */ /* 0x000fe200010e0602 */
        /* <DEDUP_REMOVED lines=13> */
.L_x_1203:
[----:B-1----:R-:W-:Y:S05]  /*b010*/  BSYNC B0 ;  /* 0x0000000000007941 */ /* 0x002fea0003800000 */
.L_x_1202:
[----:B------:R-:W-:Y:S01]  /*b020*/  ISETP.NE.AND P0, PT, R44, RZ, PT ;  /* 0x000000ff2c00720c */ /* 0x000fe20003f05270 */
[----:B-----5:R-:W-:Y:S01]  /*b030*/  IMAD.MOV.U32 R4, RZ, RZ, R42 ;  /* 0x000000ffff047224 */ /* 0x020fe200078e002a */
[----:B----4-:R1:W4:Y:S01]  /*b040*/  SHFL.IDX PT, R5, R25, 0x3, 0x181f ;  /* 0x00781f0019057f89 */ /* 0x01032200000e0000 */
[----:B------:R-:W-:Y:S01]  /*b050*/  IMAD.MOV.U32 R3, RZ, RZ, R43 ;  /* 0x000000ffff037224 */ /* 0x000fe200078e002b */
[----:B------:R-:W-:Y:S01]  /*b060*/  BSSY B0, `(.L_x_1204) ;  /* 0x000002c000007945 */ /* 0x000fe20003800000 */
[----:B------:R-:W-:Y:S01]  /*b070*/  IMAD.MOV.U32 R2, RZ, RZ, R36 ;  /* 0x000000ffff027224 */ /* 0x000fe200078e0024 */
[----:B------:R-:W-:Y:S01]  /*b080*/  PRMT R63, R63, 0x5410, R4 ;  /* 0x000054103f3f7816 */ /* 0x000fe20000000004 */
[----:B------:R-:W-:Y:S01]  /*b090*/  IMAD.MOV.U32 R0, RZ, RZ, R37 ;  /* 0x000000ffff007224 */ /* 0x000fe200078e0025 */
[----:B------:R-:W-:Y:S01]  /*b0a0*/  PRMT R64, R64, 0x5410, R3 ;  /* 0x0000541040407816 */ /* 0x000fe20000000003 */
[----:B------:R-:W-:Y:S01]  /*b0b0*/  IMAD.MOV.U32 R4, RZ, RZ, R40 ;  /* 0x000000ffff047224 */ /* 0x000fe200078e0028 */
[----:B--2---:R-:W2:Y:S01]  /*b0c0*/  SHFL.IDX PT, R13, R13, 0x3, 0x181f ;  /* 0x00781f000d0d7f89 */ /* 0x004ea200000e0000 */
[----:B------:R-:W-:Y:S01]  /*b0d0*/  IMAD.MOV.U32 R3, RZ, RZ, R41 ;  /* 0x000000ffff037224 */ /* 0x000fe200078e0029 */
[----:B------:R-:W-:Y:S01]  /*b0e0*/  PRMT R62, R62, 0x5410, R0 ;  /* 0x000054103e3e7816 */ /* 0x000fe20000000000 */
[----:B------:R-:W-:Y:S01]  /*b0f0*/  IMAD.MOV.U32 R0, RZ, RZ, R39 ;  /* 0x000000ffff007224 */ /* 0x000fe200078e0027 */
[----:B------:R3:W2:Y:S01]  /*b100*/  SHFL.IDX PT, R12, R18, 0x3, 0x181f ;  /* 0x00781f00120c7f89 */ /* 0x0006a200000e0000 */
[----:B------:R-:W-:Y:S01]  /*b110*/  PRMT R63, R4, 0x7610, R63 ;  /* 0x00007610043f7816 */ /* 0x000fe2000000003f */
[----:B------:R-:W-:Y:S01]  /*b120*/  CS2R R44, SRZ ;  /* 0x00000000002c7805 */ /* 0x000fe2000001ff00 */
[----:B------:R-:W-:Y:S01]  /*b130*/  PRMT R64, R3, 0x7610, R64 ;  /* 0x0000761003407816 */ /* 0x000fe20000000040 */
[----:B------:R3:W2:Y:S01]  /*b140*/  SHFL.IDX PT, R11, R19, 0x3, 0x181f ;  /* 0x00781f00130b7f89 */ /* 0x0006a200000e0000 */
[----:B------:R-:W-:Y:S01]  /*b150*/  PRMT R62, R0, 0x7610, R62 ;  /* 0x00007610003e7816 */ /* 0x000fe2000000003e */
[----:B------:R-:W-:Y:S01]  /*b160*/  CS2R R48, SRZ ;  /* 0x0000000000307805 */ /* 0x000fe2000001ff00 */
[----:B------:R-:W-:Y:S01]  /*b170*/  CS2R R46, SRZ ;  /* 0x00000000002e7805 */ /* 0x000fe2000001ff00 */
[----:B-1----:R-:W-:Y:S01]  /*b180*/  PRMT R25, R25, 0x5410, R2 ;  /* 0x0000541019197816 */ /* 0x002fe20000000002 */
[----:B------:R-:W-:-:S05]  /*b190*/  IMAD.MOV.U32 R2, RZ, RZ, R38 ;  /* 0x000000ffff027224 */ /* 0x000fca00078e0026 */
[----:B------:R-:W-:Y:S01]  /*b1a0*/  PRMT R25, R2, 0x7610, R25 ;  /* 0x0000761002197816 */ /* 0x000fe20000000019 */
        /* <DEDUP_REMOVED lines=8> */
[----:B---3--:R-:W-:Y:S02]  /*b230*/  @!P0 SHF.L.U64.HI R10, R68, 0x1, R60 ;  /* 0x00000001440a8819 */ /* 0x008fe4000001023c */
[-C--:B------:R-:W-:Y:S02]  /*b240*/  @!P1 IADD3 R8, P2, R5, R0.reuse, RZ ;  /* 0x0000000005089210 */ /* 0x080fe40007f5e0ff */
[----:B--2---:R-:W-:Y:S02]  /*b250*/  @!P1 IADD3 R6, P4, R11, R0, RZ ;  /* 0x000000000b069210 */ /* 0x004fe40007f9e0ff */
        /* <DEDUP_REMOVED lines=12> */
.L_x_1205:
[----:B----4-:R-:W-:Y:S05]  /*b320*/  BSYNC B0 ;  /* 0x0000000000007941 */ /* 0x010fea0003800000 */
.L_x_1204:
[----:B-1----:R-:W-:Y:S01]  /*b330*/  IMAD.IADD R3, R56, 0x1, -R252 ;  /* 0x0000000138037824 */ /* 0x002fe200078e0afc */
[----:B------:R-:W-:-:S04]  /*b340*/  DEPBAR.LE SB0, 0x1 ;  /* 0x000080400000791a */ /* 0x000fc80000000000 */
[----:B---3--:R-:W-:Y:S01]  /*b350*/  IMNMX R19, R3, 0x80, PT ;  /* 0x0000008003137817 */ /* 0x008fe20003800200 */
[----:B-----5:R-:W-:Y:S01]  /*b360*/  IMAD.MOV.U32 R0, RZ, RZ, R50 ;  /* 0x000000ffff007224 */ /* 0x020fe200078e0032 */
[----:B------:R-:W-:Y:S01]  /*b370*/  BSSY B1, `(.L_x_1206) ;  /* 0x000006b000017945 */ /* 0x000fe20003800000 */
[----:B------:R-:W-:Y:S01]  /*b380*/  IMAD.MOV.U32 R4, RZ, RZ, R51 ;  /* 0x000000ffff047224 */ /* 0x000fe200078e0033 */
[----:B------:R-:W-:Y:S01]  /*b390*/  BAR.SYNC.DEFER_BLOCKING 0x0 ;  /* 0x0000000000007b1d */ /* 0x000fe20000010000 */
[----:B------:R-:W-:Y:S01]  /*b3a0*/  ISETP.GE.AND P0, PT, R110, R19, PT ;  /* 0x000000136e00720c */ /* 0x000fe20003f06270 */
[----:B------:R-:W-:Y:S02]  /*b3b0*/  IMAD.MOV.U32 R2, RZ, RZ, R44 ;  /* 0x000000ffff027224 */ /* 0x000fe400078e002c */
[----:B------:R-:W-:Y:S01]  /*b3c0*/  PRMT R65, R0, 0x5410, R4 ;  /* 0x0000541000417816 */ /* 0x000fe20000000004 */
[----:B------:R-:W-:Y:S01]  /*b3d0*/  IMAD.MOV.U32 R4, RZ, RZ, R48 ;  /* 0x000000ffff047224 */ /* 0x000fe200078e0030 */
[----:B------:R-:W-:Y:S01]  /*b3e0*/  MOV R0, R45 ;  /* 0x0000002d00007202 */ /* 0x000fe20000000f00 */
[----:B------:R-:W-:Y:S01]  /*b3f0*/  IMAD.MOV.U32 R3, RZ, RZ, R49 ;  /* 0x000000ffff037224 */ /* 0x000fe200078e0031 */
[----:B------:R-:W-:-:S02]  /*b400*/  PRMT R24, R24, 0x5410, R2 ;  /* 0x0000541018187816 */ /* 0x000fc40000000002 */
[----:B------:R-:W-:Y:S01]  /*b410*/  PRMT R56, R56, 0x5410, R0 ;  /* 0x0000541038387816 */ /* 0x000fe20000000000 */
[----:B------:R-:W-:Y:S01]  /*b420*/  IMAD.MOV.U32 R0, RZ, RZ, R47 ;  /* 0x000000ffff007224 */ /* 0x000fe200078e002f */
[----:B------:R-:W-:Y:S02]  /*b430*/  MOV R2, R46 ;  /* 0x0000002e00027202 */ /* 0x000fe40000000f00 */
        /* <DEDUP_REMOVED lines=9> */
[--C-:B------:R-:W-:Y:S02]  /*b4d0*/  SHF.R.U32.HI R2, RZ, 0x10, R17.reuse ;  /* 0x00000010ff027819 */ /* 0x100fe40000011611 */
[----:B------:R-:W-:Y:S01]  /*b4e0*/  SHF.R.U64 R18, R16, 0x10, R17 ;  /* 0x0000001010127819 */ /* 0x000fe20000001211 */
[----:B--2---:R-:W-:Y:S01]  /*b4f0*/  HADD2.F32 R12, -RZ, R0.H0_H0 ;  /* 0x20000000ff0c7230 */ /* 0x004fe20000004100 */
        /* <DEDUP_REMOVED lines=37> */
.L_x_1209:
[----:B------:R-:W-:Y:S05]  /*b750*/  BSYNC B0 ;  /* 0x0000000000007941 */ /* 0x000fea0003800000 */
.L_x_1208:
[----:B------:R-:W-:-:S13]  /*b760*/  ISETP.GE.AND P0, PT, R68, c[0x0][0x27c], PT ;  /* 0x00009f0044007a0c */ /* 0x000fda0003f06270 */
[----:B------:R-:W-:Y:S05]  /*b770*/  @P0 BRA `(.L_x_1207) ;  /* 0x000002a000000947 */ /* 0x000fea0003800000 */
[----:B-1----:R-:W1:Y:S01]  /*b780*/  LDS.128 R4, [R215+0x4100] ;  /* 0x00410000d7047984 */ /* 0x002e620000000c00 */
[----:B------:R-:W-:Y:S02]  /*b790*/  SHF.R.U32.HI R0, RZ, 0x10, R23 ;  /* 0x00000010ff007819 */ /* 0x000fe40000011617 */
[----:B------:R-:W-:Y:S02]  /*b7a0*/  SHF.R.U32.HI R2, RZ, 0x10, R21 ;  /* 0x00000010ff027819 */ /* 0x000fe40000011615 */
        /* <DEDUP_REMOVED lines=39> */
.L_x_1207:
[----:B------:R-:W-:Y:S05]  /*ba20*/  BSYNC B1 ;  /* 0x0000000000017941 */ /* 0x000fea0003800000 */
.L_x_1206:
[----:B------:R-:W3:Y:S01]  /*ba30*/  S2R R2, SR_TID.X ;  /* 0x0000000000027919 */ /* 0x000ee20000002100 */
[----:B------:R-:W-:Y:S01]  /*ba40*/  BSSY B1, `(.L_x_1210) ;  /* 0x0000061000017945 */ /* 0x000fe20003800000 */
[----:B---3--:R-:W-:-:S04]  /*ba50*/  SHF.R.S32.HI R0, RZ, 0x1f, R2 ;  /* 0x0000001fff007819 */ /* 0x008fc80000011402 */
[----:B------:R-:W-:-:S04]  /*ba60*/  LEA.HI R0, R0, R2, RZ, 0x3 ;  /* 0x0000000200007211 */ /* 0x000fc800078f18ff */
[----:B------:R-:W-:-:S04]  /*ba70*/  SHF.R.S32.HI R0, RZ, 0x3, R0 ;  /* 0x00000003ff007819 */ /* 0x000fc80000011400 */
[----:B------:R-:W-:-:S04]  /*ba80*/  IADD3 R0, R0, 0x20, RZ ;  /* 0x0000002000007810 */ /* 0x000fc80007ffe0ff */
        /* <DEDUP_REMOVED lines=47> */
.L_x_1213:
[----:B------:R-:W-:Y:S05]  /*bd80*/  BSYNC B0 ;  /* 0x0000000000007941 */ /* 0x000fea0003800000 */
.L_x_1212:
        /* <DEDUP_REMOVED lines=44> */
.L_x_1211:
[----:B------:R-:W-:Y:S05]  /*c050*/  BSYNC B1 ;  /* 0x0000000000017941 */ /* 0x000fea0003800000 */
.L_x_1210:
        /* <DEDUP_REMOVED lines=53> */
.L_x_1217:
[----:B------:R-:W-:Y:S05]  /*c3b0*/  BSYNC B0 ;  /* 0x0000000000007941 */ /* 0x000fea0003800000 */
.L_x_1216:
        /* <DEDUP_REMOVED lines=44> */
.L_x_1215:
[----:B------:R-:W-:Y:S05]  /*c680*/  BSYNC B1 ;  /* 0x0000000000017941 */ /* 0x000fea0003800000 */
.L_x_1214:
[----:B------:R-:W3:Y:S02]  /*c690*/  S2R R2, SR_TID.X ;  /* 0x0000000000027919 */ /* 0x000ee40000002100 */
        /* <DEDUP_REMOVED lines=51> */
.L_x_1220:
[----:B------:R-:W-:Y:S05]  /*c9d0*/  BSYNC B0 ;  /* 0x0000000000007941 */ /* 0x000fea0003800000 */
.L_x_1219:
        /* <DEDUP_REMOVED lines=45> */
.L_x_1197:
[----:B------:R-:W-:Y:S01]  /*ccb0*/  ISETP.NE.AND P0, PT, R153, 0x1, PT ;  /* 0x000000019900780c */ /* 0x000fe20003f05270 */
[----:B------:R-:W-:Y:S01]  /*ccc0*/  IMAD.MOV.U32 R7, RZ, RZ, R8 ;  /* 0x000000ffff077224 */ /* 0x000fe200078e0008 */
[----:B------:R-:W-:-:S11]  /*ccd0*/  ISETP.NE.AND P2, PT, R31, RZ, PT ;  /* 0x000000ff1f00720c */ /* 0x000fd60003f45270 */
[----:B------:R-:W-:-:S05]  /*cce0*/  @P0 IMAD.HI.U32 R5, R0, c[0x0][0x2c8], RZ ;  /* 0x0000b20000050a27 */ /* 0x000fca00078e00ff */
[----:B------:R-:W-:-:S04]  /*ccf0*/  @P0 SHF.R.U32.HI R0, RZ, c[0x0][0x2cc], R5 ;  /* 0x0000b300ff000a19 */ /* 0x000fc80000011605 */
[----:B------:R-:W-:Y:S01]  /*cd00*/  SHF.R.S32.HI R5, RZ, 0x1f, R0 ;  /* 0x0000001fff057819 */ /* 0x000fe20000011400 */
[----:B------:R-:W-:-:S04]  /*cd10*/  IMAD.WIDE.U32 R6, R0, c[0x0][0x280], R6 ;  /* 0x0000a00000067a25 */ /* 0x000fc800078e0006 */
[----:B------:R-:W-:Y:S01]  /*cd20*/  IMAD R9, R5, c[0x0][0x280], RZ ;  /* 0x0000a00005097a24 */ /* 0x000fe200078e02ff */
[----:B------:R-:W-:-:S03]  /*cd30*/  LEA R19, P0, R6, c[0x0][0x270], 0x1 ;  /* 0x00009c0006137a11 */ /* 0x000fc600078008ff */
[----:B------:R-:W-:-:S04]  /*cd40*/  IMAD R8, R0, c[0x0][0x284], R9 ;  /* 0x0000a10000087a24 */ /* 0x000fc800078e0209 */
[----:B------:R-:W-:-:S05]  /*cd50*/  IMAD.IADD R7, R7, 0x1, R8 ;  /* 0x0000000107077824 */ /* 0x000fca00078e0208 */
[----:B------:R-:W-:Y:S01]  /*cd60*/  LEA.HI.X R18, R6, c[0x0][0x274], R7, 0x1, P0 ;  /* 0x00009d0006127a11 */ /* 0x000fe200000f0c07 */
[----:B------:R-:W-:Y:S02]  /*cd70*/  IMAD R6, R5, c[0x0][0x290], RZ ;  /* 0x0000a40005067a24 */ /* 0x000fe400078e02ff */
[----:B------:R-:W-:Y:S02]  /*cd80*/  IMAD.MOV.U32 R5, RZ, RZ, R10 ;  /* 0x000000ffff057224 */ /* 0x000fe400078e000a */
[----:B------:R-:W-:Y:S02]  /*cd90*/  CS2R R10, SRZ ;  /* 0x00000000000a7805 */ /* 0x000fe4000001ff00 */
[----:B------:R-:W-:-:S04]  /*cda0*/  IMAD.WIDE.U32 R4, R0, c[0x0][0x290], R4 ;  /* 0x0000a40000047a25 */ /* 0x000fc800078e0004 */
[----:B------:R-:W-:Y:S01]  /*cdb0*/  IMAD R0, R0, c[0x0][0x294], R6 ;  /* 0x0000a50000007a24 */ /* 0x000fe200078e0206 */
[----:B------:R-:W-:-:S03]  /*cdc0*/  LEA R17, P0, R4, c[0x0][0x288], 0x1 ;  /* 0x0000a20004117a11 */ /* 0x000fc600078008ff */
[----:B------:R-:W-:Y:S02]  /*cdd0*/  IMAD.IADD R0, R5, 0x1, R0 ;  /* 0x0000000105007824 */ /* 0x000fe400078e0200 */
[----:B------:R-:W-:Y:S03]  /*cde0*/  SHFL.IDX PT, R5, R18, RZ, 0x181f ;  /* 0x00181fff12057589 */ /* 0x000fe600000e0000 */
[----:B------:R-:W-:Y:S01]  /*cdf0*/  LEA.HI.X R16, R4, c[0x0][0x28c], R0, 0x1, P0 ;  /* 0x0000a30004107a11 */ /* 0x000fe200000f0c00 */
[----:B------:R-:W-:Y:S01]  /*ce00*/  SHFL.IDX PT, R7, R17, RZ, 0x181f ;  /* 0x00181fff11077589 */ /* 0x000fe200000e0000 */
[----:B------:R-:W-:-:S03]  /*ce10*/  ISETP.GE.OR P0, PT, R36, c[0x0][0x27c], P3 ;  /* 0x00009f0024007a0c */ /* 0x000fc60001f06670 */
[----:B------:R-:W1:Y:S04]  /*ce20*/  SHFL.IDX PT, R4, R19, RZ, 0x181f ;  /* 0x00181fff13047589 */ /* 0x000e6800000e0000 */
[----:B------:R-:W2:Y:S06]  /*ce30*/  SHFL.IDX PT, R8, R16, RZ, 0x181f ;  /* 0x00181fff10087589 */ /* 0x000eac00000e0000 */
[C---:B------:R-:W-:Y:S01]  /*ce40*/  @!P0 IMAD.SHL.U32 R0, R36.reuse, 0x2, RZ ;  /* 0x0000000224008824 */ /* 0x040fe200078e00ff */
[----:B------:R-:W-:-:S04]  /*ce50*/  @!P0 SHF.L.U64.HI R6, R36, 0x1, R3 ;  /* 0x0000000124068819 */ /* 0x000fc80000010203 */
[----:B-1----:R-:W-:-:S04]  /*ce60*/  @!P0 IADD3 R4, P1, R4, R0, RZ ;  /* 0x0000000004048210 */ /* 0x002fc80007f3e0ff */
[----:B------:R-:W-:Y:S02]  /*ce70*/  @!P0 IADD3.X R5, R5, R6, RZ, P1, !PT ;  /* 0x0000000605058210 */ /* 0x000fe40000ffe4ff */
[----:B------:R-:W-:-:S05]  /*ce80*/  @!P0 IADD3 R12, P1, R7, R0, RZ ;  /* 0x00000000070c8210 */ /* 0x000fca0007f3e0ff */
[----:B--2---:R-:W-:Y:S02]  /*ce90*/  @!P0 IMAD.X R13, R8, 0x1, R6, P1 ;  /* 0x00000001080d8824 */ /* 0x004fe400008e0606 */
[----:B------:R-:W-:-:S06]  /*cea0*/  CS2R R8, SRZ ;  /* 0x0000000000087805 */ /* 0x000fcc000001ff00 */
[----:B------:R1:W2:Y:S01]  /*ceb0*/  @!P0 LD.E.128 R8, [R4.64] ;  /* 0x0000000604088980 */ /* 0x0002a2000c101d00 */
[----:B------:R-:W-:Y:S01]  /*cec0*/  CS2R R6, SRZ ;  /* 0x0000000000067805 */ /* 0x000fe2000001ff00 */
[----:B-1----:R-:W-:-:S06]  /*ced0*/  CS2R R4, SRZ ;  /* 0x0000000000047805 */ /* 0x002fcc000001ff00 */
        /* <DEDUP_REMOVED lines=20> */
[----:B------:R-:W-:-:S05]  /*d020*/  IMAD.MOV.U32 R13, RZ, RZ, R7 ;  /* 0x000000ffff0d7224 */ /* 0x000fca00078e0007 */
[----:B------:R-:W-:Y:S01]  /*d030*/  PRMT R58, R0, 0x5410, R13 ;  /* 0x00005410003a7816 */ /* 0x000fe2000000000d */
[----:B------:R-:W-:-:S05]  /*d040*/  IMAD.MOV.U32 R0, RZ, RZ, R5 ;  /* 0x000000ffff007224 */ /* 0x000fca00078e0005 */
        /* <DEDUP_REMOVED lines=8> */
[----:B------:R-:W-:-:S05]  /*d0d0*/  IADD3 R14, P0, R14, R0, RZ ;  /* 0x000000000e0e7210 */ /* 0x000fca0007f1e0ff */
[----:B------:R-:W-:Y:S01]  /*d0e0*/  IMAD.X R15, R15, 0x1, R13, P0 ;  /* 0x000000010f0f7824 */ /* 0x000fe200000e060d */
[----:B------:R-:W-:-:S04]  /*d0f0*/  IADD3 R12, P0, R20, R0, RZ ;  /* 0x00000000140c7210 */ /* 0x000fc80007f1e0ff */
[----:B------:R1:W5:Y:S01]  /*d100*/  LD.E.128 R32, [R14.64] ;  /* 0x000000060e207980 */ /* 0x000362000c101d00 */
[----:B------:R-:W-:-:S05]  /*d110*/  IMAD.X R13, R21, 0x1, R13, P0 ;  /* 0x00000001150d7824 */ /* 0x000fca00000e060d */
[----:B------:R1:W5:Y:S03]  /*d120*/  LD.E.128 R28, [R12.64] ;  /* 0x000000060c1c7980 */ /* 0x000366000c101d00 */
.L_x_1222:
[----:B----4-:R-:W-:Y:S05]  /*d130*/  BSYNC B0 ;  /* 0x0000000000007941 */ /* 0x010fea0003800000 */
.L_x_1221:
[----:B-1----:R-:W1:Y:S01]  /*d140*/  SHFL.IDX PT, R14, R19, 0x2, 0x181f ;  /* 0x00581f00130e7f89 */ /* 0x002e6200000e0000 */
[----:B------:R-:W-:Y:S01]  /*d150*/  ISETP.NE.AND P0, PT, R38, RZ, PT ;  /* 0x000000ff2600720c */ /* 0x000fe20003f05270 */
[----:B------:R-:W-:Y:S01]  /*d160*/  CS2R R54, SRZ ;  /* 0x0000000000367805 */ /* 0x000fe2000001ff00 */
[----:B------:R-:W-:Y:S01]  /*d170*/  CS2R R52, SRZ ;  /* 0x0000000000347805 */ /* 0x000fe2000001ff00 */
[----:B------:R-:W2:Y:S01]  /*d180*/  SHFL.IDX PT, R15, R18, 0x2, 0x181f ;  /* 0x00581f00120f7f89 */ /* 0x000ea200000e0000 */
[----:B------:R-:W-:Y:S02]  /*d190*/  ISETP.GE.OR P0, PT, R36, c[0x0][0x27c], P0 ;  /* 0x00009f0024007a0c */ /* 0x000fe40000706670 */
[----:B------:R-:W-:Y:S01]  /*d1a0*/  ISETP.NE.AND P3, PT, R44, RZ, PT ;  /* 0x000000ff2c00720c */ /* 0x000fe20003f65270 */
[----:B------:R-:W3:Y:S04]  /*d1b0*/  SHFL.IDX PT, R12, R17, 0x2, 0x181f ;  /* 0x00581f00110c7f89 */ /* 0x000ee800000e0000 */
[----:B------:R-:W4:Y:S06]  /*d1c0*/  SHFL.IDX PT, R20, R16, 0x2, 0x181f ;  /* 0x00581f0010147f89 */ /* 0x000f2c00000e0000 */
        /* <DEDUP_REMOVED lines=10> */
[----:B-----5:R-:W-:Y:S01]  /*d270*/  IMAD.MOV.U32 R0, RZ, RZ, R33 ;  /* 0x000000ffff007224 */ /* 0x020fe200078e0021 */
        /* <DEDUP_REMOVED lines=18> */
[----:B------:R-:W-:Y:S01]  /*d3a0*/  IMAD.MOV.U32 R0, RZ, RZ, R29 ;  /* 0x000000ffff007224 */ /* 0x000fe200078e001d */
[----:B------:R-:W-:-:S04]  /*d3b0*/  MOV R12, R28 ;  /* 0x0000001c000c7202 */ /* 0x000fc80000000f00 */
[----:B------:R-:W-:Y:S02]  /*d3c0*/  PRMT R70, R13, 0x5410, R0 ;  /* 0x000054100d467816 */ /* 0x000fe40000000000 */
[----:B------:R-:W-:Y:S01]  /*d3d0*/  PRMT R72, R12, 0x7610, R72 ;  /* 0x000076100c487816 */ /* 0x000fe20000000048 */
[----:B--2---:R-:W-:Y:S02]  /*d3e0*/  IMAD.MOV.U32 R13, RZ, RZ, R55 ;  /* 0x000000ffff0d7224 */ /* 0x004fe400078e0037 */
[----:B------:R-:W-:Y:S02]  /*d3f0*/  IMAD.MOV.U32 R12, RZ, RZ, R52 ;  /* 0x000000ffff0c7224 */ /* 0x000fe400078e0034 */
[----:B------:R-:W-:Y:S02]  /*d400*/  IMAD.MOV.U32 R0, RZ, RZ, R53 ;  /* 0x000000ffff007224 */ /* 0x000fe400078e0035 */
[----:B------:R-:W-:Y:S01]  /*d410*/  IMAD.MOV.U32 R14, RZ, RZ, R54 ;  /* 0x000000ffff0e7224 */ /* 0x000fe200078e0036 */
[----:B------:R-:W-:Y:S01]  /*d420*/  PRMT R76, R76, 0x5410, R12 ;  /* 0x000054104c4c7816 */ /* 0x000fe2000000000c */
[----:B----4-:R-:W-:Y:S01]  /*d430*/  IMAD.MOV.U32 R12, RZ, RZ, R48 ;  /* 0x000000ffff0c7224 */ /* 0x010fe200078e0030 */
[----:B------:R-:W-:Y:S01]  /*d440*/  PRMT R75, R13, 0x5410, R0 ;  /* 0x000054100d4b7816 */ /* 0x000fe20000000000 */
[----:B------:R-:W-:Y:S01]  /*d450*/  IMAD.MOV.U32 R13, RZ, RZ, R51 ;  /* 0x000000ffff0d7224 */ /* 0x000fe200078e0033 */
[----:B------:R-:W-:Y:S01]  /*d460*/  PRMT R77, R77, 0x5410, R14 ;  /* 0x000054104d4d7816 */ /* 0x000fe2000000000e */
[----:B------:R-:W-:Y:S01]  /*d470*/  IMAD.MOV.U32 R0, RZ, RZ, R49 ;  /* 0x000000ffff007224 */ /* 0x000fe200078e0031 */
[----:B------:R-:W-:-:S02]  /*d480*/  MOV R14, R50 ;  /* 0x00000032000e7202 */ /* 0x000fc40000000f00 */
[----:B------:R-:W-:Y:S02]  /*d490*/  PRMT R76, R12, 0x7610, R76 ;  /* 0x000076100c4c7816 */ /* 0x000fe4000000004c */
        /* <DEDUP_REMOVED lines=15> */
.L_x_1224:
[----:B-1----:R-:W-:Y:S05]  /*d590*/  BSYNC B0 ;  /* 0x0000000000007941 */ /* 0x002fea0003800000 */
.L_x_1223:
        /* <DEDUP_REMOVED lines=16> */
[----:B------:R-:W-:-:S02]  /*d6a0*/  IMAD.MOV.U32 R2, RZ, RZ, R60 ;  /* 0x000000ffff027224 */ /* 0x000fc400078e003c */
[----:B------:R-:W-:Y:S01]  /*d6b0*/  IMAD.MOV.U32 R0, RZ, RZ, R61 ;  /* 0x000000ffff007224 */ /* 0x000fe200078e003d */
[----:B------:R-:W-:Y:S02]  /*d6c0*/  PRMT R79, R3, 0x7610, R79 ;  /* 0x00007610034f7816 */ /* 0x000fe4000000004f */
[----:B------:R-:W-:Y:S02]  /*d6d0*/  PRMT R80, R2, 0x5410, R12 ;  /* 0x0000541002507816 */ /* 0x000fe4000000000c */
[----:B------:R-:W-:Y:S01]  /*d6e0*/  PRMT R78, R0, 0x7610, R78 ;  /* 0x00007610004e7816 */ /* 0x000fe2000000004e */
[----:B------:R-:W-:Y:S05]  /*d6f0*/  @P0 BRA `(.L_x_1226) ;  /* 0x000005f000000947 */ /* 0x000fea0003800000 */
[----:B------:R-:W-:Y:S01]  /*d700*/  MOV R0, c[0x0][0x27c] ;  /* 0x00009f0000007a02 */ /* 0x000fe20000000f00 */
[----:B------:R-:W1:Y:S01]  /*d710*/  LDS.128 R12, [R215+0x100] ;  /* 0x00010000d70c7984 */ /* 0x000e620000000c00 */
[----:B------:R-:W-:Y:S02]  /*d720*/  SHF.R.U64 R46, R4, 0x10, R5 ;  /* 0x00000010042e7819 */ /* 0x000fe40000001205 */
[----:B------:R-:W-:-:S02]  /*d730*/  LEA.HI R0, R0, R147, RZ, 0x1d ;  /* 0x0000009300007211 */ /* 0x000fc400078fe8ff */
[----:B------:R-:W-:Y:S02]  /*d740*/  SHF.R.U32.HI R4, RZ, 0x10, R5 ;  /* 0x00000010ff047819 */ /* 0x000fe40000011605 */
[----:B------:R-:W-:Y:S02]  /*d750*/  SHF.R.S32.HI R3, RZ, 0x1f, R0 ;  /* 0x0000001fff037819 */ /* 0x000fe40000011400 */
[----:B------:R-:W-:Y:S02]  /*d760*/  SHF.L.U32 R2, R0, 0x3, RZ ;  /* 0x0000000300027819 */ /* 0x000fe400000006ff */
[----:B------:R-:W-:Y:S02]  /*d770*/  LEA.HI R0, R3, R0, RZ, 0x3 ;  /* 0x0000000003007211 */ /* 0x000fe400078f18ff */
[----:B------:R-:W-:Y:S02]  /*d780*/  LOP3.LUT R2, R159, 0x38, R2, 0xf8, !PT ;  /* 0x000000389f027812 */ /* 0x000fe400078ef802 */
[----:B------:R-:W-:-:S02]  /*d790*/  SHF.L.U32 R0, R0, 0xa, RZ ;  /* 0x0000000a00007819 */ /* 0x000fc400000006ff */
[----:B------:R-:W-:Y:S02]  /*d7a0*/  LOP3.LUT R2, R2, R199, RZ, 0x3c, !PT ;  /* 0x000000c702027212 */ /* 0x000fe400078e3cff */
[----:B------:R-:W-:Y:S02]  /*d7b0*/  LOP3.LUT R0, R0, 0x7fffe000, RZ, 0xc0, !PT ;  /* 0x7fffe00000007812 */ /* 0x000fe400078ec0ff */
[----:B------:R-:W-:Y:S02]  /*d7c0*/  SHF.R.U32.HI R26, RZ, 0x10, R9 ;  /* 0x00000010ff1a7819 */ /* 0x000fe40000011609 */
[----:B------:R-:W-:Y:S02]  /*d7d0*/  IADD3 R0, R2, R0, R169 ;  /* 0x0000000002007210 */ /* 0x000fe40007ffe0a9 */
[--C-:B------:R-:W-:Y:S01]  /*d7e0*/  SHF.R.U64 R47, R10, 0x10, R11.reuse ;  /* 0x000000100a2f7819 */ /* 0x100fe2000000120b */
[----:B------:R-:W-:Y:S01]  /*d7f0*/  HADD2.F32 R59, -RZ, R26.H0_H0 ;  /* 0x2000001aff3b7230 */ /* 0x000fe20000004100 */
[----:B------:R-:W-:Y:S01]  /*d800*/  SHF.L.U32 R39, R0, 0x1, RZ ;  /* 0x0000000100277819 */ /* 0x000fe200000006ff */
[----:B------:R-:W-:Y:S01]  /*d810*/  HADD2.F32 R0, -RZ, R40.H0_H0 ;  /* 0x20000028ff007230 */ /* 0x000fe20000004100 */
[----:B------:R-:W-:Y:S01]  /*d820*/  SHF.R.U32.HI R42, RZ, 0x10, R11 ;  /* 0x00000010ff2a7819 */ /* 0x000fe2000001160b */
[--C-:B------:R-:W-:Y:S01]  /*d830*/  HADD2.F32 R11, -RZ, R41.reuse.H0_H0 ;  /* 0x20000029ff0b7230 */ /* 0x100fe20000004100 */
[----:B------:R-:W-:Y:S01]  /*d840*/  SHF.R.U64 R56, R8, 0x10, R9 ;  /* 0x0000001008387819 */ /* 0x000fe20000001209 */
[----:B------:R-:W2:Y:S01]  /*d850*/  LDS.128 R16, [R39+0x100] ;  /* 0x0001000027107984 */ /* 0x000ea20000000c00 */
[----:B------:R-:W-:Y:S01]  /*d860*/  HADD2.F32 R10, -RZ, R41.H1_H1 ;  /* 0x30000029ff0a7230 */ /* 0x000fe20000004100 */
[----:B------:R-:W-:-:S02]  /*d870*/  SHF.R.U64 R43, R6, 0x10, R7 ;  /* 0x00000010062b7819 */ /* 0x000fc40000001207 */
[----:B------:R-:W-:Y:S01]  /*d880*/  SHF.R.U32.HI R27, RZ, 0x10, R7 ;  /* 0x00000010ff1b7819 */ /* 0x000fe20000011607 */
[--C-:B-1----:R-:W-:Y:S02]  /*d890*/  HADD2.F32 R21, -RZ, R13.reuse.H0_H0 ;  /* 0x2000000dff157230 */ /* 0x102fe40000004100 */
[----:B------:R-:W-:Y:S02]  /*d8a0*/  HADD2.F32 R20, -RZ, R13.H1_H1 ;  /* 0x3000000dff147230 */ /* 0x000fe40000004100 */
[----:B------:R-:W-:Y:S01]  /*d8b0*/  HADD2.F32 R23, -RZ, R12.H0_H0 ;  /* 0x2000000cff177230 */ /* 0x000fe20000004100 */
[----:B------:R-:W-:Y:S01]  /*d8c0*/  FMUL.FTZ R9, R21, R0 ;  /* 0x0000000015097220 */ /* 0x000fe20000410000 */
[--C-:B------:R-:W-:Y:S02]  /*d8d0*/  HADD2.F32 R22, -RZ, R14.reuse.H0_H0 ;  /* 0x2000000eff167230 */ /* 0x100fe40000004100 */
[----:B------:R-:W-:Y:S02]  /*d8e0*/  HADD2.F32 R24, -RZ, R14.H1_H1 ;  /* 0x3000000eff187230 */ /* 0x000fe40000004100 */
[----:B------:R-:W-:-:S02]  /*d8f0*/  HADD2.F32 R14, -RZ, R15.H0_H0 ;  /* 0x2000000fff0e7230 */ /* 0x000fc40000004100 */
[----:B------:R-:W-:Y:S02]  /*d900*/  HADD2.F32 R15, -RZ, R15.H1_H1 ;  /* 0x3000000fff0f7230 */ /* 0x000fe40000004100 */
[----:B------:R-:W-:Y:S02]  /*d910*/  HADD2.F32 R25, -RZ, R12.H1_H1 ;  /* 0x3000000cff197230 */ /* 0x000fe40000004100 */
[----:B--2---:R-:W-:Y:S02]  /*d920*/  HADD2.F32 R3, -RZ, R17.H0_H0 ;  /* 0x20000011ff037230 */ /* 0x004fe40000004100 */
[--C-:B------:R-:W-:Y:S02]  /*d930*/  HADD2.F32 R5, -RZ, R16.reuse.H0_H0 ;  /* 0x20000010ff057230 */ /* 0x100fe40000004100 */
[----:B------:R-:W-:Y:S01]  /*d940*/  HADD2.F32 R13, -RZ, R16.H1_H1 ;  /* 0x30000010ff0d7230 */ /* 0x000fe20000004100 */
[----:B------:R-:W-:Y:S01]  /*d950*/  FFMA.FTZ R45, R3, R11, R9 ;  /* 0x0000000b032d7223 */ /* 0x000fe20000010009 */
[----:B------:R-:W-:-:S02]  /*d960*/  HADD2.F32 R16, -RZ, R4.H0_H0 ;  /* 0x20000004ff107230 */ /* 0x000fc40000004100 */
[----:B------:R-:W-:Y:S01]  /*d970*/  HADD2.F32 R4, -RZ, R40.H1_H1 ;  /* 0x30000028ff047230 */ /* 0x000fe20000004100 */
[----:B------:R-:W-:Y:S01]  /*d980*/  FMUL.FTZ R40, R3, R0 ;  /* 0x0000000003287220 */ /* 0x000fe20000410000 */
[----:B------:R-:W-:Y:S01]  /*d990*/  HADD2.F32 R2, -RZ, R17.H1_H1 ;  /* 0x30000011ff027230 */ /* 0x000fe20000004100 */
[----:B------:R-:W-:Y:S01]  /*d9a0*/  FMUL.FTZ R0, R20, R16 ;  /* 0x0000001014007220 */ /* 0x000fe20000410000 */
[----:B------:R-:W-:Y:S01]  /*d9b0*/  HADD2.F32 R6, -RZ, R19.H0_H0 ;  /* 0x20000013ff067230 */ /* 0x000fe20000004100 */
[----:B------:R-:W-:Y:S01]  /*d9c0*/  FMUL.FTZ R3, R23, R4 ;  /* 0x0000000417037220 */ /* 0x000fe20000410000 */
[----:B------:R-:W-:Y:S01]  /*d9d0*/  HADD2.F32 R7, -RZ, R18.H0_H0 ;  /* 0x20000012ff077230 */ /* 0x000fe20000004100 */
[C---:B------:R-:W-:Y:S01]  /*d9e0*/  FFMA.FTZ R44, R2.reuse, R59, R0 ;  /* 0x0000003b022c7223 */ /* 0x040fe20000010000 */
[--C-:B------:R-:W-:Y:S01]  /*d9f0*/  HADD2.F32 R0, -RZ, R58.reuse.H1_H1 ;  /* 0x3000003aff007230 */ /* 0x100fe20000004100 */
[----:B------:R-:W-:Y:S01]  /*da00*/  FMUL.FTZ R38, R2, R16 ;  /* 0x0000001002267220 */ /* 0x000fe20000410000 */
[----:B------:R-:W-:Y:S01]  /*da10*/  HADD2.F32 R2, -RZ, R58.H0_H0 ;  /* 0x2000003aff027230 */ /* 0x000fe20000004100 */
[C---:B------:R-:W-:Y:S01]  /*da20*/  FFMA.FTZ R41, R5.reuse, R10, R3 ;  /* 0x0000000a05297223 */ /* 0x040fe20000010003 */
[----:B------:R-:W-:Y:S01]  /*da30*/  HADD2.F32 R3, -RZ, R69.H0_H0 ;  /* 0x20000045ff037230 */ /* 0x000fe20000004100 */
[----:B------:R-:W-:Y:S01]  /*da40*/  FMUL.FTZ R26, R5, R4 ;  /* 0x00000004051a7220 */ /* 0x000fe20000410000 */
[----:B------:R-:W-:Y:S01]  /*da50*/  HADD2.F32 R8, -RZ, R19.H1_H1 ;  /* 0x30000013ff087230 */ /* 0x000fe20000004100 */
[----:B------:R-:W-:Y:S01]  /*da60*/  FMUL.FTZ R5, R14, R0 ;  /* 0x000000000e057220 */ /* 0x000fe20000410000 */
[----:B------:R-:W-:Y:S01]  /*da70*/  HADD2.F32 R4, -RZ, R69.H1_H1 ;  /* 0x30000045ff047230 */ /* 0x000fe20000004100 */
[----:B------:R-:W-:Y:S01]  /*da80*/  FMUL.FTZ R9, R22, R2 ;  /* 0x0000000216097220 */ /* 0x000fe20000410000 */
[----:B------:R-:W-:Y:S01]  /*da90*/  HADD2.F32 R19, -RZ, R27.H0_H0 ;  /* 0x2000001bff137230 */ /* 0x000fe20000004100 */
[C---:B------:R-:W-:Y:S01]  /*daa0*/  FFMA.FTZ R17, R6.reuse, R3, R5 ;  /* 0x0000000306117223 */ /* 0x040fe20000010005 */
[----:B------:R-:W-:Y:S01]  /*dab0*/  HADD2.F32 R5, -RZ, R46.H0_H0 ;  /* 0x2000002eff057230 */ /* 0x000fe20000004100 */
[----:B------:R-:W-:Y:S01]  /*dac0*/  FFMA.FTZ R27, R7, R4, R9 ;  /* 0x00000004071b7223 */ /* 0x000fe20000010009 */
[----:B------:R-:W-:Y:S01]  /*dad0*/  HADD2.F32 R58, -RZ, R42.H0_H0 ;  /* 0x2000002aff3a7230 */ /* 0x000fe20000004100 */
[----:B------:R-:W-:Y:S01]  /*dae0*/  FMUL.FTZ R16, R6, R0 ;  /* 0x0000000006107220 */ /* 0x000fe20000410000 */
[----:B------:R-:W-:Y:S01]  /*daf0*/  HADD2.F32 R12, -RZ, R18.H1_H1 ;  /* 0x30000012ff0c7230 */ /* 0x000fe20000004100 */
[----:B------:R-:W-:Y:S01]  /*db00*/  FMUL.FTZ R0, R15, R19 ;  /* 0x000000130f007220 */ /* 0x000fe20000410000 */
[----:B------:R-:W-:Y:S01]  /*db10*/  HADD2.F32 R9, -RZ, R43.H0_H0 ;  /* 0x2000002bff097230 */ /* 0x000fe20000004100 */
[----:B------:R-:W-:Y:S01]  /*db20*/  FMUL.FTZ R18, R7, R2 ;  /* 0x0000000207127220 */ /* 0x000fe20000410000 */
[----:B------:R-:W-:Y:S01]  /*db30*/  HADD2.F32 R43, -RZ, R56.H0_H0 ;  /* 0x20000038ff2b7230 */ /* 0x000fe20000004100 */
[----:B------:R-:W-:Y:S01]  /*db40*/  FMUL.FTZ R2, R25, R5 ;  /* 0x0000000519027220 */ /* 0x000fe20000410000 */
[----:B------:R-:W-:Y:S01]  /*db50*/  HADD2.F32 R42, -RZ, R47.H0_H0 ;  /* 0x2000002fff2a7230 */ /* 0x000fe20000004100 */
[----:B------:R-:W-:-:S02]  /*db60*/  FFMA.FTZ R7, R8, R58, R0 ;  /* 0x0000003a08077223 */ /* 0x000fc40000010000 */
[----:B------:R-:W-:Y:S02]  /*db70*/  FMUL.FTZ R0, R24, R9 ;  /* 0x0000000918007220 */ /* 0x000fe40000410000 */
[----:B------:R-:W-:Y:S01]  /*db80*/  FMUL.FTZ R5, R13, R5 ;  /* 0x000000050d057220 */ /* 0x000fe20000410000 */
[----:B------:R-:W-:Y:S01]  /*db90*/  F2FP.PACK_AB R7, R7, R17 ;  /* 0x000000110707723e */ /* 0x000fe200000000ff */
[----:B------:R-:W-:Y:S02]  /*dba0*/  FMUL.FTZ R6, R8, R19 ;  /* 0x0000001308067220 */ /* 0x000fe40000410000 */
[----:B------:R-:W-:Y:S02]  /*dbb0*/  FFMA.FTZ R13, R13, R43, R2 ;  /* 0x0000002b0d0d7223 */ /* 0x000fe40000010002 */
[C---:B------:R-:W-:Y:S02]  /*dbc0*/  FMUL.FTZ R2, R12.reuse, R9 ;  /* 0x000000090c027220 */ /* 0x040fe40000410000 */
[----:B------:R-:W-:-:S02]  /*dbd0*/  FFMA.FTZ R19, R12, R42, R0 ;  /* 0x0000002a0c137223 */ /* 0x000fc40000010000 */
        /* <DEDUP_REMOVED lines=17> */
.L_x_1226:
[----:B------:R-:W-:Y:S05]  /*dcf0*/  BSYNC B0 ;  /* 0x0000000000007941 */ /* 0x000fea0003800000 */
.L_x_1225:
[----:B------:R-:W2:Y:S01]  /*dd00*/  S2R R0, SR_TID.X ;  /* 0x0000000000007919 */ /* 0x000ea20000002100 */
[----:B------:R-:W-:Y:S01]  /*dd10*/  BSSY B0, `(.L_x_1227) ;  /* 0x000006e000007945 */ /* 0x000fe20003800000 */
[----:B--2---:R-:W-:-:S04]  /*dd20*/  SHF.R.S32.HI R2, RZ, 0x1f, R0 ;  /* 0x0000001fff027819 */ /* 0x004fc80000011400 */
[----:B------:R-:W-:-:S04]  /*dd30*/  LEA.HI R2, R2, R0, RZ, 0x3 ;  /* 0x0000000002027211 */ /* 0x000fc800078f18ff */
[----:B------:R-:W-:-:S04]  /*dd40*/  SHF.R.S32.HI R2, RZ, 0x3, R2 ;  /* 0x00000003ff027819 */ /* 0x000fc80000011402 */
[----:B------:R-:W-:-:S04]  /*dd50*/  IADD3 R2, R2, 0x20, RZ ;  /* 0x0000002002027810 */ /* 0x000fc80007ffe0ff */
[----:B------:R-:W-:-:S13]  /*dd60*/  ISETP.GE.OR P0, PT, R2, R57, P1 ;  /* 0x000000390200720c */ /* 0x000fda0000f06670 */
[----:B------:R-:W-:Y:S05]  /*dd70*/  @P0 BRA `(.L_x_1228) ;  /* 0x0000067000000947 */ /* 0x000fea0003800000 */
[----:B------:R-:W-:Y:S02]  /*dd80*/  SHF.R.S32.HI R0, RZ, 0x1f, R2 ;  /* 0x0000001fff007819 */ /* 0x000fe40000011402 */
[----:B------:R-:W-:Y:S02]  /*dd90*/  MOV R3, c[0x0][0x27c] ;  /* 0x00009f0000037a02 */ /* 0x000fe40000000f00 */
        /* <DEDUP_REMOVED lines=14> */
[----:B------:R-:W-:Y:S02]  /*de80*/  LOP3.LUT R2, R3, 0x7fffe000, RZ, 0xc0, !PT ;  /* 0x7fffe00003027812 */ /* 0x000fe400078ec0ff */
[----:B------:R-:W-:-:S02]  /*de90*/  SHF.R.U32.HI R22, RZ, 0x10, R35 ;  /* 0x00000010ff167819 */ /* 0x000fc40000011623 */
[----:B------:R-:W-:Y:S01]  /*dea0*/  IADD3 R2, R4, R2, R0 ;  /* 0x0000000204027210 */ /* 0x000fe20007ffe000 */
[----:B------:R-:W-:Y:S01]  /*deb0*/  HADD2.F32 R0, -RZ, R70.H0_H0 ;  /* 0x20000046ff007230 */ /* 0x000fe20000004100 */
[----:B------:R-:W1:Y:S01]  /*dec0*/  LDS.128 R4, [R39] ;  /* 0x0000000027047984 */ /* 0x000e620000000c00 */
[----:B------:R-:W-:Y:S01]  /*ded0*/  SHF.R.U64 R26, R28, 0x10, R29 ;  /* 0x000000101c1a7819 */ /* 0x000fe2000000121d */
[----:B------:R-:W-:Y:S01]  /*dee0*/  HADD2.F32 R42, -RZ, R22.H0_H0 ;  /* 0x20000016ff2a7230 */ /* 0x000fe20000004100 */
[----:B------:R-:W-:Y:S02]  /*def0*/  SHF.L.U32 R38, R2, 0x1, RZ ;  /* 0x0000000102267819 */ /* 0x000fe400000006ff */
[----:B------:R-:W-:Y:S02]  /*df00*/  SHF.R.U32.HI R2, RZ, 0x10, R31 ;  /* 0x00000010ff027819 */ /* 0x000fe4000001161f */
[----:B------:R-:W-:Y:S01]  /*df10*/  SHF.R.U32.HI R21, RZ, 0x10, R29 ;  /* 0x00000010ff157819 */ /* 0x000fe2000001161d */
[----:B------:R-:W2:Y:S01]  /*df20*/  LDS.128 R8, [R38+0x100] ;  /* 0x0001000026087984 */ /* 0x000ea20000000c00 */
[----:B------:R-:W-:Y:S01]  /*df30*/  SHF.R.U64 R40, R34, 0x10, R35 ;  /* 0x0000001022287819 */ /* 0x000fe20000001223 */
[----:B------:R-:W-:Y:S01]  /*df40*/  HADD2.F32 R24, -RZ, R2.H0_H0 ;  /* 0x20000002ff187230 */ /* 0x000fe20000004100 */
[----:B------:R-:W-:Y:S01]  /*df50*/  SHF.R.U64 R34, R32, 0x10, R33 ;  /* 0x0000001020227819 */ /* 0x000fe20000001221 */
[----:B------:R-:W-:Y:S01]  /*df60*/  HADD2.F32 R2, -RZ, R70.H1_H1 ;  /* 0x30000046ff027230 */ /* 0x000fe20000004100 */
[----:B------:R-:W-:Y:S01]  /*df70*/  SHF.R.U64 R35, R30, 0x10, R31 ;  /* 0x000000101e237819 */ /* 0x000fe2000000121f */
[----:B------:R-:W-:Y:S01]  /*df80*/  HADD2.F32 R21, -RZ, R21.H0_H0 ;  /* 0x20000015ff157230 */ /* 0x000fe20000004100 */
[----:B------:R-:W-:Y:S01]  /*df90*/  SHF.R.U32.HI R23, RZ, 0x10, R33 ;  /* 0x00000010ff177819 */ /* 0x000fe20000011621 */
[----:B------:R-:W-:-:S02]  /*dfa0*/  HADD2.F32 R34, -RZ, R34.H0_H0 ;  /* 0x20000022ff227230 */ /* 0x000fc40000004100 */
[----:B------:R-:W-:Y:S02]  /*dfb0*/  HADD2.F32 R33, -RZ, R40.H0_H0 ;  /* 0x20000028ff217230 */ /* 0x000fe40000004100 */
[----:B------:R-:W-:Y:S02]  /*dfc0*/  HADD2.F32 R41, -RZ, R23.H0_H0 ;  /* 0x20000017ff297230 */ /* 0x000fe40000004100 */
[--C-:B-1----:R-:W-:Y:S02]  /*dfd0*/  HADD2.F32 R18, -RZ, R4.reuse.H0_H0 ;  /* 0x20000004ff127230 */ /* 0x102fe40000004100 */
[----:B------:R-:W-:Y:S02]  /*dfe0*/  HADD2.F32 R20, -RZ, R4.H1_H1 ;  /* 0x30000004ff147230 */ /* 0x000fe40000004100 */
[--C-:B------:R-:W-:Y:S02]  /*dff0*/  HADD2.F32 R14, -RZ, R7.reuse.H0_H0 ;  /* 0x20000007ff0e7230 */ /* 0x100fe40000004100 */
[----:B------:R-:W-:-:S02]  /*e000*/  HADD2.F32 R13, -RZ, R7.H1_H1 ;  /* 0x30000007ff0d7230 */ /* 0x000fc40000004100 */
[--C-:B------:R-:W-:Y:S02]  /*e010*/  HADD2.F32 R16, -RZ, R5.reuse.H0_H0 ;  /* 0x20000005ff107230 */ /* 0x100fe40000004100 */
[----:B------:R-:W-:Y:S02]  /*e020*/  HADD2.F32 R15, -RZ, R5.H1_H1 ;  /* 0x30000005ff0f7230 */ /* 0x000fe40000004100 */
[----:B--2---:R-:W-:Y:S02]  /*e030*/  HADD2.F32 R4, -RZ, R11.H0_H0 ;  /* 0x2000000bff047230 */ /* 0x004fe40000004100 */
[--C-:B------:R-:W-:Y:S02]  /*e040*/  HADD2.F32 R5, -RZ, R9.reuse.H0_H0 ;  /* 0x20000009ff057230 */ /* 0x100fe40000004100 */
[----:B------:R-:W-:Y:S01]  /*e050*/  HADD2.F32 R7, -RZ, R9.H1_H1 ;  /* 0x30000009ff077230 */ /* 0x000fe20000004100 */
[----:B------:R-:W-:Y:S01]  /*e060*/  FMUL.FTZ R29, R4, R0 ;  /* 0x00000000041d7220 */ /* 0x000fe20000410000 */
[----:B------:R-:W-:-:S02]  /*e070*/  HADD2.F32 R3, -RZ, R11.H1_H1 ;  /* 0x3000000bff037230 */ /* 0x000fc40000004100 */
[--C-:B------:R-:W-:Y:S01]  /*e080*/  HADD2.F32 R9, -RZ, R8.reuse.H0_H0 ;  /* 0x20000008ff097230 */ /* 0x100fe20000004100 */
[----:B------:R-:W-:Y:S01]  /*e090*/  FMUL.FTZ R23, R7, R21 ;  /* 0x0000001507177220 */ /* 0x000fe20000410000 */
        /* <DEDUP_REMOVED lines=8> */
[----:B------:R-:W-:-:S02]  /*e120*/  FMUL.FTZ R0, R13, R24 ;  /* 0x000000180d007220 */ /* 0x000fc40000410000 */
[----:B------:R-:W-:Y:S02]  /*e130*/  FMUL.FTZ R24, R5, R2 ;  /* 0x0000000205187220 */ /* 0x000fe40000410000 */
[----:B------:R-:W-:Y:S01]  /*e140*/  FFMA.FTZ R32, R4, R10, R6 ;  /* 0x0000000a04207223 */ /* 0x000fe20000010006 */
[----:B------:R-:W-:Y:S01]  /*e150*/  HADD2.F32 R6, -RZ, R71.H1_H1 ;  /* 0x30000047ff067230 */ /* 0x000fe20000004100 */
[----:B------:R-:W-:Y:S01]  /*e160*/  FFMA.FTZ R31, R3, R42, R0 ;  /* 0x0000002a031f7223 */ /* 0x000fe20000010000 */
[--C-:B------:R-:W-:Y:S01]  /*e170*/  HADD2.F32 R0, -RZ, R72.reuse.H0_H0 ;  /* 0x20000048ff007230 */ /* 0x100fe20000004100 */
[----:B------:R-:W-:Y:S01]  /*e180*/  FMUL.FTZ R4, R16, R2 ;  /* 0x0000000210047220 */ /* 0x000fe20000410000 */
[----:B------:R-:W-:Y:S02]  /*e190*/  HADD2.F32 R3, -RZ, R72.H1_H1 ;  /* 0x30000048ff037230 */ /* 0x000fe40000004100 */
[----:B------:R-:W-:Y:S01]  /*e1a0*/  HADD2.F32 R2, -RZ, R73.H0_H0 ;  /* 0x20000049ff027230 */ /* 0x000fe20000004100 */
[----:B------:R-:W-:-:S02]  /*e1b0*/  FFMA.FTZ R30, R5, R6, R4 ;  /* 0x00000006051e7223 */ /* 0x000fc40000010004 */
[-C--:B------:R-:W-:Y:S02]  /*e1c0*/  FMUL.FTZ R5, R18, R0.reuse ;  /* 0x0000000012057220 */ /* 0x080fe40000410000 */
[----:B------:R-:W-:Y:S02]  /*e1d0*/  FMUL.FTZ R4, R15, R21 ;  /* 0x000000150f047220 */ /* 0x000fe40000410000 */
[C---:B------:R-:W-:Y:S01]  /*e1e0*/  FFMA.FTZ R25, R9.reuse, R3, R5 ;  /* 0x0000000309197223 */ /* 0x040fe20000010005 */
[----:B------:R-:W-:Y:S01]  /*e1f0*/  HADD2.F32 R5, -RZ, R26.H0_H0 ;  /* 0x2000001aff057230 */ /* 0x000fe20000004100 */
[----:B------:R-:W-:Y:S01]  /*e200*/  FMUL.FTZ R21, R9, R0 ;  /* 0x0000000009157220 */ /* 0x000fe20000410000 */
[----:B------:R-:W-:Y:S01]  /*e210*/  HADD2.F32 R0, -RZ, R73.H1_H1 ;  /* 0x30000049ff007230 */ /* 0x000fe20000004100 */
[----:B------:R-:W-:Y:S01]  /*e220*/  FFMA.FTZ R27, R7, R41, R4 ;  /* 0x00000029071b7223 */ /* 0x000fe20000010004 */
[----:B------:R-:W-:Y:S01]  /*e230*/  HADD2.F32 R9, -RZ, R35.H0_H0 ;  /* 0x20000023ff097230 */ /* 0x000fe20000004100 */
[----:B------:R-:W-:-:S02]  /*e240*/  FMUL.FTZ R4, R17, R2 ;  /* 0x0000000211047220 */ /* 0x000fc40000410000 */
[----:B------:R-:W-:Y:S02]  /*e250*/  FMUL.FTZ R7, R8, R2 ;  /* 0x0000000208077220 */ /* 0x000fe40000410000 */
[----:B------:R-:W-:Y:S02]  /*e260*/  FMUL.FTZ R2, R20, R5 ;  /* 0x0000000514027220 */ /* 0x000fe40000410000 */
[----:B------:R-:W-:Y:S02]  /*e270*/  FFMA.FTZ R26, R8, R0, R4 ;  /* 0x00000000081a7223 */ /* 0x000fe40000010004 */
[----:B------:R-:W-:Y:S02]  /*e280*/  FMUL.FTZ R4, R19, R9 ;  /* 0x0000000913047220 */ /* 0x000fe40000410000 */
[C---:B------:R-:W-:Y:S02]  /*e290*/  FMUL.FTZ R5, R12.reuse, R5 ;  /* 0x000000050c057220 */ /* 0x040fe40000410000 */
[----:B------:R-:W-:-:S02]  /*e2a0*/  FFMA.FTZ R12, R12, R34, R2 ;  /* 0x000000220c0c7223 */ /* 0x000fc40000010002 */
[C---:B------:R-:W-:Y:S02]  /*e2b0*/  FMUL.FTZ R2, R11.reuse, R9 ;  /* 0x000000090b027220 */ /* 0x040fe40000410000 */
[----:B------:R-:W-:Y:S02]  /*e2c0*/  FFMA.FTZ R8, R14, R10, -R29 ;  /* 0x0000000a0e087223 */ /* 0x000fe4000001081d */
[----:B------:R-:W-:Y:S01]  /*e2d0*/  FFMA.FTZ R22, R11, R33, R4 ;  /* 0x000000210b167223 */ /* 0x000fe20000010004 */
[----:B------:R-:W-:Y:S01]  /*e2e0*/  F2FP.PACK_AB R4, R12, R25 ;  /* 0x000000190c04723e */ /* 0x000fe200000000ff */
        /* <DEDUP_REMOVED lines=8> */
[----:B------:R-:W-:-:S02]  /*e370*/  FFMA.FTZ R6, R15, R41, -R23 ;  /* 0x000000290f067223 */ /* 0x000fc40000010817 */
[----:B------:R-:W-:Y:S01]  /*e380*/  FFMA.FTZ R2, R19, R33, -R2 ;  /* 0x0000002113027223 */ /* 0x000fe20000010802 */
[----:B------:R-:W-:Y:S02]  /*e390*/  F2FP.PACK_AB R8, R0, R10 ;  /* 0x0000000a0008723e */ /* 0x000fe400000000ff */
[----:B------:R-:W-:Y:S02]  /*e3a0*/  F2FP.PACK_AB R9, R6, R9 ;  /* 0x000000090609723e */ /* 0x000fe400000000ff */
[----:B------:R-:W-:Y:S02]  /*e3b0*/  F2FP.PACK_AB R10, R2, R3 ;  /* 0x00000003020a723e */ /* 0x000fe400000000ff */
[----:B------:R-:W-:-:S03]  /*e3c0*/  F2FP.PACK_AB R6, R22, R26 ;  /* 0x0000001a1606723e */ /* 0x000fc600000000ff */
[----:B------:R1:W-:Y:S04]  /*e3d0*/  STS.128 [R39], R8 ;  /* 0x0000000827007388 */ /* 0x0003e80000000c00 */
[----:B------:R1:W-:Y:S02]  /*e3e0*/  STS.128 [R38+0x100], R4 ;  /* 0x0001000426007388 */ /* 0x0003e40000000c00 */
.L_x_1228:
[----:B------:R-:W-:Y:S05]  /*e3f0*/  BSYNC B0 ;  /* 0x0000000000007941 */ /* 0x000fea0003800000 */
.L_x_1227:
        /* <DEDUP_REMOVED lines=29> */
[----:B------:R-:W-:Y:S01]  /*e5d0*/  HADD2.F32 R41, -RZ, R21.H0_H0 ;  /* 0x20000015ff297230 */ /* 0x000fe20000004100 */
[----:B------:R-:W-:Y:S02]  /*e5e0*/  SHF.L.U32 R28, R2, 0x1, RZ ;  /* 0x00000001021c7819 */ /* 0x000fe400000006ff */
[----:B------:R-:W-:Y:S02]  /*e5f0*/  SHF.R.U32.HI R2, RZ, 0x10, R51 ;  /* 0x00000010ff027819 */ /* 0x000fe40000011633 */
[----:B------:R-:W-:Y:S01]  /*e600*/  SHF.R.U32.HI R22, RZ, 0x10, R49 ;  /* 0x00000010ff167819 */ /* 0x000fe20000011631 */
[----:B------:R-:W2:Y:S01]  /*e610*/  LDS.128 R8, [R28+0x100] ;  /* 0x000100001c087984 */ /* 0x000ea20000000c00 */
[----:B------:R-:W-:Y:S01]  /*e620*/  SHF.R.U32.HI R23, RZ, 0x10, R53 ;  /* 0x00000010ff177819 */ /* 0x000fe20000011635 */
[----:B------:R-:W-:Y:S01]  /*e630*/  HADD2.F32 R24, -RZ, R2.H0_H0 ;  /* 0x20000002ff187230 */ /* 0x000fe20000004100 */
[----:B------:R-:W-:Y:S01]  /*e640*/  SHF.R.U64 R26, R48, 0x10, R49 ;  /* 0x00000010301a7819 */ /* 0x000fe20000001231 */
[----:B------:R-:W-:Y:S01]  /*e650*/  HADD2.F32 R2, -RZ, R74.H1_H1 ;  /* 0x3000004aff027230 */ /* 0x000fe20000004100 */
[----:B------:R-:W-:Y:S01]  /*e660*/  SHF.R.U64 R33, R50, 0x10, R51 ;  /* 0x0000001032217819 */ /* 0x000fe20000001233 */
[----:B------:R-:W-:Y:S01]  /*e670*/  HADD2.F32 R22, -RZ, R22.H0_H0 ;  /* 0x20000016ff167230 */ /* 0x000fe20000004100 */
[----:B------:R-:W-:Y:S01]  /*e680*/  SHF.R.U64 R35, R52, 0x10, R53 ;  /* 0x0000001034237819 */ /* 0x000fe20000001235 */
[----:B------:R-:W-:Y:S01]  /*e690*/  HADD2.F32 R40, -RZ, R23.H0_H0 ;  /* 0x20000017ff287230 */ /* 0x000fe20000004100 */
        /* <DEDUP_REMOVED lines=8> */
[----:B--2---:R-:W-:Y:S02]  /*e720*/  HADD2.F32 R4, -RZ, R11.H0_H0 ;  /* 0x2000000bff047230 */ /* 0x004fe40000004100 */
[--C-:B------:R-:W-:Y:S02]  /*e730*/  HADD2.F32 R5, -RZ, R9.reuse.H0_H0 ;  /* 0x20000009ff057230 */ /* 0x100fe40000004100 */
[----:B------:R-:W-:Y:S01]  /*e740*/  HADD2.F32 R7, -RZ, R9.H1_H1 ;  /* 0x30000009ff077230 */ /* 0x000fe20000004100 */
[----:B------:R-:W-:Y:S01]  /*e750*/  FMUL.FTZ R31, R4, R0 ;  /* 0x00000000041f7220 */ /* 0x000fe20000410000 */
[----:B------:R-:W-:Y:S02]  /*e760*/  HADD2.F32 R3, -RZ, R11.H1_H1 ;  /* 0x3000000bff037230 */ /* 0x000fe40000004100 */
[--C-:B------:R-:W-:Y:S01]  /*e770*/  HADD2.F32 R9, -RZ, R8.reuse.H0_H0 ;  /* 0x20000008ff097230 */ /* 0x100fe20000004100 */
[----:B------:R-:W-:Y:S01]  /*e780*/  FMUL.FTZ R23, R7, R22 ;  /* 0x0000001607177220 */ /* 0x000fe20000410000 */
[----:B------:R-:W-:Y:S01]  /*e790*/  HADD2.F32 R12, -RZ, R8.H1_H1 ;  /* 0x30000008ff0c7230 */ /* 0x000fe20000004100 */
[----:B------:R-:W-:Y:S01]  /*e7a0*/  FMUL.FTZ R29, R3, R24 ;  /* 0x00000018031d7220 */ /* 0x000fe20000410000 */
[----:B------:R-:W-:-:S02]  /*e7b0*/  HADD2.F32 R8, -RZ, R10.H0_H0 ;  /* 0x2000000aff087230 */ /* 0x000fc40000004100 */
[----:B------:R-:W-:Y:S02]  /*e7c0*/  HADD2.F32 R11, -RZ, R10.H1_H1 ;  /* 0x3000000aff0b7230 */ /* 0x000fe40000004100 */
[--C-:B------:R-:W-:Y:S02]  /*e7d0*/  HADD2.F32 R17, -RZ, R6.reuse.H0_H0 ;  /* 0x20000006ff117230 */ /* 0x100fe40000004100 */
[----:B------:R-:W-:Y:S01]  /*e7e0*/  HADD2.F32 R19, -RZ, R6.H1_H1 ;  /* 0x30000006ff137230 */ /* 0x000fe20000004100 */
[----:B------:R-:W-:Y:S01]  /*e7f0*/  FMUL.FTZ R6, R14, R0 ;  /* 0x000000000e067220 */ /* 0x000fe20000410000 */
[--C-:B------:R-:W-:Y:S01]  /*e800*/  HADD2.F32 R10, -RZ, R75.reuse.H0_H0 ;  /* 0x2000004bff0a7230 */ /* 0x100fe20000004100 */
[----:B------:R-:W-:Y:S02]  /*e810*/  FMUL.FTZ R0, R13, R24 ;  /* 0x000000180d007220 */ /* 0x000fe40000410000 */
[----:B------:R-:W-:Y:S02]  /*e820*/  FMUL.FTZ R24, R5, R2 ;  /* 0x0000000205187220 */ /* 0x000fe40000410000 */
[----:B------:R-:W-:Y:S01]  /*e830*/  FFMA.FTZ R39, R4, R10, R6 ;  /* 0x0000000a04277223 */ /* 0x000fe20000010006 */
[----:B------:R-:W-:Y:S01]  /*e840*/  HADD2.F32 R6, -RZ, R75.H1_H1 ;  /* 0x3000004bff067230 */ /* 0x000fe20000004100 */
[----:B------:R-:W-:Y:S01]  /*e850*/  FFMA.FTZ R34, R3, R41, R0 ;  /* 0x0000002903227223 */ /* 0x000fe20000010000 */
[--C-:B------:R-:W-:Y:S01]  /*e860*/  HADD2.F32 R0, -RZ, R76.reuse.H0_H0 ;  /* 0x2000004cff007230 */ /* 0x100fe20000004100 */
[----:B------:R-:W-:Y:S01]  /*e870*/  FMUL.FTZ R4, R16, R2 ;  /* 0x0000000210047220 */ /* 0x000fe20000410000 */
[----:B------:R-:W-:-:S02]  /*e880*/  HADD2.F32 R3, -RZ, R76.H1_H1 ;  /* 0x3000004cff037230 */ /* 0x000fc40000004100 */
[--C-:B------:R-:W-:Y:S01]  /*e890*/  HADD2.F32 R2, -RZ, R77.reuse.H0_H0 ;  /* 0x2000004dff027230 */ /* 0x100fe20000004100 */
[----:B------:R-:W-:Y:S02]  /*e8a0*/  FFMA.FTZ R32, R5, R6, R4 ;  /* 0x0000000605207223 */ /* 0x000fe40000010004 */
[----:B------:R-:W-:Y:S02]  /*e8b0*/  FMUL.FTZ R5, R18, R0 ;  /* 0x0000000012057220 */ /* 0x000fe40000410000 */
        /* <DEDUP_REMOVED lines=35> */
.L_x_1230:
[----:B------:R-:W-:Y:S05]  /*eaf0*/  BSYNC B0 ;  /* 0x0000000000007941 */ /* 0x000fea0003800000 */
.L_x_1229:
[----:B------:R-:W2:Y:S02]  /*eb00*/  S2R R0, SR_TID.X ;  /* 0x0000000000007919 */ /* 0x000ea40000002100 */
[----:B--2---:R-:W-:-:S04]  /*eb10*/  SHF.R.S32.HI R3, RZ, 0x1f, R0 ;  /* 0x0000001fff037819 */ /* 0x004fc80000011400 */
[----:B------:R-:W-:-:S04]  /*eb20*/  LEA.HI R3, R3, R0, RZ, 0x3 ;  /* 0x0000000003037211 */ /* 0x000fc800078f18ff */
[----:B------:R-:W-:-:S04]  /*eb30*/  SHF.R.S32.HI R3, RZ, 0x3, R3 ;  /* 0x00000003ff037819 */ /* 0x000fc80000011403 */
[----:B------:R-:W-:-:S04]  /*eb40*/  IADD3 R3, R3, 0x60, RZ ;  /* 0x0000006003037810 */ /* 0x000fc80007ffe0ff */
[----:B------:R-:W-:-:S13]  /*eb50*/  ISETP.GE.OR P0, PT, R3, R57, P1 ;  /* 0x000000390300720c */ /* 0x000fda0000f06670 */
[----:B------:R-:W-:Y:S05]  /*eb60*/  @P0 BRA `(.L_x_1218) ;  /* 0x0000067000000947 */ /* 0x000fea0003800000 */
[----:B------:R-:W-:Y:S02]  /*eb70*/  MOV R2, c[0x0][0x27c] ;  /* 0x00009f0000027a02 */ /* 0x000fe40000000f00 */
[----:B------:R-:W-:Y:S02]  /*eb80*/  SHF.R.S32.HI R0, RZ, 0x1f, R3 ;  /* 0x0000001fff007819 */ /* 0x000fe40000011403 */
[----:B------:R-:W-:Y:S02]  /*eb90*/  LEA.HI R2, R2, R147, RZ, 0x1d ;  /* 0x0000009302027211 */ /* 0x000fe400078fe8ff */
[----:B------:R-:W-:Y:S02]  /*eba0*/  LEA.HI R0, R0, R3, RZ, 0x3 ;  /* 0x0000000300007211 */ /* 0x000fe400078f18ff */
[----:B-1----:R-:W-:Y:S02]  /*ebb0*/  SHF.R.S32.HI R5, RZ, 0x1f, R2 ;  /* 0x0000001fff057819 */ /* 0x002fe40000011402 */
[----:B------:R-:W-:-:S02]  /*ebc0*/  SHF.L.U32 R3, R2, 0x3, RZ ;  /* 0x0000000302037819 */ /* 0x000fc400000006ff */
[----:B------:R-:W-:Y:S02]  /*ebd0*/  LEA.HI R2, R5, R2, RZ, 0x3 ;  /* 0x0000000205027211 */ /* 0x000fe400078f18ff */
[----:B------:R-:W-:Y:S02]  /*ebe0*/  SHF.L.U32 R0, R0, 0x6, RZ ;  /* 0x0000000600007819 */ /* 0x000fe400000006ff */
[----:B------:R-:W-:Y:S02]  /*ebf0*/  SHF.R.U32.HI R6, RZ, 0x3, R158 ;  /* 0x00000003ff067819 */ /* 0x000fe4000001169e */
[----:B------:R-:W-:Y:S02]  /*ec00*/  LOP3.LUT R3, R158, 0x38, R3, 0xf8, !PT ;  /* 0x000000389e037812 */ /* 0x000fe400078ef803 */
[----:B------:R-:W-:Y:S02]  /*ec10*/  SHF.L.U32 R2, R2, 0xa, RZ ;  /* 0x0000000a02027819 */ /* 0x000fe400000006ff */
[----:B------:R-:W-:-:S02]  /*ec20*/  LOP3.LUT R4, R158, 0x38, R36, 0xf8, !PT ;  /* 0x000000389e047812 */ /* 0x000fc400078ef824 */
[----:B------:R-:W-:Y:S02]  /*ec30*/  LOP3.LUT R0, R0, 0xfffffe00, RZ, 0xc0, !PT ;  /* 0xfffffe0000007812 */ /* 0x000fe400078ec0ff */
[----:B------:R-:W-:Y:S02]  /*ec40*/  LOP3.LUT R3, R3, R6, RZ, 0x3c, !PT ;  /* 0x0000000603037212 */ /* 0x000fe400078e3cff */
[----:B------:R-:W-:Y:S02]  /*ec50*/  LOP3.LUT R2, R2, 0x7fffe000, RZ, 0xc0, !PT ;  /* 0x7fffe00002027812 */ /* 0x000fe400078ec0ff */
[----:B------:R-:W-:Y:S02]  /*ec60*/  LOP3.LUT R4, R0, R4, R6, 0xf6, !PT ;  /* 0x0000000400047212 */ /* 0x000fe400078ef606 */
[----:B------:R-:W-:Y:S02]  /*ec70*/  IADD3 R2, R3, R2, R0 ;  /* 0x0000000203027210 */ /* 0x000fe40007ffe000 */
[----:B------:R-:W-:-:S02]  /*ec80*/  LEA R31, R4, 0x100, 0x1 ;  /* 0x00000100041f7811 */ /* 0x000fc400078e08ff */
[----:B------:R-:W-:Y:S01]  /*ec90*/  SHF.L.U32 R29, R2, 0x1, RZ ;  /* 0x00000001021d7819 */ /* 0x000fe200000006ff */
[----:B------:R-:W-:Y:S01]  /*eca0*/  HADD2.F32 R2, -RZ, R78.H0_H0 ;  /* 0x2000004eff027230 */ /* 0x000fe20000004100 */
[----:B------:R-:W-:Y:S01]  /*ecb0*/  SHF.R.U32.HI R0, RZ, 0x10, R61 ;  /* 0x00000010ff007819 */ /* 0x000fe2000001163d */
[----:B------:R-:W1:Y:S01]  /*ecc0*/  LDS.128 R4, [R31] ;  /* 0x000000001f047984 */ /* 0x000e620000000c00 */
[----:B------:R-:W-:Y:S02]  /*ecd0*/  SHF.R.U32.HI R21, RZ, 0x10, R65 ;  /* 0x00000010ff157819 */ /* 0x000fe40000011641 */
[----:B------:R-:W-:Y:S01]  /*ece0*/  SHF.R.U32.HI R22, RZ, 0x10, R63 ;  /* 0x00000010ff167819 */ /* 0x000fe2000001163f */
[----:B------:R-:W2:Y:S01]  /*ecf0*/  LDS.128 R8, [R29+0x100] ;  /* 0x000100001d087984 */ /* 0x000ea20000000c00 */
[----:B------:R-:W-:Y:S01]  /*ed00*/  HADD2.F32 R24, -RZ, R0.H0_H0 ;  /* 0x20000000ff187230 */ /* 0x000fe20000004100 */
[----:B------:R-:W-:Y:S01]  /*ed10*/  SHF.R.U32.HI R23, RZ, 0x10, R67 ;  /* 0x00000010ff177819 */ /* 0x000fe20000011643 */
[----:B------:R-:W-:Y:S01]  /*ed20*/  HADD2.F32 R0, -RZ, R79.H0_H0 ;  /* 0x2000004fff007230 */ /* 0x000fe20000004100 */
[----:B------:R-:W-:Y:S01]  /*ed30*/  SHF.R.U64 R27, R60, 0x10, R61 ;  /* 0x000000103c1b7819 */ /* 0x000fe2000000123d */
[----:B------:R-:W-:Y:S01]  /*ed40*/  HADD2.F32 R39, -RZ, R21.H0_H0 ;  /* 0x20000015ff277230 */ /* 0x000fe20000004100 */
        /* <DEDUP_REMOVED lines=21> */
[----:B------:R-:W-:Y:S02]  /*eea0*/  HADD2.F32 R11, -RZ, R10.H1_H1 ;  /* 0x3000000aff0b7230 */ /* 0x000fe40000004100 */
[--C-:B------:R-:W-:Y:S02]  /*eeb0*/  HADD2.F32 R17, -RZ, R6.reuse.H0_H0 ;  /* 0x20000006ff117230 */ /* 0x100fe40000004100 */
[----:B------:R-:W-:Y:S01]  /*eec0*/  HADD2.F32 R19, -RZ, R6.H1_H1 ;  /* 0x30000006ff137230 */ /* 0x000fe20000004100 */
[----:B------:R-:W-:Y:S01]  /*eed0*/  FMUL.FTZ R6, R14, R2 ;  /* 0x000000020e067220 */ /* 0x000fe20000410000 */
[----:B------:R-:W-:Y:S01]  /*eee0*/  HADD2.F32 R10, -RZ, R78.H1_H1 ;  /* 0x3000004eff0a7230 */ /* 0x000fe20000004100 */
        /* <DEDUP_REMOVED lines=16> */
[C---:B------:R-:W-:Y:S01]  /*eff0*/  FFMA.FTZ R26, R7.reuse, R38, R4 ;  /* 0x00000026071a7223 */ /* 0x040fe20000010004 */
[----:B------:R-:W-:Y:S01]  /*f000*/  HADD2.F32 R9, -RZ, R33.H0_H0 ;  /* 0x20000021ff097230 */ /* 0x000fe20000004100 */
[----:B------:R-:W-:Y:S01]  /*f010*/  FMUL.FTZ R22, R7, R22 ;  /* 0x0000001607167220 */ /* 0x000fe20000410000 */
        /* <DEDUP_REMOVED lines=9> */
[----:B------:R-:W-:Y:S01]  /*f0b0*/  FFMA.FTZ R23, R11, R33, R4 ;  /* 0x000000210b177223 */ /* 0x000fe20000010004 */
[----:B------:R-:W-:Y:S01]  /*f0c0*/  F2FP.PACK_AB R4, R12, R25 ;  /* 0x000000190c04723e */ /* 0x000fe200000000ff */
[----:B------:R-:W-:Y:S02]  /*f0d0*/  FFMA.FTZ R8, R18, R3, -R21 ;  /* 0x0000000312087223 */ /* 0x000fe40000010815 */
[----:B------:R-:W-:Y:S02]  /*f0e0*/  FFMA.FTZ R10, R14, R10, -R32 ;  /* 0x0000000a0e0a7223 */ /* 0x000fe40000010820 */
[----:B------:R-:W-:Y:S02]  /*f0f0*/  FFMA.FTZ R9, R13, R39, -R28 ;  /* 0x000000270d097223 */ /* 0x000fe4000001081c */
[----:B------:R-:W-:-:S02]  /*f100*/  FFMA.FTZ R11, R16, R6, -R24 ;  /* 0x00000006100b7223 */ /* 0x000fc40000010818 */
        /* <DEDUP_REMOVED lines=8> */
[----:B------:R-:W-:Y:S02]  /*f190*/  F2FP.PACK_AB R8, R0, R8 ;  /* 0x000000080008723e */ /* 0x000fe400000000ff */
[----:B------:R-:W-:-:S02]  /*f1a0*/  F2FP.PACK_AB R10, R2, R3 ;  /* 0x00000003020a723e */ /* 0x000fc400000000ff */
[----:B------:R-:W-:-:S03]  /*f1b0*/  F2FP.PACK_AB R6, R23, R27 ;  /* 0x0000001b1706723e */ /* 0x000fc600000000ff */
[----:B------:R1:W-:Y:S04]  /*f1c0*/  STS.128 [R31], R8 ;  /* 0x000000081f007388 */ /* 0x0003e80000000c00 */
[----:B------:R1:W-:Y:S02]  /*f1d0*/  STS.128 [R29+0x100], R4 ;  /* 0x000100041d007388 */ /* 0x0003e40000000c00 */
.L_x_1218:
[----:B------:R-:W-:Y:S05]  /*f1e0*/  BSYNC B2 ;  /* 0x0000000000027941 */ /* 0x000fea0003800000 */
.L_x_1196:
[----:B-----5:R-:W3:Y:S01]  /*f1f0*/  S2R R145, SR_TID.X ;  /* 0x0000000000917919 */ /* 0x020ee20000002100 */
[----:B-1----:R-:W-:Y:S01]  /*f200*/  IMAD R4, R82, c[0x0][0x208], RZ ;  /* 0x0000820052047a24 */ /* 0x002fe200078e02ff */
[----:B------:R-:W-:Y:S01]  /*f210*/  MOV R5, R85 ;  /* 0x0000005500057202 */ /* 0x000fe20000000f00 */
[C---:B------:R-:W-:Y:S01]  /*f220*/  IMAD.WIDE.U32 R2, R144.reuse, c[0x0][0x208], RZ ;  /* 0x0000820090027a25 */ /* 0x040fe200078e00ff */
[----:B------:R-:W-:Y:S01]  /*f230*/  SEL R8, RZ, 0x2, P5 ;  /* 0x00000002ff087807 */ /* 0x000fe20002800000 */
[----:B------:R-:W-:Y:S01]  /*f240*/  BAR.SYNC.DEFER_BLOCKING 0x0 ;  /* 0x0000000000007b1d */ /* 0x000fe20000010000 */
[----:B------:R-:W-:Y:S01]  /*f250*/  LOP3.LUT P2, RZ, R147, 0x2, RZ, 0xc0, !PT ;  /* 0x0000000293ff7812 */ /* 0x000fe2000784c0ff */
[----:B------:R-:W-:Y:S01]  /*f260*/  IMAD R4, R144, c[0x0][0x20c], R4 ;  /* 0x0000830090047a24 */ /* 0x000fe200078e0204 */
[----:B------:R-:W-:-:S03]  /*f270*/  IADD3 R199, R194, 0x20, RZ ;  /* 0x00000020c2c77810 */ /* 0x000fc60007ffe0ff */
[----:B------:R-:W-:Y:S01]  /*f280*/  UMOV UR8, 0x6 ;  /* 0x0000000600087882 */ /* 0x000fe20000000000 */
[----:B------:R-:W-:Y:S01]  /*f290*/  IADD3 R6, R3, R4, RZ ;  /* 0x0000000403067210 */ /* 0x000fe20007ffe0ff */
[----:B------:R-:W-:Y:S01]  /*f2a0*/  ULDC.64 UR4, c[0x0][0x208] ;  /* 0x0000820000047ab9 */ /* 0x000fe20000000a00 */
[----:B------:R-:W-:Y:S01]  /*f2b0*/  MOV R4, R86 ;  /* 0x0000005600047202 */ /* 0x000fe20000000f00 */
[----:B------:R-:W-:Y:S01]  /*f2c0*/  USHF.L.U64.HI UR5, UR4, UR8, UR5 ;  /* 0x0000000804057299 */ /* 0x000fe20008010205 */
[----:B------:R-:W-:Y:S01]  /*f2d0*/  BSSY B0, `(.L_x_1231) ;  /* 0x00001a1000007945 */ /* 0x000fe20003800000 */
[----:B------:R-:W-:Y:S01]  /*f2e0*/  IMAD R6, R6, 0x70, RZ ;  /* 0x0000007006067824 */ /* 0x000fe200078e02ff */
[----:B------:R-:W-:Y:S01]  /*f2f0*/  USHF.L.U32 UR4, UR4, 0x6, URZ ;  /* 0x0000000604047899 */ /* 0x000fe2000800063f */
[----:B------:R-:W-:Y:S01]  /*f300*/  IMAD.WIDE.U32 R2, R2, 0x70, R4 ;  /* 0x0000007002027825 */ /* 0x000fe200078e0004 */
[----:B------:R-:W-:Y:S02]  /*f310*/  IADD3 R4, R84, R8, RZ ;  /* 0x0000000854047210 */ /* 0x000fe40007ffe0ff */
[----:B------:R-:W-:-:S02]  /*f320*/  @P2 IADD3 R199, R194, -0x20, RZ ;  /* 0xffffffe0c2c72810 */ /* 0x000fc40007ffe0ff */
[-C--:B---3--:R-:W-:Y:S02]  /*f330*/  LEA.HI R0, R214, R145.reuse, RZ, 0x4 ;  /* 0x00000091d6007211 */ /* 0x088fe400078f20ff */
[----:B------:R-:W-:Y:S02]  /*f340*/  LEA R8, P0, R2, c[0x0][0x1f8], 0x1 ;  /* 0x00007e0002087a11 */ /* 0x000fe400078008ff */
[----:B------:R-:W-:Y:S01]  /*f350*/  LOP3.LUT R0, R0, 0xfffffff0, RZ, 0xc0, !PT ;  /* 0xfffffff000007812 */ /* 0x000fe200078ec0ff */
[----:B------:R-:W-:Y:S01]  /*f360*/  LDSM.16.M88.4 R132, [R213] ;  /* 0x00000000d584783b */ /* 0x000fe20000000200 */
[----:B------:R-:W-:Y:S02]  /*f370*/  IADD3 R3, R3, R6, RZ ;  /* 0x0000000603037210 */ /* 0x000fe40007ffe0ff */
[----:B------:R-:W-:Y:S01]  /*f380*/  IADD3 R0, -R0, R145, RZ ;  /* 0x0000009100007210 */ /* 0x000fe20007ffe1ff */
[----:B------:R-:W-:Y:S01]  /*f390*/  LDSM.16.M88.4 R172, [R213+0x4000] ;  /* 0x00400000d5ac783b */ /* 0x000fe20000000200 */
[----:B------:R-:W-:-:S02]  /*f3a0*/  LEA.HI.X R9, R2, c[0x0][0x1fc], R3, 0x1, P0 ;  /* 0x00007f0002097a11 */ /* 0x000fc400000f0c03 */
[----:B------:R-:W-:Y:S02]  /*f3b0*/  SHF.R.S32.HI R7, RZ, 0x1f, R0 ;  /* 0x0000001fff077819 */ /* 0x000fe40000011400 */
[----:B------:R-:W-:Y:S02]  /*f3c0*/  MOV R3, 0x40 ;  /* 0x0000004000037802 */ /* 0x000fe40000000f00 */
[----:B------:R-:W-:Y:S02]  /*f3d0*/  LEA.HI R5, R7, R0, RZ, 0x3 ;  /* 0x0000000007057211 */ /* 0x000fe400078f18ff */
[----:B------:R-:W-:Y:S02]  /*f3e0*/  ISETP.GT.AND P3, PT, R145, 0x7f, PT ;  /* 0x0000007f9100780c */ /* 0x000fe40003f64270 */
[----:B------:R-:W-:Y:S02]  /*f3f0*/  LOP3.LUT R5, R5, 0xfffffff8, RZ, 0xc0, !PT ;  /* 0xfffffff805057812 */ /* 0x000fe400078ec0ff */
[----:B------:R-:W-:-:S02]  /*f400*/  LOP3.LUT P2, RZ, R4, 0x2, RZ, 0xc0, !PT ;  /* 0x0000000204ff7812 */ /* 0x000fc4000784c0ff */
[----:B------:R-:W-:Y:S02]  /*f410*/  IADD3 R0, R0, -R5, RZ ;  /* 0x8000000500007210 */ /* 0x000fe40007ffe0ff */
[----:B------:R-:W-:Y:S02]  /*f420*/  IADD3 R212, R199, 0x3000, RZ ;  /* 0x00003000c7d47810 */ /* 0x000fe40007ffe0ff */
[C---:B------:R-:W-:Y:S02]  /*f430*/  LOP3.LUT P0, RZ, R0.reuse, 0x2, RZ, 0xc0, !PT ;  /* 0x0000000200ff7812 */ /* 0x040fe4000780c0ff */
[----:B------:R-:W-:Y:S02]  /*f440*/  LOP3.LUT P1, RZ, R0, 0x4, RZ, 0xc0, !PT ;  /* 0x0000000400ff7812 */ /* 0x000fe4000782c0ff */
[----:B------:R-:W-:Y:S02]  /*f450*/  MOV R0, 0x20 ;  /* 0x0000002000007802 */ /* 0x000fe40000000f00 */
[----:B------:R-:W-:-:S02]  /*f460*/  SEL R3, R3, 0xffffffc0, !P1 ;  /* 0xffffffc003037807 */ /* 0x000fc40004800000 */
[----:B------:R-:W-:Y:S02]  /*f470*/  SEL R0, R0, 0xffffffe0, !P0 ;  /* 0xffffffe000007807 */ /* 0x000fe40004000000 */
[CC--:B------:R-:W-:Y:S02]  /*f480*/  IADD3 R2, R213.reuse, R3.reuse, RZ ;  /* 0x00000003d5027210 */ /* 0x0c0fe40007ffe0ff */
[----:B------:R-:W-:Y:S02]  /*f490*/  IADD3 R0, R213, R0, RZ ;  /* 0x00000000d5007210 */ /* 0x000fe40007ffe0ff */
[----:B------:R-:W-:Y:S01]  /*f4a0*/  IADD3 R6, P0, R8, UR4, RZ ;  /* 0x0000000408067c10 */ /* 0x000fe2000ff1e0ff */
[----:B------:R-:W-:Y:S01]  /*f4b0*/  LDSM.16.M88.4 R164, [R2] ;  /* 0x0000000002a4783b */ /* 0x000fe20000000200 */
[----:B------:R-:W-:Y:S02]  /*f4c0*/  IADD3 R3, R0, R3, RZ ;  /* 0x0000000300037210 */ /* 0x000fe40007ffe0ff */
[----:B------:R-:W-:Y:S01]  /*f4d0*/  LOP3.LUT P1, RZ, R4, 0x1, RZ, 0xc0, !PT ;  /* 0x0000000104ff7812 */ /* 0x000fe2000782c0ff */
[----:B------:R-:W-:Y:S01]  /*f4e0*/  LDSM.16.M88.4 R136, [R0] ;  /* 0x000000000088783b */ /* 0x000fe20000000200 */
[----:B------:R-:W-:-:S02]  /*f4f0*/  IADD3.X R7, R9, UR5, RZ, P0, !PT ;  /* 0x0000000509077c10 */ /* 0x000fc400087fe4ff */
[----:B------:R-:W-:Y:S01]  /*f500*/  IADD3 R4, P0, R6, UR4, RZ ;  /* 0x0000000406047c10 */ /* 0x000fe2000ff1e0ff */
[----:B------:R1:W-:Y:S01]  /*f510*/  LDSM.16.M88.4 R176, [R0+0x4000] ;  /* 0x0040000000b0783b */ /* 0x0003e20000000200 */
[----:B------:R-:W-:Y:S02]  /*f520*/  IADD3 R211, R199, 0x2800, RZ ;  /* 0x00002800c7d37810 */ /* 0x000fe40007ffe0ff */
[----:B------:R-:W-:Y:S01]  /*f530*/  IADD3.X R5, R7, UR5, RZ, P0, !PT ;  /* 0x0000000507057c10 */ /* 0x000fe200087fe4ff */
[----:B------:R3:W-:Y:S01]  /*f540*/  LDSM.16.M88.4 R180, [R2+0x4000] ;  /* 0x0040000002b4783b */ /* 0x0007e20000000200 */
[----:B------:R-:W-:Y:S02]  /*f550*/  @!P3 IADD3 R10, P0, R4, UR4, RZ ;  /* 0x00000004040abc10 */ /* 0x000fe4000ff1e0ff */
[----:B------:R-:W-:Y:S01]  /*f560*/  IADD3 R210, R199, 0x2000, RZ ;  /* 0x00002000c7d27810 */ /* 0x000fe20007ffe0ff */
[----:B------:R-:W-:Y:S01]  /*f570*/  LDSM.16.M88.4 R168, [R3] ;  /* 0x0000000003a8783b */ /* 0x000fe20000000200 */
[----:B--2---:R-:W-:-:S02]  /*f580*/  @!P3 IADD3.X R11, R5, UR5, RZ, P0, !PT ;  /* 0x00000005050bbc10 */ /* 0x004fc400087fe4ff */
[C---:B------:R-:W-:Y:S01]  /*f590*/  IADD3 R209, R199.reuse, 0x1800, RZ ;  /* 0x00001800c7d17810 */ /* 0x040fe20007ffe0ff */
[----:B------:R-:W-:Y:S01]  /*f5a0*/  LDSM.16.M88.4 R184, [R3+0x4000] ;  /* 0x0040000003b8783b */ /* 0x000fe20000000200 */
[C---:B------:R-:W-:Y:S02]  /*f5b0*/  IADD3 R208, R199.reuse, 0x1000, RZ ;  /* 0x00001000c7d07810 */ /* 0x040fe40007ffe0ff */
[C---:B------:R-:W-:Y:S01]  /*f5c0*/  IADD3 R207, R199.reuse, 0x800, RZ ;  /* 0x00000800c7cf7810 */ /* 0x040fe20007ffe0ff */
[----:B------:R-:W-:Y:S01]  /*f5d0*/  BAR.SYNC.DEFER_BLOCKING 0x0 ;  /* 0x0000000000007b1d */ /* 0x000fe20000010000 */
[C---:B------:R-:W-:Y:S02]  /*f5e0*/  IADD3 R206, R199.reuse, 0x3800, RZ ;  /* 0x00003800c7ce7810 */ /* 0x040fe40007ffe0ff */
[C---:B------:R-:W-:Y:S02]  /*f5f0*/  IADD3 R205, R199.reuse, 0x6800, RZ ;  /* 0x00006800c7cd7810 */ /* 0x040fe40007ffe0ff */
[----:B------:R-:W-:-:S02]  /*f600*/  IADD3 R204, R199, 0x6000, RZ ;  /* 0x00006000c7cc7810 */ /* 0x000fc40007ffe0ff */
[----:B-1----:R-:W-:Y:S02]  /*f610*/  MOV R0, 0x40 ;  /* 0x0000004000007802 */ /* 0x002fe40000000f00 */
[----:B------:R-:W-:Y:S02]  /*f620*/  IADD3 R203, R199, 0x5800, RZ ;  /* 0x00005800c7cb7810 */ /* 0x000fe40007ffe0ff */
[----:B---3--:R-:W-:Y:S02]  /*f630*/  IADD3 R2, R83, R151, -R110 ;  /* 0x0000009753027210 */ /* 0x008fe40007ffe86e */
[C---:B------:R-:W-:Y:S02]  /*f640*/  IADD3 R202, R199.reuse, 0x5000, RZ ;  /* 0x00005000c7ca7810 */ /* 0x040fe40007ffe0ff */
[----:B------:R-:W-:Y:S02]  /*f650*/  ISETP.LT.OR P0, PT, R2, 0x1, !P1 ;  /* 0x000000010200780c */ /* 0x000fe40004f01670 */
[----:B------:R-:W-:-:S02]  /*f660*/  IADD3 R201, R199, 0x4800, RZ ;  /* 0x00004800c7c97810 */ /* 0x000fc40007ffe0ff */
[----:B------:R-:W-:Y:S01]  /*f670*/  IADD3 R200, R199, 0x4000, RZ ;  /* 0x00004000c7c87810 */ /* 0x000fe20007ffe0ff */
[----:B------:R-:W-:-:S04]  /*f680*/  DEPBAR.LE SB0, 0x0 ;  /* 0x000080000000791a */ /* 0x000fc80000000000 */
[----:B------:R-:W-:Y:S06]  /*f690*/  BAR.SYNC.DEFER_BLOCKING 0x0 ;  /* 0x0000000000007b1d */ /* 0x000fec0000010000 */
[----:B------:R-:W1:Y:S04]  /*f6a0*/  LDSM.16.M88.4 R20, [R194] ;  /* 0x00000000c214783b */ /* 0x000e680000000200 */
[----:B------:R-:W-:Y:S04]  /*f6b0*/  LDSM.16.M88.4 R16, [R194+0x800] ;  /* 0x00080000c210783b */ /* 0x000fe80000000200 */
[----:B------:R-:W2:Y:S04]  /*f6c0*/  LDSM.16.M88.4 R12, [R194+0x1000] ;  /* 0x00100000c20c783b */ /* 0x000ea80000000200 */
[----:B------:R-:W3:Y:S04]  /*f6d0*/  LDSM.16.M88.4 R32, [R194+0x1800] ;  /* 0x00180000c220783b */ /* 0x000ee80000000200 */
[----:B------:R-:W4:Y:S04]  /*f6e0*/  LDSM.16.M88.4 R52, [R194+0x2000] ;  /* 0x00200000c234783b */ /* 0x000f280000000200 */
[----:B------:R-:W-:Y:S04]  /*f6f0*/  LDSM.16.M88.4 R76, [R194+0x2800] ;  /* 0x00280000c24c783b */ /* 0x000fe80000000200 */
[----:B------:R-:W-:Y:S04]  /*f700*/  LDSM.16.M88.4 R92, [R194+0x3000] ;  /* 0x00300000c25c783b */ /* 0x000fe80000000200 */
[----:B------:R-:W3:Y:S04]  /*f710*/  LDSM.16.M88.4 R56, [R199] ;  /* 0x00000000c738783b */ /* 0x000ee80000000200 */
[----:B------:R-:W-:Y:S04]  /*f720*/  LDSM.16.M88.4 R72, [R199+0x800] ;  /* 0x00080000c748783b */ /* 0x000fe80000000200 */
[----:B------:R-:W3:Y:S04]  /*f730*/  LDSM.16.M88.4 R64, [R199+0x1000] ;  /* 0x00100000c740783b */ /* 0x000ee80000000200 */
[----:B------:R-:W3:Y:S01]  /*f740*/  LDSM.16.M88.4 R60, [R199+0x1800] ;  /* 0x00180000c73c783b */ /* 0x000ee20000000200 */
[C---:B-1----:R-:W-:Y:S03]  /*f750*/  HMMA.16816.F32 R48, R132.reuse, R20, RZ ;  /* 0x000000148430723c */ /* 0x042fe600000018ff */
[----:B------:R-:W1:Y:S04]  /*f760*/  LDSM.16.M88.4 R96, [R199+0x2000] ;  /* 0x00200000c760783b */ /* 0x000e680000000200 */
[----:B------:R-:W-:Y:S01]  /*f770*/  LDSM.16.M88.4 R116, [R199+0x2800] ;  /* 0x00280000c774783b */ /* 0x000fe20000000200 */
[C---:B--2---:R-:W-:Y:S03]  /*f780*/  HMMA.16816.F32 R28, R132.reuse, R12, RZ ;  /* 0x0000000c841c723c */ /* 0x044fe600000018ff */
[----:B------:R-:W-:Y:S04]  /*f790*/  LDSM.16.M88.4 R120, [R199+0x3000] ;  /* 0x00300000c778783b */ /* 0x000fe80000000200 */
[----:B------:R-:W-:Y:S01]  /*f7a0*/  @!PT LDS RZ, [RZ] ;  /* 0x00000000fffff984 */ /* 0x000fe20000000800 */
[----:B------:R-:W-:Y:S01]  /*f7b0*/  @!PT LDS RZ, [RZ] ;  /* 0x00000000fffff984 */ /* 0x000fe20000000800 */
[----:B------:R-:W-:Y:S01]  /*f7c0*/  @!PT LDS RZ, [RZ] ;  /* 0x00000000fffff984 */ /* 0x000fe20000000800 */
[----:B------:R2:W-:Y:S01]  /*f7d0*/  LDGSTS.E.BYPASS.LTC128B.128 [R215+0x100], [R8.64], !P0 ;  /* 0x0010000008d77fae */ /* 0x0005e2000c101d46 */
[C---:B------:R-:W-:Y:S01]  /*f7e0*/  ISETP.LT.OR P0, PT, R2.reuse, 0x1, !P2 ;  /* 0x000000010200780c */ /* 0x040fe20005701670 */
[C---:B------:R-:W-:Y:S08]  /*f7f0*/  HMMA.16816.F32 R44, R132.reuse, R22, RZ ;  /* 0x00000016842c723c */ /* 0x040ff000000018ff */
[----:B------:R-:W-:Y:S04]  /*f800*/  HMMA.16816.F32 R40, R132, R16, RZ ;  /* 0x000000108428723c */ /* 0x000fe800000018ff */
[----:B------:R2:W-:Y:S01]  /*f810*/  LDGSTS.E.BYPASS.LTC128B.128 [R215+0x3900], [R8.64+0x80], !P0 ;  /* 0x0390008008d77fae */ /* 0x0005e2000c101d46 */
[----:B------:R-:W-:-:S02]  /*f820*/  ISETP.LT.OR P0, PT, R2, 0x21, !P1 ;  /* 0x000000210200780c */ /* 0x000fc40004f01670 */
[C---:B------:R-:W-:Y:S01]  /*f830*/  ISETP.LT.OR P1, PT, R2.reuse, 0x41, !P1 ;  /* 0x000000410200780c */ /* 0x040fe20004f21670 */
[C---:B------:R-:W-:Y:S08]  /*f840*/  HMMA.16816.F32 R36, R132.reuse, R18, RZ ;  /* 0x000000128424723c */ /* 0x040ff000000018ff */
[----:B------:R-:W-:Y:S02]  /*f850*/  HMMA.16816.F32 R24, R132, R14, RZ ;  /* 0x0000000e8418723c */ /* 0x000fe400000018ff */
[----:B------:R1:W-:Y:S01]  /*f860*/  LDGSTS.E.BYPASS.LTC128B.128 [R215+0x1100], [R6.64], !P0 ;  /* 0x0110000006d77fae */ /* 0x0003e2000c101d46 */
[----:B------:R-:W-:-:S02]  /*f870*/  ISETP.LT.OR P0, PT, R2, 0x21, !P2 ;  /* 0x000000210200780c */ /* 0x000fc40005701670 */
[----:B------:R-:W-:-:S03]  /*f880*/  ISETP.LT.OR P2, PT, R2, 0x41, !P2 ;  /* 0x000000410200780c */ /* 0x000fc60005741670 */
[C---:B---3--:R-:W-:Y:S08]  /*f890*/  HMMA.16816.F32 R20, R132.reuse, R32, RZ ;  /* 0x000000208414723c */ /* 0x048ff000000018ff */
[----:B------:R1:W-:Y:S01]  /*f8a0*/  LDGSTS.E.BYPASS.LTC128B.128 [R215+0x4900], [R6.64+0x80], !P0 ;  /* 0x0490008006d77fae */ /* 0x0003e2000c101d46 */
[----:B------:R-:W-:Y:S01]  /*f8b0*/  LOP3.LUT P0, RZ, R147, 0x4, RZ, 0xc0, !PT ;  /* 0x0000000493ff7812 */ /* 0x000fe2000780c0ff */
[----:B------:R-:W-:Y:S02]  /*f8c0*/  HMMA.16816.F32 R16, R132, R34, RZ ;  /* 0x000000228410723c */ /* 0x000fe400000018ff */
[----:B------:R1:W-:Y:S01]  /*f8d0*/  LDGSTS.E.BYPASS.LTC128B.128 [R215+0x2100], [R4.64], !P1 ;  /* 0x0210000004d77fae */ /* 0x0003e2000c901d46 */
[----:B------:R-:W-:-:S02]  /*f8e0*/  @!P3 ISETP.LT.OR P1, PT, R2, 0x61, P6 ;  /* 0x000000610200b80c */ /* 0x000fc40003721670 */
[----:B------:R-:W-:Y:S01]  /*f8f0*/  SEL R0, R0, 0xffffffc0, !P0 ;  /* 0xffffffc000007807 */ /* 0x000fe20004000000 */
[----:B------:R1:W-:Y:S01]  /*f900*/  LDGSTS.E.BYPASS.LTC128B.128 [R215+0x5900], [R4.64+0x80], !P2 ;  /* 0x0590008004d77fae */ /* 0x0003e2000d101d46 */
[----:B------:R-:W-:Y:S01]  /*f910*/  @!P3 ISETP.LT.OR P0, PT, R2, 0x61, P5 ;  /* 0x000000610200b80c */ /* 0x000fe20002f01670 */
[----:B----4-:R-:W-:Y:S01]  /*f920*/  HMMA.16816.F32 R12, R132, R52, RZ ;  /* 0x00000034840c723c */ /* 0x010fe200000018ff */
[-C--:B------:R-:W-:Y:S02]  /*f930*/  IADD3 R193, R194, R0.reuse, RZ ;  /* 0x00000000c2c17210 */ /* 0x080fe40007ffe0ff */
[----:B------:R-:W-:-:S05]  /*f940*/  IADD3 R192, R199, R0, RZ ;  /* 0x00000000c7c07210 */ /* 0x000fca0007ffe0ff */
[----:B------:R2:W-:Y:S01]  /*f950*/  @!P3 LDGSTS.E.BYPASS.LTC128B.128 [R216+0x3100], [R10.64], !P1 ;  /* 0x031000000ad8bfae */ /* 0x0005e2000c901d46 */
[----:B------:R-:W-:Y:S03]  /*f960*/  HMMA.16816.F32 R48, R136, R56, R48 ;  /* 0x000000388830723c */ /* 0x000fe60000001830 */
[----:B------:R2:W-:Y:S01]  /*f970*/  @!P3 LDGSTS.E.BYPASS.LTC128B.128 [R216+0x6900], [R10.64+0x80], !P0 ;  /* 0x069000800ad8bfae */ /* 0x0005e2000c101d46 */
[----:B------:R-:W-:-:S03]  /*f980*/  ISETP.GT.AND P0, PT, R144, R150, PT ;  /* 0x000000969000720c */ /* 0x000fc60003f04270 */
[----:B------:R-:W3:Y:S01]  /*f990*/  LDSM.16.M88.4 R80, [R193] ;  /* 0x00000000c150783b */ /* 0x000ee20000000200 */
[----:B------:R-:W-:Y:S03]  /*f9a0*/  HMMA.16816.F32 R104, R136, R64, R28 ;  /* 0x000000408868723c */ /* 0x000fe6000000181c */
[----:B------:R-:W4:Y:S04]  /*f9b0*/  LDSM.16.M88.4 R28, [R192] ;  /* 0x00000000c01c783b */ /* 0x000f280000000200 */
[----:B------:R-:W2:Y:S01]  /*f9c0*/  LDSM.16.M88.4 R32, [R193+0x800] ;  /* 0x00080000c120783b */ /* 0x000ea20000000200 */
[----:B-1----:R-:W-:Y:S03]  /*f9d0*/  HMMA.16816.F32 R4, R132, R94, RZ ;  /* 0x0000005e8404723c */ /* 0x002fe600000018ff */
[----:B------:R-:W0:Y:S05]  /*f9e0*/  LDGDEPBAR ;  /* 0x00000000000079af */ /* 0x000e2a0000000000 */
[C---:B------:R-:W-:Y:S08]  /*f9f0*/  HMMA.16816.F32 R84, R136.reuse, R58, R44 ;  /* 0x0000003a8854723c */ /* 0x040ff0000000182c */
[C---:B------:R-:W-:Y:S08]  /*fa00*/  HMMA.16816.F32 R88, R136.reuse, R60, R20 ;  /* 0x0000003c8858723c */ /* 0x040ff00000001814 */
[C---:B------:R-:W-:Y:S08]  /*fa10*/  HMMA.16816.F32 R112, R136.reuse, R62, R16 ;  /* 0x0000003e8870723c */ /* 0x040ff00000001810 */
[C---:B------:R-:W-:Y:S08]  /*fa20*/  HMMA.16816.F32 R60, R136.reuse, R96, R12 ;  /* 0x00000060883c723c */ /* 0x040ff0000000180c */
[----:B------:R-:W-:Y:S01]  /*fa30*/  HMMA.16816.F32 R100, R136, R66, R24 ;  /* 0x000000428864723c */ /* 0x000fe20000001818 */
[----:B------:R-:W-:Y:S07]  /*fa40*/  LDSM.16.M88.4 R64, [R199+0x3800] ;  /* 0x00380000c740783b */ /* 0x000fee0000000200 */
[----:B------:R-:W-:Y:S08]  /*fa50*/  HMMA.16816.F32 R12, R132, R78, RZ ;  /* 0x0000004e840c723c */ /* 0x000ff000000018ff */
[----:B---3--:R-:W-:Y:S01]  /*fa60*/  HMMA.16816.F32 R24, R164, R80, R48 ;  /* 0x00000050a418723c */ /* 0x008fe20000001830 */
[----:B------:R-:W-:Y:S07]  /*fa70*/  LDSM.16.M88.4 R48, [R194+0x3800] ;  /* 0x00380000c230783b */ /* 0x000fee0000000200 */
[----:B------:R-:W-:Y:S01]  /*fa80*/  HMMA.16816.F32 R108, R136, R72, R40 ;  /* 0x00000048886c723c */ /* 0x000fe20000001828 */
[----:B------:R-:W1:Y:S07]  /*fa90*/  LDSM.16.M88.4 R40, [R193+0x1000] ;  /* 0x00100000c128783b */ /* 0x000e6e0000000200 */
[C---:B--2---:R-:W-:Y:S08]  /*faa0*/  HMMA.16816.F32 R8, R132.reuse, R92, RZ ;  /* 0x0000005c8408723c */ /* 0x044ff000000018ff */
[----:B------:R-:W-:Y:S01]  /*fab0*/  HMMA.16816.F32 R16, R132, R76, RZ ;  /* 0x0000004c8410723c */ /* 0x000fe200000018ff */
[----:B------:R-:W-:Y:S07]  /*fac0*/  LDSM.16.M88.4 R76, [R192+0x1000] ;  /* 0x00100000c04c783b */ /* 0x000fee0000000200 */
[----:B------:R-:W-:Y:S08]  /*fad0*/  HMMA.16816.F32 R124, R136, R122, R4 ;  /* 0x0000007a887c723c */ /* 0x000ff00000001804 */
[----:B------:R-:W-:Y:S01]  /*fae0*/  HMMA.16816.F32 R20, R132, R54, RZ ;  /* 0x000000368414723c */ /* 0x000fe200000018ff */
[----:B------:R-:W-:Y:S07]  /*faf0*/  LDSM.16.M88.4 R52, [R193+0x1800] ;  /* 0x00180000c134783b */ /* 0x000fee0000000200 */
[----:B------:R-:W-:Y:S01]  /*fb00*/  HMMA.16816.F32 R4, R164, R82, R84 ;  /* 0x00000052a404723c */ /* 0x000fe20000001854 */
[----:B------:R-:W-:Y:S07]  /*fb10*/  LDSM.16.M88.4 R80, [R194+0x4000] ;  /* 0x00400000c250783b */ /* 0x000fee0000000200 */
[C---:B------:R-:W-:Y:S01]  /*fb20*/  HMMA.16816.F32 R72, R136.reuse, R74, R36 ;  /* 0x0000004a8848723c */ /* 0x040fe20000001824 */
[----:B------:R-:W2:Y:S07]  /*fb30*/  LDSM.16.M88.4 R36, [R192+0x800] ;  /* 0x00080000c024783b */ /* 0x000eae0000000200 */
[----:B------:R-:W-:Y:S08]  /*fb40*/  HMMA.16816.F32 R128, R136, R118, R12 ;  /* 0x000000768880723c */ /* 0x000ff0000000180c */
[----:B----4-:R-:W-:Y:S08]  /*fb50*/  HMMA.16816.F32 R12, R168, R28, R24 ;  /* 0x0000001ca80c723c */ /* 0x010ff00000001818 */
[C---:B------:R-:W-:Y:S01]  /*fb60*/  HMMA.16816.F32 R140, R136.reuse, R120, R8 ;  /* 0x00000078888c723c */ /* 0x040fe20000001808 */
[----:B------:R-:W3:Y:S07]  /*fb70*/  LDSM.16.M88.4 R8, [R193+0x2000] ;  /* 0x00200000c108783b */ /* 0x000eee0000000200 */
[----:B------:R-:W-:Y:S08]  /*fb80*/  HMMA.16816.F32 R44, R136, R116, R16 ;  /* 0x00000074882c723c */ /* 0x000ff00000001810 */
[----:B------:R-:W-:Y:S08]  /*fb90*/  HMMA.16816.F32 R16, R164, R32, R108 ;  /* 0x00000020a410723c */ /* 0x000ff0000000186c */
[----:B------:R-:W-:Y:S01]  /*fba0*/  HMMA.16816.F32 R56, R136, R98, R20 ;  /* 0x000000628838723c */ /* 0x000fe20000001814 */
[----:B------:R-:W4:Y:S04]  /*fbb0*/  LDSM.16.M88.4 R20, [R193+0x2800] ;  /* 0x00280000c114783b */ /* 0x000f280000000200 */
[----:B------:R-:W-:Y:S03]  /*fbc0*/  LDSM.16.M88.4 R96, [R193+0x3800] ;  /* 0x00380000c160783b */ /* 0x000fe60000000200 */
[C---:B-1----:R-:W-:Y:S01]  /*fbd0*/  HMMA.16816.F32 R92, R164.reuse, R40, R104 ;  /* 0x00000028a45c723c */ /* 0x042fe20000001868 */
[----:B------:R-:W-:Y:S07]  /*fbe0*/  LDSM.16.M88.4 R104, [R192+0x3800] ;  /* 0x00380000c068783b */ /* 0x000fee0000000200 */
[----:B------:R-:W-:Y:S01]  /*fbf0*/  HMMA.16816.F32 R116, R164, R42, R100 ;  /* 0x0000002aa474723c */ /* 0x000fe20000001864 */
[----:B------:R-:W1:Y:S07]  /*fc00*/  LDSM.16.M88.4 R40, [R193+0x3000] ;  /* 0x00300000c128783b */ /* 0x000e6e0000000200 */
[----:B------:R-:W-:Y:S08]  /*fc10*/  HMMA.16816.F32 R4, R168, R30, R4 ;  /* 0x0000001ea804723c */ /* 0x000ff00000001804 */
[----:B------:R-:W-:Y:S08]  /*fc20*/  HMMA.16816.F32 R12, R172, R48, R12 ;  /* 0x00000030ac0c723c */ /* 0x000ff0000000180c */
[----:B------:R-:W-:Y:S01]  /*fc30*/  HMMA.16816.F32 R72, R164, R34, R72 ;  /* 0x00000022a448723c */ /* 0x000fe20000001848 */
[----:B------:R-:W-:Y:S07]  /*fc40*/  LDSM.16.M88.4 R32, [R192+0x2800] ;  /* 0x00280000c020783b */ /* 0x000fee0000000200 */
[----:B--2---:R-:W-:Y:S08]  /*fc50*/  HMMA.16816.F32 R16, R168, R36, R16 ;  /* 0x00000024a810723c */ /* 0x004ff00000001810 */
[----:B---3--:R-:W-:Y:S01]  /*fc60*/  HMMA.16816.F32 R100, R164, R10, R56 ;  /* 0x0000000aa464723c */ /* 0x008fe20000001838 */
[----:B------:R-:W2:Y:S07]  /*fc70*/  LDSM.16.M88.4 R56, [R192+0x3000] ;  /* 0x00300000c038783b */ /* 0x000eae0000000200 */
[----:B------:R-:W-:Y:S01]  /*fc80*/  HMMA.16816.F32 R4, R172, R50, R4 ;  /* 0x00000032ac04723c */ /* 0x000fe20000001804 */
[----:B------:R-:W-:Y:S07]  /*fc90*/  LDSM.16.M88.4 R48, [R192+0x1800] ;  /* 0x00180000c030783b */ /* 0x000fee0000000200 */
[----:B------:R-:W-:Y:S01]  /*fca0*/  HMMA.16816.F32 R120, R164, R52, R88 ;  /* 0x00000034a478723c */ /* 0x000fe20000001858 */
[----:B------:R-:W3:Y:S07]  /*fcb0*/  LDSM.16.M88.4 R88, [R199+0x4000] ;  /* 0x00400000c758783b */ /* 0x000eee0000000200 */
        /* <DEDUP_REMOVED lines=13> */
[----:B------:R-:W-:Y:S01]  /*fd90*/  HMMA.16816.F32 R72, R168, R76, R92 ;  /* 0x0000004ca848723c */ /* 0x000fe2000000185c */
[----:B------:R-:W4:Y:S07]  /*fda0*/  LDSM.16.M88.4 R92, [R193+0x4000] ;  /* 0x00400000c15c783b */ /* 0x000f2e0000000200 */
[----:B------:R-:W-:Y:S08]  /*fdb0*/  HMMA.16816.F32 R4, R180, R96, R12 ;  /* 0x00000060b404723c */ /* 0x000ff0000000180c */
[C---:B------:R-:W-:Y:S08]  /*fdc0*/  HMMA.16816.F32 R40, R168.reuse, R78, R116 ;  /* 0x0000004ea828723c */ /* 0x040ff00000001874 */
[----:B--2---:R-:W-:Y:S08]  /*fdd0*/  HMMA.16816.F32 R116, R168, R56, R24 ;  /* 0x00000038a874723c */ /* 0x004ff00000001818 */
[----:B------:R-:W-:Y:S08]  /*fde0*/  HMMA.16816.F32 R24, R172, R82, R20 ;  /* 0x00000052ac18723c */ /* 0x000ff00000001814 */
[----:B---3--:R-:W-:Y:S08]  /*fdf0*/  HMMA.16816.F32 R20, R176, R88, R16 ;  /* 0x00000058b014723c */ /* 0x008ff00000001810 */
[C---:B------:R-:W-:Y:S08]  /*fe00*/  HMMA.16816.F32 R52, R168.reuse, R48, R120 ;  /* 0x00000030a834723c */ /* 0x040ff00000001878 */
[C---:B------:R-:W-:Y:S08]  /*fe10*/  HMMA.16816.F32 R48, R168.reuse, R50, R112 ;  /* 0x00000032a830723c */ /* 0x040ff00000001870 */
[C---:B------:R-:W-:Y:S08]  /*fe20*/  HMMA.16816.F32 R84, R168.reuse, R32, R84 ;  /* 0x00000020a854723c */ /* 0x040ff00000001854 */
[----:B------:R-:W-:Y:S01]  /*fe30*/  HMMA.16816.F32 R112, R168, R34, R28 ;  /* 0x00000022a870723c */ /* 0x000fe2000000181c */
[----:B------:R-:W2:Y:S04]  /*fe40*/  LDSM.16.M88.4 R32, [R199+0x4800] ;  /* 0x00480000c720783b */ /* 0x000ea80000000200 */
[----:B------:R-:W-:Y:S03]  /*fe50*/  LDSM.16.M88.4 R28, [R199+0x5000] ;  /* 0x00500000c71c783b */ /* 0x000fe60000000200 */
[----:B------:R-:W-:Y:S08]  /*fe60*/  HMMA.16816.F32 R16, R180, R98, R8 ;  /* 0x00000062b410723c */ /* 0x000ff00000001808 */
[----:B------:R-:W-:Y:S01]  /*fe70*/  HMMA.16816.F32 R80, R168, R58, R60 ;  /* 0x0000003aa850723c */ /* 0x000fe2000000183c */
[----:B------:R-:W3:Y:S07]  /*fe80*/  LDSM.16.M88.4 R56, [R192+0x4000] ;  /* 0x00400000c038783b */ /* 0x000eee0000000200 */
[----:B------:R-:W-:Y:S08]  /*fe90*/  HMMA.16816.F32 R4, R184, R104, R4 ;  /* 0x00000068b804723c */ /* 0x000ff00000001804 */
[----:B-1----:R-:W-:Y:S08]  /*fea0*/  HMMA.16816.F32 R12, R172, R36, R72 ;  /* 0x00000024ac0c723c */ /* 0x002ff00000001848 */
[----:B----4-:R-:W-:Y:S08]  /*feb0*/  HMMA.16816.F32 R8, R180, R92, R20 ;  /* 0x0000005cb408723c */ /* 0x010ff00000001814 */
[----:B------:R-:W-:Y:S01]  /*fec0*/  HMMA.16816.F32 R24, R176, R90, R24 ;  /* 0x0000005ab018723c */ /* 0x000fe20000001818 */
[----:B------:R-:W-:-:S04]  /*fed0*/  FMUL.FTZ R0, R4, c[0x0][0x320] ;  /* 0x0000c80004007a20 */ /* 0x000fc80000410000 */
[----:B------:R1:W4:Y:S03]  /*fee0*/  MUFU.TANH R104, R0 ;  /* 0x0000000000687308 */ /* 0x0003260000002400 */
[----:B------:R-:W-:Y:S01]  /*fef0*/  HMMA.16816.F32 R76, R172, R66, R48 ;  /* 0x00000042ac4c723c */ /* 0x000fe20000001830 */
[----:B------:R-:W-:Y:S07]  /*ff00*/  LDSM.16.M88.4 R48, [R193+0x4800] ;  /* 0x00480000c130783b */ /* 0x000fee0000000200 */
[----:B------:R-:W-:Y:S01]  /*ff10*/  HMMA.16816.F32 R16, R184, R106, R16 ;  /* 0x0000006ab810723c */ /* 0x000fe20000001810 */
[----:B-1----:R-:W-:-:S07]  /*ff20*/  FMUL.FTZ R0, R5, c[0x0][0x320] ;  /* 0x0000c80005007a20 */ /* 0x002fce0000410000 */
[C---:B------:R-:W-:Y:S01]  /*ff30*/  HMMA.16816.F32 R108, R168.reuse, R44, R108 ;  /* 0x0000002ca86c723c */ /* 0x040fe2000000186c */
[----:B------:R1:W1:Y:S07]  /*ff40*/  MUFU.TANH R99, R0 ;  /* 0x0000000000637308 */ /* 0x00026e0000002400 */
[----:B------:R-:W-:Y:S08]  /*ff50*/  HMMA.16816.F32 R100, R168, R46, R100 ;  /* 0x0000002ea864723c */ /* 0x000ff00000001864 */
[----:B------:R-:W-:Y:S01]  /*ff60*/  HMMA.16816.F32 R44, R172, R38, R40 ;  /* 0x00000026ac2c723c */ /* 0x000fe20000001828 */
[----:B-1----:R-:W-:Y:S01]  /*ff70*/  FMUL.FTZ R0, R6, c[0x0][0x320] ;  /* 0x0000c80006007a20 */ /* 0x002fe20000410000 */
[----:B------:R-:W1:Y:S03]  /*ff80*/  LDSM.16.M88.4 R40, [R194+0x5800] ;  /* 0x00580000c228783b */ /* 0x000e660000000200 */
[----:B------:R3:W1:Y:S01]  /*ff90*/  MUFU.TANH R106, R0 ;  /* 0x00000000006a7308 */ /* 0x0006620000002400 */
[----:B------:R-:W1:Y:S02]  /*ffa0*/  LDSM.16.M88.4 R36, [R192+0x4800] ;  /* 0x00480000c024783b */ /* 0x000e640000000200 */
[----:B--2---:R-:W-:Y:S08]  /*ffb0*/  HMMA.16816.F32 R12, R176, R32, R12 ;  /* 0x00000020b00c723c */ /* 0x004ff0000000180c */
[----:B------:R-:W-:Y:S01]  /*ffc0*/  HMMA.16816.F32 R72, R172, R64, R52 ;  /* 0x00000040ac48723c */ /* 0x000fe20000001834 */
[----:B------:R-:W2:Y:S01]  /*ffd0*/  LDSM.16.M88.4 R52, [R194+0x6000] ;  /* 0x00600000c234783b */ /* 0x000ea20000000200 */
[----:B---3--:R-:W-:-:S06]  /*ffe0*/  FMUL.FTZ R0, R7, c[0x0][0x320] ;  /* 0x0000c80007007a20 */ /* 0x008fcc0000410000 */
[----:B------:R-:W-:Y:S01]  /*fff0*/  HMMA.16816.F32 R4, R184, R56, R8 ;  /* 0x00000038b804723c */ /* 0x000fe20000001808 */
[----:B------:R3:W1:Y:S07]  /*10000*/  MUFU.TANH R105, R0 ;  /* 0x0000000000697308 */ /* 0x00066e0000002400 */
[----:B------:R-:W-:Y:S08]  /*10010*/  HMMA.16816.F32 R8, R180, R94, R24 ;  /* 0x0000005eb408723c */ /* 0x000ff00000001818 */
[----:B------:R-:W-:Y:S01]  /*10020*/  HMMA.16816.F32 R20, R176, R34, R44 ;  /* 0x00000022b014723c */ /* 0x000fe2000000182c */
[----:B---3--:R-:W-:Y:S01]  /*10030*/  FMUL.FTZ R0, R16, c[0x0][0x320] ;  /* 0x0000c80010007a20 */ /* 0x008fe20000410000 */
[----:B------:R-:W3:Y:S03]  /*10040*/  LDSM.16.M88.4 R32, [R193+0x5000] ;  /* 0x00500000c120783b */ /* 0x000ee60000000200 */
[----:B------:R2:W2:Y:S01]  /*10050*/  MUFU.TANH R96, R0 ;  /* 0x0000000000607308 */ /* 0x0004a20000002400 */
[----:B------:R-:W-:Y:S02]  /*10060*/  LDSM.16.M88.4 R44, [R193+0x5800] ;  /* 0x00580000c12c783b */ /* 0x000fe40000000200 */
[C---:B-1----:R-:W-:Y:S08]  /*10070*/  HMMA.16816.F32 R64, R172.reuse, R40, R108 ;  /* 0x00000028ac40723c */ /* 0x042ff0000000186c */
[----:B------:R-:W-:Y:S01]  /*10080*/  HMMA.16816.F32 R60, R172, R42, R100 ;  /* 0x0000002aac3c723c */ /* 0x000fe20000001864 */
[----:B------:R-:W1:Y:S01]  /*10090*/  LDSM.16.M88.4 R40, [R199+0x5800] ;  /* 0x00580000c728783b */ /* 0x000e620000000200 */
[----:B--2---:R-:W-:-:S04]  /*100a0*/  FMUL.FTZ R0, R17, c[0x0][0x320] ;  /* 0x0000c80011007a20 */ /* 0x004fc80000410000 */
[----:B------:R2:W1:Y:S02]  /*100b0*/  MUFU.TANH R93, R0 ;  /* 0x00000000005d7308 */ /* 0x0004640000002400 */
[----:B--2---:R-:W-:-:S06]  /*100c0*/  FMUL.FTZ R0, R18, c[0x0][0x320] ;  /* 0x0000c80012007a20 */ /* 0x004fcc0000410000 */
[----:B------:R2:W1:Y:S02]  /*100d0*/  MUFU.TANH R98, R0 ;  /* 0x0000000000627308 */ /* 0x0004640000002400 */
[----:B--2---:R-:W-:Y:S02]  /*100e0*/  FMUL.FTZ R0, R19, c[0x0][0x320] ;  /* 0x0000c80013007a20 */ /* 0x004fe40000410000 */
[----:B------:R-:W-:Y:S04]  /*100f0*/  HMMA.16816.F32 R16, R180, R48, R12 ;  /* 0x00000030b410723c */ /* 0x000fe8000000180c */
[----:B------:R2:W1:Y:S04]  /*10100*/  MUFU.TANH R97, R0 ;  /* 0x0000000000617308 */ /* 0x0004680000002400 */
[----:B------:R-:W-:Y:S01]  /*10110*/  HMMA.16816.F32 R12, R184, R58, R8 ;  /* 0x0000003ab80c723c */ /* 0x000fe20000001808 */
[----:B------:R-:W1:Y:S07]  /*10120*/  LDSM.16.M88.4 R56, [R194+0x6800] ;  /* 0x00680000c238783b */ /* 0x000e6e0000000200 */
[----:B------:R-:W-:Y:S01]  /*10130*/  HMMA.16816.F32 R8, R176, R28, R72 ;  /* 0x0000001cb008723c */ /* 0x000fe20000001848 */
[----:B--2---:R-:W-:-:S04]  /*10140*/  FMUL.FTZ R0, R4, c[0x0][0x320] ;  /* 0x0000c80004007a20 */ /* 0x004fc80000410000 */
[----:B------:R2:W1:Y:S03]  /*10150*/  MUFU.TANH R91, R0 ;  /* 0x00000000005b7308 */ /* 0x0004660000002400 */
[----:B------:R-:W-:Y:S08]  /*10160*/  HMMA.16816.F32 R24, R184, R36, R16 ;  /* 0x00000024b818723c */ /* 0x000ff00000001810 */
[----:B------:R-:W-:Y:S01]  /*10170*/  HMMA.16816.F32 R72, R172, R52, R84 ;  /* 0x00000034ac48723c */ /* 0x000fe20000001854 */
[----:B--2---:R-:W-:-:S07]  /*10180*/  FMUL.FTZ R0, R5, c[0x0][0x320] ;  /* 0x0000c80005007a20 */ /* 0x004fce0000410000 */
[----:B---3--:R-:W-:Y:S01]  /*10190*/  HMMA.16816.F32 R16, R180, R32, R8 ;  /* 0x00000020b410723c */ /* 0x008fe20000001808 */
[----:B------:R2:W3:Y:S02]  /*101a0*/  MUFU.TANH R90, R0 ;  /* 0x00000000005a7308 */ /* 0x0004e40000002400 */
[----:B--2---:R-:W-:-:S06]  /*101b0*/  FMUL.FTZ R0, R6, c[0x0][0x320] ;  /* 0x0000c80006007a20 */ /* 0x004fcc0000410000 */
[----:B------:R2:W1:Y:S02]  /*101c0*/  MUFU.TANH R95, R0 ;  /* 0x00000000005f7308 */ /* 0x0004640000002400 */
[----:B--2---:R-:W-:Y:S02]  /*101d0*/  FMUL.FTZ R0, R7, c[0x0][0x320] ;  /* 0x0000c80007007a20 */ /* 0x004fe40000410000 */
[----:B------:R-:W-:Y:S01]  /*101e0*/  HMMA.16816.F32 R4, R180, R50, R20 ;  /* 0x00000032b404723c */ /* 0x000fe20000001814 */
[----:B------:R-:W2:Y:S03]  /*101f0*/  LDSM.16.M88.4 R48, [R192+0x5000] ;  /* 0x00500000c030783b */ /* 0x000ea60000000200 */
[----:B------:R1:W1:Y:S04]  /*10200*/  MUFU.TANH R92, R0 ;  /* 0x00000000005c7308 */ /* 0x0002680000002400 */
[----:B------:R-:W-:Y:S01]  /*10210*/  HMMA.16816.F32 R20, R176, R30, R76 ;  /* 0x0000001eb014723c */ /* 0x000fe2000000184c */
[----:B------:R-:W2:Y:S01]  /*10220*/  LDSM.16.M88.4 R28, [R199+0x6000] ;  /* 0x00600000c71c783b */ /* 0x000ea20000000200 */
[----:B-1----:R-:W-:-:S04]  /*10230*/  FMUL.FTZ R0, R12, c[0x0][0x320] ;  /* 0x0000c8000c007a20 */ /* 0x002fc80000410000 */
[----:B------:R1:W1:Y:S10]  /*10240*/  MUFU.TANH R89, R0 ;  /* 0x0000000000597308 */ /* 0x0002740000002400 */
[----:B------:R-:W-:Y:S01]  /*10250*/  HMMA.16816.F32 R4, R184, R38, R4 ;  /* 0x00000026b804723c */ /* 0x000fe20000001804 */
[----:B------:R-:W2:Y:S07]  /*10260*/  LDSM.16.M88.4 R36, [R192+0x5800] ;  /* 0x00580000c024783b */ /* 0x000eae0000000200 */
[----:B------:R-:W-:Y:S01]  /*10270*/  HMMA.16816.F32 R8, R180, R34, R20 ;  /* 0x00000022b408723c */ /* 0x000fe20000001814 */
[----:B-1----:R-:W-:-:S07]  /*10280*/  FMUL.FTZ R0, R13, c[0x0][0x320] ;  /* 0x0000c8000d007a20 */ /* 0x002fce0000410000 */
[----:B------:R-:W-:Y:S01]  /*10290*/  HMMA.16816.F32 R20, R176, R42, R60 ;  /* 0x0000002ab014723c */ /* 0x000fe2000000183c */
[----:B------:R1:W1:Y:S07]  /*102a0*/  MUFU.TANH R88, R0 ;  /* 0x0000000000587308 */ /* 0x00026e0000002400 */
[C---:B------:R-:W-:Y:S08]  /*102b0*/  HMMA.16816.F32 R32, R172.reuse, R54, R112 ;  /* 0x00000036ac20723c */ /* 0x040ff00000001870 */
[----:B------:R-:W-:Y:S01]  /*102c0*/  HMMA.16816.F32 R52, R172, R56, R116 ;  /* 0x00000038ac34723c */ /* 0x000fe20000001874 */
[----:B-1----:R-:W-:-:S04]  /*102d0*/  FMUL.FTZ R0, R14, c[0x0][0x320] ;  /* 0x0000c8000e007a20 */ /* 0x002fc80000410000 */
[----:B------:R1:W1:Y:S02]  /*102e0*/  MUFU.TANH R84, R0 ;  /* 0x0000000000547308 */ /* 0x0002640000002400 */
[----:B-1----:R-:W-:Y:S02]  /*102f0*/  FMUL.FTZ R0, R15, c[0x0][0x320] ;  /* 0x0000c8000f007a20 */ /* 0x002fe40000410000 */
[----:B------:R-:W-:Y:S01]  /*10300*/  HMMA.16816.F32 R12, R176, R40, R64 ;  /* 0x00000028b00c723c */ /* 0x000fe20000001840 */
[----:B------:R-:W-:Y:S03]  /*10310*/  LDSM.16.M88.4 R40, [R192+0x6000] ;  /* 0x00600000c028783b */ /* 0x000fe60000000200 */
[----:B------:R1:W1:Y:S02]  /*10320*/  MUFU.TANH R78, R0 ;  /* 0x00000000004e7308 */ /* 0x0002640000002400 */
[----:B-1----:R-:W-:-:S06]  /*10330*/  FMUL.FTZ R0, R24, c[0x0][0x320] ;  /* 0x0000c80018007a20 */ /* 0x002fcc0000410000 */
[----:B------:R1:W1:Y:S02]  /*10340*/  MUFU.TANH R71, R0 ;  /* 0x0000000000477308 */ /* 0x0002640000002400 */
[----:B-1----:R-:W-:-:S06]  /*10350*/  FMUL.FTZ R0, R25, c[0x0][0x320] ;  /* 0x0000c80019007a20 */ /* 0x002fcc0000410000 */
[----:B------:R1:W1:Y:S02]  /*10360*/  MUFU.TANH R70, R0 ;  /* 0x0000000000467308 */ /* 0x0002640000002400 */
[----:B-1----:R-:W-:-:S06]  /*10370*/  FMUL.FTZ R0, R26, c[0x0][0x320] ;  /* 0x0000c8001a007a20 */ /* 0x002fcc0000410000 */
[----:B------:R1:W1:Y:S02]  /*10380*/  MUFU.TANH R77, R0 ;  /* 0x00000000004d7308 */ /* 0x0002640000002400 */
[----:B-1----:R-:W-:Y:S02]  /*10390*/  FMUL.FTZ R0, R27, c[0x0][0x320] ;  /* 0x0000c8001b007a20 */ /* 0x002fe40000410000 */
[----:B--2---:R-:W-:Y:S04]  /*103a0*/  HMMA.16816.F32 R24, R184, R48, R16 ;  /* 0x00000030b818723c */ /* 0x004fe80000001810 */
        /* <DEDUP_REMOVED lines=111> */
[----:B------:R-:W-:-:S03]  /*10aa0*/  @P0 IADD3 R0, P3, R160, R2, RZ ;  /* 0x00000002a0000210 */ /* 0x000fc60007f7e0ff */
[----:B------:R-:W-:Y:S01]  /*10ab0*/  IMAD.IADD R3, R3, 0x1, R4 ;  /* 0x0000000103037824 */ /* 0x000fe200078e0204 */
[----:B------:R-:W-:-:S03]  /*10ac0*/  @P0 LEA R4, P1, R0, c[0x0][0x1c8], 0x1 ;  /* 0x0000720000040a11 */ /* 0x000fc600078208ff */
[----:B------:R-:W-:-:S05]  /*10ad0*/  @P0 IMAD.X R5, R3, 0x1, R156, P3 ;  /* 0x0000000103050824 */ /* 0x000fca00018e069c */
[----:B------:R-:W-:Y:S02]  /*10ae0*/  @P0 LEA.HI.X R5, R0, c[0x0][0x1cc], R5, 0x1, P1 ;  /* 0x0000730000050a11 */ /* 0x000fe400008f0c05 */
[----:B------:R-:W-:Y:S02]  /*10af0*/  @P2 LEA R0, P4, R149, R2, 0x5 ;  /* 0x0000000295002211 */ /* 0x000fe400078828ff */
[----:B------:R-:W-:Y:S01]  /*10b00*/  ISETP.GE.AND P1, PT, R238, 0x41, PT ;  /* 0x00000041ee00780c */ /* 0x000fe20003f26270 */
[----:B------:R-:W-:Y:S01]  /*10b10*/  @!PT LDS RZ, [RZ] ;  /* 0x00000000fffff984 */ /* 0x000fe20000000800 */
[----:B------:R-:W-:Y:S01]  /*10b20*/  @!PT LDS RZ, [RZ] ;  /* 0x00000000fffff984 */ /* 0x000fe20000000800 */
[----:B------:R-:W-:Y:S01]  /*10b30*/  @!PT LDS RZ, [RZ] ;  /* 0x00000000fffff984 */ /* 0x000fe20000000800 */
[----:B------:R1:W-:Y:S01]  /*10b40*/  @P0 LDGSTS.E.BYPASS.LTC128B.128 [R215+0x8100], [R4.64], !P6 ;  /* 0x0810000004d70fae */ /* 0x0003e2000f101d46 */
[----:B------:R-:W-:-:S03]  /*10b50*/  @P2 IADD3 R0, P3, R0, R160, RZ ;  /* 0x000000a000002210 */ /* 0x000fc60007f7e0ff */
[----:B------:R1:W-:Y:S01]  /*10b60*/  @P0 LDGSTS.E.BYPASS.LTC128B.128 [R215+0xb900], [R4.64+0x80], !P5 ;  /* 0x0b90008004d70fae */ /* 0x0003e2000e901d46 */
[----:B------:R-:W-:-:S13]  /*10b70*/  ISETP.GE.AND P0, PT, R238, 0x61, PT ;  /* 0x00000061ee00780c */ /* 0x000fda0003f06270 */
[----:B------:R-:W-:Y:S01]  /*10b80*/  @P0 IMAD R8, R148, 0x60, RZ ;  /* 0x0000006094080824 */ /* 0x000fe200078e02ff */
[----:B-1----:R-:W-:-:S05]  /*10b90*/  @P2 LEA.HI.X R4, R149, R3, R148, 0x5, P4 ;  /* 0x0000000395042211 */ /* 0x002fca00020f2c94 */
[----:B------:R-:W-:Y:S01]  /*10ba0*/  @P2 IMAD.X R4, R4, 0x1, R156, P3 ;  /* 0x0000000104042824 */ /* 0x000fe200018e069c */
[----:B------:R-:W-:-:S04]  /*10bb0*/  @P2 LEA R6, P3, R0, c[0x0][0x1c8], 0x1 ;  /* 0x0000720000062a11 */ /* 0x000fc800078608ff */
[----:B------:R-:W-:Y:S02]  /*10bc0*/  @P2 LEA.HI.X R7, R0, c[0x0][0x1cc], R4, 0x1, P3 ;  /* 0x0000730000072a11 */ /* 0x000fe400018f0c04 */
[----:B------:R-:W-:-:S03]  /*10bd0*/  @P1 LEA R0, P3, R149, R2, 0x6 ;  /* 0x0000000295001211 */ /* 0x000fc600078630ff */
[----:B------:R1:W-:Y:S01]  /*10be0*/  @P2 LDGSTS.E.BYPASS.LTC128B.128 [R216+0x9100], [R6.64], !P6 ;  /* 0x0910000006d82fae */ /* 0x0003e2000f101d46 */
[C---:B------:R-:W-:Y:S01]  /*10bf0*/  @P1 LEA.HI.X R4, R149.reuse, R3, R148, 0x6, P3 ;  /* 0x0000000395041211 */ /* 0x040fe200018f3494 */
        /* <DEDUP_REMOVED lines=14> */
.L_x_1232:
[----:B--234-:R-:W-:Y:S05]  /*10ce0*/  BSYNC B0 ;  /* 0x0000000000007941 */ /* 0x01cfea0003800000 */
.L_x_1231:
[----:B-1----:R-:W2:Y:S01]  /*10cf0*/  LDL R7, [R1+0x58] ;  /* 0x0000580001077983 */ /* 0x002ea20000100800 */
[CC--:B------:R-:W-:Y:S02]  /*10d00*/  LEA.HI R2, R214.reuse, R145.reuse, RZ, 0x5 ;  /* 0x00000091d6027211 */ /* 0x0c0fe400078f28ff */
[----:B------:R-:W-:Y:S01]  /*10d10*/  LEA.HI R5, R214, R145, RZ, 0x2 ;  /* 0x00000091d6057211 */ /* 0x000fe200078f10ff */
[----:B------:R-:W0:Y:S01]  /*10d20*/  LDGDEPBAR ;  /* 0x00000000000079af */ /* 0x000e220000000000 */
[----:B------:R-:W-:Y:S02]  /*10d30*/  LOP3.LUT R0, R2, 0xffffffe0, RZ, 0xc0, !PT ;  /* 0xffffffe002007812 */ /* 0x000fe400078ec0ff */
[----:B------:R-:W-:-:S02]  /*10d40*/  SHF.R.S32.HI R3, RZ, 0x5, R2 ;  /* 0x00000005ff037819 */ /* 0x000fc40000011402 */
[----:B------:R-:W-:Y:S01]  /*10d50*/  SHF.R.S32.HI R2, RZ, 0x1f, R2 ;  /* 0x0000001fff027819 */ /* 0x000fe20000011402 */
[----:B------:R-:W-:Y:S01]  /*10d60*/  IMAD.IADD R0, R145, 0x1, -R0 ;  /* 0x0000000191007824 */ /* 0x000fe200078e0a00 */
[----:B------:R-:W-:Y:S02]  /*10d70*/  LOP3.LUT R5, R5, 0xfffffffc, RZ, 0xc0, !PT ;  /* 0xfffffffc05057812 */ /* 0x000fe400078ec0ff */
[----:B------:R-:W-:Y:S02]  /*10d80*/  LEA.HI R4, R2, R3, RZ, 0x3 ;  /* 0x0000000302047211 */ /* 0x000fe400078f18ff */
[----:B------:R-:W-:Y:S01]  /*10d90*/  ISETP.NE.AND P0, PT, R153, 0x1, PT ;  /* 0x000000019900780c */ /* 0x000fe20003f05270 */
[----:B------:R-:W-:Y:S01]  /*10da0*/  IMAD.IADD R2, R145, 0x1, -R5 ;  /* 0x0000000191027824 */ /* 0x000fe200078e0a05 */
[----:B------:R-:W-:Y:S02]  /*10db0*/  SHF.R.S32.HI R5, RZ, 0x1f, R0 ;  /* 0x0000001fff057819 */ /* 0x000fe40000011400 */
[----:B------:R-:W-:-:S02]  /*10dc0*/  LOP3.LUT R6, R4, 0xffffff8, RZ, 0xc0, !PT ;  /* 0x0ffffff804067812 */ /* 0x000fc400078ec0ff */
[----:B------:R-:W-:Y:S02]  /*10dd0*/  LEA.HI R4, R2, R2, RZ, 0x1 ;  /* 0x0000000202047211 */ /* 0x000fe400078f08ff */
[----:B------:R-:W-:Y:S01]  /*10de0*/  LEA.HI R5, R5, R0, RZ, 0x2 ;  /* 0x0000000005057211 */ /* 0x000fe200078f10ff */
[----:B------:R-:W-:Y:S01]  /*10df0*/  IMAD.IADD R6, R3, 0x1, -R6 ;  /* 0x0000000103067824 */ /* 0x000fe200078e0a06 */
[----:B------:R-:W-:Y:S02]  /*10e00*/  LOP3.LUT R0, R4, 0x1ffffffe, RZ, 0xc0, !PT ;  /* 0x1ffffffe04007812 */ /* 0x000fe400078ec0ff */
[----:B------:R-:W-:-:S03]  /*10e10*/  SHF.R.S32.HI R3, RZ, 0x2, R5 ;  /* 0x00000002ff037819 */ /* 0x000fc60000011405 */
[----:B------:R-:W-:Y:S02]  /*10e20*/  IMAD.IADD R2, R2, 0x1, -R0 ;  /* 0x0000000102027824 */ /* 0x000fe400078e0a00 */
[----:B------:R-:W-:-:S04]  /*10e30*/  IMAD R0, R6, 0x10, R3 ;  /* 0x0000001006007824 */ /* 0x000fc800078e0203 */
[----:B------:R-:W-:-:S04]  /*10e40*/  IMAD R250, R2, 0x8, R0 ;  /* 0x0000000802fa7824 */ /* 0x000fc800078e0200 */
[----:B------:R-:W-:-:S04]  /*10e50*/  IMAD.IADD R0, R250, 0x1, R252 ;  /* 0x00000001fa007824 */ /* 0x000fc800078e02fc */
[----:B------:R-:W-:-:S05]  /*10e60*/  @P0 IMAD.HI.U32 R2, R0, c[0x0][0x2c8], RZ ;  /* 0x0000b20000020a27 */ /* 0x000fca00078e00ff */
[----:B------:R-:W-:-:S05]  /*10e70*/  @P0 SHF.R.U32.HI R0, RZ, c[0x0][0x2cc], R2 ;  /* 0x0000b300ff000a19 */ /* 0x000fca0000011602 */
[----:B------:R-:W1:Y:S04]  /*10e80*/  SHFL.IDX PT, R4, R0, RZ, 0x1c1f ;  /* 0x001c1fff00047589 */ /* 0x000e6800000e0000 */
[----:B------:R2:W3:Y:S02]  /*10e90*/  SHFL.IDX PT, R2, R0, 0x1, 0x1c1f ;  /* 0x003c1f0000027f89 */ /* 0x0004e400000e0000 */
[----:B--2---:R-:W-:Y:S01]  /*10ea0*/  IADD3 R0, -R7, 0x1, R146 ;  /* 0x0000000107007810 */ /* 0x004fe20007ffe192 */
[----:B------:R-:W-:-:S04]  /*10eb0*/  IMAD.IADD R3, R146, 0x1, -R7 ;  /* 0x0000000192037824 */ /* 0x000fc800078e0a07 */
[----:B------:R-:W-:-:S04]  /*10ec0*/  IMAD.IADD R0, R0, 0x1, -R152 ;  /* 0x0000000100007824 */ /* 0x000fc800078e0a98 */
[C---:B-1----:R-:W-:Y:S02]  /*10ed0*/  IMAD.IADD R4, R0.reuse, 0x1, R4 ;  /* 0x0000000100047824 */ /* 0x042fe400078e0204 */
[----:B---3--:R-:W-:-:S03]  /*10ee0*/  IMAD.IADD R0, R0, 0x1, R2 ;  /* 0x0000000100007824 */ /* 0x008fc600078e0202 */
[C---:B------:R-:W-:Y:S02]  /*10ef0*/  IMNMX R2, R3.reuse, R4, PT ;  /* 0x0000000403027217 */ /* 0x040fe40003800200 */
[----:B------:R-:W-:Y:S02]  /*10f00*/  IMNMX R0, R3, R0, PT ;  /* 0x0000000003007217 */ /* 0x000fe40003800200 */
[C---:B------:R-:W-:Y:S02]  /*10f10*/  ISETP.GT.AND P0, PT, R2.reuse, RZ, PT ;  /* 0x000000ff0200720c */ /* 0x040fe40003f04270 */
[C---:B------:R-:W-:Y:S02]  /*10f20*/  ISETP.GT.AND P1, PT, R2.reuse, 0x1, PT ;  /* 0x000000010200780c */ /* 0x040fe40003f24270 */
[C---:B------:R-:W-:Y:S02]  /*10f30*/  ISETP.GT.AND P2, PT, R2.reuse, 0x8, PT ;  /* 0x000000080200780c */ /* 0x040fe40003f44270 */
[----:B------:R-:W-:-:S02]  /*10f40*/  ISETP.GT.AND P3, PT, R2, 0x9, PT ;  /* 0x000000090200780c */ /* 0x000fc40003f64270 */
[----:B------:R-:W-:Y:S02]  /*10f50*/  FSEL R6, R104, -INF , P0 ;  /* 0xff80000068067808 */ /* 0x000fe40000000000 */
[----:B------:R-:W-:Y:S02]  /*10f60*/  FSEL R7, R99, -INF , P1 ;  /* 0xff80000063077808 */ /* 0x000fe40000800000 */
[C---:B------:R-:W-:Y:S02]  /*10f70*/  ISETP.GT.AND P0, PT, R2.reuse, 0x10, PT ;  /* 0x000000100200780c */ /* 0x040fe40003f04270 */
[----:B------:R-:W-:Y:S02]  /*10f80*/  ISETP.GT.AND P1, PT, R2, 0x11, PT ;  /* 0x000000110200780c */ /* 0x000fe40003f24270 */
[----:B------:R-:W-:Y:S02]  /*10f90*/  FSEL R9, R96, -INF , P2 ;  /* 0xff80000060097808 */ /* 0x000fe40001000000 */
[----:B------:R-:W-:-:S02]  /*10fa0*/  FSEL R10, R93, -INF , P3 ;  /* 0xff8000005d0a7808 */ /* 0x000fc40001800000 */
[C---:B------:R-:W-:Y:S02]  /*10fb0*/  ISETP.GT.AND P2, PT, R2.reuse, 0x18, PT ;  /* 0x000000180200780c */ /* 0x040fe40003f44270 */
[----:B------:R-:W-:Y:S02]  /*10fc0*/  ISETP.GT.AND P3, PT, R2, 0x19, PT ;  /* 0x000000190200780c */ /* 0x000fe40003f64270 */
[----:B------:R-:W-:Y:S02]  /*10fd0*/  FSEL R28, R91, -INF , P0 ;  /* 0xff8000005b1c7808 */ /* 0x000fe40000000000 */
[----:B------:R-:W-:Y:S02]  /*10fe0*/  FSEL R32, R90, -INF , P1 ;  /* 0xff8000005a207808 */ /* 0x000fe40000800000 */
[C---:B------:R-:W-:Y:S02]  /*10ff0*/  ISETP.GT.AND P0, PT, R2.reuse, 0x20, PT ;  /* 0x000000200200780c */ /* 0x040fe40003f04270 */
[----:B------:R-:W-:-:S02]  /*11000*/  ISETP.GT.AND P1, PT, R2, 0x21, PT ;  /* 0x000000210200780c */ /* 0x000fc40003f24270 */
[----:B------:R-:W-:Y:S02]  /*11010*/  FSEL R33, R89, -INF , P2 ;  /* 0xff80000059217808 */ /* 0x000fe40001000000 */
[----:B------:R-:W-:Y:S02]  /*11020*/  FSEL R35, R88, -INF , P3 ;  /* 0xff80000058237808 */ /* 0x000fe40001800000 */
        /* <DEDUP_REMOVED lines=8> */
[----:B------:R-:W-:Y:S02]  /*110b0*/  FSEL R129, R60, -INF , P1 ;  /* 0xff8000003c817808 */ /* 0x000fe40000800000 */
[----:B------:R-:W-:-:S02]  /*110c0*/  ISETP.GT.AND P0, PT, R2, 0x40, PT ;  /* 0x000000400200780c */ /* 0x000fc40003f04270 */
[----:B------:R-:W-:Y:S02]  /*110d0*/  ISETP.GT.AND P1, PT, R2, 0x41, PT ;  /* 0x000000410200780c */ /* 0x000fe40003f24270 */
[----:B------:R-:W-:Y:S02]  /*110e0*/  FSEL R130, R57, -INF , P2 ;  /* 0xff80000039827808 */ /* 0x000fe40001000000 */
[----:B------:R-:W-:Y:S02]  /*110f0*/  FMNMX.FTZ R3, R6, R7, !PT ;  /* 0x0000000706037209 */ /* 0x000fe40007810000 */
[----:B------:R-:W-:Y:S02]  /*11100*/  ISETP.GT.AND P2, PT, R2, 0x48, PT ;  /* 0x000000480200780c */ /* 0x000fe40003f44270 */
[----:B------:R-:W-:Y:S02]  /*11110*/  FSEL R144, R48, -INF , P0 ;  /* 0xff80000030907808 */ /* 0x000fe40000000000 */
[----:B------:R-:W-:-:S02]  /*11120*/  FSEL R145, R38, -INF , P1 ;  /* 0xff80000026917808 */ /* 0x000fc40000800000 */
[C---:B------:R-:W-:Y:S02]  /*11130*/  ISETP.GT.AND P0, PT, R2.reuse, 0x50, PT ;  /* 0x000000500200780c */ /* 0x040fe40003f04270 */
[C---:B------:R-:W-:Y:S02]  /*11140*/  ISETP.GT.AND P1, PT, R2.reuse, 0x51, PT ;  /* 0x000000510200780c */ /* 0x040fe40003f24270 */
        /* <DEDUP_REMOVED lines=102> */
[C---:B------:R-:W-:Y:S02]  /*117b0*/  ISETP.GT.AND P2, PT, R0.reuse, 0x51, PT ;  /* 0x000000510000780c */ /* 0x040fe40003f44270 */
        /* <DEDUP_REMOVED lines=17> */
[C---:B------:R-:W-:Y:S02]  /*118d0*/  ISETP.GT.AND P2, PT, R0.reuse, 0x61, PT ;  /* 0x000000610000780c */ /* 0x040fe40003f44270 */
[----:B------:R-:W-:Y:S01]  /*118e0*/  FSEL R225, R23, -INF , P0 ;  /* 0xff80000017e17808 */ /* 0x000fe20000000000 */
[----:B------:R-:W1:Y:S01]  /*118f0*/  SHFL.BFLY PT, R5, R3, 0x2, 0x1f ;  /* 0x0c401f0003057f89 */ /* 0x000e6200000e0000 */
[----:B------:R-:W-:Y:S02]  /*11900*/  FMNMX.FTZ R2, R163, R2, !PT ;  /* 0x00000002a3027209 */ /* 0x000fe40007810000 */
[----:B------:R-:W-:Y:S02]  /*11910*/  ISETP.GT.AND P1, PT, R0, 0x68, PT ;  /* 0x000000680000780c */ /* 0x000fe40003f24270 */
[----:B------:R-:W-:Y:S02]  /*11920*/  FSEL R227, R22, -INF , P2 ;  /* 0xff80000016e37808 */ /* 0x000fe40001000000 */
[----:B------:R-:W-:-:S02]  /*11930*/  FMNMX.FTZ R2, R225, R2, !PT ;  /* 0x00000002e1027209 */ /* 0x000fc40007810000 */
[----:B------:R-:W-:Y:S02]  /*11940*/  ISETP.GT.AND P0, PT, R0, 0x69, PT ;  /* 0x000000690000780c */ /* 0x000fe40003f04270 */
[----:B------:R-:W-:Y:S02]  /*11950*/  FSEL R229, R21, -INF , P1 ;  /* 0xff80000015e57808 */ /* 0x000fe40000800000 */
[----:B------:R-:W-:Y:S01]  /*11960*/  FMNMX.FTZ R2, R227, R2, !PT ;  /* 0x00000002e3027209 */ /* 0x000fe20007810000 */
[----:B------:R-:W-:Y:S01]  /*11970*/  LDSM.16.MT88.4 R20, [R197] ;  /* 0x00000000c514783b */ /* 0x000fe20000004200 */
        /* <DEDUP_REMOVED lines=25> */
[----:B-1----:R-:W-:Y:S01]  /*11b10*/  FFMA.FTZ R3, R8, c[0x0][0x2d0], -R0 ;  /* 0x0000b40008037a23 */ /* 0x002fe20000010800 */
[----:B----4-:R-:W-:-:S03]  /*11b20*/  F2FP.PACK_AB R6, R249, R244 ;  /* 0x000000f4f906723e */ /* 0x010fc600000000ff */
        /* <DEDUP_REMOVED lines=11> */
[----:B------:R-:W-:-:S02]  /*11be0*/  FFMA.FTZ R3, R28, c[0x0][0x2d0], -R2 ;  /* 0x0000b4001c037a23 */ /* 0x000fc40000010802 */
[----:B------:R-:W-:Y:S03]  /*11bf0*/  LDSM.16.MT88.4 R28, [R196+0x3800] ;  /* 0x00380000c41c783b */ /* 0x000fe60000004200 */
        /* <DEDUP_REMOVED lines=9> */
[----:B--2---:R-:W-:Y:S01]  /*11c90*/  HMMA.16816.F32 R48, R4, R16, RZ ;  /* 0x000000100430723c */ /* 0x004fe200000018ff */
[----:B-1----:R-:W-:-:S04]  /*11ca0*/  FFMA.FTZ R3, R33, c[0x0][0x2d0], -R2 ;  /* 0x0000b40021037a23 */ /* 0x002fc80000010802 */
[----:B------:R1:W-:Y:S03]  /*11cb0*/  MUFU.EX2 R234, R3 ;  /* 0x0000000300ea7308 */ /* 0x0003e60000000800 */
[C---:B------:R-:W-:Y:S01]  /*11cc0*/  HMMA.16816.F32 R44, R4.reuse, R18, RZ ;  /* 0x00000012042c723c */ /* 0x040fe200000018ff */
[----:B------:R-:W2:Y:S07]  /*11cd0*/  LDSM.16.MT88.4 R16, [R195+0x800] ;  /* 0x00080000c310783b */ /* 0x000eae0000004200 */
[----:B------:R-:W-:Y:S01]  /*11ce0*/  HMMA.16816.F32 R40, R4, R20, RZ ;  /* 0x000000140428723c */ /* 0x000fe200000018ff */
[----:B-1----:R-:W-:-:S07]  /*11cf0*/  FFMA.FTZ R3, R35, c[0x0][0x2d0], -R2 ;  /* 0x0000b40023037a23 */ /* 0x002fce0000010802 */
[C---:B----4-:R-:W-:Y:S01]  /*11d00*/  HMMA.16816.F32 R84, R4.reuse, R12, RZ ;  /* 0x0000000c0454723c */ /* 0x050fe200000018ff */
[----:B------:R1:W-:Y:S07]  /*11d10*/  MUFU.EX2 R242, R3 ;  /* 0x0000000300f27308 */ /* 0x0003ee0000000800 */
[C---:B------:R-:W-:Y:S01]  /*11d20*/  HMMA.16816.F32 R96, R4.reuse, R14, RZ ;  /* 0x0000000e0460723c */ /* 0x040fe200000018ff */
[----:B------:R-:W-:Y:S07]  /*11d30*/  LDSM.16.MT88.4 R12, [R198+0x800] ;  /* 0x00080000c60c783b */ /* 0x000fee0000004200 */
[----:B------:R-:W-:Y:S01]  /*11d40*/  HMMA.16816.F32 R72, R4, R24, RZ ;  /* 0x000000180448723c */ /* 0x000fe200000018ff */
[----:B-1----:R-:W-:-:S04]  /*11d50*/  FFMA.FTZ R3, R34, c[0x0][0x2d0], -R0 ;  /* 0x0000b40022037a23 */ /* 0x002fc80000010800 */
[----:B------:R1:W-:Y:S03]  /*11d60*/  MUFU.EX2 R231, R3 ;  /* 0x0000000300e77308 */ /* 0x0003e60000000800 */
[C---:B------:R-:W-:Y:S01]  /*11d70*/  HMMA.16816.F32 R32, R4.reuse, R22, RZ ;  /* 0x000000160420723c */ /* 0x040fe200000018ff */
[----:B------:R-:W4:Y:S07]  /*11d80*/  LDSM.16.MT88.4 R20, [R196+0x800] ;  /* 0x00080000c414783b */ /* 0x000f2e0000004200 */
[----:B-----5:R-:W-:Y:S01]  /*11d90*/  HMMA.16816.F32 R104, R4, R8, RZ ;  /* 0x000000080468723c */ /* 0x020fe200000018ff */
[----:B-1----:R-:W-:-:S07]  /*11da0*/  FFMA.FTZ R3, R37, c[0x0][0x2d0], -R0 ;  /* 0x0000b40025037a23 */ /* 0x002fce0000010800 */
[C---:B------:R-:W-:Y:S01]  /*11db0*/  HMMA.16816.F32 R100, R4.reuse, R10, RZ ;  /* 0x0000000a0464723c */ /* 0x040fe200000018ff */
[----:B------:R-:W1:Y:S01]  /*11dc0*/  LDSM.16.MT88.4 R8, [R197+0x800] ;  /* 0x00080000c508783b */ /* 0x000e620000004200 */
[----:B------:R5:W2:Y:S06]  /*11dd0*/  MUFU.EX2 R232, R3 ;  /* 0x0000000300e87308 */ /* 0x000aac0000000800 */
[C---:B------:R-:W-:Y:S08]  /*11de0*/  HMMA.16816.F32 R24, R4.reuse, R26, RZ ;  /* 0x0000001a0418723c */ /* 0x040ff000000018ff */
[----:B------:R-:W-:Y:S01]  /*11df0*/  HMMA.16816.F32 R76, R4, R28, RZ ;  /* 0x0000001c044c723c */ /* 0x000fe200000018ff */
[----:B-----5:R-:W-:-:S04]  /*11e00*/  FFMA.FTZ R3, R36, c[0x0][0x2d0], -R0 ;  /* 0x0000b40024037a23 */ /* 0x020fc80000010800 */
[----:B------:R5:W-:Y:S03]  /*11e10*/  MUFU.EX2 R230, R3 ;  /* 0x0000000300e67308 */ /* 0x000be60000000800 */
[----:B------:R-:W-:Y:S07]  /*11e20*/  HMMA.16816.F32 R80, R4, R30, RZ ;  /* 0x0000001e0450723c */ /* 0x000fee00000018ff */
[----:B---3--:R-:W-:-:S02]  /*11e30*/  F2FP.PACK_AB R4, R239, R235 ;  /* 0x000000ebef04723e */ /* 0x008fc400000000ff */
[----:B--2---:R-:W-:Y:S02]  /*11e40*/  F2FP.PACK_AB R5, R232, R231 ;  /* 0x000000e7e805723e */ /* 0x004fe400000000ff */
[----:B------:R-:W-:Y:S01]  /*11e50*/  F2FP.PACK_AB R6, R242, R234 ;  /* 0x000000eaf206723e */ /* 0x000fe200000000ff */
[----:B-----5:R-:W-:-:S04]  /*11e60*/  FFMA.FTZ R3, R38, c[0x0][0x2d0], -R0 ;  /* 0x0000b40026037a23 */ /* 0x020fc80000010800 */
[----:B------:R-:W2:Y:S02]  /*11e70*/  MUFU.EX2 R233, R3 ;  /* 0x0000000300e97308 */ /* 0x000ea40000000800 */
[----:B--2---:R-:W-:Y:S01]  /*11e80*/  F2FP.PACK_AB R7, R233, R230 ;  /* 0x000000e6e907723e */ /* 0x004fe200000000ff */
[----:B------:R-:W-:-:S05]  /*11e90*/  FFMA.FTZ R3, R88, c[0x0][0x2d0], -R2 ;  /* 0x0000b40058037a23 */ /* 0x000fca0000010802 */
[----:B------:R2:W-:Y:S01]  /*11ea0*/  MUFU.EX2 R223, R3 ;  /* 0x0000000300df7308 */ /* 0x0005e20000000800 */
[C---:B------:R-:W-:Y:S08]  /*11eb0*/  HMMA.16816.F32 R120, R4.reuse, R16, R64 ;  /* 0x000000100478723c */ /* 0x040ff00000001840 */
[----:B------:R-:W-:Y:S01]  /*11ec0*/  HMMA.16816.F32 R108, R4, R18, R56 ;  /* 0x00000012046c723c */ /* 0x000fe20000001838 */
[----:B------:R-:W3:Y:S01]  /*11ed0*/  LDSM.16.MT88.4 R16, [R195+0x4000] ;  /* 0x00400000c310783b */ /* 0x000ee20000004200 */
[----:B--2---:R-:W-:-:S06]  /*11ee0*/  FFMA.FTZ R3, R89, c[0x0][0x2d0], -R2 ;  /* 0x0000b40059037a23 */ /* 0x004fcc0000010802 */
[C---:B----4-:R-:W-:Y:S01]  /*11ef0*/  HMMA.16816.F32 R116, R4.reuse, R20, R60 ;  /* 0x000000140474723c */ /* 0x050fe2000000183c */
[----:B------:R2:W4:Y:S07]  /*11f00*/  MUFU.EX2 R224, R3 ;  /* 0x0000000300e07308 */ /* 0x00052e0000000800 */
[C---:B------:R-:W-:Y:S01]  /*11f10*/  HMMA.16816.F32 R60, R4.reuse, R22, R52 ;  /* 0x00000016043c723c */ /* 0x040fe20000001834 */
[----:B------:R-:W5:Y:S07]  /*11f20*/  LDSM.16.MT88.4 R20, [R198+0x4000] ;  /* 0x00400000c614783b */ /* 0x000f6e0000004200 */
[----:B------:R-:W-:Y:S01]  /*11f30*/  HMMA.16816.F32 R112, R4, R12, R48 ;  /* 0x0000000c0470723c */ /* 0x000fe20000001830 */
[----:B--2---:R-:W-:-:S04]  /*11f40*/  FFMA.FTZ R3, R93, c[0x0][0x2d0], -R2 ;  /* 0x0000b4005d037a23 */ /* 0x004fc80000010802 */
[----:B------:R2:W-:Y:S03]  /*11f50*/  MUFU.EX2 R222, R3 ;  /* 0x0000000300de7308 */ /* 0x0005e60000000800 */
[C---:B------:R-:W-:Y:S01]  /*11f60*/  HMMA.16816.F32 R52, R4.reuse, R14, R44 ;  /* 0x0000000e0434723c */ /* 0x040fe2000000182c */
[----:B------:R-:W4:Y:S07]  /*11f70*/  LDSM.16.MT88.4 R12, [R196+0x4000] ;  /* 0x00400000c40c783b */ /* 0x000f2e0000004200 */
[----:B-1----:R-:W-:Y:S01]  /*11f80*/  HMMA.16816.F32 R44, R4, R8, R40 ;  /* 0x00000008042c723c */ /* 0x002fe20000001828 */
[----:B--2---:R-:W-:-:S07]  /*11f90*/  FFMA.FTZ R3, R94, c[0x0][0x2d0], -R2 ;  /* 0x0000b4005e037a23 */ /* 0x004fce0000010802 */
[C---:B------:R-:W-:Y:S01]  /*11fa0*/  HMMA.16816.F32 R36, R4.reuse, R10, R32 ;  /* 0x0000000a0424723c */ /* 0x040fe20000001820 */
[----:B------:R-:W1:Y:S01]  /*11fb0*/  LDSM.16.MT88.4 R8, [R197+0x4000] ;  /* 0x00400000c508783b */ /* 0x000e620000004200 */
[----:B------:R2:W-:Y:S06]  /*11fc0*/  MUFU.EX2 R221, R3 ;  /* 0x0000000300dd7308 */ /* 0x0005ec0000000800 */
[C---:B---3--:R-:W-:Y:S08]  /*11fd0*/  HMMA.16816.F32 R40, R4.reuse, R16, R72 ;  /* 0x000000100428723c */ /* 0x048ff00000001848 */
[----:B------:R-:W-:Y:S01]  /*11fe0*/  HMMA.16816.F32 R32, R4, R18, R24 ;  /* 0x000000120420723c */ /* 0x000fe20000001818 */
[----:B------:R-:W3:Y:S01]  /*11ff0*/  LDSM.16.MT88.4 R16, [R196+0x1000] ;  /* 0x00100000c410783b */ /* 0x000ee20000004200 */
[----:B--2---:R-:W-:-:S02]  /*12000*/  FFMA.FTZ R3, R71, c[0x0][0x2d0], -R0 ;  /* 0x0000b40047037a23 */ /* 0x004fc40000010800 */
[----:B------:R-:W-:Y:S01]  /*12010*/  IMAD.MOV.U32 R71, RZ, RZ, R152 ;  /* 0x000000ffff477224 */ /* 0x000fe200078e0098 */
[----:B------:R-:W2:Y:S01]  /*12020*/  LDSM.16.MT88.4 R24, [R195+0x1000] ;  /* 0x00100000c318783b */ /* 0x000ea20000004200 */
[----:B------:R1:W-:Y:S02]  /*12030*/  MUFU.EX2 R217, R3 ;  /* 0x0000000300d97308 */ /* 0x0003e40000000800 */
[C---:B-----5:R-:W-:Y:S08]  /*12040*/  HMMA.16816.F32 R56, R4.reuse, R20, R84 ;  /* 0x000000140438723c */ /* 0x060ff00000001854 */
[----:B----4-:R-:W-:Y:S01]  /*12050*/  HMMA.16816.F32 R28, R4, R12, R76 ;  /* 0x0000000c041c723c */ /* 0x010fe2000000184c */
[----:B-1----:R-:W-:-:S07]  /*12060*/  FFMA.FTZ R3, R91, c[0x0][0x2d0], -R0 ;  /* 0x0000b4005b037a23 */ /* 0x002fce0000010800 */
[C---:B------:R-:W-:Y:S01]  /*12070*/  HMMA.16816.F32 R48, R4.reuse, R14, R80 ;  /* 0x0000000e0430723c */ /* 0x040fe20000001850 */
[----:B------:R-:W1:Y:S01]  /*12080*/  LDSM.16.MT88.4 R12, [R198+0x1000] ;  /* 0x00100000c60c783b */ /* 0x000e620000004200 */
[----:B------:R4:W5:Y:S06]  /*12090*/  MUFU.EX2 R188, R3 ;  /* 0x0000000300bc7308 */ /* 0x00096c0000000800 */
[C---:B------:R-:W-:Y:S08]  /*120a0*/  HMMA.16816.F32 R76, R4.reuse, R8, R104 ;  /* 0x00000008044c723c */ /* 0x040ff00000001868 */
[----:B------:R-:W-:Y:S01]  /*120b0*/  HMMA.16816.F32 R72, R4, R10, R100 ;  /* 0x0000000a0448723c */ /* 0x000fe20000001864 */
[----:B------:R-:W1:Y:S01]  /*120c0*/  LDSM.16.MT88.4 R8, [R197+0x1000] ;  /* 0x00100000c508783b */ /* 0x000e620000004200 */
[----:B----4-:R-:W-:-:S04]  /*120d0*/  FFMA.FTZ R3, R90, c[0x0][0x2d0], -R0 ;  /* 0x0000b4005a037a23 */ /* 0x010fc80000010800 */
[----:B------:R4:W-:Y:S02]  /*120e0*/  MUFU.EX2 R190, R3 ;  /* 0x0000000300be7308 */ /* 0x0009e40000000800 */
[----:B------:R-:W-:Y:S01]  /*120f0*/  HMMA.16816.F32 R64, R4, R22, R96 ;  /* 0x000000160440723c */ /* 0x000fe20000001860 */
[----:B------:R-:W-:Y:S06]  /*12100*/  LDSM.16.MT88.4 R20, [R198+0x4800] ;  /* 0x00480000c614783b */ /* 0x000fec0000004200 */
[----:B------:R-:W-:Y:S02]  /*12110*/  F2FP.PACK_AB R4, R224, R223 ;  /* 0x000000dfe004723e */ /* 0x000fe400000000ff */
[----:B-----5:R-:W-:-:S02]  /*12120*/  F2FP.PACK_AB R5, R188, R217 ;  /* 0x000000d9bc05723e */ /* 0x020fc400000000ff */
[----:B------:R-:W-:Y:S01]  /*12130*/  F2FP.PACK_AB R6, R221, R222 ;  /* 0x000000dedd06723e */ /* 0x000fe200000000ff */
[----:B----4-:R-:W-:-:S04]  /*12140*/  FFMA.FTZ R3, R92, c[0x0][0x2d0], -R0 ;  /* 0x0000b4005c037a23 */ /* 0x010fc80000010800 */
[----:B------:R-:W4:Y:S02]  /*12150*/  MUFU.EX2 R189, R3 ;  /* 0x0000000300bd7308 */ /* 0x000f240000000800 */
[----:B----4-:R-:W-:Y:S01]  /*12160*/  F2FP.PACK_AB R7, R189, R190 ;  /* 0x000000bebd07723e */ /* 0x010fe200000000ff */
[----:B------:R-:W-:-:S05]  /*12170*/  FFMA.FTZ R3, R128, c[0x0][0x2d0], -R2 ;  /* 0x0000b40080037a23 */ /* 0x000fca0000010802 */
[----:B------:R4:W-:Y:S01]  /*12180*/  MUFU.EX2 R158, R3 ;  /* 0x00000003009e7308 */ /* 0x0009e20000000800 */
[C---:B---3--:R-:W-:Y:S08]  /*12190*/  HMMA.16816.F32 R104, R4.reuse, R16, R116 ;  /* 0x000000100468723c */ /* 0x048ff00000001874 */
[----:B------:R-:W-:Y:S01]  /*121a0*/  HMMA.16816.F32 R96, R4, R18, R60 ;  /* 0x000000120460723c */ /* 0x000fe2000000183c */
[----:B------:R-:W3:Y:S01]  /*121b0*/  LDSM.16.MT88.4 R16, [R195+0x4800] ;  /* 0x00480000c310783b */ /* 0x000ee20000004200 */
[----:B----4-:R-:W-:-:S06]  /*121c0*/  FFMA.FTZ R3, R129, c[0x0][0x2d0], -R2 ;  /* 0x0000b40081037a23 */ /* 0x010fcc0000010802 */
[C---:B--2---:R-:W-:Y:S01]  /*121d0*/  HMMA.16816.F32 R88, R4.reuse, R26, R108 ;  /* 0x0000001a0458723c */ /* 0x044fe2000000186c */
[----:B------:R2:W4:Y:S07]  /*121e0*/  MUFU.EX2 R159, R3 ;  /* 0x00000003009f7308 */ /* 0x00052e0000000800 */
[C---:B-1----:R-:W-:Y:S01]  /*121f0*/  HMMA.16816.F32 R108, R4.reuse, R12, R112 ;  /* 0x0000000c046c723c */ /* 0x042fe20000001870 */
[----:B------:R-:W-:Y:S07]  /*12200*/  LDSM.16.MT88.4 R112, [R195+0x6800] ;  /* 0x00680000c370783b */ /* 0x000fee0000004200 */
[----:B------:R-:W-:Y:S01]  /*12210*/  HMMA.16816.F32 R92, R4, R14, R52 ;  /* 0x0000000e045c723c */ /* 0x000fe20000001834 */
[----:B------:R-:W1:Y:S01]  /*12220*/  LDSM.16.MT88.4 R12, [R196+0x4800] ;  /* 0x00480000c40c783b */ /* 0x000e620000004200 */
[----:B--2---:R-:W-:-:S04]  /*12230*/  FFMA.FTZ R3, R130, c[0x0][0x2d0], -R2 ;  /* 0x0000b40082037a23 */ /* 0x004fc80000010802 */
[----:B------:R2:W-:Y:S02]  /*12240*/  MUFU.EX2 R157, R3 ;  /* 0x00000003009d7308 */ /* 0x0005e40000000800 */
[C---:B------:R-:W-:Y:S08]  /*12250*/  HMMA.16816.F32 R100, R4.reuse, R8, R44 ;  /* 0x000000080464723c */ /* 0x040ff0000000182c */
[----:B------:R-:W-:Y:S01]  /*12260*/  HMMA.16816.F32 R80, R4, R10, R36 ;  /* 0x0000000a0450723c */ /* 0x000fe20000001824 */
[----:B------:R-:W5:Y:S01]  /*12270*/  LDSM.16.MT88.4 R8, [R197+0x4800] ;  /* 0x00480000c508783b */ /* 0x000f620000004200 */
[----:B--2---:R-:W-:-:S06]  /*12280*/  FFMA.FTZ R3, R131, c[0x0][0x2d0], -R2 ;  /* 0x0000b40083037a23 */ /* 0x004fcc0000010802 */
[C---:B------:R-:W-:Y:S01]  /*12290*/  HMMA.16816.F32 R84, R4.reuse, R24, R120 ;  /* 0x000000180454723c */ /* 0x040fe20000001878 */
[----:B------:R-:W2:Y:S01]  /*122a0*/  LDSM.16.MT88.4 R24, [R195+0x1800] ;  /* 0x00180000c318783b */ /* 0x000ea20000004200 */
[----:B------:R1:W-:Y:S03]  /*122b0*/  MUFU.EX2 R156, R3 ;  /* 0x00000003009c7308 */ /* 0x0003e60000000800 */
[----:B------:R-:W-:Y:S02]  /*122c0*/  LDSM.16.MT88.4 R128, [R198+0x6800] ;  /* 0x00680000c680783b */ /* 0x000fe40000004200 */
[----:B------:R-:W-:Y:S01]  /*122d0*/  IMAD.MOV.U32 R123, RZ, RZ, R151 ;  /* 0x000000ffff7b7224 */ /* 0x000fe200078e0097 */
[----:B---3--:R-:W-:Y:S01]  /*122e0*/  HMMA.16816.F32 R60, R4, R16, R40 ;  /* 0x00000010043c723c */ /* 0x008fe20000001828 */
[----:B------:R-:W-:-:S07]  /*122f0*/  IMAD.MOV.U32 R122, RZ, RZ, R150 ;  /* 0x000000ffff7a7224 */ /* 0x000fce00078e0096 */
[----:B------:R-:W-:Y:S01]  /*12300*/  HMMA.16816.F32 R44, R4, R18, R32 ;  /* 0x00000012042c723c */ /* 0x000fe20000001820 */
[----:B------:R-:W3:Y:S01]  /*12310*/  LDSM.16.MT88.4 R16, [R196+0x1800] ;  /* 0x00180000c410783b */ /* 0x000ee20000004200 */
[----:B-1----:R-:W-:-:S04]  /*12320*/  FFMA.FTZ R3, R124, c[0x0][0x2d0], -R0 ;  /* 0x0000b4007c037a23 */ /* 0x002fc80000010800 */
[----:B------:R1:W-:Y:S02]  /*12330*/  MUFU.EX2 R155, R3 ;  /* 0x00000003009b7308 */ /* 0x0003e40000000800 */
[C---:B------:R-:W-:Y:S08]  /*12340*/  HMMA.16816.F32 R32, R4.reuse, R12, R28 ;  /* 0x0000000c0420723c */ /* 0x040ff0000000181c */
[----:B------:R-:W-:Y:S01]  /*12350*/  HMMA.16816.F32 R36, R4, R14, R48 ;  /* 0x0000000e0424723c */ /* 0x000fe20000001830 */
[----:B------:R-:W2:Y:S01]  /*12360*/  LDSM.16.MT88.4 R12, [R198+0x1800] ;  /* 0x00180000c60c783b */ /* 0x000ea20000004200 */
[----:B-1----:R-:W-:-:S06]  /*12370*/  FFMA.FTZ R3, R126, c[0x0][0x2d0], -R0 ;  /* 0x0000b4007e037a23 */ /* 0x002fcc0000010800 */
[C---:B------:R-:W-:Y:S01]  /*12380*/  HMMA.16816.F32 R28, R4.reuse, R20, R56 ;  /* 0x00000014041c723c */ /* 0x040fe20000001838 */
[----:B------:R1:W1:Y:S07]  /*12390*/  MUFU.EX2 R126, R3 ;  /* 0x00000003007e7308 */ /* 0x00026e0000000800 */
[C---:B------:R-:W-:Y:S01]  /*123a0*/  HMMA.16816.F32 R40, R4.reuse, R22, R64 ;  /* 0x000000160428723c */ /* 0x040fe20000001840 */
[----:B------:R-:W-:Y:S07]  /*123b0*/  LDSM.16.MT88.4 R20, [R198+0x5000] ;  /* 0x00500000c614783b */ /* 0x000fee0000004200 */
[----:B-----5:R-:W-:Y:S01]  /*123c0*/  HMMA.16816.F32 R52, R4, R8, R76 ;  /* 0x000000080434723c */ /* 0x020fe2000000184c */
[----:B-1----:R-:W-:-:S04]  /*123d0*/  FFMA.FTZ R3, R125, c[0x0][0x2d0], -R0 ;  /* 0x0000b4007d037a23 */ /* 0x002fc80000010800 */
[----:B------:R1:W-:Y:S03]  /*123e0*/  MUFU.EX2 R154, R3 ;  /* 0x00000003009a7308 */ /* 0x0003e60000000800 */
[----:B------:R-:W-:Y:S01]  /*123f0*/  HMMA.16816.F32 R48, R4, R10, R72 ;  /* 0x0000000a0430723c */ /* 0x000fe20000001848 */
[----:B------:R-:W5:Y:S06]  /*12400*/  LDSM.16.MT88.4 R8, [R197+0x1800] ;  /* 0x00180000c508783b */ /* 0x000f6c0000004200 */
[----:B----4-:R-:W-:-:S02]  /*12410*/  F2FP.PACK_AB R4, R159, R158 ;  /* 0x0000009e9f04723e */ /* 0x010fc400000000ff */
[----:B------:R-:W-:Y:S02]  /*12420*/  F2FP.PACK_AB R5, R126, R155 ;  /* 0x0000009b7e05723e */ /* 0x000fe400000000ff */
[----:B------:R-:W-:Y:S01]  /*12430*/  F2FP.PACK_AB R6, R156, R157 ;  /* 0x0000009d9c06723e */ /* 0x000fe200000000ff */
[----:B-1----:R-:W-:-:S04]  /*12440*/  FFMA.FTZ R3, R127, c[0x0][0x2d0], -R0 ;  /* 0x0000b4007f037a23 */ /* 0x002fc80000010800 */
[----:B------:R-:W1:Y:S02]  /*12450*/  MUFU.EX2 R125, R3 ;  /* 0x00000003007d7308 */ /* 0x000e640000000800 */
[----:B-1----:R-:W-:Y:S01]  /*12460*/  F2FP.PACK_AB R7, R125, R154 ;  /* 0x0000009a7d07723e */ /* 0x002fe200000000ff */
[----:B------:R-:W-:-:S05]  /*12470*/  FFMA.FTZ R3, R144, c[0x0][0x2d0], -R2 ;  /* 0x0000b40090037a23 */ /* 0x000fca0000010802 */
[----:B------:R1:W-:Y:S01]  /*12480*/  MUFU.EX2 R124, R3 ;  /* 0x00000003007c7308 */ /* 0x0003e20000000800 */
[C---:B--2---:R-:W-:Y:S08]  /*12490*/  HMMA.16816.F32 R76, R4.reuse, R24, R84 ;  /* 0x00000018044c723c */ /* 0x044ff00000001854 */
[----:B---3--:R-:W-:Y:S01]  /*124a0*/  HMMA.16816.F32 R84, R4, R16, R104 ;  /* 0x000000100454723c */ /* 0x008fe20000001868 */
[----:B-1----:R-:W-:-:S07]  /*124b0*/  FFMA.FTZ R3, R145, c[0x0][0x2d0], -R2 ;  /* 0x0000b40091037a23 */ /* 0x002fce0000010802 */
[C---:B------:R-:W-:Y:S01]  /*124c0*/  HMMA.16816.F32 R72, R4.reuse, R18, R96 ;  /* 0x000000120448723c */ /* 0x040fe20000001860 */
[----:B------:R-:W1:Y:S01]  /*124d0*/  LDSM.16.MT88.4 R16, [R195+0x5000] ;  /* 0x00500000c310783b */ /* 0x000e620000004200 */
[----:B------:R2:W3:Y:S06]  /*124e0*/  MUFU.EX2 R153, R3 ;  /* 0x0000000300997308 */ /* 0x0004ec0000000800 */
[C---:B------:R-:W-:Y:S01]  /*124f0*/  HMMA.16816.F32 R64, R4.reuse, R26, R88 ;  /* 0x0000001a0440723c */ /* 0x040fe20000001858 */
[----:B------:R-:W-:Y:S07]  /*12500*/  LDSM.16.MT88.4 R24, [R195+0x2000] ;  /* 0x00200000c318783b */ /* 0x000fee0000004200 */
[----:B------:R-:W-:Y:S01]  /*12510*/  HMMA.16816.F32 R104, R4, R12, R108 ;  /* 0x0000000c0468723c */ /* 0x000fe2000000186c */
[----:B--2---:R-:W-:-:S04]  /*12520*/  FFMA.FTZ R3, R146, c[0x0][0x2d0], -R2 ;  /* 0x0000b40092037a23 */ /* 0x004fc80000010802 */
[----:B------:R2:W-:Y:S03]  /*12530*/  MUFU.EX2 R151, R3 ;  /* 0x0000000300977308 */ /* 0x0005e60000000800 */
[C---:B------:R-:W-:Y:S01]  /*12540*/  HMMA.16816.F32 R88, R4.reuse, R14, R92 ;  /* 0x0000000e0458723c */ /* 0x040fe2000000185c */
[----:B------:R-:W4:Y:S07]  /*12550*/  LDSM.16.MT88.4 R12, [R196+0x5000] ;  /* 0x00500000c40c783b */ /* 0x000f2e0000004200 */
[----:B-----5:R-:W-:Y:S01]  /*12560*/  HMMA.16816.F32 R100, R4, R8, R100 ;  /* 0x000000080464723c */ /* 0x020fe20000001864 */
[----:B--2---:R-:W-:-:S07]  /*12570*/  FFMA.FTZ R3, R147, c[0x0][0x2d0], -R2 ;  /* 0x0000b40093037a23 */ /* 0x004fce0000010802 */
[C---:B------:R-:W-:Y:S01]  /*12580*/  HMMA.16816.F32 R80, R4.reuse, R10, R80 ;  /* 0x0000000a0450723c */ /* 0x040fe20000001850 */
[----:B------:R-:W2:Y:S01]  /*12590*/  LDSM.16.MT88.4 R8, [R197+0x5000] ;  /* 0x00500000c508783b */ /* 0x000ea20000004200 */
[----:B------:R5:W-:Y:S06]  /*125a0*/  MUFU.EX2 R152, R3 ;  /* 0x0000000300987308 */ /* 0x000bec0000000800 */
[C---:B-1----:R-:W-:Y:S08]  /*125b0*/  HMMA.16816.F32 R96, R4.reuse, R16, R60 ;  /* 0x000000100460723c */ /* 0x042ff0000000183c */
[----:B------:R-:W-:Y:S01]  /*125c0*/  HMMA.16816.F32 R60, R4, R18, R44 ;  /* 0x00000012043c723c */ /* 0x000fe2000000182c */
[----:B------:R-:W1:Y:S01]  /*125d0*/  LDSM.16.MT88.4 R16, [R196+0x2000] ;  /* 0x00200000c410783b */ /* 0x000e620000004200 */
[----:B-----5:R-:W-:-:S04]  /*125e0*/  FFMA.FTZ R3, R140, c[0x0][0x2d0], -R0 ;  /* 0x0000b4008c037a23 */ /* 0x020fc80000010800 */
[----:B------:R5:W-:Y:S02]  /*125f0*/  MUFU.EX2 R149, R3 ;  /* 0x0000000300957308 */ /* 0x000be40000000800 */
[C---:B----4-:R-:W-:Y:S08]  /*12600*/  HMMA.16816.F32 R56, R4.reuse, R12, R32 ;  /* 0x0000000c0438723c */ /* 0x050ff00000001820 */
[----:B------:R-:W-:Y:S01]  /*12610*/  HMMA.16816.F32 R44, R4, R14, R36 ;  /* 0x0000000e042c723c */ /* 0x000fe20000001824 */
[----:B------:R-:W4:Y:S01]  /*12620*/  LDSM.16.MT88.4 R12, [R198+0x2000] ;  /* 0x00200000c60c783b */ /* 0x000f220000004200 */
[----:B-----5:R-:W-:-:S06]  /*12630*/  FFMA.FTZ R3, R142, c[0x0][0x2d0], -R0 ;  /* 0x0000b4008e037a23 */ /* 0x020fcc0000010800 */
[C---:B------:R-:W-:Y:S01]  /*12640*/  HMMA.16816.F32 R32, R4.reuse, R20, R28 ;  /* 0x000000140420723c */ /* 0x040fe2000000181c */
[----:B------:R5:W1:Y:S07]  /*12650*/  MUFU.EX2 R147, R3 ;  /* 0x0000000300937308 */ /* 0x000a6e0000000800 */
[C---:B------:R-:W-:Y:S01]  /*12660*/  HMMA.16816.F32 R36, R4.reuse, R22, R40 ;  /* 0x000000160424723c */ /* 0x040fe20000001828 */
[----:B------:R-:W-:Y:S07]  /*12670*/  LDSM.16.MT88.4 R20, [R198+0x5800] ;  /* 0x00580000c614783b */ /* 0x000fee0000004200 */
[----:B--2---:R-:W-:Y:S01]  /*12680*/  HMMA.16816.F32 R40, R4, R8, R52 ;  /* 0x000000080428723c */ /* 0x004fe20000001834 */
[----:B-----5:R-:W-:-:S04]  /*12690*/  FFMA.FTZ R3, R141, c[0x0][0x2d0], -R0 ;  /* 0x0000b4008d037a23 */ /* 0x020fc80000010800 */
[----:B------:R2:W-:Y:S03]  /*126a0*/  MUFU.EX2 R150, R3 ;  /* 0x0000000300967308 */ /* 0x0005e60000000800 */
[----:B------:R-:W-:Y:S01]  /*126b0*/  HMMA.16816.F32 R28, R4, R10, R48 ;  /* 0x0000000a041c723c */ /* 0x000fe20000001830 */
[----:B------:R-:W5:Y:S06]  /*126c0*/  LDSM.16.MT88.4 R8, [R197+0x2000] ;  /* 0x00200000c508783b */ /* 0x000f6c0000004200 */
[----:B---3--:R-:W-:-:S02]  /*126d0*/  F2FP.PACK_AB R4, R153, R124 ;  /* 0x0000007c9904723e */ /* 0x008fc400000000ff */
[----:B-1----:R-:W-:Y:S02]  /*126e0*/  F2FP.PACK_AB R5, R147, R149 ;  /* 0x000000959305723e */ /* 0x002fe400000000ff */
[----:B------:R-:W-:Y:S01]  /*126f0*/  F2FP.PACK_AB R6, R152, R151 ;  /* 0x000000979806723e */ /* 0x000fe200000000ff */
[----:B--2---:R-:W-:-:S04]  /*12700*/  FFMA.FTZ R3, R143, c[0x0][0x2d0], -R0 ;  /* 0x0000b4008f037a23 */ /* 0x004fc80000010800 */
[----:B------:R-:W1:Y:S02]  /*12710*/  MUFU.EX2 R148, R3 ;  /* 0x0000000300947308 */ /* 0x000e640000000800 */
[----:B-1----:R-:W-:Y:S01]  /*12720*/  F2FP.PACK_AB R7, R148, R150 ;  /* 0x000000969407723e */ /* 0x002fe200000000ff */
[----:B------:R-:W-:Y:S02]  /*12730*/  FFMA.FTZ R3, R191, c[0x0][0x2d0], -R2 ;  /* 0x0000b400bf037a23 */ /* 0x000fe40000010802 */
[----:B------:R-:W-:-:S03]  /*12740*/  IMAD.MOV.U32 R191, RZ, RZ, R122 ;  /* 0x000000ffffbf7224 */ /* 0x000fc600078e007a */
[----:B------:R1:W-:Y:S01]  /*12750*/  MUFU.EX2 R143, R3 ;  /* 0x00000003008f7308 */ /* 0x0003e20000000800 */
[C---:B------:R-:W-:Y:S08]  /*12760*/  HMMA.16816.F32 R84, R4.reuse, R16, R84 ;  /* 0x000000100454723c */ /* 0x040ff00000001854 */
[----:B------:R-:W-:Y:S01]  /*12770*/  HMMA.16816.F32 R48, R4, R18, R72 ;  /* 0x000000120430723c */ /* 0x000fe20000001848 */
[----:B------:R-:W2:Y:S01]  /*12780*/  LDSM.16.MT88.4 R16, [R195+0x5800] ;  /* 0x00580000c310783b */ /* 0x000ea20000004200 */
[----:B-1----:R-:W-:-:S06]  /*12790*/  FFMA.FTZ R3, R214, c[0x0][0x2d0], -R2 ;  /* 0x0000b400d6037a23 */ /* 0x002fcc0000010802 */
[C---:B----4-:R-:W-:Y:S01]  /*127a0*/  HMMA.16816.F32 R92, R4.reuse, R12, R104 ;  /* 0x0000000c045c723c */ /* 0x050fe20000001868 */
[----:B------:R-:W-:Y:S01]  /*127b0*/  IMAD.MOV.U32 R214, RZ, RZ, R123 ;  /* 0x000000ffffd67224 */ /* 0x000fe200078e007b */
[----:B------:R1:W3:Y:S01]  /*127c0*/  MUFU.EX2 R146, R3 ;  /* 0x0000000300927308 */ /* 0x0002e20000000800 */
[----:B------:R-:W-:Y:S04]  /*127d0*/  LDSM.16.MT88.4 R120, [R196+0x6800] ;  /* 0x00680000c478783b */ /* 0x000fe80000004200 */
[----:B------:R-:W-:Y:S01]  /*127e0*/  LDSM.16.MT88.4 R104, [R197+0x3000] ;  /* 0x00300000c568783b */ /* 0x000fe20000004200 */
[C---:B------:R-:W-:Y:S03]  /*127f0*/  HMMA.16816.F32 R52, R4.reuse, R14, R88 ;  /* 0x0000000e0434723c */ /* 0x040fe60000001858 */
[----:B------:R-:W4:Y:S04]  /*12800*/  LDSM.16.MT88.4 R12, [R196+0x5800] ;  /* 0x00580000c40c783b */ /* 0x000f280000004200 */
[----:B------:R-:W-:Y:S01]  /*12810*/  LDSM.16.MT88.4 R88, [R196+0x3000] ;  /* 0x00300000c458783b */ /* 0x000fe20000004200 */
[----:B------:R-:W-:Y:S01]  /*12820*/  HMMA.16816.F32 R76, R4, R24, R76 ;  /* 0x00000018044c723c */ /* 0x000fe2000000184c */
[----:B-1----:R-:W-:-:S02]  /*12830*/  FFMA.FTZ R3, R219, c[0x0][0x2d0], -R2 ;  /* 0x0000b400db037a23 */ /* 0x002fc40000010802 */
[----:B------:R-:W-:Y:S02]  /*12840*/  IMAD.MOV.U32 R219, RZ, RZ, R71 ;  /* 0x000000ffffdb7224 */ /* 0x000fe400078e0047 */
[----:B------:R1:W-:Y:S03]  /*12850*/  MUFU.EX2 R145, R3 ;  /* 0x0000000300917308 */ /* 0x0003e60000000800 */
[C---:B------:R-:W-:Y:S08]  /*12860*/  HMMA.16816.F32 R24, R4.reuse, R26, R64 ;  /* 0x0000001a0418723c */ /* 0x040ff00000001840 */
[----:B-----5:R-:W-:Y:S01]  /*12870*/  HMMA.16816.F32 R100, R4, R8, R100 ;  /* 0x000000080464723c */ /* 0x020fe20000001864 */
[----:B-1----:R-:W-:-:S07]  /*12880*/  FFMA.FTZ R3, R220, c[0x0][0x2d0], -R2 ;  /* 0x0000b400dc037a23 */ /* 0x002fce0000010802 */
[----:B------:R-:W-:Y:S01]  /*12890*/  HMMA.16816.F32 R64, R4, R10, R80 ;  /* 0x0000000a0440723c */ /* 0x000fe20000001850 */
[----:B------:R-:W1:Y:S01]  /*128a0*/  LDSM.16.MT88.4 R8, [R197+0x5800] ;  /* 0x00580000c508783b */ /* 0x000e620000004200 */
[----:B------:R5:W-:Y:S01]  /*128b0*/  MUFU.EX2 R144, R3 ;  /* 0x0000000300907308 */ /* 0x000be20000000800 */
[----:B------:R-:W-:-:S05]  /*128c0*/  IMAD.MOV.U32 R220, RZ, RZ, c[0x0][0x2c4] ;  /* 0x0000b100ffdc7624 */ /* 0x000fca00078e00ff */
[----:B--2---:R-:W-:Y:S01]  /*128d0*/  HMMA.16816.F32 R96, R4, R16, R96 ;  /* 0x000000100460723c */ /* 0x004fe20000001860 */
[----:B------:R-:W-:-:S07]  /*128e0*/  ISETP.NE.AND P3, PT, R220, 0x1, PT ;  /* 0x00000001dc00780c */ /* 0x000fce0003f65270 */
[----:B------:R-:W-:Y:S01]  /*128f0*/  HMMA.16816.F32 R72, R4, R18, R60 ;  /* 0x000000120448723c */ /* 0x000fe2000000183c */
[----:B------:R-:W2:Y:S01]  /*12900*/  LDSM.16.MT88.4 R16, [R195+0x2800] ;  /* 0x00280000c310783b */ /* 0x000ea20000004200 */
[----:B-----5:R-:W-:-:S04]  /*12910*/  FFMA.FTZ R3, R160, c[0x0][0x2d0], -R0 ;  /* 0x0000b400a0037a23 */ /* 0x020fc80000010800 */
[----:B------:R5:W-:Y:S02]  /*12920*/  MUFU.EX2 R142, R3 ;  /* 0x00000003008e7308 */ /* 0x000be40000000800 */
[C---:B----4-:R-:W-:Y:S08]  /*12930*/  HMMA.16816.F32 R80, R4.reuse, R12, R56 ;  /* 0x0000000c0450723c */ /* 0x050ff00000001838 */
[----:B------:R-:W-:Y:S01]  /*12940*/  HMMA.16816.F32 R60, R4, R14, R44 ;  /* 0x0000000e043c723c */ /* 0x000fe2000000182c */
[----:B------:R-:W4:Y:S01]  /*12950*/  LDSM.16.MT88.4 R12, [R198+0x2800] ;  /* 0x00280000c60c783b */ /* 0x000f220000004200 */
[----:B-----5:R-:W-:-:S06]  /*12960*/  FFMA.FTZ R3, R162, c[0x0][0x2d0], -R0 ;  /* 0x0000b400a2037a23 */ /* 0x020fcc0000010800 */
[C---:B------:R-:W-:Y:S01]  /*12970*/  HMMA.16816.F32 R56, R4.reuse, R20, R32 ;  /* 0x000000140438723c */ /* 0x040fe20000001820 */
[----:B------:R5:W2:Y:S07]  /*12980*/  MUFU.EX2 R140, R3 ;  /* 0x00000003008c7308 */ /* 0x000aae0000000800 */
[C---:B------:R-:W-:Y:S01]  /*12990*/  HMMA.16816.F32 R36, R4.reuse, R22, R36 ;  /* 0x000000160424723c */ /* 0x040fe20000001824 */
[----:B------:R-:W4:Y:S07]  /*129a0*/  LDSM.16.MT88.4 R20, [R196+0x2800] ;  /* 0x00280000c414783b */ /* 0x000f2e0000004200 */
[----:B-1----:R-:W-:Y:S01]  /*129b0*/  HMMA.16816.F32 R40, R4, R8, R40 ;  /* 0x000000080428723c */ /* 0x002fe20000001828 */
[----:B-----5:R-:W-:-:S04]  /*129c0*/  FFMA.FTZ R3, R161, c[0x0][0x2d0], -R0 ;  /* 0x0000b400a1037a23 */ /* 0x020fc80000010800 */
[----:B------:R1:W-:Y:S03]  /*129d0*/  MUFU.EX2 R71, R3 ;  /* 0x0000000300477308 */ /* 0x0003e60000000800 */
[----:B------:R-:W-:Y:S01]  /*129e0*/  HMMA.16816.F32 R28, R4, R10, R28 ;  /* 0x0000000a041c723c */ /* 0x000fe2000000181c */
[----:B------:R-:W5:Y:S06]  /*129f0*/  LDSM.16.MT88.4 R8, [R197+0x2800] ;  /* 0x00280000c508783b */ /* 0x000f6c0000004200 */
[----:B---3--:R-:W-:-:S02]  /*12a00*/  F2FP.PACK_AB R4, R146, R143 ;  /* 0x0000008f9204723e */ /* 0x008fc400000000ff */
[----:B--2---:R-:W-:Y:S02]  /*12a10*/  F2FP.PACK_AB R5, R140, R142 ;  /* 0x0000008e8c05723e */ /* 0x004fe400000000ff */
[----:B------:R-:W-:Y:S01]  /*12a20*/  F2FP.PACK_AB R6, R144, R145 ;  /* 0x000000919006723e */ /* 0x000fe200000000ff */
[----:B-1----:R-:W-:-:S04]  /*12a30*/  FFMA.FTZ R3, R163, c[0x0][0x2d0], -R0 ;  /* 0x0000b400a3037a23 */ /* 0x002fc80000010800 */
[----:B------:R-:W1:Y:S02]  /*12a40*/  MUFU.EX2 R141, R3 ;  /* 0x00000003008d7308 */ /* 0x000e640000000800 */
[----:B-1----:R-:W-:Y:S01]  /*12a50*/  F2FP.PACK_AB R7, R141, R71 ;  /* 0x000000478d07723e */ /* 0x002fe200000000ff */
[----:B------:R-:W-:-:S06]  /*12a60*/  FFMA.FTZ R3, R241, c[0x0][0x2d0], -R2 ;  /* 0x0000b400f1037a23 */ /* 0x000fcc0000010802 */
[C---:B------:R-:W-:Y:S08]  /*12a70*/  HMMA.16816.F32 R76, R4.reuse, R16, R76 ;  /* 0x00000010044c723c */ /* 0x040ff0000000184c */
[C---:B------:R-:W-:Y:S01]  /*12a80*/  HMMA.16816.F32 R24, R4.reuse, R18, R24 ;  /* 0x000000120418723c */ /* 0x040fe20000001818 */
[----:B------:R-:W1:Y:S07]  /*12a90*/  LDSM.16.MT88.4 R16, [R195+0x6000] ;  /* 0x00600000c310783b */ /* 0x000e6e0000004200 */
[C---:B----4-:R-:W-:Y:S08]  /*12aa0*/  HMMA.16816.F32 R92, R4.reuse, R12, R92 ;  /* 0x0000000c045c723c */ /* 0x050ff0000000185c */
[C---:B------:R-:W-:Y:S01]  /*12ab0*/  HMMA.16816.F32 R44, R4.reuse, R14, R52 ;  /* 0x0000000e042c723c */ /* 0x040fe20000001834 */
[----:B------:R-:W2:Y:S07]  /*12ac0*/  LDSM.16.MT88.4 R12, [R196+0x6000] ;  /* 0x00600000c40c783b */ /* 0x000eae0000004200 */
[C---:B------:R-:W-:Y:S01]  /*12ad0*/  HMMA.16816.F32 R32, R4.reuse, R22, R48 ;  /* 0x000000160420723c */ /* 0x040fe20000001830 */
[----:B------:R3:W-:Y:S07]  /*12ae0*/  MUFU.EX2 R49, R3 ;  /* 0x0000000300317308 */ /* 0x0007ee0000000800 */
[C---:B------:R-:W-:Y:S01]  /*12af0*/  HMMA.16816.F32 R84, R4.reuse, R20, R84 ;  /* 0x000000140454723c */ /* 0x040fe20000001854 */
[----:B------:R-:W4:Y:S07]  /*12b00*/  LDSM.16.MT88.4 R20, [R198+0x6000] ;  /* 0x00600000c614783b */ /* 0x000f2e0000004200 */
[----:B-----5:R-:W-:Y:S01]  /*12b10*/  HMMA.16816.F32 R100, R4, R8, R100 ;  /* 0x000000080464723c */ /* 0x020fe20000001864 */
[----:B---3--:R-:W-:-:S04]  /*12b20*/  FFMA.FTZ R3, R248, c[0x0][0x2d0], -R2 ;  /* 0x0000b400f8037a23 */ /* 0x008fc80000010802 */
[----:B------:R3:W5:Y:S03]  /*12b30*/  MUFU.EX2 R48, R3 ;  /* 0x0000000300307308 */ /* 0x0007660000000800 */
[C---:B-1----:R-:W-:Y:S01]  /*12b40*/  HMMA.16816.F32 R108, R4.reuse, R16, R96 ;  /* 0x00000010046c723c */ /* 0x042fe20000001860 */
[----:B------:R-:W-:Y:S07]  /*12b50*/  LDSM.16.MT88.4 R96, [R198+0x3000] ;  /* 0x00300000c660783b */ /* 0x000fee0000004200 */
[----:B------:R-:W-:Y:S01]  /*12b60*/  HMMA.16816.F32 R72, R4, R18, R72 ;  /* 0x000000120448723c */ /* 0x000fe20000001848 */
[----:B---3--:R-:W-:-:S02]  /*12b70*/  FFMA.FTZ R3, R247, c[0x0][0x2d0], -R2 ;  /* 0x0000b400f7037a23 */ /* 0x008fc40000010802 */
[----:B------:R-:W-:-:S05]  /*12b80*/  FFMA.FTZ R2, R226, c[0x0][0x2d0], -R2 ;  /* 0x0000b400e2027a23 */ /* 0x000fca0000010802 */
[C---:B--2---:R-:W-:Y:S01]  /*12b90*/  HMMA.16816.F32 R60, R4.reuse, R14, R60 ;  /* 0x0000000e043c723c */ /* 0x044fe2000000183c */
[----:B------:R-:W-:Y:S07]  /*12ba0*/  MUFU.EX2 R18, R3 ;  /* 0x0000000300127308 */ /* 0x000fee0000000800 */
[C---:B------:R-:W-:Y:S01]  /*12bb0*/  HMMA.16816.F32 R116, R4.reuse, R12, R80 ;  /* 0x0000000c0474723c */ /* 0x040fe20000001850 */
[----:B------:R1:W2:Y:S01]  /*12bc0*/  MUFU.EX2 R17, R2 ;  /* 0x0000000200117308 */ /* 0x0002a20000000800 */
[----:B------:R-:W-:Y:S06]  /*12bd0*/  LDSM.16.MT88.4 R80, [R195+0x3000] ;  /* 0x00300000c350783b */ /* 0x000fec0000004200 */
[C---:B------:R-:W-:Y:S01]  /*12be0*/  HMMA.16816.F32 R52, R4.reuse, R10, R64 ;  /* 0x0000000a0434723c */ /* 0x040fe20000001840 */
[----:B------:R-:W3:Y:S06]  /*12bf0*/  LDSM.16.MT88.4 R8, [R197+0x6000] ;  /* 0x00600000c508783b */ /* 0x000eec0000004200 */
[----:B-----5:R-:W-:Y:S01]  /*12c00*/  F2FP.PACK_AB R64, R48, R49 ;  /* 0x000000313040723e */ /* 0x020fe200000000ff */
[----:B----4-:R-:W-:Y:S01]  /*12c10*/  HMMA.16816.F32 R56, R4, R20, R56 ;  /* 0x000000140438723c */ /* 0x010fe20000001838 */
[----:B-1----:R-:W-:Y:S01]  /*12c20*/  FFMA.FTZ R2, R225, c[0x0][0x2d0], -R0 ;  /* 0x0000b400e1027a23 */ /* 0x002fe20000010800 */
[----:B--2---:R-:W-:-:S03]  /*12c30*/  F2FP.PACK_AB R66, R17, R18 ;  /* 0x000000121142723e */ /* 0x004fc600000000ff */
[----:B------:R1:W-:Y:S03]  /*12c40*/  MUFU.EX2 R16, R2 ;  /* 0x0000000200107308 */ /* 0x0003e60000000800 */
[----:B------:R-:W-:Y:S01]  /*12c50*/  HMMA.16816.F32 R36, R4, R22, R36 ;  /* 0x000000160424723c */ /* 0x000fe20000001824 */
[----:B-1----:R-:W-:-:S04]  /*12c60*/  FFMA.FTZ R2, R227, c[0x0][0x2d0], -R0 ;  /* 0x0000b400e3027a23 */ /* 0x002fc80000010800 */
[----:B------:R1:W2:Y:S03]  /*12c70*/  MUFU.EX2 R14, R2 ;  /* 0x00000002000e7308 */ /* 0x0002a60000000800 */
[----:B---3--:R-:W-:Y:S01]  /*12c80*/  HMMA.16816.F32 R40, R4, R8, R40 ;  /* 0x000000080428723c */ /* 0x008fe20000001828 */
[----:B-1----:R-:W-:-:S07]  /*12c90*/  FFMA.FTZ R2, R229, c[0x0][0x2d0], -R0 ;  /* 0x0000b400e5027a23 */ /* 0x002fce0000010800 */
[----:B------:R-:W-:Y:S01]  /*12ca0*/  HMMA.16816.F32 R28, R4, R10, R28 ;  /* 0x0000000a041c723c */ /* 0x000fe2000000181c */
[----:B------:R-:W-:Y:S01]  /*12cb0*/  FFMA.FTZ R0, R228, c[0x0][0x2d0], -R0 ;  /* 0x0000b400e4007a23 */ /* 0x000fe20000010800 */
[----:B------:R-:W1:Y:S01]  /*12cc0*/  LDSM.16.MT88.4 R8, [R197+0x6800] ;  /* 0x00680000c508783b */ /* 0x000e620000004200 */
[----:B------:R3:W-:Y:S01]  /*12cd0*/  MUFU.EX2 R13, R2 ;  /* 0x00000002000d7308 */ /* 0x0007e20000000800 */
[----:B--2---:R-:W-:-:S03]  /*12ce0*/  F2FP.PACK_AB R65, R14, R16 ;  /* 0x000000100e41723e */ /* 0x004fc600000000ff */
[----:B------:R-:W-:-:S04]  /*12cf0*/  @P3 IMAD.HI.U32 R4, R252, c[0x0][0x2c8], RZ ;  /* 0x0000b200fc043a27 */ /* 0x000fc800078e00ff */
[----:B------:R2:W4:Y:S01]  /*12d00*/  MUFU.EX2 R12, R0 ;  /* 0x00000000000c7308 */ /* 0x0005220000000800 */
[----:B---3--:R-:W-:-:S04]  /*12d10*/  FADD.FTZ R2, R246, R245 ;  /* 0x000000f5f6027221 */ /* 0x008fc80000010000 */
[----:B------:R-:W-:Y:S02]  /*12d20*/  FADD.FTZ R2, R244, R2 ;  /* 0x00000002f4027221 */ /* 0x000fe40000010000 */
[----:B--2---:R-:W-:Y:S01]  /*12d30*/  FADD.FTZ R0, R240, R237 ;  /* 0x000000edf0007221 */ /* 0x004fe20000010000 */
[----:B----4-:R-:W-:Y:S01]  /*12d40*/  F2FP.PACK_AB R67, R12, R13 ;  /* 0x0000000d0c43723e */ /* 0x010fe200000000ff */
        /* <DEDUP_REMOVED lines=10> */
[----:B------:R-:W-:Y:S02]  /*12df0*/  FADD.FTZ R2, R230, R0 ;  /* 0x00000000e6027221 */ /* 0x000fe40000010000 */
[----:B------:R-:W-:-:S02]  /*12e00*/  FADD.FTZ R0, R242, R3 ;  /* 0x00000003f2007221 */ /* 0x000fc40000010000 */
[----:B------:R-:W-:Y:S01]  /*12e10*/  FADD.FTZ R2, R233, R2 ;  /* 0x00000002e9027221 */ /* 0x000fe20000010000 */
[C---:B------:R-:W-:Y:S01]  /*12e20*/  HMMA.16816.F32 R84, R64.reuse, R88, R84 ;  /* 0x000000584054723c */ /* 0x040fe20000001854 */
[----:B------:R-:W-:Y:S02]  /*12e30*/  FADD.FTZ R0, R223, R0 ;  /* 0x00000000df007221 */ /* 0x000fe40000010000 */
[----:B------:R-:W-:Y:S01]  /*12e40*/  FADD.FTZ R2, R217, R2 ;  /* 0x00000002d9027221 */ /* 0x000fe20000010000 */
[----:B------:R-:W-:Y:S01]  /*12e50*/  IADD3 R217, R251, -0x2, RZ ;  /* 0xfffffffefbd97810 */ /* 0x000fe20007ffe0ff */
        /* <DEDUP_REMOVED lines=24> */
[----:B------:R-:W-:Y:S01]  /*12fe0*/  IMAD.MOV.U32 R0, RZ, RZ, R252 ;  /* 0x000000ffff007224 */ /* 0x000fe200078e00fc */
[----:B------:R-:W-:Y:S01]  /*12ff0*/  @P3 SHF.R.U32.HI R0, RZ, c[0x0][0x2cc], R4 ;  /* 0x0000b300ff003a19 */ /* 0x000fe20000011604 */
[----:B------:R-:W-:-:S02]  /*13000*/  FADD.FTZ R2, R152, R2 ;  /* 0x0000000298027221 */ /* 0x000fc40000010000 */
[----:B------:R-:W-:Y:S01]  /*13010*/  FADD.FTZ R3, R150, R3 ;  /* 0x0000000396037221 */ /* 0x000fe20000010000 */
[C---:B------:R-:W-:Y:S01]  /*13020*/  HMMA.16816.F32 R80, R64.reuse, R82, R24 ;  /* 0x000000524050723c */ /* 0x040fe20000001818 */
[----:B------:R-:W-:Y:S02]  /*13030*/  FADD.FTZ R2, R143, R2 ;  /* 0x000000028f027221 */ /* 0x000fe40000010000 */
[----:B------:R-:W-:Y:S01]  /*13040*/  FADD.FTZ R4, R148, R3 ;  /* 0x0000000394047221 */ /* 0x000fe20000010000 */
[----:B------:R-:W-:Y:S01]  /*13050*/  IADD3 R3, R0, R214, -R219 ;  /* 0x000000d600037210 */ /* 0x000fe20007ffe8db */
[----:B------:R-:W-:Y:S02]  /*13060*/  FADD.FTZ R0, R146, R2 ;  /* 0x0000000292007221 */ /* 0x000fe40000010000 */
[----:B------:R-:W-:Y:S01]  /*13070*/  IMAD.MOV.U32 R2, RZ, RZ, RZ ;  /* 0x000000ffff027224 */ /* 0x000fe200078e00ff */
[----:B------:R-:W-:Y:S01]  /*13080*/  HMMA.16816.F32 R88, R64, R90, R32 ;  /* 0x0000005a4058723c */ /* 0x000fe20000001820 */
[----:B------:R-:W-:-:S02]  /*13090*/  FADD.FTZ R4, R142, R4 ;  /* 0x000000048e047221 */ /* 0x000fc40000010000 */
[----:B------:R-:W-:-:S04]  /*130a0*/  IMAD.HI R2, R3, -0x6db6db6d, R2 ;  /* 0x9249249303027827 */ /* 0x000fc800078e0202 */
[----:B------:R-:W-:Y:S01]  /*130b0*/  FADD.FTZ R3, R140, R4 ;  /* 0x000000048c037221 */ /* 0x000fe20000010000 */
[C---:B------:R-:W-:Y:S01]  /*130c0*/  HMMA.16816.F32 R96, R64.reuse, R98, R44 ;  /* 0x000000624060723c */ /* 0x040fe2000000182c */
[----:B------:R-:W-:Y:S02]  /*130d0*/  FADD.FTZ R0, R145, R0 ;  /* 0x0000000091007221 */ /* 0x000fe40000010000 */
[----:B------:R-:W-:Y:S02]  /*130e0*/  FADD.FTZ R3, R71, R3 ;  /* 0x0000000347037221 */ /* 0x000fe40000010000 */
[----:B------:R-:W-:Y:S01]  /*130f0*/  FADD.FTZ R4, R144, R0 ;  /* 0x0000000090047221 */ /* 0x000fe20000010000 */
[----:B------:R-:W-:Y:S01]  /*13100*/  SHF.R.U32.HI R0, RZ, 0x1f, R2 ;  /* 0x0000001fff007819 */ /* 0x000fe20000011602 */
[----:B------:R-:W-:Y:S01]  /*13110*/  FADD.FTZ R3, R141, R3 ;  /* 0x000000038d037221 */ /* 0x000fe20000010000 */
[----:B------:R-:W-:Y:S02]  /*13120*/  HMMA.16816.F32 R104, R64, R106, R52 ;  /* 0x0000006a4068723c */ /* 0x000fe40000001834 */
[----:B------:R-:W-:Y:S01]  /*13130*/  LEA.HI.SX32 R2, R2, R0, 0x1a ;  /* 0x0000000002027211 */ /* 0x000fe200078fd2ff */
        /* <DEDUP_REMOVED lines=12> */
[----:B------:R-:W-:-:S05]  /*13200*/  FADD.FTZ R0, R12, R2 ;  /* 0x000000020c007221 */ /* 0x000fca0000010000 */
[----:B------:R2:W-:Y:S02]  /*13210*/  STL [R1+0x38], R0 ;  /* 0x0000380001007387 */ /* 0x0005e40000100800 */
[C---:B-1----:R-:W-:Y:S02]  /*13220*/  HMMA.16816.F32 R60, R64.reuse, R8, R40 ;  /* 0x00000008403c723c */ /* 0x042fe40000001828 */
[----:B------:R2:W-:Y:S06]  /*13230*/  STL [R1+0x34], R3 ;  /* 0x0000340301007387 */ /* 0x0005ec0000100800 */
[----:B------:R-:W-:Y:S01]  /*13240*/  HMMA.16816.F32 R64, R64, R10, R28 ;  /* 0x0000000a4040723c */ /* 0x000fe2000000181c */
[----:B------:R-:W-:Y:S07]  /*13250*/  @!P0 BRA `(.L_x_1233) ;  /* 0x0000428000008947 */ /* 0x000fee0003800000 */
[----:B--2---:R-:W-:Y:S01]  /*13260*/  IMAD.IADD R0, R250, 0x1, R252 ;  /* 0x00000001fa007824 */ /* 0x004fe200078e02fc */
[----:B------:R-:W-:Y:S01]  /*13270*/  MOV R3, R70 ;  /* 0x0000004600037202 */ /* 0x000fe20000000f00 */
[----:B------:R-:W-:Y:S01]  /*13280*/  IMAD.MOV.U32 R71, RZ, RZ, R69 ;  /* 0x000000ffff477224 */ /* 0x000fe200078e0045 */
[----:B------:R-:W-:-:S02]  /*13290*/  MOV R188, R217 ;  /* 0x000000d900bc7202 */ /* 0x000fc40000000f00 */
[----:B------:R1:W-:Y:S02]  /*132a0*/  STL [R1+0x20], R0 ;  /* 0x0000200001007387 */ /* 0x0003e40000100800 */
[----:B-1----:R-:W-:-:S05]  /*132b0*/  @P3 IMAD.HI.U32 R0, R0, c[0x0][0x2c8], RZ ;  /* 0x0000b20000003a27 */ /* 0x002fca00078e00ff */
[----:B------:R-:W-:-:S05]  /*132c0*/  @P3 SHF.R.U32.HI R0, RZ, c[0x0][0x2cc], R0 ;  /* 0x0000b300ff003a19 */ /* 0x000fca0000011600 */
[----:B------:R1:W-:Y:S02]  /*132d0*/  @P3 STL [R1+0x28], R0 ;  /* 0x0000280001003387 */ /* 0x0003e40000100800 */
.L_x_1238:
[----:B--2---:R-:W2:Y:S01]  /*132e0*/  LDL R189, [R1+0x40] ;  /* 0x0000400001bd7983 */ /* 0x004ea20000100800 */
        /* <DEDUP_REMOVED lines=21> */
[----:B-1-34-:R-:W-:Y:S01]  /*13440*/  IMAD.WIDE.U32 R22, R188, c[0x0][0x208], RZ ;  /* 0x00008200bc167a25 */ /* 0x01afe200078e00ff */
[----:B------:R-:W2:Y:S01]  /*13450*/  LDL.64 R30, [R1+0x8] ;  /* 0x00000800011e7983 */ /* 0x000ea20000100a00 */
[----:B------:R-:W-:Y:S01]  /*13460*/  ULDC.64 UR4, c[0x0][0x208] ;  /* 0x0000820000047ab9 */ /* 0x000fe20000000a00 */
[----:B------:R-:W-:Y:S01]  /*13470*/  SHF.R.S32.HI R0, RZ, 0x1f, R188 ;  /* 0x0000001fff007819 */ /* 0x000fe200000114bc */
[----:B------:R-:W-:Y:S01]  /*13480*/  USHF.L.U32 UR9, UR4, 0x5, URZ ;  /* 0x0000000504097899 */ /* 0x000fe2000800063f */
[----:B------:R-:W3:Y:S01]  /*13490*/  LDL R28, [R1] ;  /* 0x00000000011c7983 */ /* 0x000ee20000100800 */
        /* <DEDUP_REMOVED lines=52> */
.L_x_1235:
[----:B-1-34-:R-:W-:Y:S05]  /*137e0*/  BSYNC B0 ;  /* 0x0000000000007941 */ /* 0x01afea0003800000 */
.L_x_1234:
        /* <DEDUP_REMOVED lines=36> */
[----:B------:R-:W-:Y:S01]  /*13a30*/  HMMA.16816.F32 R56, R136, R162, R56 ;  /* 0x000000a28838723c */ /* 0x000fe20000001838 */
[----:B------:R-:W4:Y:S07]  /*13a40*/  LDSM.16.M88.4 R160, [R193+0x3000] ;  /* 0x00300000c1a0783b */ /* 0x000f2e0000000200 */
[C---:B-1----:R-:W-:Y:S08]  /*13a50*/  HMMA.16816.F32 R4, R164.reuse, R72, R4 ;  /* 0x00000048a404723c */ /* 0x042ff00000001804 */
[C---:B------:R-:W-:Y:S01]  /*13a60*/  HMMA.16816.F32 R8, R164.reuse, R74, R8 ;  /* 0x0000004aa408723c */ /* 0x040fe20000001808 */
[----:B------:R-:W1:Y:S07]  /*13a70*/  LDSM.16.M88.4 R72, [R192] ;  /* 0x00000000c048783b */ /* 0x000e6e0000000200 */
        /* <DEDUP_REMOVED lines=44> */
[----:B------:R-:W2:Y:S07]  /*13d40*/  LDSM.16.M88.4 R140, [R200] ;  /* 0x00000000c88c783b */ /* 0x000eae0000000200 */
[C---:B---3--:R-:W-:Y:S08]  /*13d50*/  HMMA.16816.F32 R20, R172.reuse, R144, R20 ;  /* 0x00000090ac14723c */ /* 0x048ff00000001814 */
[C---:B------:R-:W-:Y:S01]  /*13d60*/  HMMA.16816.F32 R24, R172.reuse, R146, R24 ;  /* 0x00000092ac18723c */ /* 0x040fe20000001818 */
[----:B------:R-:W3:Y:S07]  /*13d70*/  LDSM.16.M88.4 R144, [R201] ;  /* 0x00000000c990783b */ /* 0x000eee0000000200 */
        /* <DEDUP_REMOVED lines=8> */
[----:B------:R-:W3:Y:S07]  /*13e00*/  LDSM.16.M88.4 R156, [R204] ;  /* 0x00000000cc9c783b */ /* 0x000eee0000000200 */
[C---:B------:R-:W-:Y:S08]  /*13e10*/  HMMA.16816.F32 R52, R172.reuse, R160, R52 ;  /* 0x000000a0ac34723c */ /* 0x040ff00000001834 */
[----:B------:R-:W-:Y:S01]  /*13e20*/  HMMA.16816.F32 R56, R172, R162, R56 ;  /* 0x000000a2ac38723c */ /* 0x000fe20000001838 */
[----:B------:R-:W4:Y:S07]  /*13e30*/  LDSM.16.M88.4 R160, [R205] ;  /* 0x00000000cda0783b */ /* 0x000f2e0000000200 */
        /* <DEDUP_REMOVED lines=28> */
[C---:B------:R-:W-:Y:S08]  /*14000*/  HMMA.16816.F32 R24, R180.reuse, R146, R24 ;  /* 0x00000092b418723c */ /* 0x040ff00000001818 */
[C---:B----4-:R-:W-:Y:S08]  /*14010*/  HMMA.16816.F32 R28, R180.reuse, R148, R28 ;  /* 0x00000094b41c723c */ /* 0x050ff0000000181c */
[C---:B------:R-:W-:Y:S08]  /*14020*/  HMMA.16816.F32 R32, R180.reuse, R150, R32 ;  /* 0x00000096b420723c */ /* 0x040ff00000001820 */
        /* <DEDUP_REMOVED lines=8> */
[C---:B--2---:R-:W-:Y:S08]  /*140b0*/  HMMA.16816.F32 R12, R184.reuse, R140, R12 ;  /* 0x0000008cb80c723c */ /* 0x044ff0000000180c */
        /* <DEDUP_REMOVED lines=137> */
[----:B------:R-:W3:Y:S01]  /*14950*/  LDL R189, [R1+0x10] ;  /* 0x0000100001bd7983 */ /* 0x000ee20000100800 */
        /* <DEDUP_REMOVED lines=47> */
.L_x_1237:
[----:B--234-:R-:W-:Y:S05]  /*14c50*/  BSYNC B0 ;  /* 0x0000000000007941 */ /* 0x01cfea0003800000 */
.L_x_1236:
        /* <DEDUP_REMOVED lines=19> */
[----:B------:R-:W-:Y:S02]  /*14d90*/  ISETP.GT.AND P0, PT, R0, 0x1, PT ;  /* 0x000000010000780c */ /* 0x000fe40003f04270 */
[----:B------:R-:W-:Y:S02]  /*14da0*/  FSEL R5, R160, -INF , P1 ;  /* 0xff800000a0057808 */ /* 0x000fe40000800000 */
[----:B------:R-:W-:Y:S02]  /*14db0*/  FSEL R6, R158, -INF , P0 ;  /* 0xff8000009e067808 */ /* 0x000fe40000000000 */
[----:B------:R-:W-:Y:S02]  /*14dc0*/  ISETP.GT.AND P4, PT, R0, 0x8, PT ;  /* 0x000000080000780c */ /* 0x000fe40003f84270 */
[----:B------:R-:W-:Y:S02]  /*14dd0*/  FMNMX.FTZ R2, R5, R71, !PT ;  /* 0x0000004705027209 */ /* 0x000fe40007810000 */
        /* <DEDUP_REMOVED lines=9> */
[----:B------:R-:W-:Y:S02]  /*14e70*/  ISETP.GT.AND P4, PT, R4, RZ, PT ;  /* 0x000000ff0400720c */ /* 0x000fe40003f84270 */
[----:B------:R-:W-:Y:S02]  /*14e80*/  FMNMX.FTZ R2, R41, R2, !PT ;  /* 0x0000000229027209 */ /* 0x000fe40007810000 */
[----:B------:R-:W-:Y:S02]  /*14e90*/  ISETP.GT.AND P1, PT, R0, 0x18, PT ;  /* 0x000000180000780c */ /* 0x000fe40003f24270 */
[----:B------:R-:W-:Y:S02]  /*14ea0*/  FSEL R48, R146, -INF , P0 ;  /* 0xff80000092307808 */ /* 0x000fe40000000000 */
[----:B------:R-:W-:Y:S02]  /*14eb0*/  FSEL R8, R163, -INF , P4 ;  /* 0xff800000a3087808 */ /* 0x000fe40002000000 */
[----:B------:R-:W-:Y:S02]  /*14ec0*/  ISETP.GT.AND P2, PT, R4, 0x1, PT ;  /* 0x000000010400780c */ /* 0x000fe40003f44270 */
[----:B------:R-:W-:Y:S02]  /*14ed0*/  FSEL R57, R75, -INF , P1 ;  /* 0xff8000004b397808 */ /* 0x000fe40000800000 */
[----:B------:R-:W-:Y:S02]  /*14ee0*/  ISETP.GT.AND P0, PT, R0, 0x19, PT ;  /* 0x000000190000780c */ /* 0x000fe40003f04270 */
        /* <DEDUP_REMOVED lines=44> */
[----:B------:R-:W-:Y:S02]  /*151b0*/  ISETP.GT.AND P2, PT, R4, 0x21, PT ;  /* 0x000000210400780c */ /* 0x000fe40003f44270 */
[----:B------:R-:W-:Y:S02]  /*151c0*/  FSEL R144, R153, -INF , P3 ;  /* 0xff80000099907808 */ /* 0x000fe40001800000 */
[----:B------:R-:W-:Y:S02]  /*151d0*/  FSEL R158, R34, -INF , P1 ;  /* 0xff800000229e7808 */ /* 0x000fe40000800000 */
[----:B------:R-:W-:Y:S02]  /*151e0*/  ISETP.GT.AND P0, PT, R0, 0x39, PT ;  /* 0x000000390000780c */ /* 0x000fe40003f04270 */
[----:B------:R-:W-:Y:S02]  /*151f0*/  FMNMX.FTZ R2, R157, R2, !PT ;  /* 0x000000029d027209 */ /* 0x000fe40007810000 */
        /* <DEDUP_REMOVED lines=43> */
[C---:B------:R-:W-:Y:S02]  /*154b0*/  ISETP.GT.AND P2, PT, R4.reuse, 0x41, PT ;  /* 0x000000410400780c */ /* 0x040fe40003f44270 */
[----:B------:R-:W-:Y:S02]  /*154c0*/  FMNMX.FTZ R7, R155, R7, !PT ;  /* 0x000000079b077209 */ /* 0x000fe40007810000 */
[----:B------:R-:W-:Y:S02]  /*154d0*/  ISETP.GT.AND P3, PT, R4, 0x48, PT ;  /* 0x000000480400780c */ /* 0x000fe40003f64270 */
[----:B------:R-:W-:Y:S02]  /*154e0*/  FSEL R232, R18, -INF , P1 ;  /* 0xff80000012e87808 */ /* 0x000fe40000800000 */
[----:B------:R-:W-:Y:S02]  /*154f0*/  ISETP.GT.AND P0, PT, R0, 0x59, PT ;  /* 0x000000590000780c */ /* 0x000fe40003f04270 */
        /* <DEDUP_REMOVED lines=38> */
[C---:B------:R-:W-:Y:S02]  /*15760*/  ISETP.GT.AND P0, PT, R4.reuse, 0x61, PT ;  /* 0x000000610400780c */ /* 0x040fe40003f04270 */
[----:B------:R-:W-:Y:S02]  /*15770*/  FSEL R239, R29, -INF , P1 ;  /* 0xff8000001def7808 */ /* 0x000fe40000800000 */
[----:B------:R-:W-:Y:S01]  /*15780*/  FSEL R240, R25, -INF , P0 ;  /* 0xff80000019f07808 */ /* 0x000fe20000000000 */
[----:B------:R-:W-:Y:S01]  /*15790*/  LDSM.16.MT88.4 R28, [R198] ;  /* 0x00000000c61c783b */ /* 0x000fe20000004200 */
[----:B------:R-:W-:Y:S02]  /*157a0*/  ISETP.GT.AND P0, PT, R4, 0x69, PT ;  /* 0x000000690400780c */ /* 0x000fe40003f04270 */
[----:B------:R-:W-:Y:S02]  /*157b0*/  FMNMX.FTZ R7, R228, R7, !PT ;  /* 0x00000007e4077209 */ /* 0x000fe40007810000 */
[----:B------:R-:W-:Y:S02]  /*157c0*/  FSEL R244, R21, -INF , P0 ;  /* 0xff80000015f47808 */ /* 0x000fe40000000000 */
[----:B------:R-:W-:Y:S02]  /*157d0*/  ISETP.GT.AND P1, PT, R4, 0x68, PT ;  /* 0x000000680400780c */ /* 0x000fe40003f24270 */
[----:B------:R-:W-:Y:S02]  /*157e0*/  FMNMX.FTZ R7, R239, R7, !PT ;  /* 0x00000007ef077209 */ /* 0x000fe40007810000 */
[----:B------:R-:W-:Y:S02]  /*157f0*/  FSEL R243, R23, -INF , P1 ;  /* 0xff80000017f37808 */ /* 0x000fe40000800000 */
[----:B------:R-:W-:Y:S01]  /*15800*/  FMNMX.FTZ R4, R240, R7, !PT ;  /* 0x00000007f0047209 */ /* 0x000fe20007810000 */
[----:B------:R-:W-:Y:S01]  /*15810*/  LDSM.16.MT88.4 R20, [R196] ;  /* 0x00000000c414783b */ /* 0x000fe20000004200 */
[----:B--2---:R-:W-:Y:S02]  /*15820*/  FMNMX.FTZ R0, R0, R2, !PT ;  /* 0x0000000200007209 */ /* 0x004fe40007810000 */
[----:B------:R-:W-:Y:S04]  /*15830*/  FMNMX.FTZ R4, R243, R4, !PT ;  /* 0x00000004f3047209 */ /* 0x000fe80007810000 */
[----:B------:R-:W-:Y:S01]  /*15840*/  FMNMX.FTZ R4, R244, R4, !PT ;  /* 0x00000004f4047209 */ /* 0x000fe20007810000 */
[----:B------:R-:W2:Y:S08]  /*15850*/  SHFL.BFLY PT, R2, R0, 0x1, 0x1f ;  /* 0x0c201f0000027f89 */ /* 0x000eb000000e0000 */
        /* <DEDUP_REMOVED lines=16> */
[--C-:B------:R-:W-:Y:S02]  /*15960*/  FFMA.FTZ R5, R8, c[0x0][0x2d0], -R73.reuse ;  /* 0x0000b40008057a23 */ /* 0x100fe40000010849 */
[--C-:B------:R-:W-:Y:S02]  /*15970*/  FFMA.FTZ R4, R11, c[0x0][0x2d0], -R73.reuse ;  /* 0x0000b4000b047a23 */ /* 0x100fe40000010849 */
[----:B------:R4:W-:Y:S10]  /*15980*/  MUFU.EX2 R252, R2 ;  /* 0x0000000200fc7308 */ /* 0x0009f40000000800 */
[----:B------:R-:W-:Y:S01]  /*15990*/  MUFU.EX2 R248, R5 ;  /* 0x0000000500f87308 */ /* 0x000fe20000000800 */
[--C-:B--2---:R-:W-:Y:S01]  /*159a0*/  FFMA.FTZ R0, R9, c[0x0][0x2d0], -R74.reuse ;  /* 0x0000b40009007a23 */ /* 0x104fe2000001084a */
[----:B---3--:R-:W-:Y:S08]  /*159b0*/  F2FP.PACK_AB R141, R250, R251 ;  /* 0x000000fbfa8d723e */ /* 0x008ff000000000ff */
[----:B------:R2:W-:Y:S01]  /*159c0*/  MUFU.EX2 R51, R0 ;  /* 0x0000000000337308 */ /* 0x0005e20000000800 */
[----:B----4-:R-:W-:Y:S09]  /*159d0*/  FSEL R2, R69, RZ, P0 ;  /* 0x000000ff45027208 */ /* 0x010ff20000000000 */
[----:B------:R-:W3:Y:S01]  /*159e0*/  MUFU.EX2 R247, R4 ;  /* 0x0000000400f77308 */ /* 0x000ee20000000800 */
[--C-:B--2---:R-:W-:Y:S09]  /*159f0*/  FFMA.FTZ R0, R10, c[0x0][0x2d0], -R74.reuse ;  /* 0x0000b4000a007a23 */ /* 0x104ff2000001084a */
[----:B------:R2:W4:Y:S01]  /*15a00*/  MUFU.EX2 R58, R0 ;  /* 0x00000000003a7308 */ /* 0x0005220000000800 */
[----:B---3--:R-:W-:Y:S01]  /*15a10*/  F2FP.PACK_AB R140, R247, R248 ;  /* 0x000000f8f78c723e */ /* 0x008fe200000000ff */
[----:B--2---:R-:W-:Y:S01]  /*15a20*/  FFMA.FTZ R0, R12, c[0x0][0x2d0], -R73 ;  /* 0x0000b4000c007a23 */ /* 0x004fe20000010849 */
[----:B----4-:R-:W-:Y:S01]  /*15a30*/  F2FP.PACK_AB R143, R58, R51 ;  /* 0x000000333a8f723e */ /* 0x010fe200000000ff */
        /* <DEDUP_REMOVED lines=9> */
[----:B------:R-:W-:Y:S04]  /*15ad0*/  FMUL.FTZ R0, R0, c[0x0][0x2d0] ;  /* 0x0000b40000007a20 */ /* 0x000fe80000410000 */
[----:B------:R3:W-:Y:S01]  /*15ae0*/  MUFU.EX2 R242, R2 ;  /* 0x0000000200f27308 */ /* 0x0007e20000000800 */
[C---:B----4-:R-:W-:Y:S02]  /*15af0*/  FMUL.FTZ R4, R3.reuse, R76 ;  /* 0x0000004c03047220 */ /* 0x050fe40000410000 */
        /* <DEDUP_REMOVED lines=10> */
[----:B------:R-:W5:Y:S01]  /*15ba0*/  LDL.LU R105, [R1+0x38] ;  /* 0x0000380001697983 */ /* 0x000f620000300800 */
[C---:B------:R-:W-:Y:S02]  /*15bb0*/  FMUL.FTZ R60, R3.reuse, R60 ;  /* 0x0000003c033c7220 */ /* 0x040fe40000410000 */
[--C-:B---3--:R-:W-:Y:S01]  /*15bc0*/  FFMA.FTZ R2, R40, c[0x0][0x2d0], -R73.reuse ;  /* 0x0000b40028027a23 */ /* 0x108fe20000010849 */
[----:B------:R-:W3:Y:S01]  /*15bd0*/  LDL.LU R104, [R1+0x34] ;  /* 0x0000340001687983 */ /* 0x000ee20000300800 */
[C---:B------:R-:W-:Y:S02]  /*15be0*/  FMUL.FTZ R40, R3.reuse, R112 ;  /* 0x0000007003287220 */ /* 0x040fe40000410000 */
[----:B------:R1:W1:Y:S01]  /*15bf0*/  MUFU.EX2 R241, R2 ;  /* 0x0000000200f17308 */ /* 0x0002620000000800 */
[C---:B------:R-:W-:Y:S02]  /*15c00*/  FMUL.FTZ R61, R3.reuse, R61 ;  /* 0x0000003d033d7220 */ /* 0x040fe40000410000 */
[C---:B------:R-:W-:Y:S02]  /*15c10*/  FMUL.FTZ R64, R3.reuse, R64 ;  /* 0x0000004003407220 */ /* 0x040fe40000410000 */
[C---:B------:R-:W-:Y:S02]  /*15c20*/  FMUL.FTZ R65, R3.reuse, R65 ;  /* 0x0000004103417220 */ /* 0x040fe40000410000 */
[C---:B----4-:R-:W-:Y:S02]  /*15c30*/  FMUL.FTZ R6, R0.reuse, R78 ;  /* 0x0000004e00067220 */ /* 0x050fe40000410000 */
[C---:B------:R-:W-:Y:S02]  /*15c40*/  FMUL.FTZ R7, R0.reuse, R79 ;  /* 0x0000004f00077220 */ /* 0x040fe40000410000 */
[----:B------:R-:W4:Y:S01]  /*15c50*/  LDSM.16.MT88.4 R76, [R198+0x3800] ;  /* 0x00380000c64c783b */ /* 0x000f220000004200 */
[C---:B------:R-:W-:Y:S02]  /*15c60*/  FMUL.FTZ R10, R0.reuse, R82 ;  /* 0x00000052000a7220 */ /* 0x040fe40000410000 */
[C---:B------:R-:W-:Y:S02]  /*15c70*/  FMUL.FTZ R11, R0.reuse, R83 ;  /* 0x00000053000b7220 */ /* 0x040fe40000410000 */
[C---:B--2---:R-:W-:Y:S03]  /*15c80*/  HMMA.16816.F32 R4, R140.reuse, R12, R4 ;  /* 0x0000000c8c04723c */ /* 0x044fe60000001804 */
[----:B------:R-:W2:Y:S02]  /*15c90*/  LDSM.16.MT88.4 R80, [R197+0x3800] ;  /* 0x00380000c550783b */ /* 0x000ea40000004200 */
[C---:B------:R-:W-:Y:S02]  /*15ca0*/  FMUL.FTZ R18, R0.reuse, R90 ;  /* 0x0000005a00127220 */ /* 0x040fe40000410000 */
[----:B------:R-:W-:Y:S01]  /*15cb0*/  FMUL.FTZ R12, R3, R84 ;  /* 0x00000054030c7220 */ /* 0x000fe20000410000 */
[C---:B------:R-:W-:Y:S04]  /*15cc0*/  HMMA.16816.F32 R8, R140.reuse, R14, R8 ;  /* 0x0000000e8c08723c */ /* 0x040fe80000001808 */
[--C-:B-1----:R-:W-:Y:S02]  /*15cd0*/  FFMA.FTZ R2, R41, c[0x0][0x2d0], -R74.reuse ;  /* 0x0000b40029027a23 */ /* 0x102fe4000001084a */
        /* <DEDUP_REMOVED lines=8> */
[----:B------:R-:W2:Y:S01]  /*15d60*/  LDSM.16.MT88.4 R88, [R196+0x800] ;  /* 0x00080000c458783b */ /* 0x000ea20000004200 */
[C---:B------:R-:W-:Y:S02]  /*15d70*/  FMUL.FTZ R27, R0.reuse, R99 ;  /* 0x00000063001b7220 */ /* 0x040fe40000410000 */
[----:B------:R-:W-:Y:S02]  /*15d80*/  FMUL.FTZ R34, R0, R106 ;  /* 0x0000006a00227220 */ /* 0x000fe40000410000 */
[C---:B------:R-:W-:Y:S03]  /*15d90*/  HMMA.16816.F32 R16, R140.reuse, R22, R16 ;  /* 0x000000168c10723c */ /* 0x040fe60000001810 */
[----:B------:R-:W-:Y:S01]  /*15da0*/  LDSM.16.MT88.4 R96, [R197+0x800] ;  /* 0x00080000c560783b */ /* 0x000fe20000004200 */
[C---:B------:R-:W-:Y:S02]  /*15db0*/  FMUL.FTZ R20, R3.reuse, R92 ;  /* 0x0000005c03147220 */ /* 0x040fe40000410000 */
[----:B-1----:R-:W-:Y:S02]  /*15dc0*/  FFMA.FTZ R2, R48, c[0x0][0x2d0], -R74 ;  /* 0x0000b40030027a23 */ /* 0x002fe4000001084a */
[C---:B------:R-:W-:Y:S02]  /*15dd0*/  FMUL.FTZ R21, R3.reuse, R93 ;  /* 0x0000005d03157220 */ /* 0x040fe40000410000 */
[----:B------:R1:W1:Y:S02]  /*15de0*/  MUFU.EX2 R236, R2 ;  /* 0x0000000200ec7308 */ /* 0x0002640000000800 */
[C---:B------:R-:W-:Y:S02]  /*15df0*/  FMUL.FTZ R22, R0.reuse, R94 ;  /* 0x0000005e00167220 */ /* 0x040fe40000410000 */
[C---:B------:R-:W-:Y:S02]  /*15e00*/  FMUL.FTZ R23, R0.reuse, R95 ;  /* 0x0000005f00177220 */ /* 0x040fe40000410000 */
[----:B------:R-:W2:Y:S01]  /*15e10*/  LDSM.16.MT88.4 R92, [R198+0x800] ;  /* 0x00080000c65c783b */ /* 0x000ea20000004200 */
[C---:B------:R-:W-:Y:S02]  /*15e20*/  FMUL.FTZ R35, R0.reuse, R107 ;  /* 0x0000006b00237220 */ /* 0x040fe40000410000 */
[C---:B------:R-:W-:Y:S02]  /*15e30*/  FMUL.FTZ R41, R3.reuse, R113 ;  /* 0x0000007103297220 */ /* 0x040fe40000410000 */
[C---:B------:R-:W-:Y:S03]  /*15e40*/  HMMA.16816.F32 R20, R140.reuse, R28, R20 ;  /* 0x0000001c8c14723c */ /* 0x040fe60000001814 */
[C---:B------:R-:W-:Y:S02]  /*15e50*/  FMUL.FTZ R42, R0.reuse, R114 ;  /* 0x00000072002a7220 */ /* 0x040fe40000410000 */
[C---:B------:R-:W-:Y:S02]  /*15e60*/  FMUL.FTZ R43, R0.reuse, R115 ;  /* 0x00000073002b7220 */ /* 0x040fe40000410000 */
[----:B------:R-:W-:Y:S01]  /*15e70*/  LDSM.16.MT88.4 R112, [R195+0x6800] ;  /* 0x00680000c370783b */ /* 0x000fe20000004200 */
[C---:B------:R-:W-:Y:S04]  /*15e80*/  HMMA.16816.F32 R24, R140.reuse, R30, R24 ;  /* 0x0000001e8c18723c */ /* 0x040fe80000001818 */
[----:B------:R-:W-:Y:S02]  /*15e90*/  FMUL.FTZ R28, R3, R100 ;  /* 0x00000064031c7220 */ /* 0x000fe40000410000 */
[--C-:B-1----:R-:W-:Y:S02]  /*15ea0*/  FFMA.FTZ R2, R49, c[0x0][0x2d0], -R73.reuse ;  /* 0x0000b40031027a23 */ /* 0x102fe40000010849 */
[C---:B------:R-:W-:Y:S02]  /*15eb0*/  FMUL.FTZ R29, R3.reuse, R101 ;  /* 0x00000065031d7220 */ /* 0x040fe40000410000 */
[----:B------:R1:W-:Y:S02]  /*15ec0*/  MUFU.EX2 R235, R2 ;  /* 0x0000000200eb7308 */ /* 0x0003e40000000800 */
[C---:B------:R-:W-:Y:S02]  /*15ed0*/  FMUL.FTZ R30, R0.reuse, R102 ;  /* 0x00000066001e7220 */ /* 0x040fe40000410000 */
[C---:B------:R-:W-:Y:S02]  /*15ee0*/  FMUL.FTZ R31, R0.reuse, R103 ;  /* 0x00000067001f7220 */ /* 0x040fe40000410000 */
[----:B------:R-:W-:Y:S01]  /*15ef0*/  LDSM.16.MT88.4 R100, [R198+0x3000] ;  /* 0x00300000c664783b */ /* 0x000fe20000004200 */
[C---:B------:R-:W-:Y:S02]  /*15f00*/  FMUL.FTZ R59, R0.reuse, R131 ;  /* 0x00000083003b7220 */ /* 0x040fe40000410000 */
[C---:B------:R-:W-:Y:S02]  /*15f10*/  FMUL.FTZ R48, R3.reuse, R120 ;  /* 0x0000007803307220 */ /* 0x040fe40000410000 */
[C---:B------:R-:W-:Y:S03]  /*15f20*/  HMMA.16816.F32 R28, R140.reuse, R36, R28 ;  /* 0x000000248c1c723c */ /* 0x040fe6000000181c */
[----:B------:R-:W-:Y:S02]  /*15f30*/  IMAD.MOV.U32 R120, RZ, RZ, R58 ;  /* 0x000000ffff787224 */ /* 0x000fe400078e003a */
[----:B------:R-:W-:Y:S02]  /*15f40*/  FMUL.FTZ R58, R0, R130 ;  /* 0x00000082003a7220 */ /* 0x000fe40000410000 */
[C---:B------:R-:W-:Y:S01]  /*15f50*/  FMUL.FTZ R37, R3.reuse, R109 ;  /* 0x0000006d03257220 */ /* 0x040fe20000410000 */
[C---:B------:R-:W-:Y:S04]  /*15f60*/  HMMA.16816.F32 R32, R140.reuse, R38, R32 ;  /* 0x000000268c20723c */ /* 0x040fe80000001820 */
[C---:B------:R-:W-:Y:S02]  /*15f70*/  FMUL.FTZ R36, R3.reuse, R108 ;  /* 0x0000006c03247220 */ /* 0x040fe40000410000 */
[----:B-1----:R-:W-:Y:S02]  /*15f80*/  FFMA.FTZ R2, R56, c[0x0][0x2d0], -R73 ;  /* 0x0000b40038027a23 */ /* 0x002fe40000010849 */
[C---:B------:R-:W-:Y:S02]  /*15f90*/  FMUL.FTZ R56, R3.reuse, R128 ;  /* 0x0000008003387220 */ /* 0x040fe40000410000 */
[----:B------:R1:W1:Y:S02]  /*15fa0*/  MUFU.EX2 R233, R2 ;  /* 0x0000000200e97308 */ /* 0x0002640000000800 */
[C---:B------:R-:W-:Y:S02]  /*15fb0*/  FMUL.FTZ R39, R0.reuse, R111 ;  /* 0x0000006f00277220 */ /* 0x040fe40000410000 */
[C---:B------:R-:W-:Y:S02]  /*15fc0*/  FMUL.FTZ R38, R0.reuse, R110 ;  /* 0x0000006e00267220 */ /* 0x040fe40000410000 */
[C---:B------:R-:W-:Y:S02]  /*15fd0*/  FMUL.FTZ R49, R3.reuse, R121 ;  /* 0x0000007903317220 */ /* 0x040fe40000410000 */
[----:B------:R-:W-:Y:S02]  /*15fe0*/  IMAD.MOV.U32 R121, RZ, RZ, R50 ;  /* 0x000000ffff797224 */ /* 0x000fe400078e0032 */
[C---:B------:R-:W-:Y:S01]  /*15ff0*/  FMUL.FTZ R50, R0.reuse, R122 ;  /* 0x0000007a00327220 */ /* 0x040fe20000410000 */
[C---:B------:R-:W-:Y:S03]  /*16000*/  HMMA.16816.F32 R36, R140.reuse, R44, R36 ;  /* 0x0000002c8c24723c */ /* 0x040fe60000001824 */
[----:B------:R-:W-:Y:S02]  /*16010*/  IMAD.MOV.U32 R122, RZ, RZ, R51 ;  /* 0x000000ffff7a7224 */ /* 0x000fe400078e0033 */
[C---:B------:R-:W-:Y:S02]  /*16020*/  FMUL.FTZ R51, R0.reuse, R123 ;  /* 0x0000007b00337220 */ /* 0x040fe40000410000 */
[C---:B------:R-:W-:Y:S01]  /*16030*/  FMUL.FTZ R45, R3.reuse, R117 ;  /* 0x00000075032d7220 */ /* 0x040fe20000410000 */
[C---:B------:R-:W-:Y:S04]  /*16040*/  HMMA.16816.F32 R40, R140.reuse, R46, R40 ;  /* 0x0000002e8c28723c */ /* 0x040fe80000001828 */
[----:B------:R-:W-:Y:S02]  /*16050*/  FMUL.FTZ R44, R3, R116 ;  /* 0x00000074032c7220 */ /* 0x000fe40000410000 */
[--C-:B-1----:R-:W-:Y:S02]  /*16060*/  FFMA.FTZ R2, R57, c[0x0][0x2d0], -R74.reuse ;  /* 0x0000b40039027a23 */ /* 0x102fe4000001084a */
[C---:B------:R-:W-:Y:S02]  /*16070*/  FMUL.FTZ R47, R0.reuse, R119 ;  /* 0x00000077002f7220 */ /* 0x040fe40000410000 */
[----:B------:R1:W-:Y:S02]  /*16080*/  MUFU.EX2 R231, R2 ;  /* 0x0000000200e77308 */ /* 0x0003e40000000800 */
[C---:B------:R-:W-:Y:S02]  /*16090*/  FMUL.FTZ R46, R0.reuse, R118 ;  /* 0x00000076002e7220 */ /* 0x040fe40000410000 */
[C---:B------:R-:W-:Y:S02]  /*160a0*/  FMUL.FTZ R57, R3.reuse, R129 ;  /* 0x0000008103397220 */ /* 0x040fe40000410000 */
[C---:B------:R-:W-:Y:S02]  /*160b0*/  FMUL.FTZ R62, R0.reuse, R62 ;  /* 0x0000003e003e7220 */ /* 0x040fe40000410000 */
[C---:B------:R-:W-:Y:S01]  /*160c0*/  FMUL.FTZ R63, R0.reuse, R63 ;  /* 0x0000003f003f7220 */ /* 0x040fe20000410000 */
[C---:B------:R-:W-:Y:S03]  /*160d0*/  HMMA.16816.F32 R44, R140.reuse, R52, R44 ;  /* 0x000000348c2c723c */ /* 0x040fe6000000182c */
[C---:B------:R-:W-:Y:S02]  /*160e0*/  FMUL.FTZ R66, R0.reuse, R66 ;  /* 0x0000004200427220 */ /* 0x040fe40000410000 */
[C---:B------:R-:W-:Y:S02]  /*160f0*/  FMUL.FTZ R67, R0.reuse, R67 ;  /* 0x0000004300437220 */ /* 0x040fe40000410000 */
[C---:B------:R-:W-:Y:S01]  /*16100*/  FMUL.FTZ R53, R3.reuse, R125 ;  /* 0x0000007d03357220 */ /* 0x040fe20000410000 */
[C---:B------:R-:W-:Y:S04]  /*16110*/  HMMA.16816.F32 R48, R140.reuse, R54, R48 ;  /* 0x000000368c30723c */ /* 0x040fe80000001830 */
[----:B------:R-:W-:Y:S02]  /*16120*/  FMUL.FTZ R52, R3, R124 ;  /* 0x0000007c03347220 */ /* 0x000fe40000410000 */
[--C-:B-1----:R-:W-:Y:S02]  /*16130*/  FFMA.FTZ R2, R75, c[0x0][0x2d0], -R74.reuse ;  /* 0x0000b4004b027a23 */ /* 0x102fe4000001084a */
[C---:B------:R-:W-:Y:S02]  /*16140*/  FMUL.FTZ R55, R0.reuse, R127 ;  /* 0x0000007f00377220 */ /* 0x040fe40000410000 */
[----:B------:R1:W1:Y:S02]  /*16150*/  MUFU.EX2 R128, R2 ;  /* 0x0000000200807308 */ /* 0x0002640000000800 */
[----:B------:R-:W-:Y:S07]  /*16160*/  FMUL.FTZ R54, R0, R126 ;  /* 0x0000007e00367220 */ /* 0x000fee0000410000 */
[C---:B----4-:R-:W-:Y:S07]  /*16170*/  HMMA.16816.F32 R52, R140.reuse, R76, R52 ;  /* 0x0000004c8c34723c */ /* 0x050fee0000001834 */
[----:B------:R-:W-:Y:S01]  /*16180*/  F2FP.PACK_AB R76, R241, R242 ;  /* 0x000000f2f14c723e */ /* 0x000fe200000000ff */
[C---:B------:R-:W-:Y:S04]  /*16190*/  HMMA.16816.F32 R56, R140.reuse, R78, R56 ;  /* 0x0000004e8c38723c */ /* 0x040fe80000001838 */
[----:B------:R-:W-:Y:S03]  /*161a0*/  F2FP.PACK_AB R77, R236, R237 ;  /* 0x000000edec4d723e */ /* 0x000fe600000000ff */
[----:B------:R-:W-:Y:S01]  /*161b0*/  F2FP.PACK_AB R78, R233, R235 ;  /* 0x000000ebe94e723e */ /* 0x000fe200000000ff */
[C---:B--2---:R-:W-:Y:S04]  /*161c0*/  HMMA.16816.F32 R60, R140.reuse, R80, R60 ;  /* 0x000000508c3c723c */ /* 0x044fe8000000183c */
[--C-:B-1----:R-:W-:Y:S01]  /*161d0*/  FFMA.FTZ R2, R144, c[0x0][0x2d0], -R73.reuse ;  /* 0x0000b40090027a23 */ /* 0x102fe20000010849 */
[----:B------:R-:W-:Y:S03]  /*161e0*/  F2FP.PACK_AB R79, R128, R231 ;  /* 0x000000e7804f723e */ /* 0x000fe600000000ff */
[----:B------:R-:W-:Y:S01]  /*161f0*/  HMMA.16816.F32 R64, R140, R82, R64 ;  /* 0x000000528c40723c */ /* 0x000fe20000001840 */
[----:B------:R1:W-:Y:S01]  /*16200*/  MUFU.EX2 R227, R2 ;  /* 0x0000000200e37308 */ /* 0x0003e20000000800 */
[----:B------:R-:W2:Y:S06]  /*16210*/  LDSM.16.MT88.4 R80, [R195+0x4000] ;  /* 0x00400000c350783b */ /* 0x000eac0000004200 */
[C---:B------:R-:W-:Y:S08]  /*16220*/  HMMA.16816.F32 R4, R76.reuse, R84, R4 ;  /* 0x000000544c04723c */ /* 0x040ff00000001804 */
[C---:B------:R-:W-:Y:S01]  /*16230*/  HMMA.16816.F32 R8, R76.reuse, R86, R8 ;  /* 0x000000564c08723c */ /* 0x040fe20000001808 */
[----:B------:R-:W4:Y:S07]  /*16240*/  LDSM.16.MT88.4 R84, [R196+0x4000] ;  /* 0x00400000c454783b */ /* 0x000f2e0000004200 */
[C---:B------:R-:W-:Y:S04]  /*16250*/  HMMA.16816.F32 R12, R76.reuse, R88, R12 ;  /* 0x000000584c0c723c */ /* 0x040fe8000000180c */
[----:B-1----:R-:W-:Y:S04]  /*16260*/  FFMA.FTZ R2, R145, c[0x0][0x2d0], -R73 ;  /* 0x0000b40091027a23 */ /* 0x002fe80000010849 */
[C---:B------:R-:W-:Y:S01]  /*16270*/  HMMA.16816.F32 R16, R76.reuse, R90, R16 ;  /* 0x0000005a4c10723c */ /* 0x040fe20000001810 */
[----:B------:R1:W1:Y:S01]  /*16280*/  MUFU.EX2 R111, R2 ;  /* 0x00000002006f7308 */ /* 0x0002620000000800 */
[----:B------:R-:W3:Y:S06]  /*16290*/  LDSM.16.MT88.4 R88, [R198+0x4000] ;  /* 0x00400000c658783b */ /* 0x000eec0000004200 */
[C---:B------:R-:W-:Y:S08]  /*162a0*/  HMMA.16816.F32 R20, R76.reuse, R92, R20 ;  /* 0x0000005c4c14723c */ /* 0x040ff00000001814 */
[C---:B------:R-:W-:Y:S01]  /*162b0*/  HMMA.16816.F32 R24, R76.reuse, R94, R24 ;  /* 0x0000005e4c18723c */ /* 0x040fe20000001818 */
[----:B------:R-:W3:Y:S07]  /*162c0*/  LDSM.16.MT88.4 R92, [R197+0x4000] ;  /* 0x00400000c55c783b */ /* 0x000eee0000004200 */
[C---:B------:R-:W-:Y:S04]  /*162d0*/  HMMA.16816.F32 R28, R76.reuse, R96, R28 ;  /* 0x000000604c1c723c */ /* 0x040fe8000000181c */
[--C-:B-1----:R-:W-:Y:S04]  /*162e0*/  FFMA.FTZ R2, R146, c[0x0][0x2d0], -R74.reuse ;  /* 0x0000b40092027a23 */ /* 0x102fe8000001084a */
[C---:B------:R-:W-:Y:S01]  /*162f0*/  HMMA.16816.F32 R32, R76.reuse, R98, R32 ;  /* 0x000000624c20723c */ /* 0x040fe20000001820 */
[----:B------:R1:W-:Y:S01]  /*16300*/  MUFU.EX2 R109, R2 ;  /* 0x00000002006d7308 */ /* 0x0003e20000000800 */
[----:B------:R-:W-:Y:S06]  /*16310*/  LDSM.16.MT88.4 R96, [R196+0x1000] ;  /* 0x00100000c460783b */ /* 0x000fec0000004200 */
[C---:B--2---:R-:W-:Y:S08]  /*16320*/  HMMA.16816.F32 R36, R76.reuse, R80, R36 ;  /* 0x000000504c24723c */ /* 0x044ff00000001824 */
[C---:B------:R-:W-:Y:S01]  /*16330*/  HMMA.16816.F32 R40, R76.reuse, R82, R40 ;  /* 0x000000524c28723c */ /* 0x040fe20000001828 */
[----:B------:R-:W2:Y:S03]  /*16340*/  LDSM.16.MT88.4 R80, [R195+0x1000] ;  /* 0x00100000c350783b */ /* 0x000ea60000004200 */
[----:B-----5:R-:W-:Y:S04]  /*16350*/  FFMA.FTZ R0, R0, R105, R251 ;  /* 0x0000006900007223 */ /* 0x020fe800000100fb */
[C---:B----4-:R-:W-:Y:S04]  /*16360*/  HMMA.16816.F32 R44, R76.reuse, R84, R44 ;  /* 0x000000544c2c723c */ /* 0x050fe8000000182c */
[----:B-1----:R-:W-:Y:S02]  /*16370*/  FFMA.FTZ R2, R148, c[0x0][0x2d0], -R74 ;  /* 0x0000b40094027a23 */ /* 0x002fe4000001084a */
[----:B---3--:R-:W-:Y:S02]  /*16380*/  FFMA.FTZ R3, R3, R104, R248 ;  /* 0x0000006803037223 */ /* 0x008fe400000100f8 */
[C---:B------:R-:W-:Y:S01]  /*16390*/  HMMA.16816.F32 R48, R76.reuse, R86, R48 ;  /* 0x000000564c30723c */ /* 0x040fe20000001830 */
[----:B------:R1:W3:Y:S01]  /*163a0*/  MUFU.EX2 R110, R2 ;  /* 0x00000002006e7308 */ /* 0x0002e20000000800 */
[----:B------:R-:W4:Y:S02]  /*163b0*/  LDSM.16.MT88.4 R84, [R198+0x1000] ;  /* 0x00100000c654783b */ /* 0x000f240000004200 */
[----:B------:R-:W-:Y:S04]  /*163c0*/  FADD.FTZ R0, R250, R0 ;  /* 0x00000000fa007221 */ /* 0x000fe80000010000 */
[C---:B------:R-:W-:Y:S02]  /*163d0*/  HMMA.16816.F32 R52, R76.reuse, R88, R52 ;  /* 0x000000584c34723c */ /* 0x040fe40000001834 */
[----:B------:R-:W-:Y:S02]  /*163e0*/  LDSM.16.MT88.4 R104, [R197+0x3000] ;  /* 0x00300000c568783b */ /* 0x000fe40000004200 */
[----:B------:R-:W-:Y:S04]  /*163f0*/  FADD.FTZ R0, R122, R0 ;  /* 0x000000007a007221 */ /* 0x000fe80000010000 */
[C---:B------:R-:W-:Y:S02]  /*16400*/  HMMA.16816.F32 R56, R76.reuse, R90, R56 ;  /* 0x0000005a4c38723c */ /* 0x040fe40000001838 */
[----:B------:R-:W5:Y:S02]  /*16410*/  LDSM.16.MT88.4 R88, [R197+0x1000] ;  /* 0x00100000c558783b */ /* 0x000f640000004200 */
[----:B------:R-:W-:Y:S04]  /*16420*/  FADD.FTZ R0, R120, R0 ;  /* 0x0000000078007221 */ /* 0x000fe80000010000 */
[C---:B------:R-:W-:Y:S04]  /*16430*/  HMMA.16816.F32 R60, R76.reuse, R92, R60 ;  /* 0x0000005c4c3c723c */ /* 0x040fe8000000183c */
[--C-:B-1----:R-:W-:Y:S02]  /*16440*/  FFMA.FTZ R2, R147, c[0x0][0x2d0], -R73.reuse ;  /* 0x0000b40093027a23 */ /* 0x102fe40000010849 */
[----:B------:R-:W-:Y:S02]  /*16450*/  FADD.FTZ R0, R237, R0 ;  /* 0x00000000ed007221 */ /* 0x000fe40000010000 */
[----:B------:R-:W-:Y:S01]  /*16460*/  HMMA.16816.F32 R64, R76, R94, R64 ;  /* 0x0000005e4c40723c */ /* 0x000fe20000001840 */
[----:B------:R1:W-:Y:S01]  /*16470*/  MUFU.EX2 R224, R2 ;  /* 0x0000000200e07308 */ /* 0x0003e20000000800 */
[----:B------:R-:W-:Y:S02]  /*16480*/  LDSM.16.MT88.4 R92, [R196+0x4800] ;  /* 0x00480000c45c783b */ /* 0x000fe40000004200 */
[----:B------:R-:W-:Y:S03]  /*16490*/  FADD.FTZ R0, R236, R0 ;  /* 0x00000000ec007221 */ /* 0x000fe60000010000 */
[----:B------:R-:W-:Y:S01]  /*164a0*/  F2FP.PACK_AB R76, R111, R227 ;  /* 0x000000e36f4c723e */ /* 0x000fe200000000ff */
[----:B------:R-:W-:Y:S01]  /*164b0*/  FADD.FTZ R0, R231, R0 ;  /* 0x00000000e7007221 */ /* 0x000fe20000010000 */
[----:B---3--:R-:W-:Y:S03]  /*164c0*/  F2FP.PACK_AB R77, R110, R109 ;  /* 0x0000006d6e4d723e */ /* 0x008fe600000000ff */
[----:B------:R-:W-:Y:S02]  /*164d0*/  FADD.FTZ R0, R128, R0 ;  /* 0x0000000080007221 */ /* 0x000fe40000010000 */
[----:B------:R-:W-:Y:S02]  /*164e0*/  LDSM.16.MT88.4 R128, [R198+0x6800] ;  /* 0x00680000c680783b */ /* 0x000fe40000004200 */
[----:B------:R-:W-:Y:S04]  /*164f0*/  FADD.FTZ R0, R109, R0 ;  /* 0x000000006d007221 */ /* 0x000fe80000010000 */
[----:B------:R-:W-:Y:S02]  /*16500*/  FADD.FTZ R0, R110, R0 ;  /* 0x000000006e007221 */ /* 0x000fe40000010000 */
[--C-:B-1----:R-:W-:Y:S04]  /*16510*/  FFMA.FTZ R2, R149, c[0x0][0x2d0], -R73.reuse ;  /* 0x0000b40095027a23 */ /* 0x102fe80000010849 */
[----:B------:R1:W3:Y:S02]  /*16520*/  MUFU.EX2 R221, R2 ;  /* 0x0000000200dd7308 */ /* 0x0002e40000000800 */
[--C-:B-1----:R-:W-:Y:S01]  /*16530*/  FFMA.FTZ R2, R151, c[0x0][0x2d0], -R74.reuse ;  /* 0x0000b40097027a23 */ /* 0x102fe2000001084a */
[----:B---3--:R-:W-:Y:S07]  /*16540*/  F2FP.PACK_AB R78, R221, R224 ;  /* 0x000000e0dd4e723e */ /* 0x008fee00000000ff */
[----:B------:R1:W3:Y:S02]  /*16550*/  MUFU.EX2 R108, R2 ;  /* 0x00000002006c7308 */ /* 0x0002e40000000800 */
[----:B-1----:R-:W-:Y:S02]  /*16560*/  FFMA.FTZ R2, R152, c[0x0][0x2d0], -R74 ;  /* 0x0000b40098027a23 */ /* 0x002fe4000001084a */
[----:B---3--:R-:W-:Y:S06]  /*16570*/  FADD.FTZ R0, R108, R0 ;  /* 0x000000006c007221 */ /* 0x008fec0000010000 */
[----:B------:R1:W3:Y:S02]  /*16580*/  MUFU.EX2 R219, R2 ;  /* 0x0000000200db7308 */ /* 0x0002e40000000800 */
[--C-:B-1----:R-:W-:Y:S01]  /*16590*/  FFMA.FTZ R2, R153, c[0x0][0x2d0], -R73.reuse ;  /* 0x0000b40099027a23 */ /* 0x102fe20000010849 */
[C---:B---3--:R-:W-:Y:S01]  /*165a0*/  F2FP.PACK_AB R79, R219.reuse, R108 ;  /* 0x0000006cdb4f723e */ /* 0x048fe200000000ff */
[----:B------:R-:W-:Y:S06]  /*165b0*/  FADD.FTZ R0, R219, R0 ;  /* 0x00000000db007221 */ /* 0x000fec0000010000 */
[----:B------:R1:W-:Y:S01]  /*165c0*/  MUFU.EX2 R189, R2 ;  /* 0x0000000200bd7308 */ /* 0x0003e20000000800 */
[C---:B--2---:R-:W-:Y:S08]  /*165d0*/  HMMA.16816.F32 R4, R76.reuse, R80, R4 ;  /* 0x000000504c04723c */ /* 0x044ff00000001804 */
[C---:B------:R-:W-:Y:S01]  /*165e0*/  HMMA.16816.F32 R8, R76.reuse, R82, R8 ;  /* 0x000000524c08723c */ /* 0x040fe20000001808 */
[----:B------:R-:W2:Y:S07]  /*165f0*/  LDSM.16.MT88.4 R80, [R195+0x4800] ;  /* 0x00480000c350783b */ /* 0x000eae0000004200 */
[C---:B------:R-:W-:Y:S04]  /*16600*/  HMMA.16816.F32 R12, R76.reuse, R96, R12 ;  /* 0x000000604c0c723c */ /* 0x040fe8000000180c */
[--C-:B-1----:R-:W-:Y:S04]  /*16610*/  FFMA.FTZ R2, R150, c[0x0][0x2d0], -R73.reuse ;  /* 0x0000b40096027a23 */ /* 0x102fe80000010849 */
[C---:B------:R-:W-:Y:S01]  /*16620*/  HMMA.16816.F32 R16, R76.reuse, R98, R16 ;  /* 0x000000624c10723c */ /* 0x040fe20000001810 */
[----:B------:R1:W-:Y:S01]  /*16630*/  MUFU.EX2 R119, R2 ;  /* 0x0000000200777308 */ /* 0x0003e20000000800 */
[----:B------:R-:W-:Y:S06]  /*16640*/  LDSM.16.MT88.4 R96, [R196+0x1800] ;  /* 0x00180000c460783b */ /* 0x000fec0000004200 */
[C---:B----4-:R-:W-:Y:S08]  /*16650*/  HMMA.16816.F32 R20, R76.reuse, R84, R20 ;  /* 0x000000544c14723c */ /* 0x050ff00000001814 */
[C---:B------:R-:W-:Y:S01]  /*16660*/  HMMA.16816.F32 R24, R76.reuse, R86, R24 ;  /* 0x000000564c18723c */ /* 0x040fe20000001818 */
[----:B------:R-:W3:Y:S07]  /*16670*/  LDSM.16.MT88.4 R84, [R198+0x4800] ;  /* 0x00480000c654783b */ /* 0x000eee0000004200 */
[C---:B-----5:R-:W-:Y:S04]  /*16680*/  HMMA.16816.F32 R28, R76.reuse, R88, R28 ;  /* 0x000000584c1c723c */ /* 0x060fe8000000181c */
        /* <DEDUP_REMOVED lines=8> */
[----:B-1----:R-:W-:Y:S02]  /*16710*/  FFMA.FTZ R2, R157, c[0x0][0x2d0], -R74 ;  /* 0x0000b4009d027a23 */ /* 0x002fe4000001084a */
[----:B----4-:R-:W-:Y:S02]  /*16720*/  FADD.FTZ R0, R117, R0 ;  /* 0x0000000075007221 */ /* 0x010fe40000010000 */
[C---:B------:R-:W-:Y:S01]  /*16730*/  HMMA.16816.F32 R48, R76.reuse, R94, R48 ;  /* 0x0000005e4c30723c */ /* 0x040fe20000001830 */
[----:B------:R1:W4:Y:S01]  /*16740*/  MUFU.EX2 R118, R2 ;  /* 0x0000000200767308 */ /* 0x0003220000000800 */
[----:B------:R-:W2:Y:S06]  /*16750*/  LDSM.16.MT88.4 R92, [R198+0x1800] ;  /* 0x00180000c65c783b */ /* 0x000eac0000004200 */
[C---:B---3--:R-:W-:Y:S08]  /*16760*/  HMMA.16816.F32 R52, R76.reuse, R84, R52 ;  /* 0x000000544c34723c */ /* 0x048ff00000001834 */
[C---:B------:R-:W-:Y:S01]  /*16770*/  HMMA.16816.F32 R56, R76.reuse, R86, R56 ;  /* 0x000000564c38723c */ /* 0x040fe20000001838 */
[----:B------:R-:W3:Y:S07]  /*16780*/  LDSM.16.MT88.4 R84, [R197+0x1800] ;  /* 0x00180000c554783b */ /* 0x000eee0000004200 */
[C---:B-----5:R-:W-:Y:S04]  /*16790*/  HMMA.16816.F32 R60, R76.reuse, R88, R60 ;  /* 0x000000584c3c723c */ /* 0x060fe8000000183c */
[--C-:B-1----:R-:W-:Y:S02]  /*167a0*/  FFMA.FTZ R2, R154, c[0x0][0x2d0], -R73.reuse ;  /* 0x0000b4009a027a23 */ /* 0x102fe40000010849 */
[C---:B----4-:R-:W-:Y:S02]  /*167b0*/  FADD.FTZ R0, R118.reuse, R0 ;  /* 0x0000000076007221 */ /* 0x050fe40000010000 */
[----:B------:R-:W-:Y:S01]  /*167c0*/  HMMA.16816.F32 R64, R76, R90, R64 ;  /* 0x0000005a4c40723c */ /* 0x000fe20000001840 */
[----:B------:R1:W-:Y:S01]  /*167d0*/  MUFU.EX2 R161, R2 ;  /* 0x0000000200a17308 */ /* 0x0003e20000000800 */
[----:B------:R-:W-:Y:S05]  /*167e0*/  LDSM.16.MT88.4 R88, [R196+0x5000] ;  /* 0x00500000c458783b */ /* 0x000fea0000004200 */
[----:B------:R-:W-:Y:S02]  /*167f0*/  F2FP.PACK_AB R76, R119, R189 ;  /* 0x000000bd774c723e */ /* 0x000fe400000000ff */
[----:B------:R-:W-:Y:S03]  /*16800*/  F2FP.PACK_AB R77, R118, R117 ;  /* 0x00000075764d723e */ /* 0x000fe600000000ff */
[--C-:B-1----:R-:W-:Y:S04]  /*16810*/  FFMA.FTZ R2, R155, c[0x0][0x2d0], -R73.reuse ;  /* 0x0000b4009b027a23 */ /* 0x102fe80000010849 */
[----:B------:R1:W4:Y:S02]  /*16820*/  MUFU.EX2 R160, R2 ;  /* 0x0000000200a07308 */ /* 0x0003240000000800 */
[--C-:B-1----:R-:W-:Y:S01]  /*16830*/  FFMA.FTZ R2, R158, c[0x0][0x2d0], -R74.reuse ;  /* 0x0000b4009e027a23 */ /* 0x102fe2000001084a */
[----:B----4-:R-:W-:Y:S07]  /*16840*/  F2FP.PACK_AB R78, R160, R161 ;  /* 0x000000a1a04e723e */ /* 0x010fee00000000ff */
[----:B------:R1:W4:Y:S02]  /*16850*/  MUFU.EX2 R116, R2 ;  /* 0x0000000200747308 */ /* 0x0003240000000800 */
[----:B-1----:R-:W-:Y:S02]  /*16860*/  FFMA.FTZ R2, R159, c[0x0][0x2d0], -R74 ;  /* 0x0000b4009f027a23 */ /* 0x002fe4000001084a */
[----:B----4-:R-:W-:Y:S06]  /*16870*/  FADD.FTZ R0, R116, R0 ;  /* 0x0000000074007221 */ /* 0x010fec0000010000 */
[----:B------:R1:W4:Y:S02]  /*16880*/  MUFU.EX2 R159, R2 ;  /* 0x00000002009f7308 */ /* 0x0003240000000800 */
[--C-:B-1----:R-:W-:Y:S01]  /*16890*/  FFMA.FTZ R2, R162, c[0x0][0x2d0], -R73.reuse ;  /* 0x0000b400a2027a23 */ /* 0x102fe20000010849 */
[C---:B----4-:R-:W-:Y:S01]  /*168a0*/  F2FP.PACK_AB R79, R159.reuse, R116 ;  /* 0x000000749f4f723e */ /* 0x050fe200000000ff */
        /* <DEDUP_REMOVED lines=10> */
[C---:B------:R-:W-:Y:S08]  /*16950*/  HMMA.16816.F32 R20, R76.reuse, R92, R20 ;  /* 0x0000005c4c14723c */ /* 0x040ff00000001814 */
[C---:B------:R-:W-:Y:S01]  /*16960*/  HMMA.16816.F32 R24, R76.reuse, R94, R24 ;  /* 0x0000005e4c18723c */ /* 0x040fe20000001818 */
[----:B------:R-:W4:Y:S07]  /*16970*/  LDSM.16.MT88.4 R92, [R198+0x5000] ;  /* 0x00500000c65c783b */ /* 0x000f2e0000004200 */
[C---:B---3--:R-:W-:Y:S04]  /*16980*/  HMMA.16816.F32 R28, R76.reuse, R84, R28 ;  /* 0x000000544c1c723c */ /* 0x048fe8000000181c */
[--C-:B-1----:R-:W-:Y:S04]  /*16990*/  FFMA.FTZ R2, R214, c[0x0][0x2d0], -R74.reuse ;  /* 0x0000b400d6027a23 */ /* 0x102fe8000001084a */
[C---:B------:R-:W-:Y:S01]  /*169a0*/  HMMA.16816.F32 R32, R76.reuse, R86, R32 ;  /* 0x000000564c20723c */ /* 0x040fe20000001820 */
[----:B------:R1:W3:Y:S01]  /*169b0*/  MUFU.EX2 R126, R2 ;  /* 0x00000002007e7308 */ /* 0x0002e20000000800 */
[----:B------:R-:W-:Y:S06]  /*169c0*/  LDSM.16.MT88.4 R84, [R196+0x2000] ;  /* 0x00200000c454783b */ /* 0x000fec0000004200 */
[C---:B--2---:R-:W-:Y:S08]  /*169d0*/  HMMA.16816.F32 R36, R76.reuse, R80, R36 ;  /* 0x000000504c24723c */ /* 0x044ff00000001824 */
[C---:B------:R-:W-:Y:S01]  /*169e0*/  HMMA.16816.F32 R40, R76.reuse, R82, R40 ;  /* 0x000000524c28723c */ /* 0x040fe20000001828 */
[----:B------:R-:W2:Y:S07]  /*169f0*/  LDSM.16.MT88.4 R80, [R195+0x2000] ;  /* 0x00200000c350783b */ /* 0x000eae0000004200 */
[C---:B------:R-:W-:Y:S04]  /*16a00*/  HMMA.16816.F32 R44, R76.reuse, R88, R44 ;  /* 0x000000584c2c723c */ /* 0x040fe8000000182c */
[----:B-1----:R-:W-:Y:S01]  /*16a10*/  FFMA.FTZ R2, R217, c[0x0][0x2d0], -R74 ;  /* 0x0000b400d9027a23 */ /* 0x002fe2000001084a */
[----:B------:R-:W-:Y:S01]  /*16a20*/  IADD3 R217, R188, -0x1, RZ ;  /* 0xffffffffbcd97810 */ /* 0x000fe20007ffe0ff */
[----:B---3--:R-:W-:Y:S02]  /*16a30*/  FADD.FTZ R0, R126, R0 ;  /* 0x000000007e007221 */ /* 0x008fe40000010000 */
[C---:B------:R-:W-:Y:S01]  /*16a40*/  HMMA.16816.F32 R48, R76.reuse, R90, R48 ;  /* 0x0000005a4c30723c */ /* 0x040fe20000001830 */
[----:B------:R1:W3:Y:S01]  /*16a50*/  MUFU.EX2 R125, R2 ;  /* 0x00000002007d7308 */ /* 0x0002e20000000800 */
[----:B------:R-:W5:Y:S06]  /*16a60*/  LDSM.16.MT88.4 R88, [R198+0x2000] ;  /* 0x00200000c658783b */ /* 0x000f6c0000004200 */
[C---:B----4-:R-:W-:Y:S08]  /*16a70*/  HMMA.16816.F32 R52, R76.reuse, R92, R52 ;  /* 0x0000005c4c34723c */ /* 0x050ff00000001834 */
[C---:B------:R-:W-:Y:S01]  /*16a80*/  HMMA.16816.F32 R56, R76.reuse, R94, R56 ;  /* 0x0000005e4c38723c */ /* 0x040fe20000001838 */
[----:B------:R-:W4:Y:S07]  /*16a90*/  LDSM.16.MT88.4 R92, [R197+0x2000] ;  /* 0x00200000c55c783b */ /* 0x000f2e0000004200 */
[C---:B------:R-:W-:Y:S04]  /*16aa0*/  HMMA.16816.F32 R60, R76.reuse, R96, R60 ;  /* 0x000000604c3c723c */ /* 0x040fe8000000183c */
[--C-:B-1----:R-:W-:Y:S02]  /*16ab0*/  FFMA.FTZ R2, R191, c[0x0][0x2d0], -R73.reuse ;  /* 0x0000b400bf027a23 */ /* 0x102fe40000010849 */
[----:B---3--:R-:W-:Y:S02]  /*16ac0*/  FADD.FTZ R0, R125, R0 ;  /* 0x000000007d007221 */ /* 0x008fe40000010000 */
[----:B------:R-:W-:Y:S01]  /*16ad0*/  HMMA.16816.F32 R64, R76, R98, R64 ;  /* 0x000000624c40723c */ /* 0x000fe20000001840 */
[----:B------:R1:W-:Y:S01]  /*16ae0*/  MUFU.EX2 R157, R2 ;  /* 0x00000002009d7308 */ /* 0x0003e20000000800 */
[----:B------:R-:W-:Y:S05]  /*16af0*/  LDSM.16.MT88.4 R96, [R196+0x2800] ;  /* 0x00280000c460783b */ /* 0x000fea0000004200 */
[----:B------:R-:W-:Y:S02]  /*16b00*/  F2FP.PACK_AB R76, R127, R158 ;  /* 0x0000009e7f4c723e */ /* 0x000fe400000000ff */
[----:B------:R-:W-:Y:S03]  /*16b10*/  F2FP.PACK_AB R77, R125, R126 ;  /* 0x0000007e7d4d723e */ /* 0x000fe600000000ff */
        /* <DEDUP_REMOVED lines=19> */
[----:B------:R-:W3:Y:S06]  /*16c50*/  LDSM.16.MT88.4 R84, [R196+0x5800] ;  /* 0x00580000c454783b */ /* 0x000eec0000004200 */
[C---:B-----5:R-:W-:Y:S08]  /*16c60*/  HMMA.16816.F32 R20, R76.reuse, R88, R20 ;  /* 0x000000584c14723c */ /* 0x060ff00000001814 */
[C---:B------:R-:W-:Y:S01]  /*16c70*/  HMMA.16816.F32 R24, R76.reuse, R90, R24 ;  /* 0x0000005a4c18723c */ /* 0x040fe20000001818 */
[----:B------:R-:W5:Y:S07]  /*16c80*/  LDSM.16.MT88.4 R88, [R198+0x5800] ;  /* 0x00580000c658783b */ /* 0x000f6e0000004200 */
[C---:B----4-:R-:W-:Y:S04]  /*16c90*/  HMMA.16816.F32 R28, R76.reuse, R92, R28 ;  /* 0x0000005c4c1c723c */ /* 0x050fe8000000181c */
[--C-:B-1----:R-:W-:Y:S04]  /*16ca0*/  FFMA.FTZ R2, R230, c[0x0][0x2d0], -R74.reuse ;  /* 0x0000b400e6027a23 */ /* 0x102fe8000001084a */
[C---:B------:R-:W-:Y:S01]  /*16cb0*/  HMMA.16816.F32 R32, R76.reuse, R94, R32 ;  /* 0x0000005e4c20723c */ /* 0x040fe20000001820 */
[----:B------:R1:W4:Y:S01]  /*16cc0*/  MUFU.EX2 R152, R2 ;  /* 0x0000000200987308 */ /* 0x0003220000000800 */
[----:B------:R-:W5:Y:S06]  /*16cd0*/  LDSM.16.MT88.4 R92, [R197+0x5800] ;  /* 0x00580000c55c783b */ /* 0x000f6c0000004200 */
[C---:B--2---:R-:W-:Y:S08]  /*16ce0*/  HMMA.16816.F32 R36, R76.reuse, R80, R36 ;  /* 0x000000504c24723c */ /* 0x044ff00000001824 */
[C---:B------:R-:W-:Y:S01]  /*16cf0*/  HMMA.16816.F32 R40, R76.reuse, R82, R40 ;  /* 0x000000524c28723c */ /* 0x040fe20000001828 */
[----:B------:R-:W2:Y:S07]  /*16d00*/  LDSM.16.MT88.4 R80, [R195+0x2800] ;  /* 0x00280000c350783b */ /* 0x000eae0000004200 */
[C---:B---3--:R-:W-:Y:S04]  /*16d10*/  HMMA.16816.F32 R44, R76.reuse, R84, R44 ;  /* 0x000000544c2c723c */ /* 0x048fe8000000182c */
[----:B-1----:R-:W-:Y:S02]  /*16d20*/  FFMA.FTZ R2, R229, c[0x0][0x2d0], -R74 ;  /* 0x0000b400e5027a23 */ /* 0x002fe4000001084a */
[----:B----4-:R-:W-:Y:S02]  /*16d30*/  FADD.FTZ R0, R152, R0 ;  /* 0x0000000098007221 */ /* 0x010fe40000010000 */
[C---:B------:R-:W-:Y:S01]  /*16d40*/  HMMA.16816.F32 R48, R76.reuse, R86, R48 ;  /* 0x000000564c30723c */ /* 0x040fe20000001830 */
[----:B------:R1:W3:Y:S01]  /*16d50*/  MUFU.EX2 R150, R2 ;  /* 0x0000000200967308 */ /* 0x0002e20000000800 */
[----:B------:R-:W4:Y:S06]  /*16d60*/  LDSM.16.MT88.4 R84, [R198+0x2800] ;  /* 0x00280000c654783b */ /* 0x000f2c0000004200 */
[C---:B-----5:R-:W-:Y:S08]  /*16d70*/  HMMA.16816.F32 R52, R76.reuse, R88, R52 ;  /* 0x000000584c34723c */ /* 0x060ff00000001834 */
[C---:B------:R-:W-:Y:S01]  /*16d80*/  HMMA.16816.F32 R56, R76.reuse, R90, R56 ;  /* 0x0000005a4c38723c */ /* 0x040fe20000001838 */
[----:B------:R-:W5:Y:S07]  /*16d90*/  LDSM.16.MT88.4 R88, [R197+0x2800] ;  /* 0x00280000c558783b */ /* 0x000f6e0000004200 */
[C---:B------:R-:W-:Y:S04]  /*16da0*/  HMMA.16816.F32 R60, R76.reuse, R92, R60 ;  /* 0x0000005c4c3c723c */ /* 0x040fe8000000183c */
[--C-:B-1----:R-:W-:Y:S02]  /*16db0*/  FFMA.FTZ R2, R226, c[0x0][0x2d0], -R73.reuse ;  /* 0x0000b400e2027a23 */ /* 0x102fe40000010849 */
[C---:B---3--:R-:W-:Y:S02]  /*16dc0*/  FADD.FTZ R0, R150.reuse, R0 ;  /* 0x0000000096007221 */ /* 0x048fe40000010000 */
        /* <DEDUP_REMOVED lines=35> */
[----:B------:R-:W3:Y:S07]  /*17000*/  LDSM.16.MT88.4 R80, [R195+0x3000] ;  /* 0x00300000c350783b */ /* 0x000eee0000004200 */
[C---:B------:R-:W-:Y:S04]  /*17010*/  HMMA.16816.F32 R44, R76.reuse, R92, R44 ;  /* 0x0000005c4c2c723c */ /* 0x040fe8000000182c */
[----:B-1----:R-:W-:Y:S02]  /*17020*/  FFMA.FTZ R2, R246, c[0x0][0x2d0], -R74 ;  /* 0x0000b400f6027a23 */ /* 0x002fe4000001084a */
[----:B----4-:R-:W-:Y:S02]  /*17030*/  FADD.FTZ R0, R144, R0 ;  /* 0x0000000090007221 */ /* 0x010fe40000010000 */
[C---:B------:R-:W-:Y:S01]  /*17040*/  HMMA.16816.F32 R48, R76.reuse, R94, R48 ;  /* 0x0000005e4c30723c */ /* 0x040fe20000001830 */
[----:B------:R1:W4:Y:S07]  /*17050*/  MUFU.EX2 R143, R2 ;  /* 0x00000002008f7308 */ /* 0x00032e0000000800 */
[C---:B---3--:R-:W-:Y:S08]  /*17060*/  HMMA.16816.F32 R52, R76.reuse, R84, R52 ;  /* 0x000000544c34723c */ /* 0x048ff00000001834 */
[C---:B------:R-:W-:Y:S08]  /*17070*/  HMMA.16816.F32 R56, R76.reuse, R86, R56 ;  /* 0x000000564c38723c */ /* 0x040ff00000001838 */
[C---:B-----5:R-:W-:Y:S04]  /*17080*/  HMMA.16816.F32 R60, R76.reuse, R88, R60 ;  /* 0x000000584c3c723c */ /* 0x060fe8000000183c */
[--C-:B-1----:R-:W-:Y:S02]  /*17090*/  FFMA.FTZ R2, R243, c[0x0][0x2d0], -R73.reuse ;  /* 0x0000b400f3027a23 */ /* 0x102fe40000010849 */
[----:B------:R-:W-:Y:S02]  /*170a0*/  FFMA.FTZ R73, R244, c[0x0][0x2d0], -R73 ;  /* 0x0000b400f4497a23 */ /* 0x000fe40000010849 */
[----:B------:R-:W-:Y:S01]  /*170b0*/  HMMA.16816.F32 R64, R76, R90, R64 ;  /* 0x0000005a4c40723c */ /* 0x000fe20000001840 */
[----:B------:R1:W-:Y:S03]  /*170c0*/  MUFU.EX2 R142, R2 ;  /* 0x00000002008e7308 */ /* 0x0003e60000000800 */
[----:B----4-:R-:W-:Y:S07]  /*170d0*/  FADD.FTZ R0, R143, R0 ;  /* 0x000000008f007221 */ /* 0x010fee0000010000 */
[----:B------:R3:W-:Y:S01]  /*170e0*/  MUFU.EX2 R141, R73 ;  /* 0x00000049008d7308 */ /* 0x0007e20000000800 */
[--C-:B-1----:R-:W-:Y:S02]  /*170f0*/  FFMA.FTZ R2, R249, c[0x0][0x2d0], -R74.reuse ;  /* 0x0000b400f9027a23 */ /* 0x102fe4000001084a */
[----:B------:R-:W-:Y:S01]  /*17100*/  FFMA.FTZ R74, R72, c[0x0][0x2d0], -R74 ;  /* 0x0000b400484a7a23 */ /* 0x000fe2000001084a */
[----:B------:R-:W-:Y:S06]  /*17110*/  F2FP.PACK_AB R72, R145, R146 ;  /* 0x000000929148723e */ /* 0x000fec00000000ff */
[----:B------:R1:W4:Y:S01]  /*17120*/  MUFU.EX2 R140, R2 ;  /* 0x00000002008c7308 */ /* 0x0003220000000800 */
[----:B---3--:R-:W-:Y:S09]  /*17130*/  F2FP.PACK_AB R73, R143, R144 ;  /* 0x000000908f49723e */ /* 0x008ff200000000ff */
[----:B------:R3:W5:Y:S01]  /*17140*/  MUFU.EX2 R71, R74 ;  /* 0x0000004a00477308 */ /* 0x0007620000000800 */
[----:B-1----:R-:W-:Y:S02]  /*17150*/  FADD.FTZ R2, R247, R3 ;  /* 0x00000003f7027221 */ /* 0x002fe40000010000 */
[----:B------:R-:W2:Y:S01]  /*17160*/  LDL R3, [R1+0x24] ;  /* 0x0000240001037983 */ /* 0x000ea20000100800 */
[----:B----4-:R-:W-:Y:S02]  /*17170*/  FADD.FTZ R0, R140, R0 ;  /* 0x000000008c007221 */ /* 0x010fe40000010000 */
[----:B------:R-:W-:Y:S02]  /*17180*/  FADD.FTZ R2, R121, R2 ;  /* 0x0000000279027221 */ /* 0x000fe40000010000 */
[----:B------:R-:W1:Y:S02]  /*17190*/  LDSM.16.MT88.4 R120, [R196+0x6800] ;  /* 0x00680000c478783b */ /* 0x000e640000004200 */
[----:B------:R-:W-:Y:S01]  /*171a0*/  FADD.FTZ R2, R252, R2 ;  /* 0x00000002fc027221 */ /* 0x000fe20000010000 */
[----:B---3--:R-:W-:Y:S02]  /*171b0*/  F2FP.PACK_AB R74, R141, R142 ;  /* 0x0000008e8d4a723e */ /* 0x008fe400000000ff */
[----:B-----5:R-:W-:Y:S01]  /*171c0*/  F2FP.PACK_AB R75, R71, R140 ;  /* 0x0000008c474b723e */ /* 0x020fe200000000ff */
[----:B------:R-:W-:Y:S04]  /*171d0*/  FADD.FTZ R2, R242, R2 ;  /* 0x00000002f2027221 */ /* 0x000fe80000010000 */
[----:B------:R-:W-:Y:S02]  /*171e0*/  FADD.FTZ R2, R241, R2 ;  /* 0x00000002f1027221 */ /* 0x000fe40000010000 */
[C---:B------:R-:W-:Y:S01]  /*171f0*/  HMMA.16816.F32 R76, R72.reuse, R80, R4 ;  /* 0x00000050484c723c */ /* 0x040fe20000001804 */
[----:B------:R-:W3:Y:S04]  /*17200*/  LDSM.16.MT88.4 R4, [R197+0x6800] ;  /* 0x00680000c504783b */ /* 0x000ee80000004200 */
[----:B------:R-:W-:Y:S03]  /*17210*/  FADD.FTZ R2, R235, R2 ;  /* 0x00000002eb027221 */ /* 0x000fe60000010000 */
        /* <DEDUP_REMOVED lines=20> */
[C---:B------:R-:W-:Y:S04]  /*17360*/  HMMA.16816.F32 R120, R72.reuse, R122, R48 ;  /* 0x0000007a4878723c */ /* 0x040fe80000001830 */
[----:B------:R-:W-:Y:S04]  /*17370*/  FADD.FTZ R2, R127, R2 ;  /* 0x000000027f027221 */ /* 0x000fe80000010000 */
[C---:B------:R-:W-:Y:S04]  /*17380*/  HMMA.16816.F32 R124, R72.reuse, R128, R52 ;  /* 0x00000080487c723c */ /* 0x040fe80000001834 */
[----:B------:R-:W-:Y:S04]  /*17390*/  FADD.FTZ R2, R157, R2 ;  /* 0x000000029d027221 */ /* 0x000fe80000010000 */
[----:B------:R-:W-:Y:S01]  /*173a0*/  FADD.FTZ R2, R156, R2 ;  /* 0x000000029c027221 */ /* 0x000fe20000010000 */
[C---:B------:R-:W-:Y:S03]  /*173b0*/  HMMA.16816.F32 R128, R72.reuse, R130, R56 ;  /* 0x000000824880723c */ /* 0x040fe60000001838 */
[----:B------:R-:W-:Y:S04]  /*173c0*/  FADD.FTZ R2, R154, R2 ;  /* 0x000000029a027221 */ /* 0x000fe80000010000 */
[----:B------:R-:W-:Y:S01]  /*173d0*/  FADD.FTZ R2, R153, R2 ;  /* 0x0000000299027221 */ /* 0x000fe20000010000 */
[C---:B---3--:R-:W-:Y:S04]  /*173e0*/  HMMA.16816.F32 R60, R72.reuse, R4, R60 ;  /* 0x00000004483c723c */ /* 0x048fe8000000183c */
[----:B------:R-:W-:Y:S04]  /*173f0*/  FADD.FTZ R2, R151, R2 ;  /* 0x0000000297027221 */ /* 0x000fe80000010000 */
[----:B------:R-:W-:Y:S01]  /*17400*/  FADD.FTZ R2, R149, R2 ;  /* 0x0000000295027221 */ /* 0x000fe20000010000 */
[----:B------:R-:W-:Y:S03]  /*17410*/  HMMA.16816.F32 R64, R72, R6, R64 ;  /* 0x000000064840723c */ /* 0x000fe60000001840 */
[----:B------:R-:W-:Y:S04]  /*17420*/  FADD.FTZ R2, R146, R2 ;  /* 0x0000000292027221 */ /* 0x000fe80000010000 */
[----:B------:R-:W-:Y:S05]  /*17430*/  FADD.FTZ R2, R145, R2 ;  /* 0x0000000291027221 */ /* 0x000fea0000010000 */
[----:B------:R-:W-:Y:S01]  /*17440*/  FADD.FTZ R2, R142, R2 ;  /* 0x000000028e027221 */ /* 0x000fe20000010000 */
[----:B--2---:R-:W-:Y:S01]  /*17450*/  ISETP.GT.AND P0, PT, R188, R3, PT ;  /* 0x00000003bc00720c */ /* 0x004fe20003f04270 */
[----:B------:R-:W-:Y:S02]  /*17460*/  FADD.FTZ R3, R71, R0 ;  /* 0x0000000047037221 */ /* 0x000fe40000010000 */
[----:B------:R-:W-:Y:S02]  /*17470*/  FADD.FTZ R0, R141, R2 ;  /* 0x000000028d007221 */ /* 0x000fe40000010000 */
[----:B------:R-:W-:Y:S01]  /*17480*/  IMAD.MOV.U32 R188, RZ, RZ, R217 ;  /* 0x000000ffffbc7224 */ /* 0x000fe200078e00d9 */
[----:B------:R1:W-:Y:S01]  /*17490*/  STL [R1+0x38], R3 ;  /* 0x0000380301007387 */ /* 0x0003e20000100800 */
[----:B------:R-:W-:Y:S03]  /*174a0*/  IMAD.MOV.U32 R71, RZ, RZ, R69 ;  /* 0x000000ffff477224 */ /* 0x000fe600078e0045 */
[----:B------:R2:W-:Y:S01]  /*174b0*/  STL [R1+0x34], R0 ;  /* 0x0000340001007387 */ /* 0x0005e20000100800 */
[----:B-1----:R-:W-:Y:S02]  /*174c0*/  IMAD.MOV.U32 R3, RZ, RZ, R70 ;  /* 0x000000ffff037224 */ /* 0x002fe400078e0046 */
[----:B------:R-:W-:-:S05]  /*174d0*/  @P0 BRA `(.L_x_1238) ;  /* 0xffffbe0000000947 */ /* 0x000fca000383ffff */
.L_x_1233:
[----:B--2---:R-:W2:Y:S02]  /*174e0*/  LDL R0, [R1+0x40] ;  /* 0x0000400001007983 */ /* 0x004ea40000100800 */
[----:B--2---:R-:W-:-:S13]  /*174f0*/  ISETP.GE.AND P0, PT, R217, R0, PT ;  /* 0x00000000d900720c */ /* 0x004fda0003f06270 */
[----:B------:R-:W-:Y:S05]  /*17500*/  @!P0 BRA `(.L_x_1239) ;  /* 0x00003ab000008947 */ /* 0x000fea0003800000 */
.L_x_1242:
[----:B------:R-:W2:Y:S01]  /*17510*/  LDL.64 R190, [R1+0x8] ;  /* 0x0000080001be7983 */ /* 0x000ea20000100a00 */
[----:B------:R-:W-:Y:S04]  /*17520*/  DEPBAR.LE SB0, 0x0 ;  /* 0x000080000000791a */ /* 0x000fe80000000000 */
[----:B------:R-:W-:Y:S01]  /*17530*/  WARPSYNC 0xffffffff ;  /* 0xffffffff00007948 */ /* 0x000fe20003800000 */
[----:B------:R-:W3:Y:S01]  /*17540*/  LDL R55, [R1] ;  /* 0x0000000001377983 */ /* 0x000ee20000100800 */
[----:B-1----:R-:W-:Y:S01]  /*17550*/  SHF.R.S32.HI R0, RZ, 0x1f, R217 ;  /* 0x0000001fff007819 */ /* 0x002fe200000114d9 */
[C---:B------:R-:W-:Y:S01]  /*17560*/  IMAD.WIDE.U32 R38, R217.reuse, c[0x0][0x208], RZ ;  /* 0x00008200d9267a25 */ /* 0x040fe200078e00ff */
[----:B------:R-:W-:Y:S01]  /*17570*/  ULDC.64 UR4, c[0x0][0x208] ;  /* 0x0000820000047ab9 */ /* 0x000fe20000000a00 */
[----:B------:R-:W-:Y:S01]  /*17580*/  BAR.SYNC.DEFER_BLOCKING 0x0 ;  /* 0x0000000000007b1d */ /* 0x000fe20000010000 */
[----:B------:R-:W-:Y:S01]  /*17590*/  ISETP.GE.AND P4, PT, R218, c[0x0][0x1d4], PT ;  /* 0x00007500da007a0c */ /* 0x000fe20003f86270 */
[----:B------:R-:W-:Y:S03]  /*175a0*/  IMAD R2, R0, c[0x0][0x208], RZ ;  /* 0x0000820000027a24 */ /* 0x000fe600078e02ff */
[----:B------:R-:W-:Y:S01]  /*175b0*/  USHF.L.U32 UR8, UR4, 0x5, URZ ;  /* 0x0000000504087899 */ /* 0x000fe2000800063f */
[----:B------:R-:W-:Y:S05]  /*175c0*/  IMAD R2, R217, c[0x0][0x20c], R2 ;  /* 0x00008300d9027a24 */ /* 0x000fea00078e0202 */
[----:B------:R-:W-:Y:S05]  /*175d0*/  IADD3 R28, R39, R2, RZ ;  /* 0x00000002271c7210 */ /* 0x000fea0007ffe0ff */
[----:B------:R-:W-:Y:S01]  /*175e0*/  IMAD R54, R28, 0x70, RZ ;  /* 0x000000701c367824 */ /* 0x000fe200078e02ff */
[----:B------:R-:W-:Y:S01]  /*175f0*/  MOV R28, UR8 ;  /* 0x00000008001c7c02 */ /* 0x000fe20008000f00 */
[----:B------:R-:W1:Y:S01]  /*17600*/  LDSM.16.M88.4 R8, [R194] ;  /* 0x00000000c208783b */ /* 0x000e620000000200 */
[----:B------:R-:W-:Y:S01]  /*17610*/  UMOV UR9, 0x5 ;  /* 0x0000000500097882 */ /* 0x000fe20000000000 */
[----:B------:R-:W-:Y:S01]  /*17620*/  BSSY B0, `(.L_x_1240) ;  /* 0x000018b000007945 */ /* 0x000fe20003800000 */
[----:B------:R-:W-:Y:S02]  /*17630*/  USHF.L.U64.HI UR9, UR4, UR9, UR5 ;  /* 0x0000000904097299 */ /* 0x000fe40008010205 */
[----:B------:R-:W-:Y:S03]  /*17640*/  UIADD3 UR5, UP0, UR8, UR8, URZ ;  /* 0x0000000808057290 */ /* 0x000fe6000ff1e03f */
[----:B------:R-:W4:Y:S01]  /*17650*/  LDSM.16.M88.4 R16, [R194+0x800] ;  /* 0x00080000c210783b */ /* 0x000f220000000200 */
[----:B------:R-:W-:Y:S01]  /*17660*/  MOV R29, UR9 ;  /* 0x00000009001d7c02 */ /* 0x000fe20008000f00 */
[----:B------:R-:W-:Y:S04]  /*17670*/  UIADD3.X UR4, UR9, UR9, URZ, UP0, !UPT ;  /* 0x0000000909047290 */ /* 0x000fe800087fe43f */
[----:B------:R-:W-:Y:S02]  /*17680*/  IMAD.WIDE.U32 R36, R38, 0x70, R28 ;  /* 0x0000007026247825 */ /* 0x000fe400078e001c */
[----:B------:R-:W5:Y:S03]  /*17690*/  S2R R52, SR_TID.X ;  /* 0x0000000000347919 */ /* 0x000f660000002100 */
[----:B------:R-:W-:Y:S05]  /*176a0*/  IADD3 R46, P1, R36, UR8, RZ ;  /* 0x00000008242e7c10 */ /* 0x000fea000ff3e0ff */
[----:B------:R-:W4:Y:S08]  /*176b0*/  LDSM.16.M88.4 R24, [R194+0x1000] ;  /* 0x00100000c218783b */ /* 0x000f300000000200 */
[----:B------:R-:W3:Y:S04]  /*176c0*/  LDL R243, [R1+0x40] ;  /* 0x0000400001f37983 */ /* 0x000ee80000100800 */
[----:B------:R-:W4:Y:S01]  /*176d0*/  LDSM.16.M88.4 R32, [R194+0x1800] ;  /* 0x00180000c220783b */ /* 0x000f220000000200 */
[C---:B-1----:R-:W-:Y:S03]  /*176e0*/  HMMA.16816.F32 R4, R132.reuse, R8, RZ ;  /* 0x000000088404723c */ /* 0x042fe600000018ff */
[----:B-----5:R-:W-:Y:S04]  /*176f0*/  ISETP.GT.AND P6, PT, R52, 0x7f, PT ;  /* 0x0000007f3400780c */ /* 0x020fe80003fc4270 */
[----:B------:R-:W1:Y:S01]  /*17700*/  LDSM.16.M88.4 R40, [R194+0x2000] ;  /* 0x00200000c228783b */ /* 0x000e620000000200 */
[----:B------:R-:W-:Y:S01]  /*17710*/  SHF.R.S32.HI R3, RZ, 0x1f, R52 ;  /* 0x0000001fff037819 */ /* 0x000fe20000011434 */
[C---:B------:R-:W-:Y:S03]  /*17720*/  HMMA.16816.F32 R8, R132.reuse, R10, RZ ;  /* 0x0000000a8408723c */ /* 0x040fe600000018ff */
[-C--:B------:R-:W-:Y:S03]  /*17730*/  LEA.HI R3, R3, R52.reuse, RZ, 0x3 ;  /* 0x0000003403037211 */ /* 0x080fe600078f18ff */
[----:B------:R-:W5:Y:S01]  /*17740*/  LDSM.16.M88.4 R48, [R194+0x2800] ;  /* 0x00280000c230783b */ /* 0x000f620000000200 */
[----:B------:R-:W-:Y:S01]  /*17750*/  LOP3.LUT R0, R3, 0xfffffff8, RZ, 0xc0, !PT ;  /* 0xfffffff803007812 */ /* 0x000fe200078ec0ff */
[C---:B----4-:R-:W-:Y:S04]  /*17760*/  HMMA.16816.F32 R12, R132.reuse, R16, RZ ;  /* 0x00000010840c723c */ /* 0x050fe800000018ff */
[----:B------:R-:W-:Y:S02]  /*17770*/  IADD3 R0, -R0, R52, RZ ;  /* 0x0000003400007210 */ /* 0x000fe40007ffe1ff */
[----:B------:R-:W4:Y:S02]  /*17780*/  LDSM.16.M88.4 R56, [R194+0x3000] ;  /* 0x00300000c238783b */ /* 0x000f240000000200 */
[----:B------:R-:W-:Y:S01]  /*17790*/  SHF.L.U32 R0, R0, 0x3, RZ ;  /* 0x0000000300007819 */ /* 0x000fe200000006ff */
[C---:B------:R-:W-:Y:S03]  /*177a0*/  HMMA.16816.F32 R16, R132.reuse, R18, RZ ;  /* 0x000000128410723c */ /* 0x040fe600000018ff */
[----:B------:R-:W-:Y:S02]  /*177b0*/  ISETP.GE.AND P5, PT, R0, c[0x0][0x1d4], PT ;  /* 0x0000750000007a0c */ /* 0x000fe40003fa6270 */
[----:B------:R-:W1:Y:S03]  /*177c0*/  LDSM.16.M88.4 R72, [R199] ;  /* 0x00000000c748783b */ /* 0x000e660000000200 */
[C---:B------:R-:W-:Y:S05]  /*177d0*/  HMMA.16816.F32 R20, R132.reuse, R24, RZ ;  /* 0x000000188414723c */ /* 0x040fea00000018ff */
[----:B------:R-:W1:Y:S03]  /*177e0*/  LDSM.16.M88.4 R140, [R207] ;  /* 0x00000000cf8c783b */ /* 0x000e660000000200 */
[C---:B------:R-:W-:Y:S05]  /*177f0*/  HMMA.16816.F32 R24, R132.reuse, R26, RZ ;  /* 0x0000001a8418723c */ /* 0x040fea00000018ff */
[----:B------:R-:W1:Y:S03]  /*17800*/  LDSM.16.M88.4 R144, [R208] ;  /* 0x00000000d090783b */ /* 0x000e660000000200 */
[C---:B------:R-:W-:Y:S05]  /*17810*/  HMMA.16816.F32 R28, R132.reuse, R32, RZ ;  /* 0x00000020841c723c */ /* 0x040fea00000018ff */
[----:B------:R-:W1:Y:S03]  /*17820*/  LDSM.16.M88.4 R148, [R209] ;  /* 0x00000000d194783b */ /* 0x000e660000000200 */
[C---:B------:R-:W-:Y:S05]  /*17830*/  HMMA.16816.F32 R32, R132.reuse, R34, RZ ;  /* 0x000000228420723c */ /* 0x040fea00000018ff */
[----:B------:R-:W1:Y:S08]  /*17840*/  LDSM.16.M88.4 R152, [R210] ;  /* 0x00000000d298783b */ /* 0x000e700000000200 */
[----:B------:R-:W1:Y:S08]  /*17850*/  LDSM.16.M88.4 R156, [R211] ;  /* 0x00000000d39c783b */ /* 0x000e700000000200 */
[----:B------:R-:W1:Y:S01]  /*17860*/  LDSM.16.M88.4 R160, [R212] ;  /* 0x00000000d4a0783b */ /* 0x000e620000000200 */
[----:B--2---:R-:W-:Y:S02]  /*17870*/  MOV R2, R190 ;  /* 0x000000be00027202 */ /* 0x004fe40000000f00 */
[----:B------:R-:W-:Y:S02]  /*17880*/  @!P6 IADD3 R53, P3, P2, R190, UR8, R46 ;  /* 0x00000008be35ec10 */ /* 0x000fe4000fa7e02e */
[----:B---3--:R-:W-:Y:S05]  /*17890*/  MOV R3, R55 ;  /* 0x0000003700037202 */ /* 0x008fea0000000f00 */
[----:B------:R-:W-:Y:S05]  /*178a0*/  IMAD.WIDE.U32 R2, R38, 0x70, R2 ;  /* 0x0000007026027825 */ /* 0x000fea00078e0002 */
[C---:B------:R-:W-:Y:S02]  /*178b0*/  LEA R44, P0, R2.reuse, c[0x0][0x1f8], 0x1 ;  /* 0x00007e00022c7a11 */ /* 0x040fe400078008ff */
[----:B------:R-:W-:Y:S02]  /*178c0*/  IADD3 R0, R3, R54, RZ ;  /* 0x0000003603007210 */ /* 0x000fe40007ffe0ff */
[----:B------:R-:W-:Y:S02]  /*178d0*/  MOV R3, UR4 ;  /* 0x0000000400037c02 */ /* 0x000fe40008000f00 */
[----:B------:R-:W-:Y:S02]  /*178e0*/  LEA.HI.X R45, R2, c[0x0][0x1fc], R0, 0x1, P0 ;  /* 0x00007f00022d7a11 */ /* 0x000fe400000f0c00 */
[----:B------:R-:W-:Y:S02]  /*178f0*/  MOV R2, UR5 ;  /* 0x0000000500027c02 */ /* 0x000fe40008000f00 */
[----:B------:R-:W-:Y:S01]  /*17900*/  IADD3 R47, P0, R190, R36, RZ ;  /* 0x00000024be2f7210 */ /* 0x000fe20007f1e0ff */
[----:B------:R-:W-:Y:S01]  /*17910*/  @!PT LDS RZ, [RZ] ;  /* 0x00000000fffff984 */ /* 0x000fe20000000800 */
[----:B------:R-:W-:Y:S01]  /*17920*/  @!PT LDS RZ, [RZ] ;  /* 0x00000000fffff984 */ /* 0x000fe20000000800 */
[----:B------:R-:W-:Y:S01]  /*17930*/  @!PT LDS RZ, [RZ] ;  /* 0x00000000fffff984 */ /* 0x000fe20000000800 */
[----:B------:R5:W-:Y:S01]  /*17940*/  LDGSTS.E.BYPASS.LTC128B.128 [R216+0x100], [R44.64], !P5 ;  /* 0x001000002cd87fae */ /* 0x000be2000e901d46 */
[----:B------:R-:W-:Y:S01]  /*17950*/  IADD3 R0, R54, R37, RZ ;  /* 0x0000002536007210 */ /* 0x000fe20007ffe0ff */
[----:B------:R-:W-:Y:S02]  /*17960*/  IMAD.WIDE.U32 R188, R38, 0x70, R2 ;  /* 0x0000007026bc7825 */ /* 0x000fe400078e0002 */
[C---:B-1----:R-:W-:Y:S01]  /*17970*/  HMMA.16816.F32 R36, R132.reuse, R40, RZ ;  /* 0x000000288424723c */ /* 0x042fe200000018ff */
[CC--:B------:R-:W-:Y:S02]  /*17980*/  IADD3.X R3, R0.reuse, R55.reuse, RZ, P0, !PT ;  /* 0x0000003700037210 */ /* 0x0c0fe400007fe4ff */
[C---:B------:R-:W-:Y:S01]  /*17990*/  LEA R2, P0, R47.reuse, c[0x0][0x1f8], 0x1 ;  /* 0x00007e002f027a11 */ /* 0x040fe200078008ff */
[----:B------:R5:W-:Y:S01]  /*179a0*/  LDGSTS.E.BYPASS.LTC128B.128 [R216+0x3900], [R44.64+0x80], !P4 ;  /* 0x039000802cd87fae */ /* 0x000be2000e101d46 */
[----:B------:R-:W-:Y:S02]  /*179b0*/  IADD3.X R0, R0, UR9, RZ, P1, !PT ;  /* 0x0000000900007c10 */ /* 0x000fe40008ffe4ff */
[----:B------:R-:W-:Y:S01]  /*179c0*/  LEA.HI.X R3, R47, c[0x0][0x1fc], R3, 0x1, P0 ;  /* 0x00007f002f037a11 */ /* 0x000fe200000f0c03 */
[C---:B------:R-:W-:Y:S01]  /*179d0*/  HMMA.16816.F32 R40, R132.reuse, R42, RZ ;  /* 0x0000002a8428723c */ /* 0x040fe200000018ff */
[----:B------:R-:W-:Y:S03]  /*179e0*/  IADD3 R52, P1, R46, R190, RZ ;  /* 0x000000be2e347210 */ /* 0x000fe60007f3e0ff */
[----:B------:R1:W-:Y:S01]  /*179f0*/  LDGSTS.E.BYPASS.LTC128B.128 [R216+0x1100], [R2.64], !P5 ;  /* 0x0110000002d87fae */ /* 0x0003e2000e901d46 */
[----:B------:R-:W-:Y:S04]  /*17a00*/  IADD3 R71, P0, R190, R188, RZ ;  /* 0x000000bcbe477210 */ /* 0x000fe80007f1e0ff */
[----:B------:R-:W-:Y:S03]  /*17a10*/  IADD3.X R214, R55, R54, R189, P0, !PT ;  /* 0x0000003637d67210 */ /* 0x000fe600007fe4bd */
[----:B------:R1:W-:Y:S01]  /*17a20*/  LDGSTS.E.BYPASS.LTC128B.128 [R216+0x4900], [R2.64+0x80], !P4 ;  /* 0x0490008002d87fae */ /* 0x0003e2000e101d46 */
[----:B------:R-:W-:Y:S01]  /*17a30*/  @!P6 LEA R188, P0, R53, c[0x0][0x1f8], 0x1 ;  /* 0x00007e0035bcea11 */ /* 0x000fe200078008ff */
[C---:B-----5:R-:W-:Y:S07]  /*17a40*/  HMMA.16816.F32 R44, R132.reuse, R48, RZ ;  /* 0x00000030842c723c */ /* 0x060fee00000018ff */
[----:B------:R-:W-:Y:S02]  /*17a50*/  IADD3.X R48, R0, R55, RZ, P1, !PT ;  /* 0x0000003700307210 */ /* 0x000fe40000ffe4ff */
[C---:B------:R-:W-:Y:S03]  /*17a60*/  LEA R190, P1, R52.reuse, c[0x0][0x1f8], 0x1 ;  /* 0x00007e0034be7a11 */ /* 0x040fe600078208ff */
[----:B------:R-:W-:Y:S02]  /*17a70*/  @!P6 IADD3.X R0, R55, UR9, R0, P3, P2 ;  /* 0x000000093700ec10 */ /* 0x000fe40009fe4400 */
[----:B------:R-:W-:Y:S02]  /*17a80*/  LEA.HI.X R191, R52, c[0x0][0x1fc], R48, 0x1, P1 ;  /* 0x00007f0034bf7a11 */ /* 0x000fe400008f0c30 */
[C---:B------:R-:W-:Y:S01]  /*17a90*/  HMMA.16816.F32 R48, R132.reuse, R50, RZ ;  /* 0x000000328430723c */ /* 0x040fe200000018ff */
[----:B------:R-:W-:Y:S02]  /*17aa0*/  @!P6 LEA.HI.X R189, R53, c[0x0][0x1fc], R0, 0x1, P0 ;  /* 0x00007f0035bdea11 */ /* 0x000fe400000f0c00 */
[----:B------:R2:W-:Y:S01]  /*17ab0*/  LDGSTS.E.BYPASS.LTC128B.128 [R216+0x2100], [R190.64], !P5 ;  /* 0x02100000bed87fae */ /* 0x0005e2000e901d46 */
[----:B-1----:R-:W-:Y:S02]  /*17ac0*/  LEA R2, P0, R71, c[0x0][0x1f8], 0x1 ;  /* 0x00007e0047027a11 */ /* 0x002fe400078008ff */
[----:B------:R-:W-:Y:S02]  /*17ad0*/  ISETP.GT.AND P2, PT, R217, R243, PT ;  /* 0x000000f3d900720c */ /* 0x000fe40003f44270 */
[C---:B----4-:R-:W-:Y:S01]  /*17ae0*/  HMMA.16816.F32 R52, R132.reuse, R56, RZ ;  /* 0x000000388434723c */ /* 0x050fe200000018ff */
[----:B------:R-:W-:Y:S05]  /*17af0*/  LEA.HI.X R3, R71, c[0x0][0x1fc], R214, 0x1, P0 ;  /* 0x00007f0047037a11 */ /* 0x000fea00000f0cd6 */
[----:B------:R1:W-:Y:S02]  /*17b00*/  LDGSTS.E.BYPASS.LTC128B.128 [R216+0x5900], [R2.64+0x80], !P4 ;  /* 0x0590008002d87fae */ /* 0x0003e4000e101d46 */
[----:B------:R-:W-:Y:S06]  /*17b10*/  HMMA.16816.F32 R56, R132, R58, RZ ;  /* 0x0000003a8438723c */ /* 0x000fec00000018ff */
[----:B------:R2:W-:Y:S02]  /*17b20*/  @!P6 LDGSTS.E.BYPASS.LTC128B.128 [R216+0x3100], [R188.64], !P5 ;  /* 0x03100000bcd8efae */ /* 0x0005e4000e901d46 */
[C---:B------:R-:W-:Y:S06]  /*17b30*/  HMMA.16816.F32 R4, R136.reuse, R72, R4 ;  /* 0x000000488804723c */ /* 0x040fec0000001804 */
[----:B------:R2:W-:Y:S02]  /*17b40*/  @!P6 LDGSTS.E.BYPASS.LTC128B.128 [R216+0x6900], [R188.64+0x80], !P4 ;  /* 0x06900080bcd8efae */ /* 0x0005e4000e101d46 */
[C---:B------:R-:W-:Y:S06]  /*17b50*/  HMMA.16816.F32 R8, R136.reuse, R74, R8 ;  /* 0x0000004a8808723c */ /* 0x040fec0000001808 */
[----:B------:R-:W-:Y:S02]  /*17b60*/  LDSM.16.M88.4 R72, [R193+0x800] ;  /* 0x00080000c148783b */ /* 0x000fe40000000200 */
[C---:B------:R-:W-:Y:S06]  /*17b70*/  HMMA.16816.F32 R12, R136.reuse, R140, R12 ;  /* 0x0000008c880c723c */ /* 0x040fec000000180c */
[----:B------:R-:W0:Y:S02]  /*17b80*/  LDGDEPBAR ;  /* 0x00000000000079af */ /* 0x000e240000000000 */
[C---:B------:R-:W-:Y:S06]  /*17b90*/  HMMA.16816.F32 R16, R136.reuse, R142, R16 ;  /* 0x0000008e8810723c */ /* 0x040fec0000001810 */
[----:B------:R-:W-:Y:S02]  /*17ba0*/  LDSM.16.M88.4 R140, [R193+0x1000] ;  /* 0x00100000c18c783b */ /* 0x000fe40000000200 */
[C---:B------:R-:W-:Y:S06]  /*17bb0*/  HMMA.16816.F32 R20, R136.reuse, R144, R20 ;  /* 0x000000908814723c */ /* 0x040fec0000001814 */
[----:B--2---:R-:W2:Y:S02]  /*17bc0*/  LDSM.16.M88.4 R188, [R193] ;  /* 0x00000000c1bc783b */ /* 0x004ea40000000200 */
[C---:B------:R-:W-:Y:S06]  /*17bd0*/  HMMA.16816.F32 R24, R136.reuse, R146, R24 ;  /* 0x000000928818723c */ /* 0x040fec0000001818 */
[----:B------:R-:W3:Y:S02]  /*17be0*/  LDSM.16.M88.4 R144, [R193+0x1800] ;  /* 0x00180000c190783b */ /* 0x000ee40000000200 */
        /* <DEDUP_REMOVED lines=10> */
[----:B------:R-:W-:Y:S01]  /*17c90*/  HMMA.16816.F32 R56, R136, R162, R56 ;  /* 0x000000a28838723c */ /* 0x000fe20000001838 */
[----:B------:R-:W1:Y:S07]  /*17ca0*/  LDSM.16.M88.4 R160, [R192] ;  /* 0x00000000c0a0783b */ /* 0x000e6e0000000200 */
        /* <DEDUP_REMOVED lines=20> */
[----:B------:R-:W-:Y:S07]  /*17df0*/  LDSM.16.M88.4 R156, [R194+0x4000] ;  /* 0x00400000c29c783b */ /* 0x000fee0000000200 */
[C---:B------:R-:W-:Y:S08]  /*17e00*/  HMMA.16816.F32 R4, R168.reuse, R160, R4 ;  /* 0x000000a0a804723c */ /* 0x040ff00000001804 */
[C---:B------:R-:W-:Y:S01]  /*17e10*/  HMMA.16816.F32 R8, R168.reuse, R162, R8 ;  /* 0x000000a2a808723c */ /* 0x040fe20000001808 */
[----:B------:R-:W-:Y:S07]  /*17e20*/  LDSM.16.M88.4 R160, [R194+0x4800] ;  /* 0x00480000c2a0783b */ /* 0x000fee0000000200 */
[C---:B--2---:R-:W-:Y:S08]  /*17e30*/  HMMA.16816.F32 R12, R168.reuse, R188, R12 ;  /* 0x000000bca80c723c */ /* 0x044ff0000000180c */
[C---:B------:R-:W-:Y:S01]  /*17e40*/  HMMA.16816.F32 R16, R168.reuse, R190, R16 ;  /* 0x000000bea810723c */ /* 0x040fe20000001810 */
[----:B------:R-:W-:Y:S07]  /*17e50*/  LDSM.16.M88.4 R188, [R194+0x5000] ;  /* 0x00500000c2bc783b */ /* 0x000fee0000000200 */
[C---:B------:R-:W-:Y:S08]  /*17e60*/  HMMA.16816.F32 R20, R168.reuse, R72, R20 ;  /* 0x00000048a814723c */ /* 0x040ff00000001814 */
        /* <DEDUP_REMOVED lines=10> */
[----:B------:R-:W-:Y:S07]  /*17f10*/  LDSM.16.M88.4 R148, [R206] ;  /* 0x00000000ce94783b */ /* 0x000fee0000000200 */
[C---:B-1----:R-:W-:Y:S08]  /*17f20*/  HMMA.16816.F32 R52, R168.reuse, R72, R52 ;  /* 0x00000048a834723c */ /* 0x042ff00000001834 */
[----:B------:R-:W-:Y:S01]  /*17f30*/  HMMA.16816.F32 R56, R168, R74, R56 ;  /* 0x0000004aa838723c */ /* 0x000fe20000001838 */
[----:B------:R-:W1:Y:S07]  /*17f40*/  LDSM.16.M88.4 R72, [R194+0x6800] ;  /* 0x00680000c248783b */ /* 0x000e6e0000000200 */
[C---:B------:R-:W-:Y:S08]  /*17f50*/  HMMA.16816.F32 R4, R172.reuse, R152, R4 ;  /* 0x00000098ac04723c */ /* 0x040ff00000001804 */
[C---:B------:R-:W-:Y:S01]  /*17f60*/  HMMA.16816.F32 R8, R172.reuse, R154, R8 ;  /* 0x0000009aac08723c */ /* 0x040fe20000001808 */
[----:B------:R-:W4:Y:S07]  /*17f70*/  LDSM.16.M88.4 R152, [R200] ;  /* 0x00000000c898783b */ /* 0x000f2e0000000200 */
[C---:B------:R-:W-:Y:S08]  /*17f80*/  HMMA.16816.F32 R12, R172.reuse, R156, R12 ;  /* 0x0000009cac0c723c */ /* 0x040ff0000000180c */
[C---:B------:R-:W-:Y:S01]  /*17f90*/  HMMA.16816.F32 R16, R172.reuse, R158, R16 ;  /* 0x0000009eac10723c */ /* 0x040fe20000001810 */
[----:B------:R-:W5:Y:S07]  /*17fa0*/  LDSM.16.M88.4 R156, [R201] ;  /* 0x00000000c99c783b */ /* 0x000f6e0000000200 */
        /* <DEDUP_REMOVED lines=9> */
[C---:B---3--:R-:W-:Y:S08]  /*18040*/  HMMA.16816.F32 R44, R172.reuse, R144, R44 ;  /* 0x00000090ac2c723c */ /* 0x048ff0000000182c */
[C---:B------:R-:W-:Y:S01]  /*18050*/  HMMA.16816.F32 R48, R172.reuse, R146, R48 ;  /* 0x00000092ac30723c */ /* 0x040fe20000001830 */
[----:B------:R-:W3:Y:S07]  /*18060*/  LDSM.16.M88.4 R144, [R205] ;  /* 0x00000000cd90783b */ /* 0x000eee0000000200 */
[C---:B-1----:R-:W-:Y:S08]  /*18070*/  HMMA.16816.F32 R52, R172.reuse, R72, R52 ;  /* 0x00000048ac34723c */ /* 0x042ff00000001834 */
[----:B------:R-:W-:Y:S01]  /*18080*/  HMMA.16816.F32 R56, R172, R74, R56 ;  /* 0x0000004aac38723c */ /* 0x000fe20000001838 */
[----:B------:R-:W1:Y:S07]  /*18090*/  LDSM.16.M88.4 R72, [R193+0x3800] ;  /* 0x00380000c148783b */ /* 0x000e6e0000000200 */
        /* <DEDUP_REMOVED lines=36> */
[C---:B---3--:R-:W-:Y:S08]  /*182e0*/  HMMA.16816.F32 R4, R184.reuse, R144, R4 ;  /* 0x00000090b804723c */ /* 0x048ff00000001804 */
        /* <DEDUP_REMOVED lines=8> */
[----:B------:R-:W-:Y:S01]  /*18370*/  FMUL.FTZ R2, R12, c[0x0][0x320] ;  /* 0x0000c8000c027a20 */ /* 0x000fe20000410000 */
[----:B------:R-:W-:Y:S07]  /*18380*/  P2R R12, PR, RZ, 0x4 ;  /* 0x00000004ff0c7803 */ /* 0x000fee0000000000 */
        /* <DEDUP_REMOVED lines=130> */
[----:B------:R-:W3:Y:S01]  /*18bb0*/  LDL R243, [R1+0x10] ;  /* 0x0000100001f37983 */ /* 0x000ee20000100800 */
        /* <DEDUP_REMOVED lines=49> */
.L_x_1241:
[----:B---34-:R-:W-:Y:S05]  /*18ed0*/  BSYNC B0 ;  /* 0x0000000000007941 */ /* 0x018fea0003800000 */
.L_x_1240:
        /* <DEDUP_REMOVED lines=79> */
[--C-:B------:R-:W-:Y:S02]  /*193d0*/  FFMA.FTZ R48, R150, c[0x0][0x2d0], -R148.reuse ;  /* 0x0000b40096307a23 */ /* 0x100fe40000010894 */
[--C-:B------:R-:W-:Y:S05]  /*193e0*/  FFMA.FTZ R74, R226, c[0x0][0x2d0], -R148.reuse ;  /* 0x0000b400e24a7a23 */ /* 0x100fea0000010894 */
[----:B------:R2:W3:Y:S10]  /*193f0*/  MUFU.EX2 R2, R0 ;  /* 0x0000000000027308 */ /* 0x0004f40000000800 */
[----:B------:R-:W-:Y:S01]  /*19400*/  MUFU.EX2 R58, R48 ;  /* 0x00000030003a7308 */ /* 0x000fe20000000800 */
[--C-:B-1----:R-:W-:Y:S09]  /*19410*/  FFMA.FTZ R4, R144, c[0x0][0x2d0], -R148.reuse ;  /* 0x0000b40090047a23 */ /* 0x102ff20000010894 */
[----:B------:R1:W4:Y:S01]  /*19420*/  MUFU.EX2 R7, R4 ;  /* 0x0000000400077308 */ /* 0x0003220000000800 */
[C---:B--2---:R-:W-:Y:S02]  /*19430*/  FADD.FTZ R0, -R3.reuse, R69 ;  /* 0x0000004503007221 */ /* 0x044fe40000010100 */
[----:B------:R-:W-:Y:S02]  /*19440*/  FMUL.FTZ R69, R3, c[0x0][0x2d0] ;  /* 0x0000b40003457a20 */ /* 0x000fe40000410000 */
[----:B------:R-:W-:Y:S02]  /*19450*/  FMUL.FTZ R0, R0, c[0x0][0x2d0] ;  /* 0x0000b40000007a20 */ /* 0x000fe40000410000 */
[--C-:B------:R-:W-:Y:S02]  /*19460*/  FFMA.FTZ R8, R146, c[0x0][0x2d0], -R69.reuse ;  /* 0x0000b40092087a23 */ /* 0x100fe40000010845 */
[--C-:B------:R-:W-:Y:S02]  /*19470*/  FFMA.FTZ R6, R140, c[0x0][0x2d0], -R69.reuse ;  /* 0x0000b4008c067a23 */ /* 0x100fe40000010845 */
[----:B------:R-:W2:Y:S01]  /*19480*/  MUFU.EX2 R0, R0 ;  /* 0x0000000000007308 */ /* 0x000ea20000000800 */
[C---:B---3--:R-:W-:Y:S02]  /*19490*/  FMUL.FTZ R9, R2.reuse, R81 ;  /* 0x0000005102097220 */ /* 0x048fe40000410000 */
[C---:B------:R-:W-:Y:S02]  /*194a0*/  FMUL.FTZ R16, R2.reuse, R88 ;  /* 0x0000005802107220 */ /* 0x040fe40000410000 */
[----:B------:R-:W-:Y:S02]  /*194b0*/  FMUL.FTZ R17, R2, R89 ;  /* 0x0000005902117220 */ /* 0x000fe40000410000 */
[--C-:B------:R-:W-:Y:S02]  /*194c0*/  FFMA.FTZ R56, R152, c[0x0][0x2d0], -R69.reuse ;  /* 0x0000b40098387a23 */ /* 0x100fe40000010845 */
[----:B------:R-:W-:Y:S01]  /*194d0*/  FMUL.FTZ R24, R2, R96 ;  /* 0x0000006002187220 */ /* 0x000fe20000410000 */
[----:B------:R3:W-:Y:S01]  /*194e0*/  MUFU.EX2 R140, R8 ;  /* 0x00000008008c7308 */ /* 0x0007e20000000800 */
[--C-:B-1----:R-:W-:Y:S01]  /*194f0*/  FFMA.FTZ R4, R142, c[0x0][0x2d0], -R148.reuse ;  /* 0x0000b4008e047a23 */ /* 0x102fe20000010894 */
[----:B----4-:R-:W-:Y:S01]  /*19500*/  MOV R142, R7 ;  /* 0x00000007008e7202 */ /* 0x010fe20000000f00 */
[C---:B------:R-:W-:Y:S02]  /*19510*/  FMUL.FTZ R25, R2.reuse, R97 ;  /* 0x0000006102197220 */ /* 0x040fe40000410000 */
[C---:B------:R-:W-:Y:S02]  /*19520*/  FMUL.FTZ R33, R2.reuse, R105 ;  /* 0x0000006902217220 */ /* 0x040fe40000410000 */
[--C-:B------:R-:W-:Y:S02]  /*19530*/  FFMA.FTZ R40, R147, c[0x0][0x2d0], -R69.reuse ;  /* 0x0000b40093287a23 */ /* 0x100fe40000010845 */
[C---:B------:R-:W-:Y:S01]  /*19540*/  FMUL.FTZ R57, R2.reuse, R129 ;  /* 0x0000008102397220 */ /* 0x040fe20000410000 */
[----:B------:R-:W1:Y:S01]  /*19550*/  MUFU.EX2 R7, R4 ;  /* 0x0000000400077308 */ /* 0x000e620000000800 */
[----:B------:R-:W-:Y:S01]  /*19560*/  MOV R129, R58 ;  /* 0x0000003a00817202 */ /* 0x000fe20000000f00 */
[----:B------:R-:W-:Y:S02]  /*19570*/  FMUL.FTZ R41, R2, R113 ;  /* 0x0000007102297220 */ /* 0x000fe40000410000 */
[C---:B--2---:R-:W-:Y:S02]  /*19580*/  FMUL.FTZ R10, R0.reuse, R82 ;  /* 0x00000052000a7220 */ /* 0x044fe40000410000 */
[C---:B------:R-:W-:Y:S02]  /*19590*/  FMUL.FTZ R11, R0.reuse, R83 ;  /* 0x00000053000b7220 */ /* 0x040fe40000410000 */
[C---:B------:R-:W-:Y:S02]  /*195a0*/  FMUL.FTZ R18, R0.reuse, R90 ;  /* 0x0000005a00127220 */ /* 0x040fe40000410000 */
[----:B------:R2:W-:Y:S01]  /*195b0*/  MUFU.EX2 R144, R6 ;  /* 0x0000000600907308 */ /* 0x0005e20000000800 */
[C---:B------:R-:W-:Y:S02]  /*195c0*/  FMUL.FTZ R19, R0.reuse, R91 ;  /* 0x0000005b00137220 */ /* 0x040fe40000410000 */
[----:B------:R-:W-:Y:S01]  /*195d0*/  FMUL.FTZ R26, R0, R98 ;  /* 0x00000062001a7220 */ /* 0x000fe20000410000 */
[----:B------:R-:W-:Y:S01]  /*195e0*/  LDSM.16.MT88.4 R88, [R195+0x800] ;  /* 0x00080000c358783b */ /* 0x000fe20000004200 */
[----:B---3--:R-:W-:Y:S02]  /*195f0*/  FMUL.FTZ R8, R2, R80 ;  /* 0x0000005002087220 */ /* 0x008fe40000410000 */
[C---:B------:R-:W-:Y:S02]  /*19600*/  FMUL.FTZ R27, R0.reuse, R99 ;  /* 0x00000063001b7220 */ /* 0x040fe40000410000 */
[C---:B------:R-:W-:Y:S01]  /*19610*/  FMUL.FTZ R34, R0.reuse, R106 ;  /* 0x0000006a00227220 */ /* 0x040fe20000410000 */
[----:B------:R3:W-:Y:S01]  /*19620*/  MUFU.EX2 R251, R56 ;  /* 0x0000003800fb7308 */ /* 0x0007e20000000800 */
[C---:B------:R-:W-:Y:S01]  /*19630*/  FMUL.FTZ R35, R0.reuse, R107 ;  /* 0x0000006b00237220 */ /* 0x040fe20000410000 */
[----:B------:R-:W4:Y:S01]  /*19640*/  LDSM.16.MT88.4 R80, [R198+0x3800] ;  /* 0x00380000c650783b */ /* 0x000f220000004200 */
[C---:B------:R-:W-:Y:S01]  /*19650*/  FMUL.FTZ R58, R0.reuse, R130 ;  /* 0x00000082003a7220 */ /* 0x040fe20000410000 */
[----:B-1----:R-:W-:Y:S01]  /*19660*/  MOV R146, R7 ;  /* 0x0000000700927202 */ /* 0x002fe20000000f00 */
[--C-:B------:R-:W-:Y:S02]  /*19670*/  FFMA.FTZ R4, R73, c[0x0][0x2d0], -R148.reuse ;  /* 0x0000b40049047a23 */ /* 0x100fe40000010894 */
[C---:B------:R-:W-:Y:S02]  /*19680*/  FMUL.FTZ R7, R0.reuse, R79 ;  /* 0x0000004f00077220 */ /* 0x040fe40000410000 */
[C---:B------:R-:W-:Y:S01]  /*19690*/  FMUL.FTZ R42, R0.reuse, R114 ;  /* 0x00000072002a7220 */ /* 0x040fe20000410000 */
[----:B------:R1:W5:Y:S01]  /*196a0*/  MUFU.EX2 R5, R4 ;  /* 0x0000000400057308 */ /* 0x0003620000000800 */
[----:B------:R-:W-:Y:S01]  /*196b0*/  FMUL.FTZ R43, R0, R115 ;  /* 0x00000073002b7220 */ /* 0x000fe20000410000 */
[----:B------:R-:W-:Y:S01]  /*196c0*/  LDSM.16.MT88.4 R96, [R197+0x4000] ;  /* 0x00400000c560783b */ /* 0x000fe20000004200 */
[----:B------:R-:W-:Y:S02]  /*196d0*/  FMUL.FTZ R48, R2, R120 ;  /* 0x0000007802307220 */ /* 0x000fe40000410000 */
[----:B--2---:R-:W-:Y:S02]  /*196e0*/  FMUL.FTZ R6, R0, R78 ;  /* 0x0000004e00067220 */ /* 0x004fe40000410000 */
[----:B------:R-:W-:Y:S02]  /*196f0*/  FMUL.FTZ R49, R2, R121 ;  /* 0x0000007902317220 */ /* 0x000fe40000410000 */
[C---:B------:R-:W-:Y:S02]  /*19700*/  FMUL.FTZ R50, R0.reuse, R122 ;  /* 0x0000007a00327220 */ /* 0x040fe40000410000 */
[----:B------:R-:W-:Y:S01]  /*19710*/  FMUL.FTZ R51, R0, R123 ;  /* 0x0000007b00337220 */ /* 0x000fe20000410000 */
[----:B------:R-:W-:Y:S01]  /*19720*/  MOV R123, R146 ;  /* 0x00000092007b7202 */ /* 0x000fe20000000f00 */
[C---:B------:R-:W-:Y:S02]  /*19730*/  FMUL.FTZ R60, R2.reuse, R60 ;  /* 0x0000003c023c7220 */ /* 0x040fe40000410000 */
[C---:B---3--:R-:W-:Y:S02]  /*19740*/  FMUL.FTZ R56, R2.reuse, R128 ;  /* 0x0000008002387220 */ /* 0x048fe40000410000 */
[----:B------:R-:W-:Y:S02]  /*19750*/  FMUL.FTZ R61, R2, R61 ;  /* 0x0000003d023d7220 */ /* 0x000fe40000410000 */
[C---:B------:R-:W-:Y:S02]  /*19760*/  FMUL.FTZ R62, R0.reuse, R62 ;  /* 0x0000003e003e7220 */ /* 0x040fe40000410000 */
[----:B------:R-:W-:Y:S02]  /*19770*/  FMUL.FTZ R63, R0, R63 ;  /* 0x0000003f003f7220 */ /* 0x000fe40000410000 */
[C---:B------:R-:W-:Y:S02]  /*19780*/  FMUL.FTZ R64, R2.reuse, R64 ;  /* 0x0000004002407220 */ /* 0x040fe40000410000 */
[--C-:B-1----:R-:W-:Y:S02]  /*19790*/  FFMA.FTZ R4, R141, c[0x0][0x2d0], -R69.reuse ;  /* 0x0000b4008d047a23 */ /* 0x102fe40000010845 */
[----:B------:R-:W-:Y:S02]  /*197a0*/  FMUL.FTZ R65, R2, R65 ;  /* 0x0000004102417220 */ /* 0x000fe40000410000 */
[----:B------:R1:W2:Y:S01]  /*197b0*/  MUFU.EX2 R141, R4 ;  /* 0x00000004008d7308 */ /* 0x0002a20000000800 */
[C---:B------:R-:W-:Y:S02]  /*197c0*/  FMUL.FTZ R66, R0.reuse, R66 ;  /* 0x0000004200427220 */ /* 0x040fe40000410000 */
[----:B------:R-:W-:Y:S02]  /*197d0*/  FMUL.FTZ R67, R0, R67 ;  /* 0x0000004300437220 */ /* 0x000fe40000410000 */
[--C-:B------:R-:W-:Y:S06]  /*197e0*/  FFMA.FTZ R71, R71, c[0x0][0x2d0], -R69.reuse ;  /* 0x0000b40047477a23 */ /* 0x100fec0000010845 */
[----:B------:R-:W-:Y:S01]  /*197f0*/  MUFU.EX2 R71, R71 ;  /* 0x0000004700477308 */ /* 0x000fe20000000800 */
[--C-:B-1----:R-:W-:Y:S01]  /*19800*/  FFMA.FTZ R4, R143, c[0x0][0x2d0], -R69.reuse ;  /* 0x0000b4008f047a23 */ /* 0x102fe20000010845 */
[----:B-----5:R-:W-:Y:S01]  /*19810*/  MOV R143, R5 ;  /* 0x00000005008f7202 */ /* 0x020fe20000000f00 */
[----:B------:R-:W-:Y:S01]  /*19820*/  FMUL.FTZ R5, R2, R77 ;  /* 0x0000004d02057220 */ /* 0x000fe20000410000 */
[----:B------:R-:W-:Y:S06]  /*19830*/  F2FP.PACK_AB R77, R140, R144 ;  /* 0x000000908c4d723e */ /* 0x000fec00000000ff */
[----:B------:R1:W3:Y:S01]  /*19840*/  MUFU.EX2 R73, R4 ;  /* 0x0000000400497308 */ /* 0x0002e20000000800 */
[----:B------:R-:W-:Y:S02]  /*19850*/  F2FP.PACK_AB R78, R143, R146 ;  /* 0x000000928f4e723e */ /* 0x000fe400000000ff */
[----:B------:R-:W-:Y:S02]  /*19860*/  MOV R121, R143 ;  /* 0x0000008f00797202 */ /* 0x000fe40000000f00 */
[----:B--2---:R-:W-:Y:S01]  /*19870*/  MOV R122, R141 ;  /* 0x0000008d007a7202 */ /* 0x004fe20000000f00 */
[----:B-1----:R-:W-:Y:S01]  /*19880*/  FMUL.FTZ R4, R2, R76 ;  /* 0x0000004c02047220 */ /* 0x002fe20000410000 */
[----:B------:R-:W-:Y:S02]  /*19890*/  F2FP.PACK_AB R76, R142, R145 ;  /* 0x000000918e4c723e */ /* 0x000fe400000000ff */
[----:B---3--:R-:W-:Y:S07]  /*198a0*/  F2FP.PACK_AB R79, R73, R141 ;  /* 0x0000008d494f723e */ /* 0x008fee00000000ff */
        /* <DEDUP_REMOVED lines=15> */
[----:B------:R-:W-:Y:S01]  /*199a0*/  FMUL.FTZ R28, R2, R100 ;  /* 0x00000064021c7220 */ /* 0x000fe20000410000 */
[C---:B------:R-:W-:Y:S04]  /*199b0*/  HMMA.16816.F32 R24, R76.reuse, R30, R24 ;  /* 0x0000001e4c18723c */ /* 0x040fe80000001818 */
[----:B------:R-:W-:Y:S01]  /*199c0*/  MOV R100, R73 ;  /* 0x0000004900647202 */ /* 0x000fe20000000f00 */
[--C-:B------:R-:W-:Y:S02]  /*199d0*/  FFMA.FTZ R73, R153, c[0x0][0x2d0], -R69.reuse ;  /* 0x0000b40099497a23 */ /* 0x100fe40000010845 */
[----:B------:R-:W-:Y:S01]  /*199e0*/  FMUL.FTZ R31, R0, R103 ;  /* 0x00000067001f7220 */ /* 0x000fe20000410000 */
[----:B------:R-:W-:Y:S01]  /*199f0*/  MOV R120, R100 ;  /* 0x0000006400787202 */ /* 0x000fe20000000f00 */
[----:B------:R2:W-:Y:S03]  /*19a00*/  MUFU.EX2 R128, R73 ;  /* 0x0000004900807308 */ /* 0x0005e60000000800 */
[----:B------:R-:W-:Y:S02]  /*19a10*/  FMUL.FTZ R29, R2, R101 ;  /* 0x00000065021d7220 */ /* 0x000fe40000410000 */
[----:B------:R-:W-:Y:S05]  /*19a20*/  FMUL.FTZ R30, R0, R102 ;  /* 0x00000066001e7220 */ /* 0x000fea0000410000 */
[----:B------:R3:W-:Y:S02]  /*19a30*/  MUFU.EX2 R101, R32 ;  /* 0x0000002000657308 */ /* 0x0007e40000000800 */
[C---:B------:R-:W-:Y:S07]  /*19a40*/  HMMA.16816.F32 R28, R76.reuse, R36, R28 ;  /* 0x000000244c1c723c */ /* 0x040fee000000181c */
[--C-:B------:R-:W-:Y:S01]  /*19a50*/  FFMA.FTZ R36, R75, c[0x0][0x2d0], -R148.reuse ;  /* 0x0000b4004b247a23 */ /* 0x100fe20000010894 */
[----:B------:R5:W-:Y:S01]  /*19a60*/  MUFU.EX2 R102, R40 ;  /* 0x0000002800667308 */ /* 0x000be20000000800 */
[----:B------:R-:W-:Y:S03]  /*19a70*/  FMUL.FTZ R37, R2, R109 ;  /* 0x0000006d02257220 */ /* 0x000fe60000410000 */
[--C-:B--2---:R-:W-:Y:S06]  /*19a80*/  FFMA.FTZ R73, R154, c[0x0][0x2d0], -R148.reuse ;  /* 0x0000b4009a497a23 */ /* 0x104fec0000010894 */
[----:B------:R2:W-:Y:S01]  /*19a90*/  MUFU.EX2 R250, R73 ;  /* 0x0000004900fa7308 */ /* 0x0005e20000000800 */
[C---:B---3--:R-:W-:Y:S02]  /*19aa0*/  FMUL.FTZ R32, R2.reuse, R104 ;  /* 0x0000006802207220 */ /* 0x048fe40000410000 */
[----:B------:R-:W-:Y:S07]  /*19ab0*/  LDSM.16.MT88.4 R104, [R196+0x3000] ;  /* 0x00300000c468783b */ /* 0x000fee0000004200 */
[----:B------:R3:W-:Y:S01]  /*19ac0*/  MUFU.EX2 R243, R36 ;  /* 0x0000002400f37308 */ /* 0x0007e20000000800 */
[C---:B------:R-:W-:Y:S03]  /*19ad0*/  HMMA.16816.F32 R32, R76.reuse, R38, R32 ;  /* 0x000000264c20723c */ /* 0x040fe60000001820 */
[----:B-----5:R-:W-:Y:S01]  /*19ae0*/  FMUL.FTZ R40, R2, R112 ;  /* 0x0000007002287220 */ /* 0x020fe20000410000 */
[----:B------:R-:W-:Y:S03]  /*19af0*/  MOV R112, R145 ;  /* 0x0000009100707202 */ /* 0x000fe60000000f00 */
[C---:B------:R-:W-:Y:S02]  /*19b00*/  FMUL.FTZ R38, R0.reuse, R110 ;  /* 0x0000006e00267220 */ /* 0x040fe40000410000 */
[----:B------:R-:W-:Y:S03]  /*19b10*/  FMUL.FTZ R39, R0, R111 ;  /* 0x0000006f00277220 */ /* 0x000fe60000410000 */
[--C-:B--2---:R-:W-:Y:S04]  /*19b20*/  FFMA.FTZ R73, R155, c[0x0][0x2d0], -R148.reuse ;  /* 0x0000b4009b497a23 */ /* 0x104fe80000010894 */
[----:B------:R2:W-:Y:S01]  /*19b30*/  MUFU.EX2 R249, R73 ;  /* 0x0000004900f97308 */ /* 0x0005e20000000800 */
[----:B---3--:R-:W-:Y:S02]  /*19b40*/  FMUL.FTZ R36, R2, R108 ;  /* 0x0000006c02247220 */ /* 0x008fe40000410000 */
[----:B------:R-:W-:Y:S05]  /*19b50*/  LDSM.16.MT88.4 R108, [R198+0x3000] ;  /* 0x00300000c66c783b */ /* 0x000fea0000004200 */
[C---:B------:R-:W-:Y:S07]  /*19b60*/  HMMA.16816.F32 R36, R76.reuse, R44, R36 ;  /* 0x0000002c4c24723c */ /* 0x040fee0000001824 */
[--C-:B------:R-:W-:Y:S01]  /*19b70*/  FFMA.FTZ R44, R149, c[0x0][0x2d0], -R69.reuse ;  /* 0x0000b400952c7a23 */ /* 0x100fe20000010845 */
[C---:B------:R-:W-:Y:S03]  /*19b80*/  HMMA.16816.F32 R40, R76.reuse, R46, R40 ;  /* 0x0000002e4c28723c */ /* 0x040fe60000001828 */
[----:B------:R-:W3:Y:S01]  /*19b90*/  MUFU.EX2 R59, R44 ;  /* 0x0000002c003b7308 */ /* 0x000ee20000000800 */
[--C-:B--2---:R-:W-:Y:S02]  /*19ba0*/  FFMA.FTZ R73, R156, c[0x0][0x2d0], -R69.reuse ;  /* 0x0000b4009c497a23 */ /* 0x104fe40000010845 */
[----:B------:R-:W-:Y:S02]  /*19bb0*/  FMUL.FTZ R45, R2, R117 ;  /* 0x00000075022d7220 */ /* 0x000fe40000410000 */
[C---:B------:R-:W-:Y:S04]  /*19bc0*/  FMUL.FTZ R47, R0.reuse, R119 ;  /* 0x00000077002f7220 */ /* 0x040fe80000410000 */
[C---:B------:R-:W-:Y:S01]  /*19bd0*/  FMUL.FTZ R46, R0.reuse, R118 ;  /* 0x00000076002e7220 */ /* 0x040fe20000410000 */
[----:B------:R2:W-:Y:S01]  /*19be0*/  MUFU.EX2 R248, R73 ;  /* 0x0000004900f87308 */ /* 0x0005e20000000800 */
[----:B---3--:R-:W-:Y:S01]  /*19bf0*/  MOV R130, R59 ;  /* 0x0000003b00827202 */ /* 0x008fe20000000f00 */
[----:B------:R-:W-:Y:S01]  /*19c00*/  FMUL.FTZ R59, R0, R131 ;  /* 0x00000083003b7220 */ /* 0x000fe20000410000 */
[----:B------:R-:W-:Y:S01]  /*19c10*/  MOV R131, R243 ;  /* 0x000000f300837202 */ /* 0x000fe20000000f00 */
[C---:B------:R-:W-:Y:S07]  /*19c20*/  FMUL.FTZ R44, R2.reuse, R116 ;  /* 0x00000074022c7220 */ /* 0x040fee0000410000 */
[C---:B------:R-:W-:Y:S03]  /*19c30*/  HMMA.16816.F32 R44, R76.reuse, R52, R44 ;  /* 0x000000344c2c723c */ /* 0x040fe6000000182c */
[--C-:B--2---:R-:W-:Y:S04]  /*19c40*/  FFMA.FTZ R73, R157, c[0x0][0x2d0], -R69.reuse ;  /* 0x0000b4009d497a23 */ /* 0x104fe80000010845 */
[----:B------:R2:W-:Y:S01]  /*19c50*/  MUFU.EX2 R247, R73 ;  /* 0x0000004900f77308 */ /* 0x0005e20000000800 */
[C---:B------:R-:W-:Y:S04]  /*19c60*/  HMMA.16816.F32 R48, R76.reuse, R54, R48 ;  /* 0x000000364c30723c */ /* 0x040fe80000001830 */
[--C-:B------:R-:W-:Y:S02]  /*19c70*/  FFMA.FTZ R52, R151, c[0x0][0x2d0], -R148.reuse ;  /* 0x0000b40097347a23 */ /* 0x100fe40000010894 */
[----:B------:R-:W-:Y:S02]  /*19c80*/  FMUL.FTZ R53, R2, R125 ;  /* 0x0000007d02357220 */ /* 0x000fe40000410000 */
[C---:B------:R-:W-:Y:S01]  /*19c90*/  FMUL.FTZ R54, R0.reuse, R126 ;  /* 0x0000007e00367220 */ /* 0x040fe20000410000 */
[----:B------:R3:W5:Y:S03]  /*19ca0*/  MUFU.EX2 R252, R52 ;  /* 0x0000003400fc7308 */ /* 0x0007660000000800 */
[----:B------:R-:W-:Y:S02]  /*19cb0*/  FMUL.FTZ R55, R0, R127 ;  /* 0x0000007f00377220 */ /* 0x000fe40000410000 */
[--C-:B--2---:R-:W-:Y:S05]  /*19cc0*/  FFMA.FTZ R73, R158, c[0x0][0x2d0], -R148.reuse ;  /* 0x0000b4009e497a23 */ /* 0x104fea0000010894 */
[----:B------:R-:W-:Y:S01]  /*19cd0*/  MUFU.EX2 R158, R74 ;  /* 0x0000004a009e7308 */ /* 0x000fe20000000800 */
[----:B---3--:R-:W-:Y:S09]  /*19ce0*/  FMUL.FTZ R52, R2, R124 ;  /* 0x0000007c02347220 */ /* 0x008ff20000410000 */
[----:B------:R2:W-:Y:S01]  /*19cf0*/  MUFU.EX2 R246, R73 ;  /* 0x0000004900f67308 */ /* 0x0005e20000000800 */
[C---:B----4-:R-:W-:Y:S08]  /*19d00*/  HMMA.16816.F32 R52, R76.reuse, R80, R52 ;  /* 0x000000504c34723c */ /* 0x050ff00000001834 */
[C---:B------:R-:W-:Y:S01]  /*19d10*/  HMMA.16816.F32 R56, R76.reuse, R82, R56 ;  /* 0x000000524c38723c */ /* 0x040fe20000001838 */
[----:B------:R-:W3:Y:S07]  /*19d20*/  LDSM.16.MT88.4 R80, [R196+0x800] ;  /* 0x00080000c450783b */ /* 0x000eee0000004200 */
[C---:B-1----:R-:W-:Y:S04]  /*19d30*/  HMMA.16816.F32 R60, R76.reuse, R84, R60 ;  /* 0x000000544c3c723c */ /* 0x042fe8000000183c */
[--C-:B--2---:R-:W-:Y:S04]  /*19d40*/  FFMA.FTZ R73, R159, c[0x0][0x2d0], -R148.reuse ;  /* 0x0000b4009f497a23 */ /* 0x104fe80000010894 */
[----:B------:R-:W-:Y:S01]  /*19d50*/  HMMA.16816.F32 R64, R76, R86, R64 ;  /* 0x000000564c40723c */ /* 0x000fe20000001840 */
[----:B------:R1:W2:Y:S01]  /*19d60*/  MUFU.EX2 R245, R73 ;  /* 0x0000004900f57308 */ /* 0x0002a20000000800 */
[----:B------:R-:W4:Y:S05]  /*19d70*/  LDSM.16.MT88.4 R84, [R197+0x800] ;  /* 0x00080000c554783b */ /* 0x000f2a0000004200 */
[----:B------:R-:W-:Y:S02]  /*19d80*/  F2FP.PACK_AB R76, R131, R101 ;  /* 0x00000065834c723e */ /* 0x000fe400000000ff */
[-C--:B------:R-:W-:Y:S03]  /*19d90*/  F2FP.PACK_AB R77, R130, R102.reuse ;  /* 0x00000066824d723e */ /* 0x080fe600000000ff */
[----:B-----5:R-:W-:Y:S02]  /*19da0*/  F2FP.PACK_AB R78, R252, R129 ;  /* 0x00000081fc4e723e */ /* 0x020fe400000000ff */
[----:B------:R-:W-:Y:S07]  /*19db0*/  F2FP.PACK_AB R79, R128, R251 ;  /* 0x000000fb804f723e */ /* 0x000fee00000000ff */
[C---:B------:R-:W-:Y:S03]  /*19dc0*/  HMMA.16816.F32 R4, R76.reuse, R88, R4 ;  /* 0x000000584c04723c */ /* 0x040fe60000001804 */
[--C-:B-1----:R-:W-:Y:S05]  /*19dd0*/  FFMA.FTZ R73, R160, c[0x0][0x2d0], -R69.reuse ;  /* 0x0000b400a0497a23 */ /* 0x102fea0000010845 */
[C---:B------:R-:W-:Y:S01]  /*19de0*/  HMMA.16816.F32 R8, R76.reuse, R90, R8 ;  /* 0x0000005a4c08723c */ /* 0x040fe20000001808 */
[----:B------:R1:W-:Y:S01]  /*19df0*/  MUFU.EX2 R244, R73 ;  /* 0x0000004900f47308 */ /* 0x0003e20000000800 */
[----:B------:R-:W5:Y:S06]  /*19e00*/  LDSM.16.MT88.4 R88, [R195+0x4000] ;  /* 0x00400000c358783b */ /* 0x000f6c0000004200 */
[C---:B---3--:R-:W-:Y:S08]  /*19e10*/  HMMA.16816.F32 R12, R76.reuse, R80, R12 ;  /* 0x000000504c0c723c */ /* 0x048ff0000000180c */
[C---:B------:R-:W-:Y:S01]  /*19e20*/  HMMA.16816.F32 R16, R76.reuse, R82, R16 ;  /* 0x000000524c10723c */ /* 0x040fe20000001810 */
[----:B------:R-:W3:Y:S07]  /*19e30*/  LDSM.16.MT88.4 R80, [R196+0x4000] ;  /* 0x00400000c450783b */ /* 0x000eee0000004200 */
[C---:B------:R-:W-:Y:S04]  /*19e40*/  HMMA.16816.F32 R20, R76.reuse, R92, R20 ;  /* 0x0000005c4c14723c */ /* 0x040fe80000001814 */
[--C-:B-1----:R-:W-:Y:S04]  /*19e50*/  FFMA.FTZ R73, R161, c[0x0][0x2d0], -R69.reuse ;  /* 0x0000b400a1497a23 */ /* 0x102fe80000010845 */
[C---:B------:R-:W-:Y:S01]  /*19e60*/  HMMA.16816.F32 R24, R76.reuse, R94, R24 ;  /* 0x0000005e4c18723c */ /* 0x040fe20000001818 */
[----:B------:R1:W1:Y:S01]  /*19e70*/  MUFU.EX2 R243, R73 ;  /* 0x0000004900f37308 */ /* 0x0002620000000800 */
[----:B------:R-:W2:Y:S06]  /*19e80*/  LDSM.16.MT88.4 R92, [R198+0x4000] ;  /* 0x00400000c65c783b */ /* 0x000eac0000004200 */
[C---:B----4-:R-:W-:Y:S08]  /*19e90*/  HMMA.16816.F32 R28, R76.reuse, R84, R28 ;  /* 0x000000544c1c723c */ /* 0x050ff0000000181c */
[C---:B------:R-:W-:Y:S01]  /*19ea0*/  HMMA.16816.F32 R32, R76.reuse, R86, R32 ;  /* 0x000000564c20723c */ /* 0x040fe20000001820 */
[----:B------:R-:W4:Y:S07]  /*19eb0*/  LDSM.16.MT88.4 R84, [R195+0x1000] ;  /* 0x00100000c354783b */ /* 0x000f2e0000004200 */
[C---:B-----5:R-:W-:Y:S04]  /*19ec0*/  HMMA.16816.F32 R36, R76.reuse, R88, R36 ;  /* 0x000000584c24723c */ /* 0x060fe80000001824 */
[--C-:B-1----:R-:W-:Y:S04]  /*19ed0*/  FFMA.FTZ R73, R162, c[0x0][0x2d0], -R148.reuse ;  /* 0x0000b400a2497a23 */ /* 0x102fe80000010894 */
[C---:B------:R-:W-:Y:S01]  /*19ee0*/  HMMA.16816.F32 R40, R76.reuse, R90, R40 ;  /* 0x0000005a4c28723c */ /* 0x040fe20000001828 */
[----:B------:R1:W-:Y:S01]  /*19ef0*/  MUFU.EX2 R119, R73 ;  /* 0x0000004900777308 */ /* 0x0003e20000000800 */
[----:B------:R-:W5:Y:S06]  /*19f00*/  LDSM.16.MT88.4 R88, [R196+0x1000] ;  /* 0x00100000c458783b */ /* 0x000f6c0000004200 */
[C---:B---3--:R-:W-:Y:S08]  /*19f10*/  HMMA.16816.F32 R44, R76.reuse, R80, R44 ;  /* 0x000000504c2c723c */ /* 0x048ff0000000182c */
[C---:B------:R-:W-:Y:S01]  /*19f20*/  HMMA.16816.F32 R48, R76.reuse, R82, R48 ;  /* 0x000000524c30723c */ /* 0x040fe20000001830 */
[----:B------:R-:W3:Y:S07]  /*19f30*/  LDSM.16.MT88.4 R80, [R198+0x1000] ;  /* 0x00100000c650783b */ /* 0x000eee0000004200 */
[C---:B--2---:R-:W-:Y:S04]  /*19f40*/  HMMA.16816.F32 R52, R76.reuse, R92, R52 ;  /* 0x0000005c4c34723c */ /* 0x044fe80000001834 */
[--C-:B-1----:R-:W-:Y:S01]  /*19f50*/  FFMA.FTZ R73, R163, c[0x0][0x2d0], -R148.reuse ;  /* 0x0000b400a3497a23 */ /* 0x102fe20000010894 */
[----:B------:R-:W-:Y:S03]  /*19f60*/  MOV R163, R102 ;  /* 0x0000006600a37202 */ /* 0x000fe60000000f00 */
[C---:B------:R-:W-:Y:S01]  /*19f70*/  HMMA.16816.F32 R56, R76.reuse, R94, R56 ;  /* 0x0000005e4c38723c */ /* 0x040fe20000001838 */
[----:B------:R1:W2:Y:S01]  /*19f80*/  MUFU.EX2 R118, R73 ;  /* 0x0000004900767308 */ /* 0x0002a20000000800 */
[----:B------:R-:W2:Y:S06]  /*19f90*/  LDSM.16.MT88.4 R92, [R197+0x1000] ;  /* 0x00100000c55c783b */ /* 0x000eac0000004200 */
[C---:B------:R-:W-:Y:S08]  /*19fa0*/  HMMA.16816.F32 R60, R76.reuse, R96, R60 ;  /* 0x000000604c3c723c */ /* 0x040ff0000000183c */
[----:B------:R-:W-:Y:S01]  /*19fb0*/  HMMA.16816.F32 R64, R76, R98, R64 ;  /* 0x000000624c40723c */ /* 0x000fe20000001840 */
[----:B------:R-:W-:Y:S06]  /*19fc0*/  LDSM.16.MT88.4 R96, [R198+0x4800] ;  /* 0x00480000c660783b */ /* 0x000fec0000004200 */
[----:B------:R-:W-:Y:S01]  /*19fd0*/  F2FP.PACK_AB R76, R249, R250 ;  /* 0x000000faf94c723e */ /* 0x000fe200000000ff */
[--C-:B-1----:R-:W-:Y:S01]  /*19fe0*/  FFMA.FTZ R73, R188, c[0x0][0x2d0], -R69.reuse ;  /* 0x0000b400bc497a23 */ /* 0x102fe20000010845 */
[----:B------:R-:W-:Y:S03]  /*19ff0*/  F2FP.PACK_AB R77, R247, R248 ;  /* 0x000000f8f74d723e */ /* 0x000fe600000000ff */
[----:B------:R1:W-:Y:S01]  /*1a000*/  MUFU.EX2 R117, R73 ;  /* 0x0000004900757308 */ /* 0x0003e20000000800 */
[----:B------:R-:W-:Y:S02]  /*1a010*/  F2FP.PACK_AB R78, R245, R246 ;  /* 0x000000f6f54e723e */ /* 0x000fe400000000ff */
[----:B------:R-:W-:Y:S02]  /*1a020*/  F2FP.PACK_AB R79, R243, R244 ;  /* 0x000000f4f34f723e */ /* 0x000fe400000000ff */
[----:B------:R-:W-:Y:S02]  /*1a030*/  MOV R188, R101 ;  /* 0x0000006500bc7202 */ /* 0x000fe40000000f00 */
[----:B------:R-:W-:Y:S03]  /*1a040*/  LDSM.16.MT88.4 R100, [R196+0x1800] ;  /* 0x00180000c464783b */ /* 0x000fe60000004200 */
[C---:B----4-:R-:W-:Y:S08]  /*1a050*/  HMMA.16816.F32 R4, R76.reuse, R84, R4 ;  /* 0x000000544c04723c */ /* 0x050ff00000001804 */
[C---:B------:R-:W-:Y:S01]  /*1a060*/  HMMA.16816.F32 R8, R76.reuse, R86, R8 ;  /* 0x000000564c08723c */ /* 0x040fe20000001808 */
[----:B------:R-:W4:Y:S03]  /*1a070*/  LDSM.16.MT88.4 R84, [R195+0x4800] ;  /* 0x00480000c354783b */ /* 0x000f260000004200 */
[--C-:B-1----:R-:W-:Y:S01]  /*1a080*/  FFMA.FTZ R73, R189, c[0x0][0x2d0], -R69.reuse ;  /* 0x0000b400bd497a23 */ /* 0x102fe20000010845 */
[----:B------:R-:W-:Y:S03]  /*1a090*/  MOV R189, R140 ;  /* 0x0000008c00bd7202 */ /* 0x000fe60000000f00 */
[C---:B-----5:R-:W-:Y:S01]  /*1a0a0*/  HMMA.16816.F32 R12, R76.reuse, R88, R12 ;  /* 0x000000584c0c723c */ /* 0x060fe2000000180c */
[----:B------:R1:W5:Y:S07]  /*1a0b0*/  MUFU.EX2 R116, R73 ;  /* 0x0000004900747308 */ /* 0x00036e0000000800 */
[C---:B------:R-:W-:Y:S01]  /*1a0c0*/  HMMA.16816.F32 R16, R76.reuse, R90, R16 ;  /* 0x0000005a4c10723c */ /* 0x040fe20000001810 */
[----:B------:R-:W5:Y:S07]  /*1a0d0*/  LDSM.16.MT88.4 R88, [R196+0x4800] ;  /* 0x00480000c458783b */ /* 0x000f6e0000004200 */
[C---:B---3--:R-:W-:Y:S08]  /*1a0e0*/  HMMA.16816.F32 R20, R76.reuse, R80, R20 ;  /* 0x000000504c14723c */ /* 0x048ff00000001814 */
[C---:B------:R-:W-:Y:S01]  /*1a0f0*/  HMMA.16816.F32 R24, R76.reuse, R82, R24 ;  /* 0x000000524c18723c */ /* 0x040fe20000001818 */
[----:B------:R-:W3:Y:S03]  /*1a100*/  LDSM.16.MT88.4 R80, [R197+0x4800] ;  /* 0x00480000c550783b */ /* 0x000ee60000004200 */
[--C-:B-1----:R-:W-:Y:S01]  /*1a110*/  FFMA.FTZ R73, R190, c[0x0][0x2d0], -R148.reuse ;  /* 0x0000b400be497a23 */ /* 0x102fe20000010894 */
[----:B------:R-:W-:Y:S03]  /*1a120*/  MOV R190, R142 ;  /* 0x0000008e00be7202 */ /* 0x000fe60000000f00 */
[C---:B--2---:R-:W-:Y:S01]  /*1a130*/  HMMA.16816.F32 R28, R76.reuse, R92, R28 ;  /* 0x0000005c4c1c723c */ /* 0x044fe2000000181c */
[----:B------:R1:W-:Y:S07]  /*1a140*/  MUFU.EX2 R162, R73 ;  /* 0x0000004900a27308 */ /* 0x0003ee0000000800 */
[C---:B------:R-:W-:Y:S01]  /*1a150*/  HMMA.16816.F32 R32, R76.reuse, R94, R32 ;  /* 0x0000005e4c20723c */ /* 0x040fe20000001820 */
[----:B------:R-:W2:Y:S07]  /*1a160*/  LDSM.16.MT88.4 R92, [R195+0x1800] ;  /* 0x00180000c35c783b */ /* 0x000eae0000004200 */
[C---:B----4-:R-:W-:Y:S08]  /*1a170*/  HMMA.16816.F32 R36, R76.reuse, R84, R36 ;  /* 0x000000544c24723c */ /* 0x050ff00000001824 */
[C---:B------:R-:W-:Y:S01]  /*1a180*/  HMMA.16816.F32 R40, R76.reuse, R86, R40 ;  /* 0x000000564c28723c */ /* 0x040fe20000001828 */
[----:B------:R-:W2:Y:S03]  /*1a190*/  LDSM.16.MT88.4 R84, [R198+0x1800] ;  /* 0x00180000c654783b */ /* 0x000ea60000004200 */
[--C-:B-1----:R-:W-:Y:S04]  /*1a1a0*/  FFMA.FTZ R73, R191, c[0x0][0x2d0], -R148.reuse ;  /* 0x0000b400bf497a23 */ /* 0x102fe80000010894 */
[C---:B-----5:R-:W-:Y:S01]  /*1a1b0*/  HMMA.16816.F32 R44, R76.reuse, R88, R44 ;  /* 0x000000584c2c723c */ /* 0x060fe2000000182c */
[----:B------:R1:W5:Y:S01]  /*1a1c0*/  MUFU.EX2 R161, R73 ;  /* 0x0000004900a17308 */ /* 0x0003620000000800 */
[----:B------:R-:W4:Y:S04]  /*1a1d0*/  LDL.LU R191, [R1+0x38] ;  /* 0x0000380001bf7983 */ /* 0x000f280000300800 */
[----:B------:R-:W4:Y:S02]  /*1a1e0*/  LDL.LU R75, [R1+0x34] ;  /* 0x00003400014b7983 */ /* 0x000f240000300800 */
[C---:B------:R-:W-:Y:S02]  /*1a1f0*/  HMMA.16816.F32 R48, R76.reuse, R90, R48 ;  /* 0x0000005a4c30723c */ /* 0x040fe40000001830 */
[----:B------:R-:W-:Y:S06]  /*1a200*/  LDSM.16.MT88.4 R88, [R195+0x5000] ;  /* 0x00500000c358783b */ /* 0x000fec0000004200 */
[C---:B------:R-:W-:Y:S08]  /*1a210*/  HMMA.16816.F32 R52, R76.reuse, R96, R52 ;  /* 0x000000604c34723c */ /* 0x040ff00000001834 */
[C---:B------:R-:W-:Y:S01]  /*1a220*/  HMMA.16816.F32 R56, R76.reuse, R98, R56 ;  /* 0x000000624c38723c */ /* 0x040fe20000001838 */
[----:B------:R-:W-:Y:S03]  /*1a230*/  LDSM.16.MT88.4 R96, [R196+0x5800] ;  /* 0x00580000c460783b */ /* 0x000fe60000004200 */
[--C-:B-1----:R-:W-:Y:S01]  /*1a240*/  FFMA.FTZ R73, R214, c[0x0][0x2d0], -R69.reuse ;  /* 0x0000b400d6497a23 */ /* 0x102fe20000010845 */
[----:B------:R-:W-:Y:S03]  /*1a250*/  MOV R214, R144 ;  /* 0x0000009000d67202 */ /* 0x000fe60000000f00 */
[C---:B---3--:R-:W-:Y:S01]  /*1a260*/  HMMA.16816.F32 R60, R76.reuse, R80, R60 ;  /* 0x000000504c3c723c */ /* 0x048fe2000000183c */
[----:B------:R1:W-:Y:S07]  /*1a270*/  MUFU.EX2 R160, R73 ;  /* 0x0000004900a07308 */ /* 0x0003ee0000000800 */
[----:B------:R-:W-:Y:S01]  /*1a280*/  HMMA.16816.F32 R64, R76, R82, R64 ;  /* 0x000000524c40723c */ /* 0x000fe20000001840 */
[----:B------:R-:W3:Y:S06]  /*1a290*/  LDSM.16.MT88.4 R80, [R197+0x1800] ;  /* 0x00180000c550783b */ /* 0x000eec0000004200 */
[----:B------:R-:W-:Y:S02]  /*1a2a0*/  F2FP.PACK_AB R76, R118, R119 ;  /* 0x00000077764c723e */ /* 0x000fe400000000ff */
[----:B------:R-:W-:Y:S03]  /*1a2b0*/  F2FP.PACK_AB R77, R116, R117 ;  /* 0x00000075744d723e */ /* 0x000fe600000000ff */
[----:B-----5:R-:W-:Y:S01]  /*1a2c0*/  F2FP.PACK_AB R78, R161, R162 ;  /* 0x000000a2a14e723e */ /* 0x020fe200000000ff */
[--C-:B-1----:R-:W-:Y:S04]  /*1a2d0*/  FFMA.FTZ R73, R219, c[0x0][0x2d0], -R69.reuse ;  /* 0x0000b400db497a23 */ /* 0x102fe80000010845 */
[----:B------:R1:W5:Y:S02]  /*1a2e0*/  MUFU.EX2 R159, R73 ;  /* 0x00000049009f7308 */ /* 0x0003640000000800 */
[--C-:B-1----:R-:W-:Y:S01]  /*1a2f0*/  FFMA.FTZ R73, R220, c[0x0][0x2d0], -R148.reuse ;  /* 0x0000b400dc497a23 */ /* 0x102fe20000010894 */
[----:B-----5:R-:W-:Y:S07]  /*1a300*/  F2FP.PACK_AB R79, R159, R160 ;  /* 0x000000a09f4f723e */ /* 0x020fee00000000ff */
[----:B------:R1:W-:Y:S01]  /*1a310*/  MUFU.EX2 R127, R73 ;  /* 0x00000049007f7308 */ /* 0x0003e20000000800 */
[C---:B--2---:R-:W-:Y:S08]  /*1a320*/  HMMA.16816.F32 R4, R76.reuse, R92, R4 ;  /* 0x0000005c4c04723c */ /* 0x044ff00000001804 */
[C---:B------:R-:W-:Y:S01]  /*1a330*/  HMMA.16816.F32 R8, R76.reuse, R94, R8 ;  /* 0x0000005e4c08723c */ /* 0x040fe20000001808 */
[----:B------:R-:W2:Y:S07]  /*1a340*/  LDSM.16.MT88.4 R92, [R196+0x5000] ;  /* 0x00500000c45c783b */ /* 0x000eae0000004200 */
[C---:B------:R-:W-:Y:S04]  /*1a350*/  HMMA.16816.F32 R12, R76.reuse, R100, R12 ;  /* 0x000000644c0c723c */ /* 0x040fe8000000180c */
[--C-:B-1----:R-:W-:Y:S04]  /*1a360*/  FFMA.FTZ R73, R221, c[0x0][0x2d0], -R148.reuse ;  /* 0x0000b400dd497a23 */ /* 0x102fe80000010894 */
[C---:B------:R-:W-:Y:S01]  /*1a370*/  HMMA.16816.F32 R16, R76.reuse, R102, R16 ;  /* 0x000000664c10723c */ /* 0x040fe20000001810 */
[----:B------:R1:W5:Y:S01]  /*1a380*/  MUFU.EX2 R126, R73 ;  /* 0x00000049007e7308 */ /* 0x0003620000000800 */
[----:B------:R-:W-:Y:S06]  /*1a390*/  LDSM.16.MT88.4 R100, [R198+0x5800] ;  /* 0x00580000c664783b */ /* 0x000fec0000004200 */
[C---:B------:R-:W-:Y:S08]  /*1a3a0*/  HMMA.16816.F32 R20, R76.reuse, R84, R20 ;  /* 0x000000544c14723c */ /* 0x040ff00000001814 */
[C---:B------:R-:W-:Y:S01]  /*1a3b0*/  HMMA.16816.F32 R24, R76.reuse, R86, R24 ;  /* 0x000000564c18723c */ /* 0x040fe20000001818 */
[----:B------:R-:W5:Y:S07]  /*1a3c0*/  LDSM.16.MT88.4 R84, [R198+0x5000] ;  /* 0x00500000c654783b */ /* 0x000f6e0000004200 */
[C---:B---3--:R-:W-:Y:S04]  /*1a3d0*/  HMMA.16816.F32 R28, R76.reuse, R80, R28 ;  /* 0x000000504c1c723c */ /* 0x048fe8000000181c */
[--C-:B-1----:R-:W-:Y:S04]  /*1a3e0*/  FFMA.FTZ R73, R222, c[0x0][0x2d0], -R69.reuse ;  /* 0x0000b400de497a23 */ /* 0x102fe80000010845 */
[C---:B------:R-:W-:Y:S01]  /*1a3f0*/  HMMA.16816.F32 R32, R76.reuse, R82, R32 ;  /* 0x000000524c20723c */ /* 0x040fe20000001820 */
[----:B------:R1:W-:Y:S01]  /*1a400*/  MUFU.EX2 R125, R73 ;  /* 0x00000049007d7308 */ /* 0x0003e20000000800 */
[----:B------:R-:W3:Y:S06]  /*1a410*/  LDSM.16.MT88.4 R80, [R197+0x5000] ;  /* 0x00500000c550783b */ /* 0x000eec0000004200 */
[C---:B------:R-:W-:Y:S08]  /*1a420*/  HMMA.16816.F32 R36, R76.reuse, R88, R36 ;  /* 0x000000584c24723c */ /* 0x040ff00000001824 */
[C---:B------:R-:W-:Y:S01]  /*1a430*/  HMMA.16816.F32 R40, R76.reuse, R90, R40 ;  /* 0x0000005a4c28723c */ /* 0x040fe20000001828 */
[----:B------:R-:W3:Y:S07]  /*1a440*/  LDSM.16.MT88.4 R88, [R195+0x2000] ;  /* 0x00200000c358783b */ /* 0x000eee0000004200 */
        /* <DEDUP_REMOVED lines=9> */
[--C-:B-1----:R-:W-:Y:S04]  /*1a4e0*/  FFMA.FTZ R73, R224, c[0x0][0x2d0], -R148.reuse ;  /* 0x0000b400e0497a23 */ /* 0x102fe80000010894 */
[----:B------:R-:W-:Y:S01]  /*1a4f0*/  HMMA.16816.F32 R64, R76, R82, R64 ;  /* 0x000000524c40723c */ /* 0x000fe20000001840 */
[----:B------:R1:W3:Y:S01]  /*1a500*/  MUFU.EX2 R157, R73 ;  /* 0x00000049009d7308 */ /* 0x0002e20000000800 */
[----:B------:R-:W4:Y:S05]  /*1a510*/  LDSM.16.MT88.4 R80, [R197+0x2000] ;  /* 0x00200000c550783b */ /* 0x000f2a0000004200 */
[----:B------:R-:W-:Y:S02]  /*1a520*/  F2FP.PACK_AB R76, R126, R127 ;  /* 0x0000007f7e4c723e */ /* 0x000fe400000000ff */
[----:B--2---:R-:W-:Y:S03]  /*1a530*/  F2FP.PACK_AB R77, R124, R125 ;  /* 0x0000007d7c4d723e */ /* 0x004fe600000000ff */
[--C-:B-1----:R-:W-:Y:S01]  /*1a540*/  FFMA.FTZ R73, R225, c[0x0][0x2d0], -R69.reuse ;  /* 0x0000b400e1497a23 */ /* 0x102fe20000010845 */
[----:B---3--:R-:W-:Y:S03]  /*1a550*/  F2FP.PACK_AB R78, R157, R158 ;  /* 0x0000009e9d4e723e */ /* 0x008fe600000000ff */
[----:B------:R1:W-:Y:S02]  /*1a560*/  MUFU.EX2 R156, R73 ;  /* 0x00000049009c7308 */ /* 0x0003e40000000800 */
[--C-:B-1----:R-:W-:Y:S08]  /*1a570*/  FFMA.FTZ R73, R227, c[0x0][0x2d0], -R69.reuse ;  /* 0x0000b400e3497a23 */ /* 0x102ff00000010845 */
[----:B------:R1:W2:Y:S02]  /*1a580*/  MUFU.EX2 R155, R73 ;  /* 0x00000049009b7308 */ /* 0x0002a40000000800 */
[----:B-1----:R-:W-:Y:S01]  /*1a590*/  FFMA.FTZ R73, R228, c[0x0][0x2d0], -R148 ;  /* 0x0000b400e4497a23 */ /* 0x002fe20000010894 */
[----:B--2---:R-:W-:Y:S07]  /*1a5a0*/  F2FP.PACK_AB R79, R155, R156 ;  /* 0x0000009c9b4f723e */ /* 0x004fee00000000ff */
[----:B------:R1:W-:Y:S01]  /*1a5b0*/  MUFU.EX2 R154, R73 ;  /* 0x00000049009a7308 */ /* 0x0003e20000000800 */
[C---:B------:R-:W-:Y:S03]  /*1a5c0*/  HMMA.16816.F32 R4, R76.reuse, R88, R4 ;  /* 0x000000584c04723c */ /* 0x040fe60000001804 */
[----:B----4-:R-:W-:Y:S02]  /*1a5d0*/  FFMA.FTZ R0, R0, R191, R214 ;  /* 0x000000bf00007223 */ /* 0x010fe400000100d6 */
[----:B------:R-:W-:Y:S02]  /*1a5e0*/  FFMA.FTZ R2, R2, R75, R112 ;  /* 0x0000004b02027223 */ /* 0x000fe40000010070 */
[----:B------:R-:W-:Y:S01]  /*1a5f0*/  LDSM.16.MT88.4 R112, [R197+0x3000] ;  /* 0x00300000c570783b */ /* 0x000fe20000004200 */
[C---:B------:R-:W-:Y:S04]  /*1a600*/  HMMA.16816.F32 R8, R76.reuse, R90, R8 ;  /* 0x0000005a4c08723c */ /* 0x040fe80000001808 */
[----:B------:R-:W-:Y:S02]  /*1a610*/  FADD.FTZ R2, R190, R2 ;  /* 0x00000002be027221 */ /* 0x000fe40000010000 */
[----:B------:R-:W-:Y:S01]  /*1a620*/  FADD.FTZ R0, R189, R0 ;  /* 0x00000000bd007221 */ /* 0x000fe20000010000 */
[----:B------:R-:W2:Y:S01]  /*1a630*/  LDSM.16.MT88.4 R88, [R195+0x5800] ;  /* 0x00580000c358783b */ /* 0x000ea20000004200 */
[C---:B------:R-:W-:Y:S04]  /*1a640*/  HMMA.16816.F32 R12, R76.reuse, R92, R12 ;  /* 0x0000005c4c0c723c */ /* 0x040fe8000000180c */
[----:B-1----:R-:W-:Y:S02]  /*1a650*/  FFMA.FTZ R73, R229, c[0x0][0x2d0], -R148 ;  /* 0x0000b400e5497a23 */ /* 0x002fe40000010894 */
[----:B------:R-:W-:Y:S02]  /*1a660*/  FADD.FTZ R2, R123, R2 ;  /* 0x000000027b027221 */ /* 0x000fe40000010000 */
[C---:B------:R-:W-:Y:S01]  /*1a670*/  HMMA.16816.F32 R16, R76.reuse, R94, R16 ;  /* 0x0000005e4c10723c */ /* 0x040fe20000001810 */
[----:B------:R1:W3:Y:S01]  /*1a680*/  MUFU.EX2 R153, R73 ;  /* 0x0000004900997308 */ /* 0x0002e20000000800 */
[----:B------:R-:W4:Y:S02]  /*1a690*/  LDSM.16.MT88.4 R92, [R197+0x5800] ;  /* 0x00580000c55c783b */ /* 0x000f240000004200 */
[----:B------:R-:W-:Y:S02]  /*1a6a0*/  FADD.FTZ R0, R122, R0 ;  /* 0x000000007a007221 */ /* 0x000fe40000010000 */
[----:B------:R-:W-:Y:S02]  /*1a6b0*/  FADD.FTZ R2, R121, R2 ;  /* 0x0000000279027221 */ /* 0x000fe40000010000 */
[C---:B-----5:R-:W-:Y:S04]  /*1a6c0*/  HMMA.16816.F32 R20, R76.reuse, R84, R20 ;  /* 0x000000544c14723c */ /* 0x060fe80000001814 */
[----:B------:R-:W-:Y:S02]  /*1a6d0*/  FADD.FTZ R0, R120, R0 ;  /* 0x0000000078007221 */ /* 0x000fe40000010000 */
[----:B------:R-:W-:Y:S01]  /*1a6e0*/  LDSM.16.MT88.4 R120, [R196+0x6800] ;  /* 0x00680000c478783b */ /* 0x000fe20000004200 */
[----:B------:R-:W-:Y:S01]  /*1a6f0*/  FADD.FTZ R2, R188, R2 ;  /* 0x00000002bc027221 */ /* 0x000fe20000010000 */
[C---:B------:R-:W-:Y:S04]  /*1a700*/  HMMA.16816.F32 R24, R76.reuse, R86, R24 ;  /* 0x000000564c18723c */ /* 0x040fe80000001818 */
[----:B------:R-:W-:Y:S02]  /*1a710*/  FADD.FTZ R2, R131, R2 ;  /* 0x0000000283027221 */ /* 0x000fe40000010000 */
[----:B------:R-:W5:Y:S01]  /*1a720*/  LDSM.16.MT88.4 R84, [R195+0x2800] ;  /* 0x00280000c354783b */ /* 0x000f620000004200 */
[----:B------:R-:W-:Y:S01]  /*1a730*/  FADD.FTZ R0, R163, R0 ;  /* 0x00000000a3007221 */ /* 0x000fe20000010000 */
[C---:B------:R-:W-:Y:S04]  /*1a740*/  HMMA.16816.F32 R28, R76.reuse, R80, R28 ;  /* 0x000000504c1c723c */ /* 0x040fe8000000181c */
[--C-:B-1----:R-:W-:Y:S02]  /*1a750*/  FFMA.FTZ R73, R231, c[0x0][0x2d0], -R69.reuse ;  /* 0x0000b400e7497a23 */ /* 0x102fe40000010845 */
[----:B------:R-:W-:Y:S02]  /*1a760*/  FADD.FTZ R0, R130, R0 ;  /* 0x0000000082007221 */ /* 0x000fe40000010000 */
[C---:B------:R-:W-:Y:S01]  /*1a770*/  HMMA.16816.F32 R32, R76.reuse, R82, R32 ;  /* 0x000000524c20723c */ /* 0x040fe20000001820 */
[----:B------:R1:W-:Y:S01]  /*1a780*/  MUFU.EX2 R152, R73 ;  /* 0x0000004900987308 */ /* 0x0003e20000000800 */
[----:B------:R-:W3:Y:S02]  /*1a790*/  LDSM.16.MT88.4 R80, [R196+0x2800] ;  /* 0x00280000c450783b */ /* 0x000ee40000004200 */
[----:B------:R-:W-:Y:S02]  /*1a7a0*/  FADD.FTZ R2, R129, R2 ;  /* 0x0000000281027221 */ /* 0x000fe40000010000 */
[----:B------:R-:W-:Y:S02]  /*1a7b0*/  FADD.FTZ R0, R251, R0 ;  /* 0x00000000fb007221 */ /* 0x000fe40000010000 */
[C---:B--2---:R-:W-:Y:S04]  /*1a7c0*/  HMMA.16816.F32 R36, R76.reuse, R88, R36 ;  /* 0x000000584c24723c */ /* 0x044fe80000001824 */
[----:B------:R-:W-:Y:S02]  /*1a7d0*/  FADD.FTZ R0, R128, R0 ;  /* 0x0000000080007221 */ /* 0x000fe40000010000 */
[----:B------:R-:W-:Y:S01]  /*1a7e0*/  LDSM.16.MT88.4 R128, [R198+0x6800] ;  /* 0x00680000c680783b */ /* 0x000fe20000004200 */
[----:B------:R-:W-:Y:S01]  /*1a7f0*/  FADD.FTZ R2, R252, R2 ;  /* 0x00000002fc027221 */ /* 0x000fe20000010000 */
[C---:B------:R-:W-:Y:S04]  /*1a800*/  HMMA.16816.F32 R40, R76.reuse, R90, R40 ;  /* 0x0000005a4c28723c */ /* 0x040fe80000001828 */
[----:B------:R-:W-:Y:S02]  /*1a810*/  FADD.FTZ R2, R250, R2 ;  /* 0x00000002fa027221 */ /* 0x000fe40000010000 */
[----:B------:R-:W2:Y:S01]  /*1a820*/  LDSM.16.MT88.4 R88, [R198+0x2800] ;  /* 0x00280000c658783b */ /* 0x000ea20000004200 */
[----:B------:R-:W-:Y:S01]  /*1a830*/  FADD.FTZ R0, R248, R0 ;  /* 0x00000000f8007221 */ /* 0x000fe20000010000 */
[C---:B------:R-:W-:Y:S04]  /*1a840*/  HMMA.16816.F32 R44, R76.reuse, R96, R44 ;  /* 0x000000604c2c723c */ /* 0x040fe8000000182c */
[--C-:B-1----:R-:W-:Y:S02]  /*1a850*/  FFMA.FTZ R73, R232, c[0x0][0x2d0], -R69.reuse ;  /* 0x0000b400e8497a23 */ /* 0x102fe40000010845 */
[----:B------:R-:W-:Y:S02]  /*1a860*/  FADD.FTZ R2, R249, R2 ;  /* 0x00000002f9027221 */ /* 0x000fe40000010000 */
[C---:B------:R-:W-:Y:S01]  /*1a870*/  HMMA.16816.F32 R48, R76.reuse, R98, R48 ;  /* 0x000000624c30723c */ /* 0x040fe20000001830 */
[----:B------:R1:W1:Y:S01]  /*1a880*/  MUFU.EX2 R151, R73 ;  /* 0x0000004900977308 */ /* 0x0002620000000800 */
[----:B------:R-:W-:Y:S02]  /*1a890*/  LDSM.16.MT88.4 R96, [R198+0x6000] ;  /* 0x00600000c660783b */ /* 0x000fe40000004200 */
[----:B------:R-:W-:Y:S02]  /*1a8a0*/  FADD.FTZ R2, R246, R2 ;  /* 0x00000002f6027221 */ /* 0x000fe40000010000 */
[----:B------:R-:W-:Y:S02]  /*1a8b0*/  FADD.FTZ R0, R247, R0 ;  /* 0x00000000f7007221 */ /* 0x000fe40000010000 */
[C---:B------:R-:W-:Y:S04]  /*1a8c0*/  HMMA.16816.F32 R52, R76.reuse, R100, R52 ;  /* 0x000000644c34723c */ /* 0x040fe80000001834 */
[----:B------:R-:W-:Y:S02]  /*1a8d0*/  FADD.FTZ R2, R245, R2 ;  /* 0x00000002f5027221 */ /* 0x000fe40000010000 */
[----:B------:R-:W-:Y:S02]  /*1a8e0*/  FADD.FTZ R0, R244, R0 ;  /* 0x00000000f4007221 */ /* 0x000fe40000010000 */
[C---:B------:R-:W-:Y:S01]  /*1a8f0*/  HMMA.16816.F32 R56, R76.reuse, R102, R56 ;  /* 0x000000664c38723c */ /* 0x040fe20000001838 */
[----:B------:R-:W-:Y:S03]  /*1a900*/  LDSM.16.MT88.4 R100, [R197+0x6000] ;  /* 0x00600000c564783b */ /* 0x000fe60000004200 */
[----:B------:R-:W-:Y:S02]  /*1a910*/  FADD.FTZ R2, R119, R2 ;  /* 0x0000000277027221 */ /* 0x000fe40000010000 */
[----:B------:R-:W-:Y:S02]  /*1a920*/  FADD.FTZ R0, R243, R0 ;  /* 0x00000000f3007221 */ /* 0x000fe40000010000 */
[C---:B----4-:R-:W-:Y:S04]  /*1a930*/  HMMA.16816.F32 R60, R76.reuse, R92, R60 ;  /* 0x0000005c4c3c723c */ /* 0x050fe8000000183c */
[----:B-1----:R-:W-:Y:S02]  /*1a940*/  FFMA.FTZ R73, R230, c[0x0][0x2d0], -R148 ;  /* 0x0000b400e6497a23 */ /* 0x002fe40000010894 */
[----:B------:R-:W-:Y:S02]  /*1a950*/  FADD.FTZ R0, R117, R0 ;  /* 0x0000000075007221 */ /* 0x000fe40000010000 */
[----:B------:R-:W-:Y:S01]  /*1a960*/  HMMA.16816.F32 R64, R76, R94, R64 ;  /* 0x0000005e4c40723c */ /* 0x000fe20000001840 */
[----:B------:R1:W4:Y:S01]  /*1a970*/  MUFU.EX2 R150, R73 ;  /* 0x0000004900967308 */ /* 0x0003220000000800 */
[----:B------:R-:W2:Y:S02]  /*1a980*/  LDSM.16.MT88.4 R92, [R197+0x2800] ;  /* 0x00280000c55c783b */ /* 0x000ea40000004200 */
[----:B------:R-:W-:Y:S02]  /*1a990*/  FADD.FTZ R2, R118, R2 ;  /* 0x0000000276027221 */ /* 0x000fe40000010000 */
[----:B------:R-:W-:Y:S01]  /*1a9a0*/  FADD.FTZ R0, R116, R0 ;  /* 0x0000000074007221 */ /* 0x000fe20000010000 */
[----:B---3--:R-:W-:Y:S01]  /*1a9b0*/  F2FP.PACK_AB R76, R153, R154 ;  /* 0x0000009a994c723e */ /* 0x008fe200000000ff */
[----:B------:R-:W-:Y:S01]  /*1a9c0*/  FADD.FTZ R2, R162, R2 ;  /* 0x00000002a2027221 */ /* 0x000fe20000010000 */
[----:B------:R-:W-:Y:S03]  /*1a9d0*/  F2FP.PACK_AB R77, R151, R152 ;  /* 0x00000098974d723e */ /* 0x000fe600000000ff */
        /* <DEDUP_REMOVED lines=9> */
[----:B------:R1:W3:Y:S01]  /*1aa70*/  MUFU.EX2 R149, R73 ;  /* 0x0000004900957308 */ /* 0x0002e20000000800 */
[----:B------:R-:W-:Y:S02]  /*1aa80*/  FADD.FTZ R2, R157, R2 ;  /* 0x000000029d027221 */ /* 0x000fe40000010000 */
[----:B------:R-:W-:Y:S02]  /*1aa90*/  FADD.FTZ R0, R156, R0 ;  /* 0x000000009c007221 */ /* 0x000fe40000010000 */
[----:B------:R-:W-:Y:S02]  /*1aaa0*/  FADD.FTZ R2, R154, R2 ;  /* 0x000000029a027221 */ /* 0x000fe40000010000 */
[----:B------:R-:W-:Y:S02]  /*1aab0*/  FADD.FTZ R0, R155, R0 ;  /* 0x000000009b007221 */ /* 0x000fe40000010000 */
[----:B------:R-:W-:Y:S02]  /*1aac0*/  FADD.FTZ R2, R153, R2 ;  /* 0x0000000299027221 */ /* 0x000fe40000010000 */
[----:B------:R-:W-:Y:S02]  /*1aad0*/  FADD.FTZ R0, R152, R0 ;  /* 0x0000000098007221 */ /* 0x000fe40000010000 */
[----:B----4-:R-:W-:Y:S02]  /*1aae0*/  FADD.FTZ R2, R150, R2 ;  /* 0x0000000296027221 */ /* 0x010fe40000010000 */
[----:B------:R-:W-:Y:S02]  /*1aaf0*/  FADD.FTZ R0, R151, R0 ;  /* 0x0000000097007221 */ /* 0x000fe40000010000 */
[--C-:B-1----:R-:W-:Y:S01]  /*1ab00*/  FFMA.FTZ R73, R234, c[0x0][0x2d0], -R69.reuse ;  /* 0x0000b400ea497a23 */ /* 0x102fe20000010845 */
[----:B---3--:R-:W-:Y:S03]  /*1ab10*/  F2FP.PACK_AB R78, R149, R150 ;  /* 0x00000096954e723e */ /* 0x008fe600000000ff */
[----:B------:R1:W3:Y:S02]  /*1ab20*/  MUFU.EX2 R147, R73 ;  /* 0x0000004900937308 */ /* 0x0002e40000000800 */
[--C-:B-1----:R-:W-:Y:S02]  /*1ab30*/  FFMA.FTZ R73, R235, c[0x0][0x2d0], -R69.reuse ;  /* 0x0000b400eb497a23 */ /* 0x102fe40000010845 */
[----:B---3--:R-:W-:Y:S06]  /*1ab40*/  FADD.FTZ R0, R147, R0 ;  /* 0x0000000093007221 */ /* 0x008fec0000010000 */
[----:B------:R1:W3:Y:S02]  /*1ab50*/  MUFU.EX2 R146, R73 ;  /* 0x0000004900927308 */ /* 0x0002e40000000800 */
[--C-:B-1----:R-:W-:Y:S01]  /*1ab60*/  FFMA.FTZ R73, R236, c[0x0][0x2d0], -R148.reuse ;  /* 0x0000b400ec497a23 */ /* 0x102fe20000010894 */
[----:B---3--:R-:W-:Y:S07]  /*1ab70*/  F2FP.PACK_AB R79, R146, R147 ;  /* 0x00000093924f723e */ /* 0x008fee00000000ff */
[----:B------:R1:W-:Y:S01]  /*1ab80*/  MUFU.EX2 R145, R73 ;  /* 0x0000004900917308 */ /* 0x0003e20000000800 */
[C---:B-----5:R-:W-:Y:S08]  /*1ab90*/  HMMA.16816.F32 R4, R76.reuse, R84, R4 ;  /* 0x000000544c04723c */ /* 0x060ff00000001804 */
        /* <DEDUP_REMOVED lines=13> */
[----:B------:R1:W-:Y:S07]  /*1ac70*/  MUFU.EX2 R143, R73 ;  /* 0x00000049008f7308 */ /* 0x0003ee0000000800 */
[C---:B---3--:R-:W-:Y:S08]  /*1ac80*/  HMMA.16816.F32 R36, R76.reuse, R84, R36 ;  /* 0x000000544c24723c */ /* 0x048ff00000001824 */
[C---:B------:R-:W-:Y:S08]  /*1ac90*/  HMMA.16816.F32 R40, R76.reuse, R86, R40 ;  /* 0x000000564c28723c */ /* 0x040ff00000001828 */
[C---:B-----5:R-:W-:Y:S04]  /*1aca0*/  HMMA.16816.F32 R44, R76.reuse, R80, R44 ;  /* 0x000000504c2c723c */ /* 0x060fe8000000182c */
[--C-:B-1----:R-:W-:Y:S02]  /*1acb0*/  FFMA.FTZ R73, R240, c[0x0][0x2d0], -R69.reuse ;  /* 0x0000b400f0497a23 */ /* 0x102fe40000010845 */
[----:B------:R-:W-:Y:S01]  /*1acc0*/  FFMA.FTZ R69, R72, c[0x0][0x2d0], -R69 ;  /* 0x0000b40048457a23 */ /* 0x000fe20000010845 */
[----:B----4-:R-:W-:Y:S01]  /*1acd0*/  F2FP.PACK_AB R72, R144, R145 ;  /* 0x000000919048723e */ /* 0x010fe200000000ff */
[C---:B------:R-:W-:Y:S01]  /*1ace0*/  HMMA.16816.F32 R48, R76.reuse, R82, R48 ;  /* 0x000000524c30723c */ /* 0x040fe20000001830 */
[----:B------:R1:W-:Y:S07]  /*1acf0*/  MUFU.EX2 R142, R73 ;  /* 0x00000049008e7308 */ /* 0x0003ee0000000800 */
[C---:B------:R-:W-:Y:S03]  /*1ad00*/  HMMA.16816.F32 R52, R76.reuse, R96, R52 ;  /* 0x000000604c34723c */ /* 0x040fe60000001834 */
[----:B------:R-:W3:Y:S05]  /*1ad10*/  MUFU.EX2 R69, R69 ;  /* 0x0000004500457308 */ /* 0x000eea0000000800 */
[C---:B------:R-:W-:Y:S08]  /*1ad20*/  HMMA.16816.F32 R56, R76.reuse, R98, R56 ;  /* 0x000000624c38723c */ /* 0x040ff00000001838 */
[C---:B------:R-:W-:Y:S04]  /*1ad30*/  HMMA.16816.F32 R60, R76.reuse, R100, R60 ;  /* 0x000000644c3c723c */ /* 0x040fe8000000183c */
[--C-:B-1----:R-:W-:Y:S04]  /*1ad40*/  FFMA.FTZ R73, R241, c[0x0][0x2d0], -R148.reuse ;  /* 0x0000b400f1497a23 */ /* 0x102fe80000010894 */
[----:B------:R-:W-:Y:S01]  /*1ad50*/  HMMA.16816.F32 R64, R76, R102, R64 ;  /* 0x000000664c40723c */ /* 0x000fe20000001840 */
[----:B------:R1:W-:Y:S03]  /*1ad60*/  MUFU.EX2 R141, R73 ;  /* 0x00000049008d7308 */ /* 0x0003e60000000800 */
[----:B---3--:R-:W-:Y:S01]  /*1ad70*/  F2FP.PACK_AB R75, R69, R71 ;  /* 0x00000047454b723e */ /* 0x008fe200000000ff */
[----:B-1----:R-:W-:Y:S06]  /*1ad80*/  FFMA.FTZ R73, R242, c[0x0][0x2d0], -R148 ;  /* 0x0000b400f2497a23 */ /* 0x002fec0000010894 */
[----:B------:R1:W3:Y:S02]  /*1ad90*/  MUFU.EX2 R140, R73 ;  /* 0x00000049008c7308 */ /* 0x0002e40000000800 */
[----:B-1----:R-:W-:Y:S02]  /*1ada0*/  F2FP.PACK_AB R73, R142, R143 ;  /* 0x0000008f8e49723e */ /* 0x002fe400000000ff */
[----:B---3--:R-:W-:Y:S07]  /*1adb0*/  F2FP.PACK_AB R74, R140, R141 ;  /* 0x0000008d8c4a723e */ /* 0x008fee00000000ff */
[C---:B--2---:R-:W-:Y:S01]  /*1adc0*/  HMMA.16816.F32 R76, R72.reuse, R88, R4 ;  /* 0x00000058484c723c */ /* 0x044fe20000001804 */
        /* <DEDUP_REMOVED lines=31> */
.L_x_1239:
[----:B------:R-:W-:Y:S02]  /*1afc0*/  MOV R7, 0x1f ;  /* 0x0000001f00077802 */ /* 0x000fe40000000f00 */
[----:B------:R-:W-:Y:S01]  /*1afd0*/  MOV R6, 0xffffffff ;  /* 0xffffffff00067802 */ /* 0x000fe20000000f00 */
[----:B------:R-:W-:Y:S05]  /*1afe0*/  BRA.DIV ~URZ, `(.L_x_1243) ;  /* 0x000048527f007947 */ /* 0x000fea000b800000 */
[----:B-1----:R-:W2:Y:S04]  /*1aff0*/  LDL R2, [R1+0x34] ;  /* 0x0000340001027983 */ /* 0x002ea80000100800 */
[----:B--2---:R1:W2:Y:S02]  /*1b000*/  SHFL.BFLY PT, R0, R2, 0x2, 0x1f ;  /* 0x0c401f0002007f89 */ /* 0x0042a400000e0000 */
.L_x_1310:
        /* <DEDUP_REMOVED lines=9> */
.L_x_1311:
[----:B------:R-:W-:Y:S01]  /*1b0a0*/  FSETP.NE.FTZ.AND P1, PT, R0, RZ, PT ;  /* 0x000000ff0000720b */ /* 0x000fe20003f35000 */
[----:B-12---:R-:W-:Y:S01]  /*1b0b0*/  FADD.FTZ R3, R4, R3 ;  /* 0x0000000304037221 */ /* 0x006fe20000010000 */
[----:B------:R-:W-:Y:S02]  /*1b0c0*/  MOV R2, RZ ;  /* 0x000000ff00027202 */ /* 0x000fe40000000f00 */
[----:B------:R-:W-:Y:S02]  /*1b0d0*/  MOV R24, 0xff800000 ;  /* 0xff80000000187802 */ /* 0x000fe40000000f00 */
[----:B------:R-:W-:Y:S02]  /*1b0e0*/  FSETP.NE.FTZ.AND P0, PT, R3, RZ, PT ;  /* 0x000000ff0300720b */ /* 0x000fe40003f15000 */
        /* <DEDUP_REMOVED lines=59> */
[----:B------:R-:W-:Y:S02]  /*1b4a0*/  FMUL.FTZ R87, R0, R107 ;  /* 0x0000006b00577220 */ /* 0x000fe40000410000 */
[----:B------:R-:W-:Y:S01]  /*1b4b0*/  @P0 FFMA.FTZ R22, R3, R69, R2 ;  /* 0x0000004503160223 */ /* 0x000fe20000010002 */
        /* <DEDUP_REMOVED lines=19> */
.L_x_1194:
        /* <DEDUP_REMOVED lines=19> */
.L_x_1246:
[----:B--2---:R-:W-:Y:S05]  /*1b720*/  BSYNC B0 ;  /* 0x0000000000007941 */ /* 0x004fea0003800000 */
.L_x_1245:
        /* <DEDUP_REMOVED lines=99> */
[----:B-1----:R-:W-:Y:S01]  /*1bd60*/  F2FP.PACK_AB R0, R89, R88 ;  /* 0x000000585900723e */ /* 0x002fe200000000ff */
[----:B------:R-:W-:-:S04]  /*1bd70*/  IMAD.MOV.U32 R16, RZ, RZ, c[0x0][0x388] ;  /* 0x0000e200ff107624 */ /* 0x000fc800078e00ff */
        /* <DEDUP_REMOVED lines=24> */
.L_x_1249:
[----:B-1----:R-:W2:Y:S04]  /*1bf00*/  LDL R112, [R1+0x4c] ;  /* 0x00004c0001707983 */ /* 0x002ea80000100800 */
[----:B------:R-:W3:Y:S04]  /*1bf10*/  LDL R25, [R1+0x60] ;  /* 0x0000600001197983 */ /* 0x000ee80000100800 */
[----:B------:R-:W4:Y:S01]  /*1bf20*/  LDL R15, [R1+0x64] ;  /* 0x00006400010f7983 */ /* 0x000f220000100800 */
[----:B------:R-:W-:Y:S01]  /*1bf30*/  IMAD.MOV.U32 R6, RZ, RZ, 0x368 ;  /* 0x00000368ff067424 */ /* 0x000fe200078e00ff */
[----:B------:R-:W-:-:S04]  /*1bf40*/  ISETP.GT.AND P2, PT, R2, 0x1, PT ;  /* 0x000000010200780c */ /* 0x000fc80003f44270 */
        /* <DEDUP_REMOVED lines=13> */
[----:B------:R-:W-:Y:S02]  /*1c020*/  LEA.HI R2, R2, R14, RZ, 0x2 ;  /* 0x0000000e02027211 */ /* 0x000fe400078f10ff */
[----:B------:R-:W-:-:S02]  /*1c030*/  ISETP.NE.U32.AND P0, PT, RZ, c[0x0][0x500], PT ;  /* 0x00014000ff007a0c */ /* 0x000fc40003f05070 */
[----:B------:R-:W-:Y:S02]  /*1c040*/  LOP3.LUT R0, R0, 0x1ffffffe, RZ, 0xc0, !PT ;  /* 0x1ffffffe00007812 */ /* 0x000fe400078ec0ff */
[----:B------:R-:W-:Y:S02]  /*1c050*/  SHF.R.S32.HI R2, RZ, 0x2, R2 ;  /* 0x00000002ff027819 */ /* 0x000fe40000011402 */
[----:B------:R-:W-:Y:S01]  /*1c060*/  ISETP.NE.AND.EX P0, PT, RZ, c[0x0][0x504], PT, P0 ;  /* 0x00014100ff007a0c */ /* 0x000fe20003f05300 */
[----:B------:R-:W-:Y:S02]  /*1c070*/  IMAD.IADD R0, R8, 0x1, -R0 ;  /* 0x0000000108007824 */ /* 0x000fe400078e0a00 */
[----:B------:R-:W-:Y:S02]  /*1c080*/  IMAD R17, R3, 0x10, R2 ;  /* 0x0000001003117824 */ /* 0x000fe400078e0202 */
[----:B-1----:R-:W-:Y:S01]  /*1c090*/  IMAD.MOV.U32 R6, RZ, RZ, c[0x0][0x4e8] ;  /* 0x00013a00ff067624 */ /* 0x002fe200078e00ff */
[----:B------:R-:W-:-:S04]  /*1c0a0*/  SEL R8, R26, RZ, !P0 ;  /* 0x000000ff1a087207 */ /* 0x000fc80004000000 */
[----:B------:R-:W-:Y:S01]  /*1c0b0*/  ISETP.NE.AND P3, PT, R6, 0x1, PT ;  /* 0x000000010600780c */ /* 0x000fe20003f65270 */
[----:B------:R-:W-:Y:S01]  /*1c0c0*/  IMAD R0, R0, 0x8, R17 ;  /* 0x0000000800007824 */ /* 0x000fe200078e0211 */
[----:B------:R-:W-:Y:S01]  /*1c0d0*/  SEL R3, R11, RZ, !P0 ;  /* 0x000000ff0b037207 */ /* 0x000fe20004000000 */
[----:B------:R-:W-:-:S04]  /*1c0e0*/  IMAD R2, R5, R8, RZ ;  /* 0x0000000805027224 */ /* 0x000fc800078e02ff */
[C---:B------:R-:W-:Y:S02]  /*1c0f0*/  IMAD R10, R4.reuse, R3, R2 ;  /* 0x00000003040a7224 */ /* 0x040fe400078e0202 */
[----:B------:R-:W-:-:S04]  /*1c100*/  IMAD.WIDE.U32 R2, R4, R8, RZ ;  /* 0x0000000804027225 */ /* 0x000fc800078e00ff */
[----:B--2---:R-:W-:-:S04]  /*1c110*/  IMAD.IADD R11, R0, 0x1, R112 ;  /* 0x00000001000b7824 */ /* 0x004fc800078e0270 */
[----:B------:R-:W-:-:S04]  /*1c120*/  @P3 IMAD.HI.U32 R6, R11, c[0x0][0x4ec], RZ ;  /* 0x00013b000b063a27 */ /* 0x000fc800078e00ff */
[----:B---3--:R-:W-:-:S04]  /*1c130*/  IMAD.WIDE.U32 R4, R12, R25, RZ ;  /* 0x000000190c047225 */ /* 0x008fc800078e00ff */
[----:B------:R-:W-:Y:S01]  /*1c140*/  IMAD.MOV.U32 R0, RZ, RZ, R11 ;  /* 0x000000ffff007224 */ /* 0x000fe200078e000b */
[----:B------:R-:W-:Y:S01]  /*1c150*/  @P3 SHF.R.U32.HI R0, RZ, c[0x0][0x4f0], R6 ;  /* 0x00013c00ff003a19 */ /* 0x000fe20000011606 */
[----:B------:R-:W-:Y:S01]  /*1c160*/  IMAD R12, R13, R25, RZ ;  /* 0x000000190d0c7224 */ /* 0x000fe200078e02ff */
[----:B----4-:R-:W-:Y:S01]  /*1c170*/  SEL R6, R15, RZ, P2 ;  /* 0x000000ff0f067207 */ /* 0x010fe20001000000 */
[----:B------:R-:W-:Y:S01]  /*1c180*/  IMAD.IADD R13, R3, 0x1, R10 ;  /* 0x00000001030d7824 */ /* 0x000fe200078e020a */
[--C-:B-----5:R-:W-:Y:S01]  /*1c190*/  IADD3 R15, P1, P0, R2, R4, R9.reuse ;  /* 0x00000004020f7210 */ /* 0x120fe2000783e009 */
[----:B------:R-:W-:Y:S01]  /*1c1a0*/  IMAD.IADD R4, R5, 0x1, R12 ;  /* 0x0000000105047824 */ /* 0x000fe200078e020c */
[----:B------:R-:W-:Y:S01]  /*1c1b0*/  SHF.R.S32.HI R10, RZ, 0x1f, R9 ;  /* 0x0000001fff0a7819 */ /* 0x000fe20000011409 */
        /* <DEDUP_REMOVED lines=43> */
[----:B------:R-:W-:-:S03]  /*1c470*/  IMAD R5, R5, c[0x0][0x3f0], RZ ;  /* 0x0000fc0005057a24 */ /* 0x000fc600078e02ff */
[----:B------:R-:W-:Y:S01]  /*1c480*/  IADD3 R3, R3, R0, RZ ;  /* 0x0000000003037210 */ /* 0x000fe20007ffe0ff */
[----:B------:R1:W1:Y:S01]  /*1c490*/  LDS.128 R44, [R215+0x3080] ;  /* 0x00308000d72c7984 */ /* 0x0002620000000c00 */
[----:B------:R-:W-:-:S03]  /*1c4a0*/  IMAD R9, R8, c[0x0][0x3f4], R5 ;  /* 0x0000fd0008097a24 */ /* 0x000fc600078e0205 */
[C---:B------:R-:W-:Y:S01]  /*1c4b0*/  IMAD.WIDE.U32 R2, R25.reuse, c[0x0][0x3e8], R2 ;  /* 0x0000fa0019027a25 */ /* 0x040fe200078e0002 */
[----:B------:R1:W1:Y:S03]  /*1c4c0*/  LDS.128 R16, [R215+0x4080] ;  /* 0x00408000d7107984 */ /* 0x0002660000000c00 */
[----:B------:R-:W-:Y:S01]  /*1c4d0*/  IMAD R3, R25, c[0x0][0x3ec], R3 ;  /* 0x0000fb0019037a24 */ /* 0x000fe200078e0203 */
[----:B------:R1:W1:Y:S01]  /*1c4e0*/  LDS.128 R32, [R215+0x6080] ;  /* 0x00608000d7207984 */ /* 0x0002620000000c00 */
[----:B--2---:R-:W-:Y:S02]  /*1c4f0*/  SHF.R.S32.HI R111, RZ, 0x1f, R26 ;  /* 0x0000001fff6f7819 */ /* 0x004fe4000001141a */
[----:B------:R-:W-:Y:S01]  /*1c500*/  IMAD.WIDE.U32 R2, R8, c[0x0][0x3f0], R2 ;  /* 0x0000fc0008027a25 */ /* 0x000fe200078e0002 */
[----:B------:R2:W1:Y:S01]  /*1c510*/  LDS.128 R40, [R215+0x7080] ;  /* 0x00708000d7287984 */ /* 0x0004620000000c00 */
[----:B------:R-:W-:-:S03]  /*1c520*/  LEA.HI R111, R111, R26, RZ, 0x3 ;  /* 0x0000001a6f6f7211 */ /* 0x000fc600078f18ff */
[----:B------:R2:W1:Y:S01]  /*1c530*/  LDS.128 R24, [R215+0x5080] ;  /* 0x00508000d7187984 */ /* 0x0004620000000c00 */
[----:B------:R-:W-:Y:S02]  /*1c540*/  IADD3 R3, R3, R9, RZ ;  /* 0x0000000903037210 */ /* 0x000fe40007ffe0ff */
[----:B------:R-:W-:-:S04]  /*1c550*/  SHF.R.S32.HI R111, RZ, 0x3, R111 ;  /* 0x00000003ff6f7819 */ /* 0x000fc8000001146f */
[----:B------:R-:W-:Y:S02]  /*1c560*/  LEA R4, R23, R111, 0x5 ;  /* 0x0000006f17047211 */ /* 0x000fe400078e28ff */
[----:B------:R2:W1:Y:S02]  /*1c570*/  LDS.128 R20, [R215+0x80] ;  /* 0x00008000d7147984 */ /* 0x0004640000000c00 */
[----:B------:R-:W-:-:S04]  /*1c580*/  IADD3 R4, R112, R4, RZ ;  /* 0x0000000470047210 */ /* 0x000fc80007ffe0ff */
[----:B------:R-:W-:Y:S01]  /*1c590*/  MOV R0, R4 ;  /* 0x0000000400007202 */ /* 0x000fe20000000f00 */
[----:B------:R-:W-:-:S05]  /*1c5a0*/  @P3 IMAD.HI.U32 R6, R4, c[0x0][0x4ec], RZ ;  /* 0x00013b0004063a27 */ /* 0x000fca00078e00ff */
        /* <DEDUP_REMOVED lines=8> */
[----:B------:R-:W-:Y:S02]  /*1c630*/  SHF.R.S32.HI R0, RZ, 0x1f, R4 ;  /* 0x0000001fff007819 */ /* 0x000fe40000011404 */
[----:B------:R-:W-:-:S03]  /*1c640*/  IADD3 R3, R3, R5, RZ ;  /* 0x0000000503037210 */ /* 0x000fc60007ffe0ff */
        /* <DEDUP_REMOVED lines=8> */
.L_x_1312:
[----:B------:R-:W-:Y:S05]  /*1c6d0*/  BRA.DIV ~URZ, `(.L_x_1252) ;  /* 0x000033427f007947 */ /* 0x000fea000b800000 */
[----:B------:R3:W4:Y:S02]  /*1c6e0*/  SHFL.IDX PT, R0, R9, RZ, 0x181f ;  /* 0x00181fff09007589 */ /* 0x00072400000e0000 */
.L_x_1313:
[----:B------:R-:W-:Y:S01]  /*1c6f0*/  ISETP.GE.AND P0, PT, R6, R12, PT ;  /* 0x0000000c0600720c */ /* 0x000fe20003f06270 */
[----:B------:R-:W-:-:S12]  /*1c700*/  BSSY B0, `(.L_x_1253) ;  /* 0x000000a000007945 */ /* 0x000fd80003800000 */
[----:B------:R-:W-:Y:S05]  /*1c710*/  @P0 BRA `(.L_x_1254) ;  /* 0x0000008000000947 */ /* 0x000fea0003800000 */
[----:B------:R-:W-:Y:S02]  /*1c720*/  ISETP.GE.AND P1, PT, R7, c[0x0][0x3c8], PT ;  /* 0x0000f20007007a0c */ /* 0x000fe40003f26270 */
[----:B------:R-:W-:-:S11]  /*1c730*/  ISETP.GE.AND P0, PT, R218, c[0x0][0x3c8], PT ;  /* 0x0000f200da007a0c */ /* 0x000fd60003f06270 */
[CC--:B----4-:R-:W-:Y:S02]  /*1c740*/  @!P1 LEA R4, P3, R7.reuse, R0.reuse, 0x1 ;  /* 0x0000000007049211 */ /* 0x0d0fe400078608ff */
[C---:B------:R-:W-:Y:S02]  /*1c750*/  @!P0 LEA R2, P2, R218.reuse, R0, 0x1 ;  /* 0x00000000da028211 */ /* 0x040fe400078408ff */
[-C--:B--2---:R-:W-:Y:S02]  /*1c760*/  @!P1 LEA.HI.X R5, R7, R10.reuse, R69, 0x1, P3 ;  /* 0x0000000a07059211 */ /* 0x084fe400018f0c45 */
[----:B------:R-:W-:-:S03]  /*1c770*/  @!P0 LEA.HI.X R3, R218, R10, R110, 0x1, P2 ;  /* 0x0000000ada038211 */ /* 0x000fc600010f0c6e */
[----:B------:R2:W-:Y:S04]  /*1c780*/  @!P1 ST.E.128 [R4.64], R20 ;  /* 0x0000001404009985 */ /* 0x0005e8000c101d06 */
[----:B------:R2:W-:Y:S02]  /*1c790*/  @!P0 ST.E.128 [R2.64], R16 ;  /* 0x0000001002008985 */ /* 0x0005e4000c101d06 */
.L_x_1254:
[----:B------:R-:W-:Y:S05]  /*1c7a0*/  BSYNC B0 ;  /* 0x0000000000007941 */ /* 0x000fea0003800000 */
.L_x_1253:
[----:B------:R-:W-:Y:S05]  /*1c7b0*/  BRA.DIV ~URZ, `(.L_x_1255) ;  /* 0x000032c27f007947 */ /* 0x000fea000b800000 */
[----:B--2---:R2:W1:Y:S04]  /*1c7c0*/  SHFL.IDX PT, R10, R8, 0x1, 0x181f ;  /* 0x00381f00080a7f89 */ /* 0x00446800000e0000 */
[----:B----4-:R2:W4:Y:S02]  /*1c7d0*/  SHFL.IDX PT, R0, R9, 0x1, 0x181f ;  /* 0x00381f0009007f89 */ /* 0x01052400000e0000 */
.L_x_1314:
        /* <DEDUP_REMOVED lines=10> */
[----:B------:R1:W-:Y:S04]  /*1c880*/  @!P1 ST.E.128 [R4.64], R28 ;  /* 0x0000001c04009985 */ /* 0x0003e8000c101d06 */
[----:B------:R1:W-:Y:S02]  /*1c890*/  @!P0 ST.E.128 [R2.64], R24 ;  /* 0x0000001802008985 */ /* 0x0003e4000c101d06 */
.L_x_1257:
[----:B------:R-:W-:Y:S05]  /*1c8a0*/  BSYNC B0 ;  /* 0x0000000000007941 */ /* 0x000fea0003800000 */
.L_x_1256:
[----:B------:R-:W-:Y:S05]  /*1c8b0*/  BRA.DIV ~URZ, `(.L_x_1258) ;  /* 0x000032827f007947 */ /* 0x000fea000b800000 */
[----:B-1----:R1:W2:Y:S02]  /*1c8c0*/  SHFL.IDX PT, R10, R8, 0x2, 0x181f ;  /* 0x00581f00080a7f89 */ /* 0x0022a400000e0000 */
.L_x_1315:
[----:B------:R-:W-:Y:S05]  /*1c8d0*/  BRA.DIV ~URZ, `(.L_x_1259) ;  /* 0x000032d27f007947 */ /* 0x000fea000b800000 */
[----:B----4-:R4:W1:Y:S02]  /*1c8e0*/  SHFL.IDX PT, R0, R9, 0x2, 0x181f ;  /* 0x00581f0009007f89 */ /* 0x01086400000e0000 */
.L_x_1316:
        /* <DEDUP_REMOVED lines=10> */
[----:B------:R1:W-:Y:S04]  /*1c990*/  @!P1 ST.E.128 [R4.64], R36 ;  /* 0x0000002404009985 */ /* 0x0003e8000c101d06 */
[----:B------:R1:W-:Y:S02]  /*1c9a0*/  @!P0 ST.E.128 [R2.64], R32 ;  /* 0x0000002002008985 */ /* 0x0003e4000c101d06 */
.L_x_1261:
[----:B------:R-:W-:Y:S05]  /*1c9b0*/  BSYNC B0 ;  /* 0x0000000000007941 */ /* 0x000fea0003800000 */
.L_x_1260:
[----:B------:R-:W-:Y:S05]  /*1c9c0*/  BRA.DIV ~URZ, `(.L_x_1262) ;  /* 0x000032427f007947 */ /* 0x000fea000b800000 */
[----:B-1----:R1:W3:Y:S04]  /*1c9d0*/  SHFL.IDX PT, R4, R8, 0x3, 0x181f ;  /* 0x00781f0008047f89 */ /* 0x0022e800000e0000 */
[----:B------:R1:W4:Y:S02]  /*1c9e0*/  SHFL.IDX PT, R0, R9, 0x3, 0x181f ;  /* 0x00781f0009007f89 */ /* 0x00032400000e0000 */
.L_x_1317:
[----:B------:R-:W-:-:S04]  /*1c9f0*/  IADD3 R2, R6, 0x60, RZ ;  /* 0x0000006006027810 */ /* 0x000fc80007ffe0ff */
[----:B------:R-:W-:-:S13]  /*1ca00*/  ISETP.GE.AND P0, PT, R2, R12, PT ;  /* 0x0000000c0200720c */ /* 0x000fda0003f06270 */
[----:B------:R-:W-:Y:S05]  /*1ca10*/  @P0 BRA `(.L_x_1263) ;  /* 0x0000194000000947 */ /* 0x000fea0003800000 */
[----:B------:R-:W-:-:S13]  /*1ca20*/  ISETP.GE.AND P0, PT, R7, c[0x0][0x3c8], PT ;  /* 0x0000f20007007a0c */ /* 0x000fda0003f06270 */
[----:B----4-:R-:W-:-:S04]  /*1ca30*/  @!P0 LEA R2, P1, R7, R0, 0x1 ;  /* 0x0000000007028211 */ /* 0x010fc800078208ff */
[----:B---3--:R-:W-:-:S05]  /*1ca40*/  @!P0 LEA.HI.X R3, R7, R4, R69, 0x1, P1 ;  /* 0x0000000407038211 */ /* 0x008fca00008f0c45 */
[----:B------:R3:W-:Y:S01]  /*1ca50*/  @!P0 ST.E.128 [R2.64], R44 ;  /* 0x0000002c02008985 */ /* 0x0007e2000c101d06 */
[----:B------:R-:W-:-:S13]  /*1ca60*/  ISETP.GE.AND P0, PT, R218, c[0x0][0x3c8], PT ;  /* 0x0000f200da007a0c */ /* 0x000fda0003f06270 */
[----:B------:R-:W-:Y:S05]  /*1ca70*/  @P0 BRA `(.L_x_1263) ;  /* 0x000018e000000947 */ /* 0x000fea0003800000 */
[----:B---3--:R-:W-:-:S04]  /*1ca80*/  LEA R2, P0, R218, R0, 0x1 ;  /* 0x00000000da027211 */ /* 0x008fc800078008ff */
[----:B------:R-:W-:-:S05]  /*1ca90*/  LEA.HI.X R3, R218, R4, R110, 0x1, P0 ;  /* 0x00000004da037211 */ /* 0x000fca00000f0c6e */
[----:B------:R3:W-:Y:S01]  /*1caa0*/  ST.E.128 [R2.64], R40 ;  /* 0x0000002802007985 */ /* 0x0007e2000c101d06 */
[----:B------:R-:W-:Y:S05]  /*1cab0*/  BRA `(.L_x_1263) ;  /* 0x000018a000007947 */ /* 0x000fea0003800000 */
.L_x_1250:
        /* <DEDUP_REMOVED lines=34> */
.L_x_1318:
[----:B------:R-:W-:Y:S05]  /*1cce0*/  BRA.DIV ~URZ, `(.L_x_1265) ;  /* 0x000030527f007947 */ /* 0x000fea000b800000 */
[----:B------:R3:W4:Y:S02]  /*1ccf0*/  SHFL.IDX PT, R0, R28, RZ, 0x1c1f ;  /* 0x001c1fff1c007589 */ /* 0x00072400000e0000 */
.L_x_1319:
        /* <DEDUP_REMOVED lines=98> */
.L_x_1267:
[----:B------:R-:W-:Y:S05]  /*1d320*/  BSYNC B0 ;  /* 0x0000000000007941 */ /* 0x000fea0003800000 */
.L_x_1266:
[----:B------:R-:W-:Y:S05]  /*1d330*/  BRA.DIV ~URZ, `(.L_x_1268) ;  /* 0x00002a627f007947 */ /* 0x000fea000b800000 */
[----:B--2---:R2:W1:Y:S04]  /*1d340*/  SHFL.IDX PT, R4, R14, 0x1, 0x1c1f ;  /* 0x003c1f000e047f89 */ /* 0x00446800000e0000 */
[----:B----4-:R2:W4:Y:S02]  /*1d350*/  SHFL.IDX PT, R0, R28, 0x1, 0x1c1f ;  /* 0x003c1f001c007f89 */ /* 0x01052400000e0000 */
.L_x_1320:
        /* <DEDUP_REMOVED lines=71> */
.L_x_1248:
        /* <DEDUP_REMOVED lines=21> */
.L_x_1269:
        /* <DEDUP_REMOVED lines=57> */
.L_x_1271:
[----:B------:R-:W-:Y:S05]  /*1dcb0*/  BSYNC B0 ;  /* 0x0000000000007941 */ /* 0x000fea0003800000 */
.L_x_1270:
[----:B------:R-:W-:-:S13]  /*1dcc0*/  ISETP.GT.AND P0, PT, R19, 0x1, PT ;  /* 0x000000011300780c */ /* 0x000fda0003f04270 */
[----:B------:R-:W-:Y:S05]  /*1dcd0*/  @P0 BRA `(.L_x_1263) ;  /* 0x0000068000000947 */ /* 0x000fea0003800000 */
[----:B------:R-:W2:Y:S04]  /*1dce0*/  LDL.LU R3, [R1+0x60] ;  /* 0x0000600001037983 */ /* 0x000ea80000300800 */
[----:B------:R-:W3:Y:S01]  /*1dcf0*/  LDL.LU R2, [R1+0x4c] ;  /* 0x00004c0001027983 */ /* 0x000ee20000300800 */
[----:B-1----:R-:W-:-:S03]  /*1dd00*/  IMAD R5, R21, c[0x0][0x3f0], RZ ;  /* 0x0000fc0015057a24 */ /* 0x002fc600078e02ff */
[----:B------:R-:W1:Y:S02]  /*1dd10*/  S2R R0, SR_TID.X ;  /* 0x0000000000007919 */ /* 0x000e640000002100 */
[----:B-1----:R-:W-:-:S04]  /*1dd20*/  SHF.R.S32.HI R9, RZ, 0x1f, R0 ;  /* 0x0000001fff097819 */ /* 0x002fc80000011400 */
[----:B------:R-:W-:Y:S01]  /*1dd30*/  LEA.HI R9, R9, R0, RZ, 0x3 ;  /* 0x0000000009097211 */ /* 0x000fe200078f18ff */
[----:B------:R-:W-:-:S03]  /*1dd40*/  IMAD R0, R18, c[0x0][0x3a0], RZ ;  /* 0x0000e80012007a24 */ /* 0x000fc600078e02ff */
[----:B------:R-:W-:Y:S01]  /*1dd50*/  SHF.R.S32.HI R9, RZ, 0x3, R9 ;  /* 0x00000003ff097819 */ /* 0x000fe20000011409 */
[----:B------:R-:W-:-:S03]  /*1dd60*/  IMAD R0, R10, c[0x0][0x3a4], R0 ;  /* 0x0000e9000a007a24 */ /* 0x000fc600078e0200 */
[----:B------:R-:W-:Y:S02]  /*1dd70*/  LEA R4, R23, R9, 0x5 ;  /* 0x0000000917047211 */ /* 0x000fe400078e28ff */
[----:B--2---:R-:W-:Y:S02]  /*1dd80*/  MOV R8, R3 ;  /* 0x0000000300087202 */ /* 0x004fe40000000f00 */
[----:B---3--:R-:W-:Y:S02]  /*1dd90*/  MOV R11, R2 ;  /* 0x00000002000b7202 */ /* 0x008fe40000000f00 */
[----:B------:R-:W-:Y:S02]  /*1dda0*/  MOV R2, c[0x0][0x4e8] ;  /* 0x00013a0000027a02 */ /* 0x000fe40000000f00 */
[----:B------:R-:W-:Y:S02]  /*1ddb0*/  IADD3 R4, R11, R4, RZ ;  /* 0x000000040b047210 */ /* 0x000fe40007ffe0ff */
[----:B------:R-:W-:Y:S01]  /*1ddc0*/  ISETP.NE.AND P0, PT, R2, 0x1, PT ;  /* 0x000000010200780c */ /* 0x000fe20003f05270 */
[----:B------:R-:W-:Y:S01]  /*1ddd0*/  IMAD.WIDE.U32 R2, R10, c[0x0][0x3a0], RZ ;  /* 0x0000e8000a027a25 */ /* 0x000fe200078e00ff */
[----:B------:R-:W-:-:S03]  /*1dde0*/  IADD3 R9, R9, R11, RZ ;  /* 0x0000000b09097210 */ /* 0x000fc60007ffe0ff */
[----:B------:R-:W-:Y:S01]  /*1ddf0*/  IMAD.IADD R3, R3, 0x1, R0 ;  /* 0x0000000103037824 */ /* 0x000fe200078e0200 */
[----:B------:R-:W-:-:S03]  /*1de00*/  MOV R0, R4 ;  /* 0x0000000400007202 */ /* 0x000fc60000000f00 */
[----:B------:R-:W-:-:S04]  /*1de10*/  IMAD.WIDE.U32 R2, R8, c[0x0][0x3e8], R2 ;  /* 0x0000fa0008027a25 */ /* 0x000fc800078e0002 */
[----:B------:R-:W-:-:S04]  /*1de20*/  @P0 IMAD.HI.U32 R6, R4, c[0x0][0x4ec], RZ ;  /* 0x00013b0004060a27 */ /* 0x000fc800078e00ff */
[----:B------:R-:W-:Y:S01]  /*1de30*/  IMAD R3, R8, c[0x0][0x3ec], R3 ;  /* 0x0000fb0008037a24 */ /* 0x000fe200078e0203 */
[----:B------:R-:W-:Y:S01]  /*1de40*/  @P0 SHF.R.U32.HI R0, RZ, c[0x0][0x4f0], R6 ;  /* 0x00013c00ff000a19 */ /* 0x000fe20000011606 */
[C---:B------:R-:W-:Y:S02]  /*1de50*/  IMAD R8, R16.reuse, c[0x0][0x3f4], R5 ;  /* 0x0000fd0010087a24 */ /* 0x040fe400078e0205 */
[----:B------:R-:W-:Y:S01]  /*1de60*/  IMAD.WIDE.U32 R2, R16, c[0x0][0x3f0], R2 ;  /* 0x0000fc0010027a25 */ /* 0x000fe200078e0002 */
[----:B------:R-:W-:Y:S02]  /*1de70*/  SHF.R.S32.HI R6, RZ, 0x1f, R0 ;  /* 0x0000001fff067819 */ /* 0x000fe40000011400 */
[----:B------:R-:W-:Y:S01]  /*1de80*/  IADD3 R5, -R0, RZ, RZ ;  /* 0x000000ff00057210 */ /* 0x000fe20007ffe1ff */
[----:B------:R-:W-:Y:S02]  /*1de90*/  IMAD.IADD R3, R3, 0x1, R8 ;  /* 0x0000000103037824 */ /* 0x000fe400078e0208 */
[----:B------:R-:W-:-:S02]  /*1dea0*/  IMAD R6, R6, c[0x0][0x3e0], RZ ;  /* 0x0000f80006067a24 */ /* 0x000fc400078e02ff */
        /* <DEDUP_REMOVED lines=13> */
.L_x_1321:
[----:B------:R-:W-:Y:S05]  /*1df80*/  BRA.DIV ~URZ, `(.L_x_1273) ;  /* 0x00001f427f007947 */ /* 0x000fea000b800000 */
[----:B------:R3:W4:Y:S02]  /*1df90*/  SHFL.IDX PT, R0, R10, RZ, 0x181f ;  /* 0x00181fff0a007589 */ /* 0x00072400000e0000 */
.L_x_1322:
        /* <DEDUP_REMOVED lines=12> */
.L_x_1275:
[----:B------:R-:W-:Y:S05]  /*1e060*/  BSYNC B0 ;  /* 0x0000000000007941 */ /* 0x000fea0003800000 */
.L_x_1274:
[----:B------:R-:W-:Y:S05]  /*1e070*/  BRA.DIV ~URZ, `(.L_x_1276) ;  /* 0x00001eb27f007947 */ /* 0x000fea000b800000 */
[----:B--2---:R2:W1:Y:S04]  /*1e080*/  SHFL.IDX PT, R11, R6, 0x1, 0x181f ;  /* 0x00381f00060b7f89 */ /* 0x00446800000e0000 */
[----:B----4-:R2:W4:Y:S02]  /*1e090*/  SHFL.IDX PT, R0, R10, 0x1, 0x181f ;  /* 0x00381f000a007f89 */ /* 0x01052400000e0000 */
.L_x_1323:
        /* <DEDUP_REMOVED lines=12> */
.L_x_1278:
[----:B------:R-:W-:Y:S05]  /*1e160*/  BSYNC B0 ;  /* 0x0000000000007941 */ /* 0x000fea0003800000 */
.L_x_1277:
[----:B------:R-:W-:Y:S05]  /*1e170*/  BRA.DIV ~URZ, `(.L_x_1279) ;  /* 0x00001e727f007947 */ /* 0x000fea000b800000 */
[----:B-1----:R1:W2:Y:S02]  /*1e180*/  SHFL.IDX PT, R11, R6, 0x2, 0x181f ;  /* 0x00581f00060b7f89 */ /* 0x0022a400000e0000 */
.L_x_1324:
[----:B------:R-:W-:Y:S05]  /*1e190*/  BRA.DIV ~URZ, `(.L_x_1280) ;  /* 0x00001ec27f007947 */ /* 0x000fea000b800000 */
[----:B----4-:R4:W1:Y:S02]  /*1e1a0*/  SHFL.IDX PT, R0, R10, 0x2, 0x181f ;  /* 0x00581f000a007f89 */ /* 0x01086400000e0000 */
.L_x_1325:
        /* <DEDUP_REMOVED lines=12> */
.L_x_1282:
[----:B------:R-:W-:Y:S05]  /*1e270*/  BSYNC B0 ;  /* 0x0000000000007941 */ /* 0x000fea0003800000 */
.L_x_1281:
[----:B------:R-:W-:Y:S05]  /*1e280*/  BRA.DIV ~URZ, `(.L_x_1283) ;  /* 0x00001e327f007947 */ /* 0x000fea000b800000 */
[----:B-12---:R-:W1:Y:S04]  /*1e290*/  SHFL.IDX PT, R6, R6, 0x3, 0x181f ;  /* 0x00781f0006067f89 */ /* 0x006e6800000e0000 */
[----:B------:R2:W3:Y:S02]  /*1e2a0*/  SHFL.IDX PT, R0, R10, 0x3, 0x181f ;  /* 0x00781f000a007f89 */ /* 0x0004e400000e0000 */
.L_x_1326:
        /* <DEDUP_REMOVED lines=11> */
.L_x_1263:
[----:B------:R-:W-:Y:S05]  /*1e360*/  BSYNC B1 ;  /* 0x0000000000017941 */ /* 0x000fea0003800000 */
.L_x_1247:
        /* <DEDUP_REMOVED lines=15> */
.L_x_1327:
[----:B------:R-:W-:Y:S05]  /*1e460*/  BRA.DIV ~URZ, `(.L_x_1286) ;  /* 0x00001d827f007947 */ /* 0x000fea000b800000 */
[----:B------:R3:W4:Y:S02]  /*1e470*/  SHFL.IDX PT, R8, R67, 0x1, 0x1f ;  /* 0x00201f0043087f89 */ /* 0x00072400000e0000 */
.L_x_1328:
        /* <DEDUP_REMOVED lines=19> */
.L_x_1329:
        /* <DEDUP_REMOVED lines=16> */
.L_x_1330:
[----:B---3--:R-:W-:Y:S01]  /*1e6b0*/  IMAD R0, R0, c[0x0][0x538], RZ ;  /* 0x00014e0000007a24 */ /* 0x008fe200078e02ff */
[----:B------:R-:W-:Y:S04]  /*1e6c0*/  BSSY B1, `(.L_x_1289) ;  /* 0x00000cf000017945 */ /* 0x000fe80003800000 */
[----:B----4-:R-:W-:-:S04]  /*1e6d0*/  IADD3 R8, R0, R8, RZ ;  /* 0x0000000800087210 */ /* 0x010fc80007ffe0ff */
[----:B--2---:R-:W-:-:S13]  /*1e6e0*/  ISETP.GT.AND P0, PT, R8, R9, PT ;  /* 0x000000090800720c */ /* 0x004fda0003f04270 */
[----:B------:R-:W-:Y:S05]  /*1e6f0*/  @P0 BRA `(.L_x_1290) ;  /* 0x0000025000000947 */ /* 0x000fea0003800000 */
.L_x_1294:
        /* <DEDUP_REMOVED lines=17> */
.L_x_1331:
        /* <DEDUP_REMOVED lines=16> */
.L_x_1332:
[----:B--2---:R-:W-:-:S05]  /*1e910*/  IMAD R0, R0, c[0x0][0x538], RZ ;  /* 0x00014e0000007a24 */ /* 0x004fca00078e02ff */
[----:B------:R-:W-:-:S04]  /*1e920*/  IADD3 R8, R0, R8, RZ ;  /* 0x0000000800087210 */ /* 0x000fc80007ffe0ff */
[----:B------:R-:W-:-:S13]  /*1e930*/  ISETP.GT.AND P0, PT, R8, R9, PT ;  /* 0x000000090800720c */ /* 0x000fda0003f04270 */
[----:B-1----:R-:W-:Y:S05]  /*1e940*/  @!P0 BRA `(.L_x_1294) ;  /* 0xfffffdb000008947 */ /* 0x002fea000383ffff */
.L_x_1290:
[----:B------:R-:W-:-:S05]  /*1e950*/  IADD3 R11, -R0, R8, RZ ;  /* 0x00000008000b7210 */ /* 0x000fca0007ffe1ff */
[----:B------:R-:W-:-:S05]  /*1e960*/  IMAD R0, R4, c[0x0][0x538], R11 ;  /* 0x00014e0004007a24 */ /* 0x000fca00078e020b */
[----:B------:R-:W-:Y:S01]  /*1e970*/  ISETP.GT.AND P0, PT, R0, R9, PT ;  /* 0x000000090000720c */ /* 0x000fe20003f04270 */
[----:B------:R-:W-:-:S12]  /*1e980*/  BRA.DIV ~URZ, `(.L_x_1295) ;  /* 0x00001ca27f007947 */ /* 0x000fd8000b800000 */
[----:B------:R-:W-:-:S03]  /*1e990*/  VOTE.ANY R10, PT, !P0 ;  /* 0x00000000000a7806 */ /* 0x000fc600040e0100 */
.L_x_1333:
[----:B------:R-:W2:Y:S01]  /*1e9a0*/  LDL.LU R0, [R1+0x54] ;  /* 0x0000540001007983 */ /* 0x000ea20000300800 */
[----:B------:R-:W2:Y:S02]  /*1e9b0*/  POPC R8, R10 ;  /* 0x0000000a00087309 */ /* 0x000ea40000000000 */
[----:B--2---:R-:W-:-:S05]  /*1e9c0*/  IADD3 R0, R8, R0, RZ ;  /* 0x0000000008007210 */ /* 0x004fca0007ffe0ff */
[----:B------:R2:W-:Y:S01]  /*1e9d0*/  STL [R1+0x54], R0 ;  /* 0x0000540001007387 */ /* 0x0005e20000100800 */
[----:B------:R-:W-:Y:S05]  /*1e9e0*/  BRA.DIV ~URZ, `(.L_x_1296) ;  /* 0x00001c927f007947 */ /* 0x000fea000b800000 */
[----:B------:R3:W4:Y:S04]  /*1e9f0*/  SHFL.IDX PT, R12, R6, R8, 0x1f ;  /* 0x00001f08060c7589 */ /* 0x00072800000e0000 */
[----:B------:R3:W1:Y:S02]  /*1ea00*/  SHFL.IDX PT, R7, R7, R8, 0x1f ;  /* 0x00001f0807077589 */ /* 0x00066400000e0000 */
.L_x_1334:
[----:B------:R-:W-:Y:S01]  /*1ea10*/  ISETP.NE.AND P0, PT, R10, RZ, PT ;  /* 0x000000ff0a00720c */ /* 0x000fe20003f05270 */
[----:B------:R-:W-:-:S12]  /*1ea20*/  BSSY B0, `(.L_x_1297) ;  /* 0x0000005000007945 */ /* 0x000fd80003800000 */
[----:B------:R-:W-:Y:S05]  /*1ea30*/  @!P0 BRA `(.L_x_1298) ;  /* 0x0000003000008947 */ /* 0x000fea0003800000 */
[----:B------:R-:W-:Y:S01]  /*1ea40*/  IADD3 R3, R8, -0x1, RZ ;  /* 0xffffffff08037810 */ /* 0x000fe20007ffe0ff */
[----:B------:R-:W-:Y:S05]  /*1ea50*/  BRA.DIV ~URZ, `(.L_x_1299) ;  /* 0x00001cf27f007947 */ /* 0x000fea000b800000 */
[----:B------:R2:W3:Y:S02]  /*1ea60*/  SHFL.IDX PT, R13, R4, R3, 0x1f ;  /* 0x00001f03040d7589 */ /* 0x0004e400000e0000 */
.L_x_1298:
[----:B------:R-:W-:Y:S05]  /*1ea70*/  BSYNC B0 ;  /* 0x0000000000007941 */ /* 0x000fea0003800000 */
.L_x_1297:
        /* <DEDUP_REMOVED lines=69> */
.L_x_1301:
        /* <DEDUP_REMOVED lines=36> */
[----:B------:R-:W-:Y:S01]  /*1f110*/  IMNMX R2, R4, R2, PT ;  /* 0x0000000204027217 */ /* 0x000fe20003800200 */
[----:B------:R-:W-:-:S03]  /*1f120*/  IMAD.MOV.U32 R4, RZ, RZ, RZ ;  /* 0x000000ffff047224 */ /* 0x000fc600078e00ff */
[-C--:B------:R-:W-:Y:S02]  /*1f130*/  IABS R3, R2.reuse ;  /* 0x0000000200037213 */ /* 0x080fe40000000000 */
[----:B------:R-:W-:-:S03]  /*1f140*/  IABS R8, R2 ;  /* 0x0000000200087213 */ /* 0x000fc60000000000 */
[----:B------:R-:W-:-:S04]  /*1f150*/  IMAD.MOV.U32 R6, RZ, RZ, R3 ;  /* 0x000000ffff067224 */ /* 0x000fc800078e0003 */
[----:B------:R-:W1:Y:S08]  /*1f160*/  I2F.RP R3, R6 ;  /* 0x0000000600037306 */ /* 0x000e700000209400 */
[----:B-1----:R-:W1:Y:S02]  /*1f170*/  MUFU.RCP R3, R3 ;  /* 0x0000000300037308 */ /* 0x002e640000001000 */
[----:B-1----:R-:W-:-:S06]  /*1f180*/  IADD3 R3, R3, 0xffffffe, RZ ;  /* 0x0ffffffe03037810 */ /* 0x002fcc0007ffe0ff */
[----:B------:R-:W1:Y:S02]  /*1f190*/  F2I.FTZ.U32.TRUNC.NTZ R5, R3 ;  /* 0x0000000300057305 */ /* 0x000e64000021f000 */
[----:B-1----:R-:W-:-:S05]  /*1f1a0*/  IMAD.MOV R3, RZ, RZ, -R5 ;  /* 0x000000ffff037224 */ /* 0x002fca00078e0a05 */
[----:B------:R-:W-:Y:S02]  /*1f1b0*/  MOV R0, R3 ;  /* 0x0000000300007202 */ /* 0x000fe40000000f00 */
[----:B------:R-:W-:-:S03]  /*1f1c0*/  IABS R3, R7 ;  /* 0x0000000700037213 */ /* 0x000fc60000000000 */
[----:B------:R-:W-:-:S04]  /*1f1d0*/  IMAD R0, R0, R6, RZ ;  /* 0x0000000600007224 */ /* 0x000fc800078e02ff */
        /* <DEDUP_REMOVED lines=19> */
.L_x_1302:
[----:B------:R-:W-:Y:S05]  /*1f310*/  BSYNC B0 ;  /* 0x0000000000007941 */ /* 0x000fea0003800000 */
.L_x_1300:
[----:B------:R-:W-:-:S04]  /*1f320*/  LOP3.LUT R0, RZ, R0, RZ, 0x33, !PT ;  /* 0x00000000ff007212 */ /* 0x000fc800078e33ff */
[----:B------:R-:W-:-:S05]  /*1f330*/  IADD3 R0, R0, R12, RZ ;  /* 0x0000000c00007210 */ /* 0x000fca0007ffe0ff */
[----:B------:R2:W-:Y:S01]  /*1f340*/  STL [R1+0x4c], R0 ;  /* 0x00004c0001007387 */ /* 0x0005e20000100800 */
[----:B------:R-:W-:Y:S05]  /*1f350*/  BRA `(.L_x_1303) ;  /* 0x0000005000007947 */ /* 0x000fea0003800000 */
.L_x_1291:
[----:B------:R-:W-:Y:S01]  /*1f360*/  MOV R0, c[0x0][0x53c] ;  /* 0x00014f0000007a02 */ /* 0x000fe20000000f00 */
[----:B------:R2:W-:Y:S04]  /*1f370*/  STL [R1+0x48], R9 ;  /* 0x0000480901007387 */ /* 0x0005e80000100800 */
[----:B------:R2:W-:Y:S04]  /*1f380*/  STL [R1+0x4c], RZ ;  /* 0x00004cff01007387 */ /* 0x0005e80000100800 */
[----:B------:R2:W-:Y:S04]  /*1f390*/  STL [R1+0x50], RZ ;  /* 0x000050ff01007387 */ /* 0x0005e80000100800 */
[----:B------:R2:W-:Y:S02]  /*1f3a0*/  STL [R1+0x54], R0 ;  /* 0x0000540001007387 */ /* 0x0005e40000100800 */
.L_x_1303:
[----:B------:R-:W-:Y:S05]  /*1f3b0*/  BSYNC B1 ;  /* 0x0000000000017941 */ /* 0x000fea0003800000 */
.L_x_1289:
        /* <DEDUP_REMOVED lines=9> */
.L_x_1284:
[----:B--2---:R-:W2:Y:S02]  /*1f450*/  LDL R0, [R1+0x54] ;  /* 0x0000540001007983 */ /* 0x004ea40000100800 */
[----:B--2---:R-:W-:-:S13]  /*1f460*/  ISETP.GE.AND P0, PT, R0, c[0x0][0x53c], PT ;  /* 0x00014f0000007a0c */ /* 0x004fda0003f06270 */
[----:B-1----:R-:W-:Y:S01]  /*1f470*/  @P0 CALL.REL.NOINC `(.L_x_1304) ;  /* 0x0000001000000944 */ /* 0x002fe20003c00000 */
[----:B------:R-:W-:Y:S05]  /*1f480*/  BRA `(.L_x_1305) ;  /* 0xfffe231000007947 */ /* 0x000fea000383ffff */
.L_x_1304:
[----:B------:R-:W-:Y:S05]  /*1f490*/  EXIT ;  /* 0x000000000000794d */ /* 0x000fea0003800000 */
.L_x_1125:
[----:B------:R-:W-:Y:S01]  /*1f4a0*/  IMAD.MOV.U32 R0, RZ, RZ, R5 ;  /* 0x000000ffff007224 */ /* 0x000fe200078e0005 */
[----:B------:R-:W-:Y:S02]  /*1f4b0*/  MOV R2, 0x1 ;  /* 0x0000000100027802 */ /* 0x000fe40000000f00 */
[----:B------:R-:W-:Y:S02]  /*1f4c0*/  MOV R3, 0x1f4e0 ;  /* 0x0001f4e000037802 */ /* 0x000fe40000000f00 */
[----:B------:R-:W-:Y:S05]  /*1f4d0*/  CALL.REL.NOINC `($__internal_26_$__cuda_sm70_shflsync_up_p) ;  /* 0x0000136000007944 */ /* 0x000fea0003c00000 */
[----:B------:R-:W-:Y:S01]  /*1f4e0*/  MOV R0, R4 ;  /* 0x0000000400007202 */ /* 0x000fe20000000f00 */
[----:B------:R-:W-:Y:S05]  /*1f4f0*/  BRA `(.L_x_1306) ;  /* 0xfffe0f6000007947 */ /* 0x000fea000383ffff */
.L_x_1126:
[----:B------:R-:W-:Y:S01]  /*1f500*/  IMAD.MOV.U32 R0, RZ, RZ, R5 ;  /* 0x000000ffff007224 */ /* 0x000fe200078e0005 */
[----:B------:R-:W-:Y:S02]  /*1f510*/  MOV R2, 0x2 ;  /* 0x0000000200027802 */ /* 0x000fe40000000f00 */
[----:B------:R-:W-:Y:S02]  /*1f520*/  MOV R3, 0x1f540 ;  /* 0x0001f54000037802 */ /* 0x000fe40000000f00 */
[----:B------:R-:W-:Y:S05]  /*1f530*/  CALL.REL.NOINC `($__internal_26_$__cuda_sm70_shflsync_up_p) ;  /* 0x0000130000007944 */ /* 0x000fea0003c00000 */
[----:B------:R-:W-:Y:S01]  /*1f540*/  SEL R0, R4, RZ, P4 ;  /* 0x000000ff04007207 */ /* 0x000fe20002000000 */
[----:B------:R-:W-:Y:S01]  /*1f550*/  IMAD.MOV.U32 R2, RZ, RZ, 0x4 ;  /* 0x00000004ff027424 */ /* 0x000fe200078e00ff */
[----:B------:R-:W-:-:S03]  /*1f560*/  MOV R3, 0x1f590 ;  /* 0x0001f59000037802 */ /* 0x000fc60000000f00 */
[----:B------:R-:W-:Y:S02]  /*1f570*/  IMAD.IADD R0, R5, 0x1, R0 ;  /* 0x0000000105007824 */ /* 0x000fe400078e0200 */
        /* <DEDUP_REMOVED lines=14> */
[----:B------:R-:W-:Y:S01]  /*1f660*/  IMAD.IADD R4, R0, 0x1, R4 ;  /* 0x0000000100047824 */ /* 0x000fe200078e0204 */
[----:B------:R-:W-:-:S03]  /*1f670*/  MOV R0, 0x1f ;  /* 0x0000001f00007802 */ /* 0x000fc60000000f00 */
[----:B------:R-:W-:Y:S02]  /*1f680*/  IMAD.MOV.U32 R5, RZ, RZ, R4 ;  /* 0x000000ffff057224 */ /* 0x000fe400078e0004 */
[----:B------:R-:W-:Y:S05]  /*1f690*/  CALL.REL.NOINC `($__internal_25_$__cuda_sm70_shflsync_idx_p) ;  /* 0x0000115000007944 */ /* 0x000fea0003c00000 */
[----:B------:R-:W-:Y:S05]  /*1f6a0*/  BRA `(.L_x_1307) ;  /* 0xfffe0eb000007947 */ /* 0x000fea000383ffff */
.L_x_1128:
[----:B------:R-:W-:Y:S02]  /*1f6b0*/  SEL R0, RZ, 0x1, P0 ;  /* 0x00000001ff007807 */ /* 0x000fe40000000000 */
[----:B------:R-:W-:Y:S02]  /*1f6c0*/  MOV R2, 0x1f6e0 ;  /* 0x0001f6e000027802 */ /* 0x000fe40000000f00 */
[----:B------:R-:W-:Y:S05]  /*1f6d0*/  CALL.REL.NOINC `($__internal_27_$__cuda_sm70_votesync_ballot) ;  /* 0x000011d000007944 */ /* 0x000fea0003c00000 */
[----:B------:R-:W-:Y:S01]  /*1f6e0*/  MOV R10, R0 ;  /* 0x00000000000a7202 */ /* 0x000fe20000000f00 */
[----:B------:R-:W-:Y:S05]  /*1f6f0*/  BRA `(.L_x_1308) ;  /* 0xfffe0ef000007947 */ /* 0x000fea000383ffff */
.L_x_1129:
[----:B------:R-:W-:Y:S01]  /*1f700*/  IMAD.MOV.U32 R5, RZ, RZ, R9 ;  /* 0x000000ffff057224 */ /* 0x000fe200078e0009 */
[----:B------:R-:W-:Y:S01]  /*1f710*/  MOV R3, R6 ;  /* 0x0000000600037202 */ /* 0x000fe20000000f00 */
[----:B-1----:R-:W-:Y:S01]  /*1f720*/  IMAD.MOV.U32 R0, RZ, RZ, 0x1f ;  /* 0x0000001fff007424 */ /* 0x002fe200078e00ff */
[----:B------:R-:W-:Y:S02]  /*1f730*/  MOV R2, 0x1f750 ;  /* 0x0001f75000027802 */ /* 0x000fe40000000f00 */
[----:B------:R-:W-:Y:S05]  /*1f740*/  CALL.REL.NOINC `($__internal_25_$__cuda_sm70_shflsync_idx_p) ;  /* 0x000010a000007944 */ /* 0x000fea0003c00000 */
[----:B------:R-:W-:Y:S01]  /*1f750*/  IMAD.MOV.U32 R12, RZ, RZ, R0 ;  /* 0x000000ffff0c7224 */ /* 0x000fe200078e0000 */
[----:B------:R-:W-:Y:S01]  /*1f760*/  MOV R5, R8 ;  /* 0x0000000800057202 */ /* 0x000fe20000000f00 */
[----:B------:R-:W-:Y:S01]  /*1f770*/  IMAD.MOV.U32 R7, RZ, RZ, RZ ;  /* 0x000000ffff077224 */ /* 0x000fe200078e00ff */
[----:B------:R-:W-:Y:S01]  /*1f780*/  MOV R3, R6 ;  /* 0x0000000600037202 */ /* 0x000fe20000000f00 */
[----:B------:R-:W-:Y:S01]  /*1f790*/  IMAD.MOV.U32 R0, RZ, RZ, 0x1f ;  /* 0x0000001fff007424 */ /* 0x000fe200078e00ff */
[----:B------:R-:W-:-:S02]  /*1f7a0*/  MOV R2, 0x1f7c0 ;  /* 0x0001f7c000027802 */ /* 0x000fc40000000f00 */
[----:B------:R-:W-:Y:S05]  /*1f7b0*/  CALL.REL.NOINC `($__internal_25_$__cuda_sm70_shflsync_idx_p) ;  /* 0x0000103000007944 */ /* 0x000fea0003c00000 */
[----:B------:R-:W-:Y:S01]  /*1f7c0*/  MOV R9, R0 ;  /* 0x0000000000097202 */ /* 0x000fe20000000f00 */
[----:B------:R-:W-:Y:S05]  /*1f7d0*/  BRA `(.L_x_1309) ;  /* 0xfffe0e8000007947 */ /* 0x000fea000383ffff */
.L_x_1132:
[----:B------:R-:W-:Y:S01]  /*1f7e0*/  IMAD.MOV.U32 R5, RZ, RZ, R4 ;  /* 0x000000ffff057224 */ /* 0x000fe200078e0004 */
[----:B-1----:R-:W-:-:S02]  /*1f7f0*/  MOV R0, 0x1f ;  /* 0x0000001f00007802 */ /* 0x002fc40000000f00 */
[----:B------:R-:W-:Y:S02]  /*1f800*/  MOV R2, 0x1f820 ;  /* 0x0001f82000027802 */ /* 0x000fe40000000f00 */
[----:B--234-:R-:W-:Y:S05]  /*1f810*/  CALL.REL.NOINC `($__internal_25_$__cuda_sm70_shflsync_idx_p) ;  /* 0x00000fd000007944 */ /* 0x01cfea0003c00000 */
[----:B------:R-:W-:Y:S01]  /*1f820*/  MOV R7, R0 ;  /* 0x0000000000077202 */ /* 0x000fe20000000f00 */
[----:B------:R-:W-:Y:S05]  /*1f830*/  BRA `(.L_x_1131) ;  /* 0xfffe0e8000007947 */ /* 0x000fea000383ffff */
.L_x_1243:
[----:B-1----:R1:W5:Y:S01]  /*1f840*/  LDL R2, [R1+0x34] ;  /* 0x0000340001027983 */ /* 0x0023620000100800 */
[----:B------:R-:W-:Y:S02]  /*1f850*/  MOV R5, 0x2 ;  /* 0x0000000200057802 */ /* 0x000fe40000000f00 */
[----:B------:R-:W-:Y:S02]  /*1f860*/  MOV R4, 0x1f880 ;  /* 0x0001f88000047802 */ /* 0x000fe40000000f00 */
[----:B-1---5:R-:W-:Y:S05]  /*1f870*/  CALL.REL.NOINC `($__internal_24_$__cuda_sm70_shflsync_bfly_p) ;  /* 0x00000f3000007944 */ /* 0x022fea0003c00000 */
[----:B------:R-:W-:Y:S01]  /*1f880*/  MOV R0, R2 ;  /* 0x0000000200007202 */ /* 0x000fe20000000f00 */
[----:B------:R-:W-:Y:S05]  /*1f890*/  BRA `(.L_x_1310) ;  /* 0xffffb77000007947 */ /* 0x000fea000383ffff */
.L_x_1244:
[----:B------:R-:W-:Y:S01]  /*1f8a0*/  IMAD.MOV.U32 R2, RZ, RZ, R0 ;  /* 0x000000ffff027224 */ /* 0x000fe200078e0000 */
[----:B------:R-:W-:Y:S02]  /*1f8b0*/  MOV R5, 0x1 ;  /* 0x0000000100057802 */ /* 0x000fe40000000f00 */
[----:B------:R-:W-:Y:S02]  /*1f8c0*/  MOV R4, 0x1f8e0 ;  /* 0x0001f8e000047802 */ /* 0x000fe40000000f00 */
[----:B------:R-:W-:Y:S05]  /*1f8d0*/  CALL.REL.NOINC `($__internal_24_$__cuda_sm70_shflsync_bfly_p) ;  /* 0x00000ed000007944 */ /* 0x000fea0003c00000 */
[----:B------:R-:W-:Y:S02]  /*1f8e0*/  FADD.FTZ R0, R0, R2 ;  /* 0x0000000200007221 */ /* 0x000fe40000010000 */
[----:B------:R1:W5:Y:S01]  /*1f8f0*/  LDL R2, [R1+0x38] ;  /* 0x0000380001027983 */ /* 0x0003620000100800 */
[----:B------:R-:W-:-:S02]  /*1f900*/  MOV R5, 0x2 ;  /* 0x0000000200057802 */ /* 0x000fc40000000f00 */
[----:B------:R-:W-:Y:S02]  /*1f910*/  MOV R4, 0x1f930 ;  /* 0x0001f93000047802 */ /* 0x000fe40000000f00 */
[----:B-1---5:R-:W-:Y:S05]  /*1f920*/  CALL.REL.NOINC `($__internal_24_$__cuda_sm70_shflsync_bfly_p) ;  /* 0x00000e8000007944 */ /* 0x022fea0003c00000 */
[----:B------:R-:W2:Y:S01]  /*1f930*/  LDL.LU R3, [R1+0x38] ;  /* 0x0000380001037983 */ /* 0x000ea20000300800 */
[----:B------:R-:W-:Y:S02]  /*1f940*/  MOV R5, 0x1 ;  /* 0x0000000100057802 */ /* 0x000fe40000000f00 */
[----:B------:R-:W-:Y:S01]  /*1f950*/  MOV R4, 0x1f990 ;  /* 0x0001f99000047802 */ /* 0x000fe20000000f00 */
[----:B--2---:R-:W-:-:S05]  /*1f960*/  FADD.FTZ R3, R3, R2 ;  /* 0x0000000203037221 */ /* 0x004fca0000010000 */
[----:B------:R-:W-:Y:S02]  /*1f970*/  MOV R2, R3 ;  /* 0x0000000300027202 */ /* 0x000fe40000000f00 */
[----:B------:R-:W-:Y:S05]  /*1f980*/  CALL.REL.NOINC `($__internal_24_$__cuda_sm70_shflsync_bfly_p) ;  /* 0x00000e2000007944 */ /* 0x000fea0003c00000 */
[----:B------:R-:W-:Y:S01]  /*1f990*/  MOV R4, R2 ;  /* 0x0000000200047202 */ /* 0x000fe20000000f00 */
[----:B------:R-:W-:Y:S05]  /*1f9a0*/  BRA `(.L_x_1311) ;  /* 0xffffb6f000007947 */ /* 0x000fea000383ffff */
.L_x_1251:
[----:B-1234-:R-:W-:Y:S01]  /*1f9b0*/  IMAD.MOV.U32 R5, RZ, RZ, R8 ;  /* 0x000000ffff057224 */ /* 0x01efe200078e0008 */
[----:B------:R-:W-:Y:S01]  /*1f9c0*/  MOV R3, RZ ;  /* 0x000000ff00037202 */ /* 0x000fe20000000f00 */
[----:B------:R-:W-:Y:S01]  /*1f9d0*/  IMAD.MOV.U32 R0, RZ, RZ, 0x181f ;  /* 0x0000181fff007424 */ /* 0x000fe200078e00ff */
[----:B------:R-:W-:Y:S02]  /*1f9e0*/  MOV R2, 0x1fa00 ;  /* 0x0001fa0000027802 */ /* 0x000fe40000000f00 */
[----:B------:R-:W-:Y:S05]  /*1f9f0*/  CALL.REL.NOINC `($__internal_25_$__cuda_sm70_shflsync_idx_p) ;  /* 0x00000df000007944 */ /* 0x000fea0003c00000 */
[----:B------:R-:W-:Y:S01]  /*1fa00*/  MOV R10, R0 ;  /* 0x00000000000a7202 */ /* 0x000fe20000000f00 */
[----:B------:R-:W-:Y:S05]  /*1fa10*/  BRA `(.L_x_1312) ;  /* 0xffffccb000007947 */ /* 0x000fea000383ffff */
.L_x_1252:
[----:B------:R-:W-:Y:S01]  /*1fa20*/  IMAD.MOV.U32 R5, RZ, RZ, R9 ;  /* 0x000000ffff057224 */ /* 0x000fe200078e0009 */
[----:B------:R-:W-:Y:S01]  /*1fa30*/  MOV R3, RZ ;  /* 0x000000ff00037202 */ /* 0x000fe20000000f00 */
[----:B------:R-:W-:Y:S01]  /*1fa40*/  IMAD.MOV.U32 R0, RZ, RZ, 0x181f ;  /* 0x0000181fff007424 */ /* 0x000fe200078e00ff */
[----:B------:R-:W-:Y:S02]  /*1fa50*/  MOV R2, 0x1fa70 ;  /* 0x0001fa7000027802 */ /* 0x000fe40000000f00 */
[----:B-12---:R-:W-:Y:S05]  /*1fa60*/  CALL.REL.NOINC `($__internal_25_$__cuda_sm70_shflsync_idx_p) ;  /* 0x00000d8000007944 */ /* 0x006fea0003c00000 */
[----:B------:R-:W-:Y:S05]  /*1fa70*/  BRA `(.L_x_1313) ;  /* 0xffffcc7000007947 */ /* 0x000fea000383ffff */
.L_x_1255:
[----:B--2---:R-:W-:Y:S01]  /*1fa80*/  IMAD.MOV.U32 R5, RZ, RZ, R8 ;  /* 0x000000ffff057224 */ /* 0x004fe200078e0008 */
[----:B------:R-:W-:Y:S01]  /*1fa90*/  MOV R3, 0x1 ;  /* 0x0000000100037802 */ /* 0x000fe20000000f00 */
[----:B----4-:R-:W-:Y:S01]  /*1faa0*/  IMAD.MOV.U32 R0, RZ, RZ, 0x181f ;  /* 0x0000181fff007424 */ /* 0x010fe200078e00ff */
[----:B------:R-:W-:-:S02]  /*1fab0*/  MOV R2, 0x1fad0 ;  /* 0x0001fad000027802 */ /* 0x000fc40000000f00 */
[----:B-1-3--:R-:W-:Y:S05]  /*1fac0*/  CALL.REL.NOINC `($__internal_25_$__cuda_sm70_shflsync_idx_p) ;  /* 0x00000d2000007944 */ /* 0x00afea0003c00000 */
[----:B------:R-:W-:Y:S01]  /*1fad0*/  IMAD.MOV.U32 R10, RZ, RZ, R0 ;  /* 0x000000ffff0a7224 */ /* 0x000fe200078e0000 */
[----:B------:R-:W-:Y:S01]  /*1fae0*/  MOV R3, 0x1 ;  /* 0x0000000100037802 */ /* 0x000fe20000000f00 */
[----:B------:R-:W-:Y:S01]  /*1faf0*/  IMAD.MOV.U32 R5, RZ, RZ, R9 ;  /* 0x000000ffff057224 */ /* 0x000fe200078e0009 */
[----:B------:R-:W-:-:S02]  /*1fb00*/  MOV R0, 0x181f ;  /* 0x0000181f00007802 */ /* 0x000fc40000000f00 */
[----:B------:R-:W-:Y:S02]  /*1fb10*/  MOV R2, 0x1fb30 ;  /* 0x0001fb3000027802 */ /* 0x000fe40000000f00 */
[----:B------:R-:W-:Y:S05]  /*1fb20*/  CALL.REL.NOINC `($__internal_25_$__cuda_sm70_shflsync_idx_p) ;  /* 0x00000cc000007944 */ /* 0x000fea0003c00000 */
[----:B------:R-:W-:Y:S05]  /*1fb30*/  BRA `(.L_x_1314) ;  /* 0xffffcca000007947 */ /* 0x000fea000383ffff */
.L_x_1258:
[----:B-1----:R-:W-:Y:S01]  /*1fb40*/  IMAD.MOV.U32 R5, RZ, RZ, R8 ;  /* 0x000000ffff057224 */ /* 0x002fe200078e0008 */
[----:B------:R-:W-:Y:S01]  /*1fb50*/  MOV R3, 0x2 ;  /* 0x0000000200037802 */ /* 0x000fe20000000f00 */
[----:B----4-:R-:W-:Y:S01]  /*1fb60*/  IMAD.MOV.U32 R0, RZ, RZ, 0x181f ;  /* 0x0000181fff007424 */ /* 0x010fe200078e00ff */
[----:B------:R-:W-:Y:S02]  /*1fb70*/  MOV R2, 0x1fb90 ;  /* 0x0001fb9000027802 */ /* 0x000fe40000000f00 */
[----:B--23--:R-:W-:Y:S05]  /*1fb80*/  CALL.REL.NOINC `($__internal_25_$__cuda_sm70_shflsync_idx_p) ;  /* 0x00000c6000007944 */ /* 0x00cfea0003c00000 */
[----:B------:R-:W-:Y:S01]  /*1fb90*/  MOV R10, R0 ;  /* 0x00000000000a7202 */ /* 0x000fe20000000f00 */
[----:B------:R-:W-:Y:S05]  /*1fba0*/  BRA `(.L_x_1315) ;  /* 0xffffcd2000007947 */ /* 0x000fea000383ffff */
.L_x_1259:
[----:B------:R-:W-:Y:S01]  /*1fbb0*/  IMAD.MOV.U32 R5, RZ, RZ, R9 ;  /* 0x000000ffff057224 */ /* 0x000fe200078e0009 */
[----:B------:R-:W-:Y:S01]  /*1fbc0*/  MOV R3, 0x2 ;  /* 0x0000000200037802 */ /* 0x000fe20000000f00 */
[----:B----4-:R-:W-:Y:S01]  /*1fbd0*/  IMAD.MOV.U32 R0, RZ, RZ, 0x181f ;  /* 0x0000181fff007424 */ /* 0x010fe200078e00ff */
[----:B------:R-:W-:Y:S02]  /*1fbe0*/  MOV R2, 0x1fc00 ;  /* 0x0001fc0000027802 */ /* 0x000fe40000000f00 */
[----:B-123--:R-:W-:Y:S05]  /*1fbf0*/  CALL.REL.NOINC `($__internal_25_$__cuda_sm70_shflsync_idx_p) ;  /* 0x00000bf000007944 */ /* 0x00efea0003c00000 */
[----:B------:R-:W-:Y:S05]  /*1fc00*/  BRA `(.L_x_1316) ;  /* 0xffffcce000007947 */ /* 0x000fea000383ffff */
.L_x_1262:
[----:B-1----:R-:W-:Y:S01]  /*1fc10*/  IMAD.MOV.U32 R5, RZ, RZ, R8 ;  /* 0x000000ffff057224 */ /* 0x002fe200078e0008 */
[----:B------:R-:W-:Y:S01]  /*1fc20*/  MOV R3, 0x3 ;  /* 0x0000000300037802 */ /* 0x000fe20000000f00 */
[----:B------:R-:W-:Y:S01]  /*1fc30*/  IMAD.MOV.U32 R0, RZ, RZ, 0x181f ;  /* 0x0000181fff007424 */ /* 0x000fe200078e00ff */
[----:B------:R-:W-:-:S02]  /*1fc40*/  MOV R2, 0x1fc60 ;  /* 0x0001fc6000027802 */ /* 0x000fc40000000f00 */
[----:B--234-:R-:W-:Y:S05]  /*1fc50*/  CALL.REL.NOINC `($__internal_25_$__cuda_sm70_shflsync_idx_p) ;  /* 0x00000b9000007944 */ /* 0x01cfea0003c00000 */
[----:B------:R-:W-:Y:S01]  /*1fc60*/  IMAD.MOV.U32 R4, RZ, RZ, R0 ;  /* 0x000000ffff047224 */ /* 0x000fe200078e0000 */
[----:B------:R-:W-:Y:S01]  /*1fc70*/  MOV R3, 0x3 ;  /* 0x0000000300037802 */ /* 0x000fe20000000f00 */
[----:B------:R-:W-:Y:S01]  /*1fc80*/  IMAD.MOV.U32 R5, RZ, RZ, R9 ;  /* 0x000000ffff057224 */ /* 0x000fe200078e0009 */
[----:B------:R-:W-:-:S02]  /*1fc90*/  MOV R0, 0x181f ;  /* 0x0000181f00007802 */ /* 0x000fc40000000f00 */
[----:B------:R-:W-:Y:S02]  /*1fca0*/  MOV R2, 0x1fcc0 ;  /* 0x0001fcc000027802 */ /* 0x000fe40000000f00 */
[----:B------:R-:W-:Y:S05]  /*1fcb0*/  CALL.REL.NOINC `($__internal_25_$__cuda_sm70_shflsync_idx_p) ;  /* 0x00000b3000007944 */ /* 0x000fea0003c00000 */
[----:B------:R-:W-:Y:S05]  /*1fcc0*/  BRA `(.L_x_1317) ;  /* 0xffffcd2000007947 */ /* 0x000fea000383ffff */
.L_x_1264:
[----:B------:R-:W-:Y:S01]  /*1fcd0*/  IMAD.MOV.U32 R5, RZ, RZ, R14 ;  /* 0x000000ffff057224 */ /* 0x000fe200078e000e */
[----:B------:R-:W-:Y:S01]  /*1fce0*/  MOV R3, RZ ;  /* 0x000000ff00037202 */ /* 0x000fe20000000f00 */
[----:B------:R-:W-:Y:S01]  /*1fcf0*/  IMAD.MOV.U32 R0, RZ, RZ, 0x1c1f ;  /* 0x00001c1fff007424 */ /* 0x000fe200078e00ff */
[----:B------:R-:W-:Y:S02]  /*1fd00*/  MOV R2, 0x1fd20 ;  /* 0x0001fd2000027802 */ /* 0x000fe40000000f00 */
[----:B------:R-:W-:Y:S05]  /*1fd10*/  CALL.REL.NOINC `($__internal_25_$__cuda_sm70_shflsync_idx_p) ;  /* 0x00000ad000007944 */ /* 0x000fea0003c00000 */
[----:B------:R-:W-:Y:S01]  /*1fd20*/  MOV R4, R0 ;  /* 0x0000000000047202 */ /* 0x000fe20000000f00 */
[----:B------:R-:W-:Y:S05]  /*1fd30*/  BRA `(.L_x_1318) ;  /* 0xffffcfa000007947 */ /* 0x000fea000383ffff */
.L_x_1265:
[----:B------:R-:W-:Y:S01]  /*1fd40*/  IMAD.MOV.U32 R5, RZ, RZ, R28 ;  /* 0x000000ffff057224 */ /* 0x000fe200078e001c */
[----:B------:R-:W-:Y:S01]  /*1fd50*/  MOV R3, RZ ;  /* 0x000000ff00037202 */ /* 0x000fe20000000f00 */
[----:B------:R-:W-:Y:S01]  /*1fd60*/  IMAD.MOV.U32 R0, RZ, RZ, 0x1c1f ;  /* 0x00001c1fff007424 */ /* 0x000fe200078e00ff */
[----:B------:R-:W-:Y:S02]  /*1fd70*/  MOV R2, 0x1fd90 ;  /* 0x0001fd9000027802 */ /* 0x000fe40000000f00 */
[----:B-12---:R-:W-:Y:S05]  /*1fd80*/  CALL.REL.NOINC `($__internal_25_$__cuda_sm70_shflsync_idx_p) ;  /* 0x00000a6000007944 */ /* 0x006fea0003c00000 */
[----:B------:R-:W-:Y:S05]  /*1fd90*/  BRA `(.L_x_1319) ;  /* 0xffffcf6000007947 */ /* 0x000fea000383ffff */
.L_x_1268:
[----:B------:R-:W-:Y:S01]  /*1fda0*/  IMAD.MOV.U32 R5, RZ, RZ, R14 ;  /* 0x000000ffff057224 */ /* 0x000fe200078e000e */
[----:B----4-:R-:W-:Y:S01]  /*1fdb0*/  MOV R3, 0x1 ;  /* 0x0000000100037802 */ /* 0x010fe20000000f00 */
[----:B------:R-:W-:Y:S01]  /*1fdc0*/  IMAD.MOV.U32 R0, RZ, RZ, 0x1c1f ;  /* 0x00001c1fff007424 */ /* 0x000fe200078e00ff */
[----:B------:R-:W-:-:S02]  /*1fdd0*/  MOV R2, 0x1fdf0 ;  /* 0x0001fdf000027802 */ /* 0x000fc40000000f00 */
[----:B-123--:R-:W-:Y:S05]  /*1fde0*/  CALL.REL.NOINC `($__internal_25_$__cuda_sm70_shflsync_idx_p) ;  /* 0x00000a0000007944 */ /* 0x00efea0003c00000 */
[----:B------:R-:W-:Y:S01]  /*1fdf0*/  IMAD.MOV.U32 R4, RZ, RZ, R0 ;  /* 0x000000ffff047224 */ /* 0x000fe200078e0000 */
[----:B------:R-:W-:Y:S01]  /*1fe00*/  MOV R3, 0x1 ;  /* 0x0000000100037802 */ /* 0x000fe20000000f00 */
[----:B------:R-:W-:Y:S01]  /*1fe10*/  IMAD.MOV.U32 R5, RZ, RZ, R28 ;  /* 0x000000ffff057224 */ /* 0x000fe200078e001c */
[----:B------:R-:W-:-:S02]  /*1fe20*/  MOV R0, 0x1c1f ;  /* 0x00001c1f00007802 */ /* 0x000fc40000000f00 */
[----:B------:R-:W-:Y:S02]  /*1fe30*/  MOV R2, 0x1fe50 ;  /* 0x0001fe5000027802 */ /* 0x000fe40000000f00 */
[----:B------:R-:W-:Y:S05]  /*1fe40*/  CALL.REL.NOINC `($__internal_25_$__cuda_sm70_shflsync_idx_p) ;  /* 0x000009a000007944 */ /* 0x000fea0003c00000 */
[----:B------:R-:W-:Y:S05]  /*1fe50*/  BRA `(.L_x_1320) ;  /* 0xffffd50000007947 */ /* 0x000fea000383ffff */
.L_x_1272:
[----:B------:R-:W-:Y:S01]  /*1fe60*/  IMAD.MOV.U32 R5, RZ, RZ, R6 ;  /* 0x000000ffff057224 */ /* 0x000fe200078e0006 */
[----:B------:R-:W-:Y:S01]  /*1fe70*/  MOV R3, RZ ;  /* 0x000000ff00037202 */ /* 0x000fe20000000f00 */
[----:B------:R-:W-:Y:S01]  /*1fe80*/  IMAD.MOV.U32 R0, RZ, RZ, 0x181f ;  /* 0x0000181fff007424 */ /* 0x000fe200078e00ff */
[----:B------:R-:W-:Y:S02]  /*1fe90*/  MOV R2, 0x1feb0 ;  /* 0x0001feb000027802 */ /* 0x000fe40000000f00 */
[----:B------:R-:W-:Y:S05]  /*1fea0*/  CALL.REL.NOINC `($__internal_25_$__cuda_sm70_shflsync_idx_p) ;  /* 0x0000094000007944 */ /* 0x000fea0003c00000 */
[----:B------:R-:W-:Y:S01]  /*1feb0*/  MOV R11, R0 ;  /* 0x00000000000b7202 */ /* 0x000fe20000000f00 */
[----:B------:R-:W-:Y:S05]  /*1fec0*/  BRA `(.L_x_1321) ;  /* 0xffffe0b000007947 */ /* 0x000fea000383ffff */
.L_x_1273:
[----:B------:R-:W-:Y:S01]  /*1fed0*/  IMAD.MOV.U32 R5, RZ, RZ, R10 ;  /* 0x000000ffff057224 */ /* 0x000fe200078e000a */
[----:B------:R-:W-:Y:S01]  /*1fee0*/  MOV R3, RZ ;  /* 0x000000ff00037202 */ /* 0x000fe20000000f00 */
[----:B------:R-:W-:Y:S01]  /*1fef0*/  IMAD.MOV.U32 R0, RZ, RZ, 0x181f ;  /* 0x0000181fff007424 */ /* 0x000fe200078e00ff */
[----:B------:R-:W-:Y:S02]  /*1ff00*/  MOV R2, 0x1ff20 ;  /* 0x0001ff2000027802 */ /* 0x000fe40000000f00 */
[----:B-12---:R-:W-:Y:S05]  /*1ff10*/  CALL.REL.NOINC `($__internal_25_$__cuda_sm70_shflsync_idx_p) ;  /* 0x000008d000007944 */ /* 0x006fea0003c00000 */
[----:B------:R-:W-:Y:S05]  /*1ff20*/  BRA `(.L_x_1322) ;  /* 0xffffe07000007947 */ /* 0x000fea000383ffff */
.L_x_1276:
        /* <DEDUP_REMOVED lines=12> */
.L_x_1279:
[----:B-1----:R-:W-:Y:S01]  /*1fff0*/  IMAD.MOV.U32 R5, RZ, RZ, R6 ;  /* 0x000000ffff057224 */ /* 0x002fe200078e0006 */
[----:B------:R-:W-:Y:S01]  /*20000*/  MOV R3, 0x2 ;  /* 0x0000000200037802 */ /* 0x000fe20000000f00 */
[----:B----4-:R-:W-:Y:S01]  /*20010*/  IMAD.MOV.U32 R0, RZ, RZ, 0x181f ;  /* 0x0000181fff007424 */ /* 0x010fe200078e00ff */
[----:B------:R-:W-:Y:S02]  /*20020*/  MOV R2, 0x20040 ;  /* 0x0002004000027802 */ /* 0x000fe40000000f00 */
[----:B--23--:R-:W-:Y:S05]  /*20030*/  CALL.REL.NOINC `($__internal_25_$__cuda_sm70_shflsync_idx_p) ;  /* 0x000007b000007944 */ /* 0x00cfea0003c00000 */
[----:B------:R-:W-:Y:S01]  /*20040*/  MOV R11, R0 ;  /* 0x00000000000b7202 */ /* 0x000fe20000000f00 */
[----:B------:R-:W-:Y:S05]  /*20050*/  BRA `(.L_x_1324) ;  /* 0xffffe13000007947 */ /* 0x000fea000383ffff */
.L_x_1280:
[----:B------:R-:W-:Y:S01]  /*20060*/  IMAD.MOV.U32 R5, RZ, RZ, R10 ;  /* 0x000000ffff057224 */ /* 0x000fe200078e000a */
[----:B------:R-:W-:Y:S01]  /*20070*/  MOV R3, 0x2 ;  /* 0x0000000200037802 */ /* 0x000fe20000000f00 */
[----:B----4-:R-:W-:Y:S01]  /*20080*/  IMAD.MOV.U32 R0, RZ, RZ, 0x181f ;  /* 0x0000181fff007424 */ /* 0x010fe200078e00ff */
[----:B------:R-:W-:Y:S02]  /*20090*/  MOV R2, 0x200b0 ;  /* 0x000200b000027802 */ /* 0x000fe40000000f00 */
[----:B-123--:R-:W-:Y:S05]  /*200a0*/  CALL.REL.NOINC `($__internal_25_$__cuda_sm70_shflsync_idx_p) ;  /* 0x0000074000007944 */ /* 0x00efea0003c00000 */
[----:B------:R-:W-:Y:S05]  /*200b0*/  BRA `(.L_x_1325) ;  /* 0xffffe0f000007947 */ /* 0x000fea000383ffff */
.L_x_1283:
        /* <DEDUP_REMOVED lines=12> */
.L_x_1285:
[----:B------:R-:W-:Y:S01]  /*20180*/  IMAD.MOV.U32 R5, RZ, RZ, R67 ;  /* 0x000000ffff057224 */ /* 0x000fe200078e0043 */
[----:B------:R-:W-:Y:S01]  /*20190*/  MOV R3, RZ ;  /* 0x000000ff00037202 */ /* 0x000fe20000000f00 */
[----:B------:R-:W-:Y:S01]  /*201a0*/  IMAD.MOV.U32 R0, RZ, RZ, 0x1f ;  /* 0x0000001fff007424 */ /* 0x000fe200078e00ff */
[----:B------:R-:W-:Y:S02]  /*201b0*/  MOV R2, 0x201d0 ;  /* 0x000201d000027802 */ /* 0x000fe40000000f00 */
[----:B------:R-:W-:Y:S05]  /*201c0*/  CALL.REL.NOINC `($__internal_25_$__cuda_sm70_shflsync_idx_p) ;  /* 0x0000062000007944 */ /* 0x000fea0003c00000 */
[----:B------:R-:W-:Y:S01]  /*201d0*/  MOV R9, R0 ;  /* 0x0000000000097202 */ /* 0x000fe20000000f00 */
[----:B------:R-:W-:Y:S05]  /*201e0*/  BRA `(.L_x_1327) ;  /* 0xffffe27000007947 */ /* 0x000fea000383ffff */
.L_x_1286:
[----:B------:R-:W-:Y:S01]  /*201f0*/  IMAD.MOV.U32 R5, RZ, RZ, R67 ;  /* 0x000000ffff057224 */ /* 0x000fe200078e0043 */
[----:B------:R-:W-:Y:S01]  /*20200*/  MOV R3, 0x1 ;  /* 0x0000000100037802 */ /* 0x000fe20000000f00 */
[----:B------:R-:W-:Y:S01]  /*20210*/  IMAD.MOV.U32 R0, RZ, RZ, 0x1f ;  /* 0x0000001fff007424 */ /* 0x000fe200078e00ff */
[----:B------:R-:W-:Y:S02]  /*20220*/  MOV R2, 0x20240 ;  /* 0x0002024000027802 */ /* 0x000fe40000000f00 */
[----:B-12---:R-:W-:Y:S05]  /*20230*/  CALL.REL.NOINC `($__internal_25_$__cuda_sm70_shflsync_idx_p) ;  /* 0x000005b000007944 */ /* 0x006fea0003c00000 */
[----:B------:R-:W-:Y:S01]  /*20240*/  MOV R8, R0 ;  /* 0x0000000000087202 */ /* 0x000fe20000000f00 */
[----:B------:R-:W-:Y:S05]  /*20250*/  BRA `(.L_x_1328) ;  /* 0xffffe22000007947 */ /* 0x000fea000383ffff */
.L_x_1287:
[----:B------:R-:W-:Y:S02]  /*20260*/  MOV R2, 0x1 ;  /* 0x0000000100027802 */ /* 0x000fe40000000f00 */
[----:B------:R-:W-:-:S02]  /*20270*/  MOV R3, 0x20290 ;  /* 0x0002029000037802 */ /* 0x000fc40000000f00 */
[----:B-1234-:R-:W-:Y:S05]  /*20280*/  CALL.REL.NOINC `($__internal_26_$__cuda_sm70_shflsync_up_p) ;  /* 0x000005b000007944 */ /* 0x01efea0003c00000 */
[----:B------:R-:W-:Y:S05]  /*20290*/  BRA `(.L_x_1329) ;  /* 0xffffe31000007947 */ /* 0x000fea000383ffff */
.L_x_1288:
[----:B------:R-:W-:Y:S02]  /*202a0*/  MOV R2, 0x2 ;  /* 0x0000000200027802 */ /* 0x000fe40000000f00 */
[----:B------:R-:W-:-:S02]  /*202b0*/  MOV R3, 0x202d0 ;  /* 0x000202d000037802 */ /* 0x000fc40000000f00 */
[----:B--2-4-:R-:W-:Y:S05]  /*202c0*/  CALL.REL.NOINC `($__internal_26_$__cuda_sm70_shflsync_up_p) ;  /* 0x0000057000007944 */ /* 0x014fea0003c00000 */
[----:B------:R-:W-:Y:S01]  /*202d0*/  SEL R3, R4, RZ, P1 ;  /* 0x000000ff04037207 */ /* 0x000fe20000800000 */
[----:B------:R-:W-:-:S04]  /*202e0*/  IMAD.MOV.U32 R2, RZ, RZ, 0x4 ;  /* 0x00000004ff027424 */ /* 0x000fc800078e00ff */
[----:B------:R-:W-:Y:S01]  /*202f0*/  IMAD.IADD R0, R0, 0x1, R3 ;  /* 0x0000000100007824 */ /* 0x000fe200078e0203 */
        /* <DEDUP_REMOVED lines=20> */
.L_x_1292:
[----:B------:R-:W-:Y:S02]  /*20440*/  MOV R2, 0x1 ;  /* 0x0000000100027802 */ /* 0x000fe40000000f00 */
[----:B------:R-:W-:Y:S02]  /*20450*/  MOV R3, 0x20470 ;  /* 0x0002047000037802 */ /* 0x000fe40000000f00 */
[----:B------:R-:W-:Y:S05]  /*20460*/  CALL.REL.NOINC `($__internal_26_$__cuda_sm70_shflsync_up_p) ;  /* 0x000003d000007944 */ /* 0x000fea0003c00000 */
[----:B------:R-:W-:Y:S01]  /*20470*/  MOV R2, R4 ;  /* 0x0000000400027202 */ /* 0x000fe20000000f00 */
[----:B------:R-:W-:Y:S05]  /*20480*/  BRA `(.L_x_1331) ;  /* 0xffffe38000007947 */ /* 0x000fea000383ffff */
.L_x_1293:
        /* <DEDUP_REMOVED lines=26> */
.L_x_1295:
[----:B------:R-:W-:Y:S02]  /*20630*/  SEL R0, RZ, 0x1, P0 ;  /* 0x00000001ff007807 */ /* 0x000fe40000000000 */
[----:B------:R-:W-:Y:S02]  /*20640*/  MOV R2, 0x20660 ;  /* 0x0002066000027802 */ /* 0x000fe40000000f00 */
[----:B-1----:R-:W-:Y:S05]  /*20650*/  CALL.REL.NOINC `($__internal_27_$__cuda_sm70_votesync_ballot) ;  /* 0x0000025000007944 */ /* 0x002fea0003c00000 */
[----:B------:R-:W-:Y:S01]  /*20660*/  MOV R10, R0 ;  /* 0x00000000000a7202 */ /* 0x000fe20000000f00 */
[----:B------:R-:W-:Y:S05]  /*20670*/  BRA `(.L_x_1333) ;  /* 0xffffe32000007947 */ /* 0x000fea000383ffff */
.L_x_1296:
[----:B------:R-:W-:Y:S01]  /*20680*/  IMAD.MOV.U32 R5, RZ, RZ, R6 ;  /* 0x000000ffff057224 */ /* 0x000fe200078e0006 */
[----:B------:R-:W-:Y:S01]  /*20690*/  MOV R3, R8 ;  /* 0x0000000800037202 */ /* 0x000fe20000000f00 */
[----:B--2---:R-:W-:Y:S01]  /*206a0*/  IMAD.MOV.U32 R0, RZ, RZ, 0x1f ;  /* 0x0000001fff007424 */ /* 0x004fe200078e00ff */
[----:B------:R-:W-:Y:S02]  /*206b0*/  MOV R2, 0x206d0 ;  /* 0x000206d000027802 */ /* 0x000fe40000000f00 */
[----:B-1----:R-:W-:Y:S05]  /*206c0*/  CALL.REL.NOINC `($__internal_25_$__cuda_sm70_shflsync_idx_p) ;  /* 0x0000012000007944 */ /* 0x002fea0003c00000 */
[----:B------:R-:W-:Y:S01]  /*206d0*/  IMAD.MOV.U32 R12, RZ, RZ, R0 ;  /* 0x000000ffff0c7224 */ /* 0x000fe200078e0000 */
[----:B------:R-:W-:Y:S01]  /*206e0*/  MOV R3, R8 ;  /* 0x0000000800037202 */ /* 0x000fe20000000f00 */
[----:B------:R-:W-:Y:S01]  /*206f0*/  IMAD.MOV.U32 R5, RZ, RZ, R7 ;  /* 0x000000ffff057224 */ /* 0x000fe200078e0007 */
[----:B------:R-:W-:Y:S02]  /*20700*/  MOV R0, 0x1f ;  /* 0x0000001f00007802 */ /* 0x000fe40000000f00 */
[----:B------:R-:W-:-:S02]  /*20710*/  MOV R2, 0x20730 ;  /* 0x0002073000027802 */ /* 0x000fc40000000f00 */
[----:B------:R-:W-:Y:S05]  /*20720*/  CALL.REL.NOINC `($__internal_25_$__cuda_sm70_shflsync_idx_p) ;  /* 0x000000c000007944 */ /* 0x000fea0003c00000 */
[----:B------:R-:W-:Y:S01]  /*20730*/  MOV R7, R0 ;  /* 0x0000000000077202 */ /* 0x000fe20000000f00 */
[----:B------:R-:W-:Y:S05]  /*20740*/  BRA `(.L_x_1334) ;  /* 0xffffe2c000007947 */ /* 0x000fea000383ffff */
.L_x_1299:
[----:B------:R-:W-:Y:S01]  /*20750*/  IMAD.MOV.U32 R5, RZ, RZ, R4 ;  /* 0x000000ffff057224 */ /* 0x000fe200078e0004 */
[----:B--2---:R-:W-:-:S02]  /*20760*/  MOV R0, 0x1f ;  /* 0x0000001f00007802 */ /* 0x004fc40000000f00 */
[----:B------:R-:W-:Y:S02]  /*20770*/  MOV R2, 0x20790 ;  /* 0x0002079000027802 */ /* 0x000fe40000000f00 */
[----:B-1-34-:R-:W-:Y:S05]  /*20780*/  CALL.REL.NOINC `($__internal_25_$__cuda_sm70_shflsync_idx_p) ;  /* 0x0000006000007944 */ /* 0x01afea0003c00000 */
[----:B------:R-:W-:Y:S01]  /*20790*/  MOV R13, R0 ;  /* 0x00000000000d7202 */ /* 0x000fe20000000f00 */
[----:B------:R-:W-:Y:S05]  /*207a0*/  BRA `(.L_x_1298) ;  /* 0xffffe2c000007947 */ /* 0x000fea000383ffff */
        .weak           $__internal_24_$__cuda_sm70_shflsync_bfly_p
        .type           $__internal_24_$__cuda_sm70_shflsync_bfly_p,@function
        .size           $__internal_24_$__cuda_sm70_shflsync_bfly_p,($__internal_25_$__cuda_sm70_shflsync_idx_p - $__internal_24_$__cuda_sm70_shflsync_bfly_p)
$__internal_24_$__cuda_sm70_shflsync_bfly_p:
[----:B------:R-:W-:Y:S04]  /*207b0*/  WARPSYNC R6 ;  /* 0x0000000600007348 */ /* 0x000fe80003800000 */
[----:B------:R1:W2:Y:S02]  /*207c0*/  SHFL.BFLY PT, R2, R2, R5, R7 ;  /* 0x0c00000502027389 */ /* 0x0002a400000e0007 */
[----:B-1----:R-:W-:-:S04]  /*207d0*/  MOV R5, 0x0 ;  /* 0x0000000000057802 */ /* 0x002fc80000000f00 */
[----:B--2---:R-:W-:Y:S05]  /*207e0*/  RET.REL.NODEC R4 `(_ZN7cutlass13device_kernelIN5flash19enable_sm80_to_sm89INS1_16FlashAttnFwdSm80INS1_25CollectiveMainloopFwdSm80ILi8ELi1ELb1EN4cute5tupleIJNS5_1CILi128EEENS7_ILi112EEES8_EEELi128ENS_6half_tEfNS_4arch4Sm80ELb1ELb0ELb1ELb1ELb0ELb1ELb1ELb1EEENS1_21CollectiveEpilogueFwdINS6_IJS8_S8_S9_EEENS6_IJNS7_ILi1EEESH_SH_EEESB_SD_Li256ELb1ELb1ELb1ELb0EEENS1_36VarlenDynamicPersistentTileSchedulerILi128ELi112ELi256ELi256ELb1ELb1ELb0ELb1ELb1ELb1EEEEEEEEEvNT_6ParamsE) ;  /* 0xfffdf81004007950 */ /* 0x004fea0003c3ffff */
        .weak           $__internal_25_$__cuda_sm70_shflsync_idx_p
        .type           $__internal_25_$__cuda_sm70_shflsync_idx_p,@function
        .size           $__internal_25_$__cuda_sm70_shflsync_idx_p,($__internal_26_$__cuda_sm70_shflsync_up_p - $__internal_25_$__cuda_sm70_shflsync_idx_p)
$__internal_25_$__cuda_sm70_shflsync_idx_p:
[----:B------:R-:W-:-:S04]  /*207f0*/  MOV R111, 0xffffffff ;  /* 0xffffffff006f7802 */ /* 0x000fc80000000f00 */
[----:B------:R-:W-:Y:S04]  /*20800*/  WARPSYNC R111 ;  /* 0x0000006f00007348 */ /* 0x000fe80003800000 */
[----:B------:R1:W2:Y:S02]  /*20810*/  SHFL.IDX PT, R0, R5, R3, R0 ;  /* 0x0000000305007389 */ /* 0x0002a400000e0000 */
[----:B-1----:R-:W-:-:S04]  /*20820*/  MOV R3, 0x0 ;  /* 0x0000000000037802 */ /* 0x002fc80000000f00 */
[----:B--2---:R-:W-:Y:S05]  /*20830*/  RET.REL.NODEC R2 `(_ZN7cutlass13device_kernelIN5flash19enable_sm80_to_sm89INS1_16FlashAttnFwdSm80INS1_25CollectiveMainloopFwdSm80ILi8ELi1ELb1EN4cute5tupleIJNS5_1CILi128EEENS7_ILi112EEES8_EEELi128ENS_6half_tEfNS_4arch4Sm80ELb1ELb0ELb1ELb1ELb0ELb1ELb1ELb1EEENS1_21CollectiveEpilogueFwdINS6_IJS8_S8_S9_EEENS6_IJNS7_ILi1EEESH_SH_EEESB_SD_Li256ELb1ELb1ELb1ELb0EEENS1_36VarlenDynamicPersistentTileSchedulerILi128ELi112ELi256ELi256ELb1ELb1ELb0ELb1ELb1ELb1EEEEEEEEEvNT_6ParamsE) ;  /* 0xfffdf7c002007950 */ /* 0x004fea0003c3ffff */
        .weak           $__internal_26_$__cuda_sm70_shflsync_up_p
        .type           $__internal_26_$__cuda_sm70_shflsync_up_p,@function
        .size           $__internal_26_$__cuda_sm70_shflsync_up_p,($__internal_27_$__cuda_sm70_votesync_ballot - $__internal_26_$__cuda_sm70_shflsync_up_p)
$__internal_26_$__cuda_sm70_shflsync_up_p:
[----:B------:R-:W-:Y:S02]  /*20840*/  IMAD.MOV.U32 R4, RZ, RZ, RZ ;  /* 0x000000ffff047224 */ /* 0x000fe400078e00ff */
[----:B------:R-:W-:-:S04]  /*20850*/  IMAD.MOV.U32 R10, RZ, RZ, -0x1 ;  /* 0xffffffffff0a7424 */ /* 0x000fc800078e00ff */
[----:B------:R-:W-:Y:S04]  /*20860*/  WARPSYNC R10 ;  /* 0x0000000a00007348 */ /* 0x000fe80003800000 */
[----:B------:R1:W2:Y:S02]  /*20870*/  SHFL.UP PT, R4, R0, R2, R4 ;  /* 0x0400000200047389 */ /* 0x0002a400000e0004 */
[----:B-1----:R-:W-:Y:S02]  /*20880*/  MOV R2, R3 ;  /* 0x0000000300027202 */ /* 0x002fe40000000f00 */
[----:B------:R-:W-:-:S04]  /*20890*/  MOV R3, 0x0 ;  /* 0x0000000000037802 */ /* 0x000fc80000000f00 */
[----:B--2---:R-:W-:Y:S05]  /*208a0*/  RET.REL.NODEC R2 `(_ZN7cutlass13device_kernelIN5flash19enable_sm80_to_sm89INS1_16FlashAttnFwdSm80INS1_25CollectiveMainloopFwdSm80ILi8ELi1ELb1EN4cute5tupleIJNS5_1CILi128EEENS7_ILi112EEES8_EEELi128ENS_6half_tEfNS_4arch4Sm80ELb1ELb0ELb1ELb1ELb0ELb1ELb1ELb1EEENS1_21CollectiveEpilogueFwdINS6_IJS8_S8_S9_EEENS6_IJNS7_ILi1EEESH_SH_EEESB_SD_Li256ELb1ELb1ELb1ELb0EEENS1_36VarlenDynamicPersistentTileSchedulerILi128ELi112ELi256ELi256ELb1ELb1ELb0ELb1ELb1ELb1EEEEEEEEEvNT_6ParamsE) ;  /* 0xfffdf75002007950 */ /* 0x004fea0003c3ffff */
        .weak           $__internal_27_$__cuda_sm70_votesync_ballot
        .type           $__internal_27_$__cuda_sm70_votesync_ballot,@function
        .size           $__internal_27_$__cuda_sm70_votesync_ballot,(.L_x_2707 - $__internal_27_$__cuda_sm70_votesync_ballot)
$__internal_27_$__cuda_sm70_votesync_ballot:
[----:B------:R-:W-:Y:S01]  /*208b0*/  ISETP.NE.U32.AND P0, PT, R0, 0x1, PT ;  /* 0x000000010000780c */ /* 0x000fe20003f05070 */
[----:B------:R-:W-:-:S04]  /*208c0*/  IMAD.MOV.U32 R3, RZ, RZ, -0x1 ;  /* 0xffffffffff037424 */ /* 0x000fc800078e00ff */
[----:B------:R-:W-:Y:S08]  /*208d0*/  WARPSYNC R3 ;  /* 0x0000000300007348 */ /* 0x000ff00003800000 */
[----:B------:R-:W-:-:S04]  /*208e0*/  VOTE.ANY R0, PT, !P0 ;  /* 0x0000000000007806 */ /* 0x000fc800040e0100 */
[----:B------:R-:W-:Y:S01]  /*208f0*/  LOP3.LUT R0, R0, R3, RZ, 0xc0, !PT ;  /* 0x0000000300007212 */ /* 0x000fe200078ec0ff */
[----:B------:R-:W-:-:S04]  /*20900*/  IMAD.MOV.U32 R3, RZ, RZ, 0x0 ;  /* 0x00000000ff037424 */ /* 0x000fc800078e00ff */
[----:B------:R-:W-:Y:S05]  /*20910*/  RET.REL.NODEC R2 `(_ZN7cutlass13device_kernelIN5flash19enable_sm80_to_sm89INS1_16FlashAttnFwdSm80INS1_25CollectiveMainloopFwdSm80ILi8ELi1ELb1EN4cute5tupleIJNS5_1CILi128EEENS7_ILi112EEES8_EEELi128ENS_6half_tEfNS_4arch4Sm80ELb1ELb0ELb1ELb1ELb0ELb1ELb1ELb1EEENS1_21CollectiveEpilogueFwdINS6_IJS8_S8_S9_EEENS6_IJNS7_ILi1EEESH_SH_EEESB_SD_Li256ELb1ELb1ELb1ELb0EEENS1_36VarlenDynamicPersistentTileSchedulerILi128ELi112ELi256ELi256ELb1ELb1ELb0ELb1ELb1ELb1EEEEEEEEEvNT_6ParamsE) ;  /* 0xfffdf6e002007950 */ /* 0x000fea0003c3ffff */
.L_x_1335:
        /* <DEDUP_REMOVED lines=14> */
.L_x_2707:


//--------------------- .text._ZN7cutlass13device_kernelIN5flash19enable_sm80_to_sm89INS1_16FlashAttnFwdSm80INS1_25CollectiveMainloopFwdSm80ILi8ELi1ELb1EN4cute5tupleIJNS5_1CILi128EEES8_S8_EEELi128ENS_6half_tEfNS_4arch4Sm80ELb0ELb0ELb0ELb0ELb0ELb0ELb1ELb1EEENS1_21CollectiveEpilogueFwdIS9_NS6_IJNS7_ILi1EEESF_SF_EEESA_SC_Li256ELb0ELb1ELb1ELb0EEENS1_19SingleTileSchedulerILb0ELb1ELb1ELi128EEEEEEEEEvNT_6ParamsE --------------------------
	.section	.text._ZN7cutlass13device_kernelIN5flash19enable_sm80_to_sm89INS1_16FlashAttnFwdSm80INS1_25CollectiveMainloopFwdSm80ILi8ELi1ELb1EN4cute5tupleIJNS5_1CILi128EEES8_S8_EEELi128ENS_6half_tEfNS_4arch4Sm80ELb0ELb0ELb0ELb0ELb0ELb0ELb1ELb1EEENS1_21CollectiveEpilogueFwdIS9_NS6_IJNS7_ILi1EEESF_SF_EEESA_SC_Li256ELb0ELb1ELb1ELb0EEENS1_19SingleTileSchedulerILb0ELb1ELb1ELi128EEEEEEEEEvNT_6ParamsE,"ax",@progbits
	.sectioninfo	@"SHI_REGISTERS=255"
	.align	128
.text._ZN7cutlass13device_kernelIN5flash19enable_sm80_to_sm89INS1_16FlashAttnFwdSm80INS1_25CollectiveMainloopFwdSm80ILi8ELi1ELb1EN4cute5tupleIJNS5_1CILi128EEES8_S8_EEELi128ENS_6half_tEfNS_4arch4Sm80ELb0ELb0ELb0ELb0ELb0ELb0ELb1ELb1EEENS1_21CollectiveEpilogueFwdIS9_NS6_IJNS7_ILi1EEESF_SF_EEESA_SC_Li256ELb0ELb1ELb1ELb0EEENS1_19SingleTileSchedulerILb0ELb1ELb1ELi128EEEEEEEEEvNT_6ParamsE:
        .type           _ZN7cutlass13device_kernelIN5flash19enable_sm80_to_sm89INS1_16FlashAttnFwdSm80INS1_25CollectiveMainloopFwdSm80ILi8ELi1ELb1EN4cute5tupleIJNS5_1CILi128EEES8_S8_EEELi128ENS_6half_tEfNS_4arch4Sm80ELb0ELb0ELb0ELb0ELb0ELb0ELb1ELb1EEENS1_21CollectiveEpilogueFwdIS9_NS6_IJNS7_ILi1EEESF_SF_EEESA_SC_Li256ELb0ELb1ELb1ELb0EEENS1_19SingleTileSchedulerILb0ELb1ELb1ELi128EEEEEEEEEvNT_6ParamsE,@function
        .size           _ZN7cutlass13device_kernelIN5flash19enable_sm80_to_sm89INS1_16FlashAttnFwdSm80INS1_25CollectiveMainloopFwdSm80ILi8ELi1ELb1EN4cute5tupleIJNS5_1CILi128EEES8_S8_EEELi128ENS_6half_tEfNS_4arch4Sm80ELb0ELb0ELb0ELb0ELb0ELb0ELb1ELb1EEENS1_21CollectiveEpilogueFwdIS9_NS6_IJNS7_ILi1EEESF_SF_EEESA_SC_Li256ELb0ELb1ELb1ELb0EEENS1_19SingleTileSchedulerILb0ELb1ELb1ELi128EEEEEEEEEvNT_6ParamsE,(.L_x_2712 - _ZN7cutlass13device_kernelIN5flash19enable_sm80_to_sm89INS1_16FlashAttnFwdSm80INS1_25CollectiveMainloopFwdSm80ILi8ELi1ELb1EN4cute5tupleIJNS5_1CILi128EEES8_S8_EEELi128ENS_6half_tEfNS_4arch4Sm80ELb0ELb0ELb0ELb0ELb0ELb0ELb1ELb1EEENS1_21CollectiveEpilogueFwdIS9_NS6_IJNS7_ILi1EEESF_SF_EEESA_SC_Li256ELb0ELb1ELb1ELb0EEENS1_19SingleTileSchedulerILb0ELb1ELb1ELi128EEEEEEEEEvNT_6ParamsE)
        .other          _ZN7cutlass13device_kernelIN5flash19enable_sm80_to_sm89INS1_16FlashAttnFwdSm80INS1_25CollectiveMainloopFwdSm80ILi8ELi1ELb1EN4cute5tupleIJNS5_1CILi128EEES8_S8_EEELi128ENS_6half_tEfNS_4arch4Sm80ELb0ELb0ELb0ELb0ELb0ELb0ELb1ELb1EEENS1_21CollectiveEpilogueFwdIS9_NS6_IJNS7_ILi1EEESF_SF_EEESA_SC_Li256ELb0ELb1ELb1ELb0EEENS1_19SingleTileSchedulerILb0ELb1ELb1ELi128EEEEEEEEEvNT_6ParamsE,@"STO_CUDA_ENTRY STV_DEFAULT"
_ZN7cutlass13device_kernelIN5flash19enable_sm80_to_sm89INS1_16FlashAttnFwdSm80INS1_25CollectiveMainloopFwdSm80ILi8ELi1ELb1EN4cute5tupleIJNS5_1CILi128EEES8_S8_EEELi128ENS_6half_tEfNS_4arch4Sm80ELb0ELb0ELb0ELb0ELb0ELb0ELb1ELb1EEENS1_21CollectiveEpilogueFwdIS9_NS6_IJNS7_ILi1EEESF_SF_EEESA_SC_Li256ELb0ELb1ELb1ELb0EEENS1_19SingleTileSchedulerILb0ELb1ELb1ELi128EEEEEEEEEvNT_6ParamsE:
        /* <DEDUP_REMOVED lines=17> */
.L_x_1336:
[----:B---3--:R-:W-:Y:S02]  /*0110*/  ULDC.64 UR4, c[0x0][0x550] ;  /* 0x0001540000047ab9 */ /* 0x008fe40000000a00 */
[----:B------:R-:W-:Y:S02]  /*0120*/  UISETP.NE.AND UP0, UPT, UR4, 0x1, UPT ;  /* 0x000000010400788c */ /* 0x000fe4000bf05270 */
[----:B------:R-:W-:-:S02]  /*0130*/  UIMAD.WIDE.U32 UR8, UR6, UR5, URZ ;  /* 0x00000005060872a5 */ /* 0x000fc4000f8e003f */
[----:B------:R-:W-:Y:S02]  /*0140*/  ULDC UR4, c[0x0][0x558] ;  /* 0x0001560000047ab9 */ /* 0x000fe40000000800 */
[----:B------:R-:W-:-:S05]  /*0150*/  UMOV UR10, UR6 ;  /* 0x00000006000a7c82 */ /* 0x000fca0008000000 */
[----:B------:R-:W-:-:S03]  /*0160*/  @UP0 USHF.R.U32.HI UR10, URZ, UR4, UR9 ;  /* 0x000000043f0a0299 */ /* 0x000fc60008011609 */
.L_x_1337:
        /* <DEDUP_REMOVED lines=50> */
.L_x_1338:
        /* <DEDUP_REMOVED lines=68> */
[----:B------:R-:W-:Y:S01]  /*08d0*/  IMAD.U32 R12, RZ, RZ, UR6 ;  /* 0x00000006ff0c7e24 */ /* 0x000fe2000f8e00ff */
[----:B------:R-:W-:Y:S01]  /*08e0*/  UMOV UR18, 0x7 ;  /* 0x0000000700127882 */ /* 0x000fe20000000000 */
[----:B------:R-:W-:Y:S01]  /*08f0*/  IMAD R5, R7, c[0x0][0x1c0], RZ ;  /* 0x0000700007057a24 */ /* 0x000fe200078e02ff */
[----:B------:R-:W-:Y:S01]  /*0900*/  ULDC.64 UR6, c[0x0][0x1e0] ;  /* 0x0000780000067ab9 */ /* 0x000fe20000000a00 */
[----:B------:R-:W-:Y:S01]  /*0910*/  IMAD R9, R9, c[0x0][0x168], RZ ;  /* 0x00005a0009097a24 */ /* 0x000fe200078e02ff */
[----:B------:R-:W-:Y:S01]  /*0920*/  USHF.L.U64.HI UR18, UR6, UR18, UR7 ;  /* 0x0000001206127299 */ /* 0x000fe20008010207 */
[----:B------:R-:W-:Y:S01]  /*0930*/  IMAD.U32 R13, RZ, RZ, UR4 ;  /* 0x00000004ff0d7e24 */ /* 0x000fe2000f8e00ff */
[----:B------:R-:W-:Y:S01]  /*0940*/  ULDC.64 UR4, c[0x0][0x1e8] ;  /* 0x00007a0000047ab9 */ /* 0x000fe20000000a00 */
[C---:B------:R-:W-:Y:S01]  /*0950*/  IMAD R14, R0.reuse, c[0x0][0x1c4], R5 ;  /* 0x00007100000e7a24 */ /* 0x040fe200078e0205 */
[----:B------:R-:W-:Y:S01]  /*0960*/  UIMAD UR4, UR20, UR4, URZ ;  /* 0x00000004140472a4 */ /* 0x000fe2000f8e023f */
[----:B------:R-:W-:Y:S01]  /*0970*/  IMAD.WIDE.U32 R12, R0, c[0x0][0x1c0], R12 ;  /* 0x00007000000c7a25 */ /* 0x000fe200078e000c */
[----:B------:R-:W-:-:S02]  /*0980*/  USHF.L.U32 UR19, UR6, 0x7, URZ ;  /* 0x0000000706137899 */ /* 0x000fc4000800063f */
[----:B------:R-:W-:Y:S01]  /*0990*/  UIMAD UR4, UR10, UR5, UR4 ;  /* 0x000000050a0472a4 */ /* 0x000fe2000f8e0204 */
[----:B-1----:R-:W-:Y:S01]  /*09a0*/  IMAD R11, R3, 0x80, R2 ;  /* 0x00000080030b7824 */ /* 0x002fe200078e0202 */
[----:B------:R-:W-:Y:S01]  /*09b0*/  USHF.R.S32.HI UR11, URZ, 0x1f, UR16 ;  /* 0x0000001f3f0b7899 */ /* 0x000fe20008011410 */
[----:B------:R-:W-:Y:S01]  /*09c0*/  IMAD.IADD R15, R13, 0x1, R14 ;  /* 0x000000010d0f7824 */ /* 0x000fe200078e020e */
[----:B------:R-:W-:Y:S01]  /*09d0*/  UIMAD.WIDE.U32 UR12, UR6, 0x40, URZ ;  /* 0x00000040060c78a5 */ /* 0x000fe2000f8e003f */
[----:B------:R-:W-:Y:S01]  /*09e0*/  @P0 IMAD.HI.U32 R4, R11, c[0x0][0x2c8], RZ ;  /* 0x0000b2000b040a27 */ /* 0x000fe200078e00ff */
[----:B------:R-:W-:-:S03]  /*09f0*/  USHF.L.U32 UR9, UR7, 0x6, URZ ;  /* 0x0000000607097899 */ /* 0x000fc6000800063f */
[----:B------:R-:W-:Y:S01]  /*0a00*/  IMAD.MOV.U32 R2, RZ, RZ, R11 ;  /* 0x000000ffff027224 */ /* 0x000fe200078e000b */
[----:B------:R-:W-:Y:S01]  /*0a10*/  @P0 SHF.R.U32.HI R2, RZ, c[0x0][0x2cc], R4 ;  /* 0x0000b300ff020a19 */ /* 0x000fe20000011604 */
[----:B------:R-:W-:Y:S01]  /*0a20*/  IMAD.MOV.U32 R14, RZ, RZ, R12 ;  /* 0x000000ffff0e7224 */ /* 0x000fe200078e000c */
[----:B------:R-:W-:Y:S01]  /*0a30*/  UIADD3 UR9, UR13, UR9, URZ ;  /* 0x000000090d097290 */ /* 0x000fe2000fffe03f */
[----:B------:R-:W-:Y:S01]  /*0a40*/  IMAD R6, R3, 0x80, R40 ;  /* 0x0000008003067824 */ /* 0x000fe200078e0228 */
[--C-:B------:R-:W-:Y:S01]  /*0a50*/  SHF.R.S32.HI R5, RZ, 0x1f, R2.reuse ;  /* 0x0000001fff057819 */ /* 0x100fe20000011402 */
[----:B------:R-:W-:Y:S01]  /*0a60*/  IMAD.MOV R12, RZ, RZ, -R2 ;  /* 0x000000ffff0c7224 */ /* 0x000fe200078e0a02 */
[----:B------:R-:W-:Y:S01]  /*0a70*/  IADD3 R3, -R40, c[0x0][0x1d0], RZ ;  /* 0x0000740028037a10 */ /* 0x000fe20007ffe1ff */
[----:B------:R-:W-:Y:S01]  /*0a80*/  IMAD.WIDE.U32 R14, R2, c[0x0][0x1b0], R14 ;  /* 0x00006c00020e7a25 */ /* 0x000fe200078e000e */
[C---:B------:R-:W-:Y:S01]  /*0a90*/  IADD3 R4, R6.reuse, 0x20, RZ ;  /* 0x0000002006047810 */ /* 0x040fe20007ffe0ff */
[----:B------:R-:W-:Y:S01]  /*0aa0*/  BAR.SYNC.DEFER_BLOCKING 0x0 ;  /* 0x0000000000007b1d */ /* 0x000fe20000010000 */
[-C--:B------:R-:W-:Y:S01]  /*0ab0*/  ISETP.GE.AND P5, PT, R6, R9.reuse, PT ;  /* 0x000000090600720c */ /* 0x080fe20003fa6270 */
[----:B------:R-:W-:Y:S01]  /*0ac0*/  IMAD R5, R5, c[0x0][0x1b0], RZ ;  /* 0x00006c0005057a24 */ /* 0x000fe200078e02ff */
[-C--:B------:R-:W-:Y:S01]  /*0ad0*/  ISETP.GE.AND P3, PT, R4, R9.reuse, PT ;  /* 0x000000090400720c */ /* 0x080fe20003f66270 */
[----:B------:R-:W-:Y:S01]  /*0ae0*/  IMAD R12, R12, c[0x0][0x2c4], R11 ;  /* 0x0000b1000c0c7a24 */ /* 0x000fe200078e020b */
[----:B------:R-:W-:Y:S01]  /*0af0*/  IADD3 R4, R6, 0x40, RZ ;  /* 0x0000004006047810 */ /* 0x000fe20007ffe0ff */
[----:B------:R-:W-:Y:S01]  /*0b00*/  IMAD R5, R2, c[0x0][0x1b4], R5 ;  /* 0x00006d0002057a24 */ /* 0x000fe200078e0205 */
[----:B------:R-:W-:Y:S01]  /*0b10*/  IADD3 R6, R6, 0x60, RZ ;  /* 0x0000006006067810 */ /* 0x000fe20007ffe0ff */
[----:B------:R-:W-:Y:S01]  /*0b20*/  IMAD.SHL.U32 R11, R40, 0x40, RZ ;  /* 0x00000040280b7824 */ /* 0x000fe200078e00ff */
[----:B------:R-:W-:Y:S01]  /*0b30*/  ISETP.GE.AND P4, PT, R4, R9, PT ;  /* 0x000000090400720c */ /* 0x000fe20003f86270 */
[----:B------:R-:W-:Y:S01]  /*0b40*/  IMAD.IADD R15, R15, 0x1, R5 ;  /* 0x000000010f0f7824 */ /* 0x000fe200078e0205 */
[----:B------:R-:W-:Y:S01]  /*0b50*/  SHF.R.S32.HI R5, RZ, 0x1f, R12 ;  /* 0x0000001fff057819 */ /* 0x000fe2000001140c */
[----:B------:R-:W-:Y:S01]  /*0b60*/  IMAD.SHL.U32 R42, R41, 0x8, RZ ;  /* 0x00000008292a7824 */ /* 0x000fe200078e00ff */
[----:B------:R-:W-:Y:S01]  /*0b70*/  LOP3.LUT R11, R11, 0x1c0, RZ, 0xc0, !PT ;  /* 0x000001c00b0b7812 */ /* 0x000fe200078ec0ff */
[----:B------:R-:W-:-:S02]  /*0b80*/  IMAD.U32 R2, RZ, RZ, UR16 ;  /* 0x00000010ff027e24 */ /* 0x000fc4000f8e00ff */
[----:B------:R-:W-:Y:S01]  /*0b90*/  IMAD R5, R5, c[0x0][0x1a8], RZ ;  /* 0x00006a0005057a24 */ /* 0x000fe200078e02ff */
[----:B------:R-:W-:Y:S01]  /*0ba0*/  SHF.R.U32.HI R8, RZ, 0x3, R11 ;  /* 0x00000003ff087819 */ /* 0x000fe2000001160b */
[----:B------:R-:W-:Y:S01]  /*0bb0*/  IMAD R2, R2, -0x80, R3 ;  /* 0xffffff8002027824 */ /* 0x000fe200078e0203 */
[--C-:B------:R-:W-:Y:S01]  /*0bc0*/  LOP3.LUT R11, R11, 0x38, R42.reuse, 0xf8, !PT ;  /* 0x000000380b0b7812 */ /* 0x100fe200078ef82a */
[C---:B------:R-:W-:Y:S01]  /*0bd0*/  IMAD R5, R12.reuse, c[0x0][0x1ac], R5 ;  /* 0x00006b000c057a24 */ /* 0x040fe200078e0205 */
[----:B------:R-:W-:Y:S01]  /*0be0*/  SHF.R.S32.HI R43, RZ, 0x1f, R42 ;  /* 0x0000001fff2b7819 */ /* 0x000fe2000001142a */
[----:B------:R-:W-:Y:S01]  /*0bf0*/  IMAD.WIDE.U32 R12, R12, c[0x0][0x1a8], R14 ;  /* 0x00006a000c0c7a25 */ /* 0x000fe200078e000e */
[----:B------:R-:W-:Y:S02]  /*0c00*/  LOP3.LUT R8, R11, R8, RZ, 0x3c, !PT ;  /* 0x000000080b087212 */ /* 0x000fe400078e3cff */
[----:B------:R-:W-:Y:S01]  /*0c10*/  ISETP.GE.AND P6, PT, R42, c[0x0][0x198], PT ;  /* 0x000066002a007a0c */ /* 0x000fe20003fc6270 */
[----:B------:R-:W-:-:S02]  /*0c20*/  IMAD R3, R44, c[0x0][0x1e0], RZ ;  /* 0x000078002c037a24 */ /* 0x000fc400078e02ff */
[----:B------:R-:W-:Y:S01]  /*0c30*/  IMAD.IADD R4, R13, 0x1, R5 ;  /* 0x000000010d047824 */ /* 0x000fe200078e0205 */
[----:B------:R-:W-:Y:S01]  /*0c40*/  LEA R5, P0, R12, c[0x0][0x160], 0x1 ;  /* 0x000058000c057a11 */ /* 0x000fe200078008ff */
[----:B------:R-:W-:-:S03]  /*0c50*/  IMAD.WIDE.U32 R10, R40, c[0x0][0x1e0], R42 ;  /* 0x00007800280a7a25 */ /* 0x000fc600078e002a */
[----:B------:R-:W-:Y:S01]  /*0c60*/  LEA.HI.X R4, R12, c[0x0][0x164], R4, 0x1, P0 ;  /* 0x000059000c047a11 */ /* 0x000fe200000f0c04 */
[----:B------:R-:W-:Y:S01]  /*0c70*/  IMAD R3, R40, c[0x0][0x1e4], R3 ;  /* 0x0000790028037a24 */ /* 0x000fe200078e0203 */
[----:B------:R-:W1:Y:S01]  /*0c80*/  SHFL.IDX PT, R14, R5, RZ, 0x181f ;  /* 0x00181fff050e7589 */ /* 0x000e6200000e0000 */
[----:B------:R-:W-:Y:S01]  /*0c90*/  IMAD.MOV.U32 R12, RZ, RZ, R10 ;  /* 0x000000ffff0c7224 */ /* 0x000fe200078e000a */
[----:B------:R-:W-:Y:S01]  /*0ca0*/  ISETP.GE.AND P0, PT, R6, R9, PT ;  /* 0x000000090600720c */ /* 0x000fe20003f06270 */
[----:B------:R-:W-:Y:S01]  /*0cb0*/  IMAD.U32 R228, RZ, RZ, UR10 ;  /* 0x0000000affe47e24 */ /* 0x000fe2000f8e00ff */
[----:B------:R-:W3:Y:S01]  /*0cc0*/  SHFL.IDX PT, R15, R4, RZ, 0x181f ;  /* 0x00181fff040f7589 */ /* 0x000ee200000e0000 */
[----:B------:R-:W-:Y:S01]  /*0cd0*/  IMAD.IADD R13, R11, 0x1, R3 ;  /* 0x000000010b0d7824 */ /* 0x000fe200078e0203 */
[----:B------:R-:W-:Y:S02]  /*0ce0*/  IADD3 R3, R42, 0x40, RZ ;  /* 0x000000402a037810 */ /* 0x000fe40007ffe0ff */
[----:B------:R-:W-:Y:S01]  /*0cf0*/  LEA.HI R11, R125, R124, RZ, 0x6 ;  /* 0x0000007c7d0b7211 */ /* 0x000fe200078f30ff */
[----:B------:R-:W-:Y:S01]  /*0d00*/  IMAD.WIDE.U32 R228, R228, c[0x0][0x1e8], R12 ;  /* 0x00007a00e4e47a25 */ /* 0x000fe200078e000c */
[----:B------:R-:W-:Y:S01]  /*0d10*/  @!P5 SHF.R.S32.HI R6, RZ, 0x1f, R3 ;  /* 0x0000001fff06d819 */ /* 0x000fe20000011403 */
[----:B------:R-:W4:Y:S02]  /*0d20*/  SHFL.IDX PT, R12, R5, 0x1, 0x181f ;  /* 0x00381f00050c7f89 */ /* 0x000f2400000e0000 */
[----:B------:R-:W-:Y:S01]  /*0d30*/  IMAD.SHL.U32 R11, R11, 0x8, RZ ;  /* 0x000000080b0b7824 */ /* 0x000fe200078e00ff */
[----:B------:R-:W-:Y:S01]  /*0d40*/  @!P5 LEA.HI R6, R6, R3, RZ, 0x3 ;  /* 0x000000030606d211 */ /* 0x000fe200078f18ff */
[----:B------:R-:W5:Y:S01]  /*0d50*/  SHFL.IDX PT, R13, R4, 0x1, 0x181f ;  /* 0x00381f00040d7f89 */ /* 0x000f6200000e0000 */
[----:B------:R-:W-:Y:S01]  /*0d60*/  IADD3 R229, R229, UR4, RZ ;  /* 0x00000004e5e57c10 */ /* 0x000fe2000fffe0ff */
[----:B------:R-:W-:Y:S01]  /*0d70*/  UIMAD UR4, UR18, UR16, URZ ;  /* 0x00000010120472a4 */ /* 0x000fe2000f8e023f */
[----:B------:R-:W-:Y:S01]  /*0d80*/  LOP3.LUT R8, R8, 0xfffffe00, R11, 0xf8, !PT ;  /* 0xfffffe0008087812 */ /* 0x000fe200078ef80b */
[----:B------:R-:W5:Y:S02]  /*0d90*/  SHFL.IDX PT, R18, R5, 0x2, 0x181f ;  /* 0x00581f0005127f89 */ /* 0x000f6400000e0000 */
[----:B------:R-:W-:-:S02]  /*0da0*/  UIMAD UR4, UR11, UR19, UR4 ;  /* 0x000000130b0472a4 */ /* 0x000fc4000f8e0204 */
[----:B------:R-:W5:Y:S01]  /*0db0*/  SHFL.IDX PT, R19, R4, 0x2, 0x181f ;  /* 0x00581f0004137f89 */ /* 0x000f6200000e0000 */
[----:B-1----:R-:W-:Y:S01]  /*0dc0*/  @!P5 LEA R16, P2, R42, R14, 0x1 ;  /* 0x0000000e2a10d211 */ /* 0x002fe200078408ff */
[----:B------:R-:W-:Y:S02]  /*0dd0*/  IMAD.SHL.U32 R227, R8, 0x2, RZ ;  /* 0x0000000208e37824 */ /* 0x000fe400078e00ff */
[----:B------:R1:W2:Y:S01]  /*0de0*/  SHFL.IDX PT, R10, R5, 0x3, 0x181f ;  /* 0x00781f00050a7f89 */ /* 0x0002a200000e0000 */
[----:B---3--:R-:W-:-:S03]  /*0df0*/  @!P5 LEA.HI.X R17, R42, R15, R43, 0x1, P2 ;  /* 0x0000000f2a11d211 */ /* 0x008fc600010f0c2b */
[----:B------:R3:W2:Y:S01]  /*0e00*/  SHFL.IDX PT, R11, R4, 0x3, 0x181f ;  /* 0x00781f00040b7f89 */ /* 0x0006a200000e0000 */
[----:B----4-:R-:W-:-:S03]  /*0e10*/  @!P3 LEA R8, P2, R42, R12, 0x1 ;  /* 0x0000000c2a08b211 */ /* 0x010fc600078408ff */
[----:B------:R4:W-:Y:S01]  /*0e20*/  @!P5 LDGSTS.E.BYPASS.LTC128B.128 [R227+0x100], [R16.64], !P6 ;  /* 0x0010000010e3dfae */ /* 0x0009e2000f101d4e */
[C---:B-----5:R-:W-:Y:S01]  /*0e30*/  @!P3 LEA.HI.X R9, R42.reuse, R13, R43, 0x1, P2 ;  /* 0x0000000d2a09b211 */ /* 0x060fe200010f0c2b */
[----:B-1----:R-:W-:Y:S02]  /*0e40*/  IMAD.U32 R5, RZ, RZ, UR6 ;  /* 0x00000006ff057e24 */ /* 0x002fe4000f8e00ff */
[----:B---3--:R-:W-:Y:S01]  /*0e50*/  IMAD.U32 R4, RZ, RZ, UR7 ;  /* 0x00000007ff047e24 */ /* 0x008fe2000f8e00ff */
        /* <DEDUP_REMOVED lines=72> */
[----:B------:R-:W-:-:S03]  /*12e0*/  LEA.HI R125, R125, R124, RZ, 0x5 ;  /* 0x0000007c7d7d7211 */ /* 0x000fc600078f28ff */
[----:B------:R-:W-:Y:S02]  /*12f0*/  IMAD.SHL.U32 R10, R2, 0x40, RZ ;  /* 0x00000040020a7824 */ /* 0x000fe400078e00ff */
[----:B------:R-:W-:Y:S02]  /*1300*/  IMAD.SHL.U32 R7, R6, 0x8, RZ ;  /* 0x0000000806077824 */ /* 0x000fe400078e00ff */
[----:B------:R-:W-:Y:S01]  /*1310*/  IMAD.SHL.U32 R0, R0, 0x40, RZ ;  /* 0x0000004000007824 */ /* 0x000fe200078e00ff */
[----:B------:R-:W-:Y:S01]  /*1320*/  LOP3.LUT R10, R10, 0x1c0, RZ, 0xc0, !PT ;  /* 0x000001c00a0a7812 */ /* 0x000fe200078ec0ff */
[----:B------:R-:W-:Y:S02]  /*1330*/  IMAD.SHL.U32 R5, R125, 0x20, RZ ;  /* 0x000000207d057824 */ /* 0x000fe400078e00ff */
        /* <DEDUP_REMOVED lines=24> */
[----:B------:R-:W-:Y:S01]  /*14c0*/  IMAD.IADD R3, R0, 0x1, R3 ;  /* 0x0000000100037824 */ /* 0x000fe200078e0203 */
[----:B------:R-:W-:Y:S01]  /*14d0*/  LOP3.LUT R9, R4, 0x8, R9, 0xf8, !PT ;  /* 0x0000000804097812 */ /* 0x000fe200078ef809 */
[----:B------:R-:W0:Y:S01]  /*14e0*/  LDGDEPBAR ;  /* 0x00000000000079af */ /* 0x000e220000000000 */
[----:B------:R-:W-:Y:S01]  /*14f0*/  SHF.R.U32.HI R4, RZ, 0x3, R4 ;  /* 0x00000003ff047819 */ /* 0x000fe20000011604 */
[----:B------:R-:W-:Y:S01]  /*1500*/  ULDC.64 UR4, c[0x0][0x208] ;  /* 0x0000820000047ab9 */ /* 0x000fe20000000a00 */
[----:B------:R-:W-:Y:S01]  /*1510*/  SEL R7, R7, 0xfffffff0, !P1 ;  /* 0xfffffff007077807 */ /* 0x000fe20004800000 */
[----:B------:R-:W-:Y:S01]  /*1520*/  UIMAD UR11, UR11, UR4, URZ ;  /* 0x000000040b0b72a4 */ /* 0x000fe2000f8e023f */
[----:B------:R-:W-:Y:S01]  /*1530*/  LEA R2, R3, 0x100, 0x1 ;  /* 0x0000010003027811 */ /* 0x000fe200078e08ff */
[----:B------:R-:W-:Y:S01]  /*1540*/  UIMAD.WIDE.U32 UR22, UR16, UR4, URZ ;  /* 0x00000004101672a5 */ /* 0x000fe2000f8e003f */
[----:B------:R-:W-:Y:S01]  /*1550*/  LOP3.LUT R9, R9, R4, RZ, 0x3c, !PT ;  /* 0x0000000409097212 */ /* 0x000fe200078e3cff */
[----:B------:R-:W-:Y:S01]  /*1560*/  UIMAD UR11, UR16, UR5, UR11 ;  /* 0x00000005100b72a4 */ /* 0x000fe2000f8e020b */
[----:B------:R-:W-:Y:S01]  /*1570*/  SEL R5, R5, 0xffffffe0, !P2 ;  /* 0xffffffe005057807 */ /* 0x000fe20005000000 */
[--C-:B------:R-:W-:Y:S01]  /*1580*/  IMAD R4, R7, 0x2, R2.reuse ;  /* 0x0000000207047824 */ /* 0x100fe200078e0202 */
[----:B------:R-:W-:Y:S01]  /*1590*/  LOP3.LUT P1, RZ, R41, 0x2, RZ, 0xc0, !PT ;  /* 0x0000000229ff7812 */ /* 0x000fe2000782c0ff */
[----:B------:R-:W-:Y:S01]  /*15a0*/  IMAD R226, R6, 0x200, R9 ;  /* 0x0000020006e27824 */ /* 0x000fe200078e0209 */
[----:B------:R-:W-:Y:S01]  /*15b0*/  UIADD3 UR20, UR23, UR11, URZ ;  /* 0x0000000b17147290 */ /* 0x000fe2000fffe03f */
[----:B------:R-:W-:Y:S01]  /*15c0*/  IMAD.SHL.U32 R6, R3, 0x2, RZ ;  /* 0x0000000203067824 */ /* 0x000fe200078e00ff */
[----:B------:R-:W-:Y:S01]  /*15d0*/  LOP3.LUT P2, RZ, R41, 0x4, RZ, 0xc0, !PT ;  /* 0x0000000429ff7812 */ /* 0x000fe2000784c0ff */
[C---:B------:R-:W-:Y:S01]  /*15e0*/  IMAD R3, R5.reuse, 0x2, R2 ;  /* 0x0000000205037824 */ /* 0x040fe200078e0202 */
[----:B------:R-:W-:Y:S01]  /*15f0*/  UMOV UR11, 0xffffff80 ;  /* 0xffffff80000b7882 */ /* 0x000fe20000000000 */
[----:B------:R-:W-:-:S02]  /*1600*/  IMAD R2, R5, 0x2, R4 ;  /* 0x0000000205027824 */ /* 0x000fc400078e0204 */
[----:B------:R-:W-:Y:S01]  /*1610*/  IMAD.SHL.U32 R226, R226, 0x2, RZ ;  /* 0x00000002e2e27824 */ /* 0x000fe200078e00ff */
[----:B------:R-:W-:-:S04]  /*1620*/  DEPBAR.LE SB0, 0x1 ;  /* 0x000080400000791a */ /* 0x000fc80000000000 */
[----:B------:R-:W-:Y:S01]  /*1630*/  BAR.SYNC.DEFER_BLOCKING 0x0 ;  /* 0x0000000000007b1d */ /* 0x000fe20000010000 */
[----:B------:R-:W-:-:S05]  /*1640*/  IADD3 R225, R226, 0x8120, RZ ;  /* 0x00008120e2e17810 */ /* 0x000fca0007ffe0ff */
[----:B------:R-:W-:Y:S04]  /*1650*/  LDSM.16.M88.4 R140, [R6+0x100] ;  /* 0x00010000068c783b */ /* 0x000fe80000000200 */
[----:B------:R-:W-:Y:S04]  /*1660*/  LDSM.16.M88.4 R184, [R6+0x4100] ;  /* 0x0041000006b8783b */ /* 0x000fe80000000200 */
[----:B------:R-:W-:Y:S04]  /*1670*/  LDSM.16.M88.4 R168, [R4] ;  /* 0x0000000004a8783b */ /* 0x000fe80000000200 */
[----:B------:R3:W-:Y:S04]  /*1680*/  LDSM.16.M88.4 R188, [R4+0x4000] ;  /* 0x0040000004bc783b */ /* 0x0007e80000000200 */
[----:B------:R-:W-:Y:S04]  /*1690*/  LDSM.16.M88.4 R176, [R3] ;  /* 0x0000000003b0783b */ /* 0x000fe80000000200 */
[----:B------:R4:W-:Y:S04]  /*16a0*/  LDSM.16.M88.4 R196, [R3+0x4000] ;  /* 0x0040000003c4783b */ /* 0x0009e80000000200 */
[----:B------:R-:W-:Y:S04]  /*16b0*/  LDSM.16.M88.4 R180, [R2] ;  /* 0x0000000002b4783b */ /* 0x000fe80000000200 */
[----:B------:R5:W-:Y:S04]  /*16c0*/  LDSM.16.M88.4 R200, [R2+0x4000] ;  /* 0x0040000002c8783b */ /* 0x000be80000000200 */
[----:B------:R-:W-:Y:S01]  /*16d0*/  BAR.SYNC.DEFER_BLOCKING 0x0 ;  /* 0x0000000000007b1d */ /* 0x000fe20000010000 */
[----:B---3--:R-:W-:-:S04]  /*16e0*/  IADD3 R4, R226, 0x8100, RZ ;  /* 0x00008100e2047810 */ /* 0x008fc80007ffe0ff */
[----:B------:R-:W-:Y:S01]  /*16f0*/  @P1 IADD3 R225, R4, -0x20, RZ ;  /* 0xffffffe004e11810 */ /* 0x000fe20007ffe0ff */
[----:B----4-:R-:W-:-:S03]  /*1700*/  IMAD R3, R44, c[0x0][0x208], RZ ;  /* 0x000082002c037a24 */ /* 0x010fc600078e02ff */
[C---:B------:R-:W-:Y:S02]  /*1710*/  IADD3 R219, R225.reuse, 0x800, RZ ;  /* 0x00000800e1db7810 */ /* 0x040fe40007ffe0ff */
[C---:B------:R-:W-:Y:S02]  /*1720*/  IADD3 R218, R225.reuse, 0x1000, RZ ;  /* 0x00001000e1da7810 */ /* 0x040fe40007ffe0ff */
[C---:B------:R-:W-:Y:S02]  /*1730*/  IADD3 R217, R225.reuse, 0x1800, RZ ;  /* 0x00001800e1d97810 */ /* 0x040fe40007ffe0ff */
[C---:B------:R-:W-:Y:S01]  /*1740*/  IADD3 R216, R225.reuse, 0x2000, RZ ;  /* 0x00002000e1d87810 */ /* 0x040fe20007ffe0ff */
[----:B-----5:R-:W-:Y:S01]  /*1750*/  IMAD R2, R40, c[0x0][0x20c], R3 ;  /* 0x0000830028027a24 */ /* 0x020fe200078e0203 */
[C---:B------:R-:W-:Y:S02]  /*1760*/  IADD3 R215, R225.reuse, 0x2800, RZ ;  /* 0x00002800e1d77810 */ /* 0x040fe40007ffe0ff */
[----:B------:R-:W-:Y:S01]  /*1770*/  IADD3 R214, R225, 0x3000, RZ ;  /* 0x00003000e1d67810 */ /* 0x000fe20007ffe0ff */
[----:B------:R-:W-:Y:S01]  /*1780*/  IMAD.IADD R43, R43, 0x1, R2 ;  /* 0x000000012b2b7824 */ /* 0x000fe200078e0202 */
[----:B------:R-:W-:-:S04]  /*1790*/  DEPBAR.LE SB0, 0x0 ;  /* 0x000080000000791a */ /* 0x000fc80000000000 */
[----:B------:R-:W-:Y:S01]  /*17a0*/  BAR.SYNC.DEFER_BLOCKING 0x0 ;  /* 0x0000000000007b1d */ /* 0x000fe20000010000 */
[----:B------:R-:W-:Y:S01]  /*17b0*/  IMAD.U32 R2, RZ, RZ, UR10 ;  /* 0x0000000aff027e24 */ /* 0x000fe2000f8e00ff */
[C---:B------:R-:W-:Y:S02]  /*17c0*/  IADD3 R213, R225.reuse, 0x3800, RZ ;  /* 0x00003800e1d57810 */ /* 0x040fe40007ffe0ff */
[C---:B------:R-:W-:Y:S01]  /*17d0*/  IADD3 R211, R225.reuse, 0x4000, RZ ;  /* 0x00004000e1d37810 */ /* 0x040fe20007ffe0ff */
[----:B------:R-:W-:Y:S01]  /*17e0*/  IMAD.WIDE.U32 R2, R2, c[0x0][0x210], R42 ;  /* 0x0000840002027a25 */ /* 0x000fe200078e002a */
[C---:B------:R-:W-:Y:S02]  /*17f0*/  IADD3 R210, R225.reuse, 0x4800, RZ ;  /* 0x00004800e1d27810 */ /* 0x040fe40007ffe0ff */
[----:B------:R-:W-:Y:S02]  /*1800*/  IADD3 R209, R225, 0x5000, RZ ;  /* 0x00005000e1d17810 */ /* 0x000fe40007ffe0ff */
[----:B------:R-:W-:Y:S01]  /*1810*/  IADD3 R3, R3, UR7, RZ ;  /* 0x0000000703037c10 */ /* 0x000fe2000fffe0ff */
[----:B------:R-:W-:Y:S01]  /*1820*/  ULDC UR7, c[0x0][0x1d0] ;  /* 0x0000740000077ab9 */ /* 0x000fe20000000800 */
[C---:B------:R-:W-:Y:S01]  /*1830*/  IADD3 R208, R225.reuse, 0x5800, RZ ;  /* 0x00005800e1d07810 */ /* 0x040fe20007ffe0ff */
[----:B------:R-:W-:Y:S01]  /*1840*/  UIMAD UR7, UR16, UR11, UR7 ;  /* 0x0000000b100772a4 */ /* 0x000fe2000f8e0207 */
[C---:B------:R-:W-:Y:S01]  /*1850*/  IADD3 R207, R225.reuse, 0x6000, RZ ;  /* 0x00006000e1cf7810 */ /* 0x040fe20007ffe0ff */
[----:B------:R-:W-:Y:S01]  /*1860*/  USHF.L.U32 UR11, UR4, 0x6, URZ ;  /* 0x00000006040b7899 */ /* 0x000fe2000800063f */
[----:B------:R-:W-:-:S02]  /*1870*/  IADD3 R206, R225, 0x6800, RZ ;  /* 0x00006800e1ce7810 */ /* 0x000fc40007ffe0ff */
[C---:B------:R-:W-:Y:S02]  /*1880*/  IADD3 R205, R225.reuse, 0x7000, RZ ;  /* 0x00007000e1cd7810 */ /* 0x040fe40007ffe0ff */
[----:B------:R-:W-:Y:S01]  /*1890*/  IADD3 R40, -R40, UR7, RZ ;  /* 0x0000000728287c10 */ /* 0x000fe2000fffe1ff */
[----:B------:R-:W-:Y:S01]  /*18a0*/  IMAD.U32 R45, RZ, RZ, UR11 ;  /* 0x0000000bff2d7e24 */ /* 0x000fe2000f8e00ff */
[----:B------:R-:W-:Y:S01]  /*18b0*/  IADD3 R204, R225, 0x7800, RZ ;  /* 0x00007800e1cc7810 */ /* 0x000fe20007ffe0ff */
[----:B------:R-:W3:Y:S01]  /*18c0*/  LDSM.16.M88.4 R24, [R226+0x8100] ;  /* 0x00810000e218783b */ /* 0x000ee20000000200 */
[C---:B------:R-:W-:Y:S02]  /*18d0*/  ISETP.LT.OR P5, PT, R40.reuse, 0x1, P3 ;  /* 0x000000012800780c */ /* 0x040fe40001fa1670 */
[C---:B------:R-:W-:Y:S01]  /*18e0*/  ISETP.LT.OR P6, PT, R40.reuse, 0x1, P0 ;  /* 0x000000012800780c */ /* 0x040fe200007c1670 */
[----:B--2---:R-:W2:Y:S01]  /*18f0*/  LDSM.16.M88.4 R16, [R226+0x8900] ;  /* 0x00890000e210783b */ /* 0x004ea20000000200 */
[----:B------:R-:W-:-:S03]  /*1900*/  ISETP.LT.OR P4, PT, R40, 0x21, P3 ;  /* 0x000000212800780c */ /* 0x000fc60001f81670 */
[----:B-1----:R-:W1:Y:S04]  /*1910*/  LDSM.16.M88.4 R12, [R225] ;  /* 0x00000000e10c783b */ /* 0x002e680000000200 */
[----:B------:R-:W4:Y:S04]  /*1920*/  LDSM.16.M88.4 R8, [R226+0x9100] ;  /* 0x00910000e208783b */ /* 0x000f280000000200 */
[----:B------:R-:W5:Y:S04]  /*1930*/  LDSM.16.M88.4 R36, [R225+0x800] ;  /* 0x00080000e124783b */ /* 0x000f680000000200 */
[----:B------:R-:W1:Y:S04]  /*1940*/  LDSM.16.M88.4 R96, [R226+0x9900] ;  /* 0x00990000e260783b */ /* 0x000e680000000200 */
[----:B------:R-:W1:Y:S04]  /*1950*/  LDSM.16.M88.4 R32, [R225+0x1000] ;  /* 0x00100000e120783b */ /* 0x000e680000000200 */
[----:B------:R-:W1:Y:S04]  /*1960*/  LDSM.16.M88.4 R88, [R226+0xa100] ;  /* 0x00a10000e258783b */ /* 0x000e680000000200 */
[----:B------:R-:W-:Y:S04]  /*1970*/  LDSM.16.M88.4 R64, [R226+0xb900] ;  /* 0x00b90000e240783b */ /* 0x000fe80000000200 */
[----:B------:R-:W-:Y:S01]  /*1980*/  LDSM.16.M88.4 R72, [R226+0xb100] ;  /* 0x00b10000e248783b */ /* 0x000fe20000000200 */
[C---:B---3--:R-:W-:Y:S03]  /*1990*/  HMMA.16816.F32 R28, R140.reuse, R24, RZ ;  /* 0x000000188c1c723c */ /* 0x048fe600000018ff */
[----:B------:R-:W-:Y:S04]  /*19a0*/  LDSM.16.M88.4 R80, [R226+0xa900] ;  /* 0x00a90000e250783b */ /* 0x000fe80000000200 */
[----:B------:R-:W-:Y:S01]  /*19b0*/  LDSM.16.M88.4 R48, [R225+0x2800] ;  /* 0x00280000e130783b */ /* 0x000fe20000000200 */
[C---:B------:R-:W-:Y:S08]  /*19c0*/  HMMA.16816.F32 R24, R140.reuse, R26, RZ ;  /* 0x0000001a8c18723c */ /* 0x040ff000000018ff */
[C---:B--2---:R-:W-:Y:S08]  /*19d0*/  HMMA.16816.F32 R20, R140.reuse, R16, RZ ;  /* 0x000000108c14723c */ /* 0x044ff000000018ff */
[----:B------:R-:W-:Y:S08]  /*19e0*/  HMMA.16816.F32 R16, R140, R18, RZ ;  /* 0x000000128c10723c */ /* 0x000ff000000018ff */
[C---:B-1----:R-:W-:Y:S08]  /*19f0*/  HMMA.16816.F32 R28, R168.reuse, R12, R28 ;  /* 0x0000000ca81c723c */ /* 0x042ff0000000181c */
[----:B------:R-:W-:Y:S08]  /*1a00*/  HMMA.16816.F32 R24, R168, R14, R24 ;  /* 0x0000000ea818723c */ /* 0x000ff00000001818 */
[C---:B----4-:R-:W-:Y:S08]  /*1a10*/  HMMA.16816.F32 R12, R140.reuse, R8, RZ ;  /* 0x000000088c0c723c */ /* 0x050ff000000018ff */
[----:B------:R-:W-:Y:S08]  /*1a20*/  HMMA.16816.F32 R8, R140, R10, RZ ;  /* 0x0000000a8c08723c */ /* 0x000ff000000018ff */
[C---:B-----5:R-:W-:Y:S08]  /*1a30*/  HMMA.16816.F32 R20, R168.reuse, R36, R20 ;  /* 0x00000024a814723c */ /* 0x060ff00000001814 */
[----:B------:R-:W-:Y:S01]  /*1a40*/  HMMA.16816.F32 R16, R168, R38, R16 ;  /* 0x00000026a810723c */ /* 0x000fe20000001810 */
[----:B------:R-:W1:Y:S07]  /*1a50*/  LDSM.16.M88.4 R36, [R225+0x1800] ;  /* 0x00180000e124783b */ /* 0x000e6e0000000200 */
[----:B------:R-:W-:Y:S08]  /*1a60*/  HMMA.16816.F32 R100, R140, R96, RZ ;  /* 0x000000608c64723c */ /* 0x000ff000000018ff */
[----:B------:R-:W-:Y:S08]  /*1a70*/  HMMA.16816.F32 R12, R168, R32, R12 ;  /* 0x00000020a80c723c */ /* 0x000ff0000000180c */
[----:B------:R-:W-:Y:S08]  /*1a80*/  HMMA.16816.F32 R96, R140, R98, RZ ;  /* 0x000000628c60723c */ /* 0x000ff000000018ff */
[----:B------:R-:W-:Y:S01]  /*1a90*/  HMMA.16816.F32 R8, R168, R34, R8 ;  /* 0x00000022a808723c */ /* 0x000fe20000001808 */
[----:B------:R-:W2:Y:S07]  /*1aa0*/  LDSM.16.M88.4 R32, [R225+0x2000] ;  /* 0x00200000e120783b */ /* 0x000eae0000000200 */
[C---:B------:R-:W-:Y:S08]  /*1ab0*/  HMMA.16816.F32 R92, R140.reuse, R88, RZ ;  /* 0x000000588c5c723c */ /* 0x040ff000000018ff */
[----:B------:R-:W-:Y:S08]  /*1ac0*/  HMMA.16816.F32 R88, R140, R90, RZ ;  /* 0x0000005a8c58723c */ /* 0x000ff000000018ff */
[C---:B-1----:R-:W-:Y:S07]  /*1ad0*/  HMMA.16816.F32 R100, R168.reuse, R36, R100 ;  /* 0x00000024a864723c */ /* 0x042fee0000001864 */
[----:B------:R-:W-:Y:S01]  /*1ae0*/  IMAD R37, R235, c[0x0][0x218], RZ ;  /* 0x00008600eb257a24 */ /* 0x000fe200078e02ff */
[----:B------:R-:W-:Y:S03]  /*1af0*/  HMMA.16816.F32 R96, R168, R38, R96 ;  /* 0x00000026a860723c */ /* 0x000fe60000001860 */
[----:B------:R-:W-:-:S02]  /*1b00*/  IMAD R37, R234, c[0x0][0x21c], R37 ;  /* 0x00008700ea257a24 */ /* 0x000fc400078e0225 */
[----:B------:R-:W-:-:S03]  /*1b10*/  IMAD.WIDE.U32 R234, R234, c[0x0][0x218], R2 ;  /* 0x00008600eaea7a25 */ /* 0x000fc600078e0002 */
[----:B------:R-:W-:Y:S01]  /*1b20*/  HMMA.16816.F32 R68, R140, R64, RZ ;  /* 0x000000408c44723c */ /* 0x000fe200000018ff */
[----:B------:R-:W-:Y:S01]  /*1b30*/  IMAD.U32 R38, RZ, RZ, UR22 ;  /* 0x00000016ff267e24 */ /* 0x000fe2000f8e00ff */
[----:B------:R-:W-:Y:S01]  /*1b40*/  UIADD3 UR22, UP0, UR11, 0x80, URZ ;  /* 0x000000800b167890 */ /* 0x000fe2000ff1e03f */
[----:B------:R-:W-:Y:S02]  /*1b50*/  IMAD.U32 R3, RZ, RZ, UR20 ;  /* 0x00000014ff037e24 */ /* 0x000fe4000f8e00ff */
[----:B------:R-:W-:Y:S01]  /*1b60*/  IMAD.IADD R232, R235, 0x1, R37 ;  /* 0x00000001ebe87824 */ /* 0x000fe200078e0225 */
[C---:B------:R-:W-:Y:S01]  /*1b70*/  LEA R2, P1, R38.reuse, R234, 0x7 ;  /* 0x000000ea26027211 */ /* 0x040fe200078238ff */
[----:B------:R-:W-:Y:S01]  /*1b80*/  IMAD.U32 R39, RZ, RZ, UR23 ;  /* 0x00000017ff277e24 */ /* 0x000fe2000f8e00ff */
[----:B------:R-:W-:Y:S01]  /*1b90*/  UMOV UR23, 0x6 ;  /* 0x0000000600177882 */ /* 0x000fe20000000000 */
[C---:B--2---:R-:W-:Y:S01]  /*1ba0*/  HMMA.16816.F32 R92, R168.reuse, R32, R92 ;  /* 0x00000020a85c723c */ /* 0x044fe2000000185c */
[----:B------:R-:W-:Y:S01]  /*1bb0*/  LEA.HI.X R3, R38, R232, R3, 0x7, P1 ;  /* 0x000000e826037211 */ /* 0x000fe200008f3c03 */
[----:B------:R-:W-:Y:S01]  /*1bc0*/  USHF.L.U64.HI UR20, UR4, UR23, UR5 ;  /* 0x0000001704147299 */ /* 0x000fe20008010205 */
[C---:B------:R-:W-:Y:S01]  /*1bd0*/  LEA R46, P1, R2.reuse, c[0x0][0x1f8], 0x1 ;  /* 0x00007e00022e7a11 */ /* 0x040fe200078208ff */
[----:B------:R-:W-:Y:S02]  /*1be0*/  LDSM.16.M88.4 R36, [R225+0x3000] ;  /* 0x00300000e124783b */ /* 0x000fe40000000200 */
[----:B------:R-:W-:Y:S01]  /*1bf0*/  UIADD3.X UR21, URZ, UR20, URZ, UP0, !UPT ;  /* 0x000000143f157290 */ /* 0x000fe200087fe43f */
[----:B------:R-:W-:Y:S01]  /*1c00*/  LEA.HI.X R47, R2, c[0x0][0x1fc], R3, 0x1, P1 ;  /* 0x00007f00022f7a11 */ /* 0x000fe200008f0c03 */
[----:B------:R-:W-:Y:S01]  /*1c10*/  HMMA.16816.F32 R88, R168, R34, R88 ;  /* 0x00000022a858723c */ /* 0x000fe20000001858 */
[----:B------:R-:W-:Y:S01]  /*1c20*/  IADD3 R2, P1, R46, UR11, RZ ;  /* 0x0000000b2e027c10 */ /* 0x000fe2000ff3e0ff */
[----:B------:R-:W1:Y:S01]  /*1c30*/  LDSM.16.M88.4 R32, [R225+0x3800] ;  /* 0x00380000e120783b */ /* 0x000e620000000200 */
[----:B------:R-:W-:-:S02]  /*1c40*/  UISETP.GT.AND UP0, UPT, UR16, UR8, UPT ;  /* 0x000000081000728c */ /* 0x000fc4000bf04270 */
[----:B------:R-:W-:Y:S01]  /*1c50*/  IADD3.X R3, R47, UR20, RZ, P1, !PT ;  /* 0x000000142f037c10 */ /* 0x000fe20008ffe4ff */
[----:B------:R-:W-:Y:S01]  /*1c60*/  @!PT LDS RZ, [RZ] ;  /* 0x00000000fffff984 */ /* 0x000fe20000000800 */
[----:B------:R-:W-:Y:S01]  /*1c70*/  @!PT LDS RZ, [RZ] ;  /* 0x00000000fffff984 */ /* 0x000fe20000000800 */
[----:B------:R-:W-:Y:S01]  /*1c80*/  @!PT LDS RZ, [RZ] ;  /* 0x00000000fffff984 */ /* 0x000fe20000000800 */
[----:B------:R2:W-:Y:S01]  /*1c90*/  LDGSTS.E.BYPASS.LTC128B.128 [R227+0x100], [R46.64], !P5 ;  /* 0x001000002ee37fae */ /* 0x0005e2000e901d4e */
[----:B------:R-:W-:Y:S01]  /*1ca0*/  IADD3 R44, P5, P1, R45, 0x80, R46 ;  /* 0x000000802d2c7810 */ /* 0x000fe200079be02e */
[C---:B------:R-:W-:Y:S02]  /*1cb0*/  HMMA.16816.F32 R76, R140.reuse, R72, RZ ;  /* 0x000000488c4c723c */ /* 0x040fe400000018ff */
[----:B------:R2:W-:Y:S01]  /*1cc0*/  LDGSTS.E.BYPASS.LTC128B.128 [R227+0x4100], [R46.64+0x80], !P6 ;  /* 0x041000802ee37fae */ /* 0x0005e2000f101d4e */
[----:B------:R-:W-:Y:S02]  /*1cd0*/  ISETP.LT.OR P6, PT, R40, 0x21, P0 ;  /* 0x000000212800780c */ /* 0x000fe400007c1670 */
[----:B------:R-:W-:Y:S01]  /*1ce0*/  IADD3.X R45, RZ, UR20, R47, P5, P1 ;  /* 0x00000014ff2d7c10 */ /* 0x000fe2000afe242f */
[----:B------:R3:W-:Y:S01]  /*1cf0*/  LDGSTS.E.BYPASS.LTC128B.128 [R227+0x1100], [R2.64], !P4 ;  /* 0x0110000002e37fae */ /* 0x0007e2000e101d4e */
[----:B------:R-:W-:Y:S01]  /*1d00*/  IADD3 R42, P4, R2, UR11, RZ ;  /* 0x0000000b022a7c10 */ /* 0x000fe2000ff9e0ff */
[----:B------:R-:W-:Y:S01]  /*1d10*/  HMMA.16816.F32 R64, R140, R66, RZ ;  /* 0x000000428c40723c */ /* 0x000fe200000018ff */
[----:B------:R-:W-:-:S02]  /*1d20*/  ISETP.LT.OR P1, PT, R40, 0x41, P3 ;  /* 0x000000412800780c */ /* 0x000fc40001f21670 */
[C---:B------:R-:W-:Y:S02]  /*1d30*/  IADD3.X R43, R3.reuse, UR20, RZ, P4, !PT ;  /* 0x00000014032b7c10 */ /* 0x040fe4000a7fe4ff */
[----:B------:R-:W-:Y:S02]  /*1d40*/  IADD3 R52, P5, R2, UR22, RZ ;  /* 0x0000001602347c10 */ /* 0x000fe4000ffbe0ff */
[----:B------:R-:W-:Y:S01]  /*1d50*/  IADD3 R54, P4, R42, UR11, RZ ;  /* 0x0000000b2a367c10 */ /* 0x000fe2000ff9e0ff */
[----:B------:R2:W-:Y:S01]  /*1d60*/  LDGSTS.E.BYPASS.LTC128B.128 [R227+0x5100], [R44.64], !P6 ;  /* 0x051000002ce37fae */ /* 0x0005e2000f101d4e */
[C---:B------:R-:W-:Y:S01]  /*1d70*/  HMMA.16816.F32 R72, R140.reuse, R74, RZ ;  /* 0x0000004a8c48723c */ /* 0x040fe200000018ff */
[----:B------:R-:W-:Y:S02]  /*1d80*/  IADD3.X R53, R3, UR21, RZ, P5, !PT ;  /* 0x0000001503357c10 */ /* 0x000fe4000affe4ff */
[C---:B------:R-:W-:Y:S02]  /*1d90*/  ISETP.LT.OR P6, PT, R40.reuse, 0x41, P0 ;  /* 0x000000412800780c */ /* 0x040fe400007c1670 */
[----:B------:R-:W-:Y:S01]  /*1da0*/  IADD3.X R55, R43, UR20, RZ, P4, !PT ;  /* 0x000000142b377c10 */ /* 0x000fe2000a7fe4ff */
[----:B------:R4:W-:Y:S01]  /*1db0*/  LDGSTS.E.BYPASS.LTC128B.128 [R227+0x2100], [R42.64], !P1 ;  /* 0x021000002ae37fae */ /* 0x0009e2000c901d4e */
[C---:B------:R-:W-:Y:S01]  /*1dc0*/  ISETP.LT.OR P5, PT, R40.reuse, 0x61, P3 ;  /* 0x000000612800780c */ /* 0x040fe20001fa1670 */
[----:B------:R-:W-:Y:S01]  /*1dd0*/  HMMA.16816.F32 R84, R140, R80, RZ ;  /* 0x000000508c54723c */ /* 0x000fe200000018ff */
[----:B------:R-:W-:-:S02]  /*1de0*/  ISETP.LT.OR P4, PT, R40, 0x61, P0 ;  /* 0x000000612800780c */ /* 0x000fc40000781670 */
[----:B------:R-:W-:-:S04]  /*1df0*/  IADD3 R56, P1, R42, UR22, RZ ;  /* 0x000000162a387c10 */ /* 0x000fc8000ff3e0ff */
[----:B------:R-:W-:Y:S01]  /*1e00*/  IADD3.X R57, R43, UR21, RZ, P1, !PT ;  /* 0x000000152b397c10 */ /* 0x000fe20008ffe4ff */
[----:B---3--:R-:W-:Y:S01]  /*1e10*/  IMAD.MOV.U32 R2, RZ, RZ, 0x40 ;  /* 0x00000040ff027424 */ /* 0x008fe200078e00ff */
[----:B------:R3:W-:Y:S01]  /*1e20*/  LDGSTS.E.BYPASS.LTC128B.128 [R227+0x6100], [R52.64], !P6 ;  /* 0x0610000034e37fae */ /* 0x0007e2000f101d4e */
[----:B------:R-:W-:Y:S01]  /*1e30*/  HMMA.16816.F32 R80, R140, R82, RZ ;  /* 0x000000528c50723c */ /* 0x000fe200000018ff */
[----:B------:R-:W-:Y:S02]  /*1e40*/  PLOP3.LUT P1, PT, PT, PT, UP0, 0x80, 0x0 ;  /* 0x000000000000781c */ /* 0x000fe40003f2f008 */
[----:B------:R-:W-:Y:S01]  /*1e50*/  SEL R2, R2, 0xffffffc0, !P2 ;  /* 0xffffffc002027807 */ /* 0x000fe20005000000 */
[----:B------:R3:W-:Y:S04]  /*1e60*/  LDGSTS.E.BYPASS.LTC128B.128 [R227+0x3100], [R54.64], !P5 ;  /* 0x0310000036e37fae */ /* 0x0007e8000e901d4e */
[----:B------:R-:W-:Y:S01]  /*1e70*/  IMAD.IADD R223, R226, 0x1, R2 ;  /* 0x00000001e2df7824 */ /* 0x000fe200078e0202 */
[----:B------:R5:W-:Y:S01]  /*1e80*/  LDGSTS.E.BYPASS.LTC128B.128 [R227+0x7100], [R56.64], !P4 ;  /* 0x0710000038e37fae */ /* 0x000be2000e101d4e */
[----:B-1----:R-:W-:Y:S01]  /*1e90*/  HMMA.16816.F32 R68, R168, R32, R68 ;  /* 0x00000020a844723c */ /* 0x002fe20000001844 */
[----:B------:R-:W-:-:S02]  /*1ea0*/  IMAD.IADD R212, R2, 0x1, R225 ;  /* 0x0000000102d47824 */ /* 0x000fc400078e02e1 */
[----:B--2---:R-:W1:Y:S04]  /*1eb0*/  LDSM.16.M88.4 R44, [R223+0x8100] ;  /* 0x00810000df2c783b */ /* 0x004e680000000200 */
[----:B----4-:R-:W-:Y:S01]  /*1ec0*/  LDSM.16.M88.4 R40, [R223+0x8900] ;  /* 0x00890000df28783b */ /* 0x010fe20000000200 */
[C---:B------:R-:W-:Y:S03]  /*1ed0*/  HMMA.16816.F32 R64, R168.reuse, R34, R64 ;  /* 0x00000022a840723c */ /* 0x040fe60000001840 */
[----:B------:R-:W2:Y:S04]  /*1ee0*/  LDSM.16.M88.4 R32, [R223+0xa100] ;  /* 0x00a10000df20783b */ /* 0x000ea80000000200 */
[----:B------:R-:W-:Y:S01]  /*1ef0*/  LDSM.16.M88.4 R108, [R226+0xf900] ;  /* 0x00f90000e26c783b */ /* 0x000fe20000000200 */
[C---:B------:R-:W-:Y:S03]  /*1f00*/  HMMA.16816.F32 R76, R168.reuse, R36, R76 ;  /* 0x00000024a84c723c */ /* 0x040fe6000000184c */
[----:B------:R-:W-:Y:S04]  /*1f10*/  LDSM.16.M88.4 R112, [R226+0xf100] ;  /* 0x00f10000e270783b */ /* 0x000fe80000000200 */
[----:B------:R-:W-:Y:S01]  /*1f20*/  LDSM.16.M88.4 R104, [R225+0x4000] ;  /* 0x00400000e168783b */ /* 0x000fe20000000200 */
[C---:B------:R-:W-:Y:S03]  /*1f30*/  HMMA.16816.F32 R72, R168.reuse, R38, R72 ;  /* 0x00000026a848723c */ /* 0x040fe60000001848 */
[----:B------:R-:W4:Y:S04]  /*1f40*/  LDSM.16.M88.4 R36, [R223+0x9900] ;  /* 0x00990000df24783b */ /* 0x000f280000000200 */
[----:B------:R-:W-:Y:S01]  /*1f50*/  LDSM.16.M88.4 R60, [R225+0x5800] ;  /* 0x00580000e13c783b */ /* 0x000fe20000000200 */
[C---:B------:R-:W-:Y:S03]  /*1f60*/  HMMA.16816.F32 R84, R168.reuse, R48, R84 ;  /* 0x00000030a854723c */ /* 0x040fe60000001854 */
[----:B-----5:R-:W-:Y:S04]  /*1f70*/  LDSM.16.M88.4 R56, [R225+0x6000] ;  /* 0x00600000e138783b */ /* 0x020fe80000000200 */
[----:B---3--:R-:W-:Y:S01]  /*1f80*/  LDSM.16.M88.4 R52, [R225+0x6800] ;  /* 0x00680000e134783b */ /* 0x008fe20000000200 */
[----:B------:R-:W-:Y:S03]  /*1f90*/  HMMA.16816.F32 R80, R168, R50, R80 ;  /* 0x00000032a850723c */ /* 0x000fe60000001850 */
[----:B------:R-:W3:Y:S04]  /*1fa0*/  LDSM.16.M88.4 R48, [R223+0x9100] ;  /* 0x00910000df30783b */ /* 0x000ee80000000200 */
[----:B------:R-:W-:Y:S01]  /*1fb0*/  LDSM.16.M88.4 R120, [R223+0xd900] ;  /* 0x00d90000df78783b */ /* 0x000fe20000000200 */
[C---:B-1----:R-:W-:Y:S03]  /*1fc0*/  HMMA.16816.F32 R28, R176.reuse, R44, R28 ;  /* 0x0000002cb01c723c */ /* 0x042fe6000000181c */
[----:B------:R-:W-:Y:S04]  /*1fd0*/  LDSM.16.M88.4 R116, [R223+0xe100] ;  /* 0x00e10000df74783b */ /* 0x000fe80000000200 */
[----:B------:R-:W0:Y:S01]  /*1fe0*/  LDGDEPBAR ;  /* 0x00000000000079af */ /* 0x000e220000000000 */
[C---:B------:R-:W-:Y:S03]  /*1ff0*/  HMMA.16816.F32 R24, R176.reuse, R46, R24 ;  /* 0x0000002eb018723c */ /* 0x040fe60000001818 */
[----:B------:R-:W1:Y:S05]  /*2000*/  LDSM.16.M88.4 R44, [R223+0xa900] ;  /* 0x00a90000df2c783b */ /* 0x000e6a0000000200 */
[C---:B--2---:R-:W-:Y:S08]  /*2010*/  HMMA.16816.F32 R92, R176.reuse, R32, R92 ;  /* 0x00000020b05c723c */ /* 0x044ff0000000185c */
[C---:B------:R-:W-:Y:S01]  /*2020*/  HMMA.16816.F32 R88, R176.reuse, R34, R88 ;  /* 0x00000022b058723c */ /* 0x040fe20000001858 */
[----:B------:R-:W2:Y:S07]  /*2030*/  LDSM.16.M88.4 R32, [R212+0x800] ;  /* 0x00080000d420783b */ /* 0x000eae0000000200 */
[C---:B------:R-:W-:Y:S08]  /*2040*/  HMMA.16816.F32 R20, R176.reuse, R40, R20 ;  /* 0x00000028b014723c */ /* 0x040ff00000001814 */
[C---:B------:R-:W-:Y:S01]  /*2050*/  HMMA.16816.F32 R16, R176.reuse, R42, R16 ;  /* 0x0000002ab010723c */ /* 0x040fe20000001810 */
[----:B------:R-:W5:Y:S07]  /*2060*/  LDSM.16.M88.4 R40, [R223+0xb100] ;  /* 0x00b10000df28783b */ /* 0x000f6e0000000200 */
[C---:B----4-:R-:W-:Y:S08]  /*2070*/  HMMA.16816.F32 R100, R176.reuse, R36, R100 ;  /* 0x00000024b064723c */ /* 0x050ff00000001864 */
[C---:B------:R-:W-:Y:S01]  /*2080*/  HMMA.16816.F32 R96, R176.reuse, R38, R96 ;  /* 0x00000026b060723c */ /* 0x040fe20000001860 */
[----:B------:R-:W4:Y:S07]  /*2090*/  LDSM.16.M88.4 R36, [R212] ;  /* 0x00000000d424783b */ /* 0x000f2e0000000200 */
[C---:B---3--:R-:W-:Y:S08]  /*20a0*/  HMMA.16816.F32 R12, R176.reuse, R48, R12 ;  /* 0x00000030b00c723c */ /* 0x048ff0000000180c */
[C---:B------:R-:W-:Y:S01]  /*20b0*/  HMMA.16816.F32 R8, R176.reuse, R50, R8 ;  /* 0x00000032b008723c */ /* 0x040fe20000001808 */
[----:B------:R-:W3:Y:S07]  /*20c0*/  LDSM.16.M88.4 R48, [R223+0xb900] ;  /* 0x00b90000df30783b */ /* 0x000eee0000000200 */
[C---:B-1----:R-:W-:Y:S08]  /*20d0*/  HMMA.16816.F32 R84, R176.reuse, R44, R84 ;  /* 0x0000002cb054723c */ /* 0x042ff00000001854 */
[----:B------:R-:W-:Y:S01]  /*20e0*/  HMMA.16816.F32 R80, R176, R46, R80 ;  /* 0x0000002eb050723c */ /* 0x000fe20000001850 */
[----:B------:R-:W1:Y:S07]  /*20f0*/  LDSM.16.M88.4 R44, [R212+0x1000] ;  /* 0x00100000d42c783b */ /* 0x000e6e0000000200 */
[C---:B--2---:R-:W-:Y:S08]  /*2100*/  HMMA.16816.F32 R20, R180.reuse, R32, R20 ;  /* 0x00000020b414723c */ /* 0x044ff00000001814 */
[----:B------:R-:W-:Y:S01]  /*2110*/  HMMA.16816.F32 R16, R180, R34, R16 ;  /* 0x00000022b410723c */ /* 0x000fe20000001810 */
[----:B------:R-:W2:Y:S07]  /*2120*/  LDSM.16.M88.4 R32, [R212+0x3000] ;  /* 0x00300000d420783b */ /* 0x000eae0000000200 */
[C---:B-----5:R-:W-:Y:S08]  /*2130*/  HMMA.16816.F32 R76, R176.reuse, R40, R76 ;  /* 0x00000028b04c723c */ /* 0x060ff0000000184c */
[----:B------:R-:W-:Y:S01]  /*2140*/  HMMA.16816.F32 R72, R176, R42, R72 ;  /* 0x0000002ab048723c */ /* 0x000fe20000001848 */
[----:B------:R-:W5:Y:S07]  /*2150*/  LDSM.16.M88.4 R40, [R212+0x1800] ;  /* 0x00180000d428783b */ /* 0x000f6e0000000200 */
[C---:B----4-:R-:W-:Y:S08]  /*2160*/  HMMA.16816.F32 R28, R180.reuse, R36, R28 ;  /* 0x00000024b41c723c */ /* 0x050ff0000000181c */
[----:B------:R-:W-:Y:S01]  /*2170*/  HMMA.16816.F32 R24, R180, R38, R24 ;  /* 0x00000026b418723c */ /* 0x000fe20000001818 */
        /* <DEDUP_REMOVED lines=20> */
[----:B------:R-:W-:Y:S01]  /*22c0*/  HMMA.16816.F32 R64, R180, R46, R64 ;  /* 0x0000002eb440723c */ /* 0x000fe20000001840 */
        /* <DEDUP_REMOVED lines=12> */
[----:B------:R-:W-:Y:S07]  /*2390*/  LDSM.16.M88.4 R48, [R225+0x7000] ;  /* 0x00700000e130783b */ /* 0x000fee0000000200 */
        /* <DEDUP_REMOVED lines=8> */
[----:B------:R-:W3:Y:S07]  /*2420*/  LDSM.16.M88.4 R40, [R223+0xc100] ;  /* 0x00c10000df28783b */ /* 0x000eee0000000200 */
[C---:B----4-:R-:W-:Y:S08]  /*2430*/  HMMA.16816.F32 R20, R188.reuse, R36, R20 ;  /* 0x00000024bc14723c */ /* 0x050ff00000001814 */
[----:B------:R-:W-:Y:S01]  /*2440*/  HMMA.16816.F32 R16, R188, R38, R16 ;  /* 0x00000026bc10723c */ /* 0x000fe20000001810 */
[----:B------:R-:W4:Y:S07]  /*2450*/  LDSM.16.M88.4 R36, [R223+0xc900] ;  /* 0x00c90000df24783b */ /* 0x000f2e0000000200 */
[C---:B------:R-:W-:Y:S08]  /*2460*/  HMMA.16816.F32 R68, R184.reuse, R108, R68 ;  /* 0x0000006cb844723c */ /* 0x040ff00000001844 */
[C---:B------:R-:W-:Y:S08]  /*2470*/  HMMA.16816.F32 R76, R184.reuse, R112, R76 ;  /* 0x00000070b84c723c */ /* 0x040ff0000000184c */
[C---:B------:R-:W-:Y:S01]  /*2480*/  HMMA.16816.F32 R72, R184.reuse, R114, R72 ;  /* 0x00000072b848723c */ /* 0x040fe20000001848 */
[----:B------:R-:W-:Y:S07]  /*2490*/  LDSM.16.M88.4 R112, [R223+0xe900] ;  /* 0x00e90000df70783b */ /* 0x000fee0000000200 */
[----:B------:R-:W-:Y:S01]  /*24a0*/  HMMA.16816.F32 R64, R184, R110, R64 ;  /* 0x0000006eb840723c */ /* 0x000fe20000001840 */
[----:B------:R-:W-:Y:S07]  /*24b0*/  LDSM.16.M88.4 R108, [R223+0xf100] ;  /* 0x00f10000df6c783b */ /* 0x000fee0000000200 */
[C---:B------:R-:W-:Y:S08]  /*24c0*/  HMMA.16816.F32 R28, R188.reuse, R104, R28 ;  /* 0x00000068bc1c723c */ /* 0x040ff0000000181c */
[C---:B------:R-:W-:Y:S01]  /*24d0*/  HMMA.16816.F32 R24, R188.reuse, R106, R24 ;  /* 0x0000006abc18723c */ /* 0x040fe20000001818 */
[----:B------:R-:W5:Y:S07]  /*24e0*/  LDSM.16.M88.4 R104, [R223+0xf900] ;  /* 0x00f90000df68783b */ /* 0x000f6e0000000200 */
[C---:B-1----:R-:W-:Y:S08]  /*24f0*/  HMMA.16816.F32 R68, R188.reuse, R44, R68 ;  /* 0x0000002cbc44723c */ /* 0x042ff00000001844 */
        /* <DEDUP_REMOVED lines=12> */
[----:B------:R-:W-:Y:S01]  /*25c0*/  HMMA.16816.F32 R64, R188, R46, R64 ;  /* 0x0000002ebc40723c */ /* 0x000fe20000001840 */
[----:B------:R-:W-:Y:S07]  /*25d0*/  LDSM.16.M88.4 R44, [R212+0x6000] ;  /* 0x00600000d42c783b */ /* 0x000fee0000000200 */
[C---:B--2---:R-:W-:Y:S08]  /*25e0*/  HMMA.16816.F32 R12, R196.reuse, R32, R12 ;  /* 0x00000020c40c723c */ /* 0x044ff0000000180c */
[C---:B------:R-:W-:Y:S01]  /*25f0*/  HMMA.16816.F32 R8, R196.reuse, R34, R8 ;  /* 0x00000022c408723c */ /* 0x040fe20000001808 */
[----:B------:R-:W1:Y:S07]  /*2600*/  LDSM.16.M88.4 R32, [R212+0x7800] ;  /* 0x00780000d420783b */ /* 0x000e6e0000000200 */
[C---:B---3--:R-:W-:Y:S08]  /*2610*/  HMMA.16816.F32 R28, R196.reuse, R40, R28 ;  /* 0x00000028c41c723c */ /* 0x048ff0000000181c */
[C---:B------:R-:W-:Y:S01]  /*2620*/  HMMA.16816.F32 R24, R196.reuse, R42, R24 ;  /* 0x0000002ac418723c */ /* 0x040fe20000001818 */
[----:B------:R-:W2:Y:S07]  /*2630*/  LDSM.16.M88.4 R40, [R212+0x6800] ;  /* 0x00680000d428783b */ /* 0x000eae0000000200 */
[C---:B----4-:R-:W-:Y:S08]  /*2640*/  HMMA.16816.F32 R20, R196.reuse, R36, R20 ;  /* 0x00000024c414723c */ /* 0x050ff00000001814 */
[----:B------:R-:W-:Y:S01]  /*2650*/  HMMA.16816.F32 R16, R196, R38, R16 ;  /* 0x00000026c410723c */ /* 0x000fe20000001810 */
[----:B------:R-:W3:Y:S01]  /*2660*/  LDSM.16.M88.4 R36, [R212+0x7000] ;  /* 0x00700000d424783b */ /* 0x000ee20000000200 */
[----:B------:R-:W-:-:S06]  /*2670*/  DEPBAR.LE SB0, 0x0 ;  /* 0x000080000000791a */ /* 0x000fcc0000000000 */
[C---:B-----5:R-:W-:Y:S08]  /*2680*/  HMMA.16816.F32 R68, R196.reuse, R104, R68 ;  /* 0x00000068c444723c */ /* 0x060ff00000001844 */
        /* <DEDUP_REMOVED lines=9> */
[C---:B-1----:R-:W-:Y:S08]  /*2720*/  HMMA.16816.F32 R68, R200.reuse, R32, R68 ;  /* 0x00000020c844723c */ /* 0x042ff00000001844 */
        /* <DEDUP_REMOVED lines=14> */
[----:B------:R-:W-:Y:S01]  /*2810*/  HMMA.16816.F32 R32, R200, R34, R64 ;  /* 0x00000022c820723c */ /* 0x000fe20000001840 */
[----:B------:R-:W-:Y:S06]  /*2820*/  BAR.SYNC.DEFER_BLOCKING 0x0 ;  /* 0x0000000000007b1d */ /* 0x000fec0000010000 */
[----:B------:R-:W-:Y:S05]  /*2830*/  @!P1 BRA `(.L_x_1340) ;  /* 0x0000026000009947 */ /* 0x000fea0003800000 */
[----:B------:R-:W-:Y:S02]  /*2840*/  UIADD3 UR5, UR17, -0x2, URZ ;  /* 0xfffffffe11057890 */ /* 0x000fe4000fffe03f */
        /* <DEDUP_REMOVED lines=37> */
.L_x_1340:
[----:B-1----:R-:W-:Y:S01]  /*2aa0*/  LOP3.LUT R3, R125, 0xffffffe0, RZ, 0xc0, !PT ;  /* 0xffffffe07d037812 */ /* 0x002fe200078ec0ff */
        /* <DEDUP_REMOVED lines=14> */
[----:B------:R-:W-:-:S05]  /*2b90*/  LOP3.LUT R2, R2, 0x7ffffffc, RZ, 0xc0, !PT ;  /* 0x7ffffffc02027812 */ /* 0x000fca00078ec0ff */
[----:B------:R-:W-:-:S04]  /*2ba0*/  IMAD.IADD R3, R3, 0x1, -R2 ;  /* 0x0000000103037824 */ /* 0x000fc800078e0a02 */
[----:B------:R-:W-:-:S05]  /*2bb0*/  IMAD R6, R3, R6, UR7 ;  /* 0x0000000703067e24 */ /* 0x000fca000f8e0206 */
[C---:B------:R-:W-:Y:S02]  /*2bc0*/  ISETP.GT.AND P1, PT, R6.reuse, 0x1, PT ;  /* 0x000000010600780c */ /* 0x040fe40003f24270 */
[C---:B------:R-:W-:Y:S02]  /*2bd0*/  ISETP.GT.AND P4, PT, R6.reuse, RZ, PT ;  /* 0x000000ff0600720c */ /* 0x040fe40003f84270 */
        /* <DEDUP_REMOVED lines=16> */
[C---:B------:R-:W-:Y:S02]  /*2ce0*/  ISETP.GT.AND P1, PT, R6.reuse, 0x28, PT ;  /* 0x000000280600780c */ /* 0x040fe40003f24270 */
[----:B------:R-:W-:Y:S02]  /*2cf0*/  ISETP.GT.AND P4, PT, R6, 0x10, PT ;  /* 0x000000100600780c */ /* 0x000fe40003f84270 */
[----:B------:R-:W-:Y:S02]  /*2d00*/  FMNMX.FTZ R2, R55, R2, !PT ;  /* 0x0000000237027209 */ /* 0x000fe40007810000 */
[----:B------:R-:W-:Y:S02]  /*2d10*/  FSEL R31, R8, -INF , P1 ;  /* 0xff800000081f7808 */ /* 0x000fe40000800000 */
[----:B------:R-:W-:Y:S02]  /*2d20*/  FSEL R47, R20, -INF , P4 ;  /* 0xff800000142f7808 */ /* 0x000fe40002000000 */
[----:B------:R-:W-:-:S02]  /*2d30*/  FMNMX.FTZ R8, R59, R2, !PT ;  /* 0x000000023b087209 */ /* 0x000fc40007810000 */
[----:B------:R-:W-:Y:S02]  /*2d40*/  FSEL R51, R26, -INF , P2 ;  /* 0xff8000001a337808 */ /* 0x000fe40001000000 */
[----:B------:R-:W-:Y:S02]  /*2d50*/  ISETP.GT.AND P2, PT, R6, 0x18, PT ;  /* 0x000000180600780c */ /* 0x000fe40003f44270 */
[----:B------:R-:W-:Y:S02]  /*2d60*/  FMNMX.FTZ R8, R47, R8, !PT ;  /* 0x000000082f087209 */ /* 0x000fe40007810000 */
[----:B------:R-:W-:Y:S02]  /*2d70*/  FSEL R27, R16, -INF , P2 ;  /* 0xff800000101b7808 */ /* 0x000fe40001000000 */
[----:B------:R-:W-:Y:S02]  /*2d80*/  FMNMX.FTZ R8, R21, R8, !PT ;  /* 0x0000000815087209 */ /* 0x000fe40007810000 */
[----:B------:R-:W-:-:S02]  /*2d90*/  FSEL R25, R22, -INF , P4 ;  /* 0xff80000016197808 */ /* 0x000fc40002000000 */
[----:B------:R-:W-:Y:S02]  /*2da0*/  ISETP.GT.AND P4, PT, R6, 0x20, PT ;  /* 0x000000200600780c */ /* 0x000fe40003f84270 */
[----:B------:R-:W-:Y:S02]  /*2db0*/  FMNMX.FTZ R8, R27, R8, !PT ;  /* 0x000000081b087209 */ /* 0x000fe40007810000 */
        /* <DEDUP_REMOVED lines=8> */
[----:B------:R-:W-:Y:S02]  /*2e40*/  FMNMX.FTZ R10, R39, R8, !PT ;  /* 0x00000008270a7209 */ /* 0x000fe40007810000 */
[----:B------:R-:W-:-:S02]  /*2e50*/  FSEL R36, R15, -INF , P2 ;  /* 0xff8000000f247808 */ /* 0x000fc40001000000 */
[----:B------:R-:W-:Y:S02]  /*2e60*/  ISETP.GT.AND P2, PT, R6, 0x29, PT ;  /* 0x000000290600780c */ /* 0x000fe40003f44270 */
[----:B------:R-:W-:Y:S02]  /*2e70*/  FMNMX.FTZ R8, R49, R12, !PT ;  /* 0x0000000c31087209 */ /* 0x000fe40007810000 */
[----:B------:R-:W-:Y:S02]  /*2e80*/  FMNMX.FTZ R10, R29, R10, !PT ;  /* 0x0000000a1d0a7209 */ /* 0x000fe40007810000 */
[----:B------:R-:W-:Y:S02]  /*2e90*/  FSEL R41, R14, -INF , P4 ;  /* 0xff8000000e297808 */ /* 0x000fe40002000000 */
[----:B------:R-:W-:Y:S01]  /*2ea0*/  FSEL R2, R9, -INF , P2 ;  /* 0xff80000009027808 */ /* 0x000fe20001000000 */
[----:B------:R-:W-:Y:S01]  /*2eb0*/  LDSM.16.MT88.4 R12, [R220+0x900] ;  /* 0x00090000dc0c783b */ /* 0x000fe20000004200 */
[----:B------:R-:W-:-:S02]  /*2ec0*/  FMNMX.FTZ R8, R25, R8, !PT ;  /* 0x0000000819087209 */ /* 0x000fc40007810000 */
[C---:B------:R-:W-:Y:S02]  /*2ed0*/  ISETP.GT.AND P4, PT, R6.reuse, 0x30, PT ;  /* 0x000000300600780c */ /* 0x040fe40003f84270 */
        /* <DEDUP_REMOVED lines=10> */
[----:B------:R-:W-:-:S02]  /*2f80*/  FSEL R144, R103, -INF , P2 ;  /* 0xff80000067907808 */ /* 0x000fc40001000000 */
[----:B------:R-:W-:Y:S02]  /*2f90*/  ISETP.GT.AND P2, PT, R6, 0x39, PT ;  /* 0x000000390600780c */ /* 0x000fe40003f44270 */
[----:B------:R-:W-:Y:S02]  /*2fa0*/  FMNMX.FTZ R10, R43, R10, !PT ;  /* 0x0000000a2b0a7209 */ /* 0x000fe40007810000 */
[----:B------:R-:W-:Y:S02]  /*2fb0*/  FSEL R147, R96, -INF , P1 ;  /* 0xff80000060937808 */ /* 0x000fe40000800000 */
[----:B------:R-:W-:Y:S02]  /*2fc0*/  FMNMX.FTZ R8, R145, R8, !PT ;  /* 0x0000000891087209 */ /* 0x000fe40007810000 */
[----:B------:R-:W-:Y:S02]  /*2fd0*/  FSEL R155, R99, -INF , P2 ;  /* 0xff800000639b7808 */ /* 0x000fe40001000000 */
[----:B------:R-:W-:-:S02]  /*2fe0*/  FSEL R62, R97, -INF , P2 ;  /* 0xff800000613e7808 */ /* 0x000fc40001000000 */
[----:B------:R-:W-:Y:S02]  /*2ff0*/  FMNMX.FTZ R9, R41, R10, !PT ;  /* 0x0000000a29097209 */ /* 0x000fe40007810000 */
[----:B------:R-:W-:Y:S02]  /*3000*/  ISETP.GT.AND P2, PT, R6, 0x40, PT ;  /* 0x000000400600780c */ /* 0x000fe40003f44270 */
[----:B------:R-:W-:Y:S02]  /*3010*/  FMNMX.FTZ R11, R147, R8, !PT ;  /* 0x00000008930b7209 */ /* 0x000fe40007810000 */
[----:B------:R-:W-:Y:S02]  /*3020*/  FSEL R66, R98, -INF , P1 ;  /* 0xff80000062427808 */ /* 0x000fe40000800000 */
[----:B------:R-:W-:Y:S01]  /*3030*/  FMNMX.FTZ R8, R36, R9, !PT ;  /* 0x0000000924087209 */ /* 0x000fe20007810000 */
[----:B------:R-:W-:Y:S01]  /*3040*/  LDSM.16.MT88.4 R96, [R224+0x4100] ;  /* 0x00410000e060783b */ /* 0x000fe20000004200 */
[----:B------:R-:W-:-:S02]  /*3050*/  ISETP.GT.AND P1, PT, R6, 0x41, PT ;  /* 0x000000410600780c */ /* 0x000fc40003f24270 */
[----:B------:R-:W-:Y:S02]  /*3060*/  FSEL R134, R92, -INF , P2 ;  /* 0xff8000005c867808 */ /* 0x000fe40001000000 */
[----:B------:R-:W-:Y:S02]  /*3070*/  FMNMX.FTZ R11, R62, R11, !PT ;  /* 0x0000000b3e0b7209 */ /* 0x000fe40007810000 */
[----:B------:R-:W-:Y:S02]  /*3080*/  FSEL R138, R94, -INF , P2 ;  /* 0xff8000005e8a7808 */ /* 0x000fe40001000000 */
[----:B------:R-:W-:Y:S02]  /*3090*/  FMNMX.FTZ R9, R37, R8, !PT ;  /* 0x0000000825097209 */ /* 0x000fe40007810000 */
[----:B------:R-:W-:Y:S02]  /*30a0*/  FSEL R173, R93, -INF , P1 ;  /* 0xff8000005dad7808 */ /* 0x000fe40000800000 */
[----:B------:R-:W-:-:S02]  /*30b0*/  ISETP.GT.AND P2, PT, R6, 0x48, PT ;  /* 0x000000480600780c */ /* 0x000fc40003f44270 */
[----:B------:R-:W-:Y:S02]  /*30c0*/  FMNMX.FTZ R8, R134, R11, !PT ;  /* 0x0000000b86087209 */ /* 0x000fe40007810000 */
[----:B------:R-:W-:Y:S02]  /*30d0*/  FSEL R195, R95, -INF , P1 ;  /* 0xff8000005fc37808 */ /* 0x000fe40000800000 */
[----:B------:R-:W-:Y:S02]  /*30e0*/  ISETP.GT.AND P1, PT, R6, 0x49, PT ;  /* 0x000000490600780c */ /* 0x000fe40003f24270 */
[----:B------:R-:W-:Y:S02]  /*30f0*/  FSEL R175, R88, -INF , P2 ;  /* 0xff80000058af7808 */ /* 0x000fe40001000000 */
[----:B------:R-:W-:Y:S02]  /*3100*/  FMNMX.FTZ R8, R173, R8, !PT ;  /* 0x00000008ad087209 */ /* 0x000fe40007810000 */
[----:B------:R-:W-:-:S02]  /*3110*/  FSEL R153, R102, -INF , P4 ;  /* 0xff80000066997808 */ /* 0x000fc40002000000 */
[----:B------:R-:W-:Y:S02]  /*3120*/  FMNMX.FTZ R10, R64, R9, !PT ;  /* 0x00000009400a7209 */ /* 0x000fe40007810000 */
[----:B------:R-:W-:Y:S02]  /*3130*/  FSEL R237, R90, -INF , P2 ;  /* 0xff8000005aed7808 */ /* 0x000fe40001000000 */
[----:B------:R-:W-:Y:S02]  /*3140*/  FSEL R136, R89, -INF , P1 ;  /* 0xff80000059887808 */ /* 0x000fe40000800000 */
[----:B------:R-:W-:Y:S02]  /*3150*/  ISETP.GT.AND P2, PT, R6, 0x50, PT ;  /* 0x000000500600780c */ /* 0x000fe40003f44270 */
[----:B------:R-:W-:Y:S02]  /*3160*/  FMNMX.FTZ R11, R175, R8, !PT ;  /* 0x00000008af0b7209 */ /* 0x000fe40007810000 */
[----:B------:R-:W-:-:S02]  /*3170*/  FMNMX.FTZ R9, R153, R10, !PT ;  /* 0x0000000a99097209 */ /* 0x000fc40007810000 */
[----:B------:R-:W-:Y:S02]  /*3180*/  FSEL R251, R91, -INF , P1 ;  /* 0xff8000005bfb7808 */ /* 0x000fe40000800000 */
[----:B------:R-:W-:Y:S01]  /*3190*/  ISETP.GT.AND P1, PT, R6, 0x51, PT ;  /* 0x000000510600780c */ /* 0x000fe20003f24270 */
[----:B------:R-:W-:Y:S01]  /*31a0*/  LDSM.16.MT88.4 R88, [R220+0x100] ;  /* 0x00010000dc58783b */ /* 0x000fe20000004200 */
[----:B------:R-:W-:Y:S02]  /*31b0*/  FSEL R249, R84, -INF , P2 ;  /* 0xff80000054f97808 */ /* 0x000fe40001000000 */
[----:B------:R-:W-:Y:S02]  /*31c0*/  FMNMX.FTZ R8, R136, R11, !PT ;  /* 0x0000000b88087209 */ /* 0x000fe40007810000 */
[----:B------:R-:W-:Y:S02]  /*31d0*/  FMNMX.FTZ R9, R144, R9, !PT ;  /* 0x0000000990097209 */ /* 0x000fe40007810000 */
[----:B------:R-:W-:-:S02]  /*31e0*/  FSEL R241, R86, -INF , P2 ;  /* 0xff80000056f17808 */ /* 0x000fc40001000000 */
[----:B------:R-:W-:Y:S02]  /*31f0*/  FSEL R247, R85, -INF , P1 ;  /* 0xff80000055f77808 */ /* 0x000fe40000800000 */
[----:B------:R-:W-:Y:S02]  /*3200*/  ISETP.GT.AND P2, PT, R6, 0x58, PT ;  /* 0x000000580600780c */ /* 0x000fe40003f44270 */
        /* <DEDUP_REMOVED lines=8> */
[----:B------:R-:W-:Y:S02]  /*3290*/  FSEL R243, R81, -INF , P1 ;  /* 0xff80000051f37808 */ /* 0x000fe40000800000 */
[----:B------:R-:W-:-:S02]  /*32a0*/  ISETP.GT.AND P2, PT, R6, 0x60, PT ;  /* 0x000000600600780c */ /* 0x000fc40003f44270 */
[----:B------:R-:W-:Y:S02]  /*32b0*/  FMNMX.FTZ R8, R245, R8, !PT ;  /* 0x00000008f5087209 */ /* 0x000fe40007810000 */
[----:B------:R-:W-:Y:S02]  /*32c0*/  FMNMX.FTZ R10, R138, R9, !PT ;  /* 0x000000098a0a7209 */ /* 0x000fe40007810000 */
[----:B------:R-:W-:Y:S02]  /*32d0*/  FSEL R193, R83, -INF , P1 ;  /* 0xff80000053c17808 */ /* 0x000fe40000800000 */
[----:B------:R-:W-:Y:S01]  /*32e0*/  ISETP.GT.AND P1, PT, R6, 0x61, PT ;  /* 0x000000610600780c */ /* 0x000fe20003f24270 */
[----:B------:R-:W-:Y:S01]  /*32f0*/  LDSM.16.MT88.4 R80, [R221+0x100] ;  /* 0x00010000dd50783b */ /* 0x000fe20000004200 */
[----:B------:R-:W-:Y:S02]  /*3300*/  FSEL R167, R76, -INF , P2 ;  /* 0xff8000004ca77808 */ /* 0x000fe40001000000 */
[----:B------:R-:W-:-:S02]  /*3310*/  FMNMX.FTZ R8, R243, R8, !PT ;  /* 0x00000008f3087209 */ /* 0x000fc40007810000 */
[----:B------:R-:W-:Y:S02]  /*3320*/  FMNMX.FTZ R10, R195, R10, !PT ;  /* 0x0000000ac30a7209 */ /* 0x000fe40007810000 */
[----:B------:R-:W-:Y:S02]  /*3330*/  FSEL R157, R79, -INF , P1 ;  /* 0xff8000004f9d7808 */ /* 0x000fe40000800000 */
[----:B------:R-:W-:Y:S02]  /*3340*/  FSEL R165, R77, -INF , P1 ;  /* 0xff8000004da57808 */ /* 0x000fe40000800000 */
[----:B------:R-:W-:Y:S02]  /*3350*/  ISETP.GT.AND P1, PT, R6, 0x68, PT ;  /* 0x000000680600780c */ /* 0x000fe40003f24270 */
        /* <DEDUP_REMOVED lines=25> */
[----:B------:R-:W-:-:S02]  /*34f0*/  FMNMX.FTZ R6, R135, R8, !PT ;  /* 0x0000000887067209 */ /* 0x000fc40007810000 */
[----:B------:R-:W-:Y:S02]  /*3500*/  FMNMX.FTZ R10, R159, R10, !PT ;  /* 0x0000000a9f0a7209 */ /* 0x000fe40007810000 */
[----:B------:R-:W-:Y:S02]  /*3510*/  FMNMX.FTZ R6, R133, R6, !PT ;  /* 0x0000000685067209 */ /* 0x000fe40007810000 */
[----:B------:R-:W-:Y:S02]  /*3520*/  FMNMX.FTZ R8, R157, R10, !PT ;  /* 0x0000000a9d087209 */ /* 0x000fe40007810000 */
[----:B------:R-:W-:Y:S01]  /*3530*/  FSEL R149, R75, -INF , P6 ;  /* 0xff8000004b957808 */ /* 0x000fe20003000000 */
[----:B------:R-:W1:Y:S01]  /*3540*/  SHFL.BFLY PT, R9, R6, 0x2, 0x1f ;  /* 0x0c401f0006097f89 */ /* 0x000e6200000e0000 */
[----:B------:R-:W-:Y:S02]  /*3550*/  FMNMX.FTZ R8, R151, R8, !PT ;  /* 0x0000000897087209 */ /* 0x000fe40007810000 */
[----:B------:R-:W-:Y:S01]  /*3560*/  FSEL R67, R70, -INF , P5 ;  /* 0xff80000046437808 */ /* 0x000fe20002800000 */
[----:B------:R-:W-:Y:S01]  /*3570*/  LDSM.16.MT88.4 R72, [R222+0x100] ;  /* 0x00010000de48783b */ /* 0x000fe20000004200 */
        /* <DEDUP_REMOVED lines=26> */
[----:B------:R-:W1:Y:S01]  /*3720*/  LDSM.16.MT88.4 R4, [R220+0x4100] ;  /* 0x00410000dc04783b */ /* 0x000e620000004200 */
[--C-:B------:R-:W-:Y:S01]  /*3730*/  FFMA.FTZ R38, R29, c[0x0][0x2d0], -R58.reuse ;  /* 0x0000b4001d267a23 */ /* 0x100fe2000001083a */
[C---:B------:R-:W-:Y:S01]  /*3740*/  FSETP.NEU.FTZ.AND P1, PT, R3.reuse, -INF , PT ;  /* 0xff8000000300780b */ /* 0x040fe20003f3d000 */
[----:B------:R-:W-:Y:S01]  /*3750*/  FMUL.FTZ R56, R3, c[0x0][0x2d0] ;  /* 0x0000b40003387a20 */ /* 0x000fe20000410000 */
[----:B------:R-:W2:Y:S01]  /*3760*/  MUFU.EX2 R50, R50 ;  /* 0x0000003200327308 */ /* 0x000ea20000000800 */
[----:B------:R-:W3:Y:S01]  /*3770*/  LDSM.16.MT88.4 R8, [R224+0x4900] ;  /* 0x00490000e008783b */ /* 0x000ee20000004200 */
[----:B------:R-:W-:-:S02]  /*3780*/  FFMA.FTZ R2, R2, c[0x0][0x2d0], -R58 ;  /* 0x0000b40002027a23 */ /* 0x000fc4000001083a */
[----:B------:R-:W-:Y:S01]  /*3790*/  FSEL R56, R56, RZ, P1 ;  /* 0x000000ff38387208 */ /* 0x000fe20000800000 */
[----:B------:R-:W-:Y:S01]  /*37a0*/  LDSM.16.MT88.4 R16, [R221+0x900] ;  /* 0x00090000dd10783b */ /* 0x000fe20000004200 */
[----:B------:R-:W-:Y:S01]  /*37b0*/  FFMA.FTZ R60, R60, c[0x0][0x2d0], -R58 ;  /* 0x0000b4003c3c7a23 */ /* 0x000fe2000001083a */
[----:B------:R-:W-:Y:S01]  /*37c0*/  PLOP3.LUT P1, PT, PT, PT, UP0, 0x80, 0x0 ;  /* 0x000000000000781c */ /* 0x000fe20003f2f008 */
[----:B------:R-:W-:Y:S01]  /*37d0*/  MUFU.EX2 R55, R55 ;  /* 0x0000003700377308 */ /* 0x000fe20000000800 */
[--C-:B------:R-:W-:Y:S02]  /*37e0*/  FFMA.FTZ R59, R30, c[0x0][0x2d0], -R56.reuse ;  /* 0x0000b4001e3b7a23 */ /* 0x100fe40000010838 */
[--C-:B------:R-:W-:Y:S02]  /*37f0*/  FFMA.FTZ R54, R53, c[0x0][0x2d0], -R56.reuse ;  /* 0x0000b40035367a23 */ /* 0x100fe40000010838 */
[--C-:B------:R-:W-:Y:S02]  /*3800*/  FFMA.FTZ R52, R51, c[0x0][0x2d0], -R56.reuse ;  /* 0x0000b40033347a23 */ /* 0x100fe40000010838 */
[----:B------:R-:W-:Y:S01]  /*3810*/  FFMA.FTZ R49, R49, c[0x0][0x2d0], -R56 ;  /* 0x0000b40031317a23 */ /* 0x000fe20000010838 */
[----:B------:R-:W4:Y:S01]  /*3820*/  MUFU.EX2 R48, R48 ;  /* 0x0000003000307308 */ /* 0x000f220000000800 */
[----:B--2---:R-:W-:Y:S01]  /*3830*/  F2FP.PACK_AB R112, R50, R57 ;  /* 0x000000393270723e */ /* 0x004fe200000000ff */
[----:B------:R-:W-:-:S02]  /*3840*/  FFMA.FTZ R53, R47, c[0x0][0x2d0], -R58 ;  /* 0x0000b4002f357a23 */ /* 0x000fc4000001083a */
[----:B------:R-:W-:Y:S02]  /*3850*/  FFMA.FTZ R47, R27, c[0x0][0x2d0], -R58 ;  /* 0x0000b4001b2f7a23 */ /* 0x000fe4000001083a */
[--C-:B------:R-:W-:Y:S02]  /*3860*/  FFMA.FTZ R51, R25, c[0x0][0x2d0], -R56.reuse ;  /* 0x0000b40019337a23 */ /* 0x100fe40000010838 */
[----:B------:R-:W-:Y:S01]  /*3870*/  MUFU.EX2 R59, R59 ;  /* 0x0000003b003b7308 */ /* 0x000fe20000000800 */
[--C-:B------:R-:W-:Y:S01]  /*3880*/  FFMA.FTZ R44, R23, c[0x0][0x2d0], -R56.reuse ;  /* 0x0000b400172c7a23 */ /* 0x100fe20000010838 */
[----:B------:R-:W2:Y:S01]  /*3890*/  LDSM.16.MT88.4 R24, [R224+0x900] ;  /* 0x00090000e018783b */ /* 0x000ea20000004200 */
[--C-:B------:R-:W-:Y:S02]  /*38a0*/  FFMA.FTZ R45, R45, c[0x0][0x2d0], -R56.reuse ;  /* 0x0000b4002d2d7a23 */ /* 0x100fe40000010838 */
[----:B------:R-:W-:Y:S01]  /*38b0*/  FFMA.FTZ R40, R43, c[0x0][0x2d0], -R56 ;  /* 0x0000b4002b287a23 */ /* 0x000fe20000010838 */
[----:B------:R-:W5:Y:S01]  /*38c0*/  LDSM.16.MT88.4 R20, [R222+0x900] ;  /* 0x00090000de14783b */ /* 0x000f620000004200 */
[--C-:B------:R-:W-:Y:S01]  /*38d0*/  FFMA.FTZ R43, R39, c[0x0][0x2d0], -R58.reuse ;  /* 0x0000b400272b7a23 */ /* 0x100fe2000001083a */
[----:B------:R-:W1:Y:S01]  /*38e0*/  MUFU.EX2 R54, R54 ;  /* 0x0000003600367308 */ /* 0x000e620000000800 */
[----:B----4-:R-:W-:Y:S01]  /*38f0*/  F2FP.PACK_AB R114, R48, R55 ;  /* 0x000000373072723e */ /* 0x010fe200000000ff */
[----:B------:R-:W-:-:S02]  /*3900*/  FFMA.FTZ R39, R31, c[0x0][0x2d0], -R58 ;  /* 0x0000b4001f277a23 */ /* 0x000fc4000001083a */
[----:B------:R-:W4:Y:S01]  /*3910*/  LDSM.16.MT88.4 R28, [R221+0x4900] ;  /* 0x00490000dd1c783b */ /* 0x000f220000004200 */
[--C-:B------:R-:W-:Y:S02]  /*3920*/  FFMA.FTZ R41, R41, c[0x0][0x2d0], -R56.reuse ;  /* 0x0000b40029297a23 */ /* 0x100fe40000010838 */
[--C-:B------:R-:W-:Y:S01]  /*3930*/  FFMA.FTZ R36, R36, c[0x0][0x2d0], -R56.reuse ;  /* 0x0000b40024247a23 */ /* 0x100fe20000010838 */
[----:B------:R-:W-:Y:S01]  /*3940*/  MUFU.EX2 R52, R52 ;  /* 0x0000003400347308 */ /* 0x000fe20000000800 */
[--C-:B------:R-:W-:Y:S02]  /*3950*/  FFMA.FTZ R37, R37, c[0x0][0x2d0], -R56.reuse ;  /* 0x0000b40025257a23 */ /* 0x100fe40000010838 */
[--C-:B------:R-:W-:Y:S02]  /*3960*/  FFMA.FTZ R0, R64, c[0x0][0x2d0], -R56.reuse ;  /* 0x0000b40040007a23 */ /* 0x100fe40000010838 */
[----:B------:R-:W-:Y:S02]  /*3970*/  FFMA.FTZ R64, R153, c[0x0][0x2d0], -R56 ;  /* 0x0000b40099407a23 */ /* 0x000fe40000010838 */
[--C-:B------:R-:W-:Y:S01]  /*3980*/  FFMA.FTZ R145, R145, c[0x0][0x2d0], -R58.reuse ;  /* 0x0000b40091917a23 */ /* 0x100fe2000001083a */
[----:B------:R-:W3:Y:S01]  /*3990*/  MUFU.EX2 R49, R49 ;  /* 0x0000003100317308 */ /* 0x000ee20000000800 */
[----:B-1----:R-:W-:Y:S01]  /*39a0*/  F2FP.PACK_AB R113, R54, R59 ;  /* 0x0000003b3671723e */ /* 0x002fe200000000ff */
[----:B------:R-:W-:-:S02]  /*39b0*/  FFMA.FTZ R147, R147, c[0x0][0x2d0], -R58 ;  /* 0x0000b40093937a23 */ /* 0x000fc4000001083a */
[----:B------:R-:W-:Y:S02]  /*39c0*/  FFMA.FTZ R62, R62, c[0x0][0x2d0], -R58 ;  /* 0x0000b4003e3e7a23 */ /* 0x000fe4000001083a */
[--C-:B------:R-:W-:Y:S02]  /*39d0*/  FFMA.FTZ R153, R144, c[0x0][0x2d0], -R56.reuse ;  /* 0x0000b40090997a23 */ /* 0x100fe40000010838 */
[----:B------:R-:W-:Y:S01]  /*39e0*/  MUFU.EX2 R53, R53 ;  /* 0x0000003500357308 */ /* 0x000fe20000000800 */
[--C-:B------:R-:W-:Y:S02]  /*39f0*/  FFMA.FTZ R66, R66, c[0x0][0x2d0], -R56.reuse ;  /* 0x0000b40042427a23 */ /* 0x100fe40000010838 */
[--C-:B------:R-:W-:Y:S02]  /*3a00*/  FFMA.FTZ R155, R155, c[0x0][0x2d0], -R56.reuse ;  /* 0x0000b4009b9b7a23 */ /* 0x100fe40000010838 */
[----:B------:R-:W-:Y:S02]  /*3a10*/  FFMA.FTZ R144, R237, c[0x0][0x2d0], -R56 ;  /* 0x0000b400ed907a23 */ /* 0x000fe40000010838 */
[--C-:B------:R-:W-:Y:S01]  /*3a20*/  FFMA.FTZ R134, R134, c[0x0][0x2d0], -R58.reuse ;  /* 0x0000b40086867a23 */ /* 0x100fe2000001083a */
[----:B---3--:R-:W-:Y:S01]  /*3a30*/  F2FP.PACK_AB R115, R49, R52 ;  /* 0x000000343173723e */ /* 0x008fe200000000ff */
[----:B------:R-:W1:Y:S01]  /*3a40*/  MUFU.EX2 R46, R46 ;  /* 0x0000002e002e7308 */ /* 0x000e620000000800 */
[----:B------:R-:W-:-:S02]  /*3a50*/  FFMA.FTZ R173, R173, c[0x0][0x2d0], -R58 ;  /* 0x0000b400adad7a23 */ /* 0x000fc4000001083a */
[--C-:B------:R-:W-:Y:S02]  /*3a60*/  FFMA.FTZ R175, R175, c[0x0][0x2d0], -R58.reuse ;  /* 0x0000b400afaf7a23 */ /* 0x100fe4000001083a */
[----:B------:R-:W-:Y:S01]  /*3a70*/  FFMA.FTZ R136, R136, c[0x0][0x2d0], -R58 ;  /* 0x0000b40088887a23 */ /* 0x000fe2000001083a */
[C---:B------:R-:W-:Y:S01]  /*3a80*/  HMMA.16816.F32 R84, R112.reuse, R88, RZ ;  /* 0x000000587054723c */ /* 0x040fe200000018ff */
[--C-:B------:R-:W-:Y:S01]  /*3a90*/  FFMA.FTZ R138, R138, c[0x0][0x2d0], -R56.reuse ;  /* 0x0000b4008a8a7a23 */ /* 0x100fe20000010838 */
[----:B------:R-:W-:Y:S01]  /*3aa0*/  MUFU.EX2 R47, R47 ;  /* 0x0000002f002f7308 */ /* 0x000fe20000000800 */
[--C-:B------:R-:W-:Y:S02]  /*3ab0*/  FFMA.FTZ R195, R195, c[0x0][0x2d0], -R56.reuse ;  /* 0x0000b400c3c37a23 */ /* 0x100fe40000010838 */
[----:B------:R-:W-:Y:S02]  /*3ac0*/  FFMA.FTZ R237, R251, c[0x0][0x2d0], -R56 ;  /* 0x0000b400fbed7a23 */ /* 0x000fe40000010838 */
[--C-:B------:R-:W-:Y:S01]  /*3ad0*/  FFMA.FTZ R249, R249, c[0x0][0x2d0], -R58.reuse ;  /* 0x0000b400f9f97a23 */ /* 0x100fe2000001083a */
[----:B------:R-:W-:Y:S01]  /*3ae0*/  HMMA.16816.F32 R88, R112, R90, RZ ;  /* 0x0000005a7058723c */ /* 0x000fe200000018ff */
[--C-:B------:R-:W-:Y:S01]  /*3af0*/  FFMA.FTZ R146, R247, c[0x0][0x2d0], -R58.reuse ;  /* 0x0000b400f7927a23 */ /* 0x100fe2000001083a */
[----:B------:R-:W-:Y:S01]  /*3b00*/  MUFU.EX2 R42, R42 ;  /* 0x0000002a002a7308 */ /* 0x000fe20000000800 */
[----:B------:R-:W-:-:S02]  /*3b10*/  FFMA.FTZ R148, R245, c[0x0][0x2d0], -R58 ;  /* 0x0000b400f5947a23 */ /* 0x000fc4000001083a */
[----:B------:R-:W-:Y:S02]  /*3b20*/  FFMA.FTZ R243, R243, c[0x0][0x2d0], -R58 ;  /* 0x0000b400f3f37a23 */ /* 0x000fe4000001083a */
[--C-:B------:R-:W-:Y:S01]  /*3b30*/  FFMA.FTZ R150, R241, c[0x0][0x2d0], -R56.reuse ;  /* 0x0000b400f1967a23 */ /* 0x100fe20000010838 */
        /* <DEDUP_REMOVED lines=8> */
[----:B------:R-:W3:Y:S01]  /*3bc0*/  MUFU.EX2 R44, R44 ;  /* 0x0000002c002c7308 */ /* 0x000ee20000000800 */
        /* <DEDUP_REMOVED lines=8> */
[----:B------:R-:W-:Y:S01]  /*3c50*/  FADD.FTZ R50, R57, R50 ;  /* 0x0000003239327221 */ /* 0x000fe20000010000 */
[----:B------:R-:W-:Y:S01]  /*3c60*/  HMMA.16816.F32 R68, R112, R72, RZ ;  /* 0x000000487044723c */ /* 0x000fe200000018ff */
[----:B------:R-:W-:Y:S01]  /*3c70*/  FADD.FTZ R59, R59, R54 ;  /* 0x000000363b3b7221 */ /* 0x000fe20000010000 */
[----:B------:R-:W1:Y:S01]  /*3c80*/  MUFU.EX2 R40, R40 ;  /* 0x0000002800287308 */ /* 0x000e620000000800 */
[----:B------:R-:W-:-:S02]  /*3c90*/  FADD.FTZ R55, R55, R50 ;  /* 0x0000003237377221 */ /* 0x000fc40000010000 */
[----:B------:R-:W-:Y:S02]  /*3ca0*/  FADD.FTZ R52, R52, R59 ;  /* 0x0000003b34347221 */ /* 0x000fe40000010000 */
[----:B------:R-:W-:Y:S01]  /*3cb0*/  FFMA.FTZ R241, R133, c[0x0][0x2d0], -R58 ;  /* 0x0000b40085f17a23 */ /* 0x000fe2000001083a */
[----:B------:R-:W-:Y:S01]  /*3cc0*/  HMMA.16816.F32 R76, R112, R80, RZ ;  /* 0x00000050704c723c */ /* 0x000fe200000018ff */
[----:B------:R-:W-:Y:S01]  /*3cd0*/  FADD.FTZ R48, R48, R55 ;  /* 0x0000003730307221 */ /* 0x000fe20000010000 */
[----:B------:R-:W-:Y:S01]  /*3ce0*/  MUFU.EX2 R43, R43 ;  /* 0x0000002b002b7308 */ /* 0x000fe20000000800 */
[----:B------:R-:W-:-:S05]  /*3cf0*/  FADD.FTZ R52, R49, R52 ;  /* 0x0000003431347221 */ /* 0x000fca0000010000 */
        /* <DEDUP_REMOVED lines=13> */
[----:B------:R-:W2:Y:S06]  /*3dd0*/  MUFU.EX2 R0, R0 ;  /* 0x0000000000007308 */ /* 0x000eac0000000800 */
[C---:B------:R-:W-:Y:S02]  /*3de0*/  HMMA.16816.F32 R116, R112.reuse, R4, RZ ;  /* 0x000000047074723c */ /* 0x040fe400000018ff */
[----:B------:R-:W-:Y:S05]  /*3df0*/  MUFU.EX2 R60, R60 ;  /* 0x0000003c003c7308 */ /* 0x000fea0000000800 */
[----:B-1----:R-:W-:Y:S01]  /*3e00*/  F2FP.PACK_AB R4, R46, R53 ;  /* 0x000000352e04723e */ /* 0x002fe200000000ff */
[----:B------:R-:W-:Y:S01]  /*3e10*/  HMMA.16816.F32 R112, R112, R6, RZ ;  /* 0x000000067070723c */ /* 0x000fe200000018ff */
[----:B---3--:R-:W-:Y:S01]  /*3e20*/  F2FP.PACK_AB R5, R44, R51 ;  /* 0x000000332c05723e */ /* 0x008fe200000000ff */
[----:B------:R-:W1:Y:S01]  /*3e30*/  MUFU.EX2 R145, R145 ;  /* 0x0000009100917308 */ /* 0x000e620000000800 */
[----:B------:R-:W-:-:S02]  /*3e40*/  FADD.FTZ R53, R53, R48 ;  /* 0x0000003035357221 */ /* 0x000fc40000010000 */
[----:B------:R-:W-:Y:S02]  /*3e50*/  FADD.FTZ R51, R51, R52 ;  /* 0x0000003433337221 */ /* 0x000fe40000010000 */
[----:B------:R-:W-:Y:S01]  /*3e60*/  F2FP.PACK_AB R6, R42, R47 ;  /* 0x0000002f2a06723e */ /* 0x000fe200000000ff */
[----:B------:R-:W-:Y:S01]  /*3e70*/  FADD.FTZ R46, R46, R53 ;  /* 0x000000352e2e7221 */ /* 0x000fe20000010000 */
[----:B------:R-:W-:Y:S01]  /*3e80*/  F2FP.PACK_AB R7, R40, R45 ;  /* 0x0000002d2807723e */ /* 0x000fe200000000ff */
[----:B------:R-:W-:Y:S01]  /*3e90*/  MUFU.EX2 R147, R147 ;  /* 0x0000009300937308 */ /* 0x000fe20000000800 */
[----:B------:R-:W-:Y:S02]  /*3ea0*/  FADD.FTZ R44, R44, R51 ;  /* 0x000000332c2c7221 */ /* 0x000fe40000010000 */
[----:B------:R-:W-:Y:S02]  /*3eb0*/  FADD.FTZ R47, R47, R46 ;  /* 0x0000002e2f2f7221 */ /* 0x000fe40000010000 */
[----:B------:R-:W-:Y:S01]  /*3ec0*/  FADD.FTZ R45, R45, R44 ;  /* 0x0000002c2d2d7221 */ /* 0x000fe20000010000 */
[----:B------:R-:W-:Y:S01]  /*3ed0*/  HMMA.16816.F32 R84, R4, R12, R84 ;  /* 0x0000000c0454723c */ /* 0x000fe20000001854 */
[----:B------:R-:W-:Y:S01]  /*3ee0*/  FADD.FTZ R42, R42, R47 ;  /* 0x0000002f2a2a7221 */ /* 0x000fe20000010000 */
[----:B------:R-:W3:Y:S01]  /*3ef0*/  MUFU.EX2 R62, R62 ;  /* 0x0000003e003e7308 */ /* 0x000ee20000000800 */
[----:B------:R-:W-:-:S05]  /*3f00*/  FADD.FTZ R40, R40, R45 ;  /* 0x0000002d28287221 */ /* 0x000fca0000010000 */
[C---:B------:R-:W-:Y:S01]  /*3f10*/  HMMA.16816.F32 R88, R4.reuse, R14, R88 ;  /* 0x0000000e0458723c */ /* 0x040fe20000001858 */
[----:B------:R-:W1:Y:S01]  /*3f20*/  LDSM.16.MT88.4 R12, [R220+0x4900] ;  /* 0x00490000dc0c783b */ /* 0x000e620000004200 */
[----:B------:R-:W-:Y:S06]  /*3f30*/  MUFU.EX2 R64, R64 ;  /* 0x0000004000407308 */ /* 0x000fec0000000800 */
[C---:B------:R-:W-:Y:S02]  /*3f40*/  HMMA.16816.F32 R92, R4.reuse, R8, R92 ;  /* 0x00000008045c723c */ /* 0x040fe4000000185c */
[----:B------:R-:W1:Y:S06]  /*3f50*/  MUFU.EX2 R153, R153 ;  /* 0x0000009900997308 */ /* 0x000e6c0000000800 */
[C---:B------:R-:W-:Y:S01]  /*3f60*/  HMMA.16816.F32 R96, R4.reuse, R10, R96 ;  /* 0x0000000a0460723c */ /* 0x040fe20000001860 */
[----:B------:R-:W1:Y:S01]  /*3f70*/  LDSM.16.MT88.4 R8, [R220+0x1100] ;  /* 0x00110000dc08783b */ /* 0x000e620000004200 */
[----:B------:R-:W-:Y:S06]  /*3f80*/  MUFU.EX2 R66, R66 ;  /* 0x0000004200427308 */ /* 0x000fec0000000800 */
[C---:B--2---:R-:W-:Y:S02]  /*3f90*/  HMMA.16816.F32 R128, R4.reuse, R24, R128 ;  /* 0x000000180480723c */ /* 0x044fe40000001880 */
[----:B------:R-:W2:Y:S06]  /*3fa0*/  MUFU.EX2 R155, R155 ;  /* 0x0000009b009b7308 */ /* 0x000eac0000000800 */
[C---:B------:R-:W-:Y:S01]  /*3fb0*/  HMMA.16816.F32 R124, R4.reuse, R26, R124 ;  /* 0x0000001a047c723c */ /* 0x040fe2000000187c */
[----:B------:R-:W-:Y:S01]  /*3fc0*/  LDSM.16.MT88.4 R24, [R224+0x1100] ;  /* 0x00110000e018783b */ /* 0x000fe20000004200 */
        /* <DEDUP_REMOVED lines=9> */
[----:B------:R-:W2:Y:S01]  /*4060*/  LDSM.16.MT88.4 R16, [R221+0x1100] ;  /* 0x00110000dd10783b */ /* 0x000ea20000004200 */
        /* <DEDUP_REMOVED lines=11> */
[C---:B-1----:R-:W-:Y:S02]  /*4120*/  HMMA.16816.F32 R116, R4.reuse, R12, R116 ;  /* 0x0000000c0474723c */ /* 0x042fe40000001874 */
[----:B------:R-:W1:Y:S06]  /*4130*/  MUFU.EX2 R146, R146 ;  /* 0x0000009200927308 */ /* 0x000e6c0000000800 */
[----:B------:R-:W-:Y:S01]  /*4140*/  HMMA.16816.F32 R112, R4, R14, R112 ;  /* 0x0000000e0470723c */ /* 0x000fe20000001870 */
[----:B------:R-:W1:Y:S01]  /*4150*/  LDSM.16.MT88.4 R12, [R224+0x5100] ;  /* 0x00510000e00c783b */ /* 0x000e620000004200 */
[----:B------:R-:W-:Y:S05]  /*4160*/  MUFU.EX2 R148, R148 ;  /* 0x0000009400947308 */ /* 0x000fea0000000800 */
[----:B------:R-:W-:Y:S01]  /*4170*/  F2FP.PACK_AB R4, R38, R43 ;  /* 0x0000002b2604723e */ /* 0x000fe200000000ff */
[----:B------:R-:W-:Y:S01]  /*4180*/  FADD.FTZ R43, R43, R42 ;  /* 0x0000002a2b2b7221 */ /* 0x000fe20000010000 */
[----:B------:R-:W-:Y:S01]  /*4190*/  F2FP.PACK_AB R6, R2, R39 ;  /* 0x000000270206723e */ /* 0x000fe200000000ff */
[----:B------:R-:W1:Y:S01]  /*41a0*/  MUFU.EX2 R243, R243 ;  /* 0x000000f300f37308 */ /* 0x000e620000000800 */
[----:B------:R-:W-:Y:S01]  /*41b0*/  F2FP.PACK_AB R5, R36, R41 ;  /* 0x000000292405723e */ /* 0x000fe200000000ff */
[----:B------:R-:W-:Y:S01]  /*41c0*/  FADD.FTZ R41, R41, R40 ;  /* 0x0000002829297221 */ /* 0x000fe20000010000 */
[----:B------:R-:W-:Y:S01]  /*41d0*/  F2FP.PACK_AB R7, R0, R37 ;  /* 0x000000250007723e */ /* 0x000fe200000000ff */
[----:B------:R-:W-:-:S02]  /*41e0*/  FADD.FTZ R38, R38, R43 ;  /* 0x0000002b26267221 */ /* 0x000fc40000010000 */
[----:B------:R-:W-:Y:S02]  /*41f0*/  FADD.FTZ R36, R36, R41 ;  /* 0x0000002924247221 */ /* 0x000fe40000010000 */
[----:B------:R-:W-:Y:S01]  /*4200*/  MUFU.EX2 R150, R150 ;  /* 0x0000009600967308 */ /* 0x000fe20000000800 */
[----:B------:R-:W-:Y:S01]  /*4210*/  FADD.FTZ R39, R39, R38 ;  /* 0x0000002627277221 */ /* 0x000fe20000010000 */
[C---:B------:R-:W-:Y:S01]  /*4220*/  HMMA.16816.F32 R84, R4.reuse, R8, R84 ;  /* 0x000000080454723c */ /* 0x040fe20000001854 */
[----:B------:R-:W-:Y:S02]  /*4230*/  FADD.FTZ R37, R37, R36 ;  /* 0x0000002425257221 */ /* 0x000fe40000010000 */
[----:B------:R-:W-:Y:S02]  /*4240*/  FADD.FTZ R39, R2, R39 ;  /* 0x0000002702277221 */ /* 0x000fe40000010000 */
[----:B------:R-:W-:Y:S01]  /*4250*/  FADD.FTZ R37, R0, R37 ;  /* 0x0000002500257221 */ /* 0x000fe20000010000 */
        /* <DEDUP_REMOVED lines=9> */
[C---:B-1----:R-:W-:Y:S06]  /*42f0*/  HMMA.16816.F32 R92, R4.reuse, R12, R92 ;  /* 0x0000000c045c723c */ /* 0x042fec000000185c */
[----:B------:R-:W1:Y:S02]  /*4300*/  MUFU.EX2 R165, R165 ;  /* 0x000000a500a57308 */ /* 0x000e640000000800 */
[C---:B------:R-:W-:Y:S01]  /*4310*/  HMMA.16816.F32 R96, R4.reuse, R14, R96 ;  /* 0x0000000e0460723c */ /* 0x040fe20000001860 */
[----:B------:R-:W1:Y:S05]  /*4320*/  LDSM.16.MT88.4 R12, [R220+0x1900] ;  /* 0x00190000dc0c783b */ /* 0x000e6a0000004200 */
[----:B------:R-:W-:Y:S02]  /*4330*/  MUFU.EX2 R156, R156 ;  /* 0x0000009c009c7308 */ /* 0x000fe40000000800 */
[C---:B------:R-:W-:Y:S06]  /*4340*/  HMMA.16816.F32 R128, R4.reuse, R24, R128 ;  /* 0x000000180480723c */ /* 0x040fec0000001880 */
[----:B------:R-:W1:Y:S02]  /*4350*/  MUFU.EX2 R161, R161 ;  /* 0x000000a100a17308 */ /* 0x000e640000000800 */
[C---:B---3--:R-:W-:Y:S06]  /*4360*/  HMMA.16816.F32 R116, R4.reuse, R8, R116 ;  /* 0x000000080474723c */ /* 0x048fec0000001874 */
[----:B------:R-:W-:Y:S02]  /*4370*/  MUFU.EX2 R158, R158 ;  /* 0x0000009e009e7308 */ /* 0x000fe40000000800 */
[C---:B------:R-:W-:Y:S01]  /*4380*/  HMMA.16816.F32 R112, R4.reuse, R10, R112 ;  /* 0x0000000a0470723c */ /* 0x040fe20000001870 */
[----:B------:R-:W3:Y:S05]  /*4390*/  LDSM.16.MT88.4 R8, [R224+0x5900] ;  /* 0x00590000e008783b */ /* 0x000eea0000004200 */
[----:B------:R-:W1:Y:S02]  /*43a0*/  MUFU.EX2 R157, R157 ;  /* 0x0000009d009d7308 */ /* 0x000e640000000800 */
[C---:B------:R-:W-:Y:S01]  /*43b0*/  HMMA.16816.F32 R124, R4.reuse, R26, R124 ;  /* 0x0000001a047c723c */ /* 0x040fe2000000187c */
[----:B------:R-:W1:Y:S05]  /*43c0*/  LDSM.16.MT88.4 R24, [R224+0x1900] ;  /* 0x00190000e018783b */ /* 0x000e6a0000004200 */
[----:B------:R-:W-:Y:S02]  /*43d0*/  MUFU.EX2 R151, R151 ;  /* 0x0000009700977308 */ /* 0x000fe40000000800 */
[C---:B------:R-:W-:Y:S06]  /*43e0*/  HMMA.16816.F32 R68, R4.reuse, R20, R68 ;  /* 0x000000140444723c */ /* 0x040fec0000001844 */
[----:B------:R-:W-:Y:S02]  /*43f0*/  MUFU.EX2 R241, R241 ;  /* 0x000000f100f17308 */ /* 0x000fe40000000800 */
        /* <DEDUP_REMOVED lines=32> */
[C---:B------:R-:W-:Y:S08]  /*4600*/  HMMA.16816.F32 R68, R4.reuse, R20, R68 ;  /* 0x000000140444723c */ /* 0x040ff00000001844 */
        /* <DEDUP_REMOVED lines=8> */
[C---:B-1----:R-:W-:Y:S08]  /*4690*/  HMMA.16816.F32 R116, R4.reuse, R12, R116 ;  /* 0x0000000c0474723c */ /* 0x042ff00000001874 */
[----:B------:R-:W-:Y:S01]  /*46a0*/  HMMA.16816.F32 R112, R4, R14, R112 ;  /* 0x0000000e0470723c */ /* 0x000fe20000001870 */
[----:B------:R-:W1:Y:S06]  /*46b0*/  LDSM.16.MT88.4 R12, [R224+0x6100] ;  /* 0x00610000e00c783b */ /* 0x000e6c0000004200 */
[----:B-----5:R-:W-:Y:S01]  /*46c0*/  F2FP.PACK_AB R4, R173, R134 ;  /* 0x00000086ad04723e */ /* 0x020fe200000000ff */
        /* <DEDUP_REMOVED lines=50> */
[C---:B---3--:R-:W-:Y:S08]  /*49f0*/  HMMA.16816.F32 R84, R4.reuse, R8, R84 ;  /* 0x000000080454723c */ /* 0x048ff00000001854 */
[C---:B------:R-:W-:Y:S01]  /*4a00*/  HMMA.16816.F32 R88, R4.reuse, R10, R88 ;  /* 0x0000000a0458723c */ /* 0x040fe20000001858 */
[----:B------:R-:W3:Y:S07]  /*4a10*/  LDSM.16.MT88.4 R8, [R220+0x6900] ;  /* 0x00690000dc08783b */ /* 0x000eee0000004200 */
[C---:B----4-:R-:W-:Y:S08]  /*4a20*/  HMMA.16816.F32 R76, R4.reuse, R20, R76 ;  /* 0x00000014044c723c */ /* 0x050ff0000000184c */
[C---:B------:R-:W-:Y:S01]  /*4a30*/  HMMA.16816.F32 R80, R4.reuse, R22, R80 ;  /* 0x000000160450723c */ /* 0x040fe20000001850 */
[----:B------:R-:W-:Y:S07]  /*4a40*/  LDSM.16.MT88.4 R20, [R220+0x3100] ;  /* 0x00310000dc14783b */ /* 0x000fee0000004200 */
        /* <DEDUP_REMOVED lines=39> */
[C---:B------:R-:W-:Y:S07]  /*4cc0*/  HMMA.16816.F32 R128, R4.reuse, R28, R128 ;  /* 0x0000001c0480723c */ /* 0x040fee0000001880 */
[--C-:B------:R-:W-:Y:S01]  /*4cd0*/  FFMA.FTZ R28, R65, c[0x0][0x2d0], -R56.reuse ;  /* 0x0000b400411c7a23 */ /* 0x100fe20000010838 */
[----:B------:R-:W-:Y:S01]  /*4ce0*/  HMMA.16816.F32 R124, R4, R30, R124 ;  /* 0x0000001e047c723c */ /* 0x000fe2000000187c */
[----:B------:R-:W-:-:S04]  /*4cf0*/  FFMA.FTZ R29, R63, c[0x0][0x2d0], -R56 ;  /* 0x0000b4003f1d7a23 */ /* 0x000fc80000010838 */
[----:B------:R-:W-:Y:S02]  /*4d00*/  MUFU.EX2 R28, R28 ;  /* 0x0000001c001c7308 */ /* 0x000fe40000000800 */
[----:B------:R-:W-:Y:S01]  /*4d10*/  FFMA.FTZ R30, R61, c[0x0][0x2d0], -R56 ;  /* 0x0000b4003d1e7a23 */ /* 0x000fe20000010838 */
[C---:B-----5:R-:W-:Y:S05]  /*4d20*/  HMMA.16816.F32 R68, R4.reuse, R24, R68 ;  /* 0x000000180444723c */ /* 0x060fea0000001844 */
[----:B------:R-:W-:Y:S02]  /*4d30*/  MUFU.EX2 R29, R29 ;  /* 0x0000001d001d7308 */ /* 0x000fe40000000800 */
[--C-:B------:R-:W-:Y:S01]  /*4d40*/  FFMA.FTZ R24, R139, c[0x0][0x2d0], -R58.reuse ;  /* 0x0000b4008b187a23 */ /* 0x100fe2000001083a */
[----:B------:R-:W-:Y:S01]  /*4d50*/  HMMA.16816.F32 R72, R4, R26, R72 ;  /* 0x0000001a0448723c */ /* 0x000fe20000001848 */
[----:B------:R-:W-:-:S04]  /*4d60*/  FFMA.FTZ R25, R137, c[0x0][0x2d0], -R58 ;  /* 0x0000b40089197a23 */ /* 0x000fc8000001083a */
[----:B------:R-:W-:Y:S02]  /*4d70*/  MUFU.EX2 R24, R24 ;  /* 0x0000001800187308 */ /* 0x000fe40000000800 */
[----:B------:R-:W-:Y:S01]  /*4d80*/  FFMA.FTZ R26, R135, c[0x0][0x2d0], -R58 ;  /* 0x0000b400871a7a23 */ /* 0x000fe2000001083a */
[----:B--2---:R-:W-:Y:S01]  /*4d90*/  HMMA.16816.F32 R120, R4, R16, R120 ;  /* 0x000000100478723c */ /* 0x004fe20000001878 */
[----:B------:R-:W-:-:S04]  /*4da0*/  FFMA.FTZ R27, R67, c[0x0][0x2d0], -R56 ;  /* 0x0000b400431b7a23 */ /* 0x000fc80000010838 */
[----:B------:R-:W2:Y:S03]  /*4db0*/  MUFU.EX2 R25, R25 ;  /* 0x0000001900197308 */ /* 0x000ea60000000800 */
[C---:B------:R-:W-:Y:S01]  /*4dc0*/  HMMA.16816.F32 R108, R4.reuse, R18, R108 ;  /* 0x00000012046c723c */ /* 0x040fe2000000186c */
[----:B------:R-:W5:Y:S04]  /*4dd0*/  LDSM.16.MT88.4 R16, [R221+0x3900] ;  /* 0x00390000dd10783b */ /* 0x000f680000004200 */
[----:B------:R-:W1:Y:S03]  /*4de0*/  MUFU.EX2 R26, R26 ;  /* 0x0000001a001a7308 */ /* 0x000e660000000800 */
[C---:B----4-:R-:W-:Y:S05]  /*4df0*/  HMMA.16816.F32 R116, R4.reuse, R20, R116 ;  /* 0x000000140474723c */ /* 0x050fea0000001874 */
[----:B------:R-:W4:Y:S03]  /*4e00*/  MUFU.EX2 R27, R27 ;  /* 0x0000001b001b7308 */ /* 0x000f260000000800 */
[----:B------:R-:W-:Y:S05]  /*4e10*/  HMMA.16816.F32 R112, R4, R22, R112 ;  /* 0x000000160470723c */ /* 0x000fea0000001870 */
[----:B------:R-:W3:Y:S02]  /*4e20*/  MUFU.EX2 R30, R30 ;  /* 0x0000001e001e7308 */ /* 0x000ee40000000800 */
[----:B--2---:R-:W-:Y:S01]  /*4e30*/  F2FP.PACK_AB R4, R25, R24 ;  /* 0x000000181904723e */ /* 0x004fe200000000ff */
[----:B------:R-:W-:Y:S01]  /*4e40*/  FADD.FTZ R24, R24, R161 ;  /* 0x000000a118187221 */ /* 0x000fe20000010000 */
[----:B-1----:R-:W-:-:S03]  /*4e50*/  F2FP.PACK_AB R6, R241, R26 ;  /* 0x0000001af106723e */ /* 0x002fc600000000ff */
[----:B------:R-:W-:Y:S01]  /*4e60*/  FADD.FTZ R25, R25, R24 ;  /* 0x0000001819197221 */ /* 0x000fe20000010000 */
[----:B----4-:R-:W-:Y:S01]  /*4e70*/  F2FP.PACK_AB R5, R28, R27 ;  /* 0x0000001b1c05723e */ /* 0x010fe200000000ff */
[----:B------:R-:W-:Y:S02]  /*4e80*/  FADD.FTZ R27, R27, R32 ;  /* 0x000000201b1b7221 */ /* 0x000fe40000010000 */
[----:B------:R-:W-:Y:S02]  /*4e90*/  FADD.FTZ R26, R26, R25 ;  /* 0x000000191a1a7221 */ /* 0x000fe40000010000 */
[----:B------:R-:W-:Y:S02]  /*4ea0*/  FADD.FTZ R28, R28, R27 ;  /* 0x0000001b1c1c7221 */ /* 0x000fe40000010000 */
[----:B------:R-:W-:Y:S01]  /*4eb0*/  FADD.FTZ R241, R241, R26 ;  /* 0x0000001af1f17221 */ /* 0x000fe20000010000 */
[----:B---3--:R-:W-:Y:S01]  /*4ec0*/  F2FP.PACK_AB R7, R30, R29 ;  /* 0x0000001d1e07723e */ /* 0x008fe200000000ff */
[----:B------:R-:W-:-:S04]  /*4ed0*/  FADD.FTZ R29, R29, R28 ;  /* 0x0000001c1d1d7221 */ /* 0x000fc80000010000 */
[----:B------:R-:W-:Y:S02]  /*4ee0*/  FADD.FTZ R239, R30, R29 ;  /* 0x0000001d1eef7221 */ /* 0x000fe40000010000 */
[C---:B------:R-:W-:Y:S08]  /*4ef0*/  HMMA.16816.F32 R128, R4.reuse, R12, R128 ;  /* 0x0000000c0480723c */ /* 0x040ff00000001880 */
[C---:B------:R-:W-:Y:S01]  /*4f00*/  HMMA.16816.F32 R124, R4.reuse, R14, R124 ;  /* 0x0000000e047c723c */ /* 0x040fe2000000187c */
[----:B------:R-:W1:Y:S07]  /*4f10*/  LDSM.16.MT88.4 R12, [R220+0x3900] ;  /* 0x00390000dc0c783b */ /* 0x000e6e0000004200 */
[C---:B------:R-:W-:Y:S08]  /*4f20*/  HMMA.16816.F32 R68, R4.reuse, R8, R68 ;  /* 0x000000080444723c */ /* 0x040ff00000001844 */
[C---:B------:R-:W-:Y:S01]  /*4f30*/  HMMA.16816.F32 R72, R4.reuse, R10, R72 ;  /* 0x0000000a0448723c */ /* 0x040fe20000001848 */
[----:B------:R-:W2:Y:S07]  /*4f40*/  LDSM.16.MT88.4 R8, [R224+0x7900] ;  /* 0x00790000e008783b */ /* 0x000eae0000004200 */
[C---:B-----5:R-:W-:Y:S08]  /*4f50*/  HMMA.16816.F32 R76, R4.reuse, R16, R76 ;  /* 0x00000010044c723c */ /* 0x060ff0000000184c */
[C---:B------:R-:W-:Y:S01]  /*4f60*/  HMMA.16816.F32 R80, R4.reuse, R18, R80 ;  /* 0x000000120450723c */ /* 0x040fe20000001850 */
[----:B------:R-:W3:Y:S07]  /*4f70*/  LDSM.16.MT88.4 R16, [R222+0x7900] ;  /* 0x00790000de10783b */ /* 0x000eee0000004200 */
[C---:B-1----:R-:W-:Y:S08]  /*4f80*/  HMMA.16816.F32 R84, R4.reuse, R12, R84 ;  /* 0x0000000c0454723c */ /* 0x042ff00000001854 */
[C---:B------:R-:W-:Y:S01]  /*4f90*/  HMMA.16816.F32 R88, R4.reuse, R14, R88 ;  /* 0x0000000e0458723c */ /* 0x040fe20000001858 */
[----:B------:R-:W1:Y:S07]  /*4fa0*/  LDSM.16.MT88.4 R12, [R221+0x7900] ;  /* 0x00790000dd0c783b */ /* 0x000e6e0000004200 */
[C---:B--2---:R-:W-:Y:S08]  /*4fb0*/  HMMA.16816.F32 R92, R4.reuse, R8, R92 ;  /* 0x00000008045c723c */ /* 0x044ff0000000185c */
[C---:B------:R-:W-:Y:S01]  /*4fc0*/  HMMA.16816.F32 R96, R4.reuse, R10, R96 ;  /* 0x0000000a0460723c */ /* 0x040fe20000001860 */
[----:B------:R-:W2:Y:S07]  /*4fd0*/  LDSM.16.MT88.4 R8, [R220+0x7900] ;  /* 0x00790000dc08783b */ /* 0x000eae0000004200 */
[C---:B---3--:R-:W-:Y:S08]  /*4fe0*/  HMMA.16816.F32 R100, R4.reuse, R16, R100 ;  /* 0x000000100464723c */ /* 0x048ff00000001864 */
[C---:B------:R-:W-:Y:S08]  /*4ff0*/  HMMA.16816.F32 R104, R4.reuse, R18, R104 ;  /* 0x000000120468723c */ /* 0x040ff00000001868 */
[C---:B-1----:R-:W-:Y:S08]  /*5000*/  HMMA.16816.F32 R120, R4.reuse, R12, R120 ;  /* 0x0000000c0478723c */ /* 0x042ff00000001878 */
[C---:B------:R-:W-:Y:S08]  /*5010*/  HMMA.16816.F32 R108, R4.reuse, R14, R108 ;  /* 0x0000000e046c723c */ /* 0x040ff0000000186c */
[C---:B--2---:R-:W-:Y:S08]  /*5020*/  HMMA.16816.F32 R116, R4.reuse, R8, R116 ;  /* 0x000000080474723c */ /* 0x044ff00000001874 */
[----:B------:R-:W-:Y:S01]  /*5030*/  HMMA.16816.F32 R112, R4, R10, R112 ;  /* 0x0000000a0470723c */ /* 0x000fe20000001870 */
[----:B------:R-:W-:Y:S08]  /*5040*/  @!P1 BRA `(.L_x_1341) ;  /* 0x000034e000009947 */ /* 0x000ff00003800000 */
[----:B------:R-:W-:Y:S01]  /*5050*/  IADD3 R236, P1, R228, 0x40, RZ ;  /* 0x00000040e4ec7810 */ /* 0x000fe20007f3e0ff */
[----:B------:R-:W-:Y:S01]  /*5060*/  IMAD.MOV.U32 R0, RZ, RZ, R3 ;  /* 0x000000ffff007224 */ /* 0x000fe200078e0003 */
[----:B------:R-:W-:Y:S01]  /*5070*/  IADD3 R238, P2, R234, 0x40, RZ ;  /* 0x00000040eaee7810 */ /* 0x000fe20007f5e0ff */
[----:B------:R-:W-:Y:S01]  /*5080*/  IMAD.MOV.U32 R133, RZ, RZ, R132 ;  /* 0x000000ffff857224 */ /* 0x000fe200078e0084 */
[----:B------:R-:W-:Y:S01]  /*5090*/  ULDC.64 UR6, c[0x0][0x208] ;  /* 0x0000820000067ab9 */ /* 0x000fe20000000a00 */
[----:B------:R-:W-:Y:S01]  /*50a0*/  IMAD.X R233, RZ, RZ, R231, P1 ;  /* 0x000000ffffe97224 */ /* 0x000fe200008e06e7 */
[----:B------:R-:W-:Y:S01]  /*50b0*/  IADD3.X R237, RZ, R232, RZ, P2, !PT ;  /* 0x000000e8ffed7210 */ /* 0x000fe200017fe4ff */
[----:B------:R-:W-:-:S08]  /*50c0*/  ULDC.64 UR4, c[0x0][0x1e0] ;  /* 0x0000780000047ab9 */ /* 0x000fd00000000a00 */
.L_x_1342:
[----:B------:R-:W-:Y:S04]  /*50d0*/  DEPBAR.LE SB0, 0x0 ;  /* 0x000080000000791a */ /* 0x000fe80000000000 */
[----:B------:R-:W-:Y:S01]  /*50e0*/  BAR.SYNC.DEFER_BLOCKING 0x0 ;  /* 0x0000000000007b1d */ /* 0x000fe20000010000 */
[----:B------:R-:W-:Y:S02]  /*50f0*/  USHF.R.S32.HI UR16, URZ, 0x1f, UR23 ;  /* 0x0000001f3f107899 */ /* 0x000fe40008011417 */
[----:B------:R-:W-:Y:S02]  /*5100*/  UIMAD.WIDE.U32 UR18, UR23, UR6, URZ ;  /* 0x00000006171272a5 */ /* 0x000fe4000f8e003f */
[----:B------:R-:W-:Y:S02]  /*5110*/  UIMAD UR16, UR16, UR6, URZ ;  /* 0x00000006101072a4 */ /* 0x000fe4000f8e023f */
[----:B------:R-:W-:Y:S02]  /*5120*/  USHF.L.U32 UR17, UR18, 0x7, URZ ;  /* 0x0000000712117899 */ /* 0x000fe4000800063f */
[----:B------:R-:W-:Y:S02]  /*5130*/  UIMAD UR16, UR23, UR7, UR16 ;  /* 0x00000007171072a4 */ /* 0x000fe4000f8e0210 */
[----:B------:R-:W-:Y:S02]  /*5140*/  UISETP.GT.AND UP1, UPT, UR23, UR8, UPT ;  /* 0x000000081700728c */ /* 0x000fe4000bf24270 */
[----:B------:R-:W-:Y:S01]  /*5150*/  UIADD3 UR16, UR19, UR16, URZ ;  /* 0x0000001013107290 */ /* 0x000fe2000fffe03f */
[----:B------:R-:W-:Y:S01]  /*5160*/  IADD3 R2, P5, R234, UR17, RZ ;  /* 0x00000011ea027c10 */ /* 0x000fe2000ffbe0ff */
[----:B------:R-:W-:Y:S01]  /*5170*/  UIADD3 UR23, UR23, -0x1, URZ ;  /* 0xffffffff17177890 */ /* 0x000fe2000fffe03f */
[----:B------:R-:W-:Y:S01]  /*5180*/  IADD3 R3, P2, R238, UR17, RZ ;  /* 0x00000011ee037c10 */ /* 0x000fe2000ff5e0ff */
[----:B------:R-:W-:Y:S01]  /*5190*/  USHF.L.U64.HI UR16, UR18, 0x7, UR16 ;  /* 0x0000000712107899 */ /* 0x000fe20008010210 */
[----:B------:R-:W-:Y:S02]  /*51a0*/  LEA R242, P4, R2, c[0x0][0x1f8], 0x1 ;  /* 0x00007e0002f27a11 */ /* 0x000fe400078808ff */
[----:B------:R-:W-:Y:S02]  /*51b0*/  LEA R134, P1, R3, c[0x0][0x1f8], 0x1 ;  /* 0x00007e0003867a11 */ /* 0x000fe400078208ff */
[----:B------:R-:W-:Y:S01]  /*51c0*/  @UP1 UIMAD.WIDE.U32 UR18, UR23, UR4, URZ ;  /* 0x00000004171212a5 */ /* 0x000fe2000f8e003f */
[----:B------:R-:W-:Y:S01]  /*51d0*/  IADD3.X R61, R232, UR16, RZ, P5, !PT ;  /* 0x00000010e83d7c10 */ /* 0x000fe2000affe4ff */
[----:B------:R-:W1:Y:S01]  /*51e0*/  LDSM.16.M88.4 R144, [R226+0x8100] ;  /* 0x00810000e290783b */ /* 0x000e620000000200 */
[----:B------:R-:W-:Y:S01]  /*51f0*/  IADD3.X R60, R237, UR16, RZ, P2, !PT ;  /* 0x00000010ed3c7c10 */ /* 0x000fe200097fe4ff */
[----:B------:R-:W-:Y:S01]  /*5200*/  @UP1 USHF.L.U32 UR17, UR18, 0x7, URZ ;  /* 0x0000000712111899 */ /* 0x000fe2000800063f */
[----:B------:R-:W-:Y:S01]  /*5210*/  LEA.HI.X R243, R2, c[0x0][0x1fc], R61, 0x1, P4 ;  /* 0x00007f0002f37a11 */ /* 0x000fe200020f0c3d */
[----:B------:R-:W-:Y:S01]  /*5220*/  @UP1 USHF.R.S32.HI UR16, URZ, 0x1f, UR23 ;  /* 0x0000001f3f101899 */ /* 0x000fe20008011417 */
[----:B------:R-:W-:Y:S02]  /*5230*/  LEA.HI.X R135, R3, c[0x0][0x1fc], R60, 0x1, P1 ;  /* 0x00007f0003877a11 */ /* 0x000fe400008f0c3c */
[----:B------:R-:W-:Y:S01]  /*5240*/  IADD3 R2, P1, R242, UR11, RZ ;  /* 0x0000000bf2027c10 */ /* 0x000fe2000ff3e0ff */
[----:B------:R-:W2:Y:S01]  /*5250*/  LDSM.16.M88.4 R148, [R226+0x8900] ;  /* 0x00890000e294783b */ /* 0x000ea20000000200 */
[----:B------:R-:W-:Y:S02]  /*5260*/  @UP1 UIMAD UR16, UR16, UR4, URZ ;  /* 0x00000004101012a4 */ /* 0x000fe4000f8e023f */
[----:B------:R-:W-:Y:S02]  /*5270*/  IADD3.X R3, R243, UR20, RZ, P1, !PT ;  /* 0x00000014f3037c10 */ /* 0x000fe40008ffe4ff */
[C---:B------:R-:W-:Y:S01]  /*5280*/  IADD3 R192, P1, R2.reuse, UR11, RZ ;  /* 0x0000000b02c07c10 */ /* 0x040fe2000ff3e0ff */
[----:B------:R-:W-:Y:S01]  /*5290*/  @UP1 UIMAD UR16, UR23, UR5, UR16 ;  /* 0x00000005171012a4 */ /* 0x000fe2000f8e0210 */
[----:B------:R-:W-:Y:S01]  /*52a0*/  IADD3 R194, P4, R2, UR22, RZ ;  /* 0x0000001602c27c10 */ /* 0x000fe2000ff9e0ff */
[----:B------:R-:W3:Y:S01]  /*52b0*/  LDSM.16.M88.4 R152, [R226+0x9100] ;  /* 0x00910000e298783b */ /* 0x000ee20000000200 */
[C---:B------:R-:W-:Y:S01]  /*52c0*/  IADD3.X R193, R3.reuse, UR20, RZ, P1, !PT ;  /* 0x0000001403c17c10 */ /* 0x040fe20008ffe4ff */
[----:B------:R-:W-:Y:S01]  /*52d0*/  @UP1 UIADD3 UR16, UR19, UR16, URZ ;  /* 0x0000001013101290 */ /* 0x000fe2000fffe03f */
[----:B------:R-:W-:Y:S02]  /*52e0*/  IADD3.X R195, R3, UR21, RZ, P4, !PT ;  /* 0x0000001503c37c10 */ /* 0x000fe4000a7fe4ff */
[C---:B------:R-:W-:Y:S01]  /*52f0*/  IADD3 R244, P2, R192.reuse, UR11, RZ ;  /* 0x0000000bc0f47c10 */ /* 0x040fe2000ff5e0ff */
[----:B------:R-:W-:Y:S02]  /*5300*/  @UP1 USHF.L.U64.HI UR16, UR18, 0x7, UR16 ;  /* 0x0000000712101899 */ /* 0x000fe40008010210 */
[----:B------:R-:W4:Y:S01]  /*5310*/  LDSM.16.M88.4 R156, [R226+0x9900] ;  /* 0x00990000e29c783b */ /* 0x000f220000000200 */
[C---:B------:R-:W-:Y:S01]  /*5320*/  IADD3.X R245, R193.reuse, UR20, RZ, P2, !PT ;  /* 0x00000014c1f57c10 */ /* 0x040fe200097fe4ff */
[----:B------:R-:W-:Y:S02]  /*5330*/  @UP1 USHF.L.U32 UR18, UR4, 0x6, URZ ;  /* 0x0000000604121899 */ /* 0x000fe4000800063f */
[----:B------:R-:W-:Y:S02]  /*5340*/  @UP1 UMOV UR19, 0x6 ;  /* 0x0000000600131882 */ /* 0x000fe40000000000 */
[----:B------:R-:W-:Y:S02]  /*5350*/  @UP1 USHF.L.U64.HI UR19, UR4, UR19, UR5 ;  /* 0x0000001304131299 */ /* 0x000fe40008010205 */
[----:B------:R-:W5:Y:S01]  /*5360*/  LDSM.16.M88.4 R160, [R226+0xa100] ;  /* 0x00a10000e2a0783b */ /* 0x000f620000000200 */
[C---:B-1----:R-:W-:Y:S07]  /*5370*/  HMMA.16816.F32 R4, R140.reuse, R144, RZ ;  /* 0x000000908c04723c */ /* 0x042fee00000018ff */
[----:B------:R-:W1:Y:S01]  /*5380*/  LDSM.16.M88.4 R164, [R226+0xa900] ;  /* 0x00a90000e2a4783b */ /* 0x000e620000000200 */
[C---:B------:R-:W-:Y:S07]  /*5390*/  HMMA.16816.F32 R8, R140.reuse, R146, RZ ;  /* 0x000000928c08723c */ /* 0x040fee00000018ff */
[----:B------:R-:W1:Y:S01]  /*53a0*/  LDSM.16.M88.4 R144, [R226+0xb100] ;  /* 0x00b10000e290783b */ /* 0x000e620000000200 */
[C---:B--2---:R-:W-:Y:S07]  /*53b0*/  HMMA.16816.F32 R12, R140.reuse, R148, RZ ;  /* 0x000000948c0c723c */ /* 0x044fee00000018ff */
[----:B------:R-:W2:Y:S01]  /*53c0*/  LDSM.16.M88.4 R64, [R226+0xb900] ;  /* 0x00b90000e240783b */ /* 0x000ea20000000200 */
[C---:B------:R-:W-:Y:S07]  /*53d0*/  HMMA.16816.F32 R16, R140.reuse, R150, RZ ;  /* 0x000000968c10723c */ /* 0x040fee00000018ff */
[----:B------:R-:W1:Y:S01]  /*53e0*/  LDSM.16.M88.4 R136, [R225] ;  /* 0x00000000e188783b */ /* 0x000e620000000200 */
[C---:B---3--:R-:W-:Y:S07]  /*53f0*/  HMMA.16816.F32 R20, R140.reuse, R152, RZ ;  /* 0x000000988c14723c */ /* 0x048fee00000018ff */
[----:B------:R-:W-:Y:S01]  /*5400*/  LDSM.16.M88.4 R148, [R218] ;  /* 0x00000000da94783b */ /* 0x000fe20000000200 */
[C---:B------:R-:W-:Y:S07]  /*5410*/  HMMA.16816.F32 R24, R140.reuse, R154, RZ ;  /* 0x0000009a8c18723c */ /* 0x040fee00000018ff */
[----:B------:R-:W-:Y:S01]  /*5420*/  LDSM.16.M88.4 R152, [R217] ;  /* 0x00000000d998783b */ /* 0x000fe20000000200 */
[C---:B----4-:R-:W-:Y:S07]  /*5430*/  HMMA.16816.F32 R28, R140.reuse, R156, RZ ;  /* 0x0000009c8c1c723c */ /* 0x050fee00000018ff */
[----:B------:R-:W-:Y:S01]  /*5440*/  LDSM.16.M88.4 R172, [R213] ;  /* 0x00000000d5ac783b */ /* 0x000fe20000000200 */
[C---:B------:R-:W-:Y:S07]  /*5450*/  HMMA.16816.F32 R32, R140.reuse, R158, RZ ;  /* 0x0000009e8c20723c */ /* 0x040fee00000018ff */
[----:B------:R-:W-:Y:S01]  /*5460*/  LDSM.16.M88.4 R156, [R216] ;  /* 0x00000000d89c783b */ /* 0x000fe20000000200 */
[C---:B-----5:R-:W-:Y:S08]  /*5470*/  HMMA.16816.F32 R36, R140.reuse, R160, RZ ;  /* 0x000000a08c24723c */ /* 0x060ff000000018ff */
[C---:B------:R-:W-:Y:S01]  /*5480*/  HMMA.16816.F32 R40, R140.reuse, R162, RZ ;  /* 0x000000a28c28723c */ /* 0x040fe200000018ff */
[----:B------:R-:W-:Y:S07]  /*5490*/  LDSM.16.M88.4 R160, [R215] ;  /* 0x00000000d7a0783b */ /* 0x000fee0000000200 */
[C---:B-1----:R-:W-:Y:S08]  /*54a0*/  HMMA.16816.F32 R44, R140.reuse, R164, RZ ;  /* 0x000000a48c2c723c */ /* 0x042ff000000018ff */
[C---:B------:R-:W-:Y:S01]  /*54b0*/  HMMA.16816.F32 R48, R140.reuse, R166, RZ ;  /* 0x000000a68c30723c */ /* 0x040fe200000018ff */
[----:B------:R-:W-:Y:S07]  /*54c0*/  LDSM.16.M88.4 R164, [R214] ;  /* 0x00000000d6a4783b */ /* 0x000fee0000000200 */
[C---:B------:R-:W-:Y:S08]  /*54d0*/  HMMA.16816.F32 R52, R140.reuse, R144, RZ ;  /* 0x000000908c34723c */ /* 0x040ff000000018ff */
[C---:B------:R-:W-:Y:S01]  /*54e0*/  HMMA.16816.F32 R56, R140.reuse, R146, RZ ;  /* 0x000000928c38723c */ /* 0x040fe200000018ff */
[----:B------:R-:W1:Y:S07]  /*54f0*/  LDSM.16.M88.4 R144, [R219] ;  /* 0x00000000db90783b */ /* 0x000e6e0000000200 */
[C---:B--2---:R-:W-:Y:S01]  /*5500*/  HMMA.16816.F32 R60, R140.reuse, R64, RZ ;  /* 0x000000408c3c723c */ /* 0x044fe200000018ff */
[----:B------:R-:W-:Y:S01]  /*5510*/  @!PT LDS RZ, [RZ] ;  /* 0x00000000fffff984 */ /* 0x000fe20000000800 */
[----:B------:R-:W-:Y:S01]  /*5520*/  @!PT LDS RZ, [RZ] ;  /* 0x00000000fffff984 */ /* 0x000fe20000000800 */
[----:B------:R-:W-:Y:S01]  /*5530*/  @!PT LDS RZ, [RZ] ;  /* 0x00000000fffff984 */ /* 0x000fe20000000800 */
[----:B------:R2:W-:Y:S07]  /*5540*/  LDGSTS.E.BYPASS.LTC128B.128 [R227+0x100], [R242.64], !P3 ;  /* 0x00100000f2e37fae */ /* 0x0005ee000d901d4e */
[----:B------:R-:W-:Y:S01]  /*5550*/  HMMA.16816.F32 R64, R140, R66, RZ ;  /* 0x000000428c40723c */ /* 0x000fe200000018ff */
[----:B------:R3:W-:Y:S07]  /*5560*/  LDGSTS.E.BYPASS.LTC128B.128 [R227+0x4100], [R134.64], !P0 ;  /* 0x0410000086e37fae */ /* 0x0007ee000c101d4e */
[C---:B------:R-:W-:Y:S01]  /*5570*/  HMMA.16816.F32 R4, R168.reuse, R136, R4 ;  /* 0x00000088a804723c */ /* 0x040fe20000001804 */
[----:B------:R4:W-:Y:S07]  /*5580*/  LDGSTS.E.BYPASS.LTC128B.128 [R227+0x1100], [R2.64], !P3 ;  /* 0x0110000002e37fae */ /* 0x0009ee000d901d4e */
[C---:B------:R-:W-:Y:S01]  /*5590*/  HMMA.16816.F32 R8, R168.reuse, R138, R8 ;  /* 0x0000008aa808723c */ /* 0x040fe20000001808 */
[----:B------:R4:W-:Y:S03]  /*55a0*/  LDGSTS.E.BYPASS.LTC128B.128 [R227+0x5100], [R2.64+0x80], !P0 ;  /* 0x0510008002e37fae */ /* 0x0009e6000c101d4e */
[----:B--2---:R-:W-:Y:S04]  /*55b0*/  IADD3 R242, P1, R192, UR22, RZ ;  /* 0x00000016c0f27c10 */ /* 0x004fe8000ff3e0ff */
[----:B------:R-:W-:Y:S01]  /*55c0*/  IADD3.X R243, R193, UR21, RZ, P1, !PT ;  /* 0x00000015c1f37c10 */ /* 0x000fe20008ffe4ff */
[C---:B-1----:R-:W-:Y:S01]  /*55d0*/  HMMA.16816.F32 R12, R168.reuse, R144, R12 ;  /* 0x00000090a80c723c */ /* 0x042fe2000000180c */
[----:B------:R1:W-:Y:S01]  /*55e0*/  LDGSTS.E.BYPASS.LTC128B.128 [R227+0x2100], [R192.64], !P3 ;  /* 0x02100000c0e37fae */ /* 0x0003e2000d901d4e */
[----:B------:R-:W-:Y:S06]  /*55f0*/  PLOP3.LUT P1, PT, PT, PT, UP1, 0x80, 0x0 ;  /* 0x000000000000781c */ /* 0x000fec0003f2f018 */
[C---:B------:R-:W-:Y:S01]  /*5600*/  HMMA.16816.F32 R16, R168.reuse, R146, R16 ;  /* 0x00000092a810723c */ /* 0x040fe20000001810 */
[----:B------:R1:W-:Y:S07]  /*5610*/  LDGSTS.E.BYPASS.LTC128B.128 [R227+0x6100], [R194.64], !P0 ;  /* 0x06100000c2e37fae */ /* 0x0003ee000c101d4e */
[C---:B------:R-:W-:Y:S01]  /*5620*/  HMMA.16816.F32 R20, R168.reuse, R148, R20 ;  /* 0x00000094a814723c */ /* 0x040fe20000001814 */
[----:B------:R2:W-:Y:S07]  /*5630*/  LDGSTS.E.BYPASS.LTC128B.128 [R227+0x3100], [R244.64], !P3 ;  /* 0x03100000f4e37fae */ /* 0x0005ee000d901d4e */
[C---:B------:R-:W-:Y:S01]  /*5640*/  HMMA.16816.F32 R24, R168.reuse, R150, R24 ;  /* 0x00000096a818723c */ /* 0x040fe20000001818 */
[----:B------:R5:W-:Y:S07]  /*5650*/  LDGSTS.E.BYPASS.LTC128B.128 [R227+0x7100], [R242.64], !P0 ;  /* 0x07100000f2e37fae */ /* 0x000bee000c101d4e */
[C---:B------:R-:W-:Y:S01]  /*5660*/  HMMA.16816.F32 R28, R168.reuse, R152, R28 ;  /* 0x00000098a81c723c */ /* 0x040fe2000000181c */
[----:B------:R-:W1:Y:S07]  /*5670*/  LDSM.16.M88.4 R136, [R223+0x8100] ;  /* 0x00810000df88783b */ /* 0x000e6e0000000200 */
[C---:B------:R-:W-:Y:S01]  /*5680*/  HMMA.16816.F32 R32, R168.reuse, R154, R32 ;  /* 0x0000009aa820723c */ /* 0x040fe20000001820 */
[----:B------:R-:W0:Y:S07]  /*5690*/  LDGDEPBAR ;  /* 0x00000000000079af */ /* 0x000e2e0000000000 */
[C---:B------:R-:W-:Y:S01]  /*56a0*/  HMMA.16816.F32 R36, R168.reuse, R156, R36 ;  /* 0x0000009ca824723c */ /* 0x040fe20000001824 */
[----:B------:R-:W1:Y:S07]  /*56b0*/  LDSM.16.M88.4 R144, [R223+0x8900] ;  /* 0x00890000df90783b */ /* 0x000e6e0000000200 */
[C---:B------:R-:W-:Y:S01]  /*56c0*/  HMMA.16816.F32 R40, R168.reuse, R158, R40 ;  /* 0x0000009ea828723c */ /* 0x040fe20000001828 */
[----:B------:R-:W1:Y:S07]  /*56d0*/  LDSM.16.M88.4 R148, [R223+0x9100] ;  /* 0x00910000df94783b */ /* 0x000e6e0000000200 */
[C---:B------:R-:W-:Y:S01]  /*56e0*/  HMMA.16816.F32 R44, R168.reuse, R160, R44 ;  /* 0x000000a0a82c723c */ /* 0x040fe2000000182c */
[----:B------:R-:W2:Y:S07]  /*56f0*/  LDSM.16.M88.4 R152, [R223+0x9900] ;  /* 0x00990000df98783b */ /* 0x000eae0000000200 */
[C---:B------:R-:W-:Y:S01]  /*5700*/  HMMA.16816.F32 R48, R168.reuse, R162, R48 ;  /* 0x000000a2a830723c */ /* 0x040fe20000001830 */
[----:B------:R-:W-:Y:S07]  /*5710*/  LDSM.16.M88.4 R156, [R223+0xb900] ;  /* 0x00b90000df9c783b */ /* 0x000fee0000000200 */
[C---:B------:R-:W-:Y:S01]  /*5720*/  HMMA.16816.F32 R52, R168.reuse, R164, R52 ;  /* 0x000000a4a834723c */ /* 0x040fe20000001834 */
[----:B------:R-:W-:Y:S07]  /*5730*/  LDSM.16.M88.4 R160, [R212] ;  /* 0x00000000d4a0783b */ /* 0x000fee0000000200 */
[C---:B------:R-:W-:Y:S01]  /*5740*/  HMMA.16816.F32 R56, R168.reuse, R166, R56 ;  /* 0x000000a6a838723c */ /* 0x040fe20000001838 */
[----:B------:R-:W-:Y:S07]  /*5750*/  LDSM.16.M88.4 R164, [R212+0x800] ;  /* 0x00080000d4a4783b */ /* 0x000fee0000000200 */
[C---:B------:R-:W-:Y:S01]  /*5760*/  HMMA.16816.F32 R60, R168.reuse, R172, R60 ;  /* 0x000000aca83c723c */ /* 0x040fe2000000183c */
[----:B-1----:R-:W-:Y:S07]  /*5770*/  LDSM.16.M88.4 R192, [R210] ;  /* 0x00000000d2c0783b */ /* 0x002fee0000000200 */
[----:B------:R-:W-:Y:S01]  /*5780*/  HMMA.16816.F32 R64, R168, R174, R64 ;  /* 0x000000aea840723c */ /* 0x000fe20000001840 */
[----:B------:R-:W-:Y:S07]  /*5790*/  LDSM.16.M88.4 R172, [R211] ;  /* 0x00000000d3ac783b */ /* 0x000fee0000000200 */
[C---:B------:R-:W-:Y:S08]  /*57a0*/  HMMA.16816.F32 R4, R176.reuse, R136, R4 ;  /* 0x00000088b004723c */ /* 0x040ff00000001804 */
[C---:B------:R-:W-:Y:S01]  /*57b0*/  HMMA.16816.F32 R8, R176.reuse, R138, R8 ;  /* 0x0000008ab008723c */ /* 0x040fe20000001808 */
[----:B------:R-:W1:Y:S07]  /*57c0*/  LDSM.16.M88.4 R136, [R223+0xa100] ;  /* 0x00a10000df88783b */ /* 0x000e6e0000000200 */
[C---:B------:R-:W-:Y:S08]  /*57d0*/  HMMA.16816.F32 R12, R176.reuse, R144, R12 ;  /* 0x00000090b00c723c */ /* 0x040ff0000000180c */
[C---:B------:R-:W-:Y:S01]  /*57e0*/  HMMA.16816.F32 R16, R176.reuse, R146, R16 ;  /* 0x00000092b010723c */ /* 0x040fe20000001810 */
[----:B------:R-:W3:Y:S07]  /*57f0*/  LDSM.16.M88.4 R144, [R223+0xa900] ;  /* 0x00a90000df90783b */ /* 0x000eee0000000200 */
[C---:B------:R-:W-:Y:S08]  /*5800*/  HMMA.16816.F32 R20, R176.reuse, R148, R20 ;  /* 0x00000094b014723c */ /* 0x040ff00000001814 */
[C---:B------:R-:W-:Y:S01]  /*5810*/  HMMA.16816.F32 R24, R176.reuse, R150, R24 ;  /* 0x00000096b018723c */ /* 0x040fe20000001818 */
[----:B------:R-:W4:Y:S07]  /*5820*/  LDSM.16.M88.4 R148, [R223+0xb100] ;  /* 0x00b10000df94783b */ /* 0x000f2e0000000200 */
[C---:B--2---:R-:W-:Y:S08]  /*5830*/  HMMA.16816.F32 R28, R176.reuse, R152, R28 ;  /* 0x00000098b01c723c */ /* 0x044ff0000000181c */
[C---:B------:R-:W-:Y:S01]  /*5840*/  HMMA.16816.F32 R32, R176.reuse, R154, R32 ;  /* 0x0000009ab020723c */ /* 0x040fe20000001820 */
[----:B------:R-:W2:Y:S07]  /*5850*/  LDSM.16.M88.4 R152, [R212+0x1000] ;  /* 0x00100000d498783b */ /* 0x000eae0000000200 */
[C---:B-1----:R-:W-:Y:S08]  /*5860*/  HMMA.16816.F32 R36, R176.reuse, R136, R36 ;  /* 0x00000088b024723c */ /* 0x042ff00000001824 */
        /* <DEDUP_REMOVED lines=31> */
[----:B------:R-:W4:Y:S07]  /*5a60*/  LDSM.16.M88.4 R156, [R226+0xe900] ;  /* 0x00e90000e29c783b */ /* 0x000f2e0000000200 */
[C---:B--2---:R-:W-:Y:S08]  /*5a70*/  HMMA.16816.F32 R60, R180.reuse, R152, R60 ;  /* 0x00000098b43c723c */ /* 0x044ff0000000183c */
[----:B------:R-:W-:Y:S01]  /*5a80*/  HMMA.16816.F32 R64, R180, R154, R64 ;  /* 0x0000009ab440723c */ /* 0x000fe20000001840 */
[----:B------:R-:W-:Y:S07]  /*5a90*/  LDSM.16.M88.4 R152, [R226+0xf900] ;  /* 0x00f90000e298783b */ /* 0x000fee0000000200 */
[C---:B-1----:R-:W-:Y:S08]  /*5aa0*/  HMMA.16816.F32 R4, R184.reuse, R136, R4 ;  /* 0x00000088b804723c */ /* 0x042ff00000001804 */
[C---:B------:R-:W-:Y:S01]  /*5ab0*/  HMMA.16816.F32 R8, R184.reuse, R138, R8 ;  /* 0x0000008ab808723c */ /* 0x040fe20000001808 */
[----:B------:R-:W1:Y:S07]  /*5ac0*/  LDSM.16.M88.4 R136, [R226+0xf100] ;  /* 0x00f10000e288783b */ /* 0x000e6e0000000200 */
[C---:B---3--:R-:W-:Y:S08]  /*5ad0*/  HMMA.16816.F32 R12, R184.reuse, R144, R12 ;  /* 0x00000090b80c723c */ /* 0x048ff0000000180c */
[C---:B------:R-:W-:Y:S01]  /*5ae0*/  HMMA.16816.F32 R16, R184.reuse, R146, R16 ;  /* 0x00000092b810723c */ /* 0x040fe20000001810 */
[----:B------:R-:W2:Y:S07]  /*5af0*/  LDSM.16.M88.4 R144, [R209] ;  /* 0x00000000d190783b */ /* 0x000eae0000000200 */
[C---:B----4-:R-:W-:Y:S08]  /*5b00*/  HMMA.16816.F32 R20, R184.reuse, R148, R20 ;  /* 0x00000094b814723c */ /* 0x050ff00000001814 */
[C---:B------:R-:W-:Y:S01]  /*5b10*/  HMMA.16816.F32 R24, R184.reuse, R150, R24 ;  /* 0x00000096b818723c */ /* 0x040fe20000001818 */
[----:B------:R-:W3:Y:S07]  /*5b20*/  LDSM.16.M88.4 R148, [R208] ;  /* 0x00000000d094783b */ /* 0x000eee0000000200 */
        /* <DEDUP_REMOVED lines=8> */
[----:B------:R-:W4:Y:S07]  /*5bb0*/  LDSM.16.M88.4 R156, [R207] ;  /* 0x00000000cf9c783b */ /* 0x000f2e0000000200 */
[C---:B-1----:R-:W-:Y:S08]  /*5bc0*/  HMMA.16816.F32 R52, R184.reuse, R136, R52 ;  /* 0x00000088b834723c */ /* 0x042ff00000001834 */
[C---:B------:R-:W-:Y:S01]  /*5bd0*/  HMMA.16816.F32 R56, R184.reuse, R138, R56 ;  /* 0x0000008ab838723c */ /* 0x040fe20000001838 */
[----:B------:R-:W1:Y:S07]  /*5be0*/  LDSM.16.M88.4 R136, [R206] ;  /* 0x00000000ce88783b */ /* 0x000e6e0000000200 */
[C---:B------:R-:W-:Y:S08]  /*5bf0*/  HMMA.16816.F32 R60, R184.reuse, R152, R60 ;  /* 0x00000098b83c723c */ /* 0x040ff0000000183c */
[----:B------:R-:W-:Y:S01]  /*5c00*/  HMMA.16816.F32 R64, R184, R154, R64 ;  /* 0x0000009ab840723c */ /* 0x000fe20000001840 */
[----:B------:R-:W1:Y:S07]  /*5c10*/  LDSM.16.M88.4 R152, [R205] ;  /* 0x00000000cd98783b */ /* 0x000e6e0000000200 */
        /* <DEDUP_REMOVED lines=27> */
[C---:B------:R-:W-:Y:S08]  /*5dd0*/  HMMA.16816.F32 R12, R196.reuse, R160, R12 ;  /* 0x000000a0c40c723c */ /* 0x040ff0000000180c */
[C---:B------:R-:W-:Y:S08]  /*5de0*/  HMMA.16816.F32 R16, R196.reuse, R162, R16 ;  /* 0x000000a2c410723c */ /* 0x040ff00000001810 */
[C---:B------:R-:W-:Y:S08]  /*5df0*/  HMMA.16816.F32 R20, R196.reuse, R164, R20 ;  /* 0x000000a4c414723c */ /* 0x040ff00000001814 */
[C---:B------:R-:W-:Y:S08]  /*5e00*/  HMMA.16816.F32 R24, R196.reuse, R166, R24 ;  /* 0x000000a6c418723c */ /* 0x040ff00000001818 */
[C---:B----4-:R-:W-:Y:S08]  /*5e10*/  HMMA.16816.F32 R28, R196.reuse, R156, R28 ;  /* 0x0000009cc41c723c */ /* 0x050ff0000000181c */
[C---:B------:R-:W-:Y:S08]  /*5e20*/  HMMA.16816.F32 R32, R196.reuse, R158, R32 ;  /* 0x0000009ec420723c */ /* 0x040ff00000001820 */
[C---:B-1----:R-:W-:Y:S08]  /*5e30*/  HMMA.16816.F32 R36, R196.reuse, R136, R36 ;  /* 0x00000088c424723c */ /* 0x042ff00000001824 */
[C---:B------:R-:W-:Y:S01]  /*5e40*/  HMMA.16816.F32 R40, R196.reuse, R138, R40 ;  /* 0x0000008ac428723c */ /* 0x040fe20000001828 */
[----:B------:R-:W1:Y:S07]  /*5e50*/  LDSM.16.M88.4 R136, [R212+0x5000] ;  /* 0x00500000d488783b */ /* 0x000e6e0000000200 */
[C---:B------:R-:W-:Y:S08]  /*5e60*/  HMMA.16816.F32 R44, R196.reuse, R172, R44 ;  /* 0x000000acc42c723c */ /* 0x040ff0000000182c */
[C---:B------:R-:W-:Y:S08]  /*5e70*/  HMMA.16816.F32 R48, R196.reuse, R174, R48 ;  /* 0x000000aec430723c */ /* 0x040ff00000001830 */
[C---:B------:R-:W-:Y:S08]  /*5e80*/  HMMA.16816.F32 R52, R196.reuse, R192, R52 ;  /* 0x000000c0c434723c */ /* 0x040ff00000001834 */
[C---:B------:R-:W-:Y:S08]  /*5e90*/  HMMA.16816.F32 R56, R196.reuse, R194, R56 ;  /* 0x000000c2c438723c */ /* 0x040ff00000001838 */
[C---:B------:R-:W-:Y:S08]  /*5ea0*/  HMMA.16816.F32 R60, R196.reuse, R152, R60 ;  /* 0x00000098c43c723c */ /* 0x040ff0000000183c */
[----:B------:R-:W-:Y:S01]  /*5eb0*/  HMMA.16816.F32 R64, R196, R154, R64 ;  /* 0x0000009ac440723c */ /* 0x000fe20000001840 */
[----:B------:R-:W4:Y:S07]  /*5ec0*/  LDSM.16.M88.4 R152, [R212+0x5800] ;  /* 0x00580000d498783b */ /* 0x000f2e0000000200 */
[C---:B--2---:R-:W-:Y:S08]  /*5ed0*/  HMMA.16816.F32 R4, R200.reuse, R144, R4 ;  /* 0x00000090c804723c */ /* 0x044ff00000001804 */
[C---:B------:R-:W-:Y:S01]  /*5ee0*/  HMMA.16816.F32 R8, R200.reuse, R146, R8 ;  /* 0x00000092c808723c */ /* 0x040fe20000001808 */
[----:B------:R-:W2:Y:S07]  /*5ef0*/  LDSM.16.M88.4 R144, [R212+0x6000] ;  /* 0x00600000d490783b */ /* 0x000eae0000000200 */
[C---:B---3--:R-:W-:Y:S08]  /*5f00*/  HMMA.16816.F32 R12, R200.reuse, R148, R12 ;  /* 0x00000094c80c723c */ /* 0x048ff0000000180c */
[C---:B------:R-:W-:Y:S01]  /*5f10*/  HMMA.16816.F32 R16, R200.reuse, R150, R16 ;  /* 0x00000096c810723c */ /* 0x040fe20000001810 */
[----:B------:R-:W-:Y:S03]  /*5f20*/  LDSM.16.M88.4 R148, [R212+0x7000] ;  /* 0x00700000d494783b */ /* 0x000fe60000000200 */
[----:B------:R-:W-:Y:S02]  /*5f30*/  FMNMX.FTZ R2, R4, R133, !PT ;  /* 0x0000008504027209 */ /* 0x000fe40007810000 */
[----:B------:R-:W-:Y:S02]  /*5f40*/  FMNMX.FTZ R132, R6, R0, !PT ;  /* 0x0000000006847209 */ /* 0x000fe40007810000 */
[C---:B-1----:R-:W-:Y:S04]  /*5f50*/  HMMA.16816.F32 R20, R200.reuse, R136, R20 ;  /* 0x00000088c814723c */ /* 0x042fe80000001814 */
[----:B------:R-:W-:Y:S02]  /*5f60*/  FMNMX.FTZ R3, R5, R2, !PT ;  /* 0x0000000205037209 */ /* 0x000fe40007810000 */
[----:B------:R-:W-:Y:S02]  /*5f70*/  FMNMX.FTZ R135, R7, R132, !PT ;  /* 0x0000008407877209 */ /* 0x000fe40007810000 */
[C---:B------:R-:W-:Y:S01]  /*5f80*/  HMMA.16816.F32 R24, R200.reuse, R138, R24 ;  /* 0x0000008ac818723c */ /* 0x040fe20000001818 */
[----:B------:R-:W1:Y:S03]  /*5f90*/  LDSM.16.M88.4 R136, [R212+0x6800] ;  /* 0x00680000d488783b */ /* 0x000e660000000200 */
[----:B------:R-:W-:Y:S02]  /*5fa0*/  FMNMX.FTZ R2, R8, R3, !PT ;  /* 0x0000000308027209 */ /* 0x000fe40007810000 */
[----:B------:R-:W-:Y:S02]  /*5fb0*/  FMNMX.FTZ R132, R10, R135, !PT ;  /* 0x000000870a847209 */ /* 0x000fe40007810000 */
[C---:B----4-:R-:W-:Y:S04]  /*5fc0*/  HMMA.16816.F32 R28, R200.reuse, R152, R28 ;  /* 0x00000098c81c723c */ /* 0x050fe8000000181c */
[----:B------:R-:W-:Y:S02]  /*5fd0*/  FMNMX.FTZ R3, R9, R2, !PT ;  /* 0x0000000209037209 */ /* 0x000fe40007810000 */
[----:B------:R-:W-:Y:S02]  /*5fe0*/  FMNMX.FTZ R135, R11, R132, !PT ;  /* 0x000000840b877209 */ /* 0x000fe40007810000 */
[C---:B------:R-:W-:Y:S04]  /*5ff0*/  HMMA.16816.F32 R32, R200.reuse, R154, R32 ;  /* 0x0000009ac820723c */ /* 0x040fe80000001820 */
[----:B------:R-:W-:Y:S02]  /*6000*/  FMNMX.FTZ R2, R12, R3, !PT ;  /* 0x000000030c027209 */ /* 0x000fe40007810000 */
[----:B------:R-:W-:Y:S02]  /*6010*/  FMNMX.FTZ R132, R14, R135, !PT ;  /* 0x000000870e847209 */ /* 0x000fe40007810000 */
[C---:B--2---:R-:W-:Y:S04]  /*6020*/  HMMA.16816.F32 R36, R200.reuse, R144, R36 ;  /* 0x00000090c824723c */ /* 0x044fe80000001824 */
[----:B------:R-:W-:Y:S02]  /*6030*/  FMNMX.FTZ R3, R13, R2, !PT ;  /* 0x000000020d037209 */ /* 0x000fe40007810000 */
[----:B------:R-:W-:Y:S02]  /*6040*/  FMNMX.FTZ R135, R15, R132, !PT ;  /* 0x000000840f877209 */ /* 0x000fe40007810000 */
[C---:B------:R-:W-:Y:S01]  /*6050*/  HMMA.16816.F32 R40, R200.reuse, R146, R40 ;  /* 0x00000092c828723c */ /* 0x040fe20000001828 */
[----:B------:R-:W2:Y:S01]  /*6060*/  LDSM.16.M88.4 R144, [R212+0x7800] ;  /* 0x00780000d490783b */ /* 0x000ea20000000200 */
[----:B------:R-:W-:Y:S04]  /*6070*/  DEPBAR.LE SB0, 0x0 ;  /* 0x000080000000791a */ /* 0x000fe80000000000 */
[----:B------:R-:W-:Y:S02]  /*6080*/  FMNMX.FTZ R2, R16, R3, !PT ;  /* 0x0000000310027209 */ /* 0x000fe40007810000 */
[----:B------:R-:W-:Y:S01]  /*6090*/  FMNMX.FTZ R132, R18, R135, !PT ;  /* 0x0000008712847209 */ /* 0x000fe20007810000 */
[C---:B-1----:R-:W-:Y:S01]  /*60a0*/  HMMA.16816.F32 R44, R200.reuse, R136, R44 ;  /* 0x00000088c82c723c */ /* 0x042fe2000000182c */
[----:B------:R-:W-:Y:S04]  /*60b0*/  BAR.SYNC.DEFER_BLOCKING 0x0 ;  /* 0x0000000000007b1d */ /* 0x000fe80000010000 */
[----:B------:R-:W-:Y:S02]  /*60c0*/  FMNMX.FTZ R3, R17, R2, !PT ;  /* 0x0000000211037209 */ /* 0x000fe40007810000 */
[----:B------:R-:W-:Y:S01]  /*60d0*/  FMNMX.FTZ R135, R19, R132, !PT ;  /* 0x0000008413877209 */ /* 0x000fe20007810000 */
[C---:B------:R-:W-:Y:S04]  /*60e0*/  HMMA.16816.F32 R48, R200.reuse, R138, R48 ;  /* 0x0000008ac830723c */ /* 0x040fe80000001830 */
[----:B------:R-:W-:Y:S02]  /*60f0*/  FMNMX.FTZ R2, R20, R3, !PT ;  /* 0x0000000314027209 */ /* 0x000fe40007810000 */
[----:B------:R-:W-:Y:S02]  /*6100*/  FMNMX.FTZ R132, R22, R135, !PT ;  /* 0x0000008716847209 */ /* 0x000fe40007810000 */
[C---:B------:R-:W-:Y:S04]  /*6110*/  HMMA.16816.F32 R52, R200.reuse, R148, R52 ;  /* 0x00000094c834723c */ /* 0x040fe80000001834 */
        /* <DEDUP_REMOVED lines=8> */
[----:B------:R-:W-:Y:S04]  /*61a0*/  HMMA.16816.F32 R64, R200, R146, R64 ;  /* 0x00000092c840723c */ /* 0x000fe80000001840 */
[----:B------:R-:W-:Y:S02]  /*61b0*/  FMNMX.FTZ R2, R28, R3, !PT ;  /* 0x000000031c027209 */ /* 0x000fe40007810000 */
[----:B------:R-:W-:Y:S02]  /*61c0*/  FMNMX.FTZ R132, R30, R135, !PT ;  /* 0x000000871e847209 */ /* 0x000fe40007810000 */
[----:B------:R-:W-:Y:S04]  /*61d0*/  FMNMX.FTZ R3, R29, R2, !PT ;  /* 0x000000021d037209 */ /* 0x000fe80007810000 */
        /* <DEDUP_REMOVED lines=36> */
[----:B------:R-:W-:Y:S01]  /*6420*/  @P1 IADD3 R138, P4, R236, UR17, RZ ;  /* 0x00000011ec8a1c10 */ /* 0x000fe2000ff9e0ff */
[----:B------:R-:W1:Y:S01]  /*6430*/  SHFL.BFLY PT, R132, R135, 0x2, 0x1f ;  /* 0x0c401f0087847f89 */ /* 0x000e6200000e0000 */
[----:B------:R-:W-:Y:S07]  /*6440*/  FMNMX.FTZ R137, R67, R2, !PT ;  /* 0x0000000243897209 */ /* 0x000fee0007810000 */
[----:B------:R-:W2:Y:S01]  /*6450*/  SHFL.BFLY PT, R2, R137, 0x2, 0x1f ;  /* 0x0c401f0089027f89 */ /* 0x000ea200000e0000 */
[----:B-1----:R-:W-:Y:S07]  /*6460*/  FMNMX.FTZ R139, R135, R132, !PT ;  /* 0x00000084878b7209 */ /* 0x002fee0007810000 */
[----:B------:R-:W1:Y:S01]  /*6470*/  SHFL.BFLY PT, R132, R139, 0x1, 0x1f ;  /* 0x0c201f008b847f89 */ /* 0x000e6200000e0000 */
[----:B--2---:R-:W-:Y:S02]  /*6480*/  FMNMX.FTZ R134, R137, R2, !PT ;  /* 0x0000000289867209 */ /* 0x004fe40007810000 */
[----:B------:R-:W-:Y:S05]  /*6490*/  @P1 IADD3.X R137, R233, UR16, RZ, P4, !PT ;  /* 0x00000010e9891c10 */ /* 0x000fea000a7fe4ff */
[----:B------:R-:W2:Y:S01]  /*64a0*/  SHFL.BFLY PT, R3, R134, 0x1, 0x1f ;  /* 0x0c201f0086037f89 */ /* 0x000ea200000e0000 */
[----:B-1----:R-:W-:Y:S05]  /*64b0*/  FMNMX.FTZ R132, R139, R132, !PT ;  /* 0x000000848b847209 */ /* 0x002fea0007810000 */
[C---:B------:R-:W-:Y:S02]  /*64c0*/  FADD.FTZ R2, -R132.reuse, R133 ;  /* 0x0000008584027221 */ /* 0x040fe40000010100 */
[----:B-----5:R-:W-:Y:S01]  /*64d0*/  FMUL.FTZ R243, R132, c[0x0][0x2d0] ;  /* 0x0000b40084f37a20 */ /* 0x020fe20000410000 */
[----:B--2---:R-:W-:Y:S01]  /*64e0*/  FMNMX.FTZ R3, R134, R3, !PT ;  /* 0x0000000386037209 */ /* 0x004fe20007810000 */
[----:B------:R-:W-:Y:S02]  /*64f0*/  FMUL.FTZ R135, R2, c[0x0][0x2d0] ;  /* 0x0000b40002877a20 */ /* 0x000fe40000410000 */
[--C-:B------:R-:W-:Y:S02]  /*6500*/  FFMA.FTZ R172, R9, c[0x0][0x2d0], -R243.reuse ;  /* 0x0000b40009ac7a23 */ /* 0x100fe400000108f3 */
[----:B------:R1:W2:Y:S01]  /*6510*/  MUFU.EX2 R2, R135 ;  /* 0x0000008700027308 */ /* 0x0002a20000000800 */
[C---:B------:R-:W-:Y:S02]  /*6520*/  FMUL.FTZ R194, R3.reuse, c[0x0][0x2d0] ;  /* 0x0000b40003c27a20 */ /* 0x040fe40000410000 */
[----:B------:R-:W-:Y:S02]  /*6530*/  FADD.FTZ R133, -R3, R0 ;  /* 0x0000000003857221 */ /* 0x000fe40000010100 */
[--C-:B------:R-:W-:Y:S02]  /*6540*/  FFMA.FTZ R134, R5, c[0x0][0x2d0], -R243.reuse ;  /* 0x0000b40005867a23 */ /* 0x100fe400000108f3 */
[----:B------:R-:W-:Y:S02]  /*6550*/  FMUL.FTZ R0, R133, c[0x0][0x2d0] ;  /* 0x0000b40085007a20 */ /* 0x000fe40000410000 */
[--C-:B------:R-:W-:Y:S01]  /*6560*/  FFMA.FTZ R133, R4, c[0x0][0x2d0], -R243.reuse ;  /* 0x0000b40004857a23 */ /* 0x100fe200000108f3 */
[----:B------:R-:W-:Y:S01]  /*6570*/  MUFU.EX2 R172, R172 ;  /* 0x000000ac00ac7308 */ /* 0x000fe20000000800 */
[--C-:B------:R-:W-:Y:S02]  /*6580*/  FFMA.FTZ R173, R6, c[0x0][0x2d0], -R194.reuse ;  /* 0x0000b40006ad7a23 */ /* 0x100fe400000108c2 */
[--C-:B------:R-:W-:Y:S02]  /*6590*/  FFMA.FTZ R28, R28, c[0x0][0x2d0], -R243.reuse ;  /* 0x0000b4001c1c7a23 */ /* 0x100fe400000108f3 */
[--C-:B------:R-:W-:Y:S02]  /*65a0*/  FFMA.FTZ R29, R29, c[0x0][0x2d0], -R243.reuse ;  /* 0x0000b4001d1d7a23 */ /* 0x100fe400000108f3 */
[--C-:B------:R-:W-:Y:S02]  /*65b0*/  FFMA.FTZ R30, R30, c[0x0][0x2d0], -R194.reuse ;  /* 0x0000b4001e1e7a23 */ /* 0x100fe400000108c2 */
[----:B------:R-:W-:Y:S01]  /*65c0*/  FFMA.FTZ R159, R34, c[0x0][0x2d0], -R194 ;  /* 0x0000b400229f7a23 */ /* 0x000fe200000108c2 */
[----:B------:R-:W3:Y:S01]  /*65d0*/  MUFU.EX2 R0, R0 ;  /* 0x0000000000007308 */ /* 0x000ee20000000800 */
[--C-:B------:R-:W-:Y:S02]  /*65e0*/  FFMA.FTZ R33, R33, c[0x0][0x2d0], -R243.reuse ;  /* 0x0000b40021217a23 */ /* 0x100fe400000108f3 */
[--C-:B------:R-:W-:Y:S01]  /*65f0*/  FFMA.FTZ R44, R44, c[0x0][0x2d0], -R243.reuse ;  /* 0x0000b4002c2c7a23 */ /* 0x100fe200000108f3 */
[----:B-1----:R-:W-:Y:S01]  /*6600*/  @P1 IADD3 R135, P2, R228, UR17, RZ ;  /* 0x00000011e4871c10 */ /* 0x002fe2000ff5e0ff */
[----:B------:R-:W-:Y:S01]  /*6610*/  @UP1 UIADD3 UR17, UP0, UR12, 0x80, URZ ;  /* 0x000000800c111890 */ /* 0x000fe2000ff1e03f */
[C---:B--2---:R-:W-:Y:S02]  /*6620*/  FMUL.FTZ R4, R2.reuse, R128 ;  /* 0x0000008002047220 */ /* 0x044fe40000410000 */
[----:B------:R-:W-:Y:S01]  /*6630*/  @P1 LEA R192, P5, R135, c[0x0][0x1c8], 0x1 ;  /* 0x0000720087c01a11 */ /* 0x000fe200078a08ff */
[----:B------:R-:W-:Y:S01]  /*6640*/  FMUL.FTZ R5, R2, R129 ;  /* 0x0000008102057220 */ /* 0x000fe20000410000 */
[----:B------:R-:W-:Y:S01]  /*6650*/  @P1 IADD3.X R136, R231, UR16, RZ, P2, !PT ;  /* 0x00000010e7881c10 */ /* 0x000fe200097fe4ff */
[----:B------:R-:W-:Y:S01]  /*6660*/  @UP1 UIADD3.X UR16, URZ, UR9, URZ, UP0, !UPT ;  /* 0x000000093f101290 */ /* 0x000fe200087fe43f */
[----:B------:R-:W-:Y:S01]  /*6670*/  @P1 LEA R174, P2, R138, c[0x0][0x1c8], 0x1 ;  /* 0x000072008aae1a11 */ /* 0x000fe200078408ff */
[----:B------:R-:W-:Y:S01]  /*6680*/  MUFU.EX2 R133, R133 ;  /* 0x0000008500857308 */ /* 0x000fe20000000800 */
[----:B------:R-:W-:Y:S01]  /*6690*/  @P1 LEA.HI.X R193, R135, c[0x0][0x1cc], R136, 0x1, P5 ;  /* 0x0000730087c11a11 */ /* 0x000fe200028f0c88 */
[----:B------:R-:W-:Y:S01]  /*66a0*/  FFMA.FTZ R135, R8, c[0x0][0x2d0], -R243 ;  /* 0x0000b40008877a23 */ /* 0x000fe200000108f3 */
[----:B------:R-:W-:Y:S01]  /*66b0*/  @P1 LEA.HI.X R175, R138, c[0x0][0x1cc], R137, 0x1, P2 ;  /* 0x000073008aaf1a11 */ /* 0x000fe200010f0c89 */
[----:B------:R-:W-:Y:S01]  /*66c0*/  FMUL.FTZ R8, R2, R124 ;  /* 0x0000007c02087220 */ /* 0x000fe20000410000 */
[----:B------:R-:W-:Y:S01]  /*66d0*/  @P1 IADD3 R136, P2, R192, UR18, RZ ;  /* 0x00000012c0881c10 */ /* 0x000fe2000ff5e0ff */
[----:B------:R1:W-:Y:S01]  /*66e0*/  @P1 LDGSTS.E.BYPASS.LTC128B.128 [R227+0x8100], [R192.64], !P3 ;  /* 0x08100000c0e31fae */ /* 0x0003e2000d901d4e */
[----:B------:R-:W-:Y:S02]  /*66f0*/  FMUL.FTZ R9, R2, R125 ;  /* 0x0000007d02097220 */ /* 0x000fe40000410000 */
[----:B------:R-:W-:Y:S01]  /*6700*/  @P1 IADD3.X R137, R193, UR19, RZ, P2, !PT ;  /* 0x00000013c1891c10 */ /* 0x000fe200097fe4ff */
[----:B------:R-:W2:Y:S01]  /*6710*/  MUFU.EX2 R134, R134 ;  /* 0x0000008600867308 */ /* 0x000ea20000000800 */
[----:B------:R-:W-:Y:S01]  /*6720*/  @P1 IADD3 R244, P2, R136, UR18, RZ ;  /* 0x0000001288f41c10 */ /* 0x000fe2000ff5e0ff */
[----:B---3--:R-:W-:Y:S01]  /*6730*/  FMUL.FTZ R6, R0, R130 ;  /* 0x0000008200067220 */ /* 0x008fe20000410000 */
[----:B------:R-:W-:Y:S01]  /*6740*/  @P1 IADD3 R250, P5, R136, UR17, RZ ;  /* 0x0000001188fa1c10 */ /* 0x000fe2000ffbe0ff */
[----:B------:R3:W-:Y:S01]  /*6750*/  @P1 LDGSTS.E.BYPASS.LTC128B.128 [R227+0xc100], [R174.64], !P0 ;  /* 0x0c100000aee31fae */ /* 0x0007e2000c101d4e */
[C---:B------:R-:W-:Y:S01]  /*6760*/  @P1 IADD3.X R245, R137.reuse, UR19, RZ, P2, !PT ;  /* 0x0000001389f51c10 */ /* 0x040fe200097fe4ff */
[C---:B------:R-:W-:Y:S01]  /*6770*/  FMUL.FTZ R68, R2.reuse, R68 ;  /* 0x0000004402447220 */ /* 0x040fe20000410000 */
[----:B------:R-:W-:Y:S01]  /*6780*/  @P1 IADD3.X R251, R137, UR16, RZ, P5, !PT ;  /* 0x0000001089fb1c10 */ /* 0x000fe2000affe4ff */
[----:B------:R-:W-:Y:S01]  /*6790*/  FMUL.FTZ R69, R2, R69 ;  /* 0x0000004502457220 */ /* 0x000fe20000410000 */
[C---:B------:R-:W-:Y:S01]  /*67a0*/  @P1 IADD3 R248, P4, R244.reuse, UR18, RZ ;  /* 0x00000012f4f81c10 */ /* 0x040fe2000ff9e0ff */
[----:B------:R-:W4:Y:S01]  /*67b0*/  MUFU.EX2 R135, R135 ;  /* 0x0000008700877308 */ /* 0x000f220000000800 */
[----:B------:R-:W-:Y:S01]  /*67c0*/  @P1 IADD3 R246, P2, R244, UR17, RZ ;  /* 0x00000011f4f61c10 */ /* 0x000fe2000ff5e0ff */
[----:B------:R5:W-:Y:S01]  /*67d0*/  @P1 LDGSTS.E.BYPASS.LTC128B.128 [R227+0x9100], [R136.64], !P3 ;  /* 0x0910000088e31fae */ /* 0x000be2000d901d4e */
[C---:B------:R-:W-:Y:S01]  /*67e0*/  @P1 IADD3.X R249, R245.reuse, UR19, RZ, P4, !PT ;  /* 0x00000013f5f91c10 */ /* 0x040fe2000a7fe4ff */
[C---:B------:R-:W-:Y:S01]  /*67f0*/  FMUL.FTZ R70, R0.reuse, R70 ;  /* 0x0000004600467220 */ /* 0x040fe20000410000 */
[----:B------:R-:W-:Y:S01]  /*6800*/  @P1 IADD3.X R247, R245, UR16, RZ, P2, !PT ;  /* 0x00000010f5f71c10 */ /* 0x000fe200097fe4ff */
[----:B------:R-:W-:Y:S02]  /*6810*/  FMUL.FTZ R71, R0, R71 ;  /* 0x0000004700477220 */ /* 0x000fe40000410000 */
[C---:B------:R-:W-:Y:S02]  /*6820*/  FMUL.FTZ R72, R2.reuse, R72 ;  /* 0x0000004802487220 */ /* 0x040fe40000410000 */
[----:B------:R5:W-:Y:S01]  /*6830*/  @P1 LDGSTS.E.BYPASS.LTC128B.128 [R227+0xd100], [R136.64+0x80], !P0 ;  /* 0x0d10008088e31fae */ /* 0x000be2000c101d4e */
[----:B------:R-:W-:Y:S01]  /*6840*/  MUFU.EX2 R173, R173 ;  /* 0x000000ad00ad7308 */ /* 0x000fe20000000800 */
[----:B------:R-:W-:Y:S02]  /*6850*/  FMUL.FTZ R73, R2, R73 ;  /* 0x0000004902497220 */ /* 0x000fe40000410000 */
[--C-:B-1----:R-:W-:Y:S01]  /*6860*/  FFMA.FTZ R192, R11, c[0x0][0x2d0], -R194.reuse ;  /* 0x0000b4000bc07a23 */ /* 0x102fe200000108c2 */
[----:B--2---:R-:W-:Y:S01]  /*6870*/  F2FP.PACK_AB R128, R134, R133 ;  /* 0x000000858680723e */ /* 0x004fe200000000ff */
[--C-:B------:R-:W-:Y:S02]  /*6880*/  FFMA.FTZ R193, R7, c[0x0][0x2d0], -R194.reuse ;  /* 0x0000b40007c17a23 */ /* 0x100fe400000108c2 */
[----:B------:R1:W-:Y:S01]  /*6890*/  @P1 LDGSTS.E.BYPASS.LTC128B.128 [R227+0xa100], [R244.64], !P3 ;  /* 0x0a100000f4e31fae */ /* 0x0003e2000d901d4e */
[----:B------:R-:W-:Y:S02]  /*68a0*/  FMUL.FTZ R7, R0, R131 ;  /* 0x0000008300077220 */ /* 0x000fe40000410000 */
[--C-:B---3--:R-:W-:Y:S01]  /*68b0*/  FFMA.FTZ R175, R10, c[0x0][0x2d0], -R194.reuse ;  /* 0x0000b4000aaf7a23 */ /* 0x108fe200000108c2 */
[----:B------:R-:W2:Y:S01]  /*68c0*/  MUFU.EX2 R174, R193 ;  /* 0x000000c100ae7308 */ /* 0x000ea20000000800 */
[----:B------:R-:W-:Y:S01]  /*68d0*/  FMUL.FTZ R10, R0, R126 ;  /* 0x0000007e000a7220 */ /* 0x000fe20000410000 */
[----:B----4-:R-:W-:Y:S01]  /*68e0*/  F2FP.PACK_AB R130, R172, R135 ;  /* 0x00000087ac82723e */ /* 0x010fe200000000ff */
[C---:B------:R-:W-:Y:S01]  /*68f0*/  FMUL.FTZ R11, R0.reuse, R127 ;  /* 0x0000007f000b7220 */ /* 0x040fe20000410000 */
[----:B------:R3:W-:Y:S01]  /*6900*/  @P1 LDGSTS.E.BYPASS.LTC128B.128 [R227+0xe100], [R250.64], !P0 ;  /* 0x0e100000fae31fae */ /* 0x0007e2000c101d4e */
[C---:B------:R-:W-:Y:S02]  /*6910*/  FMUL.FTZ R74, R0.reuse, R74 ;  /* 0x0000004a004a7220 */ /* 0x040fe40000410000 */
[----:B------:R-:W-:Y:S02]  /*6920*/  FMUL.FTZ R75, R0, R75 ;  /* 0x0000004b004b7220 */ /* 0x000fe40000410000 */
[C---:B------:R-:W-:Y:S01]  /*6930*/  FMUL.FTZ R76, R2.reuse, R76 ;  /* 0x0000004c024c7220 */ /* 0x040fe20000410000 */
[----:B------:R-:W-:Y:S01]  /*6940*/  MUFU.EX2 R175, R175 ;  /* 0x000000af00af7308 */ /* 0x000fe20000000800 */
[----:B------:R-:W-:Y:S01]  /*6950*/  FMUL.FTZ R77, R2, R77 ;  /* 0x0000004d024d7220 */ /* 0x000fe20000410000 */
[----:B------:R4:W-:Y:S01]  /*6960*/  @P1 LDGSTS.E.BYPASS.LTC128B.128 [R227+0xb100], [R248.64], !P3 ;  /* 0x0b100000f8e31fae */ /* 0x0009e2000d901d4e */
[C---:B------:R-:W-:Y:S02]  /*6970*/  FMUL.FTZ R78, R0.reuse, R78 ;  /* 0x0000004e004e7220 */ /* 0x040fe40000410000 */
[----:B------:R-:W-:Y:S02]  /*6980*/  FMUL.FTZ R79, R0, R79 ;  /* 0x0000004f004f7220 */ /* 0x000fe40000410000 */
[C---:B------:R-:W-:Y:S02]  /*6990*/  FMUL.FTZ R80, R2.reuse, R80 ;  /* 0x0000005002507220 */ /* 0x040fe40000410000 */
[----:B------:R-:W-:Y:S01]  /*69a0*/  FMUL.FTZ R81, R2, R81 ;  /* 0x0000005102517220 */ /* 0x000fe20000410000 */
[----:B------:R1:W-:Y:S01]  /*69b0*/  @P1 LDGSTS.E.BYPASS.LTC128B.128 [R227+0xf100], [R246.64], !P0 ;  /* 0x0f100000f6e31fae */ /* 0x0003e2000c101d4e */
[----:B------:R-:W4:Y:S01]  /*69c0*/  MUFU.EX2 R192, R192 ;  /* 0x000000c000c07308 */ /* 0x000f220000000800 */
[----:B------:R-:W-:Y:S01]  /*69d0*/  FMUL.FTZ R82, R0, R82 ;  /* 0x0000005200527220 */ /* 0x000fe20000410000 */
[----:B--2---:R-:W-:Y:S01]  /*69e0*/  F2FP.PACK_AB R129, R174, R173 ;  /* 0x000000adae81723e */ /* 0x004fe200000000ff */
[----:B------:R-:W-:Y:S02]  /*69f0*/  FMUL.FTZ R83, R0, R83 ;  /* 0x0000005300537220 */ /* 0x000fe40000410000 */
[C---:B------:R-:W-:Y:S02]  /*6a00*/  FMUL.FTZ R84, R2.reuse, R84 ;  /* 0x0000005402547220 */ /* 0x040fe40000410000 */
[----:B-----5:R-:W2:Y:S01]  /*6a10*/  LDSM.16.MT88.4 R136, [R224+0x100] ;  /* 0x00010000e088783b */ /* 0x020ea20000004200 */
[----:B------:R-:W-:Y:S02]  /*6a20*/  FMUL.FTZ R85, R2, R85 ;  /* 0x0000005502557220 */ /* 0x000fe40000410000 */
[C---:B------:R-:W-:Y:S01]  /*6a30*/  FMUL.FTZ R86, R0.reuse, R86 ;  /* 0x0000005600567220 */ /* 0x040fe20000410000 */
[----:B------:R-:W-:Y:S01]  /*6a40*/  MUFU.EX2 R153, R28 ;  /* 0x0000001c00997308 */ /* 0x000fe20000000800 */
[----:B------:R-:W-:Y:S02]  /*6a50*/  FMUL.FTZ R87, R0, R87 ;  /* 0x0000005700577220 */ /* 0x000fe40000410000 */
[--C-:B---3--:R-:W-:Y:S01]  /*6a60*/  FFMA.FTZ R250, R24, c[0x0][0x2d0], -R243.reuse ;  /* 0x0000b40018fa7a23 */ /* 0x108fe200000108f3 */
[----:B------:R-:W3:Y:S01]  /*6a70*/  LDSM.16.MT88.4 R144, [R222+0x100] ;  /* 0x00010000de90783b */ /* 0x000ee20000004200 */
[--C-:B------:R-:W-:Y:S02]  /*6a80*/  FFMA.FTZ R251, R25, c[0x0][0x2d0], -R243.reuse ;  /* 0x0000b40019fb7a23 */ /* 0x100fe400000108f3 */
[--C-:B------:R-:W-:Y:S02]  /*6a90*/  FFMA.FTZ R45, R45, c[0x0][0x2d0], -R243.reuse ;  /* 0x0000b4002d2d7a23 */ /* 0x100fe400000108f3 */
[--C-:B------:R-:W-:Y:S01]  /*6aa0*/  FFMA.FTZ R46, R46, c[0x0][0x2d0], -R194.reuse ;  /* 0x0000b4002e2e7a23 */ /* 0x100fe200000108c2 */
[----:B------:R-:W-:Y:S01]  /*6ab0*/  MUFU.EX2 R158, R29 ;  /* 0x0000001d009e7308 */ /* 0x000fe20000000800 */
[--C-:B------:R-:W-:Y:S01]  /*6ac0*/  FFMA.FTZ R49, R49, c[0x0][0x2d0], -R243.reuse ;  /* 0x0000b40031317a23 */ /* 0x100fe200000108f3 */
[----:B------:R-:W5:Y:S01]  /*6ad0*/  LDSM.16.MT88.4 R148, [R221+0x100] ;  /* 0x00010000dd94783b */ /* 0x000f620000004200 */
[----:B----4-:R-:W-:Y:S01]  /*6ae0*/  F2FP.PACK_AB R131, R192, R175 ;  /* 0x000000afc083723e */ /* 0x010fe200000000ff */
[--C-:B------:R-:W-:Y:S02]  /*6af0*/  FFMA.FTZ R50, R50, c[0x0][0x2d0], -R194.reuse ;  /* 0x0000b40032327a23 */ /* 0x100fe400000108c2 */
[--C-:B------:R-:W-:Y:S02]  /*6b00*/  FFMA.FTZ R51, R51, c[0x0][0x2d0], -R194.reuse ;  /* 0x0000b40033337a23 */ /* 0x100fe400000108c2 */
[C---:B------:R-:W-:Y:S02]  /*6b10*/  FMUL.FTZ R88, R2.reuse, R88 ;  /* 0x0000005802587220 */ /* 0x040fe40000410000 */
[----:B------:R-:W4:Y:S01]  /*6b20*/  LDSM.16.MT88.4 R124, [R220+0x100] ;  /* 0x00010000dc7c783b */ /* 0x000f220000004200 */
[----:B------:R-:W-:Y:S01]  /*6b30*/  MUFU.EX2 R157, R30 ;  /* 0x0000001e009d7308 */ /* 0x000fe20000000800 */
[----:B------:R-:W-:Y:S02]  /*6b40*/  FMUL.FTZ R89, R2, R89 ;  /* 0x0000005902597220 */ /* 0x000fe40000410000 */
[C---:B------:R-:W-:Y:S02]  /*6b50*/  FMUL.FTZ R90, R0.reuse, R90 ;  /* 0x0000005a005a7220 */ /* 0x040fe40000410000 */
[----:B------:R-:W-:Y:S02]  /*6b60*/  FMUL.FTZ R91, R0, R91 ;  /* 0x0000005b005b7220 */ /* 0x000fe40000410000 */
[----:B------:R-:W0:Y:S01]  /*6b70*/  LDGDEPBAR ;  /* 0x00000000000079af */ /* 0x000e220000000000 */
[C---:B------:R-:W-:Y:S02]  /*6b80*/  FMUL.FTZ R92, R2.reuse, R92 ;  /* 0x0000005c025c7220 */ /* 0x040fe40000410000 */
[----:B------:R-:W-:Y:S01]  /*6b90*/  MUFU.EX2 R155, R33 ;  /* 0x00000021009b7308 */ /* 0x000fe20000000800 */
[----:B------:R-:W-:Y:S02]  /*6ba0*/  FMUL.FTZ R93, R2, R93 ;  /* 0x0000005d025d7220 */ /* 0x000fe40000410000 */
[C---:B------:R-:W-:Y:S01]  /*6bb0*/  FMUL.FTZ R94, R0.reuse, R94 ;  /* 0x0000005e005e7220 */ /* 0x040fe20000410000 */
[C---:B--2---:R-:W-:Y:S06]  /*6bc0*/  HMMA.16816.F32 R4, R128.reuse, R136, R4 ;  /* 0x000000888004723c */ /* 0x044fec0000001804 */
[----:B------:R-:W-:Y:S01]  /*6bd0*/  MUFU.EX2 R161, R44 ;  /* 0x0000002c00a17308 */ /* 0x000fe20000000800 */
[----:B------:R-:W-:Y:S01]  /*6be0*/  FMUL.FTZ R95, R0, R95 ;  /* 0x0000005f005f7220 */ /* 0x000fe20000410000 */
[C---:B------:R-:W-:Y:S01]  /*6bf0*/  HMMA.16816.F32 R8, R128.reuse, R138, R8 ;  /* 0x0000008a8008723c */ /* 0x040fe20000001808 */
[----:B------:R-:W2:Y:S03]  /*6c00*/  LDSM.16.MT88.4 R136, [R224+0x4100] ;  /* 0x00410000e088783b */ /* 0x000ea60000004200 */
[C---:B------:R-:W-:Y:S02]  /*6c10*/  FMUL.FTZ R96, R2.reuse, R96 ;  /* 0x0000006002607220 */ /* 0x040fe40000410000 */
[----:B------:R-:W-:Y:S02]  /*6c20*/  FMUL.FTZ R97, R2, R97 ;  /* 0x0000006102617220 */ /* 0x000fe40000410000 */
[----:B------:R-:W-:Y:S01]  /*6c30*/  MUFU.EX2 R163, R45 ;  /* 0x0000002d00a37308 */ /* 0x000fe20000000800 */
[C---:B---3--:R-:W-:Y:S03]  /*6c40*/  HMMA.16816.F32 R68, R128.reuse, R144, R68 ;  /* 0x000000908044723c */ /* 0x048fe60000001844 */
[C---:B------:R-:W-:Y:S02]  /*6c50*/  FMUL.FTZ R98, R0.reuse, R98 ;  /* 0x0000006200627220 */ /* 0x040fe40000410000 */
[----:B------:R-:W-:Y:S03]  /*6c60*/  FMUL.FTZ R99, R0, R99 ;  /* 0x0000006300637220 */ /* 0x000fe60000410000 */
[C---:B------:R-:W-:Y:S01]  /*6c70*/  HMMA.16816.F32 R72, R128.reuse, R146, R72 ;  /* 0x000000928048723c */ /* 0x040fe20000001848 */
[----:B------:R-:W3:Y:S01]  /*6c80*/  LDSM.16.MT88.4 R144, [R222+0x4100] ;  /* 0x00410000de90783b */ /* 0x000ee20000004200 */
[----:B------:R-:W-:Y:S02]  /*6c90*/  MUFU.EX2 R167, R49 ;  /* 0x0000003100a77308 */ /* 0x000fe40000000800 */
[C---:B------:R-:W-:Y:S02]  /*6ca0*/  FMUL.FTZ R100, R2.reuse, R100 ;  /* 0x0000006402647220 */ /* 0x040fe40000410000 */
[----:B------:R-:W-:Y:S02]  /*6cb0*/  FMUL.FTZ R101, R2, R101 ;  /* 0x0000006502657220 */ /* 0x000fe40000410000 */
[C---:B-----5:R-:W-:Y:S04]  /*6cc0*/  HMMA.16816.F32 R76, R128.reuse, R148, R76 ;  /* 0x00000094804c723c */ /* 0x060fe8000000184c */
[C---:B------:R-:W-:Y:S01]  /*6cd0*/  FMUL.FTZ R102, R0.reuse, R102 ;  /* 0x0000006600667220 */ /* 0x040fe20000410000 */
[----:B------:R-:W-:Y:S01]  /*6ce0*/  MUFU.EX2 R250, R250 ;  /* 0x000000fa00fa7308 */ /* 0x000fe20000000800 */
[----:B------:R-:W-:Y:S02]  /*6cf0*/  FMUL.FTZ R103, R0, R103 ;  /* 0x0000006700677220 */ /* 0x000fe40000410000 */
[C---:B------:R-:W-:Y:S01]  /*6d00*/  HMMA.16816.F32 R80, R128.reuse, R150, R80 ;  /* 0x000000968050723c */ /* 0x040fe20000001850 */
[----:B------:R-:W-:Y:S03]  /*6d10*/  LDSM.16.MT88.4 R148, [R220+0x900] ;  /* 0x00090000dc94783b */ /* 0x000fe60000004200 */
[C---:B------:R-:W-:Y:S02]  /*6d20*/  FMUL.FTZ R104, R2.reuse, R104 ;  /* 0x0000006802687220 */ /* 0x040fe40000410000 */
[----:B------:R-:W-:Y:S01]  /*6d30*/  FMUL.FTZ R105, R2, R105 ;  /* 0x0000006902697220 */ /* 0x000fe20000410000 */
[----:B------:R-:W-:Y:S01]  /*6d40*/  MUFU.EX2 R251, R251 ;  /* 0x000000fb00fb7308 */ /* 0x000fe20000000800 */
[C---:B----4-:R-:W-:Y:S04]  /*6d50*/  HMMA.16816.F32 R84, R128.reuse, R124, R84 ;  /* 0x0000007c8054723c */ /* 0x050fe80000001854 */
[C---:B------:R-:W-:Y:S02]  /*6d60*/  FMUL.FTZ R106, R0.reuse, R106 ;  /* 0x0000006a006a7220 */ /* 0x040fe40000410000 */
[----:B------:R-:W-:Y:S02]  /*6d70*/  FMUL.FTZ R107, R0, R107 ;  /* 0x0000006b006b7220 */ /* 0x000fe40000410000 */
[C---:B------:R-:W-:Y:S01]  /*6d80*/  HMMA.16816.F32 R88, R128.reuse, R126, R88 ;  /* 0x0000007e8058723c */ /* 0x040fe20000001858 */
[----:B------:R-:W4:Y:S01]  /*6d90*/  LDSM.16.MT88.4 R124, [R221+0x4100] ;  /* 0x00410000dd7c783b */ /* 0x000f220000004200 */
[----:B------:R-:W-:Y:S02]  /*6da0*/  MUFU.EX2 R159, R159 ;  /* 0x0000009f009f7308 */ /* 0x000fe40000000800 */
[--C-:B------:R-:W-:Y:S02]  /*6db0*/  FFMA.FTZ R193, R12, c[0x0][0x2d0], -R243.reuse ;  /* 0x0000b4000cc17a23 */ /* 0x100fe400000108f3 */
[C---:B------:R-:W-:Y:S02]  /*6dc0*/  FMUL.FTZ R12, R2.reuse, R120 ;  /* 0x00000078020c7220 */ /* 0x040fe40000410000 */
[C---:B--2---:R-:W-:Y:S04]  /*6dd0*/  HMMA.16816.F32 R92, R128.reuse, R136, R92 ;  /* 0x00000088805c723c */ /* 0x044fe8000000185c */
[--C-:B------:R-:W-:Y:S01]  /*6de0*/  FFMA.FTZ R240, R13, c[0x0][0x2d0], -R243.reuse ;  /* 0x0000b4000df07a23 */ /* 0x100fe200000108f3 */
[----:B------:R-:W-:Y:S01]  /*6df0*/  MUFU.EX2 R193, R193 ;  /* 0x000000c100c17308 */ /* 0x000fe20000000800 */
[----:B------:R-:W-:Y:S02]  /*6e00*/  FMUL.FTZ R13, R2, R121 ;  /* 0x00000079020d7220 */ /* 0x000fe40000410000 */
[C---:B------:R-:W-:Y:S01]  /*6e10*/  HMMA.16816.F32 R96, R128.reuse, R138, R96 ;  /* 0x0000008a8060723c */ /* 0x040fe20000001860 */
[----:B------:R-:W2:Y:S03]  /*6e20*/  LDSM.16.MT88.4 R136, [R220+0x4100] ;  /* 0x00410000dc88783b */ /* 0x000ea60000004200 */
[--C-:B-1----:R-:W-:Y:S02]  /*6e30*/  FFMA.FTZ R244, R14, c[0x0][0x2d0], -R194.reuse ;  /* 0x0000b4000ef47a23 */ /* 0x102fe400000108c2 */
[C---:B------:R-:W-:Y:S01]  /*6e40*/  FMUL.FTZ R14, R0.reuse, R122 ;  /* 0x0000007a000e7220 */ /* 0x040fe20000410000 */
[----:B------:R-:W1:Y:S01]  /*6e50*/  MUFU.EX2 R240, R240 ;  /* 0x000000f000f07308 */ /* 0x000e620000000800 */
[C---:B---3--:R-:W-:Y:S04]  /*6e60*/  HMMA.16816.F32 R100, R128.reuse, R144, R100 ;  /* 0x000000908064723c */ /* 0x048fe80000001864 */
[--C-:B------:R-:W-:Y:S02]  /*6e70*/  FFMA.FTZ R245, R15, c[0x0][0x2d0], -R194.reuse ;  /* 0x0000b4000ff57a23 */ /* 0x100fe400000108c2 */
[----:B------:R-:W-:Y:S02]  /*6e80*/  FMUL.FTZ R15, R0, R123 ;  /* 0x0000007b000f7220 */ /* 0x000fe40000410000 */
[C---:B------:R-:W-:Y:S01]  /*6e90*/  HMMA.16816.F32 R104, R128.reuse, R146, R104 ;  /* 0x000000928068723c */ /* 0x040fe20000001868 */
[----:B------:R-:W3:Y:S01]  /*6ea0*/  LDSM.16.MT88.4 R120, [R224+0x900] ;  /* 0x00090000e078783b */ /* 0x000ee20000004200 */
[----:B------:R-:W-:Y:S02]  /*6eb0*/  MUFU.EX2 R244, R244 ;  /* 0x000000f400f47308 */ /* 0x000fe40000000800 */
[--C-:B------:R-:W-:Y:S02]  /*6ec0*/  FFMA.FTZ R195, R16, c[0x0][0x2d0], -R243.reuse ;  /* 0x0000b40010c37a23 */ /* 0x100fe400000108f3 */
[--C-:B------:R-:W-:Y:S02]  /*6ed0*/  FFMA.FTZ R242, R17, c[0x0][0x2d0], -R243.reuse ;  /* 0x0000b40011f27a23 */ /* 0x100fe400000108f3 */
[--C-:B------:R-:W-:Y:S01]  /*6ee0*/  FFMA.FTZ R246, R18, c[0x0][0x2d0], -R194.reuse ;  /* 0x0000b40012f67a23 */ /* 0x100fe200000108c2 */
[C---:B----4-:R-:W-:Y:S01]  /*6ef0*/  HMMA.16816.F32 R12, R128.reuse, R124, R12 ;  /* 0x0000007c800c723c */ /* 0x050fe2000000180c */
[----:B------:R-:W-:Y:S02]  /*6f00*/  LDSM.16.MT88.4 R144, [R221+0x900] ;  /* 0x00090000dd90783b */ /* 0x000fe40000004200 */
[--C-:B------:R-:W-:Y:S01]  /*6f10*/  FFMA.FTZ R247, R19, c[0x0][0x2d0], -R194.reuse ;  /* 0x0000b40013f77a23 */ /* 0x100fe200000108c2 */
[----:B------:R-:W-:Y:S01]  /*6f20*/  MUFU.EX2 R195, R195 ;  /* 0x000000c300c37308 */ /* 0x000fe20000000800 */
[C---:B------:R-:W-:Y:S02]  /*6f30*/  FMUL.FTZ R108, R2.reuse, R108 ;  /* 0x0000006c026c7220 */ /* 0x040fe40000410000 */
[----:B------:R-:W-:Y:S02]  /*6f40*/  FMUL.FTZ R109, R2, R109 ;  /* 0x0000006d026d7220 */ /* 0x000fe40000410000 */
[C---:B------:R-:W-:Y:S03]  /*6f50*/  FMUL.FTZ R110, R0.reuse, R110 ;  /* 0x0000006e006e7220 */ /* 0x040fe60000410000 */
[----:B------:R-:W-:Y:S02]  /*6f60*/  FMUL.FTZ R111, R0, R111 ;  /* 0x0000006f006f7220 */ /* 0x000fe40000410000 */
[----:B------:R-:W4:Y:S01]  /*6f70*/  MUFU.EX2 R242, R242 ;  /* 0x000000f200f27308 */ /* 0x000f220000000800 */
[----:B------:R-:W-:Y:S01]  /*6f80*/  FMUL.FTZ R16, R2, R116 ;  /* 0x0000007402107220 */ /* 0x000fe20000410000 */
[----:B-1----:R-:W-:Y:S01]  /*6f90*/  F2FP.PACK_AB R116, R240, R193 ;  /* 0x000000c1f074723e */ /* 0x002fe200000000ff */
[----:B------:R-:W-:Y:S02]  /*6fa0*/  FMUL.FTZ R17, R2, R117 ;  /* 0x0000007502117220 */ /* 0x000fe40000410000 */
[C---:B------:R-:W-:Y:S01]  /*6fb0*/  HMMA.16816.F32 R108, R128.reuse, R126, R108 ;  /* 0x0000007e806c723c */ /* 0x040fe2000000186c */
[----:B------:R-:W1:Y:S02]  /*6fc0*/  LDSM.16.MT88.4 R124, [R222+0x900] ;  /* 0x00090000de7c783b */ /* 0x000e640000004200 */
[C---:B------:R-:W-:Y:S02]  /*6fd0*/  FMUL.FTZ R18, R0.reuse, R118 ;  /* 0x0000007600127220 */ /* 0x040fe40000410000 */
[----:B------:R-:W5:Y:S01]  /*6fe0*/  MUFU.EX2 R245, R245 ;  /* 0x000000f500f57308 */ /* 0x000f620000000800 */
[----:B------:R-:W-:Y:S02]  /*6ff0*/  FMUL.FTZ R19, R0, R119 ;  /* 0x0000007700137220 */ /* 0x000fe40000410000 */
[C---:B------:R-:W-:Y:S04]  /*7000*/  FMUL.FTZ R112, R2.reuse, R112 ;  /* 0x0000007002707220 */ /* 0x040fe80000410000 */
[----:B------:R-:W-:Y:S01]  /*7010*/  FMUL.FTZ R113, R2, R113 ;  /* 0x0000007102717220 */ /* 0x000fe20000410000 */
[C---:B--2---:R-:W-:Y:S02]  /*7020*/  HMMA.16816.F32 R16, R128.reuse, R136, R16 ;  /* 0x000000888010723c */ /* 0x044fe40000001810 */
[----:B------:R-:W-:Y:S01]  /*7030*/  MUFU.EX2 R246, R246 ;  /* 0x000000f600f67308 */ /* 0x000fe20000000800 */
[C---:B------:R-:W-:Y:S02]  /*7040*/  FMUL.FTZ R114, R0.reuse, R114 ;  /* 0x0000007200727220 */ /* 0x040fe40000410000 */
[----:B------:R-:W-:Y:S01]  /*7050*/  FMUL.FTZ R115, R0, R115 ;  /* 0x0000007300737220 */ /* 0x000fe20000410000 */
[----:B----4-:R-:W-:Y:S01]  /*7060*/  F2FP.PACK_AB R118, R242, R195 ;  /* 0x000000c3f276723e */ /* 0x010fe200000000ff */
[--C-:B------:R-:W-:Y:S02]  /*7070*/  FFMA.FTZ R248, R20, c[0x0][0x2d0], -R243.reuse ;  /* 0x0000b40014f87a23 */ /* 0x100fe400000108f3 */
[--C-:B------:R-:W-:Y:S03]  /*7080*/  FFMA.FTZ R20, R26, c[0x0][0x2d0], -R194.reuse ;  /* 0x0000b4001a147a23 */ /* 0x100fe600000108c2 */
[----:B------:R-:W-:Y:S01]  /*7090*/  HMMA.16816.F32 R112, R128, R138, R112 ;  /* 0x0000008a8070723c */ /* 0x000fe20000001870 */
[----:B------:R-:W2:Y:S01]  /*70a0*/  MUFU.EX2 R247, R247 ;  /* 0x000000f700f77308 */ /* 0x000ea20000000800 */
[----:B------:R-:W4:Y:S01]  /*70b0*/  LDSM.16.MT88.4 R128, [R224+0x4900] ;  /* 0x00490000e080783b */ /* 0x000f220000004200 */
[--C-:B------:R-:W-:Y:S01]  /*70c0*/  FFMA.FTZ R249, R21, c[0x0][0x2d0], -R243.reuse ;  /* 0x0000b40015f97a23 */ /* 0x100fe200000108f3 */
[----:B-----5:R-:W-:Y:S01]  /*70d0*/  F2FP.PACK_AB R117, R245, R244 ;  /* 0x000000f4f575723e */ /* 0x020fe200000000ff */
[--C-:B------:R-:W-:Y:S02]  /*70e0*/  FFMA.FTZ R21, R27, c[0x0][0x2d0], -R194.reuse ;  /* 0x0000b4001b157a23 */ /* 0x100fe400000108c2 */
[--C-:B------:R-:W-:Y:S02]  /*70f0*/  FFMA.FTZ R32, R32, c[0x0][0x2d0], -R243.reuse ;  /* 0x0000b40020207a23 */ /* 0x100fe400000108f3 */
[--C-:B------:R-:W-:Y:S01]  /*7100*/  FFMA.FTZ R48, R48, c[0x0][0x2d0], -R243.reuse ;  /* 0x0000b40030307a23 */ /* 0x100fe200000108f3 */
[----:B------:R-:W-:Y:S01]  /*7110*/  LDSM.16.MT88.4 R136, [R220+0x4900] ;  /* 0x00490000dc88783b */ /* 0x000fe20000004200 */
[----:B------:R5:W-:Y:S01]  /*7120*/  MUFU.EX2 R154, R32 ;  /* 0x00000020009a7308 */ /* 0x000be20000000800 */
[--C-:B------:R-:W-:Y:S01]  /*7130*/  FFMA.FTZ R252, R22, c[0x0][0x2d0], -R194.reuse ;  /* 0x0000b40016fc7a23 */ /* 0x100fe200000108c2 */
[----:B------:R-:W-:Y:S01]  /*7140*/  F2FP.PACK_AB R22, R251, R250 ;  /* 0x000000fafb16723e */ /* 0x000fe200000000ff */
[--C-:B------:R-:W-:Y:S02]  /*7150*/  FFMA.FTZ R23, R23, c[0x0][0x2d0], -R194.reuse ;  /* 0x0000b40017177a23 */ /* 0x100fe400000108c2 */
[--C-:B------:R-:W-:Y:S02]  /*7160*/  FFMA.FTZ R52, R52, c[0x0][0x2d0], -R243.reuse ;  /* 0x0000b40034347a23 */ /* 0x100fe400000108f3 */
[----:B------:R-:W-:Y:S01]  /*7170*/  LDSM.16.MT88.4 R24, [R222+0x1100] ;  /* 0x00110000de18783b */ /* 0x000fe20000004200 */
[--C-:B------:R-:W-:Y:S02]  /*7180*/  FFMA.FTZ R53, R53, c[0x0][0x2d0], -R243.reuse ;  /* 0x0000b40035357a23 */ /* 0x100fe400000108f3 */
[----:B------:R1:W-:Y:S01]  /*7190*/  MUFU.EX2 R165, R48 ;  /* 0x0000003000a57308 */ /* 0x0003e20000000800 */
[--C-:B------:R-:W-:Y:S02]  /*71a0*/  FFMA.FTZ R56, R56, c[0x0][0x2d0], -R243.reuse ;  /* 0x0000b40038387a23 */ /* 0x100fe400000108f3 */
[--C-:B------:R-:W-:Y:S01]  /*71b0*/  FFMA.FTZ R57, R57, c[0x0][0x2d0], -R243.reuse ;  /* 0x0000b40039397a23 */ /* 0x100fe200000108f3 */
[----:B--2---:R-:W-:Y:S01]  /*71c0*/  F2FP.PACK_AB R119, R247, R246 ;  /* 0x000000f6f777723e */ /* 0x004fe200000000ff */
[--C-:B------:R-:W-:Y:S02]  /*71d0*/  FFMA.FTZ R54, R54, c[0x0][0x2d0], -R194.reuse ;  /* 0x0000b40036367a23 */ /* 0x100fe400000108c2 */
[--C-:B------:R-:W-:Y:S02]  /*71e0*/  FFMA.FTZ R55, R55, c[0x0][0x2d0], -R194.reuse ;  /* 0x0000b40037377a23 */ /* 0x100fe400000108c2 */
[--C-:B------:R-:W-:Y:S01]  /*71f0*/  FFMA.FTZ R58, R58, c[0x0][0x2d0], -R194.reuse ;  /* 0x0000b4003a3a7a23 */ /* 0x100fe200000108c2 */
[----:B------:R-:W-:Y:S01]  /*7200*/  MUFU.EX2 R248, R248 ;  /* 0x000000f800f87308 */ /* 0x000fe20000000800 */
[C---:B---3--:R-:W-:Y:S05]  /*7210*/  HMMA.16816.F32 R4, R116.reuse, R120, R4 ;  /* 0x000000787404723c */ /* 0x048fea0000001804 */
[--C-:B-----5:R-:W-:Y:S02]  /*7220*/  FFMA.FTZ R32, R31, c[0x0][0x2d0], -R194.reuse ;  /* 0x0000b4001f207a23 */ /* 0x120fe400000108c2 */
[----:B------:R-:W-:Y:S01]  /*7230*/  LDSM.16.MT88.4 R28, [R222+0x1900] ;  /* 0x00190000de1c783b */ /* 0x000fe20000004200 */
[C---:B------:R-:W-:Y:S01]  /*7240*/  HMMA.16816.F32 R8, R116.reuse, R122, R8 ;  /* 0x0000007a7408723c */ /* 0x040fe20000001808 */
[----:B------:R-:W-:Y:S03]  /*7250*/  MUFU.EX2 R162, R32 ;  /* 0x0000002000a27308 */ /* 0x000fe60000000800 */
[--C-:B------:R-:W-:Y:S02]  /*7260*/  FFMA.FTZ R59, R59, c[0x0][0x2d0], -R194.reuse ;  /* 0x0000b4003b3b7a23 */ /* 0x100fe400000108c2 */
[--C-:B-1----:R-:W-:Y:S01]  /*7270*/  FFMA.FTZ R48, R47, c[0x0][0x2d0], -R194.reuse ;  /* 0x0000b4002f307a23 */ /* 0x102fe200000108c2 */
[----:B------:R-:W1:Y:S01]  /*7280*/  LDSM.16.MT88.4 R120, [R222+0x4900] ;  /* 0x00490000de78783b */ /* 0x000e620000004200 */
[C---:B------:R-:W-:Y:S03]  /*7290*/  HMMA.16816.F32 R68, R116.reuse, R124, R68 ;  /* 0x0000007c7444723c */ /* 0x040fe60000001844 */
[----:B------:R-:W2:Y:S01]  /*72a0*/  MUFU.EX2 R249, R249 ;  /* 0x000000f900f97308 */ /* 0x000ea20000000800 */
[--C-:B------:R-:W-:Y:S02]  /*72b0*/  FFMA.FTZ R60, R60, c[0x0][0x2d0], -R243.reuse ;  /* 0x0000b4003c3c7a23 */ /* 0x100fe400000108f3 */
[--C-:B------:R-:W-:Y:S02]  /*72c0*/  FFMA.FTZ R61, R61, c[0x0][0x2d0], -R243.reuse ;  /* 0x0000b4003d3d7a23 */ /* 0x100fe400000108f3 */
[C---:B------:R-:W-:Y:S01]  /*72d0*/  HMMA.16816.F32 R72, R116.reuse, R126, R72 ;  /* 0x0000007e7448723c */ /* 0x040fe20000001848 */
[----:B------:R-:W3:Y:S03]  /*72e0*/  LDSM.16.MT88.4 R124, [R221+0x4900] ;  /* 0x00490000dd7c783b */ /* 0x000ee60000004200 */
[----:B------:R-:W-:Y:S01]  /*72f0*/  FFMA.FTZ R64, R64, c[0x0][0x2d0], -R243 ;  /* 0x0000b40040407a23 */ /* 0x000fe200000108f3 */
[----:B------:R-:W-:Y:S01]  /*7300*/  MUFU.EX2 R252, R252 ;  /* 0x000000fc00fc7308 */ /* 0x000fe20000000800 */
[--C-:B------:R-:W-:Y:S02]  /*7310*/  FFMA.FTZ R62, R62, c[0x0][0x2d0], -R194.reuse ;  /* 0x0000b4003e3e7a23 */ /* 0x100fe400000108c2 */
[C---:B------:R-:W-:Y:S04]  /*7320*/  HMMA.16816.F32 R76, R116.reuse, R144, R76 ;  /* 0x00000090744c723c */ /* 0x040fe8000000184c */
[----:B------:R-:W-:Y:S02]  /*7330*/  FFMA.FTZ R63, R63, c[0x0][0x2d0], -R194 ;  /* 0x0000b4003f3f7a23 */ /* 0x000fe400000108c2 */
[----:B------:R-:W-:Y:S01]  /*7340*/  FFMA.FTZ R133, R2, R241, R133 ;  /* 0x000000f102857223 */ /* 0x000fe20000010085 */
[----:B------:R-:W-:Y:S01]  /*7350*/  MUFU.EX2 R52, R52 ;  /* 0x0000003400347308 */ /* 0x000fe20000000800 */
[C---:B------:R-:W-:Y:S01]  /*7360*/  HMMA.16816.F32 R80, R116.reuse, R146, R80 ;  /* 0x000000927450723c */ /* 0x040fe20000001850 */
[----:B------:R-:W-:Y:S03]  /*7370*/  LDSM.16.MT88.4 R144, [R220+0x5100] ;  /* 0x00510000dc90783b */ /* 0x000fe60000004200 */
[----:B------:R-:W-:Y:S02]  /*7380*/  FFMA.FTZ R173, R0, R239, R173 ;  /* 0x000000ef00ad7223 */ /* 0x000fe400000100ad */
[----:B------:R-:W-:Y:S01]  /*7390*/  FADD.FTZ R134, R134, R133 ;  /* 0x0000008586867221 */ /* 0x000fe20000010000 */
[----:B------:R-:W-:Y:S01]  /*73a0*/  MOV R133, R132 ;  /* 0x0000008400857202 */ /* 0x000fe20000000f00 */
[C---:B------:R-:W-:Y:S01]  /*73b0*/  HMMA.16816.F32 R84, R116.reuse, R148, R84 ;  /* 0x000000947454723c */ /* 0x040fe20000001854 */
[----:B------:R-:W-:Y:S03]  /*73c0*/  MUFU.EX2 R148, R51 ;  /* 0x0000003300947308 */ /* 0x000fe60000000800 */
[----:B------:R-:W-:Y:S02]  /*73d0*/  FADD.FTZ R174, R174, R173 ;  /* 0x000000adaeae7221 */ /* 0x000fe40000010000 */
[----:B------:R-:W-:Y:S02]  /*73e0*/  FADD.FTZ R135, R135, R134 ;  /* 0x0000008687877221 */ /* 0x000fe40000010000 */
[C---:B------:R-:W-:Y:S03]  /*73f0*/  HMMA.16816.F32 R88, R116.reuse, R150, R88 ;  /* 0x000000967458723c */ /* 0x040fe60000001858 */
[----:B------:R-:W5:Y:S01]  /*7400*/  MUFU.EX2 R149, R23 ;  /* 0x0000001700957308 */ /* 0x000f620000000800 */
[----:B------:R-:W-:Y:S04]  /*7410*/  FADD.FTZ R172, R172, R135 ;  /* 0x00000087acac7221 */ /* 0x000fe80000010000 */
[C---:B----4-:R-:W-:Y:S04]  /*7420*/  HMMA.16816.F32 R92, R116.reuse, R128, R92 ;  /* 0x00000080745c723c */ /* 0x050fe8000000185c */
[----:B------:R-:W-:Y:S01]  /*7430*/  FADD.FTZ R193, R193, R172 ;  /* 0x000000acc1c17221 */ /* 0x000fe20000010000 */
[----:B------:R2:W-:Y:S03]  /*7440*/  MUFU.EX2 R150, R20 ;  /* 0x0000001400967308 */ /* 0x0005e60000000800 */
[C---:B------:R-:W-:Y:S01]  /*7450*/  HMMA.16816.F32 R96, R116.reuse, R130, R96 ;  /* 0x000000827460723c */ /* 0x040fe20000001860 */
[----:B------:R-:W-:Y:S03]  /*7460*/  LDSM.16.MT88.4 R128, [R222+0x5100] ;  /* 0x00510000de80783b */ /* 0x000fe60000004200 */
[----:B------:R-:W-:Y:S03]  /*7470*/  FADD.FTZ R240, R240, R193 ;  /* 0x000000c1f0f07221 */ /* 0x000fe60000010000 */
[----:B------:R5:W4:Y:S01]  /*7480*/  MUFU.EX2 R151, R21 ;  /* 0x0000001500977308 */ /* 0x000b220000000800 */
[C---:B-1----:R-:W-:Y:S08]  /*7490*/  HMMA.16816.F32 R100, R116.reuse, R120, R100 ;  /* 0x000000787464723c */ /* 0x042ff00000001864 */
[C---:B------:R-:W-:Y:S01]  /*74a0*/  HMMA.16816.F32 R104, R116.reuse, R122, R104 ;  /* 0x0000007a7468723c */ /* 0x040fe20000001868 */
[----:B------:R-:W1:Y:S01]  /*74b0*/  LDSM.16.MT88.4 R120, [R224+0x1100] ;  /* 0x00110000e078783b */ /* 0x000e620000004200 */
[----:B------:R-:W-:Y:S02]  /*74c0*/  MUFU.EX2 R53, R53 ;  /* 0x0000003500357308 */ /* 0x000fe40000000800 */
[----:B--2---:R-:W-:Y:S04]  /*74d0*/  F2FP.PACK_AB R20, R249, R248 ;  /* 0x000000f8f914723e */ /* 0x004fe800000000ff */
[C---:B---3--:R-:W-:Y:S04]  /*74e0*/  HMMA.16816.F32 R12, R116.reuse, R124, R12 ;  /* 0x0000007c740c723c */ /* 0x048fe8000000180c */
[----:B------:R-:W-:Y:S01]  /*74f0*/  MUFU.EX2 R56, R56 ;  /* 0x0000003800387308 */ /* 0x000fe20000000800 */
[----:B-----5:R-:W-:Y:S03]  /*7500*/  F2FP.PACK_AB R21, R149, R252 ;  /* 0x000000fc9515723e */ /* 0x020fe600000000ff */
[C---:B------:R-:W-:Y:S01]  /*7510*/  HMMA.16816.F32 R108, R116.reuse, R126, R108 ;  /* 0x0000007e746c723c */ /* 0x040fe2000000186c */
[----:B------:R-:W-:Y:S03]  /*7520*/  LDSM.16.MT88.4 R124, [R220+0x1100] ;  /* 0x00110000dc7c783b */ /* 0x000fe60000004200 */
[----:B----4-:R-:W-:Y:S02]  /*7530*/  F2FP.PACK_AB R23, R151, R150 ;  /* 0x000000969717723e */ /* 0x010fe400000000ff */
[----:B------:R-:W-:Y:S02]  /*7540*/  MUFU.EX2 R57, R57 ;  /* 0x0000003900397308 */ /* 0x000fe40000000800 */
[C---:B------:R-:W-:Y:S08]  /*7550*/  HMMA.16816.F32 R16, R116.reuse, R136, R16 ;  /* 0x000000887410723c */ /* 0x040ff00000001810 */
[----:B------:R-:W-:Y:S01]  /*7560*/  HMMA.16816.F32 R112, R116, R138, R112 ;  /* 0x0000008a7470723c */ /* 0x000fe20000001870 */
[----:B------:R-:W2:Y:S01]  /*7570*/  LDSM.16.MT88.4 R116, [R221+0x1100] ;  /* 0x00110000dd74783b */ /* 0x000ea20000004200 */
[----:B------:R-:W-:Y:S06]  /*7580*/  MUFU.EX2 R54, R54 ;  /* 0x0000003600367308 */ /* 0x000fec0000000800 */
[C---:B-1----:R-:W-:Y:S01]  /*7590*/  HMMA.16816.F32 R4, R20.reuse, R120, R4 ;  /* 0x000000781404723c */ /* 0x042fe20000001804 */
[----:B------:R-:W-:Y:S03]  /*75a0*/  LDSM.16.MT88.4 R136, [R221+0x5100] ;  /* 0x00510000dd88783b */ /* 0x000fe60000004200 */
[----:B------:R-:W-:Y:S04]  /*75b0*/  MUFU.EX2 R55, R55 ;  /* 0x0000003700377308 */ /* 0x000fe80000000800 */
[C---:B------:R-:W-:Y:S01]  /*75c0*/  HMMA.16816.F32 R8, R20.reuse, R122, R8 ;  /* 0x0000007a1408723c */ /* 0x040fe20000001808 */
[----:B------:R-:W1:Y:S05]  /*75d0*/  LDSM.16.MT88.4 R120, [R224+0x5100] ;  /* 0x00510000e078783b */ /* 0x000e6a0000004200 */
[----:B------:R-:W-:Y:S02]  /*75e0*/  MUFU.EX2 R58, R58 ;  /* 0x0000003a003a7308 */ /* 0x000fe40000000800 */
[C---:B------:R-:W-:Y:S08]  /*75f0*/  HMMA.16816.F32 R68, R20.reuse, R24, R68 ;  /* 0x000000181444723c */ /* 0x040ff00000001844 */
[----:B------:R-:W-:Y:S01]  /*7600*/  MUFU.EX2 R59, R59 ;  /* 0x0000003b003b7308 */ /* 0x000fe20000000800 */
[C---:B------:R-:W-:Y:S01]  /*7610*/  HMMA.16816.F32 R72, R20.reuse, R26, R72 ;  /* 0x0000001a1448723c */ /* 0x040fe20000001848 */
[----:B------:R-:W3:Y:S07]  /*7620*/  LDSM.16.MT88.4 R24, [R224+0x1900] ;  /* 0x00190000e018783b */ /* 0x000eee0000004200 */
[C---:B--2---:R-:W-:Y:S01]  /*7630*/  HMMA.16816.F32 R76, R20.reuse, R116, R76 ;  /* 0x00000074144c723c */ /* 0x044fe2000000184c */
[----:B------:R-:W-:Y:S06]  /*7640*/  MUFU.EX2 R60, R60 ;  /* 0x0000003c003c7308 */ /* 0x000fec0000000800 */
[--C-:B------:R-:W-:Y:S01]  /*7650*/  FFMA.FTZ R116, R35, c[0x0][0x2d0], -R194.reuse ;  /* 0x0000b40023747a23 */ /* 0x100fe200000108c2 */
[C---:B------:R-:W-:Y:S01]  /*7660*/  HMMA.16816.F32 R80, R20.reuse, R118, R80 ;  /* 0x000000761450723c */ /* 0x040fe20000001850 */
[----:B------:R-:W2:Y:S02]  /*7670*/  LDSM.16.MT88.4 R32, [R221+0x1900] ;  /* 0x00190000dd20783b */ /* 0x000ea40000004200 */
[----:B------:R4:W5:Y:S05]  /*7680*/  MUFU.EX2 R166, R116 ;  /* 0x0000007400a67308 */ /* 0x00096a0000000800 */
[C---:B------:R-:W-:Y:S05]  /*7690*/  HMMA.16816.F32 R84, R20.reuse, R124, R84 ;  /* 0x0000007c1454723c */ /* 0x040fea0000001854 */
[----:B------:R-:W-:Y:S03]  /*76a0*/  MUFU.EX2 R61, R61 ;  /* 0x0000003d003d7308 */ /* 0x000fe60000000800 */
[C---:B------:R-:W-:Y:S01]  /*76b0*/  HMMA.16816.F32 R88, R20.reuse, R126, R88 ;  /* 0x0000007e1458723c */ /* 0x040fe20000001858 */
[----:B------:R-:W-:Y:S06]  /*76c0*/  LDSM.16.MT88.4 R124, [R224+0x3900] ;  /* 0x00390000e07c783b */ /* 0x000fec0000004200 */
[----:B------:R-:W-:Y:S01]  /*76d0*/  MUFU.EX2 R64, R64 ;  /* 0x0000004000407308 */ /* 0x000fe20000000800 */
[C---:B-1----:R-:W-:Y:S01]  /*76e0*/  HMMA.16816.F32 R92, R20.reuse, R120, R92 ;  /* 0x00000078145c723c */ /* 0x042fe2000000185c */
[----:B----4-:R-:W1:Y:S06]  /*76f0*/  LDSM.16.MT88.4 R116, [R220+0x1900] ;  /* 0x00190000dc74783b */ /* 0x010e6c0000004200 */
[--C-:B------:R-:W-:Y:S01]  /*7700*/  FFMA.FTZ R120, R36, c[0x0][0x2d0], -R243.reuse ;  /* 0x0000b40024787a23 */ /* 0x100fe200000108f3 */
[C---:B------:R-:W-:Y:S01]  /*7710*/  HMMA.16816.F32 R96, R20.reuse, R122, R96 ;  /* 0x0000007a1460723c */ /* 0x040fe20000001860 */
[----:B------:R-:W-:Y:S03]  /*7720*/  MUFU.EX2 R62, R62 ;  /* 0x0000003e003e7308 */ /* 0x000fe60000000800 */
[--C-:B------:R-:W-:Y:S03]  /*7730*/  FFMA.FTZ R121, R37, c[0x0][0x2d0], -R243.reuse ;  /* 0x0000b40025797a23 */ /* 0x100fe600000108f3 */
[--C-:B------:R-:W-:Y:S01]  /*7740*/  FFMA.FTZ R122, R40, c[0x0][0x2d0], -R243.reuse ;  /* 0x0000b400287a7a23 */ /* 0x100fe200000108f3 */
[C---:B------:R-:W-:Y:S03]  /*7750*/  HMMA.16816.F32 R100, R20.reuse, R128, R100 ;  /* 0x000000801464723c */ /* 0x040fe60000001864 */
[----:B------:R-:W-:Y:S01]  /*7760*/  MUFU.EX2 R120, R120 ;  /* 0x0000007800787308 */ /* 0x000fe20000000800 */
[--C-:B------:R-:W-:Y:S02]  /*7770*/  FFMA.FTZ R123, R41, c[0x0][0x2d0], -R243.reuse ;  /* 0x0000b400297b7a23 */ /* 0x100fe400000108f3 */
[----:B------:R-:W-:Y:S02]  /*7780*/  FFMA.FTZ R243, R65, c[0x0][0x2d0], -R243 ;  /* 0x0000b40041f37a23 */ /* 0x000fe400000108f3 */
[C---:B------:R-:W-:Y:S04]  /*7790*/  HMMA.16816.F32 R104, R20.reuse, R130, R104 ;  /* 0x000000821468723c */ /* 0x040fe80000001868 */
[--C-:B------:R-:W-:Y:S01]  /*77a0*/  FFMA.FTZ R65, R66, c[0x0][0x2d0], -R194.reuse ;  /* 0x0000b40042417a23 */ /* 0x100fe200000108c2 */
[----:B------:R-:W4:Y:S03]  /*77b0*/  MUFU.EX2 R121, R121 ;  /* 0x0000007900797308 */ /* 0x000f260000000800 */
[C---:B------:R-:W-:Y:S07]  /*77c0*/  HMMA.16816.F32 R12, R20.reuse, R136, R12 ;  /* 0x00000088140c723c */ /* 0x040fee000000180c */
[--C-:B------:R-:W-:Y:S01]  /*77d0*/  FFMA.FTZ R136, R38, c[0x0][0x2d0], -R194.reuse ;  /* 0x0000b40026887a23 */ /* 0x100fe200000108c2 */
[C---:B------:R-:W-:Y:S01]  /*77e0*/  HMMA.16816.F32 R108, R20.reuse, R138, R108 ;  /* 0x0000008a146c723c */ /* 0x040fe2000000186c */
[----:B------:R-:W-:Y:S03]  /*77f0*/  MUFU.EX2 R122, R122 ;  /* 0x0000007a007a7308 */ /* 0x000fe60000000800 */
[--C-:B------:R-:W-:Y:S02]  /*7800*/  FFMA.FTZ R137, R39, c[0x0][0x2d0], -R194.reuse ;  /* 0x0000b40027897a23 */ /* 0x100fe400000108c2 */
[----:B------:R-:W-:Y:S01]  /*7810*/  LDSM.16.MT88.4 R36, [R220+0x2100] ;  /* 0x00210000dc24783b */ /* 0x000fe20000004200 */
[--C-:B------:R-:W-:Y:S01]  /*7820*/  FFMA.FTZ R138, R42, c[0x0][0x2d0], -R194.reuse ;  /* 0x0000b4002a8a7a23 */ /* 0x100fe200000108c2 */
[C---:B------:R-:W-:Y:S03]  /*7830*/  HMMA.16816.F32 R16, R20.reuse, R144, R16 ;  /* 0x000000901410723c */ /* 0x040fe60000001810 */
[----:B------:R1:W-:Y:S01]  /*7840*/  MUFU.EX2 R145, R46 ;  /* 0x0000002e00917308 */ /* 0x0003e20000000800 */
[--C-:B------:R-:W-:Y:S02]  /*7850*/  FFMA.FTZ R139, R43, c[0x0][0x2d0], -R194.reuse ;  /* 0x0000b4002b8b7a23 */ /* 0x100fe400000108c2 */
[----:B------:R-:W-:Y:S01]  /*7860*/  LDSM.16.MT88.4 R40, [R222+0x6100] ;  /* 0x00610000de28783b */ /* 0x000fe20000004200 */
[----:B------:R-:W-:Y:S01]  /*7870*/  FFMA.FTZ R194, R67, c[0x0][0x2d0], -R194 ;  /* 0x0000b40043c27a23 */ /* 0x000fe200000108c2 */
[----:B------:R-:W-:Y:S05]  /*7880*/  HMMA.16816.F32 R112, R20, R146, R112 ;  /* 0x000000921470723c */ /* 0x000fea0000001870 */
[----:B------:R-:W-:Y:S02]  /*7890*/  MUFU.EX2 R146, R48 ;  /* 0x0000003000927308 */ /* 0x000fe40000000800 */
[----:B------:R-:W-:Y:S02]  /*78a0*/  F2FP.PACK_AB R20, R158, R153 ;  /* 0x000000999e14723e */ /* 0x000fe400000000ff */
[----:B------:R-:W-:Y:S03]  /*78b0*/  F2FP.PACK_AB R22, R155, R154 ;  /* 0x0000009a9b16723e */ /* 0x000fe600000000ff */
[----:B------:R-:W-:Y:S02]  /*78c0*/  F2FP.PACK_AB R21, R162, R157 ;  /* 0x0000009da215723e */ /* 0x000fe400000000ff */
[----:B-----5:R-:W-:Y:S01]  /*78d0*/  F2FP.PACK_AB R23, R166, R159 ;  /* 0x0000009fa617723e */ /* 0x020fe200000000ff */
[----:B------:R5:W-:Y:S01]  /*78e0*/  MUFU.EX2 R147, R50 ;  /* 0x0000003200937308 */ /* 0x000be20000000800 */
[----:B-1----:R-:W-:Y:S05]  /*78f0*/  LDSM.16.MT88.4 R44, [R222+0x2900] ;  /* 0x00290000de2c783b */ /* 0x002fea0000004200 */
[C---:B---3--:R-:W-:Y:S04]  /*7900*/  HMMA.16816.F32 R4, R20.reuse, R24, R4 ;  /* 0x000000181404723c */ /* 0x048fe80000001804 */
[----:B------:R-:W1:Y:S04]  /*7910*/  MUFU.EX2 R123, R123 ;  /* 0x0000007b007b7308 */ /* 0x000e680000000800 */
[C---:B------:R-:W-:Y:S01]  /*7920*/  HMMA.16816.F32 R8, R20.reuse, R26, R8 ;  /* 0x0000001a1408723c */ /* 0x040fe20000001808 */
[----:B------:R-:W3:Y:S05]  /*7930*/  LDSM.16.MT88.4 R24, [R224+0x5900] ;  /* 0x00590000e018783b */ /* 0x000eea0000004200 */
[----:B------:R-:W-:Y:S02]  /*7940*/  MUFU.EX2 R136, R136 ;  /* 0x0000008800887308 */ /* 0x000fe40000000800 */
[C---:B------:R-:W-:Y:S01]  /*7950*/  HMMA.16816.F32 R68, R20.reuse, R28, R68 ;  /* 0x0000001c1444723c */ /* 0x040fe20000001844 */
[----:B-----5:R-:W-:Y:S07]  /*7960*/  LDSM.16.MT88.4 R48, [R220+0x7100] ;  /* 0x00710000dc30783b */ /* 0x020fee0000004200 */
[C---:B------:R-:W-:Y:S01]  /*7970*/  HMMA.16816.F32 R72, R20.reuse, R30, R72 ;  /* 0x0000001e1448723c */ /* 0x040fe20000001848 */
[----:B------:R-:W5:Y:S01]  /*7980*/  MUFU.EX2 R137, R137 ;  /* 0x0000008900897308 */ /* 0x000f620000000800 */
[----:B------:R-:W1:Y:S06]  /*7990*/  LDSM.16.MT88.4 R28, [R222+0x5900] ;  /* 0x00590000de1c783b */ /* 0x000e6c0000004200 */
[C---:B--2---:R-:W-:Y:S03]  /*79a0*/  HMMA.16816.F32 R76, R20.reuse, R32, R76 ;  /* 0x00000020144c723c */ /* 0x044fe6000000184c */
[----:B------:R-:W-:Y:S05]  /*79b0*/  MUFU.EX2 R138, R138 ;  /* 0x0000008a008a7308 */ /* 0x000fea0000000800 */
[C---:B------:R-:W-:Y:S01]  /*79c0*/  HMMA.16816.F32 R80, R20.reuse, R34, R80 ;  /* 0x000000221450723c */ /* 0x040fe20000001850 */
[----:B------:R-:W2:Y:S04]  /*79d0*/  LDSM.16.MT88.4 R32, [R221+0x5900] ;  /* 0x00590000dd20783b */ /* 0x000ea80000004200 */
[----:B------:R-:W1:Y:S03]  /*79e0*/  MUFU.EX2 R139, R139 ;  /* 0x0000008b008b7308 */ /* 0x000e660000000800 */
[C---:B------:R-:W-:Y:S07]  /*79f0*/  HMMA.16816.F32 R84, R20.reuse, R116, R84 ;  /* 0x000000741454723c */ /* 0x040fee0000001854 */
[----:B------:R-:W1:Y:S01]  /*7a00*/  MUFU.EX2 R243, R243 ;  /* 0x000000f300f37308 */ /* 0x000e620000000800 */
[C---:B------:R-:W-:Y:S01]  /*7a10*/  HMMA.16816.F32 R88, R20.reuse, R118, R88 ;  /* 0x000000761458723c */ /* 0x040fe20000001858 */
[----:B------:R-:W4:Y:S07]  /*7a20*/  LDSM.16.MT88.4 R116, [R220+0x5900] ;  /* 0x00590000dc74783b */ /* 0x000f2e0000004200 */
[C---:B---3--:R-:W-:Y:S01]  /*7a30*/  HMMA.16816.F32 R92, R20.reuse, R24, R92 ;  /* 0x00000018145c723c */ /* 0x048fe2000000185c */
[----:B------:R-:W3:Y:S07]  /*7a40*/  MUFU.EX2 R63, R63 ;  /* 0x0000003f003f7308 */ /* 0x000eee0000000800 */
[C---:B------:R-:W-:Y:S01]  /*7a50*/  HMMA.16816.F32 R96, R20.reuse, R26, R96 ;  /* 0x0000001a1460723c */ /* 0x040fe20000001860 */
[----:B------:R-:W3:Y:S02]  /*7a60*/  LDSM.16.MT88.4 R24, [R224+0x2100] ;  /* 0x00210000e018783b */ /* 0x000ee40000004200 */
[----:B------:R-:W-:Y:S05]  /*7a70*/  MUFU.EX2 R65, R65 ;  /* 0x0000004100417308 */ /* 0x000fea0000000800 */
[C---:B-1----:R-:W-:Y:S05]  /*7a80*/  HMMA.16816.F32 R100, R20.reuse, R28, R100 ;  /* 0x0000001c1464723c */ /* 0x042fea0000001864 */
[----:B------:R-:W1:Y:S03]  /*7a90*/  MUFU.EX2 R194, R194 ;  /* 0x000000c200c27308 */ /* 0x000e660000000800 */
[C---:B------:R-:W-:Y:S01]  /*7aa0*/  HMMA.16816.F32 R104, R20.reuse, R30, R104 ;  /* 0x0000001e1468723c */ /* 0x040fe20000001868 */
[----:B------:R-:W1:Y:S07]  /*7ab0*/  LDSM.16.MT88.4 R28, [R222+0x2100] ;  /* 0x00210000de1c783b */ /* 0x000e6e0000004200 */
[C---:B--2---:R-:W-:Y:S08]  /*7ac0*/  HMMA.16816.F32 R12, R20.reuse, R32, R12 ;  /* 0x00000020140c723c */ /* 0x044ff0000000180c */
[C---:B------:R-:W-:Y:S01]  /*7ad0*/  HMMA.16816.F32 R108, R20.reuse, R34, R108 ;  /* 0x00000022146c723c */ /* 0x040fe2000000186c */
[----:B------:R-:W2:Y:S07]  /*7ae0*/  LDSM.16.MT88.4 R32, [R221+0x2100] ;  /* 0x00210000dd20783b */ /* 0x000eae0000004200 */
[C---:B----4-:R-:W-:Y:S08]  /*7af0*/  HMMA.16816.F32 R16, R20.reuse, R116, R16 ;  /* 0x000000741410723c */ /* 0x050ff00000001810 */
[----:B------:R-:W-:Y:S01]  /*7b00*/  HMMA.16816.F32 R112, R20, R118, R112 ;  /* 0x000000761470723c */ /* 0x000fe20000001870 */
[----:B------:R-:W-:Y:S06]  /*7b10*/  LDSM.16.MT88.4 R116, [R221+0x6100] ;  /* 0x00610000dd74783b */ /* 0x000fec0000004200 */
[----:B------:R-:W-:Y:S02]  /*7b20*/  F2FP.PACK_AB R20, R121, R120 ;  /* 0x000000787914723e */ /* 0x000fe400000000ff */
[----:B------:R-:W-:Y:S03]  /*7b30*/  F2FP.PACK_AB R22, R123, R122 ;  /* 0x0000007a7b16723e */ /* 0x000fe600000000ff */
[----:B-----5:R-:W-:Y:S02]  /*7b40*/  F2FP.PACK_AB R21, R137, R136 ;  /* 0x000000888915723e */ /* 0x020fe400000000ff */
[----:B------:R-:W-:Y:S07]  /*7b50*/  F2FP.PACK_AB R23, R139, R138 ;  /* 0x0000008a8b17723e */ /* 0x000fee00000000ff */
[C---:B---3--:R-:W-:Y:S08]  /*7b60*/  HMMA.16816.F32 R4, R20.reuse, R24, R4 ;  /* 0x000000181404723c */ /* 0x048ff00000001804 */
        /* <DEDUP_REMOVED lines=17> */
[C---:B------:R-:W-:Y:S08]  /*7c80*/  HMMA.16816.F32 R12, R20.reuse, R116, R12 ;  /* 0x00000074140c723c */ /* 0x040ff0000000180c */
[C---:B------:R-:W-:Y:S08]  /*7c90*/  HMMA.16816.F32 R108, R20.reuse, R118, R108 ;  /* 0x00000076146c723c */ /* 0x040ff0000000186c */
[C---:B-1----:R-:W-:Y:S08]  /*7ca0*/  HMMA.16816.F32 R16, R20.reuse, R28, R16 ;  /* 0x0000001c1410723c */ /* 0x042ff00000001810 */
[----:B------:R-:W-:Y:S01]  /*7cb0*/  HMMA.16816.F32 R112, R20, R30, R112 ;  /* 0x0000001e1470723c */ /* 0x000fe20000001870 */
[----:B------:R-:W1:Y:S06]  /*7cc0*/  LDSM.16.MT88.4 R28, [R224+0x6900] ;  /* 0x00690000e01c783b */ /* 0x000e6c0000004200 */
[----:B------:R-:W-:Y:S02]  /*7cd0*/  F2FP.PACK_AB R20, R163, R161 ;  /* 0x000000a1a314723e */ /* 0x000fe400000000ff */
[----:B------:R-:W-:Y:S03]  /*7ce0*/  F2FP.PACK_AB R22, R167, R165 ;  /* 0x000000a5a716723e */ /* 0x000fe600000000ff */
[----:B------:R-:W-:Y:S02]  /*7cf0*/  F2FP.PACK_AB R21, R146, R145 ;  /* 0x000000919215723e */ /* 0x000fe400000000ff */
[----:B------:R-:W-:Y:S07]  /*7d00*/  F2FP.PACK_AB R23, R148, R147 ;  /* 0x000000939417723e */ /* 0x000fee00000000ff */
[C---:B--2---:R-:W-:Y:S08]  /*7d10*/  HMMA.16816.F32 R4, R20.reuse, R32, R4 ;  /* 0x000000201404723c */ /* 0x044ff00000001804 */
[C---:B------:R-:W-:Y:S01]  /*7d20*/  HMMA.16816.F32 R8, R20.reuse, R34, R8 ;  /* 0x000000221408723c */ /* 0x040fe20000001808 */
[----:B------:R-:W2:Y:S07]  /*7d30*/  LDSM.16.MT88.4 R32, [R222+0x6900] ;  /* 0x00690000de20783b */ /* 0x000eae0000004200 */
[C---:B------:R-:W-:Y:S08]  /*7d40*/  HMMA.16816.F32 R68, R20.reuse, R44, R68 ;  /* 0x0000002c1444723c */ /* 0x040ff00000001844 */
[C---:B------:R-:W-:Y:S01]  /*7d50*/  HMMA.16816.F32 R72, R20.reuse, R46, R72 ;  /* 0x0000002e1448723c */ /* 0x040fe20000001848 */
[----:B------:R-:W-:Y:S07]  /*7d60*/  LDSM.16.MT88.4 R44, [R221+0x7100] ;  /* 0x00710000dd2c783b */ /* 0x000fee0000004200 */
[C---:B----4-:R-:W-:Y:S08]  /*7d70*/  HMMA.16816.F32 R76, R20.reuse, R36, R76 ;  /* 0x00000024144c723c */ /* 0x050ff0000000184c */
[C---:B------:R-:W-:Y:S01]  /*7d80*/  HMMA.16816.F32 R80, R20.reuse, R38, R80 ;  /* 0x000000261450723c */ /* 0x040fe20000001850 */
[----:B------:R-:W4:Y:S07]  /*7d90*/  LDSM.16.MT88.4 R36, [R221+0x6900] ;  /* 0x00690000dd24783b */ /* 0x000f2e0000004200 */
        /* <DEDUP_REMOVED lines=12> */
[C---:B---3--:R-:W-:Y:S08]  /*7e60*/  HMMA.16816.F32 R16, R20.reuse, R24, R16 ;  /* 0x000000181410723c */ /* 0x048ff00000001810 */
[----:B------:R-:W-:Y:S01]  /*7e70*/  HMMA.16816.F32 R112, R20, R26, R112 ;  /* 0x0000001a1470723c */ /* 0x000fe20000001870 */
[----:B------:R-:W3:Y:S06]  /*7e80*/  LDSM.16.MT88.4 R24, [R221+0x3100] ;  /* 0x00310000dd18783b */ /* 0x000eec0000004200 */
[----:B------:R-:W-:Y:S02]  /*7e90*/  F2FP.PACK_AB R20, R53, R52 ;  /* 0x000000343514723e */ /* 0x000fe400000000ff */
[----:B------:R-:W-:Y:S03]  /*7ea0*/  F2FP.PACK_AB R22, R57, R56 ;  /* 0x000000383916723e */ /* 0x000fe600000000ff */
[----:B------:R-:W-:Y:S02]  /*7eb0*/  F2FP.PACK_AB R21, R55, R54 ;  /* 0x000000363715723e */ /* 0x000fe400000000ff */
[----:B------:R-:W-:Y:S07]  /*7ec0*/  F2FP.PACK_AB R23, R59, R58 ;  /* 0x0000003a3b17723e */ /* 0x000fee00000000ff */
[C---:B-1----:R-:W-:Y:S08]  /*7ed0*/  HMMA.16816.F32 R4, R20.reuse, R28, R4 ;  /* 0x0000001c1404723c */ /* 0x042ff00000001804 */
[C---:B------:R-:W-:Y:S01]  /*7ee0*/  HMMA.16816.F32 R8, R20.reuse, R30, R8 ;  /* 0x0000001e1408723c */ /* 0x040fe20000001808 */
[----:B------:R-:W1:Y:S07]  /*7ef0*/  LDSM.16.MT88.4 R28, [R224+0x7100] ;  /* 0x00710000e01c783b */ /* 0x000e6e0000004200 */
[C---:B--2---:R-:W-:Y:S08]  /*7f00*/  HMMA.16816.F32 R68, R20.reuse, R32, R68 ;  /* 0x000000201444723c */ /* 0x044ff00000001844 */
[C---:B------:R-:W-:Y:S01]  /*7f10*/  HMMA.16816.F32 R72, R20.reuse, R34, R72 ;  /* 0x000000221448723c */ /* 0x040fe20000001848 */
[----:B------:R-:W-:Y:S07]  /*7f20*/  LDSM.16.MT88.4 R32, [R220+0x3900] ;  /* 0x00390000dc20783b */ /* 0x000fee0000004200 */
[C---:B---3--:R-:W-:Y:S08]  /*7f30*/  HMMA.16816.F32 R76, R20.reuse, R24, R76 ;  /* 0x00000018144c723c */ /* 0x048ff0000000184c */
[C---:B------:R-:W-:Y:S01]  /*7f40*/  HMMA.16816.F32 R80, R20.reuse, R26, R80 ;  /* 0x0000001a1450723c */ /* 0x040fe20000001850 */
[----:B------:R-:W2:Y:S07]  /*7f50*/  LDSM.16.MT88.4 R24, [R222+0x3900] ;  /* 0x00390000de18783b */ /* 0x000eae0000004200 */
[C---:B------:R-:W-:Y:S07]  /*7f60*/  HMMA.16816.F32 R84, R20.reuse, R36, R84 ;  /* 0x000000241454723c */ /* 0x040fee0000001854 */
[----:B------:R-:W-:Y:S01]  /*7f70*/  FADD.FTZ R37, R175, R174 ;  /* 0x000000aeaf257221 */ /* 0x000fe20000010000 */
[C---:B------:R-:W-:Y:S04]  /*7f80*/  HMMA.16816.F32 R88, R20.reuse, R38, R88 ;  /* 0x000000261458723c */ /* 0x040fe80000001858 */
[----:B------:R-:W-:Y:S04]  /*7f90*/  FADD.FTZ R37, R192, R37 ;  /* 0x00000025c0257221 */ /* 0x000fe80000010000 */
[C---:B-1----:R-:W-:Y:S04]  /*7fa0*/  HMMA.16816.F32 R92, R20.reuse, R28, R92 ;  /* 0x0000001c145c723c */ /* 0x042fe8000000185c */
        /* <DEDUP_REMOVED lines=21> */
[----:B------:R-:W-:Y:S04]  /*8100*/  HMMA.16816.F32 R112, R20, R50, R112 ;  /* 0x000000321470723c */ /* 0x000fe80000001870 */
        /* <DEDUP_REMOVED lines=18> */
[C---:B--2---:R-:W-:Y:S04]  /*8230*/  HMMA.16816.F32 R68, R20.reuse, R24, R68 ;  /* 0x000000181444723c */ /* 0x044fe80000001844 */
[----:B------:R-:W-:Y:S02]  /*8240*/  FADD.FTZ R0, R122, R121 ;  /* 0x000000797a007221 */ /* 0x000fe40000010000 */
[----:B------:R-:W-:Y:S02]  /*8250*/  FADD.FTZ R2, R138, R137 ;  /* 0x000000898a027221 */ /* 0x000fe40000010000 */
[C---:B------:R-:W-:Y:S01]  /*8260*/  HMMA.16816.F32 R72, R20.reuse, R26, R72 ;  /* 0x0000001a1448723c */ /* 0x040fe20000001848 */
[----:B------:R-:W2:Y:S03]  /*8270*/  LDSM.16.MT88.4 R24, [R224+0x7900] ;  /* 0x00790000e018783b */ /* 0x000ea60000004200 */
[----:B------:R-:W-:Y:S02]  /*8280*/  FADD.FTZ R0, R123, R0 ;  /* 0x000000007b007221 */ /* 0x000fe40000010000 */
[----:B------:R-:W-:Y:S02]  /*8290*/  FADD.FTZ R2, R139, R2 ;  /* 0x000000028b027221 */ /* 0x000fe40000010000 */
[C---:B-1----:R-:W-:Y:S04]  /*82a0*/  HMMA.16816.F32 R76, R20.reuse, R28, R76 ;  /* 0x0000001c144c723c */ /* 0x042fe8000000184c */
[----:B------:R-:W-:Y:S04]  /*82b0*/  FADD.FTZ R0, R161, R0 ;  /* 0x00000000a1007221 */ /* 0x000fe80000010000 */
[C---:B------:R-:W-:Y:S01]  /*82c0*/  HMMA.16816.F32 R80, R20.reuse, R30, R80 ;  /* 0x0000001e1450723c */ /* 0x040fe20000001850 */
[----:B------:R-:W1:Y:S03]  /*82d0*/  LDSM.16.MT88.4 R28, [R222+0x7900] ;  /* 0x00790000de1c783b */ /* 0x000e660000004200 */
[----:B------:R-:W-:Y:S04]  /*82e0*/  FADD.FTZ R0, R163, R0 ;  /* 0x00000000a3007221 */ /* 0x000fe80000010000 */
[C---:B------:R-:W-:Y:S04]  /*82f0*/  HMMA.16816.F32 R84, R20.reuse, R32, R84 ;  /* 0x000000201454723c */ /* 0x040fe80000001854 */
[----:B------:R-:W-:Y:S04]  /*8300*/  FADD.FTZ R0, R165, R0 ;  /* 0x00000000a5007221 */ /* 0x000fe80000010000 */
[C---:B------:R-:W-:Y:S01]  /*8310*/  HMMA.16816.F32 R88, R20.reuse, R34, R88 ;  /* 0x000000221458723c */ /* 0x040fe20000001858 */
[----:B------:R-:W3:Y:S07]  /*8320*/  LDSM.16.MT88.4 R32, [R221+0x7900] ;  /* 0x00790000dd20783b */ /* 0x000eee0000004200 */
[C---:B--2---:R-:W-:Y:S08]  /*8330*/  HMMA.16816.F32 R92, R20.reuse, R24, R92 ;  /* 0x00000018145c723c */ /* 0x044ff0000000185c */
[C---:B------:R-:W-:Y:S01]  /*8340*/  HMMA.16816.F32 R96, R20.reuse, R26, R96 ;  /* 0x0000001a1460723c */ /* 0x040fe20000001860 */
[----:B------:R-:W2:Y:S07]  /*8350*/  LDSM.16.MT88.4 R24, [R220+0x7900] ;  /* 0x00790000dc18783b */ /* 0x000eae0000004200 */
[C---:B-1----:R-:W-:Y:S07]  /*8360*/  HMMA.16816.F32 R100, R20.reuse, R28, R100 ;  /* 0x0000001c1464723c */ /* 0x042fee0000001864 */
[----:B------:R-:W-:Y:S01]  /*8370*/  FADD.FTZ R29, R145, R2 ;  /* 0x00000002911d7221 */ /* 0x000fe20000010000 */
[C---:B------:R-:W-:Y:S04]  /*8380*/  HMMA.16816.F32 R104, R20.reuse, R30, R104 ;  /* 0x0000001e1468723c */ /* 0x040fe80000001868 */
[----:B------:R-:W-:Y:S04]  /*8390*/  FADD.FTZ R2, R146, R29 ;  /* 0x0000001d92027221 */ /* 0x000fe80000010000 */
[C---:B---3--:R-:W-:Y:S07]  /*83a0*/  HMMA.16816.F32 R120, R20.reuse, R32, R12 ;  /* 0x000000201478723c */ /* 0x048fee000000180c */
[----:B------:R-:W-:Y:S01]  /*83b0*/  FADD.FTZ R15, R147, R2 ;  /* 0x00000002930f7221 */ /* 0x000fe20000010000 */
[C---:B------:R-:W-:Y:S04]  /*83c0*/  HMMA.16816.F32 R108, R20.reuse, R34, R108 ;  /* 0x00000022146c723c */ /* 0x040fe8000000186c */
[----:B------:R-:W-:Y:S01]  /*83d0*/  FADD.FTZ R13, R167, R0 ;  /* 0x00000000a70d7221 */ /* 0x000fe20000010000 */
[----:B------:R-:W-:Y:S01]  /*83e0*/  MOV R0, R3 ;  /* 0x0000000300007202 */ /* 0x000fe20000000f00 */
[----:B------:R-:W-:Y:S02]  /*83f0*/  FADD.FTZ R15, R148, R15 ;  /* 0x0000000f940f7221 */ /* 0x000fe40000010000 */
[----:B------:R-:W-:Y:S01]  /*8400*/  FADD.FTZ R52, R52, R13 ;  /* 0x0000000d34347221 */ /* 0x000fe20000010000 */
[C---:B--2---:R-:W-:Y:S03]  /*8410*/  HMMA.16816.F32 R116, R20.reuse, R24, R16 ;  /* 0x000000181474723c */ /* 0x044fe60000001810 */
        /* <DEDUP_REMOVED lines=16> */
[----:B------:R-:W-:-:S05]  /*8520*/  @P1 BRA `(.L_x_1342) ;  /* 0xffffcba000001947 */ /* 0x000fca000383ffff */
.L_x_1341:
[----:B------:R-:W1:Y:S01]  /*8530*/  SHFL.BFLY PT, R2, R241, 0x2, 0x1f ;  /* 0x0c401f00f1027f89 */ /* 0x000e6200000e0000 */
[----:B------:R-:W-:-:S02]  /*8540*/  MOV R7, RZ ;  /* 0x000000ff00077202 */ /* 0x000fc40000000f00 */
[----:B------:R-:W-:Y:S01]  /*8550*/  PLOP3.LUT P2, PT, PT, PT, PT, 0x8, 0x0 ;  /* 0x000000000000781c */ /* 0x000fe20003f4e170 */
[----:B------:R-:W2:Y:S01]  /*8560*/  SHFL.BFLY PT, R0, R239, 0x2, 0x1f ;  /* 0x0c401f00ef007f89 */ /* 0x000ea200000e0000 */
[----:B-1----:R-:W-:Y:S02]  /*8570*/  FADD.FTZ R9, R2, R241 ;  /* 0x000000f102097221 */ /* 0x002fe40000010000 */
[----:B--2---:R-:W-:-:S03]  /*8580*/  FADD.FTZ R5, R0, R239 ;  /* 0x000000ef00057221 */ /* 0x004fc60000010000 */
[----:B------:R-:W1:Y:S01]  /*8590*/  SHFL.BFLY PT, R6, R9, 0x1, 0x1f ;  /* 0x0c201f0009067f89 */ /* 0x000e6200000e0000 */
[----:B------:R-:W-:-:S03]  /*85a0*/  MOV R0, RZ ;  /* 0x000000ff00007202 */ /* 0x000fc60000000f00 */
        /* <DEDUP_REMOVED lines=83> */
.L_x_1339:
        /* <DEDUP_REMOVED lines=121> */
[----:B------:R-:W-:Y:S02]  /*9270*/  ISETP.GE.AND P3, PT, R7, c[0x0][0x3c8], PT ;  /* 0x0000f20007007a0c */ /* 0x000fe40003f66270 */
[----:B------:R-:W-:Y:S02]  /*9280*/  IADD3 R2, R11, 0x18, RZ ;  /* 0x000000180b027810 */ /* 0x000fe40007ffe0ff */
[----:B------:R-:W-:Y:S02]  /*9290*/  ISETP.GE.AND P2, PT, R3, c[0x0][0x3c8], PT ;  /* 0x0000f20003007a0c */ /* 0x000fe40003f46270 */
[----:B------:R-:W-:Y:S02]  /*92a0*/  ISETP.GE.AND P1, PT, R2, c[0x0][0x3c8], PT ;  /* 0x0000f20002007a0c */ /* 0x000fe40003f26270 */
[C---:B------:R-:W-:Y:S02]  /*92b0*/  ISETP.GE.AND P4, PT, R11.reuse, c[0x0][0x3c8], PT ;  /* 0x0000f2000b007a0c */ /* 0x040fe40003f86270 */
[----:B------:R-:W-:-:S02]  /*92c0*/  IADD3 R0, R11, 0x20, RZ ;  /* 0x000000200b007810 */ /* 0x000fc40007ffe0ff */
[----:B------:R-:W-:Y:S02]  /*92d0*/  IADD3 R10, R11, 0x28, RZ ;  /* 0x000000280b0a7810 */ /* 0x000fe40007ffe0ff */
[----:B------:R-:W-:Y:S02]  /*92e0*/  @!P3 LEA.HI R7, R7, R7, RZ, 0x1 ;  /* 0x000000070707b211 */ /* 0x000fe400078f08ff */
[----:B------:R-:W-:Y:S02]  /*92f0*/  ISETP.GE.AND P6, PT, R0, c[0x0][0x3c8], PT ;  /* 0x0000f20000007a0c */ /* 0x000fe40003fc6270 */
[----:B------:R-:W-:Y:S02]  /*9300*/  @!P2 LEA.HI R3, R3, R3, RZ, 0x1 ;  /* 0x000000030303a211 */ /* 0x000fe400078f08ff */
[----:B------:R-:W-:Y:S01]  /*9310*/  @!P3 LOP3.LUT R7, R7, 0xfffffffe, RZ, 0xc0, !PT ;  /* 0xfffffffe0707b812 */ /* 0x000fe200078ec0ff */
[----:B-1--4-:R-:W-:Y:S01]  /*9320*/  @!P4 IMAD.WIDE R12, R11, 0x4, R16 ;  /* 0x000000040b0cc825 */ /* 0x012fe200078e0210 */
[----:B------:R-:W-:-:S02]  /*9330*/  @!P1 LEA.HI R2, R2, R2, RZ, 0x1 ;  /* 0x0000000202029211 */ /* 0x000fc400078f08ff */
[----:B------:R-:W-:Y:S01]  /*9340*/  @!P2 LOP3.LUT R3, R3, 0xfffffffe, RZ, 0xc0, !PT ;  /* 0xfffffffe0303a812 */ /* 0x000fe200078ec0ff */
[--C-:B------:R-:W-:Y:S01]  /*9350*/  @!P3 IMAD.WIDE R6, R7, 0x4, R16.reuse ;  /* 0x000000040706b825 */ /* 0x100fe200078e0210 */
[----:B------:R-:W-:Y:S01]  /*9360*/  @!P1 LOP3.LUT R21, R2, 0xfffffffe, RZ, 0xc0, !PT ;  /* 0xfffffffe02159812 */ /* 0x000fe200078ec0ff */
[----:B------:R1:W-:Y:S01]  /*9370*/  @!P4 ST.E.64 [R12.64], R128 ;  /* 0x000000800c00c985 */ /* 0x0003e2000c101b0e */
[----:B------:R-:W-:Y:S01]  /*9380*/  IADD3 R8, R11, 0x30, RZ ;  /* 0x000000300b087810 */ /* 0x000fe20007ffe0ff */
[----:B------:R-:W-:Y:S01]  /*9390*/  @!P2 IMAD.WIDE R18, R3, 0x4, R16 ;  /* 0x000000040312a825 */ /* 0x000fe200078e0210 */
[C---:B------:R-:W-:Y:S01]  /*93a0*/  IADD3 R3, R11.reuse, 0x38, RZ ;  /* 0x000000380b037810 */ /* 0x040fe20007ffe0ff */
[----:B------:R2:W-:Y:S01]  /*93b0*/  @!P3 ST.E.64 [R6.64], R4 ;  /* 0x000000040600b985 */ /* 0x0005e2000c101b0e */
[C---:B------:R-:W-:Y:S02]  /*93c0*/  IADD3 R15, R11.reuse, 0x40, RZ ;  /* 0x000000400b0f7810 */ /* 0x040fe40007ffe0ff */
[----:B------:R-:W-:Y:S01]  /*93d0*/  ISETP.GE.AND P5, PT, R10, c[0x0][0x3c8], PT ;  /* 0x0000f2000a007a0c */ /* 0x000fe20003fa6270 */
[----:B------:R3:W-:Y:S01]  /*93e0*/  @!P2 ST.E.64 [R18.64], R68 ;  /* 0x000000441200a985 */ /* 0x0007e2000c101b0e */
[----:B------:R-:W-:-:S02]  /*93f0*/  IADD3 R2, R11, 0x48, RZ ;  /* 0x000000480b027810 */ /* 0x000fc40007ffe0ff */
[----:B------:R-:W-:Y:S02]  /*9400*/  ISETP.GE.AND P4, PT, R8, c[0x0][0x3c8], PT ;  /* 0x0000f20008007a0c */ /* 0x000fe40003f86270 */
[----:B------:R-:W-:Y:S02]  /*9410*/  ISETP.GE.AND P3, PT, R3, c[0x0][0x3c8], PT ;  /* 0x0000f20003007a0c */ /* 0x000fe40003f66270 */
[----:B------:R-:W-:Y:S02]  /*9420*/  ISETP.GE.AND P2, PT, R15, c[0x0][0x3c8], PT ;  /* 0x0000f2000f007a0c */ /* 0x000fe40003f46270 */
[----:B------:R-:W-:-:S03]  /*9430*/  @!P6 LEA.HI R0, R0, R0, RZ, 0x1 ;  /* 0x000000000000e211 */ /* 0x000fc600078f08ff */
[----:B------:R-:W-:-:S04]  /*9440*/  @!P5 LEA.HI R10, R10, R10, RZ, 0x1 ;  /* 0x0000000a0a0ad211 */ /* 0x000fc800078f08ff */
[----:B------:R-:W-:Y:S02]  /*9450*/  @!P4 LEA.HI R8, R8, R8, RZ, 0x1 ;  /* 0x000000080808c211 */ /* 0x000fe400078f08ff */
[----:B------:R-:W-:Y:S02]  /*9460*/  @!P3 LEA.HI R3, R3, R3, RZ, 0x1 ;  /* 0x000000030303b211 */ /* 0x000fe400078f08ff */
[----:B------:R-:W-:Y:S02]  /*9470*/  @!P2 LEA.HI R15, R15, R15, RZ, 0x1 ;  /* 0x0000000f0f0fa211 */ /* 0x000fe400078f08ff */
[----:B-1----:R-:W-:Y:S02]  /*9480*/  @!P5 LOP3.LUT R13, R10, 0xfffffffe, RZ, 0xc0, !PT ;  /* 0xfffffffe0a0dd812 */ /* 0x002fe400078ec0ff */
[----:B------:R-:W-:Y:S01]  /*9490*/  @!P3 LOP3.LUT R3, R3, 0xfffffffe, RZ, 0xc0, !PT ;  /* 0xfffffffe0303b812 */ /* 0x000fe200078ec0ff */
[----:B--2---:R-:W-:Y:S01]  /*94a0*/  @!P1 IMAD.WIDE R6, R21, 0x4, R16 ;  /* 0x0000000415069825 */ /* 0x004fe200078e0210 */
[----:B------:R-:W-:-:S02]  /*94b0*/  @!P6 LOP3.LUT R5, R0, 0xfffffffe, RZ, 0xc0, !PT ;  /* 0xfffffffe0005e812 */ /* 0x000fc400078ec0ff */
[----:B------:R-:W-:Y:S02]  /*94c0*/  @!P2 LOP3.LUT R15, R15, 0xfffffffe, RZ, 0xc0, !PT ;  /* 0xfffffffe0f0fa812 */ /* 0x000fe400078ec0ff */
[----:B------:R1:W-:Y:S01]  /*94d0*/  @!P1 ST.E.64 [R6.64], R72 ;  /* 0x0000004806009985 */ /* 0x0003e2000c101b0e */
[----:B------:R-:W-:Y:S01]  /*94e0*/  ISETP.GE.AND P1, PT, R2, c[0x0][0x3c8], PT ;  /* 0x0000f20002007a0c */ /* 0x000fe20003f26270 */
[----:B------:R-:W-:Y:S01]  /*94f0*/  @!P6 IMAD.WIDE R4, R5, 0x4, R16 ;  /* 0x000000040504e825 */ /* 0x000fe200078e0210 */
[----:B---3--:R-:W-:Y:S02]  /*9500*/  @!P4 LOP3.LUT R19, R8, 0xfffffffe, RZ, 0xc0, !PT ;  /* 0xfffffffe0813c812 */ /* 0x008fe400078ec0ff */
[C---:B------:R-:W-:Y:S02]  /*9510*/  IADD3 R0, R11.reuse, 0x50, RZ ;  /* 0x000000500b007810 */ /* 0x040fe40007ffe0ff */
[----:B------:R2:W-:Y:S01]  /*9520*/  @!P6 ST.E.64 [R4.64], R76 ;  /* 0x0000004c0400e985 */ /* 0x0005e2000c101b0e */
[----:B------:R-:W-:-:S02]  /*9530*/  IADD3 R8, R11, 0x58, RZ ;  /* 0x000000580b087810 */ /* 0x000fc40007ffe0ff */
[----:B------:R-:W-:Y:S02]  /*9540*/  IADD3 R10, R11, 0x68, RZ ;  /* 0x000000680b0a7810 */ /* 0x000fe40007ffe0ff */
[----:B------:R-:W-:Y:S02]  /*9550*/  ISETP.GE.AND P6, PT, R0, c[0x0][0x3c8], PT ;  /* 0x0000f20000007a0c */ /* 0x000fe40003fc6270 */
[----:B------:R-:W-:-:S11]  /*9560*/  @!P1 LEA.HI R2, R2, R2, RZ, 0x1 ;  /* 0x0000000202029211 */ /* 0x000fd600078f08ff */
[----:B------:R-:W-:Y:S01]  /*9570*/  @!P6 LEA.HI R0, R0, R0, RZ, 0x1 ;  /* 0x000000000000e211 */ /* 0x000fe200078f08ff */
[----:B-1----:R-:W-:-:S04]  /*9580*/  @!P5 IMAD.WIDE R6, R13, 0x4, R16 ;  /* 0x000000040d06d825 */ /* 0x002fc800078e0210 */
[--C-:B------:R-:W-:Y:S01]  /*9590*/  @!P4 IMAD.WIDE R12, R19, 0x4, R16.reuse ;  /* 0x00000004130cc825 */ /* 0x100fe200078e0210 */
[----:B------:R1:W-:Y:S01]  /*95a0*/  @!P5 ST.E.64 [R6.64], R80 ;  /* 0x000000500600d985 */ /* 0x0003e2000c101b0e */
[----:B------:R-:W-:Y:S02]  /*95b0*/  ISETP.GE.AND P5, PT, R8, c[0x0][0x3c8], PT ;  /* 0x0000f20008007a0c */ /* 0x000fe40003fa6270 */
[----:B--2---:R-:W-:Y:S01]  /*95c0*/  @!P1 LOP3.LUT R5, R2, 0xfffffffe, RZ, 0xc0, !PT ;  /* 0xfffffffe02059812 */ /* 0x004fe200078ec0ff */
[--C-:B------:R-:W-:Y:S01]  /*95d0*/  @!P3 IMAD.WIDE R2, R3, 0x4, R16.reuse ;  /* 0x000000040302b825 */ /* 0x100fe200078e0210 */
[----:B------:R-:W-:Y:S03]  /*95e0*/  @!P4 ST.E.64 [R12.64], R84 ;  /* 0x000000540c00c985 */ /* 0x000fe6000c101b0e */
[--C-:B------:R-:W-:Y:S01]  /*95f0*/  @!P2 IMAD.WIDE R18, R15, 0x4, R16.reuse ;  /* 0x000000040f12a825 */ /* 0x100fe200078e0210 */
[----:B------:R-:W-:Y:S01]  /*9600*/  IADD3 R15, R11, 0x60, RZ ;  /* 0x000000600b0f7810 */ /* 0x000fe20007ffe0ff */
[----:B------:R2:W-:Y:S01]  /*9610*/  @!P3 ST.E.64 [R2.64], R88 ;  /* 0x000000580200b985 */ /* 0x0005e2000c101b0e */
[----:B------:R-:W-:Y:S01]  /*9620*/  ISETP.GE.AND P3, PT, R10, c[0x0][0x3c8], PT ;  /* 0x0000f2000a007a0c */ /* 0x000fe20003f66270 */
[----:B------:R-:W-:Y:S01]  /*9630*/  @!P1 IMAD.WIDE R4, R5, 0x4, R16 ;  /* 0x0000000405049825 */ /* 0x000fe200078e0210 */
[----:B------:R-:W-:Y:S01]  /*9640*/  ISETP.GE.AND P4, PT, R15, c[0x0][0x3c8], PT ;  /* 0x0000f2000f007a0c */ /* 0x000fe20003f86270 */
[----:B------:R-:W-:Y:S01]  /*9650*/  @!P2 ST.E.64 [R18.64], R92 ;  /* 0x0000005c1200a985 */ /* 0x000fe2000c101b0e */
[----:B------:R-:W-:-:S03]  /*9660*/  @!P5 LEA.HI R8, R8, R8, RZ, 0x1 ;  /* 0x000000080808d211 */ /* 0x000fc600078f08ff */
[----:B------:R3:W-:Y:S06]  /*9670*/  @!P1 ST.E.64 [R4.64], R96 ;  /* 0x0000006004009985 */ /* 0x0007ec000c101b0e */
[----:B------:R-:W-:Y:S02]  /*9680*/  @!P3 LEA.HI R10, R10, R10, RZ, 0x1 ;  /* 0x0000000a0a0ab211 */ /* 0x000fe400078f08ff */
[----:B------:R-:W-:Y:S02]  /*9690*/  @!P4 LEA.HI R15, R15, R15, RZ, 0x1 ;  /* 0x0000000f0f0fc211 */ /* 0x000fe400078f08ff */
[----:B-1----:R-:W-:-:S02]  /*96a0*/  IADD3 R7, R11, 0x70, RZ ;  /* 0x000000700b077810 */ /* 0x002fc40007ffe0ff */
[----:B------:R-:W-:Y:S02]  /*96b0*/  IADD3 R6, R11, 0x78, RZ ;  /* 0x000000780b067810 */ /* 0x000fe40007ffe0ff */
[----:B------:R-:W-:Y:S02]  /*96c0*/  ISETP.GE.AND P2, PT, R7, c[0x0][0x3c8], PT ;  /* 0x0000f20007007a0c */ /* 0x000fe40003f46270 */
[----:B------:R-:W-:Y:S02]  /*96d0*/  ISETP.GE.AND P1, PT, R6, c[0x0][0x3c8], PT ;  /* 0x0000f20006007a0c */ /* 0x000fe40003f26270 */
[----:B------:R-:W-:Y:S02]  /*96e0*/  @!P4 LOP3.LUT R15, R15, 0xfffffffe, RZ, 0xc0, !PT ;  /* 0xfffffffe0f0fc812 */ /* 0x000fe400078ec0ff */
[----:B--2---:R-:W-:Y:S02]  /*96f0*/  @!P6 LOP3.LUT R3, R0, 0xfffffffe, RZ, 0xc0, !PT ;  /* 0xfffffffe0003e812 */ /* 0x004fe400078ec0ff */
[----:B------:R-:W-:Y:S01]  /*9700*/  @!P3 LOP3.LUT R13, R10, 0xfffffffe, RZ, 0xc0, !PT ;  /* 0xfffffffe0a0db812 */ /* 0x000fe200078ec0ff */
[----:B------:R-:W-:-:S04]  /*9710*/  @!P4 IMAD.WIDE R20, R15, 0x4, R16 ;  /* 0x000000040f14c825 */ /* 0x000fc800078e0210 */
[----:B------:R-:W-:Y:S01]  /*9720*/  @!P2 LEA.HI R7, R7, R7, RZ, 0x1 ;  /* 0x000000070707a211 */ /* 0x000fe200078f08ff */
[--C-:B------:R-:W-:Y:S01]  /*9730*/  @!P6 IMAD.WIDE R2, R3, 0x4, R16.reuse ;  /* 0x000000040302e825 */ /* 0x100fe200078e0210 */
[----:B------:R-:W-:Y:S02]  /*9740*/  @!P1 LEA.HI R6, R6, R6, RZ, 0x1 ;  /* 0x0000000606069211 */ /* 0x000fe400078f08ff */
[----:B---3--:R-:W-:Y:S01]  /*9750*/  @!P5 LOP3.LUT R5, R8, 0xfffffffe, RZ, 0xc0, !PT ;  /* 0xfffffffe0805d812 */ /* 0x008fe200078ec0ff */
[--C-:B------:R-:W-:Y:S01]  /*9760*/  @!P3 IMAD.WIDE R12, R13, 0x4, R16.reuse ;  /* 0x000000040d0cb825 */ /* 0x100fe200078e0210 */
        /* <DEDUP_REMOVED lines=11> */
.L_x_1345:
[----:B------:R-:W-:Y:S05]  /*9820*/  BSYNC B0 ;  /* 0x0000000000007941 */ /* 0x000fea0003800000 */
.L_x_1344:
        /* <DEDUP_REMOVED lines=98> */
.L_x_1343:
        /* <DEDUP_REMOVED lines=50> */
.L_x_1346:
        /* <DEDUP_REMOVED lines=9> */
.L_x_2712:


//--------------------- .text._ZN7cutlass13device_kernelIN5flash19enable_sm80_to_sm89INS1_16FlashAttnFwdSm80INS1_25CollectiveMainloopFwdSm80ILi8ELi1ELb1EN4cute5tupleIJNS5_1CILi128EEENS7_ILi96EEES8_EEELi128ENS_6half_tEfNS_4arch4Sm80ELb0ELb1ELb0ELb0ELb0ELb0ELb1ELb1EEENS1_21CollectiveEpilogueFwdINS6_IJS8_S8_S9_EEENS6_IJNS7_ILi1EEESH_SH_EEESB_SD_Li256ELb0ELb1ELb1ELb0EEENS1_19SingleTileSchedulerILb0ELb1ELb1ELi128EEEEEEEEEvNT_6ParamsE --------------------------
	.section	.text._ZN7cutlass13device_kernelIN5flash19enable_sm80_to_sm89INS1_16FlashAttnFwdSm80INS1_25CollectiveMainloopFwdSm80ILi8ELi1ELb1EN4cute5tupleIJNS5_1CILi128EEENS7_ILi96EEES8_EEELi128ENS_6half_tEfNS_4arch4Sm80ELb0ELb1ELb0ELb0ELb0ELb0ELb1ELb1EEENS1_21CollectiveEpilogueFwdINS6_IJS8_S8_S9_EEENS6_IJNS7_ILi1EEESH_SH_EEESB_SD_Li256ELb0ELb1ELb1ELb0EEENS1_19SingleTileSchedulerILb0ELb1ELb1ELi128EEEEEEEEEvNT_6ParamsE,"ax",@progbits
	.sectioninfo	@"SHI_REGISTERS=250"
	.align	128
.text._ZN7cutlass13device_kernelIN5flash19enable_sm80_to_sm89INS1_16FlashAttnFwdSm80INS1_25CollectiveMainloopFwdSm80ILi8ELi1ELb1EN4cute5tupleIJNS5_1CILi128EEENS7_ILi96EEES8_EEELi128ENS_6half_tEfNS_4arch4Sm80ELb0ELb1ELb0ELb0ELb0ELb0ELb1ELb1EEENS1_21CollectiveEpilogueFwdINS6_IJS8_S8_S9_EEENS6_IJNS7_ILi1EEESH_SH_EEESB_SD_Li256ELb0ELb1ELb1ELb0EEENS1_19SingleTileSchedulerILb0ELb1ELb1ELi128EEEEEEEEEvNT_6ParamsE:
        .type           _ZN7cutlass13device_kernelIN5flash19enable_sm80_to_sm89INS1_16FlashAttnFwdSm80INS1_25CollectiveMainloopFwdSm80ILi8ELi1ELb1EN4cute5tupleIJNS5_1CILi128EEENS7_ILi96EEES8_EEELi128ENS_6half_tEfNS_4arch4Sm80ELb0ELb1ELb0ELb0ELb0ELb0ELb1ELb1EEENS1_21CollectiveEpilogueFwdINS6_IJS8_S8_S9_EEENS6_IJNS7_ILi1EEESH_SH_EEESB_SD_Li256ELb0ELb1ELb1ELb0EEENS1_19SingleTileSchedulerILb0ELb1ELb1ELi128EEEEEEEEEvNT_6ParamsE,@function
        .size           _ZN7cutlass13device_kernelIN5flash19enable_sm80_to_sm89INS1_16FlashAttnFwdSm80INS1_25CollectiveMainloopFwdSm80ILi8ELi1ELb1EN4cute5tupleIJNS5_1CILi128EEENS7_ILi96EEES8_EEELi128ENS_6half_tEfNS_4arch4Sm80ELb0ELb1ELb0ELb0ELb0ELb0ELb1ELb1EEENS1_21CollectiveEpilogueFwdINS6_IJS8_S8_S9_EEENS6_IJNS7_ILi1EEESH_SH_EEESB_SD_Li256ELb0ELb1ELb1ELb0EEENS1_19SingleTileSchedulerILb0ELb1ELb1ELi128EEEEEEEEEvNT_6ParamsE,(.L_x_2713 - _ZN7cutlass13device_kernelIN5flash19enable_sm80_to_sm89INS1_16FlashAttnFwdSm80INS1_25CollectiveMainloopFwdSm80ILi8ELi1ELb1EN4cute5tupleIJNS5_1CILi128EEENS7_ILi96EEES8_EEELi128ENS_6half_tEfNS_4arch4Sm80ELb0ELb1ELb0ELb0ELb0ELb0ELb1ELb1EEENS1_21CollectiveEpilogueFwdINS6_IJS8_S8_S9_EEENS6_IJNS7_ILi1EEESH_SH_EEESB_SD_Li256ELb0ELb1ELb1ELb0EEENS1_19SingleTileSchedulerILb0ELb1ELb1ELi128EEEEEEEEEvNT_6ParamsE)
        .other          _ZN7cutlass13device_kernelIN5flash19enable_sm80_to_sm89INS1_16FlashAttnFwdSm80INS1_25CollectiveMainloopFwdSm80ILi8ELi1ELb1EN4cute5tupleIJNS5_1CILi128EEENS7_ILi96EEES8_EEELi128ENS_6half_tEfNS_4arch4Sm80ELb0ELb1ELb0ELb0ELb0ELb0ELb1ELb1EEENS1_21CollectiveEpilogueFwdINS6_IJS8_S8_S9_EEENS6_IJNS7_ILi1EEESH_SH_EEESB_SD_Li256ELb0ELb1ELb1ELb0EEENS1_19SingleTileSchedulerILb0ELb1ELb1ELi128EEEEEEEEEvNT_6ParamsE,@"STO_CUDA_ENTRY STV_DEFAULT"
_ZN7cutlass13device_kernelIN5flash19enable_sm80_to_sm89INS1_16FlashAttnFwdSm80INS1_25CollectiveMainloopFwdSm80ILi8ELi1ELb1EN4cute5tupleIJNS5_1CILi128EEENS7_ILi96EEES8_EEELi128ENS_6half_tEfNS_4arch4Sm80ELb0ELb1ELb0ELb0ELb0ELb0ELb1ELb1EEENS1_21CollectiveEpilogueFwdINS6_IJS8_S8_S9_EEENS6_IJNS7_ILi1EEESH_SH_EEESB_SD_Li256ELb0ELb1ELb1ELb0EEENS1_19SingleTileSchedulerILb0ELb1ELb1ELi128EEEEEEEEEvNT_6ParamsE:
        /* <DEDUP_REMOVED lines=17> */
.L_x_1347:
[----:B---3--:R-:W-:Y:S02]  /*0110*/  ULDC.64 UR4, c[0x0][0x550] ;  /* 0x0001540000047ab9 */ /* 0x008fe40000000a00 */
[----:B------:R-:W-:Y:S02]  /*0120*/  UISETP.NE.AND UP0, UPT, UR4, 0x1, UPT ;  /* 0x000000010400788c */ /* 0x000fe4000bf05270 */
[----:B------:R-:W-:-:S02]  /*0130*/  UIMAD.WIDE.U32 UR10, UR6, UR5, URZ ;  /* 0x00000005060a72a5 */ /* 0x000fc4000f8e003f */
[----:B------:R-:W-:Y:S02]  /*0140*/  ULDC UR4, c[0x0][0x558] ;  /* 0x0001560000047ab9 */ /* 0x000fe40000000800 */
[----:B------:R-:W-:-:S05]  /*0150*/  UMOV UR9, UR6 ;  /* 0x0000000600097c82 */ /* 0x000fca0008000000 */
[----:B------:R-:W-:-:S03]  /*0160*/  @UP0 USHF.R.U32.HI UR9, URZ, UR4, UR11 ;  /* 0x000000043f090299 */ /* 0x000fc6000801160b */
.L_x_1348:
        /* <DEDUP_REMOVED lines=35> */
.L_x_1350:
[----:B------:R-:W-:Y:S02]  /*03a0*/  ULDC UR4, c[0x0][0x32c] ;  /* 0x0000cb0000047ab9 */ /* 0x000fe40000000800 */
[----:B------:R-:W-:-:S03]  /*03b0*/  UISETP.NE.AND UP0, UPT, UR11, UR4, UPT ;  /* 0x000000040b00728c */ /* 0x000fc6000bf05270 */
[----:B------:R-:W-:Y:S02]  /*03c0*/  ULDC.64 UR4, c[0x0][0x330] ;  /* 0x0000cc0000047ab9 */ /* 0x000fe40000000a00 */
[----:B------:R-:W-:-:S06]  /*03d0*/  UIMAD.WIDE.U32 UR12, UR7, UR4, URZ ;  /* 0x00000004070c72a5 */ /* 0x000fcc000f8e003f */
[----:B------:R-:W-:Y:S02]  /*03e0*/  @UP0 USHF.R.U32.HI UR7, URZ, UR5, UR13 ;  /* 0x000000053f070299 */ /* 0x000fe4000801160d */
.L_x_1351:
[----:B------:R-:W-:Y:S02]  /*03f0*/  ULDC UR4, c[0x0][0x32c] ;  /* 0x0000cb0000047ab9 */ /* 0x000fe40000000800 */
[----:B------:R-:W-:-:S04]  /*0400*/  UIMAD UR4, UR7, UR4, UR4 ;  /* 0x00000004070472a4 */ /* 0x000fc8000f8e0204 */
[----:B------:R-:W-:-:S04]  /*0410*/  UISETP.LT.AND UP0, UPT, UR6, UR4, UPT ;  /* 0x000000040600728c */ /* 0x000fc8000bf01270 */
[----:B------:R-:W-:-:S03]  /*0420*/  USEL UR6, UR6, UR4, UP0 ;  /* 0x0000000406067287 */ /* 0x000fc60008000000 */
.L_x_1349:
        /* <DEDUP_REMOVED lines=35> */
.L_x_1353:
[----:B------:R-:W-:-:S04]  /*0660*/  MOV R2, c[0x0][0x32c] ;  /* 0x0000cb0000027a02 */ /* 0x000fc80000000f00 */
[----:B------:R-:W-:-:S13]  /*0670*/  ISETP.NE.AND P0, PT, R2, 0x1, PT ;  /* 0x000000010200780c */ /* 0x000fda0003f05270 */
[----:B------:R-:W-:-:S05]  /*0680*/  @P0 IMAD.HI.U32 R2, R4, c[0x0][0x330], RZ ;  /* 0x0000cc0004020a27 */ /* 0x000fca00078e00ff */
[----:B------:R-:W-:-:S05]  /*0690*/  @P0 SHF.R.U32.HI R4, RZ, c[0x0][0x334], R2 ;  /* 0x0000cd00ff040a19 */ /* 0x000fca0000011602 */
.L_x_1354:
[----:B------:R-:W-:-:S05]  /*06a0*/  IMAD R4, R4, c[0x0][0x32c], RZ ;  /* 0x0000cb0004047a24 */ /* 0x000fca00078e02ff */
[----:B------:R-:W-:-:S05]  /*06b0*/  IMNMX R3, R3, R4, !PT ;  /* 0x0000000403037217 */ /* 0x000fca0007800200 */
.L_x_1352:
        /* <DEDUP_REMOVED lines=39> */
.L_x_1355:
        /* <DEDUP_REMOVED lines=91> */
[----:B------:R-:W-:Y:S01]  /*0ee0*/  BAR.SYNC.DEFER_BLOCKING 0x0 ;  /* 0x0000000000007b1d */ /* 0x000fe20000010000 */
[----:B------:R-:W-:Y:S01]  /*0ef0*/  IMAD R2, R3, c[0x0][0x2c4], R2 ;  /* 0x0000b10003027a24 */ /* 0x000fe200078e0202 */
[----:B------:R-:W-:Y:S01]  /*0f00*/  IADD3 R3, R5, 0x20, RZ ;  /* 0x0000002005037810 */ /* 0x000fe20007ffe0ff */
[----:B------:R-:W-:Y:S01]  /*0f10*/  IMAD.WIDE.U32 R12, R4, c[0x0][0x1b0], R12 ;  /* 0x00006c00040c7a25 */ /* 0x000fe200078e000c */
[----:B------:R-:W-:-:S02]  /*0f20*/  ISETP.GE.AND P4, PT, R34, c[0x0][0x198], PT ;  /* 0x0000660022007a0c */ /* 0x000fc40003f86270 */
[----:B------:R-:W-:Y:S01]  /*0f30*/  SHF.R.S32.HI R11, RZ, 0x1f, R2 ;  /* 0x0000001fff0b7819 */ /* 0x000fe20000011402 */
[----:B------:R-:W-:Y:S01]  /*0f40*/  IMAD R7, R4, c[0x0][0x1b4], R7 ;  /* 0x00006d0004077a24 */ /* 0x000fe200078e0207 */
[----:B------:R-:W-:Y:S01]  /*0f50*/  ISETP.GE.AND P3, PT, R3, UR4, PT ;  /* 0x0000000403007c0c */ /* 0x000fe2000bf66270 */
[----:B------:R-:W-:Y:S01]  /*0f60*/  UMOV UR17, 0x6 ;  /* 0x0000000600117882 */ /* 0x000fe20000000000 */
[----:B------:R-:W-:Y:S01]  /*0f70*/  IADD3 R4, R5, 0x40, RZ ;  /* 0x0000004005047810 */ /* 0x000fe20007ffe0ff */
[----:B------:R-:W-:Y:S01]  /*0f80*/  IMAD R11, R11, c[0x0][0x1a8], RZ ;  /* 0x00006a000b0b7a24 */ /* 0x000fe200078e02ff */
[----:B------:R-:W-:Y:S01]  /*0f90*/  SHF.R.S32.HI R105, RZ, 0x5, R104 ;  /* 0x00000005ff697819 */ /* 0x000fe20000011468 */
        /* <DEDUP_REMOVED lines=14> */
[----:B------:R-:W-:Y:S01]  /*1080*/  IADD3 R5, R5, 0x60, RZ ;  /* 0x0000006005057810 */ /* 0x000fe20007ffe0ff */
[----:B------:R-:W-:Y:S01]  /*1090*/  SHFL.IDX PT, R12, R6, 0x1, 0x181f ;  /* 0x00381f00060c7f89 */ /* 0x000fe200000e0000 */
[----:B------:R-:W-:Y:S01]  /*10a0*/  SHF.R.U32.HI R208, RZ, 0x3, R7 ;  /* 0x00000003ffd07819 */ /* 0x000fe20000011607 */
        /* <DEDUP_REMOVED lines=10> */
[----:B------:R-:W-:Y:S01]  /*1150*/  SHFL.IDX PT, R8, R6, 0x2, 0x181f ;  /* 0x00581f0006087f89 */ /* 0x000fe200000e0000 */
[----:B------:R-:W-:Y:S01]  /*1160*/  UIMAD UR4, UR12, UR4, URZ ;  /* 0x000000040c0472a4 */ /* 0x000fe2000f8e023f */
[----:B------:R-:W-:Y:S01]  /*1170*/  IMAD.SHL.U32 R7, R7, 0x8, RZ ;  /* 0x0000000807077824 */ /* 0x000fe200078e00ff */
[----:B------:R-:W-:Y:S01]  /*1180*/  ISETP.GE.AND P6, PT, R2, c[0x0][0x198], PT ;  /* 0x0000660002007a0c */ /* 0x000fe20003fc6270 */
[----:B------:R-:W-:Y:S01]  /*1190*/  SHFL.IDX PT, R10, R6, 0x3, 0x181f ;  /* 0x00781f00060a7f89 */ /* 0x000fe200000e0000 */
[----:B------:R-:W-:-:S02]  /*11a0*/  UIMAD UR4, UR9, UR5, UR4 ;  /* 0x00000005090472a4 */ /* 0x000fc4000f8e0204 */
[----:B------:R-:W-:Y:S01]  /*11b0*/  LOP3.LUT R208, R208, 0xfffffe00, R7, 0xf8, !PT ;  /* 0xfffffe00d0d07812 */ /* 0x000fe200078ef807 */
[----:B------:R-:W-:Y:S01]  /*11c0*/  SHFL.IDX PT, R11, R3, 0x3, 0x181f ;  /* 0x00781f00030b7f89 */ /* 0x000fe200000e0000 */
[----:B------:R-:W-:Y:S02]  /*11d0*/  @!P1 SHF.R.S32.HI R7, RZ, 0x1f, R2 ;  /* 0x0000001fff079819 */ /* 0x000fe40000011402 */
[----:B------:R-:W-:Y:S01]  /*11e0*/  IADD3 R211, R211, UR4, RZ ;  /* 0x00000004d3d37c10 */ /* 0x000fe2000fffe0ff */
[----:B------:R-:W-:Y:S01]  /*11f0*/  IMAD.SHL.U32 R208, R208, 0x2, RZ ;  /* 0x00000002d0d07824 */ /* 0x000fe200078e00ff */
[----:B------:R-:W-:Y:S02]  /*1200*/  ULDC.64 UR4, c[0x0][0x210] ;  /* 0x0000840000047ab9 */ /* 0x000fe40000000a00 */
[----:B------:R-:W-:-:S04]  /*1210*/  UIMAD UR4, UR12, UR4, URZ ;  /* 0x000000040c0472a4 */ /* 0x000fc8000f8e023f */
[----:B------:R-:W-:Y:S01]  /*1220*/  UIMAD UR4, UR9, UR5, UR4 ;  /* 0x00000005090472a4 */ /* 0x000fe2000f8e0204 */
[----:B--2---:R-:W-:Y:S01]  /*1230*/  @P0 SHF.R.S32.HI R219, RZ, 0x1f, R218 ;  /* 0x0000001fffdb0819 */ /* 0x004fe200000114da */
[----:B------:R-:W-:Y:S01]  /*1240*/  @!P0 IMAD.MOV.U32 R218, RZ, RZ, R0 ;  /* 0x000000ffffda8224 */ /* 0x000fe200078e0000 */
[----:B------:R-:W-:Y:S01]  /*1250*/  @!P1 LEA.HI R0, R7, R2, RZ, 0x3 ;  /* 0x0000000207009211 */ /* 0x000fe200078f18ff */
[----:B------:R-:W-:Y:S01]  /*1260*/  @!P0 IMAD.MOV.U32 R219, RZ, RZ, R9 ;  /* 0x000000ffffdb8224 */ /* 0x000fe200078e0009 */
[----:B-1----:R-:W-:Y:S01]  /*1270*/  @!P1 LEA R16, P0, R34, R4, 0x1 ;  /* 0x0000000422109211 */ /* 0x002fe200078008ff */
[----:B------:R1:W2:Y:S01]  /*1280*/  SHFL.IDX PT, R9, R3, 0x2, 0x181f ;  /* 0x00581f0003097f89 */ /* 0x0002a200000e0000 */
[----:B------:R-:W-:Y:S01]  /*1290*/  @!P1 LOP3.LUT R0, R0, 0xfffffff8, RZ, 0xc0, !PT ;  /* 0xfffffff800009812 */ /* 0x000fe200078ec0ff */
[----:B------:R-:W-:Y:S01]  /*12a0*/  IMAD R213, R219, c[0x0][0x1f0], RZ ;  /* 0x00007c00dbd57a24 */ /* 0x000fe200078e02ff */
[----:B------:R-:W-:Y:S01]  /*12b0*/  @!P3 SHF.R.S32.HI R7, RZ, 0x1f, R2 ;  /* 0x0000001fff07b819 */ /* 0x000fe20000011402 */
[----:B------:R-:W-:Y:S01]  /*12c0*/  IMAD.WIDE.U32 R210, R218, c[0x0][0x1f0], R210 ;  /* 0x00007c00dad27a25 */ /* 0x000fe200078e00d2 */
[----:B---3--:R-:W-:-:S03]  /*12d0*/  @!P1 LEA.HI.X R17, R34, R5, R35, 0x1, P0 ;  /* 0x0000000522119211 */ /* 0x008fc600000f0c23 */
[----:B------:R-:W-:Y:S01]  /*12e0*/  @!P1 IMAD.WIDE R18, R0, 0x2, R4 ;  /* 0x0000000200129825 */ /* 0x000fe200078e0204 */
[----:B------:R-:W-:Y:S01]  /*12f0*/  @!P3 LEA.HI R4, R7, R2, RZ, 0x3 ;  /* 0x000000020704b211 */ /* 0x000fe200078f18ff */
[----:B------:R3:W-:Y:S01]  /*1300*/  @!P1 LDGSTS.E.BYPASS.LTC128B.128 [R208+0x100], [R16.64], !P4 ;  /* 0x0010000010d09fae */ /* 0x0007e2000e101d4e */
[----:B------:R-:W-:Y:S01]  /*1310*/  @!P2 SHF.R.S32.HI R5, RZ, 0x1f, R2 ;  /* 0x0000001fff05a819 */ /* 0x000fe20000011402 */
[----:B------:R-:W-:Y:S01]  /*1320*/  IMAD R213, R218, c[0x0][0x1f4], R213 ;  /* 0x00007d00dad57a24 */ /* 0x000fe200078e02d5 */
[----:B------:R-:W-:Y:S01]  /*1330*/  @!P3 LOP3.LUT R4, R4, 0xfffffff8, RZ, 0xc0, !PT ;  /* 0xfffffff80404b812 */ /* 0x000fe200078ec0ff */
[----:B------:R4:W-:Y:S01]  /*1340*/  @!P1 LDGSTS.E.BYPASS.LTC128B.128 [R208+0x4100], [R18.64], !P6 ;  /* 0x0410000012d09fae */ /* 0x0009e2000f101d4e */
[----:B------:R-:W-:Y:S01]  /*1350*/  @!P3 LEA R20, P1, R34, R12, 0x1 ;  /* 0x0000000c2214b211 */ /* 0x000fe200078208ff */
[----:B------:R-:W-:Y:S01]  /*1360*/  IMAD.IADD R213, R211, 0x1, R213 ;  /* 0x00000001d3d57824 */ /* 0x000fe200078e02d5 */
[----:B------:R-:W-:Y:S01]  /*1370*/  @!P2 LEA.HI R0, R5, R2, RZ, 0x3 ;  /* 0x000000020500a211 */ /* 0x000fe200078f18ff */
[----:B------:R-:W-:Y:S01]  /*1380*/  @!P3 IMAD.WIDE R22, R4, 0x2, R12 ;  /* 0x000000020416b825 */ /* 0x000fe200078e020c */
[----:B------:R-:W-:-:S02]  /*1390*/  @!P3 LEA.HI.X R21, R34, R13, R35, 0x1, P1 ;  /* 0x0000000d2215b211 */ /* 0x000fc400008f0c23 */
[----:B------:R-:W-:Y:S01]  /*13a0*/  @!P2 LOP3.LUT R5, R0, 0xfffffff8, RZ, 0xc0, !PT ;  /* 0xfffffff80005a812 */ /* 0x000fe200078ec0ff */
[----:B------:R-:W-:Y:S02]  /*13b0*/  IMAD.MOV.U32 R13, RZ, RZ, 0x60 ;  /* 0x00000060ff0d7424 */ /* 0x000fe400078e00ff */
[----:B------:R5:W-:Y:S01]  /*13c0*/  @!P3 LDGSTS.E.BYPASS.LTC128B.128 [R208+0x1100], [R20.64], !P4 ;  /* 0x0110000014d0bfae */ /* 0x000be2000e101d4e */
[----:B------:R-:W-:Y:S02]  /*13d0*/  IMAD.MOV.U32 R212, RZ, RZ, R210 ;  /* 0x000000ffffd47224 */ /* 0x000fe400078e00d2 */
[C---:B-1----:R-:W-:Y:S01]  /*13e0*/  IMAD R3, R13.reuse, c[0x0][0x1e4], RZ ;  /* 0x000079000d037a24 */ /* 0x042fe200078e02ff */
[----:B------:R5:W-:Y:S01]  /*13f0*/  @!P3 LDGSTS.E.BYPASS.LTC128B.128 [R208+0x5100], [R22.64], !P6 ;  /* 0x0510000016d0bfae */ /* 0x000be2000f101d4e */
[----:B------:R-:W-:-:S04]  /*1400*/  IMAD.WIDE.U32 R108, R13, c[0x0][0x1e0], RZ ;  /* 0x000078000d6c7a25 */ /* 0x000fc800078e00ff */
[----:B------:R-:W-:Y:S02]  /*1410*/  IMAD R13, R14, -0x60, R13 ;  /* 0xffffffa00e0d7824 */ /* 0x000fe400078e020d */
[----:B--2---:R-:W-:Y:S01]  /*1420*/  @!P2 IMAD.WIDE R4, R5, 0x2, R8 ;  /* 0x000000020504a825 */ /* 0x004fe200078e0208 */
[C---:B---3--:R-:W-:Y:S02]  /*1430*/  @!P2 LEA R16, P0, R34.reuse, R8, 0x1 ;  /* 0x000000082210a211 */ /* 0x048fe400078008ff */
[----:B------:R-:W-:Y:S01]  /*1440*/  IADD3 R28, R13, c[0x0][0x1d0], -R30 ;  /* 0x000074000d1c7a10 */ /* 0x000fe20007ffe81e */
[----:B------:R-:W-:Y:S01]  /*1450*/  IMAD.IADD R12, R109, 0x1, R3 ;  /* 0x000000016d0c7824 */ /* 0x000fe200078e0203 */
[C---:B------:R-:W-:Y:S01]  /*1460*/  @!P2 LEA.HI.X R17, R34.reuse, R9, R35, 0x1, P0 ;  /* 0x000000092211a211 */ /* 0x040fe200000f0c23 */
[----:B------:R-:W-:Y:S01]  /*1470*/  IMAD.WIDE.U32 R6, R107, R108, R212 ;  /* 0x0000006c6b067225 */ /* 0x000fe200078e00d4 */
[----:B------:R-:W-:Y:S02]  /*1480*/  @!P5 LEA R8, P0, R34, R10, 0x1 ;  /* 0x0000000a2208d211 */ /* 0x000fe400078008ff */
[----:B------:R-:W-:Y:S01]  /*1490*/  ISETP.GE.AND P1, PT, R28, 0x21, PT ;  /* 0x000000211c00780c */ /* 0x000fe20003f26270 */
[----:B------:R1:W-:Y:S01]  /*14a0*/  @!P2 LDGSTS.E.BYPASS.LTC128B.128 [R208+0x2100], [R16.64], !P4 ;  /* 0x0210000010d0afae */ /* 0x0003e2000e101d4e */
[----:B------:R-:W-:Y:S01]  /*14b0*/  @!P5 LEA.HI.X R9, R34, R11, R35, 0x1, P0 ;  /* 0x0000000b2209d211 */ /* 0x000fe200000f0c23 */
[----:B------:R-:W-:Y:S01]  /*14c0*/  IMAD.U32 R3, RZ, RZ, UR6 ;  /* 0x00000006ff037e24 */ /* 0x000fe2000f8e00ff */
[C---:B------:R-:W-:Y:S01]  /*14d0*/  ISETP.GE.AND P0, PT, R28.reuse, 0x41, PT ;  /* 0x000000411c00780c */ /* 0x040fe20003f06270 */
[----:B------:R2:W-:Y:S01]  /*14e0*/  @!P2 LDGSTS.E.BYPASS.LTC128B.128 [R208+0x6100], [R4.64], !P6 ;  /* 0x0610000004d0afae */ /* 0x0005e2000f101d4e */
[----:B------:R-:W-:Y:S01]  /*14f0*/  ISETP.GE.AND P2, PT, R28, 0x1, PT ;  /* 0x000000011c00780c */ /* 0x000fe20003f46270 */
[----:B------:R-:W-:-:S02]  /*1500*/  IMAD.U32 R0, RZ, RZ, UR7 ;  /* 0x00000007ff007e24 */ /* 0x000fc4000f8e00ff */
[----:B------:R3:W-:Y:S01]  /*1510*/  @!P5 LDGSTS.E.BYPASS.LTC128B.128 [R208+0x3100], [R8.64], !P4 ;  /* 0x0310000008d0dfae */ /* 0x0007e2000e101d4e */
[----:B------:R-:W-:-:S04]  /*1520*/  IMAD R221, R219, c[0x0][0x218], RZ ;  /* 0x00008600dbdd7a24 */ /* 0x000fc800078e02ff */
[----:B------:R-:W-:-:S05]  /*1530*/  IMAD R221, R218, c[0x0][0x21c], R221 ;  /* 0x00008700dadd7a24 */ /* 0x000fca00078e02dd */
[----:B----4-:R-:W-:Y:S01]  /*1540*/  @P2 LEA R18, P4, R6, c[0x0][0x1c8], 0x1 ;  /* 0x0000720006122a11 */ /* 0x010fe200078808ff */
[----:B-1----:R-:W-:Y:S02]  /*1550*/  IMAD.U32 R17, RZ, RZ, UR6 ;  /* 0x00000006ff117e24 */ /* 0x002fe4000f8e00ff */
[----:B--2---:R-:W-:Y:S01]  /*1560*/  IMAD R5, R12, R107, RZ ;  /* 0x0000006b0c057224 */ /* 0x004fe200078e02ff */
[----:B------:R-:W-:Y:S02]  /*1570*/  LOP3.LUT R4, R206, 0xfffffff0, RZ, 0xc0, !PT ;  /* 0xfffffff0ce047812 */ /* 0x000fe400078ec0ff */
[----:B------:R-:W-:Y:S01]  /*1580*/  @P1 LEA R17, P3, R17, R6, 0x5 ;  /* 0x0000000611111211 */ /* 0x000fe200078628ff */
[----:B------:R-:W-:Y:S02]  /*1590*/  IMAD R5, R31, R108, R5 ;  /* 0x0000006c1f057224 */ /* 0x000fe400078e0205 */
[----:B---3--:R-:W-:Y:S02]  /*15a0*/  IMAD.IADD R9, R15, 0x1, -R4 ;  /* 0x000000010f097824 */ /* 0x008fe400078e0a04 */
[----:B------:R-:W-:Y:S01]  /*15b0*/  IMAD.IADD R5, R7, 0x1, R5 ;  /* 0x0000000107057824 */ /* 0x000fe200078e0205 */
[----:B------:R-:W-:-:S02]  /*15c0*/  SHF.R.S32.HI R7, RZ, 0x4, R206 ;  /* 0x00000004ff077819 */ /* 0x000fc400000114ce */
[----:B------:R-:W-:Y:S02]  /*15d0*/  SHF.R.S32.HI R4, RZ, 0x1f, R9 ;  /* 0x0000001fff047819 */ /* 0x000fe40000011409 */
[----:B------:R-:W-:Y:S02]  /*15e0*/  @P1 LEA.HI.X R0, R3, R5, R0, 0x5, P3 ;  /* 0x0000000503001211 */ /* 0x000fe400018f2c00 */
[C---:B------:R-:W-:Y:S02]  /*15f0*/  @P1 LEA R16, P3, R17.reuse, c[0x0][0x1c8], 0x1 ;  /* 0x0000720011101a11 */ /* 0x040fe400078608ff */
[----:B------:R-:W-:Y:S02]  /*1600*/  LEA.HI R3, R4, R9, RZ, 0x3 ;  /* 0x0000000904037211 */ /* 0x000fe400078f18ff */
[----:B------:R-:W-:Y:S02]  /*1610*/  @P1 LEA.HI.X R17, R17, c[0x0][0x1cc], R0, 0x1, P3 ;  /* 0x0000730011111a11 */ /* 0x000fe400018f0c00 */
[----:B------:R-:W-:-:S02]  /*1620*/  LOP3.LUT R0, R3, 0xfffffff8, RZ, 0xc0, !PT ;  /* 0xfffffff803007812 */ /* 0x000fc400078ec0ff */
[C---:B------:R-:W-:Y:S02]  /*1630*/  @P2 LEA.HI.X R19, R6.reuse, c[0x0][0x1cc], R5, 0x1, P4 ;  /* 0x0000730006132a11 */ /* 0x040fe400020f0c05 */
[----:B------:R-:W-:Y:S01]  /*1640*/  @P0 IADD3 R6, P3, R6, UR10, RZ ;  /* 0x0000000a06060c10 */ /* 0x000fe2000ff7e0ff */
[----:B------:R-:W-:Y:S01]  /*1650*/  IMAD.IADD R0, R9, 0x1, -R0 ;  /* 0x0000000109007824 */ /* 0x000fe200078e0a00 */
[----:B------:R-:W-:Y:S02]  /*1660*/  @!P5 SHF.R.S32.HI R9, RZ, 0x1f, R2 ;  /* 0x0000001fff09d819 */ /* 0x000fe40000011402 */
[----:B------:R-:W-:Y:S02]  /*1670*/  @P0 IADD3.X R5, R5, UR8, RZ, P3, !PT ;  /* 0x0000000805050c10 */ /* 0x000fe40009ffe4ff */
[----:B------:R-:W-:Y:S02]  /*1680*/  @P0 LEA R8, P3, R6, c[0x0][0x1c8], 0x1 ;  /* 0x0000720006080a11 */ /* 0x000fe400078608ff */
[----:B------:R-:W-:-:S02]  /*1690*/  @!P5 LEA.HI R4, R9, R2, RZ, 0x3 ;  /* 0x000000020904d211 */ /* 0x000fc400078f18ff */
[----:B------:R-:W-:Y:S02]  /*16a0*/  ISETP.GE.AND P4, PT, R34, c[0x0][0x1d4], PT ;  /* 0x0000750022007a0c */ /* 0x000fe40003f86270 */
[----:B------:R-:W-:Y:S02]  /*16b0*/  @P0 LEA.HI.X R9, R6, c[0x0][0x1cc], R5, 0x1, P3 ;  /* 0x0000730006090a11 */ /* 0x000fe400018f0c05 */
[----:B------:R-:W-:Y:S02]  /*16c0*/  @!P5 LOP3.LUT R5, R4, 0xfffffff8, RZ, 0xc0, !PT ;  /* 0xfffffff80405d812 */ /* 0x000fe400078ec0ff */
        /* <DEDUP_REMOVED lines=34> */
[----:B---3--:R-:W-:Y:S01]  /*18f0*/  LOP3.LUT R9, R4, R3, RZ, 0x3c, !PT ;  /* 0x0000000304097212 */ /* 0x008fe200078e3cff */
        /* <DEDUP_REMOVED lines=19> */
[----:B---3--:R-:W-:-:S03]  /*1a30*/  IMAD R7, R32, c[0x0][0x208], RZ ;  /* 0x0000820020077a24 */ /* 0x008fc600078e02ff */
[----:B------:R3:W-:Y:S04]  /*1a40*/  LDSM.16.M88.4 R180, [R0+0x4000] ;  /* 0x0040000000b4783b */ /* 0x0007e80000000200 */
[----:B------:R-:W-:Y:S01]  /*1a50*/  BAR.SYNC.DEFER_BLOCKING 0x0 ;  /* 0x0000000000007b1d */ /* 0x000fe20000010000 */
[----:B----4-:R-:W-:-:S04]  /*1a60*/  IADD3 R6, R206, 0x8100, RZ ;  /* 0x00008100ce067810 */ /* 0x010fc80007ffe0ff */
[----:B------:R-:W-:-:S04]  /*1a70*/  @P0 IADD3 R205, R6, -0x20, RZ ;  /* 0xffffffe006cd0810 */ /* 0x000fc80007ffe0ff */
[C---:B------:R-:W-:Y:S02]  /*1a80*/  IADD3 R199, R205.reuse, 0x800, RZ ;  /* 0x00000800cdc77810 */ /* 0x040fe40007ffe0ff */
[C---:B------:R-:W-:Y:S02]  /*1a90*/  IADD3 R198, R205.reuse, 0x1000, RZ ;  /* 0x00001000cdc67810 */ /* 0x040fe40007ffe0ff */
[C---:B------:R-:W-:Y:S02]  /*1aa0*/  IADD3 R197, R205.reuse, 0x1800, RZ ;  /* 0x00001800cdc57810 */ /* 0x040fe40007ffe0ff */
[C---:B------:R-:W-:Y:S01]  /*1ab0*/  IADD3 R196, R205.reuse, 0x2000, RZ ;  /* 0x00002000cdc47810 */ /* 0x040fe20007ffe0ff */
[C---:B---3--:R-:W-:Y:S01]  /*1ac0*/  IMAD R0, R30.reuse, c[0x0][0x20c], R7 ;  /* 0x000083001e007a24 */ /* 0x048fe200078e0207 */
        /* <DEDUP_REMOVED lines=24> */
[----:B------:R-:W3:Y:S04]  /*1c50*/  LDSM.16.M88.4 R24, [R205] ;  /* 0x00000000cd18783b */ /* 0x000ee80000000200 */
[----:B-----5:R-:W4:Y:S04]  /*1c60*/  LDSM.16.M88.4 R20, [R205+0x800] ;  /* 0x00080000cd14783b */ /* 0x020f280000000200 */
        /* <DEDUP_REMOVED lines=9> */
[C---:B---3--:R-:W-:Y:S08]  /*1d00*/  HMMA.16816.F32 R16, R140.reuse, R24, R16 ;  /* 0x000000188c10723c */ /* 0x048ff00000001810 */
[C---:B------:R-:W-:Y:S01]  /*1d10*/  HMMA.16816.F32 R8, R140.reuse, R26, R8 ;  /* 0x0000001a8c08723c */ /* 0x040fe20000001808 */
[----:B------:R-:W1:Y:S07]  /*1d20*/  LDSM.16.M88.4 R24, [R205+0x1000] ;  /* 0x00100000cd18783b */ /* 0x000e6e0000000200 */
[C---:B----4-:R-:W-:Y:S08]  /*1d30*/  HMMA.16816.F32 R80, R140.reuse, R20, R80 ;  /* 0x000000148c50723c */ /* 0x050ff00000001850 */
        /* <DEDUP_REMOVED lines=190> */
.L_x_1357:
[----:B------:R-:W-:Y:S01]  /*2920*/  LOP3.LUT R0, R104, 0xffffffe0, RZ, 0xc0, !PT ;  /* 0xffffffe068007812 */ /* 0x000fe200078ec0ff */
[----:B------:R-:W-:Y:S01]  /*2930*/  ULDC UR6, c[0x0][0x324] ;  /* 0x0000c90000067ab9 */ /* 0x000fe20000000800 */
[----:B------:R-:W-:Y:S01]  /*2940*/  LEA.HI R4, R106, R15, RZ, 0x2 ;  /* 0x0000000f6a047211 */ /* 0x000fe200078f10ff */
[----:B------:R-:W-:Y:S01]  /*2950*/  ULOP3.LUT UR6, URZ, UR6, URZ, 0x33, !UPT ;  /* 0x000000063f067292 */ /* 0x000fe2000f8e333f */
[----:B------:R-:W-:Y:S01]  /*2960*/  SHF.R.S32.HI R12, RZ, 0x1f, R105 ;  /* 0x0000001fff0c7819 */ /* 0x000fe20000011469 */
[----:B------:R-:W-:Y:S01]  /*2970*/  IMAD.IADD R0, R15, 0x1, -R0 ;  /* 0x000000010f007824 */ /* 0x000fe200078e0a00 */
[----:B------:R-:W-:Y:S01]  /*2980*/  LOP3.LUT R4, R4, 0xfffffffc, RZ, 0xc0, !PT ;  /* 0xfffffffc04047812 */ /* 0x000fe200078ec0ff */
[----:B------:R-:W0:Y:S01]  /*2990*/  LDGDEPBAR ;  /* 0x00000000000079af */ /* 0x000e220000000000 */
[----:B------:R-:W-:-:S02]  /*29a0*/  LEA.HI R12, R12, R105, RZ, 0x3 ;  /* 0x000000690c0c7211 */ /* 0x000fc400078f18ff */
[----:B-1----:R-:W-:Y:S01]  /*29b0*/  SHF.R.S32.HI R7, RZ, 0x1f, R0 ;  /* 0x0000001fff077819 */ /* 0x002fe20000011400 */
[----:B------:R-:W-:Y:S01]  /*29c0*/  IMAD.IADD R15, R15, 0x1, -R4 ;  /* 0x000000010f0f7824 */ /* 0x000fe200078e0a04 */
[----:B------:R-:W-:Y:S02]  /*29d0*/  LOP3.LUT R12, R12, 0xffffff8, RZ, 0xc0, !PT ;  /* 0x0ffffff80c0c7812 */ /* 0x000fe400078ec0ff */
[----:B------:R-:W-:Y:S02]  /*29e0*/  LEA.HI R4, R7, R0, RZ, 0x2 ;  /* 0x0000000007047211 */ /* 0x000fe400078f10ff */
[----:B------:R-:W-:Y:S01]  /*29f0*/  LEA.HI R6, R15, R15, RZ, 0x1 ;  /* 0x0000000f0f067211 */ /* 0x000fe200078f08ff */
[----:B------:R-:W-:Y:S01]  /*2a00*/  IMAD.IADD R12, R105, 0x1, -R12 ;  /* 0x00000001690c7824 */ /* 0x000fe200078e0a0c */
[----:B------:R-:W-:Y:S02]  /*2a10*/  PLOP3.LUT P1, PT, PT, PT, UP3, 0x80, 0x0 ;  /* 0x000000000000781c */ /* 0x000fe40003f2f038 */
[----:B------:R-:W-:-:S02]  /*2a20*/  LEA.HI.SX32 R7, R4, UR16, 0x1e ;  /* 0x0000001004077c11 */ /* 0x000fc4000f8ff2ff */
[----:B------:R-:W-:Y:S02]  /*2a30*/  LOP3.LUT R6, R6, 0x1ffffffe, RZ, 0xc0, !PT ;  /* 0x1ffffffe06067812 */ /* 0x000fe400078ec0ff */
[----:B------:R-:W-:Y:S01]  /*2a40*/  PLOP3.LUT P0, PT, PT, PT, UP3, 0x80, 0x0 ;  /* 0x000000000000781c */ /* 0x000fe20003f0f038 */
[----:B------:R-:W-:Y:S02]  /*2a50*/  IMAD R7, R12, 0x10, R7 ;  /* 0x000000100c077824 */ /* 0x000fe400078e0207 */
[----:B------:R-:W-:Y:S01]  /*2a60*/  IMAD.IADD R6, R15, 0x1, -R6 ;  /* 0x000000010f067824 */ /* 0x000fe200078e0a06 */
[----:B------:R-:W-:-:S03]  /*2a70*/  LOP3.LUT R15, R4, 0x7ffffffc, RZ, 0xc0, !PT ;  /* 0x7ffffffc040f7812 */ /* 0x000fc600078ec0ff */
[----:B------:R-:W-:Y:S02]  /*2a80*/  IMAD R209, R6, 0x8, R7 ;  /* 0x0000000806d17824 */ /* 0x000fe400078e0207 */
[----:B------:R-:W-:Y:S01]  /*2a90*/  IMAD.IADD R214, R0, 0x1, -R15 ;  /* 0x0000000100d67824 */ /* 0x000fe200078e0a0f */
[----:B------:R-:W-:Y:S01]  /*2aa0*/  IADD3.X R15, R13, c[0x0][0x1d0], RZ, PT, !PT ;  /* 0x000074000d0f7a10 */ /* 0x000fe20003ffe4ff */
[----:B------:R-:W-:-:S04]  /*2ab0*/  @P1 IMAD.HI.U32 R6, R209, c[0x0][0x2c8], RZ ;  /* 0x0000b200d1061a27 */ /* 0x000fc800078e00ff */
[----:B------:R-:W-:Y:S01]  /*2ac0*/  IMAD.MOV.U32 R24, RZ, RZ, R209 ;  /* 0x000000ffff187224 */ /* 0x000fe200078e00d1 */
[----:B------:R-:W-:Y:S01]  /*2ad0*/  @P0 SHF.R.U32.HI R24, RZ, c[0x0][0x2cc], R6 ;  /* 0x0000b300ff180a19 */ /* 0x000fe20000011606 */
[----:B------:R-:W-:Y:S01]  /*2ae0*/  IMAD.SHL.U32 R214, R214, 0x2, RZ ;  /* 0x00000002d6d67824 */ /* 0x000fe200078e00ff */
[----:B------:R-:W-:-:S03]  /*2af0*/  PLOP3.LUT P0, PT, PT, PT, UP2, 0x40, 0x0 ;  /* 0x000000000000781c */ /* 0x000fc60003f0e828 */
[----:B------:R-:W1:Y:S01]  /*2b00*/  SHFL.IDX PT, R7, R24, RZ, 0x1c1f ;  /* 0x001c1fff18077589 */ /* 0x000e6200000e0000 */
[--C-:B------:R-:W-:Y:S01]  /*2b10*/  IADD3 R20, R15, -c[0x0][0x168], -R214.reuse ;  /* 0x80005a000f147a10 */ /* 0x100fe20007ffe8d6 */
[----:B------:R-:W-:Y:S01]  /*2b20*/  IMAD.IADD R4, R13, 0x1, -R214 ;  /* 0x000000010d047824 */ /* 0x000fe200078e0ad6 */
[----:B------:R-:W-:Y:S02]  /*2b30*/  IADD3 R6, -R214, c[0x0][0x1d0], R13 ;  /* 0x00007400d6067a10 */ /* 0x000fe40007ffe10d */
[C---:B------:R-:W-:Y:S02]  /*2b40*/  IADD3 R22, R20.reuse, c[0x0][0x328], RZ ;  /* 0x0000ca0014167a10 */ /* 0x040fe40007ffe0ff */
[----:B------:R-:W-:-:S03]  /*2b50*/  IADD3 R20, R20, UR6, RZ ;  /* 0x0000000614147c10 */ /* 0x000fc6000fffe0ff */
[--C-:B-1----:R-:W-:Y:S02]  /*2b60*/  IMAD.IADD R29, R22, 0x1, R7.reuse ;  /* 0x00000001161d7824 */ /* 0x102fe400078e0207 */
[----:B------:R-:W-:-:S03]  /*2b70*/  IMAD.IADD R28, R20, 0x1, R7 ;  /* 0x00000001141c7824 */ /* 0x000fc600078e0207 */
[----:B------:R-:W-:Y:S01]  /*2b80*/  IMNMX R29, R29, R6, PT ;  /* 0x000000061d1d7217 */ /* 0x000fe20003800200 */
[----:B------:R-:W-:Y:S05]  /*2b90*/  @P0 BRA `(.L_x_1358) ;  /* 0x0000015000000947 */ /* 0x000fea0003800000 */
[----:B------:R-:W-:Y:S01]  /*2ba0*/  IADD3 R7, R7, c[0x0][0x1d0], RZ ;  /* 0x0000740007077a10 */ /* 0x000fe20007ffe0ff */
        /* <DEDUP_REMOVED lines=11> */
.L_x_1360:
[----:B------:R-:W-:-:S04]  /*2c60*/  MOV R0, c[0x0][0x32c] ;  /* 0x0000cb0000007a02 */ /* 0x000fc80000000f00 */
[----:B------:R-:W-:-:S13]  /*2c70*/  ISETP.NE.AND P0, PT, R0, 0x1, PT ;  /* 0x000000010000780c */ /* 0x000fda0003f05270 */
[----:B------:R-:W-:-:S05]  /*2c80*/  @P0 IMAD.HI.U32 R0, R7, c[0x0][0x330], RZ ;  /* 0x0000cc0007000a27 */ /* 0x000fca00078e00ff */
[----:B------:R-:W-:Y:S02]  /*2c90*/  @P0 SHF.R.U32.HI R7, RZ, c[0x0][0x334], R0 ;  /* 0x0000cd00ff070a19 */ /* 0x000fe40000011600 */
.L_x_1361:
[----:B------:R-:W-:Y:S05]  /*2ca0*/  BSYNC B0 ;  /* 0x0000000000007941 */ /* 0x000fea0003800000 */
.L_x_1359:
[----:B------:R-:W-:-:S05]  /*2cb0*/  IMAD R7, R7, c[0x0][0x32c], R4 ;  /* 0x0000cb0007077a24 */ /* 0x000fca00078e0204 */
[----:B------:R-:W-:Y:S02]  /*2cc0*/  IADD3 R0, R7, c[0x0][0x32c], RZ ;  /* 0x0000cb0007007a10 */ /* 0x000fe40007ffe0ff */
[----:B------:R-:W-:Y:S02]  /*2cd0*/  IMNMX R28, R28, R7, !PT ;  /* 0x000000071c1c7217 */ /* 0x000fe40007800200 */
[----:B------:R-:W-:Y:S02]  /*2ce0*/  IMNMX R29, R29, R0, PT ;  /* 0x000000001d1d7217 */ /* 0x000fe40003800200 */
.L_x_1358:
[C---:B------:R-:W-:Y:S02]  /*2cf0*/  ISETP.GE.AND P0, PT, R13.reuse, 0x2, PT ;  /* 0x000000020d00780c */ /* 0x040fe40003f06270 */
        /* <DEDUP_REMOVED lines=10> */
[C---:B------:R-:W-:Y:S02]  /*2da0*/  ISETP.GT.AND P1, PT, R28.reuse, 0x8, !P1 ;  /* 0x000000081c00780c */ /* 0x040fe40004f24270 */
        /* <DEDUP_REMOVED lines=28> */
[C---:B------:R-:W-:Y:S02]  /*2f70*/  ISETP.GT.AND P0, PT, R28.reuse, 0x21, !P1 ;  /* 0x000000211c00780c */ /* 0x040fe40004f04270 */
        /* <DEDUP_REMOVED lines=47> */
[C---:B------:R-:W-:Y:S02]  /*3270*/  ISETP.GE.AND P1, PT, R13.reuse, 0x4a, PT ;  /* 0x0000004a0d00780c */ /* 0x040fe40003f26270 */
[----:B------:R-:W-:Y:S02]  /*3280*/  FSEL R161, R52, -INF , !P0 ;  /* 0xff80000034a17808 */ /* 0x000fe40004000000 */
[----:B------:R-:W-:Y:S02]  /*3290*/  ISETP.GT.AND P0, PT, R28, 0x49, !P1 ;  /* 0x000000491c00780c */ /* 0x000fe40004f04270 */
[----:B------:R-:W-:Y:S02]  /*32a0*/  ISETP.GE.AND P6, PT, R13, 0x51, PT ;  /* 0x000000510d00780c */ /* 0x000fe40003fc6270 */
        /* <DEDUP_REMOVED lines=13> */
[----:B------:R-:W-:-:S04]  /*3380*/  ISETP.GT.AND P0, PT, R28, 0x58, !P2 ;  /* 0x000000581c00780c */ /* 0x000fc80005704270 */
[----:B------:R-:W-:-:S04]  /*3390*/  ISETP.LT.OR P0, PT, R29, 0x59, P0 ;  /* 0x000000591d00780c */ /* 0x000fc80000701670 */
[----:B------:R-:W-:Y:S02]  /*33a0*/  FSEL R131, R44, -INF , !P0 ;  /* 0xff8000002c837808 */ /* 0x000fe40004000000 */
[----:B------:R-:W-:Y:S02]  /*33b0*/  ISETP.GT.AND P0, PT, R28, RZ, !P1 ;  /* 0x000000ff1c00720c */ /* 0x000fe40004f04270 */
[----:B------:R-:W-:Y:S02]  /*33c0*/  P2R R44, PR, RZ, 0x2 ;  /* 0x00000002ff2c7803 */ /* 0x000fe40000000000 */
[----:B------:R-:W-:Y:S02]  /*33d0*/  ISETP.LT.OR P0, PT, R29, 0x1, P0 ;  /* 0x000000011d00780c */ /* 0x000fe40000701670 */
[----:B------:R-:W-:Y:S02]  /*33e0*/  ISETP.GE.AND P1, PT, R13, 0x5a, PT ;  /* 0x0000005a0d00780c */ /* 0x000fe40003f26270 */
[----:B------:R-:W-:-:S02]  /*33f0*/  FSEL R12, R16, -INF , !P0 ;  /* 0xff800000100c7808 */ /* 0x000fc40004000000 */
[----:B------:R-:W-:-:S04]  /*3400*/  ISETP.GT.AND P0, PT, R28, 0x59, !P1 ;  /* 0x000000591c00780c */ /* 0x000fc80004f04270 */
[----:B------:R-:W-:Y:S02]  /*3410*/  ISETP.LT.OR P0, PT, R29, 0x5a, P0 ;  /* 0x0000005a1d00780c */ /* 0x000fe40000701670 */
[----:B------:R-:W1:Y:S02]  /*3420*/  SHFL.IDX PT, R29, R24, 0x1, 0x1c1f ;  /* 0x003c1f00181d7f89 */ /* 0x000e6400000e0000 */
[----:B------:R-:W-:Y:S02]  /*3430*/  FSEL R129, R45, -INF , !P0 ;  /* 0xff8000002d817808 */ /* 0x000fe40004000000 */
[----:B------:R-:W-:Y:S01]  /*3440*/  PLOP3.LUT P0, PT, PT, PT, UP2, 0x40, 0x0 ;  /* 0x000000000000781c */ /* 0x000fe20003f0e828 */
[--C-:B-1----:R-:W-:Y:S02]  /*3450*/  IMAD.IADD R13, R22, 0x1, R29.reuse ;  /* 0x00000001160d7824 */ /* 0x102fe400078e021d */
[----:B------:R-:W-:-:S03]  /*3460*/  IMAD.IADD R22, R20, 0x1, R29 ;  /* 0x0000000114167824 */ /* 0x000fc600078e021d */
[----:B------:R-:W-:-:S07]  /*3470*/  IMNMX R13, R13, R6, PT ;  /* 0x000000060d0d7217 */ /* 0x000fce0003800200 */
        /* <DEDUP_REMOVED lines=13> */
.L_x_1364:
[----:B------:R-:W-:-:S04]  /*3550*/  MOV R6, c[0x0][0x32c] ;  /* 0x0000cb0000067a02 */ /* 0x000fc80000000f00 */
[----:B------:R-:W-:-:S13]  /*3560*/  ISETP.NE.AND P0, PT, R6, 0x1, PT ;  /* 0x000000010600780c */ /* 0x000fda0003f05270 */
[----:B------:R-:W-:-:S05]  /*3570*/  @P0 IMAD.HI.U32 R6, R29, c[0x0][0x330], RZ ;  /* 0x0000cc001d060a27 */ /* 0x000fca00078e00ff */
[----:B------:R-:W-:Y:S02]  /*3580*/  @P0 SHF.R.U32.HI R29, RZ, c[0x0][0x334], R6 ;  /* 0x0000cd00ff1d0a19 */ /* 0x000fe40000011606 */
.L_x_1365:
[----:B------:R-:W-:Y:S05]  /*3590*/  BSYNC B0 ;  /* 0x0000000000007941 */ /* 0x000fea0003800000 */
.L_x_1363:
[----:B------:R-:W-:-:S05]  /*35a0*/  IMAD R29, R29, c[0x0][0x32c], R4 ;  /* 0x0000cb001d1d7a24 */ /* 0x000fca00078e0204 */
[----:B------:R-:W-:Y:S02]  /*35b0*/  IADD3 R4, R29, c[0x0][0x32c], RZ ;  /* 0x0000cb001d047a10 */ /* 0x000fe40007ffe0ff */
[----:B------:R-:W-:Y:S02]  /*35c0*/  IMNMX R22, R22, R29, !PT ;  /* 0x0000001d16167217 */ /* 0x000fe40007800200 */
[----:B------:R-:W-:Y:S02]  /*35d0*/  IMNMX R13, R13, R4, PT ;  /* 0x000000040d0d7217 */ /* 0x000fe40003800200 */
.L_x_1362:
[----:B------:R-:W-:Y:S01]  /*35e0*/  ISETP.NE.AND P0, PT, R27, RZ, PT ;  /* 0x000000ff1b00720c */ /* 0x000fe20003f05270 */
[----:B------:R-:W-:Y:S01]  /*35f0*/  IMAD.SHL.U32 R204, R2, 0x2, RZ ;  /* 0x0000000202cc7824 */ /* 0x000fe200078e00ff */
[C---:B------:R-:W-:Y:S01]  /*3600*/  ISETP.GT.AND P6, PT, R22.reuse, 0x50, !P6 ;  /* 0x000000501600780c */ /* 0x040fe200077c4270 */
[----:B------:R-:W-:Y:S01]  /*3610*/  ULDC.64 UR4, c[0x0][0x2c8] ;  /* 0x0000b20000047ab9 */ /* 0x000fe20000000a00 */
[C---:B------:R-:W-:Y:S01]  /*3620*/  ISETP.GT.AND P0, PT, R22.reuse, 0x8, !P0 ;  /* 0x000000081600780c */ /* 0x040fe20004704270 */
[----:B------:R-:W-:Y:S01]  /*3630*/  IMAD R202, R5, 0x2, R204 ;  /* 0x0000000205ca7824 */ /* 0x000fe200078e02cc */
[----:B------:R-:W-:Y:S01]  /*3640*/  ISETP.GT.AND P5, PT, R22, 0x51, !P5 ;  /* 0x000000511600780c */ /* 0x000fe20006fa4270 */
[----:B------:R-:W-:Y:S01]  /*3650*/  LDSM.16.MT88.4 R96, [R204+0x3100] ;  /* 0x00310000cc60783b */ /* 0x000fe20000004200 */
[----:B------:R-:W-:Y:S01]  /*3660*/  ISETP.LT.OR P0, PT, R13, 0x9, P0 ;  /* 0x000000090d00780c */ /* 0x000fe20000701670 */
[----:B------:R-:W-:Y:S01]  /*3670*/  IMAD R200, R3, 0x2, R202 ;  /* 0x0000000203c87824 */ /* 0x000fe200078e02ca */
[----:B------:R-:W-:Y:S01]  /*3680*/  ISETP.LT.OR P6, PT, R13, 0x51, P6 ;  /* 0x000000510d00780c */ /* 0x000fe200037c1670 */
[----:B------:R-:W-:Y:S01]  /*3690*/  IMAD R201, R3, 0x2, R204 ;  /* 0x0000000203c97824 */ /* 0x000fe200078e02cc */
[----:B------:R-:W-:Y:S01]  /*36a0*/  FSEL R6, R10, -INF , !P0 ;  /* 0xff8000000a067808 */ /* 0x000fe20004000000 */
        /* <DEDUP_REMOVED lines=12> */
[----:B------:R-:W-:Y:S01]  /*3770*/  @UP3 USHF.R.U32.HI UR16, URZ, UR5, UR7 ;  /* 0x000000053f103299 */ /* 0x000fe20008011607 */
[----:B------:R-:W-:-:S02]  /*3780*/  FSEL R4, R11, -INF , !P0 ;  /* 0xff8000000b047808 */ /* 0x000fc40004000000 */
[----:B------:R-:W-:Y:S01]  /*3790*/  ISETP.NE.AND P0, PT, R85, RZ, PT ;  /* 0x000000ff5500720c */ /* 0x000fe20003f05270 */
[----:B------:R-:W-:Y:S01]  /*37a0*/  UIADD3 UR13, UR13, UR16, URZ ;  /* 0x000000100d0d7290 */ /* 0x000fe2000fffe03f */
[C---:B------:R-:W-:Y:S02]  /*37b0*/  ISETP.GT.AND P1, PT, R22.reuse, 0x59, !P1 ;  /* 0x000000591600780c */ /* 0x040fe40004f24270 */
[----:B------:R-:W-:Y:S01]  /*37c0*/  ISETP.GT.AND P0, PT, R22, 0x10, !P0 ;  /* 0x000000101600780c */ /* 0x000fe20004704270 */
[----:B------:R-:W-:Y:S01]  /*37d0*/  UIADD3 UR4, UR13, UR4, URZ ;  /* 0x000000040d047290 */ /* 0x000fe2000fffe03f */
[----:B------:R-:W-:Y:S02]  /*37e0*/  FSEL R134, R51, -INF , !P5 ;  /* 0xff80000033867808 */ /* 0x000fe40006800000 */
[C---:B------:R-:W-:Y:S02]  /*37f0*/  ISETP.LT.OR P0, PT, R13.reuse, 0x11, P0 ;  /* 0x000000110d00780c */ /* 0x040fe40000701670 */
[----:B------:R-:W-:-:S02]  /*3800*/  ISETP.LT.OR P2, PT, R13, 0x59, P2 ;  /* 0x000000590d00780c */ /* 0x000fc40001741670 */
[----:B------:R-:W-:Y:S02]  /*3810*/  FSEL R20, R82, -INF , !P0 ;  /* 0xff80000052147808 */ /* 0x000fe40004000000 */
[----:B------:R-:W-:Y:S02]  /*3820*/  ISETP.NE.AND P0, PT, R84, RZ, PT ;  /* 0x000000ff5400720c */ /* 0x000fe40003f05270 */
[C---:B------:R-:W-:Y:S02]  /*3830*/  ISETP.LT.OR P1, PT, R13.reuse, 0x5a, P1 ;  /* 0x0000005a0d00780c */ /* 0x040fe40000f21670 */
[----:B------:R-:W-:Y:S02]  /*3840*/  ISETP.GT.AND P0, PT, R22, 0x11, !P0 ;  /* 0x000000111600780c */ /* 0x000fe40004704270 */
[----:B------:R-:W-:Y:S02]  /*3850*/  FSEL R130, R46, -INF , !P2 ;  /* 0xff8000002e827808 */ /* 0x000fe40005000000 */
[----:B------:R-:W-:-:S02]  /*3860*/  ISETP.LT.OR P0, PT, R13, 0x12, P0 ;  /* 0x000000120d00780c */ /* 0x000fc40000701670 */
[----:B------:R-:W-:Y:S02]  /*3870*/  FSEL R128, R47, -INF , !P1 ;  /* 0xff8000002f807808 */ /* 0x000fe40004800000 */
[----:B------:R-:W-:Y:S02]  /*3880*/  FSEL R16, R83, -INF , !P0 ;  /* 0xff80000053107808 */ /* 0x000fe40004000000 */
[----:B------:R-:W-:Y:S02]  /*3890*/  ISETP.NE.AND P0, PT, R80, RZ, PT ;  /* 0x000000ff5000720c */ /* 0x000fe40003f05270 */
[----:B------:R-:W-:Y:S02]  /*38a0*/  LDSM.16.MT88.4 R80, [R201+0x100] ;  /* 0x00010000c950783b */ /* 0x000fe40000004200 */
        /* <DEDUP_REMOVED lines=15> */
[----:B------:R-:W-:Y:S01]  /*39a0*/  ISETP.NE.AND P0, PT, R42, RZ, PT ;  /* 0x000000ff2a00720c */ /* 0x000fe20003f05270 */
[----:B------:R-:W-:Y:S03]  /*39b0*/  LDSM.16.MT88.4 R72, [R202+0x100] ;  /* 0x00010000ca48783b */ /* 0x000fe60000004200 */
        /* <DEDUP_REMOVED lines=32> */
[----:B------:R-:W-:Y:S01]  /*3bc0*/  LDSM.16.MT88.4 R56, [R201+0x3100] ;  /* 0x00310000c938783b */ /* 0x000fe20000004200 */
        /* <DEDUP_REMOVED lines=8> */
[----:B------:R-:W-:Y:S02]  /*3c50*/  ISETP.GT.AND P0, PT, R22, RZ, !P0 ;  /* 0x000000ff1600720c */ /* 0x000fe40004704270 */
[----:B------:R-:W-:-:S02]  /*3c60*/  FMNMX.FTZ R0, R15, R0, !PT ;  /* 0x000000000f007209 */ /* 0x000fc40007810000 */
[----:B------:R-:W-:Y:S02]  /*3c70*/  ISETP.LT.OR P0, PT, R13, 0x1, P0 ;  /* 0x000000010d00780c */ /* 0x000fe40000701670 */
[----:B------:R-:W-:Y:S02]  /*3c80*/  FMNMX.FTZ R0, R7, R0, !PT ;  /* 0x0000000007007209 */ /* 0x000fe40007810000 */
[----:B------:R-:W-:Y:S02]  /*3c90*/  FSEL R18, R18, -INF , !P0 ;  /* 0xff80000012127808 */ /* 0x000fe40004000000 */
        /* <DEDUP_REMOVED lines=18> */
[----:B------:R-:W-:Y:S02]  /*3dc0*/  ISETP.NE.AND P0, PT, R31, RZ, PT ;  /* 0x000000ff1f00720c */ /* 0x000fe40003f05270 */
[----:B------:R-:W-:Y:S02]  /*3dd0*/  FMNMX.FTZ R19, R144, R19, !PT ;  /* 0x0000001390137209 */ /* 0x000fe40007810000 */
[----:B------:R-:W-:-:S02]  /*3de0*/  FMNMX.FTZ R0, R163, R0, !PT ;  /* 0x00000000a3007209 */ /* 0x000fc40007810000 */
[----:B------:R-:W-:Y:S02]  /*3df0*/  FMNMX.FTZ R19, R132, R19, !PT ;  /* 0x0000001384137209 */ /* 0x000fe40007810000 */
[----:B------:R-:W-:Y:S02]  /*3e00*/  ISETP.GT.AND P0, PT, R22, 0x48, !P0 ;  /* 0x000000481600780c */ /* 0x000fe40004704270 */
[----:B------:R-:W-:Y:S02]  /*3e10*/  FMNMX.FTZ R19, R186, R19, !PT ;  /* 0x00000013ba137209 */ /* 0x000fe40007810000 */
[----:B------:R-:W-:Y:S02]  /*3e20*/  FMNMX.FTZ R0, R159, R0, !PT ;  /* 0x000000009f007209 */ /* 0x000fe40007810000 */
[----:B------:R-:W-:Y:S02]  /*3e30*/  FMNMX.FTZ R19, R158, R19, !PT ;  /* 0x000000139e137209 */ /* 0x000fe40007810000 */
[----:B------:R-:W-:-:S02]  /*3e40*/  ISETP.LT.OR P0, PT, R13, 0x49, P0 ;  /* 0x000000490d00780c */ /* 0x000fc40000701670 */
[----:B------:R-:W-:Y:S02]  /*3e50*/  FMNMX.FTZ R0, R161, R0, !PT ;  /* 0x00000000a1007209 */ /* 0x000fe40007810000 */
[----:B------:R-:W-:Y:S02]  /*3e60*/  FMNMX.FTZ R19, R184, R19, !PT ;  /* 0x00000013b8137209 */ /* 0x000fe40007810000 */
[----:B------:R-:W-:Y:S02]  /*3e70*/  FSEL R160, R54, -INF , !P0 ;  /* 0xff80000036a07808 */ /* 0x000fe40004000000 */
[----:B------:R-:W-:Y:S02]  /*3e80*/  ISETP.NE.AND P0, PT, R30, RZ, PT ;  /* 0x000000ff1e00720c */ /* 0x000fe40003f05270 */
[----:B------:R-:W-:Y:S01]  /*3e90*/  FMNMX.FTZ R0, R147, R0, !PT ;  /* 0x0000000093007209 */ /* 0x000fe20007810000 */
[----:B------:R-:W-:Y:S01]  /*3ea0*/  LDSM.16.MT88.4 R28, [R204+0x900] ;  /* 0x00090000cc1c783b */ /* 0x000fe20000004200 */
[----:B------:R-:W-:-:S02]  /*3eb0*/  FMNMX.FTZ R19, R162, R19, !PT ;  /* 0x00000013a2137209 */ /* 0x000fc40007810000 */
[----:B------:R-:W-:Y:S02]  /*3ec0*/  FMNMX.FTZ R0, R135, R0, !PT ;  /* 0x0000000087007209 */ /* 0x000fe40007810000 */
[----:B------:R-:W-:Y:S02]  /*3ed0*/  ISETP.GT.AND P0, PT, R22, 0x49, !P0 ;  /* 0x000000491600780c */ /* 0x000fe40004704270 */
[----:B------:R-:W-:Y:S02]  /*3ee0*/  FMNMX.FTZ R19, R172, R19, !PT ;  /* 0x00000013ac137209 */ /* 0x000fe40007810000 */
[----:B------:R-:W-:Y:S02]  /*3ef0*/  FMNMX.FTZ R0, R133, R0, !PT ;  /* 0x0000000085007209 */ /* 0x000fe40007810000 */
[----:B------:R-:W-:Y:S02]  /*3f00*/  ISETP.LT.OR P0, PT, R13, 0x4a, P0 ;  /* 0x0000004a0d00780c */ /* 0x000fe40000701670 */
[----:B------:R-:W-:-:S02]  /*3f10*/  FMNMX.FTZ R19, R174, R19, !PT ;  /* 0x00000013ae137209 */ /* 0x000fc40007810000 */
[----:B------:R-:W-:Y:S02]  /*3f20*/  FMNMX.FTZ R0, R131, R0, !PT ;  /* 0x0000000083007209 */ /* 0x000fe40007810000 */
[----:B------:R-:W-:Y:S02]  /*3f30*/  FSEL R156, R55, -INF , !P0 ;  /* 0xff800000379c7808 */ /* 0x000fe40004000000 */
[----:B------:R-:W-:Y:S02]  /*3f40*/  FMNMX.FTZ R19, R160, R19, !PT ;  /* 0x00000013a0137209 */ /* 0x000fe40007810000 */
[----:B------:R-:W-:Y:S02]  /*3f50*/  FMNMX.FTZ R0, R129, R0, !PT ;  /* 0x0000000081007209 */ /* 0x000fe40007810000 */
[----:B------:R-:W-:-:S03]  /*3f60*/  FMNMX.FTZ R19, R156, R19, !PT ;  /* 0x000000139c137209 */ /* 0x000fc60007810000 */
[----:B------:R-:W1:Y:S01]  /*3f70*/  SHFL.BFLY PT, R11, R0, 0x2, 0x1f ;  /* 0x0c401f00000b7f89 */ /* 0x000e6200000e0000 */
[----:B------:R-:W-:-:S04]  /*3f80*/  FMNMX.FTZ R19, R136, R19, !PT ;  /* 0x0000001388137209 */ /* 0x000fc80007810000 */
[----:B------:R-:W-:-:S04]  /*3f90*/  FMNMX.FTZ R19, R134, R19, !PT ;  /* 0x0000001386137209 */ /* 0x000fc80007810000 */
[----:B------:R-:W-:-:S04]  /*3fa0*/  FMNMX.FTZ R13, R130, R19, !PT ;  /* 0x00000013820d7209 */ /* 0x000fc80007810000 */
        /* <DEDUP_REMOVED lines=10> */
[--C-:B------:R-:W-:Y:S02]  /*4050*/  FFMA.FTZ R50, R12, c[0x0][0x2d0], -R138.reuse ;  /* 0x0000b4000c327a23 */ /* 0x100fe4000001088a */
[--C-:B------:R-:W-:Y:S01]  /*4060*/  FFMA.FTZ R47, R25, c[0x0][0x2d0], -R138.reuse ;  /* 0x0000b400192f7a23 */ /* 0x100fe2000001088a */
[----:B--2---:R-:W-:Y:S01]  /*4070*/  FMNMX.FTZ R12, R22, R11, !PT ;  /* 0x0000000b160c7209 */ /* 0x004fe20007810000 */
[--C-:B------:R-:W-:Y:S02]  /*4080*/  FFMA.FTZ R48, R23, c[0x0][0x2d0], -R138.reuse ;  /* 0x0000b40017307a23 */ /* 0x100fe4000001088a */
[--C-:B------:R-:W-:Y:S01]  /*4090*/  FFMA.FTZ R43, R21, c[0x0][0x2d0], -R138.reuse ;  /* 0x0000b400152b7a23 */ /* 0x100fe2000001088a */
[C---:B------:R-:W-:Y:S01]  /*40a0*/  FSETP.NEU.FTZ.AND P0, PT, R12.reuse, -INF , PT ;  /* 0xff8000000c00780b */ /* 0x040fe20003f1d000 */
[----:B------:R-:W-:Y:S01]  /*40b0*/  FMUL.FTZ R121, R12, c[0x0][0x2d0] ;  /* 0x0000b4000c797a20 */ /* 0x000fe20000410000 */
[----:B------:R-:W-:Y:S01]  /*40c0*/  MUFU.EX2 R50, R50 ;  /* 0x0000003200327308 */ /* 0x000fe20000000800 */
[----:B------:R-:W-:-:S02]  /*40d0*/  FFMA.FTZ R42, R7, c[0x0][0x2d0], -R138 ;  /* 0x0000b400072a7a23 */ /* 0x000fc4000001088a */
[--C-:B------:R-:W-:Y:S01]  /*40e0*/  FFMA.FTZ R41, R15, c[0x0][0x2d0], -R138.reuse ;  /* 0x0000b4000f297a23 */ /* 0x100fe2000001088a */
[----:B------:R-:W-:Y:S01]  /*40f0*/  FSEL R121, R121, RZ, P0 ;  /* 0x000000ff79797208 */ /* 0x000fe20000000000 */
[--C-:B------:R-:W-:Y:S01]  /*4100*/  FFMA.FTZ R46, R17, c[0x0][0x2d0], -R138.reuse ;  /* 0x0000b400112e7a23 */ /* 0x100fe2000001088a */
[----:B------:R-:W-:Y:S01]  /*4110*/  PLOP3.LUT P0, PT, PT, PT, UP2, 0x40, 0x0 ;  /* 0x000000000000781c */ /* 0x000fe20003f0e828 */
[----:B------:R-:W-:Y:S01]  /*4120*/  FFMA.FTZ R13, R9, c[0x0][0x2d0], -R138 ;  /* 0x0000b400090d7a23 */ /* 0x000fe2000001088a */
[----:B------:R-:W1:Y:S01]  /*4130*/  MUFU.EX2 R47, R47 ;  /* 0x0000002f002f7308 */ /* 0x000e620000000800 */
[--C-:B------:R-:W-:Y:S02]  /*4140*/  FFMA.FTZ R49, R18, c[0x0][0x2d0], -R121.reuse ;  /* 0x0000b40012317a23 */ /* 0x100fe40000010879 */
[--C-:B------:R-:W-:Y:S02]  /*4150*/  FFMA.FTZ R116, R24, c[0x0][0x2d0], -R121.reuse ;  /* 0x0000b40018747a23 */ /* 0x100fe40000010879 */
[--C-:B------:R-:W-:Y:S01]  /*4160*/  FFMA.FTZ R45, R6, c[0x0][0x2d0], -R121.reuse ;  /* 0x0000b400062d7a23 */ /* 0x100fe20000010879 */
[----:B------:R-:W-:Y:S01]  /*4170*/  LDSM.16.MT88.4 R24, [R202+0x900] ;  /* 0x00090000ca18783b */ /* 0x000fe20000004200 */
[--C-:B------:R-:W-:Y:S01]  /*4180*/  FFMA.FTZ R44, R4, c[0x0][0x2d0], -R121.reuse ;  /* 0x0000b400042c7a23 */ /* 0x100fe20000010879 */
[----:B------:R-:W-:Y:S01]  /*4190*/  MUFU.EX2 R48, R48 ;  /* 0x0000003000307308 */ /* 0x000fe20000000800 */
[--C-:B------:R-:W-:Y:S01]  /*41a0*/  FFMA.FTZ R15, R16, c[0x0][0x2d0], -R121.reuse ;  /* 0x0000b400100f7a23 */ /* 0x100fe20000010879 */
[----:B------:R-:W2:Y:S01]  /*41b0*/  LDSM.16.MT88.4 R4, [R200+0x3100] ;  /* 0x00310000c804783b */ /* 0x000ea20000004200 */
[----:B------:R-:W-:-:S02]  /*41c0*/  FFMA.FTZ R3, R10, c[0x0][0x2d0], -R121 ;  /* 0x0000b4000a037a23 */ /* 0x000fc40000010879 */
[--C-:B------:R-:W-:Y:S01]  /*41d0*/  FFMA.FTZ R2, R8, c[0x0][0x2d0], -R121.reuse ;  /* 0x0000b40008027a23 */ /* 0x100fe20000010879 */
[----:B------:R-:W3:Y:S01]  /*41e0*/  LDSM.16.MT88.4 R16, [R200+0x900] ;  /* 0x00090000c810783b */ /* 0x000ee20000004200 */
[--C-:B------:R-:W-:Y:S01]  /*41f0*/  FFMA.FTZ R40, R20, c[0x0][0x2d0], -R121.reuse ;  /* 0x0000b40014287a23 */ /* 0x100fe20000010879 */
[----:B------:R-:W4:Y:S01]  /*4200*/  MUFU.EX2 R43, R43 ;  /* 0x0000002b002b7308 */ /* 0x000f220000000800 */
[----:B-1----:R-:W-:Y:S01]  /*4210*/  F2FP.PACK_AB R64, R47, R50 ;  /* 0x000000322f40723e */ /* 0x002fe200000000ff */
[----:B------:R-:W1:Y:S01]  /*4220*/  LDSM.16.MT88.4 R8, [R204+0x3900] ;  /* 0x00390000cc08783b */ /* 0x000e620000004200 */
[--C-:B------:R-:W-:Y:S02]  /*4230*/  FFMA.FTZ R118, R37, c[0x0][0x2d0], -R138.reuse ;  /* 0x0000b40025767a23 */ /* 0x100fe4000001088a */
[--C-:B------:R-:W-:Y:S01]  /*4240*/  FFMA.FTZ R51, R35, c[0x0][0x2d0], -R138.reuse ;  /* 0x0000b40023337a23 */ /* 0x100fe2000001088a */
[----:B------:R-:W5:Y:S01]  /*4250*/  LDSM.16.MT88.4 R20, [R201+0x900] ;  /* 0x00090000c914783b */ /* 0x000f620000004200 */
[--C-:B------:R-:W-:Y:S01]  /*4260*/  FFMA.FTZ R120, R33, c[0x0][0x2d0], -R138.reuse ;  /* 0x0000b40021787a23 */ /* 0x100fe2000001088a */
[----:B------:R-:W-:Y:S01]  /*4270*/  MUFU.EX2 R49, R49 ;  /* 0x0000003100317308 */ /* 0x000fe20000000800 */
[----:B------:R-:W-:Y:S01]  /*4280*/  FFMA.FTZ R117, R117, c[0x0][0x2d0], -R138 ;  /* 0x0000b40075757a23 */ /* 0x000fe2000001088a */
[----:B------:R-:W1:Y:S01]  /*4290*/  LDSM.16.MT88.4 R36, [R202+0x3900] ;  /* 0x00390000ca24783b */ /* 0x000e620000004200 */
[----:B------:R-:W-:-:S02]  /*42a0*/  FFMA.FTZ R119, R146, c[0x0][0x2d0], -R121 ;  /* 0x0000b40092777a23 */ /* 0x000fc40000010879 */
[--C-:B------:R-:W-:Y:S01]  /*42b0*/  FFMA.FTZ R122, R122, c[0x0][0x2d0], -R121.reuse ;  /* 0x0000b4007a7a7a23 */ /* 0x100fe20000010879 */
[----:B------:R-:W1:Y:S01]  /*42c0*/  LDSM.16.MT88.4 R32, [R201+0x3900] ;  /* 0x00390000c920783b */ /* 0x000e620000004200 */
[--C-:B------:R-:W-:Y:S01]  /*42d0*/  FFMA.FTZ R123, R144, c[0x0][0x2d0], -R121.reuse ;  /* 0x0000b400907b7a23 */ /* 0x100fe20000010879 */
[----:B------:R-:W2:Y:S01]  /*42e0*/  MUFU.EX2 R116, R116 ;  /* 0x0000007400747308 */ /* 0x000ea20000000800 */
[----:B----4-:R-:W-:Y:S01]  /*42f0*/  F2FP.PACK_AB R66, R43, R48 ;  /* 0x000000302b42723e */ /* 0x010fe200000000ff */
[----:B------:R-:W-:Y:S02]  /*4300*/  FFMA.FTZ R132, R132, c[0x0][0x2d0], -R121 ;  /* 0x0000b40084847a23 */ /* 0x000fe40000010879 */
[--C-:B------:R-:W-:Y:S02]  /*4310*/  FFMA.FTZ R144, R157, c[0x0][0x2d0], -R138.reuse ;  /* 0x0000b4009d907a23 */ /* 0x100fe4000001088a */
[--C-:B------:R-:W-:Y:S02]  /*4320*/  FFMA.FTZ R146, R145, c[0x0][0x2d0], -R138.reuse ;  /* 0x0000b40091927a23 */ /* 0x100fe4000001088a */
[----:B------:R-:W-:Y:S01]  /*4330*/  MUFU.EX2 R45, R45 ;  /* 0x0000002d002d7308 */ /* 0x000fe20000000800 */
[----:B------:R-:W-:-:S02]  /*4340*/  FFMA.FTZ R137, R137, c[0x0][0x2d0], -R138 ;  /* 0x0000b40089897a23 */ /* 0x000fc4000001088a */
[--C-:B------:R-:W-:Y:S02]  /*4350*/  FFMA.FTZ R139, R139, c[0x0][0x2d0], -R138.reuse ;  /* 0x0000b4008b8b7a23 */ /* 0x100fe4000001088a */
[--C-:B------:R-:W-:Y:S02]  /*4360*/  FFMA.FTZ R145, R186, c[0x0][0x2d0], -R121.reuse ;  /* 0x0000b400ba917a23 */ /* 0x100fe40000010879 */
[--C-:B------:R-:W-:Y:S01]  /*4370*/  FFMA.FTZ R158, R158, c[0x0][0x2d0], -R121.reuse ;  /* 0x0000b4009e9e7a23 */ /* 0x100fe20000010879 */
[----:B------:R-:W4:Y:S01]  /*4380*/  MUFU.EX2 R44, R44 ;  /* 0x0000002c002c7308 */ /* 0x000f220000000800 */
[----:B--2---:R-:W-:Y:S01]  /*4390*/  F2FP.PACK_AB R65, R116, R49 ;  /* 0x000000317441723e */ /* 0x004fe200000000ff */
[--C-:B------:R-:W-:Y:S02]  /*43a0*/  FFMA.FTZ R157, R184, c[0x0][0x2d0], -R121.reuse ;  /* 0x0000b400b89d7a23 */ /* 0x100fe40000010879 */
[----:B------:R-:W-:Y:S02]  /*43b0*/  FFMA.FTZ R162, R162, c[0x0][0x2d0], -R121 ;  /* 0x0000b400a2a27a23 */ /* 0x000fe40000010879 */
[----:B------:R-:W-:-:S02]  /*43c0*/  FFMA.FTZ R184, R159, c[0x0][0x2d0], -R138 ;  /* 0x0000b4009fb87a23 */ /* 0x000fc4000001088a */
[----:B------:R-:W-:Y:S01]  /*43d0*/  MUFU.EX2 R46, R46 ;  /* 0x0000002e002e7308 */ /* 0x000fe20000000800 */
[--C-:B------:R-:W-:Y:S02]  /*43e0*/  FFMA.FTZ R186, R161, c[0x0][0x2d0], -R138.reuse ;  /* 0x0000b400a1ba7a23 */ /* 0x100fe4000001088a */
[--C-:B------:R-:W-:Y:S02]  /*43f0*/  FFMA.FTZ R159, R172, c[0x0][0x2d0], -R121.reuse ;  /* 0x0000b400ac9f7a23 */ /* 0x100fe40000010879 */
[--C-:B------:R-:W-:Y:S02]  /*4400*/  FFMA.FTZ R163, R163, c[0x0][0x2d0], -R138.reuse ;  /* 0x0000b400a3a37a23 */ /* 0x100fe4000001088a */
[----:B------:R-:W-:Y:S01]  /*4410*/  FFMA.FTZ R147, R147, c[0x0][0x2d0], -R138 ;  /* 0x0000b40093937a23 */ /* 0x000fe2000001088a */
[----:B----4-:R-:W-:Y:S01]  /*4420*/  F2FP.PACK_AB R67, R44, R45 ;  /* 0x0000002d2c43723e */ /* 0x010fe200000000ff */
[----:B------:R-:W2:Y:S01]  /*4430*/  MUFU.EX2 R41, R41 ;  /* 0x0000002900297308 */ /* 0x000ea20000000800 */
[----:B------:R-:W-:-:S02]  /*4440*/  FFMA.FTZ R172, R174, c[0x0][0x2d0], -R121 ;  /* 0x0000b400aeac7a23 */ /* 0x000fc40000010879 */
[--C-:B------:R-:W-:Y:S02]  /*4450*/  FFMA.FTZ R160, R160, c[0x0][0x2d0], -R121.reuse ;  /* 0x0000b400a0a07a23 */ /* 0x100fe40000010879 */
[--C-:B------:R-:W-:Y:S01]  /*4460*/  FFMA.FTZ R161, R156, c[0x0][0x2d0], -R121.reuse ;  /* 0x0000b4009ca17a23 */ /* 0x100fe20000010879 */
[C---:B------:R-:W-:Y:S01]  /*4470*/  HMMA.16816.F32 R84, R64.reuse, R88, RZ ;  /* 0x000000584054723c */ /* 0x040fe200000018ff */
[--C-:B------:R-:W-:Y:S01]  /*4480*/  FFMA.FTZ R216, R129, c[0x0][0x2d0], -R138.reuse ;  /* 0x0000b40081d87a23 */ /* 0x100fe2000001088a */
[----:B------:R-:W-:Y:S01]  /*4490*/  MUFU.EX2 R42, R42 ;  /* 0x0000002a002a7308 */ /* 0x000fe20000000800 */
[--C-:B------:R-:W-:Y:S02]  /*44a0*/  FFMA.FTZ R135, R135, c[0x0][0x2d0], -R138.reuse ;  /* 0x0000b40087877a23 */ /* 0x100fe4000001088a */
[--C-:B------:R-:W-:Y:S02]  /*44b0*/  FFMA.FTZ R156, R133, c[0x0][0x2d0], -R138.reuse ;  /* 0x0000b400859c7a23 */ /* 0x100fe4000001088a */
[----:B------:R-:W-:Y:S01]  /*44c0*/  FFMA.FTZ R131, R131, c[0x0][0x2d0], -R138 ;  /* 0x0000b40083837a23 */ /* 0x000fe2000001088a */
[----:B------:R-:W-:Y:S01]  /*44d0*/  HMMA.16816.F32 R88, R64, R90, RZ ;  /* 0x0000005a4058723c */ /* 0x000fe200000018ff */
[--C-:B------:R-:W-:Y:S01]  /*44e0*/  FFMA.FTZ R129, R136, c[0x0][0x2d0], -R121.reuse ;  /* 0x0000b40088817a23 */ /* 0x100fe20000010879 */
[----:B------:R-:W-:Y:S01]  /*44f0*/  MUFU.EX2 R13, R13 ;  /* 0x0000000d000d7308 */ /* 0x000fe20000000800 */
[----:B------:R-:W-:-:S02]  /*4500*/  FFMA.FTZ R134, R134, c[0x0][0x2d0], -R121 ;  /* 0x0000b40086867a23 */ /* 0x000fc40000010879 */
[----:B------:R-:W-:Y:S02]  /*4510*/  FFMA.FTZ R217, R128, c[0x0][0x2d0], -R121 ;  /* 0x0000b40080d97a23 */ /* 0x000fe40000010879 */
[----:B------:R-:W-:Y:S01]  /*4520*/  FADD.FTZ R47, R50, R47 ;  /* 0x0000002f322f7221 */ /* 0x000fe20000010000 */
[----:B------:R-:W-:Y:S01]  /*4530*/  HMMA.16816.F32 R92, R64, R96, RZ ;  /* 0x00000060405c723c */ /* 0x000fe200000018ff */
[----:B------:R-:W-:Y:S01]  /*4540*/  FADD.FTZ R116, R49, R116 ;  /* 0x0000007431747221 */ /* 0x000fe20000010000 */
[----:B------:R-:W-:Y:S01]  /*4550*/  MUFU.EX2 R40, R40 ;  /* 0x0000002800287308 */ /* 0x000fe20000000800 */
[----:B------:R-:W-:-:S04]  /*4560*/  FADD.FTZ R48, R48, R47 ;  /* 0x0000002f30307221 */ /* 0x000fc80000010000 */
[----:B------:R-:W-:Y:S01]  /*4570*/  FADD.FTZ R43, R43, R48 ;  /* 0x000000302b2b7221 */ /* 0x000fe20000010000 */
[C---:B------:R-:W-:Y:S02]  /*4580*/  HMMA.16816.F32 R96, R64.reuse, R98, RZ ;  /* 0x000000624060723c */ /* 0x040fe400000018ff */
[----:B------:R-:W4:Y:S06]  /*4590*/  MUFU.EX2 R15, R15 ;  /* 0x0000000f000f7308 */ /* 0x000f2c0000000800 */
        /* <DEDUP_REMOVED lines=24> */
[----:B----4-:R-:W-:Y:S01]  /*4720*/  F2FP.PACK_AB R5, R15, R40 ;  /* 0x000000280f05723e */ /* 0x010fe200000000ff */
[----:B------:R-:W2:Y:S01]  /*4730*/  MUFU.EX2 R144, R144 ;  /* 0x0000009000907308 */ /* 0x000ea20000000800 */
[----:B------:R-:W-:-:S04]  /*4740*/  FADD.FTZ R46, R46, R43 ;  /* 0x0000002b2e2e7221 */ /* 0x000fc80000010000 */
[----:B------:R-:W-:Y:S01]  /*4750*/  F2FP.PACK_AB R6, R13, R42 ;  /* 0x0000002a0d06723e */ /* 0x000fe200000000ff */
[----:B------:R-:W-:Y:S01]  /*4760*/  FADD.FTZ R41, R41, R46 ;  /* 0x0000002e29297221 */ /* 0x000fe20000010000 */
[----:B-1----:R-:W-:Y:S01]  /*4770*/  F2FP.PACK_AB R7, R2, R3 ;  /* 0x000000030207723e */ /* 0x002fe200000000ff */
[----:B------:R-:W-:Y:S02]  /*4780*/  MUFU.EX2 R146, R146 ;  /* 0x0000009200927308 */ /* 0x000fe40000000800 */
[----:B------:R-:W-:-:S04]  /*4790*/  FADD.FTZ R42, R42, R41 ;  /* 0x000000292a2a7221 */ /* 0x000fc80000010000 */
[C---:B---3--:R-:W-:Y:S01]  /*47a0*/  HMMA.16816.F32 R84, R4.reuse, R16, R84 ;  /* 0x000000100454723c */ /* 0x048fe20000001854 */
[----:B------:R-:W-:Y:S01]  /*47b0*/  FADD.FTZ R13, R13, R42 ;  /* 0x0000002a0d0d7221 */ /* 0x000fe20000010000 */
[----:B------:R-:W1:Y:S06]  /*47c0*/  MUFU.EX2 R139, R139 ;  /* 0x0000008b008b7308 */ /* 0x000e6c0000000800 */
[C---:B------:R-:W-:Y:S01]  /*47d0*/  HMMA.16816.F32 R88, R4.reuse, R18, R88 ;  /* 0x000000120458723c */ /* 0x040fe20000001858 */
[----:B------:R-:W3:Y:S01]  /*47e0*/  LDSM.16.MT88.4 R16, [R200+0x3900] ;  /* 0x00390000c810783b */ /* 0x000ee20000004200 */
[----:B------:R-:W-:Y:S06]  /*47f0*/  MUFU.EX2 R145, R145 ;  /* 0x0000009100917308 */ /* 0x000fec0000000800 */
[C---:B------:R-:W-:Y:S02]  /*4800*/  HMMA.16816.F32 R92, R4.reuse, R8, R92 ;  /* 0x00000008045c723c */ /* 0x040fe4000000185c */
        /* <DEDUP_REMOVED lines=73> */
[----:B----4-:R-:W-:Y:S01]  /*4ca0*/  F2FP.PACK_AB R5, R158, R145 ;  /* 0x000000919e05723e */ /* 0x010fe200000000ff */
        /* <DEDUP_REMOVED lines=12> */
[----:B------:R-:W4:Y:S07]  /*4d70*/  LDSM.16.MT88.4 R24, [R202+0x2100] ;  /* 0x00210000ca18783b */ /* 0x000f2e0000004200 */
        /* <DEDUP_REMOVED lines=20> */
[----:B------:R-:W-:Y:S02]  /*4ec0*/  F2FP.PACK_AB R7, R161, R160 ;  /* 0x000000a0a107723e */ /* 0x000fe400000000ff */
[----:B------:R-:W-:Y:S01]  /*4ed0*/  IADD3 R184, R14, -0x2, RZ ;  /* 0xfffffffe0eb87810 */ /* 0x000fe20007ffe0ff */
[----:B------:R-:W-:-:S04]  /*4ee0*/  FADD.FTZ R186, R186, R163 ;  /* 0x000000a3baba7221 */ /* 0x000fc80000010000 */
[----:B-1----:R-:W-:Y:S01]  /*4ef0*/  HMMA.16816.F32 R84, R4, R8, R84 ;  /* 0x000000080454723c */ /* 0x002fe20000001854 */
[----:B------:R-:W-:-:S07]  /*4f00*/  FADD.FTZ R186, R147, R186 ;  /* 0x000000ba93ba7221 */ /* 0x000fce0000010000 */
[C---:B------:R-:W-:Y:S01]  /*4f10*/  HMMA.16816.F32 R88, R4.reuse, R10, R88 ;  /* 0x0000000a0458723c */ /* 0x040fe20000001858 */
[----:B------:R-:W1:Y:S07]  /*4f20*/  LDSM.16.MT88.4 R8, [R200+0x5100] ;  /* 0x00510000c808783b */ /* 0x000e6e0000004200 */
[C---:B----4-:R-:W-:Y:S08]  /*4f30*/  HMMA.16816.F32 R68, R4.reuse, R24, R68 ;  /* 0x000000180444723c */ /* 0x050ff00000001844 */
        /* <DEDUP_REMOVED lines=82> */
.L_x_1367:
[----:B------:R-:W-:-:S13]  /*5460*/  ISETP.NE.AND P0, PT, R2, 0x1, PT ;  /* 0x000000010200780c */ /* 0x000fda0003f05270 */
[----:B------:R-:W-:-:S05]  /*5470*/  @P0 IMAD.HI.U32 R3, R7, c[0x0][0x330], RZ ;  /* 0x0000cc0007030a27 */ /* 0x000fca00078e00ff */
[----:B------:R-:W-:-:S05]  /*5480*/  @P0 SHF.R.U32.HI R7, RZ, c[0x0][0x334], R3 ;  /* 0x0000cd00ff070a19 */ /* 0x000fca0000011603 */
.L_x_1368:
[----:B------:R-:W-:-:S05]  /*5490*/  IMAD R2, R7, R2, c[0x0][0x32c] ;  /* 0x0000cb0007027624 */ /* 0x000fca00078e0202 */
[----:B------:R-:W-:-:S05]  /*54a0*/  IMNMX R5, R5, R2, PT ;  /* 0x0000000205057217 */ /* 0x000fca0003800200 */
.L_x_1366:
        /* <DEDUP_REMOVED lines=15> */
.L_x_1378:
[----:B------:R-:W-:Y:S04]  /*55a0*/  DEPBAR.LE SB0, 0x0 ;  /* 0x000080000000791a */ /* 0x000fe80000000000 */
[----:B------:R-:W-:Y:S01]  /*55b0*/  BAR.SYNC.DEFER_BLOCKING 0x0 ;  /* 0x0000000000007b1d */ /* 0x000fe20000010000 */
[----:B------:R-:W-:Y:S11]  /*55c0*/  ISETP.GT.AND P6, PT, R207, R222, PT ;  /* 0x000000decf00720c */ /* 0x000ff60003fc4270 */
[----:B------:R-:W-:Y:S02]  /*55d0*/  @!UPT UIADD3 URZ, URZ, URZ, URZ ;  /* 0x0000003f3f3ff290 */ /* 0x000fe4000fffe03f */
[----:B------:R-:W-:Y:S01]  /*55e0*/  @!P6 SHF.R.S32.HI R0, RZ, 0x1f, R222 ;  /* 0x0000001fff00e819 */ /* 0x000fe200000114de */
[----:B------:R-:W-:Y:S04]  /*55f0*/  @!P6 IMAD.WIDE.U32 R158, R222, c[0x0][0x208], RZ ;  /* 0x00008200de9eea25 */ /* 0x000fe800078e00ff */
[----:B------:R-:W-:Y:S02]  /*5600*/  @!P6 IMAD R0, R0, c[0x0][0x208], RZ ;  /* 0x000082000000ea24 */ /* 0x000fe400078e02ff */
[----:B------:R-:W-:Y:S02]  /*5610*/  @!P6 IMAD.MOV.U32 R156, RZ, RZ, R218 ;  /* 0x000000ffff9ce224 */ /* 0x000fe400078e00da */
[----:B------:R-:W-:Y:S01]  /*5620*/  @!P6 IMAD R0, R222, c[0x0][0x20c], R0 ;  /* 0x00008300de00ea24 */ /* 0x000fe200078e0200 */
[----:B------:R-:W1:Y:S01]  /*5630*/  LDSM.16.M88.4 R116, [R206+0x8100] ;  /* 0x00810000ce74783b */ /* 0x000e620000000200 */
[----:B------:R-:W-:Y:S02]  /*5640*/  @!P6 IMAD.MOV.U32 R157, RZ, RZ, R221 ;  /* 0x000000ffff9de224 */ /* 0x000fe400078e00dd */
[----:B------:R-:W-:Y:S02]  /*5650*/  @!P6 IMAD.IADD R0, R159, 0x1, R0 ;  /* 0x000000019f00e824 */ /* 0x000fe400078e0200 */
[----:B------:R-:W2:Y:S01]  /*5660*/  LDSM.16.M88.4 R120, [R206+0x8900] ;  /* 0x00890000ce78783b */ /* 0x000ea20000000200 */
[----:B------:R-:W-:Y:S04]  /*5670*/  @!P6 IMAD.WIDE.U32 R156, R158, 0x60, R156 ;  /* 0x000000609e9ce825 */ /* 0x000fe800078e009c */
[----:B------:R-:W3:Y:S01]  /*5680*/  LDSM.16.M88.4 R128, [R206+0x9100] ;  /* 0x00910000ce80783b */ /* 0x000ee20000000200 */
[----:B------:R-:W-:Y:S02]  /*5690*/  @!P6 IMAD R0, R0, 0x60, RZ ;  /* 0x000000600000e824 */ /* 0x000fe400078e02ff */
[----:B------:R-:W-:Y:S02]  /*56a0*/  @!P6 IMAD.SHL.U32 R162, R156, 0x2, RZ ;  /* 0x000000029ca2e824 */ /* 0x000fe400078e00ff */
[----:B------:R-:W4:Y:S01]  /*56b0*/  LDSM.16.M88.4 R132, [R206+0x9900] ;  /* 0x00990000ce84783b */ /* 0x000f220000000200 */
[----:B------:R-:W-:Y:S02]  /*56c0*/  @!P6 IMAD.IADD R0, R157, 0x1, R0 ;  /* 0x000000019d00e824 */ /* 0x000fe400078e0200 */
[C---:B------:R-:W-:Y:S02]  /*56d0*/  @!P6 IADD3 R158, P5, R162.reuse, 0x80, RZ ;  /* 0x00000080a29ee810 */ /* 0x040fe40007fbe0ff */
[----:B------:R-:W5:Y:S01]  /*56e0*/  LDSM.16.M88.4 R136, [R206+0xa100] ;  /* 0x00a10000ce88783b */ /* 0x000f620000000200 */
[----:B------:R-:W-:Y:S02]  /*56f0*/  @!P6 IADD3 R162, P0, R162, c[0x0][0x1f8], RZ ;  /* 0x00007e00a2a2ea10 */ /* 0x000fe40007f1e0ff */
[----:B------:R-:W-:Y:S02]  /*5700*/  @!P6 IADD3 R158, P2, R158, c[0x0][0x1f8], RZ ;  /* 0x00007e009e9eea10 */ /* 0x000fe40007f5e0ff */
[----:B------:R-:W-:Y:S01]  /*5710*/  LDSM.16.M88.4 R144, [R196] ;  /* 0x00000000c490783b */ /* 0x000fe20000000200 */
[----:B------:R-:W-:Y:S02]  /*5720*/  @!P6 SHF.L.U64.HI R0, R156, 0x1, R0 ;  /* 0x000000019c00e819 */ /* 0x000fe40000010200 */
[----:B------:R-:W-:Y:S02]  /*5730*/  @!P6 IADD3 R156, P1, R162, UR12, RZ ;  /* 0x0000000ca29cec10 */ /* 0x000fe4000ff3e0ff */
[----:B------:R-:W-:Y:S02]  /*5740*/  @!P6 IADD3.X R163, R0, c[0x0][0x1fc], RZ, P0, !PT ;  /* 0x00007f0000a3ea10 */ /* 0x000fe400007fe4ff */
[----:B------:R-:W-:Y:S02]  /*5750*/  @!P6 IADD3.X R159, RZ, c[0x0][0x1fc], R0, P2, P5 ;  /* 0x00007f00ff9fea10 */ /* 0x000fe400017ea400 */
[----:B------:R-:W-:Y:S02]  /*5760*/  @!P6 IADD3.X R157, R163, UR17, RZ, P1, !PT ;  /* 0x00000011a39dec10 */ /* 0x000fe40008ffe4ff */
[----:B------:R-:W-:Y:S01]  /*5770*/  @!P6 IADD3 R160, P0, R156, UR12, RZ ;  /* 0x0000000c9ca0ec10 */ /* 0x000fe2000ff1e0ff */
[C---:B-1----:R-:W-:Y:S03]  /*5780*/  HMMA.16816.F32 R4, R124.reuse, R116, RZ ;  /* 0x000000747c04723c */ /* 0x042fe600000018ff */
[----:B------:R-:W-:Y:S02]  /*5790*/  @!P6 IADD3.X R161, R157, UR17, RZ, P0, !PT ;  /* 0x000000119da1ec10 */ /* 0x000fe400087fe4ff */
[----:B------:R-:W-:Y:S03]  /*57a0*/  PLOP3.LUT P0, PT, PT, PT, UP3, 0x80, 0x0 ;  /* 0x000000000000781c */ /* 0x000fe60003f0f038 */
[C---:B------:R-:W-:Y:S01]  /*57b0*/  HMMA.16816.F32 R8, R124.reuse, R118, RZ ;  /* 0x000000767c08723c */ /* 0x040fe200000018ff */
[----:B------:R-:W1:Y:S07]  /*57c0*/  LDSM.16.M88.4 R116, [R206+0xa900] ;  /* 0x00a90000ce74783b */ /* 0x000e6e0000000200 */
[C---:B--2---:R-:W-:Y:S08]  /*57d0*/  HMMA.16816.F32 R12, R124.reuse, R120, RZ ;  /* 0x000000787c0c723c */ /* 0x044ff000000018ff */
        /* <DEDUP_REMOVED lines=11> */
[C---:B-1----:R-:W-:Y:S08]  /*5890*/  HMMA.16816.F32 R44, R124.reuse, R116, RZ ;  /* 0x000000747c2c723c */ /* 0x042ff000000018ff */
[----:B------:R-:W-:Y:S01]  /*58a0*/  HMMA.16816.F32 R48, R124, R118, RZ ;  /* 0x000000767c30723c */ /* 0x000fe200000018ff */
[----:B------:R-:W1:Y:S05]  /*58b0*/  LDSM.16.M88.4 R116, [R195] ;  /* 0x00000000c374783b */ /* 0x000e6a0000000200 */
[----:B------:R-:W-:Y:S01]  /*58c0*/  @!PT LDS RZ, [RZ] ;  /* 0x00000000fffff984 */ /* 0x000fe20000000800 */
[----:B------:R-:W-:Y:S01]  /*58d0*/  @!PT LDS RZ, [RZ] ;  /* 0x00000000fffff984 */ /* 0x000fe20000000800 */
[----:B------:R-:W-:Y:S01]  /*58e0*/  @!PT LDS RZ, [RZ] ;  /* 0x00000000fffff984 */ /* 0x000fe20000000800 */
[----:B------:R1:W-:Y:S02]  /*58f0*/  @!P6 LDGSTS.E.BYPASS.LTC128B.128 [R208+0x100], [R162.64], !P4 ;  /* 0x00100000a2d0efae */ /* 0x0003e4000e101d4e */
[C---:B--2---:R-:W-:Y:S03]  /*5900*/  HMMA.16816.F32 R4, R140.reuse, R120, R4 ;  /* 0x000000788c04723c */ /* 0x044fe60000001804 */
[----:B------:R2:W-:Y:S05]  /*5910*/  @!P6 LDGSTS.E.BYPASS.LTC128B.128 [R208+0x3100], [R158.64], !P3 ;  /* 0x031000009ed0efae */ /* 0x0005ea000d901d4e */
[C---:B------:R-:W-:Y:S01]  /*5920*/  HMMA.16816.F32 R8, R140.reuse, R122, R8 ;  /* 0x0000007a8c08723c */ /* 0x040fe20000001808 */
[----:B------:R2:W-:Y:S05]  /*5930*/  @!P6 LDGSTS.E.BYPASS.LTC128B.128 [R208+0x1100], [R156.64], !P4 ;  /* 0x011000009cd0efae */ /* 0x0005ea000e101d4e */
[----:B------:R2:W-:Y:S02]  /*5940*/  @!P6 LDGSTS.E.BYPASS.LTC128B.128 [R208+0x4100], [R156.64+0x80], !P3 ;  /* 0x041000809cd0efae */ /* 0x0005e4000d901d4e */
[C---:B---3--:R-:W-:Y:S03]  /*5950*/  HMMA.16816.F32 R12, R140.reuse, R128, R12 ;  /* 0x000000808c0c723c */ /* 0x048fe6000000180c */
[----:B------:R1:W-:Y:S05]  /*5960*/  @!P6 LDGSTS.E.BYPASS.LTC128B.128 [R208+0x2100], [R160.64], !P4 ;  /* 0x02100000a0d0efae */ /* 0x0003ea000e101d4e */
[C---:B------:R-:W-:Y:S01]  /*5970*/  HMMA.16816.F32 R16, R140.reuse, R130, R16 ;  /* 0x000000828c10723c */ /* 0x040fe20000001810 */
[----:B------:R1:W-:Y:S02]  /*5980*/  @!P6 LDGSTS.E.BYPASS.LTC128B.128 [R208+0x5100], [R160.64+0x80], !P3 ;  /* 0x05100080a0d0efae */ /* 0x0003e4000d901d4e */
[C---:B------:R-:W-:Y:S03]  /*5990*/  ISETP.GT.AND P6, PT, R222.reuse, R207, PT ;  /* 0x000000cfde00720c */ /* 0x040fe60003fc4270 */
[----:B------:R-:W3:Y:S02]  /*59a0*/  LDSM.16.M88.4 R120, [R203+0x8100] ;  /* 0x00810000cb78783b */ /* 0x000ee40000000200 */
[C---:B----4-:R-:W-:Y:S03]  /*59b0*/  HMMA.16816.F32 R20, R140.reuse, R132, R20 ;  /* 0x000000848c14723c */ /* 0x050fe60000001814 */
[----:B------:R-:W0:Y:S05]  /*59c0*/  LDGDEPBAR ;  /* 0x00000000000079af */ /* 0x000e2a0000000000 */
[C---:B------:R-:W-:Y:S01]  /*59d0*/  HMMA.16816.F32 R24, R140.reuse, R134, R24 ;  /* 0x000000868c18723c */ /* 0x040fe20000001818 */
[----:B------:R-:W4:Y:S05]  /*59e0*/  LDSM.16.M88.4 R128, [R203+0x8900] ;  /* 0x00890000cb80783b */ /* 0x000f2a0000000200 */
[----:B------:R-:W3:Y:S02]  /*59f0*/  LDSM.16.M88.4 R132, [R203+0x9100] ;  /* 0x00910000cb84783b */ /* 0x000ee40000000200 */
[C---:B-----5:R-:W-:Y:S03]  /*5a00*/  HMMA.16816.F32 R28, R140.reuse, R136, R28 ;  /* 0x000000888c1c723c */ /* 0x060fe6000000181c */
[----:B--2---:R-:W-:Y:S05]  /*5a10*/  LDSM.16.M88.4 R156, [R194+0x1000] ;  /* 0x00100000c29c783b */ /* 0x004fea0000000200 */
[C---:B------:R-:W-:Y:S01]  /*5a20*/  HMMA.16816.F32 R32, R140.reuse, R138, R32 ;  /* 0x0000008a8c20723c */ /* 0x040fe20000001820 */
[----:B------:R-:W2:Y:S05]  /*5a30*/  LDSM.16.M88.4 R136, [R203+0x9900] ;  /* 0x00990000cb88783b */ /* 0x000eaa0000000200 */
[----:B-1----:R-:W-:Y:S02]  /*5a40*/  LDSM.16.M88.4 R160, [R194+0x1800] ;  /* 0x00180000c2a0783b */ /* 0x002fe40000000200 */
[C---:B------:R-:W-:Y:S03]  /*5a50*/  HMMA.16816.F32 R36, R140.reuse, R144, R36 ;  /* 0x000000908c24723c */ /* 0x040fe60000001824 */
[----:B------:R-:W-:Y:S05]  /*5a60*/  LDSM.16.M88.4 R172, [R192] ;  /* 0x00000000c0ac783b */ /* 0x000fea0000000200 */
[C---:B------:R-:W-:Y:S01]  /*5a70*/  HMMA.16816.F32 R40, R140.reuse, R146, R40 ;  /* 0x000000928c28723c */ /* 0x040fe20000001828 */
[----:B------:R-:W-:Y:S07]  /*5a80*/  LDSM.16.M88.4 R144, [R194+0x800] ;  /* 0x00080000c290783b */ /* 0x000fee0000000200 */
[C---:B------:R-:W-:Y:S08]  /*5a90*/  HMMA.16816.F32 R44, R140.reuse, R116, R44 ;  /* 0x000000748c2c723c */ /* 0x040ff0000000182c */
[----:B------:R-:W-:Y:S01]  /*5aa0*/  HMMA.16816.F32 R48, R140, R118, R48 ;  /* 0x000000768c30723c */ /* 0x000fe20000001830 */
[----:B------:R-:W1:Y:S07]  /*5ab0*/  LDSM.16.M88.4 R116, [R203+0xa100] ;  /* 0x00a10000cb74783b */ /* 0x000e6e0000000200 */
[C---:B---3--:R-:W-:Y:S08]  /*5ac0*/  HMMA.16816.F32 R4, R148.reuse, R120, R4 ;  /* 0x000000789404723c */ /* 0x048ff00000001804 */
[C---:B------:R-:W-:Y:S01]  /*5ad0*/  HMMA.16816.F32 R8, R148.reuse, R122, R8 ;  /* 0x0000007a9408723c */ /* 0x040fe20000001808 */
[----:B------:R-:W3:Y:S07]  /*5ae0*/  LDSM.16.M88.4 R120, [R203+0xa900] ;  /* 0x00a90000cb78783b */ /* 0x000eee0000000200 */
[C---:B----4-:R-:W-:Y:S08]  /*5af0*/  HMMA.16816.F32 R12, R148.reuse, R128, R12 ;  /* 0x00000080940c723c */ /* 0x050ff0000000180c */
[C---:B------:R-:W-:Y:S01]  /*5b00*/  HMMA.16816.F32 R16, R148.reuse, R130, R16 ;  /* 0x000000829410723c */ /* 0x040fe20000001810 */
[----:B------:R-:W4:Y:S07]  /*5b10*/  LDSM.16.M88.4 R128, [R194] ;  /* 0x00000000c280783b */ /* 0x000f2e0000000200 */
[C---:B------:R-:W-:Y:S08]  /*5b20*/  HMMA.16816.F32 R20, R148.reuse, R132, R20 ;  /* 0x000000849414723c */ /* 0x040ff00000001814 */
[C---:B------:R-:W-:Y:S01]  /*5b30*/  HMMA.16816.F32 R24, R148.reuse, R134, R24 ;  /* 0x000000869418723c */ /* 0x040fe20000001818 */
[----:B------:R-:W5:Y:S07]  /*5b40*/  LDSM.16.M88.4 R132, [R194+0x2000] ;  /* 0x00200000c284783b */ /* 0x000f6e0000000200 */
[C---:B--2---:R-:W-:Y:S08]  /*5b50*/  HMMA.16816.F32 R28, R148.reuse, R136, R28 ;  /* 0x00000088941c723c */ /* 0x044ff0000000181c */
[C---:B------:R-:W-:Y:S01]  /*5b60*/  HMMA.16816.F32 R32, R148.reuse, R138, R32 ;  /* 0x0000008a9420723c */ /* 0x040fe20000001820 */
[----:B------:R-:W2:Y:S07]  /*5b70*/  LDSM.16.M88.4 R136, [R194+0x2800] ;  /* 0x00280000c288783b */ /* 0x000eae0000000200 */
[C---:B-1----:R-:W-:Y:S08]  /*5b80*/  HMMA.16816.F32 R36, R148.reuse, R116, R36 ;  /* 0x000000749424723c */ /* 0x042ff00000001824 */
[C---:B------:R-:W-:Y:S01]  /*5b90*/  HMMA.16816.F32 R40, R148.reuse, R118, R40 ;  /* 0x000000769428723c */ /* 0x040fe20000001828 */
[----:B------:R-:W1:Y:S07]  /*5ba0*/  LDSM.16.M88.4 R116, [R206+0xb100] ;  /* 0x00b10000ce74783b */ /* 0x000e6e0000000200 */
[C---:B---3--:R-:W-:Y:S08]  /*5bb0*/  HMMA.16816.F32 R44, R148.reuse, R120, R44 ;  /* 0x00000078942c723c */ /* 0x048ff0000000182c */
[----:B------:R-:W-:Y:S01]  /*5bc0*/  HMMA.16816.F32 R48, R148, R122, R48 ;  /* 0x0000007a9430723c */ /* 0x000fe20000001830 */
[----:B------:R-:W3:Y:S07]  /*5bd0*/  LDSM.16.M88.4 R120, [R206+0xb900] ;  /* 0x00b90000ce78783b */ /* 0x000eee0000000200 */
        /* <DEDUP_REMOVED lines=12> */
[C---:B-----5:R-:W-:Y:S08]  /*5ca0*/  HMMA.16816.F32 R36, R152.reuse, R132, R36 ;  /* 0x000000849824723c */ /* 0x060ff00000001824 */
[C---:B------:R-:W-:Y:S01]  /*5cb0*/  HMMA.16816.F32 R40, R152.reuse, R134, R40 ;  /* 0x000000869828723c */ /* 0x040fe20000001828 */
[----:B------:R-:W5:Y:S07]  /*5cc0*/  LDSM.16.M88.4 R132, [R206+0xd100] ;  /* 0x00d10000ce84783b */ /* 0x000f6e0000000200 */
[C---:B--2---:R-:W-:Y:S08]  /*5cd0*/  HMMA.16816.F32 R44, R152.reuse, R136, R44 ;  /* 0x00000088982c723c */ /* 0x044ff0000000182c */
[----:B------:R-:W-:Y:S01]  /*5ce0*/  HMMA.16816.F32 R48, R152, R138, R48 ;  /* 0x0000008a9830723c */ /* 0x000fe20000001830 */
[----:B------:R-:W2:Y:S07]  /*5cf0*/  LDSM.16.M88.4 R136, [R191] ;  /* 0x00000000bf88783b */ /* 0x000eae0000000200 */
[C---:B-1----:R-:W-:Y:S08]  /*5d00*/  HMMA.16816.F32 R4, R164.reuse, R116, R4 ;  /* 0x00000074a404723c */ /* 0x042ff00000001804 */
[C---:B------:R-:W-:Y:S01]  /*5d10*/  HMMA.16816.F32 R8, R164.reuse, R118, R8 ;  /* 0x00000076a408723c */ /* 0x040fe20000001808 */
[----:B------:R-:W1:Y:S07]  /*5d20*/  LDSM.16.M88.4 R116, [R190] ;  /* 0x00000000be74783b */ /* 0x000e6e0000000200 */
[C---:B---3--:R-:W-:Y:S08]  /*5d30*/  HMMA.16816.F32 R12, R164.reuse, R120, R12 ;  /* 0x00000078a40c723c */ /* 0x048ff0000000180c */
[C---:B------:R-:W-:Y:S01]  /*5d40*/  HMMA.16816.F32 R16, R164.reuse, R122, R16 ;  /* 0x0000007aa410723c */ /* 0x040fe20000001810 */
[----:B------:R-:W3:Y:S07]  /*5d50*/  LDSM.16.M88.4 R120, [R189] ;  /* 0x00000000bd78783b */ /* 0x000eee0000000200 */
[C---:B----4-:R-:W-:Y:S08]  /*5d60*/  HMMA.16816.F32 R20, R164.reuse, R128, R20 ;  /* 0x00000080a414723c */ /* 0x050ff00000001814 */
[C---:B------:R-:W-:Y:S01]  /*5d70*/  HMMA.16816.F32 R24, R164.reuse, R130, R24 ;  /* 0x00000082a418723c */ /* 0x040fe20000001818 */
[----:B------:R-:W4:Y:S07]  /*5d80*/  LDSM.16.M88.4 R128, [R188] ;  /* 0x00000000bc80783b */ /* 0x000f2e0000000200 */
[C---:B------:R-:W-:Y:S08]  /*5d90*/  HMMA.16816.F32 R28, R164.reuse, R144, R28 ;  /* 0x00000090a41c723c */ /* 0x040ff0000000181c */
[C---:B------:R-:W-:Y:S01]  /*5da0*/  HMMA.16816.F32 R32, R164.reuse, R146, R32 ;  /* 0x00000092a420723c */ /* 0x040fe20000001820 */
[----:B------:R-:W-:Y:S07]  /*5db0*/  LDSM.16.M88.4 R144, [R203+0xc900] ;  /* 0x00c90000cb90783b */ /* 0x000fee0000000200 */
[C---:B-----5:R-:W-:Y:S08]  /*5dc0*/  HMMA.16816.F32 R36, R164.reuse, R132, R36 ;  /* 0x00000084a424723c */ /* 0x060ff00000001824 */
[C---:B------:R-:W-:Y:S01]  /*5dd0*/  HMMA.16816.F32 R40, R164.reuse, R134, R40 ;  /* 0x00000086a428723c */ /* 0x040fe20000001828 */
[----:B------:R-:W5:Y:S07]  /*5de0*/  LDSM.16.M88.4 R132, [R203+0xb100] ;  /* 0x00b10000cb84783b */ /* 0x000f6e0000000200 */
[C---:B------:R-:W-:Y:S08]  /*5df0*/  HMMA.16816.F32 R44, R164.reuse, R156, R44 ;  /* 0x0000009ca42c723c */ /* 0x040ff0000000182c */
[----:B------:R-:W-:Y:S01]  /*5e00*/  HMMA.16816.F32 R48, R164, R158, R48 ;  /* 0x0000009ea430723c */ /* 0x000fe20000001830 */
[----:B------:R-:W-:Y:S07]  /*5e10*/  LDSM.16.M88.4 R156, [R203+0xd100] ;  /* 0x00d10000cb9c783b */ /* 0x000fee0000000200 */
[C---:B------:R-:W-:Y:S08]  /*5e20*/  HMMA.16816.F32 R4, R168.reuse, R160, R4 ;  /* 0x000000a0a804723c */ /* 0x040ff00000001804 */
[C---:B------:R-:W-:Y:S01]  /*5e30*/  HMMA.16816.F32 R8, R168.reuse, R162, R8 ;  /* 0x000000a2a808723c */ /* 0x040fe20000001808 */
[----:B------:R-:W-:Y:S07]  /*5e40*/  LDSM.16.M88.4 R160, [R203+0xd900] ;  /* 0x00d90000cba0783b */ /* 0x000fee0000000200 */
[C---:B------:R-:W-:Y:S08]  /*5e50*/  HMMA.16816.F32 R12, R168.reuse, R172, R12 ;  /* 0x000000aca80c723c */ /* 0x040ff0000000180c */
[C---:B------:R-:W-:Y:S08]  /*5e60*/  HMMA.16816.F32 R16, R168.reuse, R174, R16 ;  /* 0x000000aea810723c */ /* 0x040ff00000001810 */
        /* <DEDUP_REMOVED lines=15> */
[C---:B--2---:R-:W-:Y:S08]  /*5f60*/  HMMA.16816.F32 R12, R176.reuse, R136, R12 ;  /* 0x00000088b00c723c */ /* 0x044ff0000000180c */
[C---:B------:R-:W-:Y:S08]  /*5f70*/  HMMA.16816.F32 R16, R176.reuse, R138, R16 ;  /* 0x0000008ab010723c */ /* 0x040ff00000001810 */
[C---:B-1----:R-:W-:Y:S08]  /*5f80*/  HMMA.16816.F32 R20, R176.reuse, R116, R20 ;  /* 0x00000074b014723c */ /* 0x042ff00000001814 */
[C---:B------:R-:W-:Y:S01]  /*5f90*/  HMMA.16816.F32 R24, R176.reuse, R118, R24 ;  /* 0x00000076b018723c */ /* 0x040fe20000001818 */
[----:B------:R-:W1:Y:S07]  /*5fa0*/  LDSM.16.M88.4 R116, [R194+0x4800] ;  /* 0x00480000c274783b */ /* 0x000e6e0000000200 */
[C---:B------:R-:W-:Y:S08]  /*5fb0*/  HMMA.16816.F32 R28, R176.reuse, R144, R28 ;  /* 0x00000090b01c723c */ /* 0x040ff0000000181c */
[C---:B------:R-:W-:Y:S08]  /*5fc0*/  HMMA.16816.F32 R32, R176.reuse, R146, R32 ;  /* 0x00000092b020723c */ /* 0x040ff00000001820 */
[C---:B------:R-:W-:Y:S07]  /*5fd0*/  HMMA.16816.F32 R36, R176.reuse, R156, R36 ;  /* 0x0000009cb024723c */ /* 0x040fee0000001824 */
[----:B------:R-:W-:Y:S01]  /*5fe0*/  @P6 IADD3 R157, R222, -0x1, RZ ;  /* 0xffffffffde9d6810 */ /* 0x000fe20007ffe0ff */
[C---:B------:R-:W-:Y:S04]  /*5ff0*/  HMMA.16816.F32 R40, R176.reuse, R158, R40 ;  /* 0x0000009eb028723c */ /* 0x040fe80000001828 */
[----:B------:R-:W-:Y:S01]  /*6000*/  @P6 IMAD.MOV.U32 R156, RZ, RZ, R210 ;  /* 0x000000ffff9c6224 */ /* 0x000fe200078e00d2 */
[----:B------:R-:W-:Y:S02]  /*6010*/  @P6 SHF.R.S32.HI R0, RZ, 0x1f, R157 ;  /* 0x0000001fff006819 */ /* 0x000fe4000001149d */
[C---:B------:R-:W-:Y:S01]  /*6020*/  @P6 IMAD.WIDE.U32 R158, R157.reuse, c[0x0][0x1e0], RZ ;  /* 0x000078009d9e6a25 */ /* 0x040fe200078e00ff */
[C---:B------:R-:W-:Y:S04]  /*6030*/  HMMA.16816.F32 R44, R176.reuse, R160, R44 ;  /* 0x000000a0b02c723c */ /* 0x040fe8000000182c */
[----:B------:R-:W-:Y:S04]  /*6040*/  @P6 IMAD R0, R0, c[0x0][0x1e0], RZ ;  /* 0x0000780000006a24 */ /* 0x000fe800078e02ff */
[----:B------:R-:W-:Y:S04]  /*6050*/  HMMA.16816.F32 R48, R176, R162, R48 ;  /* 0x000000a2b030723c */ /* 0x000fe80000001830 */
[----:B------:R-:W-:Y:S02]  /*6060*/  @P6 IMAD R0, R157, c[0x0][0x1e4], R0 ;  /* 0x000079009d006a24 */ /* 0x000fe400078e0200 */
[----:B------:R-:W-:Y:S02]  /*6070*/  @P6 IMAD.MOV.U32 R157, RZ, RZ, R213 ;  /* 0x000000ffff9d6224 */ /* 0x000fe400078e00d5 */
[C---:B---3--:R-:W-:Y:S05]  /*6080*/  HMMA.16816.F32 R4, R180.reuse, R120, R4 ;  /* 0x00000078b404723c */ /* 0x048fea0000001804 */
[----:B------:R-:W-:Y:S02]  /*6090*/  @P6 IMAD.IADD R0, R159, 0x1, R0 ;  /* 0x000000019f006824 */ /* 0x000fe400078e0200 */
[----:B------:R-:W-:Y:S01]  /*60a0*/  @P6 IMAD.WIDE.U32 R156, R158, 0x60, R156 ;  /* 0x000000609e9c6825 */ /* 0x000fe200078e009c */
[C---:B------:R-:W-:Y:S01]  /*60b0*/  HMMA.16816.F32 R8, R180.reuse, R122, R8 ;  /* 0x0000007ab408723c */ /* 0x040fe20000001808 */
[----:B------:R-:W2:Y:S03]  /*60c0*/  LDSM.16.M88.4 R120, [R194+0x5000] ;  /* 0x00500000c278783b */ /* 0x000ea60000000200 */
[----:B------:R-:W-:Y:S02]  /*60d0*/  @P6 IMAD R159, R0, 0x60, RZ ;  /* 0x00000060009f6824 */ /* 0x000fe400078e02ff */
[----:B------:R-:W-:Y:S02]  /*60e0*/  @P6 IMAD.SHL.U32 R0, R156, 0x2, RZ ;  /* 0x000000029c006824 */ /* 0x000fe400078e00ff */
[C---:B----4-:R-:W-:Y:S04]  /*60f0*/  HMMA.16816.F32 R12, R180.reuse, R128, R12 ;  /* 0x00000080b40c723c */ /* 0x050fe8000000180c */
[C---:B------:R-:W-:Y:S01]  /*6100*/  @P6 IADD3 R160, P1, R0.reuse, c[0x0][0x1c8], RZ ;  /* 0x0000720000a06a10 */ /* 0x040fe20007f3e0ff */
[----:B------:R-:W-:Y:S01]  /*6110*/  @P6 IMAD.IADD R157, R157, 0x1, R159 ;  /* 0x000000019d9d6824 */ /* 0x000fe200078e029f */
[----:B------:R-:W-:Y:S01]  /*6120*/  @P6 IADD3 R158, P5, R0, 0x80, RZ ;  /* 0x00000080009e6810 */ /* 0x000fe20007fbe0ff */
[----:B------:R-:W-:Y:S01]  /*6130*/  IMAD.MOV.U32 R0, RZ, RZ, R209 ;  /* 0x000000ffff007224 */ /* 0x000fe200078e00d1 */
[C---:B------:R-:W-:Y:S01]  /*6140*/  HMMA.16816.F32 R16, R180.reuse, R130, R16 ;  /* 0x00000082b410723c */ /* 0x040fe20000001810 */
[----:B------:R-:W3:Y:S01]  /*6150*/  LDSM.16.M88.4 R128, [R194+0x5800] ;  /* 0x00580000c280783b */ /* 0x000ee20000000200 */
[----:B------:R-:W-:Y:S04]  /*6160*/  DEPBAR.LE SB0, 0x0 ;  /* 0x000080000000791a */ /* 0x000fe80000000000 */
[----:B------:R-:W-:Y:S01]  /*6170*/  BAR.SYNC.DEFER_BLOCKING 0x0 ;  /* 0x0000000000007b1d */ /* 0x000fe20000010000 */
[----:B------:R-:W-:Y:S01]  /*6180*/  @P6 IADD3 R158, P2, R158, c[0x0][0x1c8], RZ ;  /* 0x000072009e9e6a10 */ /* 0x000fe20007f5e0ff */
[C---:B-----5:R-:W-:Y:S05]  /*6190*/  HMMA.16816.F32 R20, R180.reuse, R132, R20 ;  /* 0x00000084b414723c */ /* 0x060fea0000001814 */
[----:B------:R-:W-:Y:S01]  /*61a0*/  @P6 SHF.L.U64.HI R157, R156, 0x1, R157 ;  /* 0x000000019c9d6819 */ /* 0x000fe2000001029d */
[----:B------:R-:W-:Y:S02]  /*61b0*/  @P6 IMAD.SHL.U32 R156, R187, 0x40, RZ ;  /* 0x00000040bb9c6824 */ /* 0x000fe400078e00ff */
[C---:B------:R-:W-:Y:S04]  /*61c0*/  HMMA.16816.F32 R24, R180.reuse, R134, R24 ;  /* 0x00000086b418723c */ /* 0x040fe80000001818 */
[----:B------:R-:W-:Y:S01]  /*61d0*/  @P6 IADD3.X R161, R157, c[0x0][0x1cc], RZ, P1, !PT ;  /* 0x000073009da16a10 */ /* 0x000fe20000ffe4ff */
[----:B------:R-:W-:Y:S01]  /*61e0*/  @P0 IMAD.MOV.U32 R0, RZ, RZ, R185 ;  /* 0x000000ffff000224 */ /* 0x000fe200078e00b9 */
[-C--:B------:R-:W-:Y:S02]  /*61f0*/  @P6 IADD3 R162, P1, R160, R156.reuse, RZ ;  /* 0x0000009ca0a26210 */ /* 0x080fe40007f3e0ff */
[C---:B-1----:R-:W-:Y:S04]  /*6200*/  HMMA.16816.F32 R28, R180.reuse, R116, R28 ;  /* 0x00000074b41c723c */ /* 0x042fe8000000181c */
[----:B------:R-:W-:Y:S01]  /*6210*/  @P6 IADD3.X R159, RZ, c[0x0][0x1cc], R157, P2, P5 ;  /* 0x00007300ff9f6a10 */ /* 0x000fe200017ea49d */
[----:B------:R-:W-:Y:S01]  /*6220*/  @!PT LDS RZ, [RZ] ;  /* 0x00000000fffff984 */ /* 0x000fe20000000800 */
[----:B------:R-:W-:Y:S01]  /*6230*/  @!PT LDS RZ, [RZ] ;  /* 0x00000000fffff984 */ /* 0x000fe20000000800 */
[----:B------:R-:W-:Y:S01]  /*6240*/  @!PT LDS RZ, [RZ] ;  /* 0x00000000fffff984 */ /* 0x000fe20000000800 */
[----:B------:R1:W-:Y:S01]  /*6250*/  @P6 LDGSTS.E.BYPASS.LTC128B.128 [R208+0x8100], [R160.64], !P4 ;  /* 0x08100000a0d06fae */ /* 0x0003e2000e101d4e */
[----:B------:R-:W-:Y:S02]  /*6260*/  @P6 IADD3 R174, P0, R162, R156, RZ ;  /* 0x0000009ca2ae6210 */ /* 0x000fe40007f1e0ff */
[C---:B------:R-:W-:Y:S02]  /*6270*/  HMMA.16816.F32 R32, R180.reuse, R118, R32 ;  /* 0x00000076b420723c */ /* 0x040fe40000001820 */
[----:B------:R4:W-:Y:S02]  /*6280*/  @P6 LDGSTS.E.BYPASS.LTC128B.128 [R208+0xb100], [R158.64], !P3 ;  /* 0x0b1000009ed06fae */ /* 0x0009e4000d901d4e */
[----:B------:R-:W-:Y:S04]  /*6290*/  @P6 SHF.L.U64.HI R157, R187, 0x6, R186 ;  /* 0x00000006bb9d6819 */ /* 0x000fe800000102ba */
[C---:B--2---:R-:W-:Y:S01]  /*62a0*/  HMMA.16816.F32 R36, R180.reuse, R120, R36 ;  /* 0x00000078b424723c */ /* 0x044fe20000001824 */
[----:B------:R-:W2:Y:S03]  /*62b0*/  SHFL.IDX PT, R156, R0, RZ, 0x1c1f ;  /* 0x001c1fff009c7589 */ /* 0x000ea600000e0000 */
[--C-:B------:R-:W-:Y:S04]  /*62c0*/  @P6 IMAD.X R163, R161, 0x1, R157.reuse, P1 ;  /* 0x00000001a1a36824 */ /* 0x100fe800008e069d */
[----:B------:R-:W-:Y:S01]  /*62d0*/  @P6 IMAD.X R175, R163, 0x1, R157, P0 ;  /* 0x00000001a3af6824 */ /* 0x000fe200000e069d */
[----:B------:R5:W-:Y:S01]  /*62e0*/  @P6 LDGSTS.E.BYPASS.LTC128B.128 [R208+0x9100], [R162.64], !P4 ;  /* 0x09100000a2d06fae */ /* 0x000be2000e101d4e */
[C---:B------:R-:W-:Y:S01]  /*62f0*/  HMMA.16816.F32 R40, R180.reuse, R122, R40 ;  /* 0x0000007ab428723c */ /* 0x040fe20000001828 */
[----:B------:R-:W-:Y:S02]  /*6300*/  PLOP3.LUT P0, PT, PT, PT, UP2, 0x40, 0x0 ;  /* 0x000000000000781c */ /* 0x000fe40003f0e828 */
[----:B------:R-:W-:Y:S01]  /*6310*/  IMAD R157, R222, -0x60, RZ ;  /* 0xffffffa0de9d7824 */ /* 0x000fe200078e02ff */
[----:B------:R5:W-:Y:S04]  /*6320*/  @P6 LDGSTS.E.BYPASS.LTC128B.128 [R208+0xc100], [R162.64+0x80], !P3 ;  /* 0x0c100080a2d06fae */ /* 0x000be8000d901d4e */
[C---:B---3--:R-:W-:Y:S01]  /*6330*/  HMMA.16816.F32 R44, R180.reuse, R128, R44 ;  /* 0x00000080b42c723c */ /* 0x048fe2000000182c */
[----:B------:R3:W-:Y:S03]  /*6340*/  @P6 LDGSTS.E.BYPASS.LTC128B.128 [R208+0xa100], [R174.64], !P4 ;  /* 0x0a100000aed06fae */ /* 0x0007e6000e101d4e */
[----:B-1----:R-:W-:Y:S02]  /*6350*/  IADD3 R160, -R214, 0x1, R157 ;  /* 0x00000001d6a07810 */ /* 0x002fe40007ffe19d */
[----:B------:R3:W-:Y:S02]  /*6360*/  @P6 LDGSTS.E.BYPASS.LTC128B.128 [R208+0xd100], [R174.64+0x80], !P3 ;  /* 0x0d100080aed06fae */ /* 0x0007e4000d901d4e */
[----:B------:R-:W-:Y:S03]  /*6370*/  HMMA.16816.F32 R48, R180, R130, R48 ;  /* 0x00000082b430723c */ /* 0x000fe60000001830 */
[----:B------:R-:W0:Y:S01]  /*6380*/  LDGDEPBAR ;  /* 0x00000000000079af */ /* 0x000e220000000000 */
[----:B----4-:R-:W-:Y:S04]  /*6390*/  IADD3 R159, R160, c[0x0][0x1d0], RZ ;  /* 0x00007400a09f7a10 */ /* 0x010fe80007ffe0ff */
[----:B------:R-:W-:Y:S04]  /*63a0*/  IADD3 R159, R159, -c[0x0][0x168], RZ ;  /* 0x80005a009f9f7a10 */ /* 0x000fe80007ffe0ff */
[C---:B------:R-:W-:Y:S02]  /*63b0*/  IADD3 R161, R159.reuse, c[0x0][0x328], RZ ;  /* 0x0000ca009fa17a10 */ /* 0x040fe40007ffe0ff */
[----:B------:R-:W-:Y:S03]  /*63c0*/  IADD3 R159, R159, UR6, RZ ;  /* 0x000000069f9f7c10 */ /* 0x000fe6000fffe0ff */
[----:B--2---:R-:W-:Y:S02]  /*63d0*/  IMAD.IADD R173, R161, 0x1, R156 ;  /* 0x00000001a1ad7824 */ /* 0x004fe400078e029c */
[----:B-----5:R-:W-:Y:S01]  /*63e0*/  IMAD.IADD R163, R156, 0x1, R159 ;  /* 0x000000019ca37824 */ /* 0x020fe200078e029f */
        /* <DEDUP_REMOVED lines=15> */
.L_x_1372:
[----:B------:R-:W-:Y:S04]  /*64e0*/  MOV R116, c[0x0][0x32c] ;  /* 0x0000cb0000747a02 */ /* 0x000fe80000000f00 */
[----:B------:R-:W-:Y:S11]  /*64f0*/  ISETP.NE.AND P0, PT, R116, 0x1, PT ;  /* 0x000000017400780c */ /* 0x000ff60003f05270 */
[----:B------:R-:W-:Y:S02]  /*6500*/  @!UPT UIADD3 URZ, URZ, URZ, URZ ;  /* 0x0000003f3f3ff290 */ /* 0x000fe4000fffe03f */
[----:B------:R-:W-:Y:S05]  /*6510*/  @P0 IMAD.HI.U32 R116, R117, c[0x0][0x330], RZ ;  /* 0x0000cc0075740a27 */ /* 0x000fea00078e00ff */
[----:B------:R-:W-:Y:S02]  /*6520*/  @P0 SHF.R.U32.HI R117, RZ, c[0x0][0x334], R116 ;  /* 0x0000cd00ff750a19 */ /* 0x000fe40000011674 */
.L_x_1373:
[----:B------:R-:W-:Y:S05]  /*6530*/  BSYNC B0 ;  /* 0x0000000000007941 */ /* 0x000fea0003800000 */
.L_x_1371:
[----:B------:R-:W-:Y:S04]  /*6540*/  IMAD.IADD R118, R157, 0x1, -R214 ;  /* 0x000000019d767824 */ /* 0x000fe800078e0ad6 */
[----:B------:R-:W-:Y:S05]  /*6550*/  IMAD R118, R117, c[0x0][0x32c], R118 ;  /* 0x0000cb0075767a24 */ /* 0x000fea00078e0276 */
[----:B------:R-:W-:Y:S02]  /*6560*/  IADD3 R116, R118, c[0x0][0x32c], RZ ;  /* 0x0000cb0076747a10 */ /* 0x000fe40007ffe0ff */
[----:B------:R-:W-:Y:S02]  /*6570*/  IMNMX R163, R163, R118, !PT ;  /* 0x00000076a3a37217 */ /* 0x000fe40007800200 */
[----:B------:R-:W-:Y:S02]  /*6580*/  IMNMX R173, R173, R116, PT ;  /* 0x00000074adad7217 */ /* 0x000fe40003800200 */
.L_x_1370:
[C---:B------:R-:W-:Y:S01]  /*6590*/  ISETP.GE.AND P0, PT, R157.reuse, 0x1, PT ;  /* 0x000000019d00780c */ /* 0x040fe20003f06270 */
[----:B------:R-:W1:Y:S01]  /*65a0*/  SHFL.IDX PT, R0, R0, 0x1, 0x1c1f ;  /* 0x003c1f0000007f89 */ /* 0x000e6200000e0000 */
        /* <DEDUP_REMOVED lines=12> */
[--C-:B-1----:R-:W-:Y:S01]  /*6670*/  IMAD.IADD R159, R159, 0x1, R0.reuse ;  /* 0x000000019f9f7824 */ /* 0x102fe200078e0200 */
[----:B------:R-:W-:Y:S01]  /*6680*/  FSEL R120, R4, -INF , !P0 ;  /* 0xff80000004787808 */ /* 0x000fe20004000000 */
[----:B------:R-:W-:Y:S01]  /*6690*/  IMAD.IADD R4, R161, 0x1, R0 ;  /* 0x00000001a1047824 */ /* 0x000fe200078e0200 */
        /* <DEDUP_REMOVED lines=50> */
[----:B---3--:R-:W-:Y:S02]  /*69c0*/  FSEL R174, R21, -INF , !P0 ;  /* 0xff80000015ae7808 */ /* 0x008fe40004000000 */
        /* <DEDUP_REMOVED lines=88> */
.L_x_1376:
[----:B------:R-:W-:Y:S04]  /*6f50*/  MOV R0, c[0x0][0x32c] ;  /* 0x0000cb0000007a02 */ /* 0x000fe80000000f00 */
[----:B------:R-:W-:Y:S11]  /*6f60*/  ISETP.NE.AND P0, PT, R0, 0x1, PT ;  /* 0x000000010000780c */ /* 0x000ff60003f05270 */
[----:B------:R-:W-:Y:S02]  /*6f70*/  @!UPT UIADD3 URZ, URZ, URZ, URZ ;  /* 0x0000003f3f3ff290 */ /* 0x000fe4000fffe03f */
[----:B------:R-:W-:Y:S05]  /*6f80*/  @P0 IMAD.HI.U32 R0, R5, c[0x0][0x330], RZ ;  /* 0x0000cc0005000a27 */ /* 0x000fea00078e00ff */
[----:B------:R-:W-:Y:S02]  /*6f90*/  @P0 SHF.R.U32.HI R5, RZ, c[0x0][0x334], R0 ;  /* 0x0000cd00ff050a19 */ /* 0x000fe40000011600 */
.L_x_1377:
[----:B------:R-:W-:Y:S05]  /*6fa0*/  BSYNC B0 ;  /* 0x0000000000007941 */ /* 0x000fea0003800000 */
.L_x_1375:
[----:B------:R-:W-:Y:S04]  /*6fb0*/  IMAD.IADD R0, R157, 0x1, -R214 ;  /* 0x000000019d007824 */ /* 0x000fe800078e0ad6 */
[----:B------:R-:W-:Y:S05]  /*6fc0*/  IMAD R0, R5, c[0x0][0x32c], R0 ;  /* 0x0000cb0005007a24 */ /* 0x000fea00078e0200 */
[----:B------:R-:W-:Y:S02]  /*6fd0*/  IADD3 R5, R0, c[0x0][0x32c], RZ ;  /* 0x0000cb0000057a10 */ /* 0x000fe40007ffe0ff */
[----:B------:R-:W-:Y:S02]  /*6fe0*/  IMNMX R159, R159, R0, !PT ;  /* 0x000000009f9f7217 */ /* 0x000fe40007800200 */
[----:B------:R-:W-:Y:S02]  /*6ff0*/  IMNMX R4, R4, R5, PT ;  /* 0x0000000504047217 */ /* 0x000fe40003800200 */
.L_x_1374:
[----:B------:R-:W-:Y:S02]  /*7000*/  LOP3.LUT P0, RZ, R215, 0x80000, RZ, 0xc0, !PT ;  /* 0x00080000d7ff7812 */ /* 0x000fe4000780c0ff */
[C---:B------:R-:W-:Y:S02]  /*7010*/  ISETP.GT.AND P6, PT, R159.reuse, 0x50, !P6 ;  /* 0x000000509f00780c */ /* 0x040fe400077c4270 */
[C---:B------:R-:W-:Y:S02]  /*7020*/  ISETP.GT.AND P0, PT, R159.reuse, RZ, !P0 ;  /* 0x000000ff9f00720c */ /* 0x040fe40004704270 */
[C---:B------:R-:W-:Y:S02]  /*7030*/  ISETP.LT.OR P6, PT, R4.reuse, 0x51, P6 ;  /* 0x000000510400780c */ /* 0x040fe400037c1670 */
[----:B------:R-:W-:Y:S02]  /*7040*/  ISETP.LT.OR P0, PT, R4, 0x1, P0 ;  /* 0x000000010400780c */ /* 0x000fe40000701670 */
[----:B------:R-:W-:Y:S02]  /*7050*/  ISETP.GT.AND P5, PT, R159, 0x51, !P5 ;  /* 0x000000519f00780c */ /* 0x000fe40006fa4270 */
[----:B------:R-:W-:Y:S02]  /*7060*/  FSEL R17, R6, -INF , !P0 ;  /* 0xff80000006117808 */ /* 0x000fe40004000000 */
[----:B------:R-:W-:Y:S02]  /*7070*/  LOP3.LUT P0, RZ, R215, 0x40000, RZ, 0xc0, !PT ;  /* 0x00040000d7ff7812 */ /* 0x000fe4000780c0ff */
[----:B------:R-:W-:Y:S02]  /*7080*/  FSEL R157, R46, -INF , !P6 ;  /* 0xff8000002e9d7808 */ /* 0x000fe40007000000 */
[C---:B------:R-:W-:Y:S02]  /*7090*/  ISETP.GT.AND P0, PT, R159.reuse, 0x1, !P0 ;  /* 0x000000019f00780c */ /* 0x040fe40004704270 */
[C---:B------:R-:W-:Y:S02]  /*70a0*/  ISETP.LT.OR P5, PT, R4.reuse, 0x52, P5 ;  /* 0x000000520400780c */ /* 0x040fe40002fa1670 */
[----:B------:R-:W-:Y:S02]  /*70b0*/  ISETP.LT.OR P0, PT, R4, 0x2, P0 ;  /* 0x000000020400780c */ /* 0x000fe40000701670 */
[----:B------:R-:W-:Y:S02]  /*70c0*/  ISETP.GT.AND P2, PT, R159, 0x58, !P2 ;  /* 0x000000589f00780c */ /* 0x000fe40005744270 */
        /* <DEDUP_REMOVED lines=57> */
[----:B------:R-:W-:Y:S01]  /*7460*/  LOP3.LUT P0, RZ, R215, 0x200, RZ, 0xc0, !PT ;  /* 0x00000200d7ff7812 */ /* 0x000fe2000780c0ff */
[----:B------:R-:W-:Y:S01]  /*7470*/  LDSM.16.MT88.4 R20, [R202+0x100] ;  /* 0x00010000ca14783b */ /* 0x000fe20000004200 */
        /* <DEDUP_REMOVED lines=33> */
[----:B------:R-:W-:Y:S01]  /*7690*/  FSEL R139, R47, -INF , !P5 ;  /* 0xff8000002f8b7808 */ /* 0x000fe20006800000 */
[----:B------:R-:W1:Y:S01]  /*76a0*/  SHFL.BFLY PT, R0, R5, 0x2, 0x1f ;  /* 0x0c401f0005007f89 */ /* 0x000e6200000e0000 */
[----:B------:R-:W-:Y:S02]  /*76b0*/  FSEL R243, R34, -INF , !P0 ;  /* 0xff80000022f37808 */ /* 0x000fe40004000000 */
[----:B------:R-:W-:Y:S02]  /*76c0*/  LOP3.LUT P0, RZ, R215, 0x10, RZ, 0xc0, !PT ;  /* 0x00000010d7ff7812 */ /* 0x000fe4000780c0ff */
[----:B------:R-:W-:Y:S02]  /*76d0*/  FMNMX.FTZ R10, R243, R10, !PT ;  /* 0x0000000af30a7209 */ /* 0x000fe40007810000 */
[C---:B------:R-:W-:Y:S01]  /*76e0*/  ISETP.GT.AND P0, PT, R159.reuse, 0x39, !P0 ;  /* 0x000000399f00780c */ /* 0x040fe20004704270 */
[----:B------:R-:W-:Y:S01]  /*76f0*/  LDSM.16.MT88.4 R44, [R204+0x3100] ;  /* 0x00310000cc2c783b */ /* 0x000fe20000004200 */
[C---:B------:R-:W-:Y:S02]  /*7700*/  ISETP.LT.OR P2, PT, R4.reuse, 0x59, P2 ;  /* 0x000000590400780c */ /* 0x040fe40001741670 */
[----:B------:R-:W-:Y:S02]  /*7710*/  ISETP.LT.OR P0, PT, R4, 0x3a, P0 ;  /* 0x0000003a0400780c */ /* 0x000fe40000701670 */
[----:B------:R-:W-:Y:S02]  /*7720*/  ISETP.GT.AND P1, PT, R159, 0x59, !P1 ;  /* 0x000000599f00780c */ /* 0x000fe40004f24270 */
[----:B------:R-:W-:Y:S02]  /*7730*/  FSEL R239, R35, -INF , !P0 ;  /* 0xff80000023ef7808 */ /* 0x000fe40004000000 */
[----:B------:R-:W-:Y:S02]  /*7740*/  LOP3.LUT P0, RZ, R215, 0x8, RZ, 0xc0, !PT ;  /* 0x00000008d7ff7812 */ /* 0x000fe4000780c0ff */
[----:B------:R-:W-:Y:S02]  /*7750*/  FMNMX.FTZ R10, R239, R10, !PT ;  /* 0x0000000aef0a7209 */ /* 0x000fe40007810000 */
[----:B------:R-:W-:Y:S02]  /*7760*/  ISETP.GT.AND P0, PT, R159, 0x40, !P0 ;  /* 0x000000409f00780c */ /* 0x000fe40004704270 */
[----:B------:R-:W-:Y:S02]  /*7770*/  FSEL R135, R50, -INF , !P2 ;  /* 0xff80000032877808 */ /* 0x000fe40005000000 */
[C---:B------:R-:W-:Y:S02]  /*7780*/  ISETP.LT.OR P0, PT, R4.reuse, 0x41, P0 ;  /* 0x000000410400780c */ /* 0x040fe40000701670 */
[----:B------:R-:W-:Y:S02]  /*7790*/  ISETP.LT.OR P1, PT, R4, 0x5a, P1 ;  /* 0x0000005a0400780c */ /* 0x000fe40000f21670 */
[----:B------:R-:W-:Y:S02]  /*77a0*/  FSEL R231, R38, -INF , !P0 ;  /* 0xff80000026e77808 */ /* 0x000fe40004000000 */
[----:B------:R-:W-:Y:S02]  /*77b0*/  LOP3.LUT P0, RZ, R215, 0x4, RZ, 0xc0, !PT ;  /* 0x00000004d7ff7812 */ /* 0x000fe4000780c0ff */
[----:B------:R-:W-:Y:S02]  /*77c0*/  FMNMX.FTZ R10, R231, R10, !PT ;  /* 0x0000000ae70a7209 */ /* 0x000fe40007810000 */
[----:B------:R-:W-:Y:S02]  /*77d0*/  ISETP.GT.AND P0, PT, R159, 0x41, !P0 ;  /* 0x000000419f00780c */ /* 0x000fe40004704270 */
[----:B------:R-:W-:Y:S02]  /*77e0*/  FSEL R117, R51, -INF , !P1 ;  /* 0xff80000033757808 */ /* 0x000fe40004800000 */
[C---:B------:R-:W-:Y:S04]  /*77f0*/  ISETP.LT.OR P0, PT, R4.reuse, 0x42, P0 ;  /* 0x000000420400780c */ /* 0x040fe80000701670 */
[----:B------:R-:W-:Y:S02]  /*7800*/  FSEL R225, R39, -INF , !P0 ;  /* 0xff80000027e17808 */ /* 0x000fe40004000000 */
[----:B------:R-:W-:Y:S01]  /*7810*/  LOP3.LUT P0, RZ, R215, 0x2, RZ, 0xc0, !PT ;  /* 0x00000002d7ff7812 */ /* 0x000fe2000780c0ff */
[----:B------:R-:W-:Y:S01]  /*7820*/  LDSM.16.MT88.4 R36, [R200+0x100] ;  /* 0x00010000c824783b */ /* 0x000fe20000004200 */
        /* <DEDUP_REMOVED lines=10> */
[----:B------:R-:W-:Y:S02]  /*78d0*/  FMNMX.FTZ R10, R157, R10, !PT ;  /* 0x0000000a9d0a7209 */ /* 0x000fe40007810000 */
[----:B-1----:R-:W-:Y:S02]  /*78e0*/  FMNMX.FTZ R6, R5, R0, !PT ;  /* 0x0000000005067209 */ /* 0x002fe40007810000 */
[----:B------:R-:W-:Y:S03]  /*78f0*/  FMNMX.FTZ R0, R139, R10, !PT ;  /* 0x0000000a8b007209 */ /* 0x000fe60007810000 */
[----:B------:R-:W1:Y:S01]  /*7900*/  SHFL.BFLY PT, R15, R6, 0x1, 0x1f ;  /* 0x0c201f00060f7f89 */ /* 0x000e6200000e0000 */
[----:B------:R-:W-:Y:S04]  /*7910*/  FMNMX.FTZ R0, R135, R0, !PT ;  /* 0x0000000087007209 */ /* 0x000fe80007810000 */
[----:B------:R-:W-:Y:S05]  /*7920*/  FMNMX.FTZ R7, R117, R0, !PT ;  /* 0x0000000075077209 */ /* 0x000fea0007810000 */
[----:B------:R-:W2:Y:S01]  /*7930*/  SHFL.BFLY PT, R4, R7, 0x2, 0x1f ;  /* 0x0c401f0007047f89 */ /* 0x000ea200000e0000 */
[----:B-1----:R-:W-:Y:S04]  /*7940*/  FMNMX.FTZ R0, R6, R15, !PT ;  /* 0x0000000f06007209 */ /* 0x002fe80007810000 */
[C---:B------:R-:W-:Y:S01]  /*7950*/  FSETP.NEU.FTZ.AND P0, PT, R0.reuse, -INF , PT ;  /* 0xff8000000000780b */ /* 0x040fe20003f1d000 */
[C---:B------:R-:W-:Y:S03]  /*7960*/  FMUL.FTZ R159, R0.reuse, c[0x0][0x2d0] ;  /* 0x0000b400009f7a20 */ /* 0x040fe60000410000 */
[----:B------:R-:W-:Y:S02]  /*7970*/  FSEL R6, R0, RZ, P0 ;  /* 0x000000ff00067208 */ /* 0x000fe40000000000 */
[----:B--2---:R-:W-:Y:S02]  /*7980*/  FMNMX.FTZ R5, R7, R4, !PT ;  /* 0x0000000407057209 */ /* 0x004fe40007810000 */
[----:B------:R-:W-:Y:S01]  /*7990*/  FSEL R159, R159, RZ, P0 ;  /* 0x000000ff9f9f7208 */ /* 0x000fe20000000000 */
[----:B------:R-:W-:Y:S02]  /*79a0*/  FADD.FTZ R3, -R6, R3 ;  /* 0x0000000306037221 */ /* 0x000fe40000010100 */
[----:B------:R-:W1:Y:S02]  /*79b0*/  SHFL.BFLY PT, R4, R5, 0x1, 0x1f ;  /* 0x0c201f0005047f89 */ /* 0x000e6400000e0000 */
[--C-:B------:R-:W-:Y:S02]  /*79c0*/  FFMA.FTZ R119, R118, c[0x0][0x2d0], -R159.reuse ;  /* 0x0000b40076777a23 */ /* 0x100fe4000001089f */
[--C-:B------:R-:W-:Y:S02]  /*79d0*/  FFMA.FTZ R118, R116, c[0x0][0x2d0], -R159.reuse ;  /* 0x0000b40074767a23 */ /* 0x100fe4000001089f */
[--C-:B------:R-:W-:Y:S02]  /*79e0*/  FFMA.FTZ R129, R8, c[0x0][0x2d0], -R159.reuse ;  /* 0x0000b40008817a23 */ /* 0x100fe4000001089f */
[--C-:B------:R-:W-:Y:S01]  /*79f0*/  FFMA.FTZ R128, R120, c[0x0][0x2d0], -R159.reuse ;  /* 0x0000b40078807a23 */ /* 0x100fe2000001089f */
        /* <DEDUP_REMOVED lines=8> */
[--C-:B------:R-:W-:Y:S01]  /*7a80*/  FFMA.FTZ R232, R232, c[0x0][0x2d0], -R159.reuse ;  /* 0x0000b400e8e87a23 */ /* 0x100fe2000001089f */
[----:B-1----:R-:W-:Y:S01]  /*7a90*/  FMNMX.FTZ R116, R5, R4, !PT ;  /* 0x0000000405747209 */ /* 0x002fe20007810000 */
[----:B------:R-:W-:Y:S02]  /*7aa0*/  FMUL.FTZ R4, R3, c[0x0][0x2d0] ;  /* 0x0000b40003047a20 */ /* 0x000fe40000410000 */
[--C-:B------:R-:W-:Y:S01]  /*7ab0*/  FFMA.FTZ R234, R234, c[0x0][0x2d0], -R159.reuse ;  /* 0x0000b400eaea7a23 */ /* 0x100fe2000001089f */
[C---:B------:R-:W-:Y:S01]  /*7ac0*/  FSETP.NEU.FTZ.AND P0, PT, R116.reuse, -INF , PT ;  /* 0xff8000007400780b */ /* 0x040fe20003f1d000 */
[----:B------:R-:W-:Y:S01]  /*7ad0*/  FMUL.FTZ R134, R116, c[0x0][0x2d0] ;  /* 0x0000b40074867a20 */ /* 0x000fe20000410000 */
[----:B------:R-:W1:Y:S01]  /*7ae0*/  MUFU.EX2 R3, R4 ;  /* 0x0000000400037308 */ /* 0x000e620000000800 */
[--C-:B------:R-:W-:Y:S01]  /*7af0*/  FFMA.FTZ R226, R226, c[0x0][0x2d0], -R159.reuse ;  /* 0x0000b400e2e27a23 */ /* 0x100fe2000001089f */
[----:B------:R-:W-:Y:S01]  /*7b00*/  FSEL R5, R116, RZ, P0 ;  /* 0x000000ff74057208 */ /* 0x000fe20000000000 */
[--C-:B------:R-:W-:Y:S01]  /*7b10*/  FFMA.FTZ R172, R172, c[0x0][0x2d0], -R159.reuse ;  /* 0x0000b400acac7a23 */ /* 0x100fe2000001089f */
[----:B------:R-:W-:Y:S01]  /*7b20*/  FSEL R134, R134, RZ, P0 ;  /* 0x000000ff86867208 */ /* 0x000fe20000000000 */
[--C-:B------:R-:W-:Y:S01]  /*7b30*/  FFMA.FTZ R146, R146, c[0x0][0x2d0], -R159.reuse ;  /* 0x0000b40092927a23 */ /* 0x100fe2000001089f */
[----:B------:R-:W-:Y:S01]  /*7b40*/  ISETP.GT.AND P0, PT, R222, R223, PT ;  /* 0x000000dfde00720c */ /* 0x000fe20003f04270 */
[----:B------:R-:W-:Y:S02]  /*7b50*/  FADD.FTZ R5, -R5, R2 ;  /* 0x0000000205057221 */ /* 0x000fe40000010100 */
[--C-:B------:R-:W-:Y:S01]  /*7b60*/  FFMA.FTZ R132, R13, c[0x0][0x2d0], -R134.reuse ;  /* 0x0000b4000d847a23 */ /* 0x100fe20000010886 */
[----:B------:R-:W-:Y:S01]  /*7b70*/  MUFU.EX2 R118, R118 ;  /* 0x0000007600767308 */ /* 0x000fe20000000800 */
[----:B------:R-:W3:Y:S01]  /*7b80*/  LDSM.16.MT88.4 R12, [R204+0x100] ;  /* 0x00010000cc0c783b */ /* 0x000ee20000004200 */
[--C-:B------:R-:W-:Y:S01]  /*7b90*/  FFMA.FTZ R133, R17, c[0x0][0x2d0], -R134.reuse ;  /* 0x0000b40011857a23 */ /* 0x100fe20000010886 */
[----:B--2---:R-:W-:Y:S01]  /*7ba0*/  F2FP.PACK_AB R120, R119, R128 ;  /* 0x000000807778723e */ /* 0x004fe200000000ff */
[--C-:B------:R-:W-:Y:S02]  /*7bb0*/  FFMA.FTZ R131, R9, c[0x0][0x2d0], -R134.reuse ;  /* 0x0000b40009837a23 */ /* 0x100fe40000010886 */
[--C-:B------:R-:W-:Y:S02]  /*7bc0*/  FFMA.FTZ R130, R11, c[0x0][0x2d0], -R134.reuse ;  /* 0x0000b4000b827a23 */ /* 0x100fe40000010886 */
[----:B------:R-:W-:Y:S02]  /*7bd0*/  FMUL.FTZ R2, R5, c[0x0][0x2d0] ;  /* 0x0000b40005027a20 */ /* 0x000fe40000410000 */
[----:B------:R-:W2:Y:S01]  /*7be0*/  MUFU.EX2 R129, R129 ;  /* 0x0000008100817308 */ /* 0x000ea20000000800 */
[--C-:B------:R-:W-:Y:S02]  /*7bf0*/  FFMA.FTZ R158, R229, c[0x0][0x2d0], -R134.reuse ;  /* 0x0000b400e59e7a23 */ /* 0x100fe40000010886 */
[--C-:B------:R-:W-:Y:S02]  /*7c00*/  FFMA.FTZ R161, R161, c[0x0][0x2d0], -R134.reuse ;  /* 0x0000b400a1a17a23 */ /* 0x100fe40000010886 */
[C---:B-1----:R-:W-:Y:S02]  /*7c10*/  FMUL.FTZ R4, R3.reuse, R112 ;  /* 0x0000007003047220 */ /* 0x042fe40000410000 */
        /* <DEDUP_REMOVED lines=8> */
[----:B------:R-:W-:Y:S01]  /*7ca0*/  MUFU.EX2 R133, R133 ;  /* 0x0000008500857308 */ /* 0x000fe20000000800 */
[C---:B------:R-:W-:Y:S02]  /*7cb0*/  FMUL.FTZ R32, R3.reuse, R88 ;  /* 0x0000005803207220 */ /* 0x040fe40000410000 */
[----:B------:R-:W-:Y:S01]  /*7cc0*/  FMUL.FTZ R33, R3, R89 ;  /* 0x0000005903217220 */ /* 0x000fe20000410000 */
[----:B--2---:R-:W-:Y:S01]  /*7cd0*/  F2FP.PACK_AB R122, R129, R118 ;  /* 0x00000076817a723e */ /* 0x004fe200000000ff */
[C---:B------:R-:W-:Y:S02]  /*7ce0*/  FMUL.FTZ R40, R3.reuse, R96 ;  /* 0x0000006003287220 */ /* 0x040fe40000410000 */
[C---:B------:R-:W-:Y:S02]  /*7cf0*/  FMUL.FTZ R41, R3.reuse, R97 ;  /* 0x0000006103297220 */ /* 0x040fe40000410000 */
[C---:B------:R-:W-:Y:S01]  /*7d00*/  FMUL.FTZ R48, R3.reuse, R104 ;  /* 0x0000006803307220 */ /* 0x040fe20000410000 */
[----:B------:R-:W2:Y:S01]  /*7d10*/  MUFU.EX2 R132, R132 ;  /* 0x0000008400847308 */ /* 0x000ea20000000800 */
[C---:B------:R-:W-:Y:S02]  /*7d20*/  FMUL.FTZ R49, R3.reuse, R105 ;  /* 0x0000006903317220 */ /* 0x040fe40000410000 */
[C---:B------:R-:W-:Y:S02]  /*7d30*/  FMUL.FTZ R52, R3.reuse, R52 ;  /* 0x0000003403347220 */ /* 0x040fe40000410000 */
[C---:B-1----:R-:W-:Y:S02]  /*7d40*/  FMUL.FTZ R6, R2.reuse, R114 ;  /* 0x0000007202067220 */ /* 0x042fe40000410000 */
        /* <DEDUP_REMOVED lines=9> */
[----:B------:R-:W1:Y:S01]  /*7de0*/  MUFU.EX2 R130, R130 ;  /* 0x0000008200827308 */ /* 0x000e620000000800 */
[C---:B------:R-:W-:Y:S01]  /*7df0*/  FMUL.FTZ R34, R2.reuse, R90 ;  /* 0x0000005a02227220 */ /* 0x040fe20000410000 */
[----:B------:R-:W-:Y:S01]  /*7e00*/  LDSM.16.MT88.4 R72, [R201+0x3100] ;  /* 0x00310000c948783b */ /* 0x000fe20000004200 */
[----:B------:R-:W-:Y:S01]  /*7e10*/  FMUL.FTZ R35, R2, R91 ;  /* 0x0000005b02237220 */ /* 0x000fe20000410000 */
[----:B--2---:R-:W-:Y:S01]  /*7e20*/  F2FP.PACK_AB R121, R132, R133 ;  /* 0x000000858479723e */ /* 0x004fe200000000ff */
[C---:B------:R-:W-:Y:S02]  /*7e30*/  FMUL.FTZ R42, R2.reuse, R98 ;  /* 0x00000062022a7220 */ /* 0x040fe40000410000 */
[C---:B------:R-:W-:Y:S02]  /*7e40*/  FMUL.FTZ R43, R2.reuse, R99 ;  /* 0x00000063022b7220 */ /* 0x040fe40000410000 */
[C---:B------:R-:W-:Y:S01]  /*7e50*/  FMUL.FTZ R50, R2.reuse, R106 ;  /* 0x0000006a02327220 */ /* 0x040fe20000410000 */
[----:B------:R-:W-:Y:S01]  /*7e60*/  LDSM.16.MT88.4 R80, [R204+0x900] ;  /* 0x00090000cc50783b */ /* 0x000fe20000004200 */
[C---:B------:R-:W-:Y:S01]  /*7e70*/  FMUL.FTZ R51, R2.reuse, R107 ;  /* 0x0000006b02337220 */ /* 0x040fe20000410000 */
[----:B------:R-:W-:Y:S01]  /*7e80*/  MUFU.EX2 R137, R137 ;  /* 0x0000008900897308 */ /* 0x000fe20000000800 */
[C---:B------:R-:W-:Y:S02]  /*7e90*/  FMUL.FTZ R53, R3.reuse, R53 ;  /* 0x0000003503357220 */ /* 0x040fe40000410000 */
[C---:B------:R-:W-:Y:S02]  /*7ea0*/  FMUL.FTZ R54, R2.reuse, R54 ;  /* 0x0000003602367220 */ /* 0x040fe40000410000 */
[C---:B------:R-:W-:Y:S01]  /*7eb0*/  FMUL.FTZ R55, R2.reuse, R55 ;  /* 0x0000003702377220 */ /* 0x040fe20000410000 */
[----:B------:R-:W-:Y:S01]  /*7ec0*/  LDSM.16.MT88.4 R88, [R200+0x900] ;  /* 0x00090000c858783b */ /* 0x000fe20000004200 */
[C---:B------:R-:W-:Y:S02]  /*7ed0*/  FMUL.FTZ R56, R3.reuse, R56 ;  /* 0x0000003803387220 */ /* 0x040fe40000410000 */
[C---:B------:R-:W-:Y:S01]  /*7ee0*/  FMUL.FTZ R57, R3.reuse, R57 ;  /* 0x0000003903397220 */ /* 0x040fe20000410000 */
[----:B------:R-:W2:Y:S01]  /*7ef0*/  MUFU.EX2 R144, R144 ;  /* 0x0000009000907308 */ /* 0x000ea20000000800 */
[----:B------:R-:W-:Y:S01]  /*7f00*/  FMUL.FTZ R58, R2, R58 ;  /* 0x0000003a023a7220 */ /* 0x000fe20000410000 */
[----:B-1----:R-:W-:Y:S01]  /*7f10*/  F2FP.PACK_AB R123, R130, R131 ;  /* 0x00000083827b723e */ /* 0x002fe200000000ff */
[C---:B------:R-:W-:Y:S01]  /*7f20*/  FMUL.FTZ R59, R2.reuse, R59 ;  /* 0x0000003b023b7220 */ /* 0x040fe20000410000 */
[----:B------:R-:W-:Y:S01]  /*7f30*/  LDSM.16.MT88.4 R96, [R200+0x2900] ;  /* 0x00290000c860783b */ /* 0x000fe20000004200 */
[C---:B------:R-:W-:Y:S02]  /*7f40*/  FMUL.FTZ R60, R3.reuse, R60 ;  /* 0x0000003c033c7220 */ /* 0x040fe40000410000 */
[C---:B------:R-:W-:Y:S02]  /*7f50*/  FMUL.FTZ R61, R3.reuse, R61 ;  /* 0x0000003d033d7220 */ /* 0x040fe40000410000 */
[C---:B---3--:R-:W-:Y:S01]  /*7f60*/  HMMA.16816.F32 R4, R120.reuse, R12, R4 ;  /* 0x0000000c7804723c */ /* 0x048fe20000001804 */
[----:B------:R-:W-:Y:S02]  /*7f70*/  MUFU.EX2 R147, R147 ;  /* 0x0000009300937308 */ /* 0x000fe40000000800 */
[----:B------:R-:W-:Y:S02]  /*7f80*/  LDSM.16.MT88.4 R104, [R202+0x5900] ;  /* 0x00590000ca68783b */ /* 0x000fe40000004200 */
[C---:B------:R-:W-:Y:S02]  /*7f90*/  FMUL.FTZ R62, R2.reuse, R62 ;  /* 0x0000003e023e7220 */ /* 0x040fe40000410000 */
[C---:B------:R-:W-:Y:S01]  /*7fa0*/  FMUL.FTZ R12, R3.reuse, R68 ;  /* 0x00000044030c7220 */ /* 0x040fe20000410000 */
[C---:B------:R-:W-:Y:S03]  /*7fb0*/  HMMA.16816.F32 R8, R120.reuse, R14, R8 ;  /* 0x0000000e7808723c */ /* 0x040fe60000001808 */
[----:B------:R-:W-:Y:S01]  /*7fc0*/  MUFU.EX2 R156, R156 ;  /* 0x0000009c009c7308 */ /* 0x000fe20000000800 */
[C---:B------:R-:W-:Y:S02]  /*7fd0*/  FMUL.FTZ R13, R3.reuse, R69 ;  /* 0x00000045030d7220 */ /* 0x040fe40000410000 */
[C---:B------:R-:W-:Y:S02]  /*7fe0*/  FMUL.FTZ R63, R2.reuse, R63 ;  /* 0x0000003f023f7220 */ /* 0x040fe40000410000 */
[C---:B------:R-:W-:Y:S04]  /*7ff0*/  FMUL.FTZ R14, R2.reuse, R70 ;  /* 0x00000046020e7220 */ /* 0x040fe80000410000 */
[C---:B------:R-:W-:Y:S01]  /*8000*/  FMUL.FTZ R15, R2.reuse, R71 ;  /* 0x00000047020f7220 */ /* 0x040fe20000410000 */
[----:B------:R-:W-:Y:S01]  /*8010*/  MUFU.EX2 R158, R158 ;  /* 0x0000009e009e7308 */ /* 0x000fe20000000800 */
[----:B------:R-:W1:Y:S01]  /*8020*/  LDSM.16.MT88.4 R68, [R202+0x3100] ;  /* 0x00310000ca44783b */ /* 0x000e620000004200 */
[C---:B------:R-:W-:Y:S02]  /*8030*/  FMUL.FTZ R64, R3.reuse, R64 ;  /* 0x0000004003407220 */ /* 0x040fe40000410000 */
[C---:B------:R-:W-:Y:S02]  /*8040*/  FMUL.FTZ R65, R3.reuse, R65 ;  /* 0x0000004103417220 */ /* 0x040fe40000410000 */
[C---:B------:R-:W-:Y:S03]  /*8050*/  HMMA.16816.F32 R12, R120.reuse, R20, R12 ;  /* 0x00000014780c723c */ /* 0x040fe6000000180c */
[C---:B------:R-:W-:Y:S01]  /*8060*/  FMUL.FTZ R66, R2.reuse, R66 ;  /* 0x0000004202427220 */ /* 0x040fe20000410000 */
[----:B------:R-:W3:Y:S01]  /*8070*/  MUFU.EX2 R161, R161 ;  /* 0x000000a100a17308 */ /* 0x000ee20000000800 */
[C---:B------:R-:W-:Y:S02]  /*8080*/  FMUL.FTZ R67, R2.reuse, R67 ;  /* 0x0000004302437220 */ /* 0x040fe40000410000 */
[C---:B------:R-:W-:Y:S01]  /*8090*/  FMUL.FTZ R20, R3.reuse, R76 ;  /* 0x0000004c03147220 */ /* 0x040fe20000410000 */
[C---:B------:R-:W-:Y:S04]  /*80a0*/  HMMA.16816.F32 R16, R120.reuse, R22, R16 ;  /* 0x000000167810723c */ /* 0x040fe80000001810 */
[----:B------:R-:W-:Y:S02]  /*80b0*/  FMUL.FTZ R21, R3, R77 ;  /* 0x0000004d03157220 */ /* 0x000fe40000410000 */
[----:B------:R-:W-:Y:S01]  /*80c0*/  MUFU.EX2 R174, R174 ;  /* 0x000000ae00ae7308 */ /* 0x000fe20000000800 */
[C---:B------:R-:W-:Y:S02]  /*80d0*/  FMUL.FTZ R22, R2.reuse, R78 ;  /* 0x0000004e02167220 */ /* 0x040fe40000410000 */
[----:B------:R-:W-:Y:S02]  /*80e0*/  FMUL.FTZ R23, R2, R79 ;  /* 0x0000004f02177220 */ /* 0x000fe40000410000 */
[----:B------:R-:W4:Y:S01]  /*80f0*/  LDSM.16.MT88.4 R76, [R200+0x3100] ;  /* 0x00310000c84c783b */ /* 0x000f220000004200 */
[--C-:B------:R-:W-:Y:S02]  /*8100*/  FFMA.FTZ R160, R227, c[0x0][0x2d0], -R134.reuse ;  /* 0x0000b400e3a07a23 */ /* 0x100fe40000010886 */
[--C-:B------:R-:W-:Y:S02]  /*8110*/  FFMA.FTZ R163, R163, c[0x0][0x2d0], -R134.reuse ;  /* 0x0000b400a3a37a23 */ /* 0x100fe40000010886 */
[C---:B------:R-:W-:Y:S01]  /*8120*/  HMMA.16816.F32 R20, R120.reuse, R28, R20 ;  /* 0x0000001c7814723c */ /* 0x040fe20000001814 */
[----:B------:R-:W-:Y:S02]  /*8130*/  MUFU.EX2 R224, R224 ;  /* 0x000000e000e07308 */ /* 0x000fe40000000800 */
        /* <DEDUP_REMOVED lines=15> */
[----:B------:R-:W1:Y:S01]  /*8230*/  MUFU.EX2 R227, R227 ;  /* 0x000000e300e37308 */ /* 0x000e620000000800 */
        /* <DEDUP_REMOVED lines=16> */
[----:B------:R-:W3:Y:S01]  /*8340*/  MUFU.EX2 R233, R233 ;  /* 0x000000e900e97308 */ /* 0x000ee20000000800 */
        /* <DEDUP_REMOVED lines=8> */
[C---:B-1----:R-:W-:Y:S03]  /*83d0*/  HMMA.16816.F32 R44, R120.reuse, R68, R44 ;  /* 0x00000044782c723c */ /* 0x042fe6000000182c */
[--C-:B------:R-:W-:Y:S01]  /*83e0*/  FFMA.FTZ R162, R231, c[0x0][0x2d0], -R134.reuse ;  /* 0x0000b400e7a27a23 */ /* 0x100fe20000010886 */
[----:B------:R-:W1:Y:S01]  /*83f0*/  MUFU.EX2 R235, R235 ;  /* 0x000000eb00eb7308 */ /* 0x000e620000000800 */
[--C-:B------:R-:W-:Y:S02]  /*8400*/  FFMA.FTZ R225, R225, c[0x0][0x2d0], -R134.reuse ;  /* 0x0000b400e1e17a23 */ /* 0x100fe40000010886 */
[----:B--2---:R-:W-:Y:S01]  /*8410*/  F2FP.PACK_AB R68, R144, R137 ;  /* 0x000000899044723e */ /* 0x004fe200000000ff */
[C---:B------:R-:W-:Y:S04]  /*8420*/  HMMA.16816.F32 R48, R120.reuse, R70, R48 ;  /* 0x000000467830723c */ /* 0x040fe80000001830 */
[----:B---3--:R-:W-:Y:S01]  /*8430*/  F2FP.PACK_AB R69, R161, R158 ;  /* 0x0000009ea145723e */ /* 0x008fe200000000ff */
[--C-:B------:R-:W-:Y:S01]  /*8440*/  FFMA.FTZ R175, R175, c[0x0][0x2d0], -R134.reuse ;  /* 0x0000b400afaf7a23 */ /* 0x100fe20000010886 */
[----:B------:R-:W-:Y:S01]  /*8450*/  MUFU.EX2 R232, R232 ;  /* 0x000000e800e87308 */ /* 0x000fe20000000800 */
[----:B------:R-:W-:Y:S01]  /*8460*/  F2FP.PACK_AB R70, R156, R147 ;  /* 0x000000939c46723e */ /* 0x000fe200000000ff */
[C---:B------:R-:W-:Y:S04]  /*8470*/  HMMA.16816.F32 R52, R120.reuse, R72, R52 ;  /* 0x000000487834723c */ /* 0x040fe80000001834 */
[----:B-----5:R-:W-:Y:S01]  /*8480*/  F2FP.PACK_AB R71, R163, R160 ;  /* 0x000000a0a347723e */ /* 0x020fe200000000ff */
[--C-:B------:R-:W-:Y:S02]  /*8490*/  FFMA.FTZ R184, R173, c[0x0][0x2d0], -R134.reuse ;  /* 0x0000b400adb87a23 */ /* 0x100fe40000010886 */
[--C-:B------:R-:W-:Y:S01]  /*84a0*/  FFMA.FTZ R145, R145, c[0x0][0x2d0], -R159.reuse ;  /* 0x0000b40091917a23 */ /* 0x100fe2000001089f */
[C---:B------:R-:W-:Y:S01]  /*84b0*/  HMMA.16816.F32 R56, R120.reuse, R74, R56 ;  /* 0x0000004a7838723c */ /* 0x040fe20000001838 */
[----:B------:R-:W2:Y:S01]  /*84c0*/  LDSM.16.MT88.4 R72, [R202+0x900] ;  /* 0x00090000ca48783b */ /* 0x000ea20000004200 */
[----:B------:R-:W-:Y:S02]  /*84d0*/  MUFU.EX2 R237, R237 ;  /* 0x000000ed00ed7308 */ /* 0x000fe40000000800 */
[--C-:B------:R-:W-:Y:S02]  /*84e0*/  FFMA.FTZ R138, R138, c[0x0][0x2d0], -R159.reuse ;  /* 0x0000b4008a8a7a23 */ /* 0x100fe4000001089f */
[----:B------:R-:W-:Y:S02]  /*84f0*/  FFMA.FTZ R159, R136, c[0x0][0x2d0], -R159 ;  /* 0x0000b400889f7a23 */ /* 0x000fe4000001089f */
[C---:B----4-:R-:W-:Y:S04]  /*8500*/  HMMA.16816.F32 R60, R120.reuse, R76, R60 ;  /* 0x0000004c783c723c */ /* 0x050fe8000000183c */
[----:B------:R-:W-:Y:S01]  /*8510*/  MUFU.EX2 R234, R234 ;  /* 0x000000ea00ea7308 */ /* 0x000fe20000000800 */
[--C-:B------:R-:W-:Y:S02]  /*8520*/  FFMA.FTZ R136, R157, c[0x0][0x2d0], -R134.reuse ;  /* 0x0000b4009d887a23 */ /* 0x100fe40000010886 */
[--C-:B------:R-:W-:Y:S01]  /*8530*/  FFMA.FTZ R139, R139, c[0x0][0x2d0], -R134.reuse ;  /* 0x0000b4008b8b7a23 */ /* 0x100fe20000010886 */
[----:B------:R-:W-:Y:S01]  /*8540*/  HMMA.16816.F32 R64, R120, R78, R64 ;  /* 0x0000004e7840723c */ /* 0x000fe20000001840 */
[----:B------:R-:W3:Y:S03]  /*8550*/  LDSM.16.MT88.4 R76, [R204+0x3900] ;  /* 0x00390000cc4c783b */ /* 0x000ee60000004200 */
[--C-:B------:R-:W-:Y:S02]  /*8560*/  FFMA.FTZ R135, R135, c[0x0][0x2d0], -R134.reuse ;  /* 0x0000b40087877a23 */ /* 0x100fe40000010886 */
[----:B------:R-:W-:Y:S01]  /*8570*/  MUFU.EX2 R241, R241 ;  /* 0x000000f100f17308 */ /* 0x000fe20000000800 */
[----:B------:R-:W-:Y:S01]  /*8580*/  FFMA.FTZ R134, R117, c[0x0][0x2d0], -R134 ;  /* 0x0000b40075867a23 */ /* 0x000fe20000010886 */
[C---:B------:R-:W-:Y:S05]  /*8590*/  HMMA.16816.F32 R4, R68.reuse, R80, R4 ;  /* 0x000000504404723c */ /* 0x040fea0000001804 */
[----:B------:R-:W-:Y:S02]  /*85a0*/  FFMA.FTZ R128, R3, R216, R128 ;  /* 0x000000d803807223 */ /* 0x000fe40000010080 */
[----:B------:R-:W-:Y:S01]  /*85b0*/  FFMA.FTZ R133, R2, R217, R133 ;  /* 0x000000d902857223 */ /* 0x000fe20000010085 */
[C---:B------:R-:W-:Y:S01]  /*85c0*/  HMMA.16816.F32 R8, R68.reuse, R82, R8 ;  /* 0x000000524408723c */ /* 0x040fe20000001808 */
[----:B------:R-:W-:Y:S01]  /*85d0*/  LDSM.16.MT88.4 R80, [R201+0x3900] ;  /* 0x00390000c950783b */ /* 0x000fe20000004200 */
[----:B------:R-:W-:Y:S02]  /*85e0*/  MUFU.EX2 R236, R236 ;  /* 0x000000ec00ec7308 */ /* 0x000fe40000000800 */
[----:B------:R-:W-:Y:S02]  /*85f0*/  FADD.FTZ R119, R119, R128 ;  /* 0x0000008077777221 */ /* 0x000fe40000010000 */
[----:B------:R-:W-:Y:S02]  /*8600*/  FADD.FTZ R132, R132, R133 ;  /* 0x0000008584847221 */ /* 0x000fe40000010000 */
[----:B------:R-:W-:Y:S01]  /*8610*/  FADD.FTZ R118, R118, R119 ;  /* 0x0000007776767221 */ /* 0x000fe20000010000 */
[C---:B--2---:R-:W-:Y:S03]  /*8620*/  HMMA.16816.F32 R12, R68.reuse, R72, R12 ;  /* 0x00000048440c723c */ /* 0x044fe6000000180c */
[----:B------:R-:W-:Y:S01]  /*8630*/  MUFU.EX2 R245, R245 ;  /* 0x000000f500f57308 */ /* 0x000fe20000000800 */
[----:B------:R-:W-:Y:S02]  /*8640*/  FADD.FTZ R3, R131, R132 ;  /* 0x0000008483037221 */ /* 0x000fe40000010000 */
[----:B------:R-:W-:Y:S02]  /*8650*/  FADD.FTZ R118, R129, R118 ;  /* 0x0000007681767221 */ /* 0x000fe40000010000 */
[C---:B------:R-:W-:Y:S01]  /*8660*/  HMMA.16816.F32 R16, R68.reuse, R74, R16 ;  /* 0x0000004a4410723c */ /* 0x040fe20000001810 */
[----:B------:R-:W2:Y:S03]  /*8670*/  LDSM.16.MT88.4 R72, [R202+0x3900] ;  /* 0x00390000ca48783b */ /* 0x000ea60000004200 */
[----:B------:R-:W-:Y:S01]  /*8680*/  FADD.FTZ R3, R130, R3 ;  /* 0x0000000382037221 */ /* 0x000fe20000010000 */
[----:B------:R-:W-:Y:S01]  /*8690*/  MUFU.EX2 R238, R238 ;  /* 0x000000ee00ee7308 */ /* 0x000fe20000000800 */
[----:B------:R-:W-:Y:S02]  /*86a0*/  FADD.FTZ R137, R137, R118 ;  /* 0x0000007689897221 */ /* 0x000fe40000010000 */
[C---:B------:R-:W-:Y:S04]  /*86b0*/  HMMA.16816.F32 R20, R68.reuse, R84, R20 ;  /* 0x000000544414723c */ /* 0x040fe80000001814 */
[----:B------:R-:W-:Y:S02]  /*86c0*/  FADD.FTZ R158, R158, R3 ;  /* 0x000000039e9e7221 */ /* 0x000fe40000010000 */
[----:B------:R-:W-:Y:S01]  /*86d0*/  FADD.FTZ R144, R144, R137 ;  /* 0x0000008990907221 */ /* 0x000fe20000010000 */
[----:B------:R-:W-:Y:S01]  /*86e0*/  MUFU.EX2 R239, R239 ;  /* 0x000000ef00ef7308 */ /* 0x000fe20000000800 */
[C---:B------:R-:W-:Y:S01]  /*86f0*/  HMMA.16816.F32 R24, R68.reuse, R86, R24 ;  /* 0x000000564418723c */ /* 0x040fe20000001818 */
[----:B------:R-:W4:Y:S03]  /*8700*/  LDSM.16.MT88.4 R84, [R200+0x3900] ;  /* 0x00390000c854783b */ /* 0x000f260000004200 */
[----:B------:R-:W-:Y:S02]  /*8710*/  FADD.FTZ R161, R161, R158 ;  /* 0x0000009ea1a17221 */ /* 0x000fe40000010000 */
[----:B------:R-:W-:Y:S02]  /*8720*/  FADD.FTZ R147, R147, R144 ;  /* 0x0000009093937221 */ /* 0x000fe40000010000 */
[C---:B------:R-:W-:Y:S01]  /*8730*/  HMMA.16816.F32 R28, R68.reuse, R88, R28 ;  /* 0x00000058441c723c */ /* 0x040fe2000000181c */
[----:B------:R-:W-:Y:S03]  /*8740*/  MUFU.EX2 R226, R226 ;  /* 0x000000e200e27308 */ /* 0x000fe60000000800 */
[----:B------:R-:W-:Y:S02]  /*8750*/  FADD.FTZ R160, R160, R161 ;  /* 0x000000a1a0a07221 */ /* 0x000fe40000010000 */
[----:B------:R-:W-:Y:S02]  /*8760*/  FADD.FTZ R156, R156, R147 ;  /* 0x000000939c9c7221 */ /* 0x000fe40000010000 */
[C---:B------:R-:W-:Y:S01]  /*8770*/  HMMA.16816.F32 R32, R68.reuse, R90, R32 ;  /* 0x0000005a4420723c */ /* 0x040fe20000001820 */
[----:B------:R-:W-:Y:S02]  /*8780*/  LDSM.16.MT88.4 R88, [R200+0x4100] ;  /* 0x00410000c858783b */ /* 0x000fe40000004200 */
[----:B------:R-:W-:Y:S01]  /*8790*/  MUFU.EX2 R243, R243 ;  /* 0x000000f300f37308 */ /* 0x000fe20000000800 */
[----:B------:R-:W-:Y:S04]  /*87a0*/  FADD.FTZ R163, R163, R160 ;  /* 0x000000a0a3a37221 */ /* 0x000fe80000010000 */
[C---:B---3--:R-:W-:Y:S05]  /*87b0*/  HMMA.16816.F32 R36, R68.reuse, R76, R36 ;  /* 0x0000004c4424723c */ /* 0x048fea0000001824 */
[----:B------:R-:W-:Y:S03]  /*87c0*/  MUFU.EX2 R172, R172 ;  /* 0x000000ac00ac7308 */ /* 0x000fe60000000800 */
[C---:B------:R-:W-:Y:S01]  /*87d0*/  HMMA.16816.F32 R40, R68.reuse, R78, R40 ;  /* 0x0000004e4428723c */ /* 0x040fe20000001828 */
[----:B------:R-:W-:Y:S06]  /*87e0*/  LDSM.16.MT88.4 R76, [R202+0x1100] ;  /* 0x00110000ca4c783b */ /* 0x000fec0000004200 */
[----:B------:R-:W-:Y:S01]  /*87f0*/  MUFU.EX2 R247, R247 ;  /* 0x000000f700f77308 */ /* 0x000fe20000000800 */
[C---:B--2---:R-:W-:Y:S08]  /*8800*/  HMMA.16816.F32 R44, R68.reuse, R72, R44 ;  /* 0x00000048442c723c */ /* 0x044ff0000000182c */
[C---:B------:R-:W-:Y:S01]  /*8810*/  HMMA.16816.F32 R48, R68.reuse, R74, R48 ;  /* 0x0000004a4430723c */ /* 0x040fe20000001830 */
[----:B------:R-:W2:Y:S01]  /*8820*/  LDSM.16.MT88.4 R72, [R204+0x1100] ;  /* 0x00110000cc48783b */ /* 0x000ea20000004200 */
[----:B------:R-:W-:Y:S06]  /*8830*/  MUFU.EX2 R162, R162 ;  /* 0x000000a200a27308 */ /* 0x000fec0000000800 */
[C---:B------:R-:W-:Y:S04]  /*8840*/  HMMA.16816.F32 R52, R68.reuse, R80, R52 ;  /* 0x000000504434723c */ /* 0x040fe80000001834 */
[----:B------:R-:W-:Y:S04]  /*8850*/  MUFU.EX2 R225, R225 ;  /* 0x000000e100e17308 */ /* 0x000fe80000000800 */
[C---:B------:R-:W-:Y:S01]  /*8860*/  HMMA.16816.F32 R56, R68.reuse, R82, R56 ;  /* 0x000000524438723c */ /* 0x040fe20000001838 */
[----:B------:R-:W3:Y:S05]  /*8870*/  LDSM.16.MT88.4 R80, [R201+0x1100] ;  /* 0x00110000c950783b */ /* 0x000eea0000004200 */
[----:B------:R-:W-:Y:S02]  /*8880*/  MUFU.EX2 R175, R175 ;  /* 0x000000af00af7308 */ /* 0x000fe40000000800 */
[C---:B----4-:R-:W-:Y:S08]  /*8890*/  HMMA.16816.F32 R60, R68.reuse, R84, R60 ;  /* 0x00000054443c723c */ /* 0x050ff0000000183c */
[----:B------:R-:W-:Y:S01]  /*88a0*/  HMMA.16816.F32 R64, R68, R86, R64 ;  /* 0x000000564440723c */ /* 0x000fe20000001840 */
[----:B------:R-:W4:Y:S01]  /*88b0*/  LDSM.16.MT88.4 R84, [R200+0x1100] ;  /* 0x00110000c854783b */ /* 0x000f220000004200 */
[----:B------:R-:W-:Y:S05]  /*88c0*/  MUFU.EX2 R184, R184 ;  /* 0x000000b800b87308 */ /* 0x000fea0000000800 */
[----:B------:R-:W-:Y:S01]  /*88d0*/  F2FP.PACK_AB R68, R174, R227 ;  /* 0x000000e3ae44723e */ /* 0x000fe200000000ff */
[----:B------:R-:W-:Y:S01]  /*88e0*/  FADD.FTZ R227, R227, R156 ;  /* 0x0000009ce3e37221 */ /* 0x000fe20000010000 */
[----:B------:R-:W-:Y:S03]  /*88f0*/  F2FP.PACK_AB R70, R229, R224 ;  /* 0x000000e0e546723e */ /* 0x000fe600000000ff */
[----:B------:R-:W-:Y:S01]  /*8900*/  F2FP.PACK_AB R69, R233, R228 ;  /* 0x000000e4e945723e */ /* 0x000fe200000000ff */
[----:B------:R-:W-:Y:S01]  /*8910*/  MUFU.EX2 R146, R146 ;  /* 0x0000009200927308 */ /* 0x000fe20000000800 */
[----:B-1----:R-:W-:Y:S01]  /*8920*/  F2FP.PACK_AB R71, R235, R230 ;  /* 0x000000e6eb47723e */ /* 0x002fe200000000ff */
[----:B------:R-:W-:Y:S02]  /*8930*/  FADD.FTZ R228, R228, R163 ;  /* 0x000000a3e4e47221 */ /* 0x000fe40000010000 */
[----:B------:R-:W-:Y:S02]  /*8940*/  FADD.FTZ R227, R174, R227 ;  /* 0x000000e3aee37221 */ /* 0x000fe40000010000 */
[----:B------:R-:W-:Y:S02]  /*8950*/  FADD.FTZ R233, R233, R228 ;  /* 0x000000e4e9e97221 */ /* 0x000fe40000010000 */
[C---:B--2---:R-:W-:Y:S02]  /*8960*/  HMMA.16816.F32 R4, R68.reuse, R72, R4 ;  /* 0x000000484404723c */ /* 0x044fe40000001804 */
[----:B------:R-:W1:Y:S01]  /*8970*/  MUFU.EX2 R145, R145 ;  /* 0x0000009100917308 */ /* 0x000e620000000800 */
[----:B------:R-:W-:Y:S02]  /*8980*/  FADD.FTZ R224, R224, R227 ;  /* 0x000000e3e0e07221 */ /* 0x000fe40000010000 */
[----:B------:R-:W-:Y:S02]  /*8990*/  FADD.FTZ R230, R230, R233 ;  /* 0x000000e9e6e67221 */ /* 0x000fe40000010000 */
[----:B------:R-:W-:Y:S01]  /*89a0*/  FADD.FTZ R229, R229, R224 ;  /* 0x000000e0e5e57221 */ /* 0x000fe20000010000 */
[C---:B------:R-:W-:Y:S01]  /*89b0*/  HMMA.16816.F32 R8, R68.reuse, R74, R8 ;  /* 0x0000004a4408723c */ /* 0x040fe20000001808 */
[----:B------:R-:W2:Y:S03]  /*89c0*/  LDSM.16.MT88.4 R72, [R204+0x4100] ;  /* 0x00410000cc48783b */ /* 0x000ea60000004200 */
[----:B------:R-:W-:Y:S01]  /*89d0*/  MUFU.EX2 R138, R138 ;  /* 0x0000008a008a7308 */ /* 0x000fe20000000800 */
[----:B------:R-:W-:Y:S03]  /*89e0*/  FADD.FTZ R235, R235, R230 ;  /* 0x000000e6ebeb7221 */ /* 0x000fe60000010000 */
[C---:B------:R-:W-:Y:S06]  /*89f0*/  HMMA.16816.F32 R12, R68.reuse, R76, R12 ;  /* 0x0000004c440c723c */ /* 0x040fec000000180c */
[----:B------:R-:W5:Y:S02]  /*8a00*/  MUFU.EX2 R159, R159 ;  /* 0x0000009f009f7308 */ /* 0x000f640000000800 */
[C---:B------:R-:W-:Y:S01]  /*8a10*/  HMMA.16816.F32 R16, R68.reuse, R78, R16 ;  /* 0x0000004e4410723c */ /* 0x040fe20000001810 */
[----:B------:R-:W2:Y:S03]  /*8a20*/  LDSM.16.MT88.4 R76, [R202+0x4100] ;  /* 0x00410000ca4c783b */ /* 0x000ea60000004200 */
[----:B-1----:R-:W-:Y:S04]  /*8a30*/  F2FP.PACK_AB R120, R145, R146 ;  /* 0x000000929178723e */ /* 0x002fe800000000ff */
[C---:B---3--:R-:W-:Y:S01]  /*8a40*/  HMMA.16816.F32 R20, R68.reuse, R80, R20 ;  /* 0x000000504414723c */ /* 0x048fe20000001814 */
[----:B------:R-:W-:Y:S07]  /*8a50*/  MUFU.EX2 R136, R136 ;  /* 0x0000008800887308 */ /* 0x000fee0000000800 */
[C---:B------:R-:W-:Y:S01]  /*8a60*/  HMMA.16816.F32 R24, R68.reuse, R82, R24 ;  /* 0x000000524418723c */ /* 0x040fe20000001818 */
[----:B------:R-:W1:Y:S02]  /*8a70*/  LDSM.16.MT88.4 R80, [R201+0x4100] ;  /* 0x00410000c950783b */ /* 0x000e640000004200 */
[----:B------:R-:W3:Y:S01]  /*8a80*/  MUFU.EX2 R139, R139 ;  /* 0x0000008b008b7308 */ /* 0x000ee20000000800 */
[----:B-----5:R-:W-:Y:S04]  /*8a90*/  F2FP.PACK_AB R122, R159, R138 ;  /* 0x0000008a9f7a723e */ /* 0x020fe800000000ff */
[C---:B----4-:R-:W-:Y:S05]  /*8aa0*/  HMMA.16816.F32 R28, R68.reuse, R84, R28 ;  /* 0x00000054441c723c */ /* 0x050fea000000181c */
[----:B------:R-:W-:Y:S03]  /*8ab0*/  MUFU.EX2 R135, R135 ;  /* 0x0000008700877308 */ /* 0x000fe60000000800 */
[C---:B------:R-:W-:Y:S01]  /*8ac0*/  HMMA.16816.F32 R32, R68.reuse, R86, R32 ;  /* 0x000000564420723c */ /* 0x040fe20000001820 */
[----:B------:R-:W4:Y:S06]  /*8ad0*/  LDSM.16.MT88.4 R84, [R204+0x1900] ;  /* 0x00190000cc54783b */ /* 0x000f2c0000004200 */
[----:B------:R-:W5:Y:S01]  /*8ae0*/  MUFU.EX2 R134, R134 ;  /* 0x0000008600867308 */ /* 0x000f620000000800 */
[C---:B--2---:R-:W-:Y:S04]  /*8af0*/  HMMA.16816.F32 R36, R68.reuse, R72, R36 ;  /* 0x000000484424723c */ /* 0x044fe80000001824 */
[----:B---3--:R-:W-:Y:S04]  /*8b00*/  F2FP.PACK_AB R121, R139, R136 ;  /* 0x000000888b79723e */ /* 0x008fe800000000ff */
[C---:B------:R-:W-:Y:S01]  /*8b10*/  HMMA.16816.F32 R40, R68.reuse, R74, R40 ;  /* 0x0000004a4428723c */ /* 0x040fe20000001828 */
[----:B------:R-:W2:Y:S07]  /*8b20*/  LDSM.16.MT88.4 R72, [R202+0x1900] ;  /* 0x00190000ca48783b */ /* 0x000eae0000004200 */
[C---:B------:R-:W-:Y:S04]  /*8b30*/  HMMA.16816.F32 R44, R68.reuse, R76, R44 ;  /* 0x0000004c442c723c */ /* 0x040fe8000000182c */
[----:B-----5:R-:W-:Y:S04]  /*8b40*/  F2FP.PACK_AB R123, R134, R135 ;  /* 0x00000087867b723e */ /* 0x020fe800000000ff */
[C---:B------:R-:W-:Y:S01]  /*8b50*/  HMMA.16816.F32 R48, R68.reuse, R78, R48 ;  /* 0x0000004e4430723c */ /* 0x040fe20000001830 */
[----:B------:R-:W3:Y:S07]  /*8b60*/  LDSM.16.MT88.4 R76, [R201+0x1900] ;  /* 0x00190000c94c783b */ /* 0x000eee0000004200 */
        /* <DEDUP_REMOVED lines=20> */
[----:B------:R-:W4:Y:S03]  /*8cb0*/  LDSM.16.MT88.4 R84, [R204+0x4900] ;  /* 0x00490000cc54783b */ /* 0x000f260000004200 */
[----:B------:R-:W-:Y:S04]  /*8cc0*/  FADD.FTZ R2, R162, R239 ;  /* 0x000000efa2027221 */ /* 0x000fe80000010000 */
[C---:B--2---:R-:W-:Y:S04]  /*8cd0*/  HMMA.16816.F32 R12, R68.reuse, R72, R12 ;  /* 0x00000048440c723c */ /* 0x044fe8000000180c */
[----:B------:R-:W-:Y:S04]  /*8ce0*/  FADD.FTZ R2, R225, R2 ;  /* 0x00000002e1027221 */ /* 0x000fe80000010000 */
[C---:B------:R-:W-:Y:S01]  /*8cf0*/  HMMA.16816.F32 R16, R68.reuse, R74, R16 ;  /* 0x0000004a4410723c */ /* 0x040fe20000001810 */
[----:B------:R-:W2:Y:S03]  /*8d00*/  LDSM.16.MT88.4 R72, [R202+0x4900] ;  /* 0x00490000ca48783b */ /* 0x000ea60000004200 */
[----:B------:R-:W-:Y:S02]  /*8d10*/  FADD.FTZ R3, R175, R2 ;  /* 0x00000002af037221 */ /* 0x000fe40000010000 */
[----:B------:R-:W-:Y:S02]  /*8d20*/  IMAD.MOV.U32 R2, RZ, RZ, R116 ;  /* 0x000000ffff027224 */ /* 0x000fe400078e0074 */
[C---:B---3--:R-:W-:Y:S04]  /*8d30*/  HMMA.16816.F32 R20, R68.reuse, R76, R20 ;  /* 0x0000004c4414723c */ /* 0x048fe80000001814 */
[----:B------:R-:W-:Y:S04]  /*8d40*/  FADD.FTZ R3, R184, R3 ;  /* 0x00000003b8037221 */ /* 0x000fe80000010000 */
[C---:B------:R-:W-:Y:S01]  /*8d50*/  HMMA.16816.F32 R24, R68.reuse, R78, R24 ;  /* 0x0000004e4418723c */ /* 0x040fe20000001818 */
[----:B------:R-:W3:Y:S03]  /*8d60*/  LDSM.16.MT88.4 R76, [R204+0x2100] ;  /* 0x00210000cc4c783b */ /* 0x000ee60000004200 */
[----:B------:R-:W-:Y:S02]  /*8d70*/  FADD.FTZ R136, R136, R3 ;  /* 0x0000000388887221 */ /* 0x000fe40000010000 */
[----:B------:R-:W-:Y:S02]  /*8d80*/  IMAD.MOV.U32 R3, RZ, RZ, R0 ;  /* 0x000000ffff037224 */ /* 0x000fe400078e0000 */
[C---:B-1----:R-:W-:Y:S04]  /*8d90*/  HMMA.16816.F32 R28, R68.reuse, R80, R28 ;  /* 0x00000050441c723c */ /* 0x042fe8000000181c */
[----:B------:R-:W-:Y:S04]  /*8da0*/  FADD.FTZ R136, R139, R136 ;  /* 0x000000888b887221 */ /* 0x000fe80000010000 */
[C---:B------:R-:W-:Y:S01]  /*8db0*/  HMMA.16816.F32 R32, R68.reuse, R82, R32 ;  /* 0x000000524420723c */ /* 0x040fe20000001820 */
[----:B------:R-:W1:Y:S03]  /*8dc0*/  LDSM.16.MT88.4 R80, [R202+0x2100] ;  /* 0x00210000ca50783b */ /* 0x000e660000004200 */
[----:B------:R-:W-:Y:S04]  /*8dd0*/  FADD.FTZ R135, R135, R136 ;  /* 0x0000008887877221 */ /* 0x000fe80000010000 */
[C---:B----4-:R-:W-:Y:S04]  /*8de0*/  HMMA.16816.F32 R36, R68.reuse, R84, R36 ;  /* 0x000000544424723c */ /* 0x050fe80000001824 */
[----:B------:R-:W-:Y:S04]  /*8df0*/  FADD.FTZ R217, R134, R135 ;  /* 0x0000008786d97221 */ /* 0x000fe80000010000 */
[C---:B------:R-:W-:Y:S01]  /*8e00*/  HMMA.16816.F32 R40, R68.reuse, R86, R40 ;  /* 0x000000564428723c */ /* 0x040fe20000001828 */
[----:B------:R-:W-:Y:S07]  /*8e10*/  LDSM.16.MT88.4 R84, [R200+0x2100] ;  /* 0x00210000c854783b */ /* 0x000fee0000004200 */
        /* <DEDUP_REMOVED lines=17> */
[C---:B---3--:R-:W-:Y:S03]  /*8f30*/  HMMA.16816.F32 R4, R68.reuse, R76, R4 ;  /* 0x0000004c4404723c */ /* 0x048fe60000001804 */
[----:B------:R-:W-:Y:S02]  /*8f40*/  FADD.FTZ R247, R247, R172 ;  /* 0x000000acf7f77221 */ /* 0x000fe40000010000 */
[----:B------:R-:W-:Y:S02]  /*8f50*/  IMAD.MOV.U32 R222, RZ, RZ, R184 ;  /* 0x000000ffffde7224 */ /* 0x000fe400078e00b8 */
[----:B------:R-:W-:Y:S01]  /*8f60*/  FADD.FTZ R146, R146, R247 ;  /* 0x000000f792927221 */ /* 0x000fe20000010000 */
[C---:B------:R-:W-:Y:S01]  /*8f70*/  HMMA.16816.F32 R8, R68.reuse, R78, R8 ;  /* 0x0000004e4408723c */ /* 0x040fe20000001808 */
[----:B------:R-:W3:Y:S03]  /*8f80*/  LDSM.16.MT88.4 R76, [R204+0x5100] ;  /* 0x00510000cc4c783b */ /* 0x000ee60000004200 */
[----:B------:R-:W-:Y:S04]  /*8f90*/  FADD.FTZ R145, R145, R146 ;  /* 0x0000009291917221 */ /* 0x000fe80000010000 */
[C---:B-1----:R-:W-:Y:S04]  /*8fa0*/  HMMA.16816.F32 R12, R68.reuse, R80, R12 ;  /* 0x00000050440c723c */ /* 0x042fe8000000180c */
[----:B------:R-:W-:Y:S04]  /*8fb0*/  FADD.FTZ R138, R138, R145 ;  /* 0x000000918a8a7221 */ /* 0x000fe80000010000 */
[C---:B------:R-:W-:Y:S01]  /*8fc0*/  HMMA.16816.F32 R16, R68.reuse, R82, R16 ;  /* 0x000000524410723c */ /* 0x040fe20000001810 */
[----:B------:R-:W1:Y:S03]  /*8fd0*/  LDSM.16.MT88.4 R80, [R202+0x5100] ;  /* 0x00510000ca50783b */ /* 0x000e660000004200 */
[----:B------:R-:W-:Y:S04]  /*8fe0*/  FADD.FTZ R216, R159, R138 ;  /* 0x0000008a9fd87221 */ /* 0x000fe80000010000 */
[C---:B--2---:R-:W-:Y:S08]  /*8ff0*/  HMMA.16816.F32 R20, R68.reuse, R72, R20 ;  /* 0x000000484414723c */ /* 0x044ff00000001814 */
[C---:B------:R-:W-:Y:S01]  /*9000*/  HMMA.16816.F32 R24, R68.reuse, R74, R24 ;  /* 0x0000004a4418723c */ /* 0x040fe20000001818 */
[----:B------:R-:W2:Y:S07]  /*9010*/  LDSM.16.MT88.4 R72, [R200+0x5100] ;  /* 0x00510000c848783b */ /* 0x000eae0000004200 */
[C---:B------:R-:W-:Y:S08]  /*9020*/  HMMA.16816.F32 R28, R68.reuse, R84, R28 ;  /* 0x00000054441c723c */ /* 0x040ff0000000181c */
[C---:B------:R-:W-:Y:S01]  /*9030*/  HMMA.16816.F32 R32, R68.reuse, R86, R32 ;  /* 0x000000564420723c */ /* 0x040fe20000001820 */
[----:B------:R-:W4:Y:S07]  /*9040*/  LDSM.16.MT88.4 R84, [R202+0x2900] ;  /* 0x00290000ca54783b */ /* 0x000f2e0000004200 */
[C---:B---3--:R-:W-:Y:S08]  /*9050*/  HMMA.16816.F32 R36, R68.reuse, R76, R36 ;  /* 0x0000004c4424723c */ /* 0x048ff00000001824 */
[C---:B------:R-:W-:Y:S08]  /*9060*/  HMMA.16816.F32 R40, R68.reuse, R78, R40 ;  /* 0x0000004e4428723c */ /* 0x040ff00000001828 */
[C---:B-1----:R-:W-:Y:S08]  /*9070*/  HMMA.16816.F32 R44, R68.reuse, R80, R44 ;  /* 0x00000050442c723c */ /* 0x042ff0000000182c */
[C---:B------:R-:W-:Y:S08]  /*9080*/  HMMA.16816.F32 R48, R68.reuse, R82, R48 ;  /* 0x000000524430723c */ /* 0x040ff00000001830 */
[C---:B------:R-:W-:Y:S08]  /*9090*/  HMMA.16816.F32 R52, R68.reuse, R88, R52 ;  /* 0x000000584434723c */ /* 0x040ff00000001834 */
[C---:B------:R-:W-:Y:S08]  /*90a0*/  HMMA.16816.F32 R56, R68.reuse, R90, R56 ;  /* 0x0000005a4438723c */ /* 0x040ff00000001838 */
[C---:B--2---:R-:W-:Y:S08]  /*90b0*/  HMMA.16816.F32 R60, R68.reuse, R72, R60 ;  /* 0x00000048443c723c */ /* 0x044ff0000000183c */
[----:B------:R-:W-:Y:S08]  /*90c0*/  HMMA.16816.F32 R64, R68, R74, R64 ;  /* 0x0000004a4440723c */ /* 0x000ff00000001840 */
[C---:B------:R-:W-:Y:S01]  /*90d0*/  HMMA.16816.F32 R112, R120.reuse, R108, R4 ;  /* 0x0000006c7870723c */ /* 0x040fe20000001804 */
[----:B------:R-:W1:Y:S07]  /*90e0*/  LDSM.16.MT88.4 R4, [R201+0x5900] ;  /* 0x00590000c904783b */ /* 0x000e6e0000004200 */
[C---:B------:R-:W-:Y:S01]  /*90f0*/  HMMA.16816.F32 R108, R120.reuse, R110, R8 ;  /* 0x0000006e786c723c */ /* 0x040fe20000001808 */
[----:B------:R-:W2:Y:S07]  /*9100*/  LDSM.16.MT88.4 R8, [R200+0x5900] ;  /* 0x00590000c808783b */ /* 0x000eae0000004200 */
[C---:B----4-:R-:W-:Y:S07]  /*9110*/  HMMA.16816.F32 R68, R120.reuse, R84, R12 ;  /* 0x000000547844723c */ /* 0x050fee000000180c */
[----:B------:R-:W-:Y:S01]  /*9120*/  IMAD.MOV.U32 R12, RZ, RZ, R116 ;  /* 0x000000ffff0c7224 */ /* 0x000fe200078e0074 */
        /* <DEDUP_REMOVED lines=10> */
[C---:B------:R-:W-:Y:S08]  /*91d0*/  HMMA.16816.F32 R56, R120.reuse, R6, R56 ;  /* 0x000000067838723c */ /* 0x040ff00000001838 */
[C---:B--2---:R-:W-:Y:S08]  /*91e0*/  HMMA.16816.F32 R60, R120.reuse, R8, R60 ;  /* 0x00000008783c723c */ /* 0x044ff0000000183c */
[----:B------:R-:W-:Y:S01]  /*91f0*/  HMMA.16816.F32 R64, R120, R10, R64 ;  /* 0x0000000a7840723c */ /* 0x000fe20000001840 */
[----:B------:R-:W-:-:S07]  /*9200*/  @P0 BRA `(.L_x_1378) ;  /* 0xffffc39000000947 */ /* 0x000fce000383ffff */
.L_x_1369:
        /* <DEDUP_REMOVED lines=24> */
.L_x_1380:
[----:B------:R-:W-:-:S04]  /*9390*/  MOV R2, c[0x0][0x32c] ;  /* 0x0000cb0000027a02 */ /* 0x000fc80000000f00 */
[----:B------:R-:W-:-:S13]  /*93a0*/  ISETP.NE.AND P0, PT, R2, 0x1, PT ;  /* 0x000000010200780c */ /* 0x000fda0003f05270 */
[----:B------:R-:W-:-:S05]  /*93b0*/  @P0 IMAD.HI.U32 R2, R4, c[0x0][0x330], RZ ;  /* 0x0000cc0004020a27 */ /* 0x000fca00078e00ff */
[----:B------:R-:W-:-:S05]  /*93c0*/  @P0 SHF.R.U32.HI R4, RZ, c[0x0][0x334], R2 ;  /* 0x0000cd00ff040a19 */ /* 0x000fca0000011602 */
.L_x_1381:
[----:B------:R-:W-:-:S05]  /*93d0*/  IMAD R4, R4, c[0x0][0x32c], RZ ;  /* 0x0000cb0004047a24 */ /* 0x000fca00078e02ff */
[----:B------:R-:W-:-:S04]  /*93e0*/  IMNMX R3, R3, R4, !PT ;  /* 0x0000000403037217 */ /* 0x000fc80007800200 */
.L_x_1379:
        /* <DEDUP_REMOVED lines=12> */
.L_x_1383:
        /* <DEDUP_REMOVED lines=69> */
[----:B------:R-:W2:Y:S06]  /*9900*/  LDSM.16.M88.4 R132, [R203+0x9900] ;  /* 0x00990000cb84783b */ /* 0x000eac0000000200 */
[C---:B---3--:R-:W-:Y:S02]  /*9910*/  HMMA.16816.F32 R28, R140.reuse, R136, R28 ;  /* 0x000000888c1c723c */ /* 0x048fe4000000181c */
[----:B-1----:R-:W-:Y:S06]  /*9920*/  LDSM.16.M88.4 R172, [R194+0x2800] ;  /* 0x00280000c2ac783b */ /* 0x002fec0000000200 */
[C---:B------:R-:W-:Y:S02]  /*9930*/  HMMA.16816.F32 R32, R140.reuse, R138, R32 ;  /* 0x0000008a8c20723c */ /* 0x040fe40000001820 */
[----:B------:R-:W1:Y:S06]  /*9940*/  LDSM.16.M88.4 R136, [R203+0xa100] ;  /* 0x00a10000cb88783b */ /* 0x000e6c0000000200 */
[C---:B------:R-:W-:Y:S02]  /*9950*/  HMMA.16816.F32 R36, R140.reuse, R144, R36 ;  /* 0x000000908c24723c */ /* 0x040fe40000001824 */
[----:B-----5:R-:W-:Y:S06]  /*9960*/  LDSM.16.M88.4 R184, [R194+0x3000] ;  /* 0x00300000c2b8783b */ /* 0x020fec0000000200 */
[C---:B------:R-:W-:Y:S02]  /*9970*/  HMMA.16816.F32 R40, R140.reuse, R146, R40 ;  /* 0x000000928c28723c */ /* 0x040fe40000001828 */
[----:B------:R-:W3:Y:S06]  /*9980*/  LDSM.16.M88.4 R144, [R203+0xa900] ;  /* 0x00a90000cb90783b */ /* 0x000eec0000000200 */
[C---:B----4-:R-:W-:Y:S08]  /*9990*/  HMMA.16816.F32 R44, R140.reuse, R156, R44 ;  /* 0x0000009c8c2c723c */ /* 0x050ff0000000182c */
[----:B------:R-:W-:Y:S01]  /*99a0*/  HMMA.16816.F32 R48, R140, R158, R48 ;  /* 0x0000009e8c30723c */ /* 0x000fe20000001830 */
[----:B------:R-:W-:Y:S07]  /*99b0*/  LDSM.16.M88.4 R156, [R194+0x800] ;  /* 0x00080000c29c783b */ /* 0x000fee0000000200 */
[C---:B------:R-:W-:Y:S08]  /*99c0*/  HMMA.16816.F32 R4, R148.reuse, R160, R4 ;  /* 0x000000a09404723c */ /* 0x040ff00000001804 */
[C---:B------:R-:W-:Y:S01]  /*99d0*/  HMMA.16816.F32 R8, R148.reuse, R162, R8 ;  /* 0x000000a29408723c */ /* 0x040fe20000001808 */
[----:B------:R-:W-:Y:S07]  /*99e0*/  LDSM.16.M88.4 R160, [R194+0x2000] ;  /* 0x00200000c2a0783b */ /* 0x000fee0000000200 */
[C---:B--2---:R-:W-:Y:S08]  /*99f0*/  HMMA.16816.F32 R12, R148.reuse, R120, R12 ;  /* 0x00000078940c723c */ /* 0x044ff0000000180c */
[C---:B------:R-:W-:Y:S01]  /*9a00*/  HMMA.16816.F32 R16, R148.reuse, R122, R16 ;  /* 0x0000007a9410723c */ /* 0x040fe20000001810 */
[----:B------:R-:W2:Y:S07]  /*9a10*/  LDSM.16.M88.4 R120, [R194] ;  /* 0x00000000c278783b */ /* 0x000eae0000000200 */
        /* <DEDUP_REMOVED lines=11> */
[----:B------:R-:W-:Y:S07]  /*9ad0*/  LDSM.16.M88.4 R144, [R206+0xc100] ;  /* 0x00c10000ce90783b */ /* 0x000fee0000000200 */
        /* <DEDUP_REMOVED lines=14> */
[----:B------:R-:W3:Y:S07]  /*9bc0*/  LDSM.16.M88.4 R160, [R193] ;  /* 0x00000000c1a0783b */ /* 0x000eee0000000200 */
[C---:B------:R-:W-:Y:S08]  /*9bd0*/  HMMA.16816.F32 R44, R152.reuse, R172, R44 ;  /* 0x000000ac982c723c */ /* 0x040ff0000000182c */
[----:B------:R-:W-:Y:S01]  /*9be0*/  HMMA.16816.F32 R48, R152, R174, R48 ;  /* 0x000000ae9830723c */ /* 0x000fe20000001830 */
[----:B------:R-:W-:Y:S07]  /*9bf0*/  LDSM.16.M88.4 R172, [R203+0xd100] ;  /* 0x00d10000cbac783b */ /* 0x000fee0000000200 */
[C---:B-1----:R-:W-:Y:S08]  /*9c00*/  HMMA.16816.F32 R4, R164.reuse, R136, R4 ;  /* 0x00000088a404723c */ /* 0x042ff00000001804 */
[C---:B------:R-:W-:Y:S01]  /*9c10*/  HMMA.16816.F32 R8, R164.reuse, R138, R8 ;  /* 0x0000008aa408723c */ /* 0x040fe20000001808 */
        /* <DEDUP_REMOVED lines=9> */
[----:B------:R-:W-:Y:S07]  /*9cb0*/  LDSM.16.M88.4 R156, [R203+0xb100] ;  /* 0x00b10000cb9c783b */ /* 0x000fee0000000200 */
[C---:B----4-:R-:W-:Y:S08]  /*9cc0*/  HMMA.16816.F32 R36, R164.reuse, R128, R36 ;  /* 0x00000080a424723c */ /* 0x050ff00000001824 */
[C---:B------:R-:W-:Y:S01]  /*9cd0*/  HMMA.16816.F32 R40, R164.reuse, R130, R40 ;  /* 0x00000082a428723c */ /* 0x040fe20000001828 */
[----:B------:R-:W3:Y:S07]  /*9ce0*/  LDSM.16.M88.4 R128, [R189] ;  /* 0x00000000bd80783b */ /* 0x000eee0000000200 */
[C---:B-----5:R-:W-:Y:S08]  /*9cf0*/  HMMA.16816.F32 R44, R164.reuse, R132, R44 ;  /* 0x00000084a42c723c */ /* 0x060ff0000000182c */
[----:B------:R-:W-:Y:S01]  /*9d00*/  HMMA.16816.F32 R48, R164, R134, R48 ;  /* 0x00000086a430723c */ /* 0x000fe20000001830 */
[----:B------:R-:W4:Y:S07]  /*9d10*/  LDSM.16.M88.4 R132, [R188] ;  /* 0x00000000bc84783b */ /* 0x000f2e0000000200 */
[C---:B------:R-:W-:Y:S08]  /*9d20*/  HMMA.16816.F32 R4, R168.reuse, R160, R4 ;  /* 0x000000a0a804723c */ /* 0x040ff00000001804 */
        /* <DEDUP_REMOVED lines=14> */
[C---:B----4-:R-:W-:Y:S08]  /*9e10*/  HMMA.16816.F32 R44, R168.reuse, R132, R44 ;  /* 0x00000084a82c723c */ /* 0x050ff0000000182c */
[----:B------:R-:W-:Y:S01]  /*9e20*/  HMMA.16816.F32 R48, R168, R134, R48 ;  /* 0x00000086a830723c */ /* 0x000fe20000001830 */
[----:B------:R-:W-:Y:S07]  /*9e30*/  LDSM.16.M88.4 R132, [R194+0x4800] ;  /* 0x00480000c284783b */ /* 0x000fee0000000200 */
[C---:B------:R-:W-:Y:S08]  /*9e40*/  HMMA.16816.F32 R4, R176.reuse, R156, R4 ;  /* 0x0000009cb004723c */ /* 0x040ff00000001804 */
[C---:B------:R-:W-:Y:S08]  /*9e50*/  HMMA.16816.F32 R8, R176.reuse, R158, R8 ;  /* 0x0000009eb008723c */ /* 0x040ff00000001808 */
[C---:B-1----:R-:W-:Y:S08]  /*9e60*/  HMMA.16816.F32 R12, R176.reuse, R136, R12 ;  /* 0x00000088b00c723c */ /* 0x042ff0000000180c */
        /* <DEDUP_REMOVED lines=8> */
[C---:B-----5:R-:W-:Y:S08]  /*9ef0*/  HMMA.16816.F32 R44, R176.reuse, R144, R44 ;  /* 0x00000090b02c723c */ /* 0x060ff0000000182c */
[----:B------:R-:W-:Y:S08]  /*9f00*/  HMMA.16816.F32 R48, R176, R146, R48 ;  /* 0x00000092b030723c */ /* 0x000ff00000001830 */
[C---:B------:R-:W-:Y:S07]  /*9f10*/  HMMA.16816.F32 R4, R180.reuse, R184, R4 ;  /* 0x000000b8b404723c */ /* 0x040fee0000001804 */
[----:B------:R-:W-:Y:S01]  /*9f20*/  IADD3 R184, R222, -0x1, RZ ;  /* 0xffffffffdeb87810 */ /* 0x000fe20007ffe0ff */
[C---:B------:R-:W-:Y:S08]  /*9f30*/  HMMA.16816.F32 R8, R180.reuse, R186, R8 ;  /* 0x000000bab408723c */ /* 0x040ff00000001808 */
[C---:B---3--:R-:W-:Y:S08]  /*9f40*/  HMMA.16816.F32 R12, R180.reuse, R128, R12 ;  /* 0x00000080b40c723c */ /* 0x048ff0000000180c */
[C---:B------:R-:W-:Y:S01]  /*9f50*/  HMMA.16816.F32 R16, R180.reuse, R130, R16 ;  /* 0x00000082b410723c */ /* 0x040fe20000001810 */
[----:B------:R-:W2:Y:S03]  /*9f60*/  LDSM.16.M88.4 R128, [R194+0x5000] ;  /* 0x00500000c280783b */ /* 0x000ea60000000200 */
[----:B------:R-:W-:Y:S02]  /*9f70*/  FMNMX.FTZ R0, R4, R3, !PT ;  /* 0x0000000304007209 */ /* 0x000fe40007810000 */
[----:B------:R-:W-:Y:S02]  /*9f80*/  FMNMX.FTZ R2, R6, R117, !PT ;  /* 0x0000007506027209 */ /* 0x000fe40007810000 */
[C---:B-1----:R-:W-:Y:S04]  /*9f90*/  HMMA.16816.F32 R20, R180.reuse, R120, R20 ;  /* 0x00000078b414723c */ /* 0x042fe80000001814 */
[----:B------:R-:W-:Y:S02]  /*9fa0*/  FMNMX.FTZ R119, R5, R0, !PT ;  /* 0x0000000005777209 */ /* 0x000fe40007810000 */
[----:B------:R-:W-:Y:S02]  /*9fb0*/  FMNMX.FTZ R137, R7, R2, !PT ;  /* 0x0000000207897209 */ /* 0x000fe40007810000 */
[C---:B------:R-:W-:Y:S01]  /*9fc0*/  HMMA.16816.F32 R24, R180.reuse, R122, R24 ;  /* 0x0000007ab418723c */ /* 0x040fe20000001818 */
[----:B------:R-:W1:Y:S01]  /*9fd0*/  LDSM.16.M88.4 R120, [R194+0x5800] ;  /* 0x00580000c278783b */ /* 0x000e620000000200 */
[----:B------:R-:W-:Y:S04]  /*9fe0*/  DEPBAR.LE SB0, 0x0 ;  /* 0x000080000000791a */ /* 0x000fe80000000000 */
[----:B------:R-:W-:Y:S02]  /*9ff0*/  FMNMX.FTZ R0, R8, R119, !PT ;  /* 0x0000007708007209 */ /* 0x000fe40007810000 */
[C---:B------:R-:W-:Y:S01]  /*a000*/  HMMA.16816.F32 R28, R180.reuse, R132, R28 ;  /* 0x00000084b41c723c */ /* 0x040fe2000000181c */
[----:B------:R-:W-:Y:S04]  /*a010*/  BAR.SYNC.DEFER_BLOCKING 0x0 ;  /* 0x0000000000007b1d */ /* 0x000fe80000010000 */
[----:B------:R-:W-:Y:S02]  /*a020*/  FMNMX.FTZ R119, R9, R0, !PT ;  /* 0x0000000009777209 */ /* 0x000fe40007810000 */
[----:B------:R-:W-:Y:S01]  /*a030*/  FMNMX.FTZ R2, R10, R137, !PT ;  /* 0x000000890a027209 */ /* 0x000fe20007810000 */
[C---:B------:R-:W-:Y:S04]  /*a040*/  HMMA.16816.F32 R32, R180.reuse, R134, R32 ;  /* 0x00000086b420723c */ /* 0x040fe80000001820 */
[----:B------:R-:W-:Y:S02]  /*a050*/  FMNMX.FTZ R0, R12, R119, !PT ;  /* 0x000000770c007209 */ /* 0x000fe40007810000 */
[----:B------:R-:W-:Y:S02]  /*a060*/  FMNMX.FTZ R137, R11, R2, !PT ;  /* 0x000000020b897209 */ /* 0x000fe40007810000 */
[----:B------:R-:W-:Y:S01]  /*a070*/  FMNMX.FTZ R119, R13, R0, !PT ;  /* 0x000000000d777209 */ /* 0x000fe20007810000 */
[C---:B--2---:R-:W-:Y:S03]  /*a080*/  HMMA.16816.F32 R36, R180.reuse, R128, R36 ;  /* 0x00000080b424723c */ /* 0x044fe60000001824 */
[----:B------:R-:W-:Y:S02]  /*a090*/  FMNMX.FTZ R2, R14, R137, !PT ;  /* 0x000000890e027209 */ /* 0x000fe40007810000 */
[----:B------:R-:W-:Y:S02]  /*a0a0*/  FMNMX.FTZ R0, R16, R119, !PT ;  /* 0x0000007710007209 */ /* 0x000fe40007810000 */
[----:B------:R-:W-:Y:S01]  /*a0b0*/  FMNMX.FTZ R133, R15, R2, !PT ;  /* 0x000000020f857209 */ /* 0x000fe20007810000 */
[C---:B------:R-:W-:Y:S04]  /*a0c0*/  HMMA.16816.F32 R40, R180.reuse, R130, R40 ;  /* 0x00000082b428723c */ /* 0x040fe80000001828 */
[----:B------:R-:W-:Y:S02]  /*a0d0*/  FMNMX.FTZ R119, R17, R0, !PT ;  /* 0x0000000011777209 */ /* 0x000fe40007810000 */
[----:B------:R-:W-:Y:S02]  /*a0e0*/  FMNMX.FTZ R2, R18, R133, !PT ;  /* 0x0000008512027209 */ /* 0x000fe40007810000 */
[C---:B-1----:R-:W-:Y:S04]  /*a0f0*/  HMMA.16816.F32 R44, R180.reuse, R120, R44 ;  /* 0x00000078b42c723c */ /* 0x042fe8000000182c */
        /* <DEDUP_REMOVED lines=33> */
[----:B------:R-:W-:Y:S01]  /*a310*/  @P5 MOV R122, R210 ;  /* 0x000000d2007a5202 */ /* 0x000fe20000000f00 */
[----:B------:R-:W1:Y:S01]  /*a320*/  SHFL.BFLY PT, R123, R120, 0x2, 0x1f ;  /* 0x0c401f00787b7f89 */ /* 0x000e6200000e0000 */
[----:B------:R-:W-:Y:S07]  /*a330*/  FMNMX.FTZ R121, R51, R0, !PT ;  /* 0x0000000033797209 */ /* 0x000fee0007810000 */
[----:B------:R-:W2:Y:S01]  /*a340*/  SHFL.BFLY PT, R0, R121, 0x2, 0x1f ;  /* 0x0c401f0079007f89 */ /* 0x000ea200000e0000 */
[----:B-1----:R-:W-:Y:S02]  /*a350*/  FMNMX.FTZ R129, R120, R123, !PT ;  /* 0x0000007b78817209 */ /* 0x002fe40007810000 */
[----:B------:R-:W-:Y:S02]  /*a360*/  @P5 SHF.R.S32.HI R120, RZ, 0x1f, R184 ;  /* 0x0000001fff785819 */ /* 0x000fe400000114b8 */
[----:B------:R-:W-:Y:S03]  /*a370*/  @P5 MOV R123, R213 ;  /* 0x000000d5007b5202 */ /* 0x000fe60000000f00 */
[----:B------:R-:W1:Y:S01]  /*a380*/  SHFL.BFLY PT, R2, R129, 0x1, 0x1f ;  /* 0x0c201f0081027f89 */ /* 0x000e6200000e0000 */
[----:B--2---:R-:W-:Y:S07]  /*a390*/  FMNMX.FTZ R119, R121, R0, !PT ;  /* 0x0000000079777209 */ /* 0x004fee0007810000 */
[----:B------:R-:W2:Y:S01]  /*a3a0*/  SHFL.BFLY PT, R116, R119, 0x1, 0x1f ;  /* 0x0c201f0077747f89 */ /* 0x000ea200000e0000 */
[----:B-1----:R-:W-:Y:S05]  /*a3b0*/  FMNMX.FTZ R0, R129, R2, !PT ;  /* 0x0000000281007209 */ /* 0x002fea0007810000 */
[C---:B------:R-:W-:Y:S02]  /*a3c0*/  FADD.FTZ R2, -R0.reuse, R3 ;  /* 0x0000000300027221 */ /* 0x040fe40000010100 */
[----:B------:R-:W-:Y:S01]  /*a3d0*/  FMUL.FTZ R147, R0, c[0x0][0x2d0] ;  /* 0x0000b40000937a20 */ /* 0x000fe20000410000 */
[----:B--2---:R-:W-:Y:S01]  /*a3e0*/  FMNMX.FTZ R116, R119, R116, !PT ;  /* 0x0000007477747209 */ /* 0x004fe20007810000 */
[----:B------:R-:W-:Y:S02]  /*a3f0*/  FMUL.FTZ R3, R2, c[0x0][0x2d0] ;  /* 0x0000b40002037a20 */ /* 0x000fe40000410000 */
[----:B------:R-:W-:Y:S02]  /*a400*/  FFMA.FTZ R138, R4, c[0x0][0x2d0], -R147 ;  /* 0x0000b400048a7a23 */ /* 0x000fe40000010893 */
[----:B------:R-:W-:Y:S02]  /*a410*/  FADD.FTZ R2, -R116, R117 ;  /* 0x0000007574027221 */ /* 0x000fe40000010100 */
[----:B------:R-:W-:Y:S01]  /*a420*/  @P5 IMAD R4, R120, c[0x0][0x1e0], RZ ;  /* 0x0000780078045a24 */ /* 0x000fe200078e02ff */
[----:B------:R-:W1:Y:S01]  /*a430*/  MUFU.EX2 R3, R3 ;  /* 0x0000000300037308 */ /* 0x000e620000000800 */
[----:B------:R-:W-:Y:S02]  /*a440*/  FMUL.FTZ R117, R2, c[0x0][0x2d0] ;  /* 0x0000b40002757a20 */ /* 0x000fe40000410000 */
[C---:B------:R-:W-:Y:S04]  /*a450*/  @P5 IMAD.WIDE.U32 R120, R184.reuse, c[0x0][0x1e0], RZ ;  /* 0x00007800b8785a25 */ /* 0x040fe800078e00ff */
[----:B------:R-:W-:Y:S02]  /*a460*/  @P5 IMAD R4, R184, c[0x0][0x1e4], R4 ;  /* 0x00007900b8045a24 */ /* 0x000fe400078e0204 */
[----:B------:R-:W-:Y:S01]  /*a470*/  @P5 IMAD.WIDE.U32 R122, R120, 0x60, R122 ;  /* 0x00000060787a5825 */ /* 0x000fe200078e007a */
[----:B------:R2:W3:Y:S02]  /*a480*/  MUFU.EX2 R2, R117 ;  /* 0x0000007500027308 */ /* 0x0004e40000000800 */
[----:B------:R-:W-:Y:S01]  /*a490*/  @P5 IADD3 R4, R121, R4, RZ ;  /* 0x0000000479045210 */ /* 0x000fe20007ffe0ff */
[----:B------:R-:W-:Y:S01]  /*a4a0*/  FMUL.FTZ R145, R116, c[0x0][0x2d0] ;  /* 0x0000b40074917a20 */ /* 0x000fe20000410000 */
[----:B------:R-:W-:Y:S01]  /*a4b0*/  @P5 SHF.L.U32 R120, R122, 0x1, RZ ;  /* 0x000000017a785819 */ /* 0x000fe200000006ff */
[----:B------:R-:W-:Y:S01]  /*a4c0*/  FFMA.FTZ R119, R5, c[0x0][0x2d0], -R147 ;  /* 0x0000b40005777a23 */ /* 0x000fe20000010893 */
[----:B------:R-:W-:Y:S01]  /*a4d0*/  @P5 SHF.L.U32 R5, R223, 0x6, RZ ;  /* 0x00000006df055819 */ /* 0x000fe200000006ff */
[----:B------:R-:W-:Y:S01]  /*a4e0*/  @P5 IMAD R4, R4, 0x60, RZ ;  /* 0x0000006004045824 */ /* 0x000fe200078e02ff */
[----:B------:R-:W-:Y:S01]  /*a4f0*/  @P5 IADD3 R128, P2, R120, 0x80, RZ ;  /* 0x0000008078805810 */ /* 0x000fe20007f5e0ff */
[--C-:B------:R-:W-:Y:S01]  /*a500*/  FFMA.FTZ R146, R6, c[0x0][0x2d0], -R145.reuse ;  /* 0x0000b40006927a23 */ /* 0x100fe20000010891 */
[----:B------:R-:W-:Y:S01]  /*a510*/  @P5 IADD3 R120, P0, R120, c[0x0][0x1c8], RZ ;  /* 0x0000720078785a10 */ /* 0x000fe20007f1e0ff */
[----:B------:R-:W-:Y:S01]  /*a520*/  FFMA.FTZ R137, R7, c[0x0][0x2d0], -R145 ;  /* 0x0000b40007897a23 */ /* 0x000fe20000010891 */
[----:B------:R-:W-:Y:S01]  /*a530*/  @P5 IADD3 R128, P1, R128, c[0x0][0x1c8], RZ ;  /* 0x0000720080805a10 */ /* 0x000fe20007f3e0ff */
[----:B------:R-:W-:Y:S01]  /*a540*/  FFMA.FTZ R136, R9, c[0x0][0x2d0], -R147 ;  /* 0x0000b40009887a23 */ /* 0x000fe20000010893 */
[----:B------:R-:W-:Y:S01]  /*a550*/  MUFU.EX2 R138, R138 ;  /* 0x0000008a008a7308 */ /* 0x000fe20000000800 */
[--C-:B------:R-:W-:Y:S02]  /*a560*/  FFMA.FTZ R139, R10, c[0x0][0x2d0], -R145.reuse ;  /* 0x0000b4000a8b7a23 */ /* 0x100fe40000010891 */
[----:B------:R-:W-:Y:S02]  /*a570*/  FFMA.FTZ R144, R11, c[0x0][0x2d0], -R145 ;  /* 0x0000b4000b907a23 */ /* 0x000fe40000010891 */
[C---:B-1----:R-:W-:Y:S02]  /*a580*/  FMUL.FTZ R68, R3.reuse, R68 ;  /* 0x0000004403447220 */ /* 0x042fe40000410000 */
[C---:B------:R-:W-:Y:S02]  /*a590*/  FMUL.FTZ R69, R3.reuse, R69 ;  /* 0x0000004503457220 */ /* 0x040fe40000410000 */
[----:B------:R-:W-:Y:S01]  /*a5a0*/  FMUL.FTZ R72, R3, R72 ;  /* 0x0000004803487220 */ /* 0x000fe20000410000 */
[----:B------:R-:W1:Y:S01]  /*a5b0*/  MUFU.EX2 R119, R119 ;  /* 0x0000007700777308 */ /* 0x000e620000000800 */
[----:B--2---:R-:W-:Y:S01]  /*a5c0*/  FFMA.FTZ R117, R8, c[0x0][0x2d0], -R147 ;  /* 0x0000b40008757a23 */ /* 0x004fe20000010893 */
[----:B------:R-:W-:Y:S01]  /*a5d0*/  @P5 IADD3 R8, R123, R4, RZ ;  /* 0x000000047b085210 */ /* 0x000fe20007ffe0ff */
[C---:B---3--:R-:W-:Y:S01]  /*a5e0*/  FMUL.FTZ R10, R2.reuse, R110 ;  /* 0x0000006e020a7220 */ /* 0x048fe20000410000 */
[----:B------:R-:W-:Y:S01]  /*a5f0*/  @P5 SHF.L.U64.HI R4, R223, 0x6, R118 ;  /* 0x00000006df045819 */ /* 0x000fe20000010276 */
[----:B------:R-:W-:Y:S01]  /*a600*/  FMUL.FTZ R11, R2, R111 ;  /* 0x0000006f020b7220 */ /* 0x000fe20000410000 */
[----:B------:R-:W-:Y:S01]  /*a610*/  @P5 SHF.L.U64.HI R8, R122, 0x1, R8 ;  /* 0x000000017a085819 */ /* 0x000fe20000010208 */
[C---:B------:R-:W-:Y:S02]  /*a620*/  FMUL.FTZ R70, R2.reuse, R70 ;  /* 0x0000004602467220 */ /* 0x040fe40000410000 */
[----:B------:R-:W-:Y:S01]  /*a630*/  FMUL.FTZ R71, R2, R71 ;  /* 0x0000004702477220 */ /* 0x000fe20000410000 */
[----:B------:R-:W-:Y:S01]  /*a640*/  @P5 IADD3.X R121, R8, c[0x0][0x1cc], RZ, P0, !PT ;  /* 0x0000730008795a10 */ /* 0x000fe200007fe4ff */
[----:B------:R-:W-:Y:S01]  /*a650*/  MUFU.EX2 R117, R117 ;  /* 0x0000007500757308 */ /* 0x000fe20000000800 */
[----:B------:R-:W-:Y:S01]  /*a660*/  @P5 IADD3.X R129, RZ, c[0x0][0x1cc], R8, P1, P2 ;  /* 0x00007300ff815a10 */ /* 0x000fe20000fe4408 */
[----:B------:R-:W-:Y:S01]  /*a670*/  FMUL.FTZ R73, R3, R73 ;  /* 0x0000004903497220 */ /* 0x000fe20000410000 */
[----:B------:R-:W-:Y:S01]  /*a680*/  @P5 IADD3 R6, P0, R120, R5, RZ ;  /* 0x0000000578065210 */ /* 0x000fe20007f1e0ff */
[----:B------:R2:W-:Y:S01]  /*a690*/  @P5 LDGSTS.E.BYPASS.LTC128B.128 [R208+0x8100], [R120.64], !P4 ;  /* 0x0810000078d05fae */ /* 0x0005e2000e101d4e */
[C---:B------:R-:W-:Y:S02]  /*a6a0*/  FMUL.FTZ R74, R2.reuse, R74 ;  /* 0x0000004a024a7220 */ /* 0x040fe40000410000 */
[-C--:B------:R-:W-:Y:S01]  /*a6b0*/  @P5 IADD3.X R7, R121, R4.reuse, RZ, P0, !PT ;  /* 0x0000000479075210 */ /* 0x080fe200007fe4ff */
[----:B------:R-:W-:Y:S01]  /*a6c0*/  FMUL.FTZ R75, R2, R75 ;  /* 0x0000004b024b7220 */ /* 0x000fe20000410000 */
[----:B------:R-:W-:Y:S01]  /*a6d0*/  @P5 IADD3 R8, P1, R6, R5, RZ ;  /* 0x0000000506085210 */ /* 0x000fe20007f3e0ff */
[----:B------:R-:W-:Y:S01]  /*a6e0*/  MUFU.EX2 R136, R136 ;  /* 0x0000008800887308 */ /* 0x000fe20000000800 */
[----:B------:R-:W-:Y:S01]  /*a6f0*/  FMUL.FTZ R5, R3, R113 ;  /* 0x0000007103057220 */ /* 0x000fe20000410000 */
[----:B------:R3:W-:Y:S01]  /*a700*/  @P5 LDGSTS.E.BYPASS.LTC128B.128 [R208+0xb100], [R128.64], !P3 ;  /* 0x0b10000080d05fae */ /* 0x0007e2000d901d4e */
[----:B------:R-:W-:Y:S01]  /*a710*/  @P5 IADD3.X R9, R7, R4, RZ, P1, !PT ;  /* 0x0000000407095210 */ /* 0x000fe20000ffe4ff */
[----:B------:R-:W-:Y:S01]  /*a720*/  FMUL.FTZ R4, R3, R112 ;  /* 0x0000007003047220 */ /* 0x000fe20000410000 */
[----:B-1----:R-:W-:Y:S01]  /*a730*/  F2FP.PACK_AB R112, R119, R138 ;  /* 0x0000008a7770723e */ /* 0x002fe200000000ff */
[C---:B------:R-:W-:Y:S01]  /*a740*/  FMUL.FTZ R76, R3.reuse, R76 ;  /* 0x0000004c034c7220 */ /* 0x040fe20000410000 */
[----:B------:R-:W-:Y:S01]  /*a750*/  ISETP.GT.AND P0, PT, R222, R225, PT ;  /* 0x000000e1de00720c */ /* 0x000fe20003f04270 */
[C---:B------:R-:W-:Y:S01]  /*a760*/  FMUL.FTZ R77, R3.reuse, R77 ;  /* 0x0000004d034d7220 */ /* 0x040fe20000410000 */
[----:B------:R-:W-:Y:S01]  /*a770*/  MOV R222, R184 ;  /* 0x000000b800de7202 */ /* 0x000fe20000000f00 */
[----:B------:R1:W-:Y:S01]  /*a780*/  @P5 LDGSTS.E.BYPASS.LTC128B.128 [R208+0x9100], [R6.64], !P4 ;  /* 0x0910000006d05fae */ /* 0x0003e2000e101d4e */
[----:B------:R-:W-:Y:S01]  /*a790*/  MUFU.EX2 R146, R146 ;  /* 0x0000009200927308 */ /* 0x000fe20000000800 */
[C---:B------:R-:W-:Y:S02]  /*a7a0*/  FMUL.FTZ R78, R2.reuse, R78 ;  /* 0x0000004e024e7220 */ /* 0x040fe40000410000 */
[C---:B------:R-:W-:Y:S02]  /*a7b0*/  FMUL.FTZ R79, R2.reuse, R79 ;  /* 0x0000004f024f7220 */ /* 0x040fe40000410000 */
[C---:B------:R-:W-:Y:S02]  /*a7c0*/  FMUL.FTZ R80, R3.reuse, R80 ;  /* 0x0000005003507220 */ /* 0x040fe40000410000 */
[----:B------:R1:W-:Y:S01]  /*a7d0*/  @P5 LDGSTS.E.BYPASS.LTC128B.128 [R208+0xc100], [R6.64+0x80], !P3 ;  /* 0x0c10008006d05fae */ /* 0x0003e2000d901d4e */
[C---:B------:R-:W-:Y:S02]  /*a7e0*/  FMUL.FTZ R81, R3.reuse, R81 ;  /* 0x0000005103517220 */ /* 0x040fe40000410000 */
[----:B------:R-:W4:Y:S01]  /*a7f0*/  MUFU.EX2 R137, R137 ;  /* 0x0000008900897308 */ /* 0x000f220000000800 */
[C---:B------:R-:W-:Y:S02]  /*a800*/  FMUL.FTZ R82, R2.reuse, R82 ;  /* 0x0000005202527220 */ /* 0x040fe40000410000 */
[C---:B------:R-:W-:Y:S02]  /*a810*/  FMUL.FTZ R83, R2.reuse, R83 ;  /* 0x0000005302537220 */ /* 0x040fe40000410000 */
[----:B------:R5:W-:Y:S01]  /*a820*/  @P5 LDGSTS.E.BYPASS.LTC128B.128 [R208+0xa100], [R8.64], !P4 ;  /* 0x0a10000008d05fae */ /* 0x000be2000e101d4e */
[C---:B------:R-:W-:Y:S02]  /*a830*/  FMUL.FTZ R84, R3.reuse, R84 ;  /* 0x0000005403547220 */ /* 0x040fe40000410000 */
[----:B------:R-:W-:Y:S02]  /*a840*/  FMUL.FTZ R85, R3, R85 ;  /* 0x0000005503557220 */ /* 0x000fe40000410000 */
[----:B------:R-:W-:Y:S01]  /*a850*/  MUFU.EX2 R139, R139 ;  /* 0x0000008b008b7308 */ /* 0x000fe20000000800 */
[C---:B------:R-:W-:Y:S02]  /*a860*/  FMUL.FTZ R86, R2.reuse, R86 ;  /* 0x0000005602567220 */ /* 0x040fe40000410000 */
[----:B------:R5:W-:Y:S01]  /*a870*/  @P5 LDGSTS.E.BYPASS.LTC128B.128 [R208+0xd100], [R8.64+0x80], !P3 ;  /* 0x0d10008008d05fae */ /* 0x000be2000d901d4e */
[----:B------:R-:W-:Y:S02]  /*a880*/  FMUL.FTZ R87, R2, R87 ;  /* 0x0000005702577220 */ /* 0x000fe40000410000 */
[--C-:B------:R-:W-:Y:S02]  /*a890*/  FFMA.FTZ R156, R14, c[0x0][0x2d0], -R145.reuse ;  /* 0x0000b4000e9c7a23 */ /* 0x100fe40000010891 */
[--C-:B------:R-:W-:Y:S02]  /*a8a0*/  FFMA.FTZ R157, R15, c[0x0][0x2d0], -R145.reuse ;  /* 0x0000b4000f9d7a23 */ /* 0x100fe40000010891 */
[----:B------:R-:W5:Y:S01]  /*a8b0*/  MUFU.EX2 R144, R144 ;  /* 0x0000009000907308 */ /* 0x000f620000000800 */
[----:B--2---:R-:W2:Y:S01]  /*a8c0*/  LDSM.16.MT88.4 R120, [R204+0x100] ;  /* 0x00010000cc78783b */ /* 0x004ea20000004200 */
[--C-:B------:R-:W-:Y:S01]  /*a8d0*/  FFMA.FTZ R158, R18, c[0x0][0x2d0], -R145.reuse ;  /* 0x0000b400129e7a23 */ /* 0x100fe20000010891 */
[----:B----4-:R-:W-:Y:S01]  /*a8e0*/  F2FP.PACK_AB R113, R137, R146 ;  /* 0x000000928971723e */ /* 0x010fe200000000ff */
[----:B-1----:R-:W-:Y:S01]  /*a8f0*/  FMUL.FTZ R6, R2, R114 ;  /* 0x0000007202067220 */ /* 0x002fe20000410000 */
[----:B------:R-:W-:Y:S01]  /*a900*/  F2FP.PACK_AB R114, R136, R117 ;  /* 0x000000758872723e */ /* 0x000fe200000000ff */
[----:B------:R-:W-:Y:S03]  /*a910*/  FMUL.FTZ R7, R2, R115 ;  /* 0x0000007302077220 */ /* 0x000fe60000410000 */
[----:B---3--:R-:W1:Y:S01]  /*a920*/  LDSM.16.MT88.4 R128, [R202+0x100] ;  /* 0x00010000ca80783b */ /* 0x008e620000004200 */
[----:B------:R-:W-:Y:S01]  /*a930*/  FFMA.FTZ R159, R19, c[0x0][0x2d0], -R145 ;  /* 0x0000b400139f7a23 */ /* 0x000fe20000010891 */
[----:B------:R-:W-:Y:S01]  /*a940*/  MUFU.EX2 R156, R156 ;  /* 0x0000009c009c7308 */ /* 0x000fe20000000800 */
[--C-:B------:R-:W-:Y:S02]  /*a950*/  FFMA.FTZ R161, R20, c[0x0][0x2d0], -R147.reuse ;  /* 0x0000b40014a17a23 */ /* 0x100fe40000010893 */
[--C-:B------:R-:W-:Y:S02]  /*a960*/  FFMA.FTZ R160, R21, c[0x0][0x2d0], -R147.reuse ;  /* 0x0000b40015a07a23 */ /* 0x100fe40000010893 */
[--C-:B------:R-:W-:Y:S01]  /*a970*/  FFMA.FTZ R162, R24, c[0x0][0x2d0], -R147.reuse ;  /* 0x0000b40018a27a23 */ /* 0x100fe20000010893 */
[----:B------:R-:W3:Y:S01]  /*a980*/  LDSM.16.MT88.4 R132, [R201+0x100] ;  /* 0x00010000c984783b */ /* 0x000ee20000004200 */
[----:B------:R-:W-:Y:S02]  /*a990*/  FFMA.FTZ R163, R25, c[0x0][0x2d0], -R147 ;  /* 0x0000b40019a37a23 */ /* 0x000fe40000010893 */
[C---:B-----5:R-:W-:Y:S01]  /*a9a0*/  FMUL.FTZ R8, R3.reuse, R108 ;  /* 0x0000006c03087220 */ /* 0x060fe20000410000 */
[----:B------:R-:W-:Y:S01]  /*a9b0*/  MUFU.EX2 R157, R157 ;  /* 0x0000009d009d7308 */ /* 0x000fe20000000800 */
[----:B------:R-:W-:Y:S01]  /*a9c0*/  FMUL.FTZ R9, R3, R109 ;  /* 0x0000006d03097220 */ /* 0x000fe20000410000 */
[----:B------:R-:W-:Y:S02]  /*a9d0*/  F2FP.PACK_AB R115, R144, R139 ;  /* 0x0000008b9073723e */ /* 0x000fe400000000ff */
[----:B------:R-:W4:Y:S01]  /*a9e0*/  LDSM.16.MT88.4 R108, [R200+0x100] ;  /* 0x00010000c86c783b */ /* 0x000f220000004200 */
[--C-:B------:R-:W-:Y:S02]  /*a9f0*/  FFMA.FTZ R173, R22, c[0x0][0x2d0], -R145.reuse ;  /* 0x0000b40016ad7a23 */ /* 0x100fe40000010891 */
[--C-:B------:R-:W-:Y:S02]  /*aa00*/  FFMA.FTZ R172, R23, c[0x0][0x2d0], -R145.reuse ;  /* 0x0000b40017ac7a23 */ /* 0x100fe40000010891 */
[--C-:B------:R-:W-:Y:S01]  /*aa10*/  FFMA.FTZ R174, R26, c[0x0][0x2d0], -R145.reuse ;  /* 0x0000b4001aae7a23 */ /* 0x100fe20000010891 */
[----:B------:R-:W-:Y:S01]  /*aa20*/  MUFU.EX2 R158, R158 ;  /* 0x0000009e009e7308 */ /* 0x000fe20000000800 */
[----:B------:R-:W-:Y:S01]  /*aa30*/  FFMA.FTZ R175, R27, c[0x0][0x2d0], -R145 ;  /* 0x0000b4001baf7a23 */ /* 0x000fe20000010891 */
[----:B------:R-:W-:Y:S01]  /*aa40*/  LDSM.16.MT88.4 R20, [R202+0x1100] ;  /* 0x00110000ca14783b */ /* 0x000fe20000004200 */
[--C-:B------:R-:W-:Y:S02]  /*aa50*/  FFMA.FTZ R185, R28, c[0x0][0x2d0], -R147.reuse ;  /* 0x0000b4001cb97a23 */ /* 0x100fe40000010893 */
[--C-:B------:R-:W-:Y:S02]  /*aa60*/  FFMA.FTZ R186, R29, c[0x0][0x2d0], -R147.reuse ;  /* 0x0000b4001dba7a23 */ /* 0x100fe40000010893 */
[--C-:B------:R-:W-:Y:S02]  /*aa70*/  FFMA.FTZ R187, R32, c[0x0][0x2d0], -R147.reuse ;  /* 0x0000b40020bb7a23 */ /* 0x100fe40000010893 */
[----:B------:R-:W-:Y:S01]  /*aa80*/  FFMA.FTZ R224, R33, c[0x0][0x2d0], -R147 ;  /* 0x0000b40021e07a23 */ /* 0x000fe20000010893 */
[C---:B--2---:R-:W-:Y:S01]  /*aa90*/  HMMA.16816.F32 R4, R112.reuse, R120, R4 ;  /* 0x000000787004723c */ /* 0x044fe20000001804 */
[----:B------:R-:W-:Y:S01]  /*aaa0*/  LDSM.16.MT88.4 R24, [R201+0x1100] ;  /* 0x00110000c918783b */ /* 0x000fe20000004200 */
[----:B------:R-:W-:Y:S03]  /*aab0*/  MUFU.EX2 R159, R159 ;  /* 0x0000009f009f7308 */ /* 0x000fe60000000800 */
[--C-:B------:R-:W-:Y:S02]  /*aac0*/  FFMA.FTZ R226, R30, c[0x0][0x2d0], -R145.reuse ;  /* 0x0000b4001ee27a23 */ /* 0x100fe40000010891 */
[--C-:B------:R-:W-:Y:S01]  /*aad0*/  FFMA.FTZ R227, R31, c[0x0][0x2d0], -R145.reuse ;  /* 0x0000b4001fe37a23 */ /* 0x100fe20000010891 */
[C---:B------:R-:W-:Y:S01]  /*aae0*/  HMMA.16816.F32 R8, R112.reuse, R122, R8 ;  /* 0x0000007a7008723c */ /* 0x040fe20000001808 */
[----:B------:R-:W2:Y:S03]  /*aaf0*/  LDSM.16.MT88.4 R120, [R204+0x3100] ;  /* 0x00310000cc78783b */ /* 0x000ea60000004200 */
[--C-:B------:R-:W-:Y:S01]  /*ab00*/  FFMA.FTZ R228, R34, c[0x0][0x2d0], -R145.reuse ;  /* 0x0000b40022e47a23 */ /* 0x100fe20000010891 */
[----:B------:R-:W-:Y:S01]  /*ab10*/  MUFU.EX2 R161, R161 ;  /* 0x000000a100a17308 */ /* 0x000fe20000000800 */
[----:B------:R-:W-:Y:S02]  /*ab20*/  FFMA.FTZ R229, R35, c[0x0][0x2d0], -R145 ;  /* 0x0000b40023e57a23 */ /* 0x000fe40000010891 */
[C---:B-1----:R-:W-:Y:S01]  /*ab30*/  HMMA.16816.F32 R68, R112.reuse, R128, R68 ;  /* 0x000000807044723c */ /* 0x042fe20000001844 */
[----:B------:R-:W-:Y:S03]  /*ab40*/  LDSM.16.MT88.4 R28, [R202+0x1900] ;  /* 0x00190000ca1c783b */ /* 0x000fe60000004200 */
[C---:B------:R-:W-:Y:S02]  /*ab50*/  FMUL.FTZ R88, R3.reuse, R88 ;  /* 0x0000005803587220 */ /* 0x040fe40000410000 */
[C---:B------:R-:W-:Y:S01]  /*ab60*/  FMUL.FTZ R89, R3.reuse, R89 ;  /* 0x0000005903597220 */ /* 0x040fe20000410000 */
[----:B------:R-:W-:Y:S01]  /*ab70*/  MUFU.EX2 R160, R160 ;  /* 0x000000a000a07308 */ /* 0x000fe20000000800 */
[C---:B------:R-:W-:Y:S01]  /*ab80*/  HMMA.16816.F32 R72, R112.reuse, R130, R72 ;  /* 0x000000827048723c */ /* 0x040fe20000001848 */
[----:B------:R-:W1:Y:S03]  /*ab90*/  LDSM.16.MT88.4 R128, [R202+0x3100] ;  /* 0x00310000ca80783b */ /* 0x000e660000004200 */
[C---:B------:R-:W-:Y:S02]  /*aba0*/  FMUL.FTZ R90, R2.reuse, R90 ;  /* 0x0000005a025a7220 */ /* 0x040fe40000410000 */
[----:B------:R-:W-:Y:S02]  /*abb0*/  FMUL.FTZ R91, R2, R91 ;  /* 0x0000005b025b7220 */ /* 0x000fe40000410000 */
[C---:B---3--:R-:W-:Y:S01]  /*abc0*/  HMMA.16816.F32 R76, R112.reuse, R132, R76 ;  /* 0x00000084704c723c */ /* 0x048fe2000000184c */
[----:B------:R-:W-:Y:S01]  /*abd0*/  LDSM.16.MT88.4 R32, [R200+0x5100] ;  /* 0x00510000c820783b */ /* 0x000fe20000004200 */
[----:B------:R-:W-:Y:S02]  /*abe0*/  MUFU.EX2 R162, R162 ;  /* 0x000000a200a27308 */ /* 0x000fe40000000800 */
[C---:B------:R-:W-:Y:S02]  /*abf0*/  FMUL.FTZ R92, R3.reuse, R92 ;  /* 0x0000005c035c7220 */ /* 0x040fe40000410000 */
[----:B------:R-:W-:Y:S02]  /*ac00*/  FMUL.FTZ R93, R3, R93 ;  /* 0x0000005d035d7220 */ /* 0x000fe40000410000 */
[C---:B------:R-:W-:Y:S01]  /*ac10*/  HMMA.16816.F32 R80, R112.reuse, R134, R80 ;  /* 0x000000867050723c */ /* 0x040fe20000001850 */
[----:B------:R-:W0:Y:S03]  /*ac20*/  LDGDEPBAR ;  /* 0x00000000000079af */ /* 0x000e260000000000 */
[--C-:B------:R-:W-:Y:S01]  /*ac30*/  FFMA.FTZ R132, R12, c[0x0][0x2d0], -R147.reuse ;  /* 0x0000b4000c847a23 */ /* 0x100fe20000010893 */
[----:B------:R-:W-:Y:S01]  /*ac40*/  MUFU.EX2 R163, R163 ;  /* 0x000000a300a37308 */ /* 0x000fe20000000800 */
[--C-:B------:R-:W-:Y:S02]  /*ac50*/  FFMA.FTZ R133, R13, c[0x0][0x2d0], -R147.reuse ;  /* 0x0000b4000d857a23 */ /* 0x100fe40000010893 */
[C---:B----4-:R-:W-:Y:S01]  /*ac60*/  HMMA.16816.F32 R84, R112.reuse, R108, R84 ;  /* 0x0000006c7054723c */ /* 0x050fe20000001854 */
[----:B------:R-:W-:Y:S03]  /*ac70*/  LDSM.16.MT88.4 R12, [R200+0x3100] ;  /* 0x00310000c80c783b */ /* 0x000fe60000004200 */
[--C-:B------:R-:W-:Y:S02]  /*ac80*/  FFMA.FTZ R134, R16, c[0x0][0x2d0], -R147.reuse ;  /* 0x0000b40010867a23 */ /* 0x100fe40000010893 */
[--C-:B------:R-:W-:Y:S01]  /*ac90*/  FFMA.FTZ R135, R17, c[0x0][0x2d0], -R147.reuse ;  /* 0x0000b40011877a23 */ /* 0x100fe20000010893 */
[----:B------:R-:W-:Y:S01]  /*aca0*/  MUFU.EX2 R132, R132 ;  /* 0x0000008400847308 */ /* 0x000fe20000000800 */
[C---:B------:R-:W-:Y:S01]  /*acb0*/  HMMA.16816.F32 R88, R112.reuse, R110, R88 ;  /* 0x0000006e7058723c */ /* 0x040fe20000001858 */
[----:B------:R-:W3:Y:S03]  /*acc0*/  LDSM.16.MT88.4 R108, [R201+0x3100] ;  /* 0x00310000c96c783b */ /* 0x000ee60000004200 */
[C---:B------:R-:W-:Y:S02]  /*acd0*/  FMUL.FTZ R94, R2.reuse, R94 ;  /* 0x0000005e025e7220 */ /* 0x040fe40000410000 */
[C---:B------:R-:W-:Y:S02]  /*ace0*/  FMUL.FTZ R95, R2.reuse, R95 ;  /* 0x0000005f025f7220 */ /* 0x040fe40000410000 */
[C---:B------:R-:W-:Y:S01]  /*acf0*/  FMUL.FTZ R96, R3.reuse, R96 ;  /* 0x0000006003607220 */ /* 0x040fe20000410000 */
[----:B------:R-:W-:Y:S01]  /*ad00*/  LDSM.16.MT88.4 R16, [R202+0x900] ;  /* 0x00090000ca10783b */ /* 0x000fe20000004200 */
[----:B------:R-:W4:Y:S02]  /*ad10*/  MUFU.EX2 R133, R133 ;  /* 0x0000008500857308 */ /* 0x000f240000000800 */
[C---:B------:R-:W-:Y:S01]  /*ad20*/  FMUL.FTZ R97, R3.reuse, R97 ;  /* 0x0000006103617220 */ /* 0x040fe20000410000 */
[C---:B--2---:R-:W-:Y:S03]  /*ad30*/  HMMA.16816.F32 R92, R112.reuse, R120, R92 ;  /* 0x00000078705c723c */ /* 0x044fe6000000185c */
[C---:B------:R-:W-:Y:S02]  /*ad40*/  FMUL.FTZ R98, R2.reuse, R98 ;  /* 0x0000006202627220 */ /* 0x040fe40000410000 */
[C---:B------:R-:W-:Y:S02]  /*ad50*/  FMUL.FTZ R99, R2.reuse, R99 ;  /* 0x0000006302637220 */ /* 0x040fe40000410000 */
[C---:B------:R-:W-:Y:S01]  /*ad60*/  FMUL.FTZ R100, R3.reuse, R100 ;  /* 0x0000006403647220 */ /* 0x040fe20000410000 */
[----:B------:R-:W-:Y:S01]  /*ad70*/  MUFU.EX2 R134, R134 ;  /* 0x0000008600867308 */ /* 0x000fe20000000800 */
[C---:B------:R-:W-:Y:S03]  /*ad80*/  FMUL.FTZ R101, R3.reuse, R101 ;  /* 0x0000006503657220 */ /* 0x040fe60000410000 */
[C---:B------:R-:W-:Y:S01]  /*ad90*/  HMMA.16816.F32 R96, R112.reuse, R122, R96 ;  /* 0x0000007a7060723c */ /* 0x040fe20000001860 */
[----:B------:R-:W2:Y:S02]  /*ada0*/  LDSM.16.MT88.4 R120, [R204+0x900] ;  /* 0x00090000cc78783b */ /* 0x000ea40000004200 */
[C---:B------:R-:W-:Y:S02]  /*adb0*/  FMUL.FTZ R102, R2.reuse, R102 ;  /* 0x0000006602667220 */ /* 0x040fe40000410000 */
[C---:B------:R-:W-:Y:S01]  /*adc0*/  FMUL.FTZ R103, R2.reuse, R103 ;  /* 0x0000006702677220 */ /* 0x040fe20000410000 */
[----:B------:R-:W5:Y:S01]  /*add0*/  MUFU.EX2 R135, R135 ;  /* 0x0000008700877308 */ /* 0x000f620000000800 */
[C---:B------:R-:W-:Y:S02]  /*ade0*/  FMUL.FTZ R104, R3.reuse, R104 ;  /* 0x0000006803687220 */ /* 0x040fe40000410000 */
[C---:B------:R-:W-:Y:S03]  /*adf0*/  FMUL.FTZ R105, R3.reuse, R105 ;  /* 0x0000006903697220 */ /* 0x040fe60000410000 */
[C---:B-1----:R-:W-:Y:S03]  /*ae00*/  HMMA.16816.F32 R100, R112.reuse, R128, R100 ;  /* 0x000000807064723c */ /* 0x042fe60000001864 */
[C---:B------:R-:W-:Y:S01]  /*ae10*/  FMUL.FTZ R106, R2.reuse, R106 ;  /* 0x0000006a026a7220 */ /* 0x040fe20000410000 */
[----:B------:R-:W-:Y:S01]  /*ae20*/  MUFU.EX2 R173, R173 ;  /* 0x000000ad00ad7308 */ /* 0x000fe20000000800 */
[C---:B------:R-:W-:Y:S02]  /*ae30*/  FMUL.FTZ R107, R2.reuse, R107 ;  /* 0x0000006b026b7220 */ /* 0x040fe40000410000 */
[C---:B------:R-:W-:Y:S02]  /*ae40*/  FMUL.FTZ R52, R3.reuse, R52 ;  /* 0x0000003403347220 */ /* 0x040fe40000410000 */
[C---:B------:R-:W-:Y:S03]  /*ae50*/  FMUL.FTZ R53, R3.reuse, R53 ;  /* 0x0000003503357220 */ /* 0x040fe60000410000 */
[C---:B------:R-:W-:Y:S01]  /*ae60*/  HMMA.16816.F32 R104, R112.reuse, R130, R104 ;  /* 0x000000827068723c */ /* 0x040fe20000001868 */
[----:B------:R-:W-:Y:S01]  /*ae70*/  LDSM.16.MT88.4 R128, [R200+0x900] ;  /* 0x00090000c880783b */ /* 0x000fe20000004200 */
[----:B------:R-:W1:Y:S01]  /*ae80*/  MUFU.EX2 R172, R172 ;  /* 0x000000ac00ac7308 */ /* 0x000e620000000800 */
[C---:B------:R-:W-:Y:S02]  /*ae90*/  FMUL.FTZ R54, R2.reuse, R54 ;  /* 0x0000003602367220 */ /* 0x040fe40000410000 */
[C---:B------:R-:W-:Y:S02]  /*aea0*/  FMUL.FTZ R55, R2.reuse, R55 ;  /* 0x0000003702377220 */ /* 0x040fe40000410000 */
[C---:B------:R-:W-:Y:S02]  /*aeb0*/  FMUL.FTZ R56, R3.reuse, R56 ;  /* 0x0000003803387220 */ /* 0x040fe40000410000 */
[C---:B------:R-:W-:Y:S03]  /*aec0*/  FMUL.FTZ R57, R3.reuse, R57 ;  /* 0x0000003903397220 */ /* 0x040fe60000410000 */
[C---:B---3--:R-:W-:Y:S01]  /*aed0*/  HMMA.16816.F32 R52, R112.reuse, R108, R52 ;  /* 0x0000006c7034723c */ /* 0x048fe20000001834 */
[----:B------:R-:W-:Y:S02]  /*aee0*/  MUFU.EX2 R174, R174 ;  /* 0x000000ae00ae7308 */ /* 0x000fe40000000800 */
[C---:B------:R-:W-:Y:S02]  /*aef0*/  FMUL.FTZ R58, R2.reuse, R58 ;  /* 0x0000003a023a7220 */ /* 0x040fe40000410000 */
[C---:B------:R-:W-:Y:S02]  /*af00*/  FMUL.FTZ R59, R2.reuse, R59 ;  /* 0x0000003b023b7220 */ /* 0x040fe40000410000 */
[C---:B------:R-:W-:Y:S02]  /*af10*/  FMUL.FTZ R60, R3.reuse, R60 ;  /* 0x0000003c033c7220 */ /* 0x040fe40000410000 */
[C---:B------:R-:W-:Y:S02]  /*af20*/  FMUL.FTZ R61, R3.reuse, R61 ;  /* 0x0000003d033d7220 */ /* 0x040fe40000410000 */
[----:B------:R-:W3:Y:S01]  /*af30*/  MUFU.EX2 R175, R175 ;  /* 0x000000af00af7308 */ /* 0x000ee20000000800 */
[C---:B------:R-:W-:Y:S01]  /*af40*/  HMMA.16816.F32 R56, R112.reuse, R110, R56 ;  /* 0x0000006e7038723c */ /* 0x040fe20000001838 */
[----:B------:R-:W1:Y:S02]  /*af50*/  LDSM.16.MT88.4 R108, [R201+0x900] ;  /* 0x00090000c96c783b */ /* 0x000e640000004200 */
[C---:B------:R-:W-:Y:S02]  /*af60*/  FMUL.FTZ R62, R2.reuse, R62 ;  /* 0x0000003e023e7220 */ /* 0x040fe40000410000 */
[C---:B------:R-:W-:Y:S02]  /*af70*/  FMUL.FTZ R63, R2.reuse, R63 ;  /* 0x0000003f023f7220 */ /* 0x040fe40000410000 */
[C---:B------:R-:W-:Y:S02]  /*af80*/  FMUL.FTZ R64, R3.reuse, R64 ;  /* 0x0000004003407220 */ /* 0x040fe40000410000 */
[----:B------:R-:W-:Y:S01]  /*af90*/  FMUL.FTZ R65, R3, R65 ;  /* 0x0000004103417220 */ /* 0x000fe20000410000 */
[----:B------:R-:W-:Y:S02]  /*afa0*/  MUFU.EX2 R185, R185 ;  /* 0x000000b900b97308 */ /* 0x000fe40000000800 */
[C---:B------:R-:W-:Y:S03]  /*afb0*/  HMMA.16816.F32 R60, R112.reuse, R12, R60 ;  /* 0x0000000c703c723c */ /* 0x040fe6000000183c */
[C---:B------:R-:W-:Y:S02]  /*afc0*/  FMUL.FTZ R66, R2.reuse, R66 ;  /* 0x0000004202427220 */ /* 0x040fe40000410000 */
[----:B------:R-:W-:Y:S02]  /*afd0*/  FMUL.FTZ R67, R2, R67 ;  /* 0x0000004302437220 */ /* 0x000fe40000410000 */
[----:B----4-:R-:W-:Y:S01]  /*afe0*/  F2FP.PACK_AB R12, R133, R132 ;  /* 0x00000084850c723e */ /* 0x010fe200000000ff */
[----:B------:R-:W4:Y:S01]  /*aff0*/  MUFU.EX2 R186, R186 ;  /* 0x000000ba00ba7308 */ /* 0x000f220000000800 */
[----:B------:R-:W-:Y:S03]  /*b000*/  F2FP.PACK_AB R13, R157, R156 ;  /* 0x0000009c9d0d723e */ /* 0x000fe600000000ff */
[----:B------:R-:W-:Y:S01]  /*b010*/  HMMA.16816.F32 R64, R112, R14, R64 ;  /* 0x0000000e7040723c */ /* 0x000fe20000001840 */
[----:B------:R-:W1:Y:S02]  /*b020*/  LDSM.16.MT88.4 R112, [R204+0x3900] ;  /* 0x00390000cc70783b */ /* 0x000e640000004200 */
[--C-:B------:R-:W-:Y:S02]  /*b030*/  FFMA.FTZ R40, R40, c[0x0][0x2d0], -R147.reuse ;  /* 0x0000b40028287a23 */ /* 0x100fe40000010893 */
[----:B------:R-:W-:Y:S01]  /*b040*/  FFMA.FTZ R41, R41, c[0x0][0x2d0], -R147 ;  /* 0x0000b40029297a23 */ /* 0x000fe20000010893 */
[----:B------:R-:W-:Y:S01]  /*b050*/  MUFU.EX2 R187, R187 ;  /* 0x000000bb00bb7308 */ /* 0x000fe20000000800 */
[----:B-----5:R-:W-:Y:S01]  /*b060*/  F2FP.PACK_AB R14, R135, R134 ;  /* 0x00000086870e723e */ /* 0x020fe200000000ff */
[--C-:B------:R-:W-:Y:S01]  /*b070*/  FFMA.FTZ R42, R42, c[0x0][0x2d0], -R145.reuse ;  /* 0x0000b4002a2a7a23 */ /* 0x100fe20000010891 */
[----:B------:R-:W-:Y:S03]  /*b080*/  F2FP.PACK_AB R15, R159, R158 ;  /* 0x0000009e9f0f723e */ /* 0x000fe600000000ff */
[----:B------:R-:W-:Y:S02]  /*b090*/  FFMA.FTZ R43, R43, c[0x0][0x2d0], -R145 ;  /* 0x0000b4002b2b7a23 */ /* 0x000fe40000010891 */
[--C-:B------:R-:W-:Y:S02]  /*b0a0*/  FFMA.FTZ R44, R44, c[0x0][0x2d0], -R147.reuse ;  /* 0x0000b4002c2c7a23 */ /* 0x100fe40000010893 */
[C---:B--2---:R-:W-:Y:S01]  /*b0b0*/  HMMA.16816.F32 R4, R12.reuse, R120, R4 ;  /* 0x000000780c04723c */ /* 0x044fe20000001804 */
[----:B------:R-:W2:Y:S04]  /*b0c0*/  MUFU.EX2 R224, R224 ;  /* 0x000000e000e07308 */ /* 0x000ea80000000800 */
[--C-:B------:R-:W-:Y:S02]  /*b0d0*/  FFMA.FTZ R45, R45, c[0x0][0x2d0], -R147.reuse ;  /* 0x0000b4002d2d7a23 */ /* 0x100fe40000010893 */
[----:B------:R-:W-:Y:S01]  /*b0e0*/  FFMA.FTZ R48, R48, c[0x0][0x2d0], -R147 ;  /* 0x0000b40030307a23 */ /* 0x000fe20000010893 */
[C---:B------:R-:W-:Y:S01]  /*b0f0*/  HMMA.16816.F32 R8, R12.reuse, R122, R8 ;  /* 0x0000007a0c08723c */ /* 0x040fe20000001808 */
[----:B------:R-:W-:Y:S02]  /*b100*/  LDSM.16.MT88.4 R120, [R200+0x3900] ;  /* 0x00390000c878783b */ /* 0x000fe40000004200 */
[----:B------:R-:W-:Y:S01]  /*b110*/  MUFU.EX2 R226, R226 ;  /* 0x000000e200e27308 */ /* 0x000fe20000000800 */
[--C-:B------:R-:W-:Y:S02]  /*b120*/  FFMA.FTZ R46, R46, c[0x0][0x2d0], -R145.reuse ;  /* 0x0000b4002e2e7a23 */ /* 0x100fe40000010891 */
[----:B------:R-:W-:Y:S02]  /*b130*/  FFMA.FTZ R47, R47, c[0x0][0x2d0], -R145 ;  /* 0x0000b4002f2f7a23 */ /* 0x000fe40000010891 */
[C---:B------:R-:W-:Y:S04]  /*b140*/  HMMA.16816.F32 R68, R12.reuse, R16, R68 ;  /* 0x000000100c44723c */ /* 0x040fe80000001844 */
[----:B------:R-:W-:Y:S01]  /*b150*/  FFMA.FTZ R138, R3, R216, R138 ;  /* 0x000000d8038a7223 */ /* 0x000fe2000001008a */
[----:B------:R-:W5:Y:S01]  /*b160*/  MUFU.EX2 R227, R227 ;  /* 0x000000e300e37308 */ /* 0x000f620000000800 */
[----:B------:R-:W-:Y:S01]  /*b170*/  MOV R3, R0 ;  /* 0x0000000000037202 */ /* 0x000fe20000000f00 */
[----:B------:R-:W-:Y:S01]  /*b180*/  FFMA.FTZ R146, R2, R217, R146 ;  /* 0x000000d902927223 */ /* 0x000fe20000010092 */
[C---:B------:R-:W-:Y:S01]  /*b190*/  HMMA.16816.F32 R72, R12.reuse, R18, R72 ;  /* 0x000000120c48723c */ /* 0x040fe20000001848 */
[----:B------:R-:W2:Y:S03]  /*b1a0*/  LDSM.16.MT88.4 R16, [R202+0x3900] ;  /* 0x00390000ca10783b */ /* 0x000ea60000004200 */
[----:B------:R-:W-:Y:S02]  /*b1b0*/  FADD.FTZ R138, R119, R138 ;  /* 0x0000008a778a7221 */ /* 0x000fe40000010000 */
[----:B------:R-:W-:Y:S01]  /*b1c0*/  FADD.FTZ R146, R137, R146 ;  /* 0x0000009289927221 */ /* 0x000fe20000010000 */
[----:B------:R-:W-:Y:S01]  /*b1d0*/  MUFU.EX2 R228, R228 ;  /* 0x000000e400e47308 */ /* 0x000fe20000000800 */
[C---:B-1----:R-:W-:Y:S04]  /*b1e0*/  HMMA.16816.F32 R76, R12.reuse, R108, R76 ;  /* 0x0000006c0c4c723c */ /* 0x042fe8000000184c */
[----:B------:R-:W-:Y:S02]  /*b1f0*/  FADD.FTZ R117, R117, R138 ;  /* 0x0000008a75757221 */ /* 0x000fe40000010000 */
[----:B------:R-:W-:Y:S02]  /*b200*/  FADD.FTZ R139, R139, R146 ;  /* 0x000000928b8b7221 */ /* 0x000fe40000010000 */
[C---:B------:R-:W-:Y:S01]  /*b210*/  HMMA.16816.F32 R80, R12.reuse, R110, R80 ;  /* 0x0000006e0c50723c */ /* 0x040fe20000001850 */
[----:B------:R-:W1:Y:S01]  /*b220*/  LDSM.16.MT88.4 R108, [R201+0x3900] ;  /* 0x00390000c96c783b */ /* 0x000e620000004200 */
[----:B------:R-:W1:Y:S02]  /*b230*/  MUFU.EX2 R229, R229 ;  /* 0x000000e500e57308 */ /* 0x000e640000000800 */
[----:B------:R-:W-:Y:S02]  /*b240*/  FADD.FTZ R117, R136, R117 ;  /* 0x0000007588757221 */ /* 0x000fe40000010000 */
[----:B------:R-:W-:Y:S02]  /*b250*/  FADD.FTZ R139, R144, R139 ;  /* 0x0000008b908b7221 */ /* 0x000fe40000010000 */
[C---:B------:R-:W-:Y:S04]  /*b260*/  HMMA.16816.F32 R84, R12.reuse, R128, R84 ;  /* 0x000000800c54723c */ /* 0x040fe80000001854 */
[----:B------:R-:W-:Y:S01]  /*b270*/  MUFU.EX2 R40, R40 ;  /* 0x0000002800287308 */ /* 0x000fe20000000800 */
[----:B------:R-:W-:Y:S01]  /*b280*/  FADD.FTZ R132, R132, R117 ;  /* 0x0000007584847221 */ /* 0x000fe20000010000 */
[----:B------:R-:W-:Y:S01]  /*b290*/  MOV R117, R116 ;  /* 0x0000007400757202 */ /* 0x000fe20000000f00 */
[----:B------:R-:W-:Y:S01]  /*b2a0*/  FADD.FTZ R156, R156, R139 ;  /* 0x0000008b9c9c7221 */ /* 0x000fe20000010000 */
[C---:B------:R-:W-:Y:S01]  /*b2b0*/  HMMA.16816.F32 R88, R12.reuse, R130, R88 ;  /* 0x000000820c58723c */ /* 0x040fe20000001858 */
[----:B------:R-:W-:Y:S03]  /*b2c0*/  LDSM.16.MT88.4 R128, [R200+0x4100] ;  /* 0x00410000c880783b */ /* 0x000fe60000004200 */
[----:B------:R-:W-:Y:S02]  /*b2d0*/  FADD.FTZ R133, R133, R132 ;  /* 0x0000008485857221 */ /* 0x000fe40000010000 */
[----:B------:R-:W-:Y:S01]  /*b2e0*/  MUFU.EX2 R41, R41 ;  /* 0x0000002900297308 */ /* 0x000fe20000000800 */
[----:B------:R-:W-:Y:S01]  /*b2f0*/  FADD.FTZ R157, R157, R156 ;  /* 0x0000009c9d9d7221 */ /* 0x000fe20000010000 */
[C---:B------:R-:W-:Y:S04]  /*b300*/  HMMA.16816.F32 R92, R12.reuse, R112, R92 ;  /* 0x000000700c5c723c */ /* 0x040fe8000000185c */
[----:B------:R-:W-:Y:S02]  /*b310*/  FADD.FTZ R134, R134, R133 ;  /* 0x0000008586867221 */ /* 0x000fe40000010000 */
[----:B------:R-:W-:Y:S02]  /*b320*/  FADD.FTZ R158, R158, R157 ;  /* 0x0000009d9e9e7221 */ /* 0x000fe40000010000 */
[C---:B------:R-:W-:Y:S01]  /*b330*/  HMMA.16816.F32 R96, R12.reuse, R114, R96 ;  /* 0x000000720c60723c */ /* 0x040fe20000001860 */
[----:B------:R-:W-:Y:S01]  /*b340*/  LDSM.16.MT88.4 R112, [R202+0x4100] ;  /* 0x00410000ca70783b */ /* 0x000fe20000004200 */
[----:B------:R-:W-:Y:S02]  /*b350*/  MUFU.EX2 R42, R42 ;  /* 0x0000002a002a7308 */ /* 0x000fe40000000800 */
[----:B------:R-:W-:Y:S02]  /*b360*/  FADD.FTZ R134, R135, R134 ;  /* 0x0000008687867221 */ /* 0x000fe40000010000 */
[----:B------:R-:W-:Y:S02]  /*b370*/  FADD.FTZ R158, R159, R158 ;  /* 0x0000009e9f9e7221 */ /* 0x000fe40000010000 */
[C---:B--2---:R-:W-:Y:S04]  /*b380*/  HMMA.16816.F32 R100, R12.reuse, R16, R100 ;  /* 0x000000100c64723c */ /* 0x044fe80000001864 */
[----:B------:R-:W-:Y:S04]  /*b390*/  MUFU.EX2 R43, R43 ;  /* 0x0000002b002b7308 */ /* 0x000fe80000000800 */
[C---:B------:R-:W-:Y:S01]  /*b3a0*/  HMMA.16816.F32 R104, R12.reuse, R18, R104 ;  /* 0x000000120c68723c */ /* 0x040fe20000001868 */
[----:B------:R-:W2:Y:S05]  /*b3b0*/  LDSM.16.MT88.4 R16, [R204+0x1100] ;  /* 0x00110000cc10783b */ /* 0x000eaa0000004200 */
[----:B------:R-:W-:Y:S02]  /*b3c0*/  MUFU.EX2 R44, R44 ;  /* 0x0000002c002c7308 */ /* 0x000fe40000000800 */
[C---:B-1----:R-:W-:Y:S08]  /*b3d0*/  HMMA.16816.F32 R52, R12.reuse, R108, R52 ;  /* 0x0000006c0c34723c */ /* 0x042ff00000001834 */
[C---:B------:R-:W-:Y:S01]  /*b3e0*/  HMMA.16816.F32 R56, R12.reuse, R110, R56 ;  /* 0x0000006e0c38723c */ /* 0x040fe20000001838 */
[----:B------:R-:W1:Y:S01]  /*b3f0*/  LDSM.16.MT88.4 R108, [R200+0x1100] ;  /* 0x00110000c86c783b */ /* 0x000e620000004200 */
[----:B------:R-:W-:Y:S06]  /*b400*/  MUFU.EX2 R45, R45 ;  /* 0x0000002d002d7308 */ /* 0x000fec0000000800 */
[C---:B------:R-:W-:Y:S04]  /*b410*/  HMMA.16816.F32 R60, R12.reuse, R120, R60 ;  /* 0x000000780c3c723c */ /* 0x040fe8000000183c */
[----:B------:R-:W-:Y:S04]  /*b420*/  MUFU.EX2 R48, R48 ;  /* 0x0000003000307308 */ /* 0x000fe80000000800 */
[----:B------:R-:W-:Y:S01]  /*b430*/  HMMA.16816.F32 R64, R12, R122, R64 ;  /* 0x0000007a0c40723c */ /* 0x000fe20000001840 */
[----:B------:R-:W-:Y:S05]  /*b440*/  LDSM.16.MT88.4 R120, [R201+0x4100] ;  /* 0x00410000c978783b */ /* 0x000fea0000004200 */
[----:B------:R-:W-:Y:S01]  /*b450*/  MUFU.EX2 R46, R46 ;  /* 0x0000002e002e7308 */ /* 0x000fe20000000800 */
[----:B------:R-:W-:Y:S01]  /*b460*/  F2FP.PACK_AB R12, R160, R161 ;  /* 0x000000a1a00c723e */ /* 0x000fe200000000ff */
[----:B------:R-:W-:Y:S01]  /*b470*/  FADD.FTZ R161, R161, R134 ;  /* 0x00000086a1a17221 */ /* 0x000fe20000010000 */
[----:B------:R-:W-:Y:S03]  /*b480*/  F2FP.PACK_AB R14, R163, R162 ;  /* 0x000000a2a30e723e */ /* 0x000fe600000000ff */
[----:B------:R-:W-:Y:S01]  /*b490*/  F2FP.PACK_AB R13, R172, R173 ;  /* 0x000000adac0d723e */ /* 0x000fe200000000ff */
        /* <DEDUP_REMOVED lines=8> */
[----:B------:R-:W-:Y:S02]  /*b520*/  FADD.FTZ R162, R163, R162 ;  /* 0x000000a2a3a27221 */ /* 0x000fe40000010000 */
[----:B------:R-:W-:Y:S01]  /*b530*/  FADD.FTZ R175, R175, R174 ;  /* 0x000000aeafaf7221 */ /* 0x000fe20000010000 */
[C---:B------:R-:W-:Y:S01]  /*b540*/  HMMA.16816.F32 R8, R12.reuse, R18, R8 ;  /* 0x000000120c08723c */ /* 0x040fe20000001808 */
[----:B------:R-:W2:Y:S07]  /*b550*/  LDSM.16.MT88.4 R16, [R204+0x4100] ;  /* 0x00410000cc10783b */ /* 0x000eae0000004200 */
[C---:B------:R-:W-:Y:S08]  /*b560*/  HMMA.16816.F32 R68, R12.reuse, R20, R68 ;  /* 0x000000140c44723c */ /* 0x040ff00000001844 */
[C---:B------:R-:W-:Y:S01]  /*b570*/  HMMA.16816.F32 R72, R12.reuse, R22, R72 ;  /* 0x000000160c48723c */ /* 0x040fe20000001848 */
[----:B------:R-:W3:Y:S07]  /*b580*/  LDSM.16.MT88.4 R20, [R204+0x1900] ;  /* 0x00190000cc14783b */ /* 0x000eee0000004200 */
[C---:B------:R-:W-:Y:S08]  /*b590*/  HMMA.16816.F32 R76, R12.reuse, R24, R76 ;  /* 0x000000180c4c723c */ /* 0x040ff0000000184c */
[C---:B------:R-:W-:Y:S01]  /*b5a0*/  HMMA.16816.F32 R80, R12.reuse, R26, R80 ;  /* 0x0000001a0c50723c */ /* 0x040fe20000001850 */
[----:B------:R-:W3:Y:S07]  /*b5b0*/  LDSM.16.MT88.4 R24, [R201+0x1900] ;  /* 0x00190000c918783b */ /* 0x000eee0000004200 */
[C---:B-1----:R-:W-:Y:S08]  /*b5c0*/  HMMA.16816.F32 R84, R12.reuse, R108, R84 ;  /* 0x0000006c0c54723c */ /* 0x042ff00000001854 */
[C---:B------:R-:W-:Y:S01]  /*b5d0*/  HMMA.16816.F32 R88, R12.reuse, R110, R88 ;  /* 0x0000006e0c58723c */ /* 0x040fe20000001858 */
[----:B------:R-:W-:Y:S07]  /*b5e0*/  LDSM.16.MT88.4 R108, [R204+0x2900] ;  /* 0x00290000cc6c783b */ /* 0x000fee0000004200 */
[C---:B--2---:R-:W-:Y:S08]  /*b5f0*/  HMMA.16816.F32 R92, R12.reuse, R16, R92 ;  /* 0x000000100c5c723c */ /* 0x044ff0000000185c */
[C---:B------:R-:W-:Y:S01]  /*b600*/  HMMA.16816.F32 R96, R12.reuse, R18, R96 ;  /* 0x000000120c60723c */ /* 0x040fe20000001860 */
[----:B------:R-:W1:Y:S07]  /*b610*/  LDSM.16.MT88.4 R16, [R200+0x1900] ;  /* 0x00190000c810783b */ /* 0x000e6e0000004200 */
[C---:B------:R-:W-:Y:S08]  /*b620*/  HMMA.16816.F32 R100, R12.reuse, R112, R100 ;  /* 0x000000700c64723c */ /* 0x040ff00000001864 */
[C---:B------:R-:W-:Y:S08]  /*b630*/  HMMA.16816.F32 R104, R12.reuse, R114, R104 ;  /* 0x000000720c68723c */ /* 0x040ff00000001868 */
[C---:B------:R-:W-:Y:S07]  /*b640*/  HMMA.16816.F32 R52, R12.reuse, R120, R52 ;  /* 0x000000780c34723c */ /* 0x040fee0000001834 */
[--C-:B------:R-:W-:Y:S01]  /*b650*/  FFMA.FTZ R120, R36, c[0x0][0x2d0], -R147.reuse ;  /* 0x0000b40024787a23 */ /* 0x100fe20000010893 */
[C---:B------:R-:W-:Y:S04]  /*b660*/  HMMA.16816.F32 R56, R12.reuse, R122, R56 ;  /* 0x0000007a0c38723c */ /* 0x040fe80000001838 */
[--C-:B------:R-:W-:Y:S01]  /*b670*/  FFMA.FTZ R121, R37, c[0x0][0x2d0], -R147.reuse ;  /* 0x0000b40025797a23 */ /* 0x100fe20000010893 */
[----:B------:R-:W-:Y:S01]  /*b680*/  MUFU.EX2 R120, R120 ;  /* 0x0000007800787308 */ /* 0x000fe20000000800 */
[----:B------:R-:W-:Y:S02]  /*b690*/  FFMA.FTZ R147, R49, c[0x0][0x2d0], -R147 ;  /* 0x0000b40031937a23 */ /* 0x000fe40000010893 */
[C---:B------:R-:W-:Y:S04]  /*b6a0*/  HMMA.16816.F32 R60, R12.reuse, R128, R60 ;  /* 0x000000800c3c723c */ /* 0x040fe8000000183c */
[--C-:B------:R-:W-:Y:S02]  /*b6b0*/  FFMA.FTZ R122, R38, c[0x0][0x2d0], -R145.reuse ;  /* 0x0000b400267a7a23 */ /* 0x100fe40000010891 */
[--C-:B------:R-:W-:Y:S01]  /*b6c0*/  FFMA.FTZ R123, R39, c[0x0][0x2d0], -R145.reuse ;  /* 0x0000b400277b7a23 */ /* 0x100fe20000010891 */
[----:B------:R-:W2:Y:S01]  /*b6d0*/  MUFU.EX2 R121, R121 ;  /* 0x0000007900797308 */ /* 0x000ea20000000800 */
[----:B------:R-:W-:Y:S01]  /*b6e0*/  HMMA.16816.F32 R64, R12, R130, R64 ;  /* 0x000000820c40723c */ /* 0x000fe20000001840 */
[----:B------:R-:W-:Y:S03]  /*b6f0*/  LDSM.16.MT88.4 R36, [R201+0x2900] ;  /* 0x00290000c924783b */ /* 0x000fe60000004200 */
[--C-:B------:R-:W-:Y:S02]  /*b700*/  FFMA.FTZ R49, R50, c[0x0][0x2d0], -R145.reuse ;  /* 0x0000b40032317a23 */ /* 0x100fe40000010891 */
[----:B------:R-:W-:Y:S01]  /*b710*/  FFMA.FTZ R145, R51, c[0x0][0x2d0], -R145 ;  /* 0x0000b40033917a23 */ /* 0x000fe20000010891 */
[----:B----4-:R-:W-:Y:S01]  /*b720*/  F2FP.PACK_AB R12, R186, R185 ;  /* 0x000000b9ba0c723e */ /* 0x010fe200000000ff */
[----:B------:R-:W-:Y:S01]  /*b730*/  FADD.FTZ R185, R185, R162 ;  /* 0x000000a2b9b97221 */ /* 0x000fe20000010000 */
[----:B------:R-:W-:Y:S01]  /*b740*/  F2FP.PACK_AB R14, R224, R187 ;  /* 0x000000bbe00e723e */ /* 0x000fe200000000ff */
[----:B------:R-:W-:Y:S02]  /*b750*/  MUFU.EX2 R122, R122 ;  /* 0x0000007a007a7308 */ /* 0x000fe40000000800 */
[----:B-----5:R-:W-:Y:S01]  /*b760*/  F2FP.PACK_AB R13, R227, R226 ;  /* 0x000000e2e30d723e */ /* 0x020fe200000000ff */
[----:B------:R-:W-:Y:S01]  /*b770*/  FADD.FTZ R226, R226, R175 ;  /* 0x000000afe2e27221 */ /* 0x000fe20000010000 */
[----:B------:R-:W-:Y:S01]  /*b780*/  F2FP.PACK_AB R15, R229, R228 ;  /* 0x000000e4e50f723e */ /* 0x000fe200000000ff */
[----:B------:R-:W-:Y:S02]  /*b790*/  FADD.FTZ R186, R186, R185 ;  /* 0x000000b9baba7221 */ /* 0x000fe40000010000 */
[----:B------:R-:W-:Y:S02]  /*b7a0*/  FADD.FTZ R227, R227, R226 ;  /* 0x000000e2e3e37221 */ /* 0x000fe40000010000 */
[----:B------:R-:W-:Y:S01]  /*b7b0*/  FADD.FTZ R187, R187, R186 ;  /* 0x000000babbbb7221 */ /* 0x000fe20000010000 */
[----:B------:R-:W4:Y:S01]  /*b7c0*/  MUFU.EX2 R123, R123 ;  /* 0x0000007b007b7308 */ /* 0x000f220000000800 */
[C---:B---3--:R-:W-:Y:S03]  /*b7d0*/  HMMA.16816.F32 R4, R12.reuse, R20, R4 ;  /* 0x000000140c04723c */ /* 0x048fe60000001804 */
[----:B------:R-:W-:Y:S02]  /*b7e0*/  FADD.FTZ R228, R228, R227 ;  /* 0x000000e3e4e47221 */ /* 0x000fe40000010000 */
[----:B------:R-:W-:Y:S02]  /*b7f0*/  FADD.FTZ R187, R224, R187 ;  /* 0x000000bbe0bb7221 */ /* 0x000fe40000010000 */
[----:B------:R-:W-:Y:S01]  /*b800*/  FADD.FTZ R229, R229, R228 ;  /* 0x000000e4e5e57221 */ /* 0x000fe20000010000 */
[C---:B------:R-:W-:Y:S01]  /*b810*/  HMMA.16816.F32 R8, R12.reuse, R22, R8 ;  /* 0x000000160c08723c */ /* 0x040fe20000001808 */
[----:B------:R-:W3:Y:S01]  /*b820*/  LDSM.16.MT88.4 R20, [R204+0x4900] ;  /* 0x00490000cc14783b */ /* 0x000ee20000004200 */
[----:B------:R-:W5:Y:S06]  /*b830*/  MUFU.EX2 R147, R147 ;  /* 0x0000009300937308 */ /* 0x000f6c0000000800 */
[C---:B------:R-:W-:Y:S04]  /*b840*/  HMMA.16816.F32 R68, R12.reuse, R28, R68 ;  /* 0x0000001c0c44723c */ /* 0x040fe80000001844 */
[----:B------:R-:W-:Y:S04]  /*b850*/  MUFU.EX2 R49, R49 ;  /* 0x0000003100317308 */ /* 0x000fe80000000800 */
[C---:B------:R-:W-:Y:S01]  /*b860*/  HMMA.16816.F32 R72, R12.reuse, R30, R72 ;  /* 0x0000001e0c48723c */ /* 0x040fe20000001848 */
[----:B------:R-:W2:Y:S05]  /*b870*/  LDSM.16.MT88.4 R28, [R202+0x4900] ;  /* 0x00490000ca1c783b */ /* 0x000eaa0000004200 */
[----:B------:R-:W2:Y:S02]  /*b880*/  MUFU.EX2 R50, R145 ;  /* 0x0000009100327308 */ /* 0x000ea40000000800 */
        /* <DEDUP_REMOVED lines=9> */
[C---:B--2---:R-:W-:Y:S08]  /*b920*/  HMMA.16816.F32 R100, R12.reuse, R28, R100 ;  /* 0x0000001c0c64723c */ /* 0x044ff00000001864 */
[C---:B------:R-:W-:Y:S01]  /*b930*/  HMMA.16816.F32 R104, R12.reuse, R30, R104 ;  /* 0x0000001e0c68723c */ /* 0x040fe20000001868 */
[----:B------:R-:W2:Y:S07]  /*b940*/  LDSM.16.MT88.4 R28, [R202+0x2100] ;  /* 0x00210000ca1c783b */ /* 0x000eae0000004200 */
[C---:B----4-:R-:W-:Y:S08]  /*b950*/  HMMA.16816.F32 R52, R12.reuse, R24, R52 ;  /* 0x000000180c34723c */ /* 0x050ff00000001834 */
[C---:B------:R-:W-:Y:S01]  /*b960*/  HMMA.16816.F32 R56, R12.reuse, R26, R56 ;  /* 0x0000001a0c38723c */ /* 0x040fe20000001838 */
[----:B------:R-:W4:Y:S07]  /*b970*/  LDSM.16.MT88.4 R24, [R201+0x2100] ;  /* 0x00210000c918783b */ /* 0x000f2e0000004200 */
[C---:B-1----:R-:W-:Y:S08]  /*b980*/  HMMA.16816.F32 R60, R12.reuse, R16, R60 ;  /* 0x000000100c3c723c */ /* 0x042ff0000000183c */
[----:B------:R-:W-:Y:S01]  /*b990*/  HMMA.16816.F32 R64, R12, R18, R64 ;  /* 0x000000120c40723c */ /* 0x000fe20000001840 */
[----:B------:R-:W1:Y:S06]  /*b9a0*/  LDSM.16.MT88.4 R16, [R200+0x2100] ;  /* 0x00210000c810783b */ /* 0x000e6c0000004200 */
        /* <DEDUP_REMOVED lines=28> */
[C---:B------:R-:W-:Y:S08]  /*bb70*/  HMMA.16816.F32 R104, R12.reuse, R30, R104 ;  /* 0x0000001e0c68723c */ /* 0x040ff00000001868 */
[C---:B----4-:R-:W-:Y:S08]  /*bb80*/  HMMA.16816.F32 R52, R12.reuse, R24, R52 ;  /* 0x000000180c34723c */ /* 0x050ff00000001834 */
[C---:B------:R-:W-:Y:S01]  /*bb90*/  HMMA.16816.F32 R56, R12.reuse, R26, R56 ;  /* 0x0000001a0c38723c */ /* 0x040fe20000001838 */
[----:B------:R-:W2:Y:S07]  /*bba0*/  LDSM.16.MT88.4 R24, [R204+0x5900] ;  /* 0x00590000cc18783b */ /* 0x000eae0000004200 */
[C---:B------:R-:W-:Y:S08]  /*bbb0*/  HMMA.16816.F32 R60, R12.reuse, R32, R60 ;  /* 0x000000200c3c723c */ /* 0x040ff0000000183c */
[----:B------:R-:W-:Y:S07]  /*bbc0*/  HMMA.16816.F32 R64, R12, R34, R64 ;  /* 0x000000220c40723c */ /* 0x000fee0000001840 */
[----:B------:R-:W-:Y:S01]  /*bbd0*/  F2FP.PACK_AB R12, R45, R44 ;  /* 0x0000002c2d0c723e */ /* 0x000fe200000000ff */
[----:B------:R-:W-:Y:S01]  /*bbe0*/  FADD.FTZ R44, R44, R41 ;  /* 0x000000292c2c7221 */ /* 0x000fe20000010000 */
[----:B-----5:R-:W-:Y:S03]  /*bbf0*/  F2FP.PACK_AB R14, R147, R48 ;  /* 0x00000030930e723e */ /* 0x020fe600000000ff */
[----:B------:R-:W-:Y:S01]  /*bc00*/  F2FP.PACK_AB R13, R47, R46 ;  /* 0x0000002e2f0d723e */ /* 0x000fe200000000ff */
[----:B------:R-:W-:Y:S01]  /*bc10*/  FADD.FTZ R46, R46, R43 ;  /* 0x0000002b2e2e7221 */ /* 0x000fe20000010000 */
[----:B------:R-:W-:Y:S01]  /*bc20*/  F2FP.PACK_AB R15, R50, R49 ;  /* 0x00000031320f723e */ /* 0x000fe200000000ff */
[----:B------:R-:W-:Y:S02]  /*bc30*/  FADD.FTZ R45, R45, R44 ;  /* 0x0000002c2d2d7221 */ /* 0x000fe40000010000 */
[----:B------:R-:W-:Y:S02]  /*bc40*/  FADD.FTZ R46, R47, R46 ;  /* 0x0000002e2f2e7221 */ /* 0x000fe40000010000 */
[----:B------:R-:W-:Y:S02]  /*bc50*/  FADD.FTZ R48, R48, R45 ;  /* 0x0000002d30307221 */ /* 0x000fe40000010000 */
[C---:B------:R-:W-:Y:S01]  /*bc60*/  HMMA.16816.F32 R112, R12.reuse, R108, R4 ;  /* 0x0000006c0c70723c */ /* 0x040fe20000001804 */
[----:B------:R-:W4:Y:S02]  /*bc70*/  LDSM.16.MT88.4 R4, [R202+0x5900] ;  /* 0x00590000ca04783b */ /* 0x000f240000004200 */
[----:B------:R-:W-:Y:S02]  /*bc80*/  FADD.FTZ R49, R49, R46 ;  /* 0x0000002e31317221 */ /* 0x000fe40000010000 */
[----:B------:R-:W-:Y:S02]  /*bc90*/  FADD.FTZ R216, R147, R48 ;  /* 0x0000003093d87221 */ /* 0x000fe40000010000 */
[----:B------:R-:W-:Y:S01]  /*bca0*/  FADD.FTZ R217, R50, R49 ;  /* 0x0000003132d97221 */ /* 0x000fe20000010000 */
[C---:B------:R-:W-:Y:S01]  /*bcb0*/  HMMA.16816.F32 R108, R12.reuse, R110, R8 ;  /* 0x0000006e0c6c723c */ /* 0x040fe20000001808 */
[----:B------:R-:W5:Y:S07]  /*bcc0*/  LDSM.16.MT88.4 R8, [R201+0x5900] ;  /* 0x00590000c908783b */ /* 0x000f6e0000004200 */
[C---:B-1----:R-:W-:Y:S08]  /*bcd0*/  HMMA.16816.F32 R68, R12.reuse, R16, R68 ;  /* 0x000000100c44723c */ /* 0x042ff00000001844 */
[C---:B------:R-:W-:Y:S01]  /*bce0*/  HMMA.16816.F32 R72, R12.reuse, R18, R72 ;  /* 0x000000120c48723c */ /* 0x040fe20000001848 */
[----:B------:R-:W1:Y:S07]  /*bcf0*/  LDSM.16.MT88.4 R16, [R200+0x5900] ;  /* 0x00590000c810783b */ /* 0x000e6e0000004200 */
[C---:B------:R-:W-:Y:S08]  /*bd00*/  HMMA.16816.F32 R76, R12.reuse, R36, R76 ;  /* 0x000000240c4c723c */ /* 0x040ff0000000184c */
[C---:B------:R-:W-:Y:S08]  /*bd10*/  HMMA.16816.F32 R80, R12.reuse, R38, R80 ;  /* 0x000000260c50723c */ /* 0x040ff00000001850 */
[C---:B---3--:R-:W-:Y:S08]  /*bd20*/  HMMA.16816.F32 R84, R12.reuse, R20, R84 ;  /* 0x000000140c54723c */ /* 0x048ff00000001854 */
[C---:B------:R-:W-:Y:S08]  /*bd30*/  HMMA.16816.F32 R88, R12.reuse, R22, R88 ;  /* 0x000000160c58723c */ /* 0x040ff00000001858 */
[C---:B--2---:R-:W-:Y:S08]  /*bd40*/  HMMA.16816.F32 R92, R12.reuse, R24, R92 ;  /* 0x000000180c5c723c */ /* 0x044ff0000000185c */
[C---:B------:R-:W-:Y:S08]  /*bd50*/  HMMA.16816.F32 R96, R12.reuse, R26, R96 ;  /* 0x0000001a0c60723c */ /* 0x040ff00000001860 */
[C---:B----4-:R-:W-:Y:S08]  /*bd60*/  HMMA.16816.F32 R100, R12.reuse, R4, R100 ;  /* 0x000000040c64723c */ /* 0x050ff00000001864 */
[C---:B------:R-:W-:Y:S08]  /*bd70*/  HMMA.16816.F32 R104, R12.reuse, R6, R104 ;  /* 0x000000060c68723c */ /* 0x040ff00000001868 */
[C---:B-----5:R-:W-:Y:S08]  /*bd80*/  HMMA.16816.F32 R52, R12.reuse, R8, R52 ;  /* 0x000000080c34723c */ /* 0x060ff00000001834 */
[C---:B------:R-:W-:Y:S08]  /*bd90*/  HMMA.16816.F32 R56, R12.reuse, R10, R56 ;  /* 0x0000000a0c38723c */ /* 0x040ff00000001838 */
[C---:B-1----:R-:W-:Y:S08]  /*bda0*/  HMMA.16816.F32 R60, R12.reuse, R16, R60 ;  /* 0x000000100c3c723c */ /* 0x042ff0000000183c */
[----:B------:R-:W-:Y:S07]  /*bdb0*/  HMMA.16816.F32 R64, R12, R18, R64 ;  /* 0x000000120c40723c */ /* 0x000fee0000001840 */
[----:B------:R-:W-:Y:S01]  /*bdc0*/  MOV R12, R116 ;  /* 0x00000074000c7202 */ /* 0x000fe20000000f00 */
[----:B------:R-:W-:-:S05]  /*bdd0*/  @P0 BRA `(.L_x_1383) ;  /* 0xffffd6d000000947 */ /* 0x000fca000383ffff */
.L_x_1382:
        /* <DEDUP_REMOVED lines=19> */
.L_x_1393:
[----:B------:R-:W-:Y:S04]  /*bf10*/  DEPBAR.LE SB0, 0x0 ;  /* 0x000080000000791a */ /* 0x000fe80000000000 */
[----:B------:R-:W-:Y:S01]  /*bf20*/  BAR.SYNC.DEFER_BLOCKING 0x0 ;  /* 0x0000000000007b1d */ /* 0x000fe20000010000 */
[C---:B------:R-:W-:Y:S01]  /*bf30*/  ISETP.GT.AND P6, PT, R184.reuse, R207, PT ;  /* 0x000000cfb800720c */ /* 0x040fe20003fc4270 */
[C---:B------:R-:W-:Y:S01]  /*bf40*/  IMAD.WIDE.U32 R46, R184.reuse, UR18, R218 ;  /* 0x00000012b82e7c25 */ /* 0x040fe2000f8e00da */
[----:B------:R-:W-:Y:S03]  /*bf50*/  SHF.R.S32.HI R0, RZ, 0x1f, R184 ;  /* 0x0000001fff007819 */ /* 0x000fe600000114b8 */
[----:B------:R-:W-:Y:S01]  /*bf60*/  IMAD.WIDE.U32 R36, R184, UR18, R186 ;  /* 0x00000012b8247c25 */ /* 0x000fe2000f8e00ba */
[----:B------:R-:W-:Y:S03]  /*bf70*/  LEA R44, P1, R46, c[0x0][0x1f8], 0x1 ;  /* 0x00007e002e2c7a11 */ /* 0x000fe600078208ff */
[----:B------:R-:W-:Y:S01]  /*bf80*/  IMAD R39, R184, UR5, RZ ;  /* 0x00000005b8277c24 */ /* 0x000fe2000f8e02ff */
[----:B------:R-:W-:Y:S03]  /*bf90*/  LEA R162, P0, R36, c[0x0][0x1f8], 0x1 ;  /* 0x00007e0024a27a11 */ /* 0x000fe600078008ff */
[----:B------:R-:W-:Y:S04]  /*bfa0*/  IMAD R39, R0, UR18, R39 ;  /* 0x0000001200277c24 */ /* 0x000fe8000f8e0227 */
[----:B------:R-:W-:Y:S05]  /*bfb0*/  IMAD.IADD R0, R39, 0x1, R37 ;  /* 0x0000000127007824 */ /* 0x000fea00078e0225 */
[----:B------:R-:W-:Y:S01]  /*bfc0*/  LEA.HI.X R163, R36, c[0x0][0x1fc], R0, 0x1, P0 ;  /* 0x00007f0024a37a11 */ /* 0x000fe200000f0c00 */
[----:B------:R-:W1:Y:S01]  /*bfd0*/  LDSM.16.M88.4 R8, [R206+0x8100] ;  /* 0x00810000ce08783b */ /* 0x000e620000000200 */
[----:B------:R-:W-:Y:S02]  /*bfe0*/  IADD3 R160, P0, R44, UR12, RZ ;  /* 0x0000000c2ca07c10 */ /* 0x000fe4000ff1e0ff */
[----:B------:R-:W-:Y:S02]  /*bff0*/  @P6 IADD3 R0, R184, -0x1, RZ ;  /* 0xffffffffb8006810 */ /* 0x000fe40007ffe0ff */
[----:B------:R-:W2:Y:S05]  /*c000*/  LDSM.16.M88.4 R16, [R206+0x8900] ;  /* 0x00890000ce10783b */ /* 0x000eaa0000000200 */
[----:B------:R-:W3:Y:S05]  /*c010*/  LDSM.16.M88.4 R24, [R206+0x9100] ;  /* 0x00910000ce18783b */ /* 0x000eea0000000200 */
[----:B------:R-:W4:Y:S05]  /*c020*/  LDSM.16.M88.4 R32, [R206+0x9900] ;  /* 0x00990000ce20783b */ /* 0x000f2a0000000200 */
[----:B------:R-:W5:Y:S05]  /*c030*/  LDSM.16.M88.4 R40, [R206+0xa100] ;  /* 0x00a10000ce28783b */ /* 0x000f6a0000000200 */
[----:B------:R-:W3:Y:S05]  /*c040*/  LDSM.16.M88.4 R48, [R206+0xa900] ;  /* 0x00a90000ce30783b */ /* 0x000eea0000000200 */
[----:B------:R-:W3:Y:S05]  /*c050*/  LDSM.16.M88.4 R116, [R205] ;  /* 0x00000000cd74783b */ /* 0x000eea0000000200 */
[----:B------:R-:W4:Y:S01]  /*c060*/  LDSM.16.M88.4 R120, [R199] ;  /* 0x00000000c778783b */ /* 0x000f220000000200 */
[C---:B-1----:R-:W-:Y:S04]  /*c070*/  HMMA.16816.F32 R4, R124.reuse, R8, RZ ;  /* 0x000000087c04723c */ /* 0x042fe800000018ff */
[----:B------:R-:W1:Y:S05]  /*c080*/  LDSM.16.M88.4 R128, [R198] ;  /* 0x00000000c680783b */ /* 0x000e6a0000000200 */
[----:B------:R-:W1:Y:S01]  /*c090*/  LDSM.16.M88.4 R132, [R197] ;  /* 0x00000000c584783b */ /* 0x000e620000000200 */
[C---:B------:R-:W-:Y:S04]  /*c0a0*/  HMMA.16816.F32 R8, R124.reuse, R10, RZ ;  /* 0x0000000a7c08723c */ /* 0x040fe800000018ff */
[----:B------:R-:W1:Y:S04]  /*c0b0*/  LDSM.16.M88.4 R136, [R196] ;  /* 0x00000000c488783b */ /* 0x000e680000000200 */
[C---:B--2---:R-:W-:Y:S01]  /*c0c0*/  HMMA.16816.F32 R12, R124.reuse, R16, RZ ;  /* 0x000000107c0c723c */ /* 0x044fe200000018ff */
[----:B------:R-:W2:Y:S07]  /*c0d0*/  LDSM.16.M88.4 R144, [R195] ;  /* 0x00000000c390783b */ /* 0x000eae0000000200 */
[C---:B------:R-:W-:Y:S08]  /*c0e0*/  HMMA.16816.F32 R16, R124.reuse, R18, RZ ;  /* 0x000000127c10723c */ /* 0x040ff000000018ff */
[C---:B---3--:R-:W-:Y:S08]  /*c0f0*/  HMMA.16816.F32 R20, R124.reuse, R24, RZ ;  /* 0x000000187c14723c */ /* 0x048ff000000018ff */
[C---:B------:R-:W-:Y:S08]  /*c100*/  HMMA.16816.F32 R24, R124.reuse, R26, RZ ;  /* 0x0000001a7c18723c */ /* 0x040ff000000018ff */
[C---:B----4-:R-:W-:Y:S07]  /*c110*/  HMMA.16816.F32 R28, R124.reuse, R32, RZ ;  /* 0x000000207c1c723c */ /* 0x050fee00000018ff */
[----:B------:R-:W-:Y:S05]  /*c120*/  IMAD.IADD R32, R47, 0x1, R39 ;  /* 0x000000012f207824 */ /* 0x000fea00078e0227 */
[----:B------:R-:W-:Y:S02]  /*c130*/  LEA.HI.X R45, R46, c[0x0][0x1fc], R32, 0x1, P1 ;  /* 0x00007f002e2d7a11 */ /* 0x000fe400008f0c20 */
[C---:B------:R-:W-:Y:S01]  /*c140*/  HMMA.16816.F32 R32, R124.reuse, R34, RZ ;  /* 0x000000227c20723c */ /* 0x040fe200000018ff */
[C---:B------:R-:W-:Y:S02]  /*c150*/  IADD3 R174, P1, R160.reuse, UR12, RZ ;  /* 0x0000000ca0ae7c10 */ /* 0x040fe4000ff3e0ff */
[----:B------:R-:W-:Y:S01]  /*c160*/  @!PT LDS RZ, [RZ] ;  /* 0x00000000fffff984 */ /* 0x000fe20000000800 */
[----:B------:R-:W-:Y:S01]  /*c170*/  @!PT LDS RZ, [RZ] ;  /* 0x00000000fffff984 */ /* 0x000fe20000000800 */
[----:B------:R-:W-:Y:S01]  /*c180*/  @!PT LDS RZ, [RZ] ;  /* 0x00000000fffff984 */ /* 0x000fe20000000800 */
[----:B------:R3:W-:Y:S01]  /*c190*/  LDGSTS.E.BYPASS.LTC128B.128 [R208+0x100], [R44.64], !P4 ;  /* 0x001000002cd07fae */ /* 0x0007e2000e101d4e */
[----:B------:R-:W-:Y:S02]  /*c1a0*/  IADD3.X R161, R45, UR17, RZ, P0, !PT ;  /* 0x000000112da17c10 */ /* 0x000fe400087fe4ff */
[----:B------:R-:W-:Y:S02]  /*c1b0*/  IADD3 R172, P0, R160, UR16, RZ ;  /* 0x00000010a0ac7c10 */ /* 0x000fe4000ff1e0ff */
[C---:B-----5:R-:W-:Y:S01]  /*c1c0*/  HMMA.16816.F32 R36, R124.reuse, R40, RZ ;  /* 0x000000287c24723c */ /* 0x060fe200000018ff */
[----:B------:R4:W-:Y:S03]  /*c1d0*/  LDGSTS.E.BYPASS.LTC128B.128 [R208+0x3100], [R162.64], !P3 ;  /* 0x03100000a2d07fae */ /* 0x0009e6000d901d4e */
[C---:B------:R-:W-:Y:S02]  /*c1e0*/  IADD3.X R175, R161.reuse, UR17, RZ, P1, !PT ;  /* 0x00000011a1af7c10 */ /* 0x040fe40008ffe4ff */
[----:B------:R4:W-:Y:S01]  /*c1f0*/  LDGSTS.E.BYPASS.LTC128B.128 [R208+0x1100], [R160.64], !P4 ;  /* 0x01100000a0d07fae */ /* 0x0009e2000e101d4e */
[----:B------:R-:W-:Y:S01]  /*c200*/  IADD3.X R173, R161, UR4, RZ, P0, !PT ;  /* 0x00000004a1ad7c10 */ /* 0x000fe200087fe4ff */
[C---:B------:R-:W-:Y:S01]  /*c210*/  HMMA.16816.F32 R40, R124.reuse, R42, RZ ;  /* 0x0000002a7c28723c */ /* 0x040fe200000018ff */
[----:B------:R-:W-:Y:S02]  /*c220*/  PLOP3.LUT P1, PT, PT, PT, UP3, 0x80, 0x0 ;  /* 0x000000000000781c */ /* 0x000fe40003f2f038 */
[----:B------:R4:W-:Y:S01]  /*c230*/  LDGSTS.E.BYPASS.LTC128B.128 [R208+0x4100], [R160.64+0x80], !P3 ;  /* 0x04100080a0d07fae */ /* 0x0009e2000d901d4e */
[----:B------:R-:W-:Y:S04]  /*c240*/  PLOP3.LUT P0, PT, PT, PT, UP3, 0x80, 0x0 ;  /* 0x000000000000781c */ /* 0x000fe80003f0f038 */
[----:B------:R5:W-:Y:S05]  /*c250*/  LDGSTS.E.BYPASS.LTC128B.128 [R208+0x2100], [R174.64], !P4 ;  /* 0x02100000aed07fae */ /* 0x000bea000e101d4e */
[----:B------:R5:W-:Y:S01]  /*c260*/  LDGSTS.E.BYPASS.LTC128B.128 [R208+0x5100], [R172.64], !P3 ;  /* 0x05100000acd07fae */ /* 0x000be2000d901d4e */
[C---:B---3--:R-:W-:Y:S04]  /*c270*/  HMMA.16816.F32 R44, R124.reuse, R48, RZ ;  /* 0x000000307c2c723c */ /* 0x048fe800000018ff */
[----:B------:R-:W3:Y:S04]  /*c280*/  LDSM.16.M88.4 R156, [R203+0x8100] ;  /* 0x00810000cb9c783b */ /* 0x000ee80000000200 */
[----:B------:R-:W-:Y:S01]  /*c290*/  HMMA.16816.F32 R48, R124, R50, RZ ;  /* 0x000000327c30723c */ /* 0x000fe200000018ff */
[----:B------:R-:W0:Y:S07]  /*c2a0*/  LDGDEPBAR ;  /* 0x00000000000079af */ /* 0x000e2e0000000000 */
[C---:B------:R-:W-:Y:S01]  /*c2b0*/  HMMA.16816.F32 R4, R140.reuse, R116, R4 ;  /* 0x000000748c04723c */ /* 0x040fe20000001804 */
[----:B----4-:R-:W-:Y:S07]  /*c2c0*/  LDSM.16.M88.4 R160, [R206+0xb100] ;  /* 0x00b10000cea0783b */ /* 0x010fee0000000200 */
[C---:B------:R-:W-:Y:S01]  /*c2d0*/  HMMA.16816.F32 R8, R140.reuse, R118, R8 ;  /* 0x000000768c08723c */ /* 0x040fe20000001808 */
[----:B------:R-:W4:Y:S05]  /*c2e0*/  LDSM.16.M88.4 R116, [R203+0x8900] ;  /* 0x00890000cb74783b */ /* 0x000f2a0000000200 */
[----:B-----5:R-:W-:Y:S02]  /*c2f0*/  LDSM.16.M88.4 R172, [R206+0xb900] ;  /* 0x00b90000ceac783b */ /* 0x020fe40000000200 */
        /* <DEDUP_REMOVED lines=14> */
[----:B------:R-:W-:Y:S07]  /*c3e0*/  LDSM.16.M88.4 R144, [R194+0x800] ;  /* 0x00080000c290783b */ /* 0x000fee0000000200 */
[C---:B---3--:R-:W-:Y:S08]  /*c3f0*/  HMMA.16816.F32 R4, R148.reuse, R156, R4 ;  /* 0x0000009c9404723c */ /* 0x048ff00000001804 */
[C---:B------:R-:W-:Y:S01]  /*c400*/  HMMA.16816.F32 R8, R148.reuse, R158, R8 ;  /* 0x0000009e9408723c */ /* 0x040fe20000001808 */
[----:B------:R-:W-:Y:S07]  /*c410*/  LDSM.16.M88.4 R156, [R194+0x1000] ;  /* 0x00100000c29c783b */ /* 0x000fee0000000200 */
[C---:B----4-:R-:W-:Y:S08]  /*c420*/  HMMA.16816.F32 R12, R148.reuse, R116, R12 ;  /* 0x00000074940c723c */ /* 0x050ff0000000180c */
[C---:B------:R-:W-:Y:S01]  /*c430*/  HMMA.16816.F32 R16, R148.reuse, R118, R16 ;  /* 0x000000769410723c */ /* 0x040fe20000001810 */
[----:B------:R-:W2:Y:S07]  /*c440*/  LDSM.16.M88.4 R116, [R194] ;  /* 0x00000000c274783b */ /* 0x000eae0000000200 */
[C---:B-----5:R-:W-:Y:S08]  /*c450*/  HMMA.16816.F32 R20, R148.reuse, R120, R20 ;  /* 0x000000789414723c */ /* 0x060ff00000001814 */
[C---:B------:R-:W-:Y:S01]  /*c460*/  HMMA.16816.F32 R24, R148.reuse, R122, R24 ;  /* 0x0000007a9418723c */ /* 0x040fe20000001818 */
[----:B------:R-:W3:Y:S07]  /*c470*/  LDSM.16.M88.4 R120, [R194+0x1800] ;  /* 0x00180000c278783b */ /* 0x000eee0000000200 */
[C---:B-1----:R-:W-:Y:S08]  /*c480*/  HMMA.16816.F32 R28, R148.reuse, R128, R28 ;  /* 0x00000080941c723c */ /* 0x042ff0000000181c */
[C---:B------:R-:W-:Y:S01]  /*c490*/  HMMA.16816.F32 R32, R148.reuse, R130, R32 ;  /* 0x000000829420723c */ /* 0x040fe20000001820 */
[----:B------:R-:W1:Y:S07]  /*c4a0*/  LDSM.16.M88.4 R128, [R194+0x2000] ;  /* 0x00200000c280783b */ /* 0x000e6e0000000200 */
[C---:B------:R-:W-:Y:S08]  /*c4b0*/  HMMA.16816.F32 R36, R148.reuse, R132, R36 ;  /* 0x000000849424723c */ /* 0x040ff00000001824 */
[C---:B------:R-:W-:Y:S01]  /*c4c0*/  HMMA.16816.F32 R40, R148.reuse, R134, R40 ;  /* 0x000000869428723c */ /* 0x040fe20000001828 */
[----:B------:R-:W4:Y:S07]  /*c4d0*/  LDSM.16.M88.4 R132, [R194+0x2800] ;  /* 0x00280000c284783b */ /* 0x000f2e0000000200 */
        /* <DEDUP_REMOVED lines=8> */
[----:B------:R-:W-:Y:S07]  /*c560*/  LDSM.16.M88.4 R144, [R188] ;  /* 0x00000000bc90783b */ /* 0x000fee0000000200 */
[C---:B------:R-:W-:Y:S08]  /*c570*/  HMMA.16816.F32 R20, R152.reuse, R156, R20 ;  /* 0x0000009c9814723c */ /* 0x040ff00000001814 */
[C---:B------:R-:W-:Y:S01]  /*c580*/  HMMA.16816.F32 R24, R152.reuse, R158, R24 ;  /* 0x0000009e9818723c */ /* 0x040fe20000001818 */
[----:B------:R-:W-:Y:S07]  /*c590*/  LDSM.16.M88.4 R156, [R203+0xc900] ;  /* 0x00c90000cb9c783b */ /* 0x000fee0000000200 */
[C---:B---3--:R-:W-:Y:S08]  /*c5a0*/  HMMA.16816.F32 R28, R152.reuse, R120, R28 ;  /* 0x00000078981c723c */ /* 0x048ff0000000181c */
[C---:B------:R-:W-:Y:S01]  /*c5b0*/  HMMA.16816.F32 R32, R152.reuse, R122, R32 ;  /* 0x0000007a9820723c */ /* 0x040fe20000001820 */
[----:B------:R-:W3:Y:S07]  /*c5c0*/  LDSM.16.M88.4 R120, [R206+0xc900] ;  /* 0x00c90000ce78783b */ /* 0x000eee0000000200 */
[C---:B-1----:R-:W-:Y:S08]  /*c5d0*/  HMMA.16816.F32 R36, R152.reuse, R128, R36 ;  /* 0x000000809824723c */ /* 0x042ff00000001824 */
[C---:B------:R-:W-:Y:S01]  /*c5e0*/  HMMA.16816.F32 R40, R152.reuse, R130, R40 ;  /* 0x000000829828723c */ /* 0x040fe20000001828 */
[----:B------:R-:W1:Y:S07]  /*c5f0*/  LDSM.16.M88.4 R128, [R206+0xd900] ;  /* 0x00d90000ce80783b */ /* 0x000e6e0000000200 */
[C---:B----4-:R-:W-:Y:S08]  /*c600*/  HMMA.16816.F32 R44, R152.reuse, R132, R44 ;  /* 0x00000084982c723c */ /* 0x050ff0000000182c */
[----:B------:R-:W-:Y:S01]  /*c610*/  HMMA.16816.F32 R48, R152, R134, R48 ;  /* 0x000000869830723c */ /* 0x000fe20000001830 */
[----:B------:R-:W4:Y:S07]  /*c620*/  LDSM.16.M88.4 R132, [R193] ;  /* 0x00000000c184783b */ /* 0x000f2e0000000200 */
        /* <DEDUP_REMOVED lines=11> */
[----:B------:R-:W3:Y:S07]  /*c6e0*/  LDSM.16.M88.4 R120, [R191] ;  /* 0x00000000bf78783b */ /* 0x000eee0000000200 */
[C---:B------:R-:W-:Y:S08]  /*c6f0*/  HMMA.16816.F32 R36, R164.reuse, R136, R36 ;  /* 0x00000088a424723c */ /* 0x040ff00000001824 */
[C---:B------:R-:W-:Y:S01]  /*c700*/  HMMA.16816.F32 R40, R164.reuse, R138, R40 ;  /* 0x0000008aa428723c */ /* 0x040fe20000001828 */
[----:B------:R-:W5:Y:S07]  /*c710*/  LDSM.16.M88.4 R136, [R190] ;  /* 0x00000000be88783b */ /* 0x000f6e0000000200 */
[C---:B-1----:R-:W-:Y:S08]  /*c720*/  HMMA.16816.F32 R44, R164.reuse, R128, R44 ;  /* 0x00000080a42c723c */ /* 0x042ff0000000182c */
[----:B------:R-:W-:Y:S01]  /*c730*/  HMMA.16816.F32 R48, R164, R130, R48 ;  /* 0x00000082a430723c */ /* 0x000fe20000001830 */
[----:B------:R-:W1:Y:S07]  /*c740*/  LDSM.16.M88.4 R128, [R189] ;  /* 0x00000000bd80783b */ /* 0x000e6e0000000200 */
[C---:B----4-:R-:W-:Y:S08]  /*c750*/  HMMA.16816.F32 R4, R168.reuse, R132, R4 ;  /* 0x00000084a804723c */ /* 0x050ff00000001804 */
[C---:B------:R-:W-:Y:S01]  /*c760*/  HMMA.16816.F32 R8, R168.reuse, R134, R8 ;  /* 0x00000086a808723c */ /* 0x040fe20000001808 */
[----:B------:R-:W4:Y:S07]  /*c770*/  LDSM.16.M88.4 R132, [R203+0xb100] ;  /* 0x00b10000cb84783b */ /* 0x000f2e0000000200 */
[C---:B--2---:R-:W-:Y:S08]  /*c780*/  HMMA.16816.F32 R12, R168.reuse, R116, R12 ;  /* 0x00000074a80c723c */ /* 0x044ff0000000180c */
[C---:B------:R-:W-:Y:S01]  /*c790*/  HMMA.16816.F32 R16, R168.reuse, R118, R16 ;  /* 0x00000076a810723c */ /* 0x040fe20000001810 */
[----:B------:R-:W2:Y:S07]  /*c7a0*/  LDSM.16.M88.4 R116, [R203+0xb900] ;  /* 0x00b90000cb74783b */ /* 0x000eae0000000200 */
[C---:B---3--:R-:W-:Y:S08]  /*c7b0*/  HMMA.16816.F32 R20, R168.reuse, R120, R20 ;  /* 0x00000078a814723c */ /* 0x048ff00000001814 */
[C---:B------:R-:W-:Y:S01]  /*c7c0*/  HMMA.16816.F32 R24, R168.reuse, R122, R24 ;  /* 0x0000007aa818723c */ /* 0x040fe20000001818 */
[----:B------:R-:W3:Y:S07]  /*c7d0*/  LDSM.16.M88.4 R120, [R203+0xc100] ;  /* 0x00c10000cb78783b */ /* 0x000eee0000000200 */
[C---:B-----5:R-:W-:Y:S08]  /*c7e0*/  HMMA.16816.F32 R28, R168.reuse, R136, R28 ;  /* 0x00000088a81c723c */ /* 0x060ff0000000181c */
[C---:B------:R-:W-:Y:S01]  /*c7f0*/  HMMA.16816.F32 R32, R168.reuse, R138, R32 ;  /* 0x0000008aa820723c */ /* 0x040fe20000001820 */
[----:B------:R-:W-:Y:S07]  /*c800*/  LDSM.16.M88.4 R136, [R194+0x3000] ;  /* 0x00300000c288783b */ /* 0x000fee0000000200 */
[C---:B-1----:R-:W-:Y:S08]  /*c810*/  HMMA.16816.F32 R36, R168.reuse, R128, R36 ;  /* 0x00000080a824723c */ /* 0x042ff00000001824 */
[C---:B------:R-:W-:Y:S01]  /*c820*/  HMMA.16816.F32 R40, R168.reuse, R130, R40 ;  /* 0x00000082a828723c */ /* 0x040fe20000001828 */
[----:B------:R-:W1:Y:S07]  /*c830*/  LDSM.16.M88.4 R128, [R203+0xd900] ;  /* 0x00d90000cb80783b */ /* 0x000e6e0000000200 */
[C---:B------:R-:W-:Y:S08]  /*c840*/  HMMA.16816.F32 R44, R168.reuse, R144, R44 ;  /* 0x00000090a82c723c */ /* 0x040ff0000000182c */
[----:B------:R-:W-:Y:S08]  /*c850*/  HMMA.16816.F32 R48, R168, R146, R48 ;  /* 0x00000092a830723c */ /* 0x000ff00000001830 */
[C---:B----4-:R-:W-:Y:S07]  /*c860*/  HMMA.16816.F32 R4, R176.reuse, R132, R4 ;  /* 0x00000084b004723c */ /* 0x050fee0000001804 */
[----:B------:R-:W-:Y:S01]  /*c870*/  @P6 SHF.R.S32.HI R133, RZ, 0x1f, R0 ;  /* 0x0000001fff856819 */ /* 0x000fe20000011400 */
[C---:B------:R-:W-:Y:S04]  /*c880*/  HMMA.16816.F32 R8, R176.reuse, R134, R8 ;  /* 0x00000086b008723c */ /* 0x040fe80000001808 */
[----:B------:R-:W-:Y:S03]  /*c890*/  @P6 IMAD R133, R133, c[0x0][0x1e0], RZ ;  /* 0x0000780085856a24 */ /* 0x000fe600078e02ff */
[----:B------:R-:W-:Y:S01]  /*c8a0*/  @P6 IMAD.MOV.U32 R134, RZ, RZ, R210 ;  /* 0x000000ffff866224 */ /* 0x000fe200078e00d2 */
[C---:B--2---:R-:W-:Y:S04]  /*c8b0*/  HMMA.16816.F32 R12, R176.reuse, R116, R12 ;  /* 0x00000074b00c723c */ /* 0x044fe8000000180c */
[C---:B------:R-:W-:Y:S02]  /*c8c0*/  @P6 IMAD R133, R0.reuse, c[0x0][0x1e4], R133 ;  /* 0x0000790000856a24 */ /* 0x040fe400078e0285 */
[----:B------:R-:W-:Y:S02]  /*c8d0*/  @P6 IMAD.MOV.U32 R135, RZ, RZ, R213 ;  /* 0x000000ffff876224 */ /* 0x000fe400078e00d5 */
[C---:B------:R-:W-:Y:S01]  /*c8e0*/  HMMA.16816.F32 R16, R176.reuse, R118, R16 ;  /* 0x00000076b010723c */ /* 0x040fe20000001810 */
        /* <DEDUP_REMOVED lines=8> */
[C---:B-1----:R-:W-:Y:S08]  /*c970*/  HMMA.16816.F32 R44, R176.reuse, R128, R44 ;  /* 0x00000080b02c723c */ /* 0x042ff0000000182c */
[----:B------:R-:W-:Y:S01]  /*c980*/  HMMA.16816.F32 R48, R176, R130, R48 ;  /* 0x00000082b030723c */ /* 0x000fe20000001830 */
[----:B------:R-:W1:Y:S07]  /*c990*/  LDSM.16.M88.4 R128, [R194+0x5000] ;  /* 0x00500000c280783b */ /* 0x000e6e0000000200 */
[C---:B------:R-:W-:Y:S08]  /*c9a0*/  HMMA.16816.F32 R4, R180.reuse, R136, R4 ;  /* 0x00000088b404723c */ /* 0x040ff00000001804 */
[C---:B------:R-:W-:Y:S08]  /*c9b0*/  HMMA.16816.F32 R8, R180.reuse, R138, R8 ;  /* 0x0000008ab408723c */ /* 0x040ff00000001808 */
[C---:B------:R-:W-:Y:S08]  /*c9c0*/  HMMA.16816.F32 R12, R180.reuse, R172, R12 ;  /* 0x000000acb40c723c */ /* 0x040ff0000000180c */
[C---:B------:R-:W-:Y:S08]  /*c9d0*/  HMMA.16816.F32 R16, R180.reuse, R174, R16 ;  /* 0x000000aeb410723c */ /* 0x040ff00000001810 */
[C---:B--2---:R-:W-:Y:S07]  /*c9e0*/  HMMA.16816.F32 R20, R180.reuse, R116, R20 ;  /* 0x00000074b414723c */ /* 0x044fee0000001814 */
[----:B------:R-:W-:Y:S01]  /*c9f0*/  @P6 IMAD.WIDE.U32 R116, R0, c[0x0][0x1e0], RZ ;  /* 0x0000780000746a25 */ /* 0x000fe200078e00ff */
[C---:B------:R-:W-:Y:S04]  /*ca00*/  HMMA.16816.F32 R24, R180.reuse, R118, R24 ;  /* 0x00000076b418723c */ /* 0x040fe80000001818 */
[----:B------:R-:W-:Y:S02]  /*ca10*/  @P6 IMAD.IADD R0, R117, 0x1, R133 ;  /* 0x0000000175006824 */ /* 0x000fe400078e0285 */
[----:B------:R-:W-:Y:S02]  /*ca20*/  @P6 IMAD.WIDE.U32 R134, R116, 0x60, R134 ;  /* 0x0000006074866825 */ /* 0x000fe400078e0086 */
[----:B------:R-:W2:Y:S01]  /*ca30*/  LDSM.16.M88.4 R116, [R194+0x5800] ;  /* 0x00580000c274783b */ /* 0x000ea20000000200 */
[C---:B---3--:R-:W-:Y:S01]  /*ca40*/  HMMA.16816.F32 R28, R180.reuse, R120, R28 ;  /* 0x00000078b41c723c */ /* 0x048fe2000000181c */
[----:B------:R-:W-:Y:S04]  /*ca50*/  DEPBAR.LE SB0, 0x0 ;  /* 0x000080000000791a */ /* 0x000fe80000000000 */
[----:B------:R-:W-:Y:S01]  /*ca60*/  BAR.SYNC.DEFER_BLOCKING 0x0 ;  /* 0x0000000000007b1d */ /* 0x000fe20000010000 */
[----:B------:R-:W-:Y:S02]  /*ca70*/  @P6 IMAD R0, R0, 0x60, RZ ;  /* 0x0000006000006824 */ /* 0x000fe400078e02ff */
[C---:B------:R-:W-:Y:S05]  /*ca80*/  HMMA.16816.F32 R32, R180.reuse, R122, R32 ;  /* 0x0000007ab420723c */ /* 0x040fea0000001820 */
[----:B------:R-:W-:Y:S02]  /*ca90*/  @P6 IMAD.IADD R121, R135, 0x1, R0 ;  /* 0x0000000187796824 */ /* 0x000fe400078e0200 */
[C---:B------:R-:W-:Y:S01]  /*caa0*/  @P6 IMAD.SHL.U32 R132, R134.reuse, 0x2, RZ ;  /* 0x0000000286846824 */ /* 0x040fe200078e00ff */
[C---:B-1----:R-:W-:Y:S04]  /*cab0*/  HMMA.16816.F32 R36, R180.reuse, R128, R36 ;  /* 0x00000080b424723c */ /* 0x042fe80000001824 */
[----:B------:R-:W-:Y:S01]  /*cac0*/  @P6 SHF.L.U64.HI R120, R134, 0x1, R121 ;  /* 0x0000000186786819 */ /* 0x000fe20000010279 */
[----:B------:R-:W-:Y:S01]  /*cad0*/  @P1 IMAD.HI.U32 R121, R209, c[0x0][0x2c8], RZ ;  /* 0x0000b200d1791a27 */ /* 0x000fe200078e00ff */
[C---:B------:R-:W-:Y:S02]  /*cae0*/  @P6 IADD3 R122, P2, R132.reuse, 0x80, RZ ;  /* 0x00000080847a6810 */ /* 0x040fe40007f5e0ff */
[----:B------:R-:W-:Y:S01]  /*caf0*/  @P6 IADD3 R132, P5, R132, c[0x0][0x1c8], RZ ;  /* 0x0000720084846a10 */ /* 0x000fe20007fbe0ff */
[----:B------:R-:W-:Y:S01]  /*cb00*/  IMAD.MOV.U32 R0, RZ, RZ, R209 ;  /* 0x000000ffff007224 */ /* 0x000fe200078e00d1 */
[C---:B------:R-:W-:Y:S03]  /*cb10*/  HMMA.16816.F32 R40, R180.reuse, R130, R40 ;  /* 0x00000082b428723c */ /* 0x040fe60000001828 */
[----:B------:R-:W-:Y:S02]  /*cb20*/  @P6 IADD3.X R133, R120, c[0x0][0x1cc], RZ, P5, !PT ;  /* 0x0000730078856a10 */ /* 0x000fe40002ffe4ff */
[----:B------:R-:W-:Y:S02]  /*cb30*/  @P6 IADD3 R122, P1, R122, c[0x0][0x1c8], RZ ;  /* 0x000072007a7a6a10 */ /* 0x000fe40007f3e0ff */
[----:B------:R-:W-:Y:S01]  /*cb40*/  @P0 SHF.R.U32.HI R0, RZ, c[0x0][0x2cc], R121 ;  /* 0x0000b300ff000a19 */ /* 0x000fe20000011679 */
[----:B------:R-:W-:Y:S01]  /*cb50*/  @!PT LDS RZ, [RZ] ;  /* 0x00000000fffff984 */ /* 0x000fe20000000800 */
[----:B------:R-:W-:Y:S01]  /*cb60*/  @!PT LDS RZ, [RZ] ;  /* 0x00000000fffff984 */ /* 0x000fe20000000800 */
[----:B------:R-:W-:Y:S01]  /*cb70*/  @!PT LDS RZ, [RZ] ;  /* 0x00000000fffff984 */ /* 0x000fe20000000800 */
[----:B------:R1:W-:Y:S01]  /*cb80*/  @P6 LDGSTS.E.BYPASS.LTC128B.128 [R208+0x8100], [R132.64], !P4 ;  /* 0x0810000084d06fae */ /* 0x0003e2000e101d4e */
[----:B------:R-:W-:Y:S03]  /*cb90*/  @P6 IADD3.X R123, RZ, c[0x0][0x1cc], R120, P1, P2 ;  /* 0x00007300ff7b6a10 */ /* 0x000fe60000fe4478 */
[----:B------:R-:W-:Y:S01]  /*cba0*/  @P6 IADD3 R128, P0, R132, UR13, RZ ;  /* 0x0000000d84806c10 */ /* 0x000fe2000ff1e0ff */
[----:B------:R-:W3:Y:S01]  /*cbb0*/  SHFL.IDX PT, R120, R0, RZ, 0x1c1f ;  /* 0x001c1fff00787589 */ /* 0x000ee200000e0000 */
[C---:B--2---:R-:W-:Y:S03]  /*cbc0*/  HMMA.16816.F32 R44, R180.reuse, R116, R44 ;  /* 0x00000074b42c723c */ /* 0x044fe6000000182c */
[----:B------:R-:W-:Y:S01]  /*cbd0*/  @P6 IADD3.X R129, R133, UR7, RZ, P0, !PT ;  /* 0x0000000785816c10 */ /* 0x000fe200087fe4ff */
[----:B------:R2:W-:Y:S01]  /*cbe0*/  @P6 LDGSTS.E.BYPASS.LTC128B.128 [R208+0xb100], [R122.64], !P3 ;  /* 0x0b1000007ad06fae */ /* 0x0005e2000d901d4e */
[C---:B------:R-:W-:Y:S02]  /*cbf0*/  @P6 IADD3 R130, P1, R128.reuse, UR13, RZ ;  /* 0x0000000d80826c10 */ /* 0x040fe4000ff3e0ff */
[----:B------:R-:W-:Y:S01]  /*cc00*/  @P6 IADD3 R134, P0, R128, UR10, RZ ;  /* 0x0000000a80866c10 */ /* 0x000fe2000ff1e0ff */
[----:B------:R-:W-:Y:S01]  /*cc10*/  IMAD R117, R184, -0x60, RZ ;  /* 0xffffffa0b8757824 */ /* 0x000fe200078e02ff */
[----:B------:R4:W-:Y:S01]  /*cc20*/  @P6 LDGSTS.E.BYPASS.LTC128B.128 [R208+0x9100], [R128.64], !P4 ;  /* 0x0910000080d06fae */ /* 0x0009e2000e101d4e */
[----:B------:R-:W-:Y:S03]  /*cc30*/  HMMA.16816.F32 R48, R180, R118, R48 ;  /* 0x00000076b430723c */ /* 0x000fe60000001830 */
[C---:B------:R-:W-:Y:S01]  /*cc40*/  @P6 IADD3.X R131, R129.reuse, UR7, RZ, P1, !PT ;  /* 0x0000000781836c10 */ /* 0x040fe20008ffe4ff */
[----:B------:R4:W-:Y:S01]  /*cc50*/  @P6 LDGSTS.E.BYPASS.LTC128B.128 [R208+0xc100], [R128.64+0x80], !P3 ;  /* 0x0c10008080d06fae */ /* 0x0009e2000d901d4e */
[----:B------:R-:W-:Y:S02]  /*cc60*/  @P6 IADD3.X R135, R129, UR8, RZ, P0, !PT ;  /* 0x0000000881876c10 */ /* 0x000fe400087fe4ff */
[----:B------:R-:W-:Y:S01]  /*cc70*/  PLOP3.LUT P0, PT, PT, PT, UP2, 0x40, 0x0 ;  /* 0x000000000000781c */ /* 0x000fe20003f0e828 */
[----:B------:R-:W-:Y:S01]  /*cc80*/  IMAD.IADD R119, R117, 0x1, -R214 ;  /* 0x0000000175777824 */ /* 0x000fe200078e0ad6 */
[----:B------:R3:W-:Y:S05]  /*cc90*/  @P6 LDGSTS.E.BYPASS.LTC128B.128 [R208+0xa100], [R130.64], !P4 ;  /* 0x0a10000082d06fae */ /* 0x0007ea000e101d4e */
[----:B------:R1:W-:Y:S05]  /*cca0*/  @P6 LDGSTS.E.BYPASS.LTC128B.128 [R208+0xd100], [R134.64], !P3 ;  /* 0x0d10000086d06fae */ /* 0x0003ea000d901d4e */
[----:B------:R-:W0:Y:S01]  /*ccb0*/  LDGDEPBAR ;  /* 0x00000000000079af */ /* 0x000e220000000000 */
[----:B--2---:R-:W-:Y:S04]  /*ccc0*/  IADD3 R123, -R214, 0x1, R117 ;  /* 0x00000001d67b7810 */ /* 0x004fe80007ffe175 */
[----:B------:R-:W-:Y:S04]  /*ccd0*/  IADD3 R123, R123, c[0x0][0x1d0], RZ ;  /* 0x000074007b7b7a10 */ /* 0x000fe80007ffe0ff */
[----:B------:R-:W-:Y:S04]  /*cce0*/  IADD3 R123, R123, -c[0x0][0x168], RZ ;  /* 0x80005a007b7b7a10 */ /* 0x000fe80007ffe0ff */
[C---:B----4-:R-:W-:Y:S02]  /*ccf0*/  IADD3 R129, R123.reuse, c[0x0][0x328], RZ ;  /* 0x0000ca007b817a10 */ /* 0x050fe40007ffe0ff */
[----:B------:R-:W-:Y:S03]  /*cd00*/  IADD3 R123, R123, UR6, RZ ;  /* 0x000000067b7b7c10 */ /* 0x000fe6000fffe0ff */
[--C-:B---3--:R-:W-:Y:S02]  /*cd10*/  IMAD.IADD R131, R129, 0x1, R120.reuse ;  /* 0x0000000181837824 */ /* 0x108fe400078e0278 */
[----:B------:R-:W-:Y:S01]  /*cd20*/  IMAD.IADD R116, R123, 0x1, R120 ;  /* 0x000000017b747824 */ /* 0x000fe200078e0278 */
[----:B------:R-:W-:-:S05]  /*cd30*/  @P0 BRA `(.L_x_1385) ;  /* 0x0000018000000947 */ /* 0x000fca0003800000 */
[----:B-1----:R-:W-:Y:S01]  /*cd40*/  IADD3 R120, R120, c[0x0][0x1d0], RZ ;  /* 0x0000740078787a10 */ /* 0x002fe20007ffe0ff */
        /* <DEDUP_REMOVED lines=13> */
.L_x_1387:
[----:B------:R-:W-:Y:S04]  /*ce20*/  MOV R118, c[0x0][0x32c] ;  /* 0x0000cb0000767a02 */ /* 0x000fe80000000f00 */
[----:B------:R-:W-:Y:S11]  /*ce30*/  ISETP.NE.AND P0, PT, R118, 0x1, PT ;  /* 0x000000017600780c */ /* 0x000ff60003f05270 */
[----:B------:R-:W-:Y:S02]  /*ce40*/  @!UPT UIADD3 URZ, URZ, URZ, URZ ;  /* 0x0000003f3f3ff290 */ /* 0x000fe4000fffe03f */
[----:B------:R-:W-:Y:S05]  /*ce50*/  @P0 IMAD.HI.U32 R118, R120, c[0x0][0x330], RZ ;  /* 0x0000cc0078760a27 */ /* 0x000fea00078e00ff */
[----:B------:R-:W-:Y:S02]  /*ce60*/  @P0 SHF.R.U32.HI R120, RZ, c[0x0][0x334], R118 ;  /* 0x0000cd00ff780a19 */ /* 0x000fe40000011676 */
.L_x_1388:
[----:B------:R-:W-:Y:S05]  /*ce70*/  BSYNC B0 ;  /* 0x0000000000007941 */ /* 0x000fea0003800000 */
.L_x_1386:
[----:B------:R-:W-:Y:S05]  /*ce80*/  IMAD R121, R120, c[0x0][0x32c], R119 ;  /* 0x0000cb0078797a24 */ /* 0x000fea00078e0277 */
[----:B------:R-:W-:Y:S02]  /*ce90*/  IADD3 R118, R121, c[0x0][0x32c], RZ ;  /* 0x0000cb0079767a10 */ /* 0x000fe40007ffe0ff */
[----:B------:R-:W-:Y:S02]  /*cea0*/  IMNMX R116, R116, R121, !PT ;  /* 0x0000007974747217 */ /* 0x000fe40007800200 */
[----:B------:R-:W-:Y:S02]  /*ceb0*/  IMNMX R131, R131, R118, PT ;  /* 0x0000007683837217 */ /* 0x000fe40003800200 */
.L_x_1385:
[C---:B-1----:R-:W-:Y:S01]  /*cec0*/  ISETP.GE.AND P0, PT, R117.reuse, 0x2, PT ;  /* 0x000000027500780c */ /* 0x042fe20003f06270 */
[----:B------:R-:W1:Y:S01]  /*ced0*/  SHFL.IDX PT, R0, R0, 0x1, 0x1c1f ;  /* 0x003c1f0000007f89 */ /* 0x000e6200000e0000 */
        /* <DEDUP_REMOVED lines=10> */
[C---:B------:R-:W-:Y:S02]  /*cf80*/  ISETP.GT.AND P1, PT, R116.reuse, 0x8, !P1 ;  /* 0x000000087400780c */ /* 0x040fe40004f24270 */
        /* <DEDUP_REMOVED lines=17> */
[C---:B------:R-:W-:Y:S02]  /*d0a0*/  ISETP.GT.AND P0, PT, R116.reuse, 0x11, !P1 ;  /* 0x000000117400780c */ /* 0x040fe40004f04270 */
        /* <DEDUP_REMOVED lines=10> */
[----:B------:R-:W-:Y:S01]  /*d150*/  FSEL R130, R16, -INF , !P0 ;  /* 0xff80000010827808 */ /* 0x000fe20004000000 */
[--C-:B-1----:R-:W-:Y:S01]  /*d160*/  IMAD.IADD R16, R123, 0x1, R0.reuse ;  /* 0x000000017b107824 */ /* 0x102fe200078e0200 */
[C---:B------:R-:W-:Y:S04]  /*d170*/  ISETP.GT.AND P0, PT, R116.reuse, 0x19, !P1 ;  /* 0x000000197400780c */ /* 0x040fe80004f04270 */
        /* <DEDUP_REMOVED lines=70> */
[C---:B------:R-:W-:Y:S02]  /*d5e0*/  ISETP.GT.AND P0, PT, R116.reuse, 0x49, !P1 ;  /* 0x000000497400780c */ /* 0x040fe40004f04270 */
        /* <DEDUP_REMOVED lines=41> */
.L_x_1391:
[----:B------:R-:W-:Y:S04]  /*d880*/  MOV R0, c[0x0][0x32c] ;  /* 0x0000cb0000007a02 */ /* 0x000fe80000000f00 */
[----:B------:R-:W-:Y:S11]  /*d890*/  ISETP.NE.AND P0, PT, R0, 0x1, PT ;  /* 0x000000010000780c */ /* 0x000ff60003f05270 */
[----:B------:R-:W-:Y:S02]  /*d8a0*/  @!UPT UIADD3 URZ, URZ, URZ, URZ ;  /* 0x0000003f3f3ff290 */ /* 0x000fe4000fffe03f */
[----:B------:R-:W-:Y:S05]  /*d8b0*/  @P0 IMAD.HI.U32 R0, R20, c[0x0][0x330], RZ ;  /* 0x0000cc0014000a27 */ /* 0x000fea00078e00ff */
[----:B------:R-:W-:Y:S02]  /*d8c0*/  @P0 SHF.R.U32.HI R20, RZ, c[0x0][0x334], R0 ;  /* 0x0000cd00ff140a19 */ /* 0x000fe40000011600 */
.L_x_1392:
[----:B------:R-:W-:Y:S05]  /*d8d0*/  BSYNC B0 ;  /* 0x0000000000007941 */ /* 0x000fea0003800000 */
.L_x_1390:
[----:B------:R-:W-:Y:S05]  /*d8e0*/  IMAD R119, R20, c[0x0][0x32c], R119 ;  /* 0x0000cb0014777a24 */ /* 0x000fea00078e0277 */
[----:B------:R-:W-:Y:S02]  /*d8f0*/  IADD3 R5, R119, c[0x0][0x32c], RZ ;  /* 0x0000cb0077057a10 */ /* 0x000fe40007ffe0ff */
[----:B------:R-:W-:Y:S02]  /*d900*/  IMNMX R16, R16, R119, !PT ;  /* 0x0000007710107217 */ /* 0x000fe40007800200 */
[----:B------:R-:W-:Y:S02]  /*d910*/  IMNMX R4, R4, R5, PT ;  /* 0x0000000504047217 */ /* 0x000fe40003800200 */
.L_x_1389:
[C---:B------:R-:W-:Y:S02]  /*d920*/  LOP3.LUT P0, RZ, R215.reuse, 0x80000, RZ, 0xc0, !PT ;  /* 0x00080000d7ff7812 */ /* 0x040fe4000780c0ff */
[C---:B------:R-:W-:Y:S02]  /*d930*/  ISETP.GT.AND P6, PT, R16.reuse, 0x50, !P6 ;  /* 0x000000501000780c */ /* 0x040fe400077c4270 */
[C---:B------:R-:W-:Y:S02]  /*d940*/  ISETP.GT.AND P0, PT, R16.reuse, RZ, !P0 ;  /* 0x000000ff1000720c */ /* 0x040fe40004704270 */
[----:B------:R-:W-:Y:S02]  /*d950*/  ISETP.GT.AND P5, PT, R16, 0x51, !P5 ;  /* 0x000000511000780c */ /* 0x000fe40006fa4270 */
[C---:B------:R-:W-:Y:S02]  /*d960*/  ISETP.LT.OR P0, PT, R4.reuse, 0x1, P0 ;  /* 0x000000010400780c */ /* 0x040fe40000701670 */
[----:B------:R-:W-:Y:S02]  /*d970*/  ISETP.LT.OR P6, PT, R4, 0x51, P6 ;  /* 0x000000510400780c */ /* 0x000fe400037c1670 */
[----:B------:R-:W-:Y:S02]  /*d980*/  FSEL R21, R6, -INF , !P0 ;  /* 0xff80000006157808 */ /* 0x000fe40004000000 */
[----:B------:R-:W-:Y:S02]  /*d990*/  LOP3.LUT P0, RZ, R215, 0x40000, RZ, 0xc0, !PT ;  /* 0x00040000d7ff7812 */ /* 0x000fe4000780c0ff */
[C---:B------:R-:W-:Y:S02]  /*d9a0*/  ISETP.GT.AND P2, PT, R16.reuse, 0x58, !P2 ;  /* 0x000000581000780c */ /* 0x040fe40005744270 */
[----:B------:R-:W-:Y:S02]  /*d9b0*/  ISETP.GT.AND P0, PT, R16, 0x1, !P0 ;  /* 0x000000011000780c */ /* 0x000fe40004704270 */
[----:B------:R-:W-:Y:S02]  /*d9c0*/  FSEL R129, R46, -INF , !P6 ;  /* 0xff8000002e817808 */ /* 0x000fe40007000000 */
[C---:B------:R-:W-:Y:S02]  /*d9d0*/  ISETP.LT.OR P0, PT, R4.reuse, 0x2, P0 ;  /* 0x000000020400780c */ /* 0x040fe40000701670 */
[----:B------:R-:W-:Y:S02]  /*d9e0*/  ISETP.LT.OR P5, PT, R4, 0x52, P5 ;  /* 0x000000520400780c */ /* 0x000fe40002fa1670 */
[----:B------:R-:W-:Y:S02]  /*d9f0*/  FSEL R17, R7, -INF , !P0 ;  /* 0xff80000007117808 */ /* 0x000fe40004000000 */
[C---:B------:R-:W-:Y:S02]  /*da00*/  LOP3.LUT P0, RZ, R215.reuse, 0x20000, RZ, 0xc0, !PT ;  /* 0x00020000d7ff7812 */ /* 0x040fe4000780c0ff */
        /* <DEDUP_REMOVED lines=90> */
[----:B------:R-:W-:Y:S01]  /*dfb0*/  ISETP.GT.AND P1, PT, R16, 0x59, !P1 ;  /* 0x000000591000780c */ /* 0x000fe20004f24270 */
[----:B------:R-:W1:Y:S01]  /*dfc0*/  SHFL.BFLY PT, R0, R5, 0x2, 0x1f ;  /* 0x0c401f0005007f89 */ /* 0x000e6200000e0000 */
        /* <DEDUP_REMOVED lines=41> */
[C---:B------:R-:W-:Y:S03]  /*e260*/  FMUL.FTZ R131, R0.reuse, c[0x0][0x2d0] ;  /* 0x0000b40000837a20 */ /* 0x040fe60000410000 */
[----:B------:R-:W-:Y:S02]  /*e270*/  FSEL R6, R0, RZ, P0 ;  /* 0x000000ff00067208 */ /* 0x000fe40000000000 */
[----:B------:R-:W-:Y:S03]  /*e280*/  FSEL R131, R131, RZ, P0 ;  /* 0x000000ff83837208 */ /* 0x000fe60000000000 */
[----:B------:R-:W-:Y:S02]  /*e290*/  FADD.FTZ R3, -R6, R3 ;  /* 0x0000000306037221 */ /* 0x000fe40000010100 */
[--C-:B------:R-:W-:Y:S02]  /*e2a0*/  FFMA.FTZ R44, R12, c[0x0][0x2d0], -R131.reuse ;  /* 0x0000b4000c2c7a23 */ /* 0x100fe40000010883 */
[--C-:B------:R-:W-:Y:S02]  /*e2b0*/  FFMA.FTZ R45, R8, c[0x0][0x2d0], -R131.reuse ;  /* 0x0000b400082d7a23 */ /* 0x100fe40000010883 */
[--C-:B------:R-:W-:Y:S02]  /*e2c0*/  FFMA.FTZ R15, R222, c[0x0][0x2d0], -R131.reuse ;  /* 0x0000b400de0f7a23 */ /* 0x100fe40000010883 */
[--C-:B------:R-:W-:Y:S01]  /*e2d0*/  FFMA.FTZ R14, R220, c[0x0][0x2d0], -R131.reuse ;  /* 0x0000b400dc0e7a23 */ /* 0x100fe20000010883 */
[----:B------:R-:W-:Y:S01]  /*e2e0*/  MUFU.EX2 R44, R44 ;  /* 0x0000002c002c7308 */ /* 0x000fe20000000800 */
[--C-:B------:R-:W-:Y:S02]  /*e2f0*/  FFMA.FTZ R51, R132, c[0x0][0x2d0], -R131.reuse ;  /* 0x0000b40084337a23 */ /* 0x100fe40000010883 */
[--C-:B------:R-:W-:Y:S01]  /*e300*/  FFMA.FTZ R123, R130, c[0x0][0x2d0], -R131.reuse ;  /* 0x0000b400827b7a23 */ /* 0x100fe20000010883 */
[----:B-1----:R-:W-:Y:S01]  /*e310*/  FMNMX.FTZ R5, R7, R4, !PT ;  /* 0x0000000407057209 */ /* 0x002fe20007810000 */
[--C-:B------:R-:W-:Y:S02]  /*e320*/  FFMA.FTZ R120, R120, c[0x0][0x2d0], -R131.reuse ;  /* 0x0000b40078787a23 */ /* 0x100fe40000010883 */
[--C-:B------:R-:W-:Y:S02]  /*e330*/  FFMA.FTZ R128, R128, c[0x0][0x2d0], -R131.reuse ;  /* 0x0000b40080807a23 */ /* 0x100fe40000010883 */
[----:B------:R-:W1:Y:S01]  /*e340*/  SHFL.BFLY PT, R4, R5, 0x1, 0x1f ;  /* 0x0c201f0005047f89 */ /* 0x000e6200000e0000 */
[----:B------:R-:W2:Y:S01]  /*e350*/  MUFU.EX2 R15, R15 ;  /* 0x0000000f000f7308 */ /* 0x000ea20000000800 */
        /* <DEDUP_REMOVED lines=11> */
[----:B------:R-:W3:Y:S01]  /*e410*/  MUFU.EX2 R45, R45 ;  /* 0x0000002d002d7308 */ /* 0x000ee20000000800 */
[--C-:B------:R-:W-:Y:S01]  /*e420*/  FFMA.FTZ R118, R118, c[0x0][0x2d0], -R131.reuse ;  /* 0x0000b40076767a23 */ /* 0x100fe20000010883 */
[----:B-1----:R-:W-:Y:S01]  /*e430*/  FMNMX.FTZ R12, R5, R4, !PT ;  /* 0x00000004050c7209 */ /* 0x002fe20007810000 */
[----:B------:R-:W-:Y:S01]  /*e440*/  FMUL.FTZ R4, R3, c[0x0][0x2d0] ;  /* 0x0000b40003047a20 */ /* 0x000fe20000410000 */
[----:B--2---:R-:W-:Y:S02]  /*e450*/  F2FP.PACK_AB R16, R15, R44 ;  /* 0x0000002c0f10723e */ /* 0x004fe400000000ff */
[C---:B------:R-:W-:Y:S01]  /*e460*/  FSETP.NEU.FTZ.AND P0, PT, R12.reuse, -INF , PT ;  /* 0xff8000000c00780b */ /* 0x040fe20003f1d000 */
[C---:B------:R-:W-:Y:S03]  /*e470*/  FMUL.FTZ R50, R12.reuse, c[0x0][0x2d0] ;  /* 0x0000b4000c327a20 */ /* 0x040fe60000410000 */
[----:B------:R-:W1:Y:S01]  /*e480*/  MUFU.EX2 R3, R4 ;  /* 0x0000000400037308 */ /* 0x000e620000000800 */
[----:B------:R-:W-:Y:S02]  /*e490*/  FSEL R5, R12, RZ, P0 ;  /* 0x000000ff0c057208 */ /* 0x000fe40000000000 */
[----:B------:R-:W-:Y:S02]  /*e4a0*/  FSEL R50, R50, RZ, P0 ;  /* 0x000000ff32327208 */ /* 0x000fe40000000000 */
[----:B------:R-:W-:Y:S01]  /*e4b0*/  ISETP.GT.AND P0, PT, R184, R207, PT ;  /* 0x000000cfb800720c */ /* 0x000fe20003f04270 */
[----:B------:R-:W-:Y:S02]  /*e4c0*/  FADD.FTZ R5, -R5, R2 ;  /* 0x0000000205057221 */ /* 0x000fe40000010100 */
        /* <DEDUP_REMOVED lines=9> */
[----:B------:R-:W-:Y:S01]  /*e560*/  LDSM.16.MT88.4 R36, [R200+0x900] ;  /* 0x00090000c824783b */ /* 0x000fe20000004200 */
        /* <DEDUP_REMOVED lines=17> */
[----:B------:R-:W-:Y:S01]  /*e680*/  FMUL.FTZ R85, R3, R85 ;  /* 0x0000005503557220 */ /* 0x000fe20000410000 */
[----:B------:R-:W-:Y:S01]  /*e690*/  MUFU.EX2 R47, R47 ;  /* 0x0000002f002f7308 */ /* 0x000fe20000000800 */
[--C-:B------:R-:W-:Y:S02]  /*e6a0*/  FFMA.FTZ R135, R33, c[0x0][0x2d0], -R50.reuse ;  /* 0x0000b40021877a23 */ /* 0x100fe40000010832 */
[----:B------:R-:W-:Y:S01]  /*e6b0*/  LDSM.16.MT88.4 R32, [R201+0x900] ;  /* 0x00090000c920783b */ /* 0x000fe20000004200 */
[C---:B-1----:R-:W-:Y:S02]  /*e6c0*/  FMUL.FTZ R6, R2.reuse, R114 ;  /* 0x0000007202067220 */ /* 0x042fe40000410000 */
[C---:B------:R-:W-:Y:S02]  /*e6d0*/  FMUL.FTZ R7, R2.reuse, R115 ;  /* 0x0000007302077220 */ /* 0x040fe40000410000 */
[C---:B------:R-:W-:Y:S02]  /*e6e0*/  FMUL.FTZ R10, R2.reuse, R110 ;  /* 0x0000006e020a7220 */ /* 0x040fe40000410000 */
        /* <DEDUP_REMOVED lines=15> */
[----:B------:R-:W-:Y:S02]  /*e7e0*/  FMUL.FTZ R87, R2, R87 ;  /* 0x0000005702577220 */ /* 0x000fe40000410000 */
[C---:B------:R-:W-:Y:S01]  /*e7f0*/  FMUL.FTZ R88, R3.reuse, R88 ;  /* 0x0000005803587220 */ /* 0x040fe20000410000 */
[----:B-1----:R-:W-:Y:S01]  /*e800*/  F2FP.PACK_AB R19, R46, R47 ;  /* 0x0000002f2e13723e */ /* 0x002fe200000000ff */
[C---:B------:R-:W-:Y:S02]  /*e810*/  FMUL.FTZ R89, R3.reuse, R89 ;  /* 0x0000005903597220 */ /* 0x040fe40000410000 */
[C---:B------:R-:W-:Y:S02]  /*e820*/  FMUL.FTZ R90, R2.reuse, R90 ;  /* 0x0000005a025a7220 */ /* 0x040fe40000410000 */
[C---:B------:R-:W-:Y:S01]  /*e830*/  FMUL.FTZ R91, R2.reuse, R91 ;  /* 0x0000005b025b7220 */ /* 0x040fe20000410000 */
[----:B------:R-:W1:Y:S01]  /*e840*/  MUFU.EX2 R128, R128 ;  /* 0x0000008000807308 */ /* 0x000e620000000800 */
[C---:B--2---:R-:W-:Y:S05]  /*e850*/  HMMA.16816.F32 R4, R16.reuse, R20, R4 ;  /* 0x000000141004723c */ /* 0x044fea0000001804 */
[C---:B------:R-:W-:Y:S02]  /*e860*/  FMUL.FTZ R92, R3.reuse, R92 ;  /* 0x0000005c035c7220 */ /* 0x040fe40000410000 */
[C---:B------:R-:W-:Y:S01]  /*e870*/  FMUL.FTZ R93, R3.reuse, R93 ;  /* 0x0000005d035d7220 */ /* 0x040fe20000410000 */
[C---:B------:R-:W-:Y:S01]  /*e880*/  HMMA.16816.F32 R8, R16.reuse, R22, R8 ;  /* 0x000000161008723c */ /* 0x040fe20000001808 */
[----:B------:R-:W2:Y:S01]  /*e890*/  LDSM.16.MT88.4 R20, [R200+0x100] ;  /* 0x00010000c814783b */ /* 0x000ea20000004200 */
[----:B------:R-:W-:Y:S02]  /*e8a0*/  MUFU.EX2 R130, R130 ;  /* 0x0000008200827308 */ /* 0x000fe40000000800 */
[C---:B------:R-:W-:Y:S02]  /*e8b0*/  FMUL.FTZ R94, R2.reuse, R94 ;  /* 0x0000005e025e7220 */ /* 0x040fe40000410000 */
[C---:B------:R-:W-:Y:S02]  /*e8c0*/  FMUL.FTZ R95, R2.reuse, R95 ;  /* 0x0000005f025f7220 */ /* 0x040fe40000410000 */
[C---:B------:R-:W-:Y:S04]  /*e8d0*/  HMMA.16816.F32 R68, R16.reuse, R24, R68 ;  /* 0x000000181044723c */ /* 0x040fe80000001844 */
[C---:B------:R-:W-:Y:S01]  /*e8e0*/  FMUL.FTZ R96, R3.reuse, R96 ;  /* 0x0000006003607220 */ /* 0x040fe20000410000 */
[----:B------:R-:W-:Y:S01]  /*e8f0*/  MUFU.EX2 R132, R132 ;  /* 0x0000008400847308 */ /* 0x000fe20000000800 */
[C---:B------:R-:W-:Y:S02]  /*e900*/  FMUL.FTZ R97, R3.reuse, R97 ;  /* 0x0000006103617220 */ /* 0x040fe40000410000 */
[C---:B------:R-:W-:Y:S01]  /*e910*/  HMMA.16816.F32 R72, R16.reuse, R26, R72 ;  /* 0x0000001a1048723c */ /* 0x040fe20000001848 */
[----:B------:R-:W4:Y:S03]  /*e920*/  LDSM.16.MT88.4 R24, [R204+0x3100] ;  /* 0x00310000cc18783b */ /* 0x000f260000004200 */
[C---:B------:R-:W-:Y:S02]  /*e930*/  FMUL.FTZ R98, R2.reuse, R98 ;  /* 0x0000006202627220 */ /* 0x040fe40000410000 */
[C---:B------:R-:W-:Y:S01]  /*e940*/  FMUL.FTZ R99, R2.reuse, R99 ;  /* 0x0000006302637220 */ /* 0x040fe20000410000 */
[----:B------:R-:W-:Y:S01]  /*e950*/  MUFU.EX2 R135, R135 ;  /* 0x0000008700877308 */ /* 0x000fe20000000800 */
[C---:B------:R-:W-:Y:S04]  /*e960*/  HMMA.16816.F32 R76, R16.reuse, R28, R76 ;  /* 0x0000001c104c723c */ /* 0x040fe8000000184c */
[C---:B------:R-:W-:Y:S02]  /*e970*/  FMUL.FTZ R100, R3.reuse, R100 ;  /* 0x0000006403647220 */ /* 0x040fe40000410000 */
[C---:B------:R-:W-:Y:S02]  /*e980*/  FMUL.FTZ R101, R3.reuse, R101 ;  /* 0x0000006503657220 */ /* 0x040fe40000410000 */
[C---:B------:R-:W-:Y:S01]  /*e990*/  HMMA.16816.F32 R80, R16.reuse, R30, R80 ;  /* 0x0000001e1050723c */ /* 0x040fe20000001850 */
[----:B------:R-:W5:Y:S01]  /*e9a0*/  LDSM.16.MT88.4 R28, [R202+0x3100] ;  /* 0x00310000ca1c783b */ /* 0x000f620000004200 */
[----:B------:R-:W-:Y:S02]  /*e9b0*/  MUFU.EX2 R147, R147 ;  /* 0x0000009300937308 */ /* 0x000fe40000000800 */
[C---:B------:R-:W-:Y:S02]  /*e9c0*/  FMUL.FTZ R102, R2.reuse, R102 ;  /* 0x0000006602667220 */ /* 0x040fe40000410000 */
[C---:B------:R-:W-:Y:S02]  /*e9d0*/  FMUL.FTZ R103, R2.reuse, R103 ;  /* 0x0000006702677220 */ /* 0x040fe40000410000 */
[C---:B------:R-:W-:Y:S01]  /*e9e0*/  FMUL.FTZ R104, R3.reuse, R104 ;  /* 0x0000006803687220 */ /* 0x040fe20000410000 */
[C---:B--2---:R-:W-:Y:S03]  /*e9f0*/  HMMA.16816.F32 R84, R16.reuse, R20, R84 ;  /* 0x000000141054723c */ /* 0x044fe60000001854 */
[C---:B------:R-:W-:Y:S01]  /*ea00*/  FMUL.FTZ R105, R3.reuse, R105 ;  /* 0x0000006903697220 */ /* 0x040fe20000410000 */
[----:B------:R-:W-:Y:S01]  /*ea10*/  MUFU.EX2 R136, R136 ;  /* 0x0000008800887308 */ /* 0x000fe20000000800 */
[C---:B------:R-:W-:Y:S02]  /*ea20*/  FMUL.FTZ R106, R2.reuse, R106 ;  /* 0x0000006a026a7220 */ /* 0x040fe40000410000 */
[C---:B------:R-:W-:Y:S01]  /*ea30*/  FMUL.FTZ R107, R2.reuse, R107 ;  /* 0x0000006b026b7220 */ /* 0x040fe20000410000 */
[C---:B------:R-:W-:Y:S01]  /*ea40*/  HMMA.16816.F32 R88, R16.reuse, R22, R88 ;  /* 0x000000161058723c */ /* 0x040fe20000001858 */
[----:B------:R-:W2:Y:S03]  /*ea50*/  LDSM.16.MT88.4 R20, [R201+0x3100] ;  /* 0x00310000c914783b */ /* 0x000ea60000004200 */
[C---:B------:R-:W-:Y:S02]  /*ea60*/  FMUL.FTZ R52, R3.reuse, R52 ;  /* 0x0000003403347220 */ /* 0x040fe40000410000 */
[C---:B------:R-:W-:Y:S01]  /*ea70*/  FMUL.FTZ R53, R3.reuse, R53 ;  /* 0x0000003503357220 */ /* 0x040fe20000410000 */
[----:B------:R-:W-:Y:S01]  /*ea80*/  MUFU.EX2 R144, R144 ;  /* 0x0000009000907308 */ /* 0x000fe20000000800 */
[C---:B----4-:R-:W-:Y:S04]  /*ea90*/  HMMA.16816.F32 R92, R16.reuse, R24, R92 ;  /* 0x00000018105c723c */ /* 0x050fe8000000185c */
[C---:B------:R-:W-:Y:S02]  /*eaa0*/  FMUL.FTZ R54, R2.reuse, R54 ;  /* 0x0000003602367220 */ /* 0x040fe40000410000 */
[C---:B------:R-:W-:Y:S02]  /*eab0*/  FMUL.FTZ R55, R2.reuse, R55 ;  /* 0x0000003702377220 */ /* 0x040fe40000410000 */
[C---:B------:R-:W-:Y:S01]  /*eac0*/  HMMA.16816.F32 R96, R16.reuse, R26, R96 ;  /* 0x0000001a1060723c */ /* 0x040fe20000001860 */
[----:B------:R-:W4:Y:S01]  /*ead0*/  LDSM.16.MT88.4 R24, [R200+0x3100] ;  /* 0x00310000c818783b */ /* 0x000f220000004200 */
[----:B------:R-:W-:Y:S02]  /*eae0*/  MUFU.EX2 R157, R157 ;  /* 0x0000009d009d7308 */ /* 0x000fe40000000800 */
[C---:B------:R-:W-:Y:S02]  /*eaf0*/  FMUL.FTZ R56, R3.reuse, R56 ;  /* 0x0000003803387220 */ /* 0x040fe40000410000 */
[C---:B------:R-:W-:Y:S02]  /*eb00*/  FMUL.FTZ R57, R3.reuse, R57 ;  /* 0x0000003903397220 */ /* 0x040fe40000410000 */
[C---:B-----5:R-:W-:Y:S04]  /*eb10*/  HMMA.16816.F32 R100, R16.reuse, R28, R100 ;  /* 0x0000001c1064723c */ /* 0x060fe80000001864 */
[C---:B------:R-:W-:Y:S01]  /*eb20*/  FMUL.FTZ R58, R2.reuse, R58 ;  /* 0x0000003a023a7220 */ /* 0x040fe20000410000 */
[----:B------:R-:W-:Y:S01]  /*eb30*/  MUFU.EX2 R160, R160 ;  /* 0x000000a000a07308 */ /* 0x000fe20000000800 */
[C---:B------:R-:W-:Y:S02]  /*eb40*/  FMUL.FTZ R59, R2.reuse, R59 ;  /* 0x0000003b023b7220 */ /* 0x040fe40000410000 */
[C---:B------:R-:W-:Y:S01]  /*eb50*/  HMMA.16816.F32 R104, R16.reuse, R30, R104 ;  /* 0x0000001e1068723c */ /* 0x040fe20000001868 */
[----:B------:R-:W5:Y:S03]  /*eb60*/  LDSM.16.MT88.4 R28, [R204+0x900] ;  /* 0x00090000cc1c783b */ /* 0x000f660000004200 */
[C---:B------:R-:W-:Y:S02]  /*eb70*/  FMUL.FTZ R60, R3.reuse, R60 ;  /* 0x0000003c033c7220 */ /* 0x040fe40000410000 */
[----:B------:R-:W-:Y:S01]  /*eb80*/  FMUL.FTZ R61, R3, R61 ;  /* 0x0000003d033d7220 */ /* 0x000fe20000410000 */
[----:B------:R-:W-:Y:S01]  /*eb90*/  MUFU.EX2 R162, R162 ;  /* 0x000000a200a27308 */ /* 0x000fe20000000800 */
[C---:B------:R-:W-:Y:S01]  /*eba0*/  FMUL.FTZ R62, R2.reuse, R62 ;  /* 0x0000003e023e7220 */ /* 0x040fe20000410000 */
[C---:B--2---:R-:W-:Y:S03]  /*ebb0*/  HMMA.16816.F32 R52, R16.reuse, R20, R52 ;  /* 0x000000141034723c */ /* 0x044fe60000001834 */
[--C-:B------:R-:W-:Y:S02]  /*ebc0*/  FFMA.FTZ R133, R133, c[0x0][0x2d0], -R50.reuse ;  /* 0x0000b40085857a23 */ /* 0x100fe40000010832 */
[C---:B------:R-:W-:Y:S02]  /*ebd0*/  FMUL.FTZ R63, R2.reuse, R63 ;  /* 0x0000003f023f7220 */ /* 0x040fe40000410000 */
[C---:B------:R-:W-:Y:S01]  /*ebe0*/  FMUL.FTZ R64, R3.reuse, R64 ;  /* 0x0000004003407220 */ /* 0x040fe20000410000 */
[C---:B------:R-:W-:Y:S01]  /*ebf0*/  HMMA.16816.F32 R56, R16.reuse, R22, R56 ;  /* 0x000000161038723c */ /* 0x040fe20000001838 */
[----:B------:R-:W2:Y:S01]  /*ec00*/  MUFU.EX2 R133, R133 ;  /* 0x0000008500857308 */ /* 0x000ea20000000800 */
[----:B------:R-:W5:Y:S02]  /*ec10*/  LDSM.16.MT88.4 R20, [R202+0x900] ;  /* 0x00090000ca14783b */ /* 0x000f640000004200 */
[----:B------:R-:W-:Y:S02]  /*ec20*/  FMUL.FTZ R65, R3, R65 ;  /* 0x0000004103417220 */ /* 0x000fe40000410000 */
[C---:B------:R-:W-:Y:S02]  /*ec30*/  FMUL.FTZ R66, R2.reuse, R66 ;  /* 0x0000004202427220 */ /* 0x040fe40000410000 */
[C---:B----4-:R-:W-:Y:S03]  /*ec40*/  HMMA.16816.F32 R60, R16.reuse, R24, R60 ;  /* 0x00000018103c723c */ /* 0x050fe6000000183c */
[----:B------:R-:W-:Y:S01]  /*ec50*/  MUFU.EX2 R146, R146 ;  /* 0x0000009200927308 */ /* 0x000fe20000000800 */
[----:B------:R-:W-:Y:S02]  /*ec60*/  FMUL.FTZ R67, R2, R67 ;  /* 0x0000004302437220 */ /* 0x000fe40000410000 */
[--C-:B------:R-:W-:Y:S02]  /*ec70*/  FFMA.FTZ R156, R175, c[0x0][0x2d0], -R50.reuse ;  /* 0x0000b400af9c7a23 */ /* 0x100fe40000010832 */
[--C-:B------:R-:W-:Y:S03]  /*ec80*/  FFMA.FTZ R175, R172, c[0x0][0x2d0], -R131.reuse ;  /* 0x0000b400acaf7a23 */ /* 0x100fe60000010883 */
[----:B------:R-:W-:Y:S01]  /*ec90*/  HMMA.16816.F32 R64, R16, R26, R64 ;  /* 0x0000001a1040723c */ /* 0x000fe20000001840 */
[----:B------:R-:W4:Y:S01]  /*eca0*/  LDSM.16.MT88.4 R24, [R204+0x3900] ;  /* 0x00390000cc18783b */ /* 0x000f220000004200 */
[----:B------:R-:W-:Y:S01]  /*ecb0*/  MUFU.EX2 R156, R156 ;  /* 0x0000009c009c7308 */ /* 0x000fe20000000800 */
[--C-:B------:R-:W-:Y:S02]  /*ecc0*/  FFMA.FTZ R172, R223, c[0x0][0x2d0], -R50.reuse ;  /* 0x0000b400dfac7a23 */ /* 0x100fe40000010832 */
[--C-:B------:R-:W-:Y:S02]  /*ecd0*/  FFMA.FTZ R223, R40, c[0x0][0x2d0], -R131.reuse ;  /* 0x0000b40028df7a23 */ /* 0x100fe40000010883 */
[----:B---3--:R-:W-:Y:S01]  /*ece0*/  F2FP.PACK_AB R16, R120, R51 ;  /* 0x000000337810723e */ /* 0x008fe200000000ff */
[--C-:B------:R-:W-:Y:S01]  /*ecf0*/  FFMA.FTZ R159, R159, c[0x0][0x2d0], -R50.reuse ;  /* 0x0000b4009f9f7a23 */ /* 0x100fe20000010832 */
[----:B-1----:R-:W-:Y:S03]  /*ed00*/  F2FP.PACK_AB R18, R128, R123 ;  /* 0x0000007b8012723e */ /* 0x002fe600000000ff */
[----:B--2---:R-:W-:Y:S01]  /*ed10*/  F2FP.PACK_AB R17, R133, R130 ;  /* 0x000000828511723e */ /* 0x004fe200000000ff */
[----:B------:R-:W-:Y:S01]  /*ed20*/  MUFU.EX2 R175, R175 ;  /* 0x000000af00af7308 */ /* 0x000fe20000000800 */
[----:B------:R-:W-:Y:S01]  /*ed30*/  F2FP.PACK_AB R19, R135, R132 ;  /* 0x000000848713723e */ /* 0x000fe200000000ff */
[--C-:B------:R-:W-:Y:S02]  /*ed40*/  FFMA.FTZ R158, R163, c[0x0][0x2d0], -R50.reuse ;  /* 0x0000b400a39e7a23 */ /* 0x100fe40000010832 */
[--C-:B------:R-:W-:Y:S02]  /*ed50*/  FFMA.FTZ R161, R161, c[0x0][0x2d0], -R50.reuse ;  /* 0x0000b400a1a17a23 */ /* 0x100fe40000010832 */
[--C-:B------:R-:W-:Y:S02]  /*ed60*/  FFMA.FTZ R163, R174, c[0x0][0x2d0], -R131.reuse ;  /* 0x0000b400aea37a23 */ /* 0x100fe40000010883 */
[C---:B-----5:R-:W-:Y:S02]  /*ed70*/  HMMA.16816.F32 R4, R16.reuse, R28, R4 ;  /* 0x0000001c1004723c */ /* 0x060fe40000001804 */
[----:B------:R-:W1:Y:S01]  /*ed80*/  MUFU.EX2 R159, R159 ;  /* 0x0000009f009f7308 */ /* 0x000e620000000800 */
[--C-:B------:R-:W-:Y:S02]  /*ed90*/  FFMA.FTZ R174, R185, c[0x0][0x2d0], -R50.reuse ;  /* 0x0000b400b9ae7a23 */ /* 0x100fe40000010832 */
[--C-:B------:R-:W-:Y:S02]  /*eda0*/  FFMA.FTZ R185, R138, c[0x0][0x2d0], -R131.reuse ;  /* 0x0000b4008ab97a23 */ /* 0x100fe40000010883 */
[--C-:B------:R-:W-:Y:S01]  /*edb0*/  FFMA.FTZ R138, R41, c[0x0][0x2d0], -R50.reuse ;  /* 0x0000b400298a7a23 */ /* 0x100fe20000010832 */
[C---:B------:R-:W-:Y:S01]  /*edc0*/  HMMA.16816.F32 R8, R16.reuse, R30, R8 ;  /* 0x0000001e1008723c */ /* 0x040fe20000001808 */
[----:B------:R-:W-:Y:S03]  /*edd0*/  LDSM.16.MT88.4 R28, [R201+0x3900] ;  /* 0x00390000c91c783b */ /* 0x000fe60000004200 */
[----:B------:R-:W-:Y:S01]  /*ede0*/  MUFU.EX2 R158, R158 ;  /* 0x0000009e009e7308 */ /* 0x000fe20000000800 */
[--C-:B------:R-:W-:Y:S02]  /*edf0*/  FFMA.FTZ R221, R221, c[0x0][0x2d0], -R50.reuse ;  /* 0x0000b400dddd7a23 */ /* 0x100fe40000010832 */
[--C-:B------:R-:W-:Y:S01]  /*ee00*/  FFMA.FTZ R173, R173, c[0x0][0x2d0], -R50.reuse ;  /* 0x0000b400adad7a23 */ /* 0x100fe20000010832 */
[C---:B------:R-:W-:Y:S01]  /*ee10*/  HMMA.16816.F32 R68, R16.reuse, R20, R68 ;  /* 0x000000141044723c */ /* 0x040fe20000001844 */
[----:B------:R-:W-:Y:S03]  /*ee20*/  LDSM.16.MT88.4 R40, [R200+0x4900] ;  /* 0x00490000c828783b */ /* 0x000fe60000004200 */
[--C-:B------:R-:W-:Y:S02]  /*ee30*/  FFMA.FTZ R145, R145, c[0x0][0x2d0], -R50.reuse ;  /* 0x0000b40091917a23 */ /* 0x100fe40000010832 */
[----:B------:R-:W2:Y:S01]  /*ee40*/  MUFU.EX2 R161, R161 ;  /* 0x000000a100a17308 */ /* 0x000ea20000000800 */
[--C-:B------:R-:W-:Y:S01]  /*ee50*/  FFMA.FTZ R139, R139, c[0x0][0x2d0], -R50.reuse ;  /* 0x0000b4008b8b7a23 */ /* 0x100fe20000010832 */
[C---:B------:R-:W-:Y:S01]  /*ee60*/  HMMA.16816.F32 R72, R16.reuse, R22, R72 ;  /* 0x000000161048723c */ /* 0x040fe20000001848 */
[----:B------:R-:W3:Y:S03]  /*ee70*/  LDSM.16.MT88.4 R20, [R202+0x3900] ;  /* 0x00390000ca14783b */ /* 0x000ee60000004200 */
[--C-:B------:R-:W-:Y:S02]  /*ee80*/  FFMA.FTZ R220, R137, c[0x0][0x2d0], -R50.reuse ;  /* 0x0000b40089dc7a23 */ /* 0x100fe40000010832 */
[----:B------:R-:W-:Y:S02]  /*ee90*/  FFMA.FTZ R131, R116, c[0x0][0x2d0], -R131 ;  /* 0x0000b40074837a23 */ /* 0x000fe40000010883 */
[C---:B------:R-:W-:Y:S01]  /*eea0*/  HMMA.16816.F32 R76, R16.reuse, R32, R76 ;  /* 0x00000020104c723c */ /* 0x040fe2000000184c */
[----:B------:R-:W5:Y:S03]  /*eeb0*/  MUFU.EX2 R163, R163 ;  /* 0x000000a300a37308 */ /* 0x000f660000000800 */
[--C-:B------:R-:W-:Y:S02]  /*eec0*/  FFMA.FTZ R116, R129, c[0x0][0x2d0], -R50.reuse ;  /* 0x0000b40081747a23 */ /* 0x100fe40000010832 */
[--C-:B------:R-:W-:Y:S02]  /*eed0*/  FFMA.FTZ R119, R119, c[0x0][0x2d0], -R50.reuse ;  /* 0x0000b40077777a23 */ /* 0x100fe40000010832 */
[C---:B------:R-:W-:Y:S01]  /*eee0*/  HMMA.16816.F32 R80, R16.reuse, R34, R80 ;  /* 0x000000221050723c */ /* 0x040fe20000001850 */
[----:B------:R-:W1:Y:S02]  /*eef0*/  LDSM.16.MT88.4 R32, [R200+0x3900] ;  /* 0x00390000c820783b */ /* 0x000e640000004200 */
[----:B------:R-:W-:Y:S01]  /*ef00*/  MUFU.EX2 R172, R172 ;  /* 0x000000ac00ac7308 */ /* 0x000fe20000000800 */
[--C-:B------:R-:W-:Y:S02]  /*ef10*/  FFMA.FTZ R117, R117, c[0x0][0x2d0], -R50.reuse ;  /* 0x0000b40075757a23 */ /* 0x100fe40000010832 */
[----:B------:R-:W-:Y:S02]  /*ef20*/  FFMA.FTZ R50, R13, c[0x0][0x2d0], -R50 ;  /* 0x0000b4000d327a23 */ /* 0x000fe40000010832 */
[C---:B------:R-:W-:Y:S04]  /*ef30*/  HMMA.16816.F32 R84, R16.reuse, R36, R84 ;  /* 0x000000241054723c */ /* 0x040fe80000001854 */
[----:B------:R-:W-:Y:S01]  /*ef40*/  FFMA.FTZ R44, R3, R216, R44 ;  /* 0x000000d8032c7223 */ /* 0x000fe2000001002c */
[----:B------:R-:W1:Y:S01]  /*ef50*/  MUFU.EX2 R221, R221 ;  /* 0x000000dd00dd7308 */ /* 0x000e620000000800 */
[----:B------:R-:W-:Y:S02]  /*ef60*/  FFMA.FTZ R49, R2, R217, R49 ;  /* 0x000000d902317223 */ /* 0x000fe40000010031 */
[C---:B------:R-:W-:Y:S01]  /*ef70*/  HMMA.16816.F32 R88, R16.reuse, R38, R88 ;  /* 0x000000261058723c */ /* 0x040fe20000001858 */
[----:B------:R-:W-:Y:S03]  /*ef80*/  LDSM.16.MT88.4 R36, [R200+0x4100] ;  /* 0x00410000c824783b */ /* 0x000fe60000004200 */
[----:B------:R-:W-:Y:S02]  /*ef90*/  FADD.FTZ R15, R15, R44 ;  /* 0x0000002c0f0f7221 */ /* 0x000fe40000010000 */
[----:B------:R-:W-:Y:S01]  /*efa0*/  FADD.FTZ R48, R48, R49 ;  /* 0x0000003130307221 */ /* 0x000fe20000010000 */
[----:B------:R-:W-:Y:S01]  /*efb0*/  MUFU.EX2 R174, R174 ;  /* 0x000000ae00ae7308 */ /* 0x000fe20000000800 */
[C---:B----4-:R-:W-:Y:S04]  /*efc0*/  HMMA.16816.F32 R92, R16.reuse, R24, R92 ;  /* 0x00000018105c723c */ /* 0x050fe8000000185c */
[----:B------:R-:W-:Y:S02]  /*efd0*/  FADD.FTZ R14, R14, R15 ;  /* 0x0000000f0e0e7221 */ /* 0x000fe40000010000 */
[----:B------:R-:W-:Y:S02]  /*efe0*/  FADD.FTZ R3, R47, R48 ;  /* 0x000000302f037221 */ /* 0x000fe40000010000 */
[C---:B------:R-:W-:Y:S01]  /*eff0*/  HMMA.16816.F32 R96, R16.reuse, R26, R96 ;  /* 0x0000001a1060723c */ /* 0x040fe20000001860 */
[----:B------:R-:W-:Y:S01]  /*f000*/  LDSM.16.MT88.4 R24, [R202+0x1100] ;  /* 0x00110000ca18783b */ /* 0x000fe20000004200 */
[----:B------:R-:W4:Y:S02]  /*f010*/  MUFU.EX2 R173, R173 ;  /* 0x000000ad00ad7308 */ /* 0x000f240000000800 */
[----:B------:R-:W-:Y:S02]  /*f020*/  FADD.FTZ R14, R45, R14 ;  /* 0x0000000e2d0e7221 */ /* 0x000fe40000010000 */
[----:B------:R-:W-:Y:S02]  /*f030*/  FADD.FTZ R3, R46, R3 ;  /* 0x000000032e037221 */ /* 0x000fe40000010000 */
[C---:B---3--:R-:W-:Y:S04]  /*f040*/  HMMA.16816.F32 R100, R16.reuse, R20, R100 ;  /* 0x000000141064723c */ /* 0x048fe80000001864 */
[----:B------:R-:W-:Y:S01]  /*f050*/  MUFU.EX2 R185, R185 ;  /* 0x000000b900b97308 */ /* 0x000fe20000000800 */
[----:B------:R-:W-:Y:S02]  /*f060*/  FADD.FTZ R51, R51, R14 ;  /* 0x0000000e33337221 */ /* 0x000fe40000010000 */
[----:B------:R-:W-:Y:S01]  /*f070*/  FADD.FTZ R130, R130, R3 ;  /* 0x0000000382827221 */ /* 0x000fe20000010000 */
[C---:B------:R-:W-:Y:S01]  /*f080*/  HMMA.16816.F32 R104, R16.reuse, R22, R104 ;  /* 0x000000161068723c */ /* 0x040fe20000001868 */
[----:B------:R-:W3:Y:S03]  /*f090*/  LDSM.16.MT88.4 R20, [R204+0x1100] ;  /* 0x00110000cc14783b */ /* 0x000ee60000004200 */
[----:B------:R-:W-:Y:S02]  /*f0a0*/  FADD.FTZ R120, R120, R51 ;  /* 0x0000003378787221 */ /* 0x000fe40000010000 */
[----:B------:R-:W-:Y:S01]  /*f0b0*/  MUFU.EX2 R134, R134 ;  /* 0x0000008600867308 */ /* 0x000fe20000000800 */
[----:B------:R-:W-:Y:S01]  /*f0c0*/  FADD.FTZ R133, R133, R130 ;  /* 0x0000008285857221 */ /* 0x000fe20000010000 */
[C---:B------:R-:W-:Y:S04]  /*f0d0*/  HMMA.16816.F32 R52, R16.reuse, R28, R52 ;  /* 0x0000001c1034723c */ /* 0x040fe80000001834 */
[----:B------:R-:W-:Y:S02]  /*f0e0*/  FADD.FTZ R123, R123, R120 ;  /* 0x000000787b7b7221 */ /* 0x000fe40000010000 */
[----:B------:R-:W-:Y:S02]  /*f0f0*/  FADD.FTZ R132, R132, R133 ;  /* 0x0000008584847221 */ /* 0x000fe40000010000 */
[C---:B------:R-:W-:Y:S01]  /*f100*/  HMMA.16816.F32 R56, R16.reuse, R30, R56 ;  /* 0x0000001e1038723c */ /* 0x040fe20000001838 */
[----:B------:R-:W4:Y:S01]  /*f110*/  LDSM.16.MT88.4 R28, [R201+0x1100] ;  /* 0x00110000c91c783b */ /* 0x000f220000004200 */
[----:B------:R-:W-:Y:S02]  /*f120*/  MUFU.EX2 R223, R223 ;  /* 0x000000df00df7308 */ /* 0x000fe40000000800 */
[----:B------:R-:W-:Y:S02]  /*f130*/  FADD.FTZ R128, R128, R123 ;  /* 0x0000007b80807221 */ /* 0x000fe40000010000 */
[----:B------:R-:W-:Y:S02]  /*f140*/  FADD.FTZ R135, R135, R132 ;  /* 0x0000008487877221 */ /* 0x000fe40000010000 */
[C---:B-1----:R-:W-:Y:S04]  /*f150*/  HMMA.16816.F32 R60, R16.reuse, R32, R60 ;  /* 0x00000020103c723c */ /* 0x042fe8000000183c */
[----:B------:R-:W1:Y:S04]  /*f160*/  MUFU.EX2 R138, R138 ;  /* 0x0000008a008a7308 */ /* 0x000e680000000800 */
[----:B------:R-:W-:Y:S01]  /*f170*/  HMMA.16816.F32 R64, R16, R34, R64 ;  /* 0x000000221040723c */ /* 0x000fe20000001840 */
[----:B------:R-:W1:Y:S05]  /*f180*/  LDSM.16.MT88.4 R32, [R200+0x1100] ;  /* 0x00110000c820783b */ /* 0x000e6a0000004200 */
[----:B------:R-:W1:Y:S01]  /*f190*/  MUFU.EX2 R145, R145 ;  /* 0x0000009100917308 */ /* 0x000e620000000800 */
[----:B------:R-:W-:Y:S01]  /*f1a0*/  F2FP.PACK_AB R16, R136, R147 ;  /* 0x000000938810723e */ /* 0x000fe200000000ff */
[----:B------:R-:W-:Y:S01]  /*f1b0*/  FADD.FTZ R147, R147, R128 ;  /* 0x0000008093937221 */ /* 0x000fe20000010000 */
[----:B------:R-:W-:Y:S03]  /*f1c0*/  F2FP.PACK_AB R18, R157, R144 ;  /* 0x000000909d12723e */ /* 0x000fe600000000ff */
[----:B------:R-:W-:Y:S01]  /*f1d0*/  F2FP.PACK_AB R17, R159, R156 ;  /* 0x0000009c9f11723e */ /* 0x000fe200000000ff */
[----:B------:R-:W-:Y:S01]  /*f1e0*/  FADD.FTZ R156, R156, R135 ;  /* 0x000000879c9c7221 */ /* 0x000fe20000010000 */
[----:B--2---:R-:W-:Y:S01]  /*f1f0*/  F2FP.PACK_AB R19, R161, R158 ;  /* 0x0000009ea113723e */ /* 0x004fe200000000ff */
[----:B------:R-:W-:Y:S01]  /*f200*/  FADD.FTZ R147, R136, R147 ;  /* 0x0000009388937221 */ /* 0x000fe20000010000 */
[----:B------:R-:W2:Y:S01]  /*f210*/  MUFU.EX2 R139, R139 ;  /* 0x0000008b008b7308 */ /* 0x000ea20000000800 */
[----:B------:R-:W-:Y:S02]  /*f220*/  FADD.FTZ R159, R159, R156 ;  /* 0x0000009c9f9f7221 */ /* 0x000fe40000010000 */
[----:B------:R-:W-:Y:S02]  /*f230*/  FADD.FTZ R144, R144, R147 ;  /* 0x0000009390907221 */ /* 0x000fe40000010000 */
[C---:B---3--:R-:W-:Y:S03]  /*f240*/  HMMA.16816.F32 R4, R16.reuse, R20, R4 ;  /* 0x000000141004723c */ /* 0x048fe60000001804 */
[----:B------:R-:W-:Y:S02]  /*f250*/  FADD.FTZ R158, R158, R159 ;  /* 0x0000009f9e9e7221 */ /* 0x000fe40000010000 */
[----:B------:R-:W3:Y:S01]  /*f260*/  MUFU.EX2 R220, R220 ;  /* 0x000000dc00dc7308 */ /* 0x000ee20000000800 */
[----:B------:R-:W-:Y:S02]  /*f270*/  FADD.FTZ R157, R157, R144 ;  /* 0x000000909d9d7221 */ /* 0x000fe40000010000 */
[C---:B------:R-:W-:Y:S01]  /*f280*/  HMMA.16816.F32 R8, R16.reuse, R22, R8 ;  /* 0x000000161008723c */ /* 0x040fe20000001808 */
[----:B------:R-:W2:Y:S03]  /*f290*/  LDSM.16.MT88.4 R20, [R204+0x4100] ;  /* 0x00410000cc14783b */ /* 0x000ea60000004200 */
[----:B------:R-:W-:Y:S03]  /*f2a0*/  FADD.FTZ R161, R161, R158 ;  /* 0x0000009ea1a17221 */ /* 0x000fe60000010000 */
[----:B------:R-:W-:Y:S01]  /*f2b0*/  MUFU.EX2 R122, R122 ;  /* 0x0000007a007a7308 */ /* 0x000fe20000000800 */
[C---:B------:R-:W-:Y:S08]  /*f2c0*/  HMMA.16816.F32 R68, R16.reuse, R24, R68 ;  /* 0x000000181044723c */ /* 0x040ff00000001844 */
[C---:B------:R-:W-:Y:S01]  /*f2d0*/  HMMA.16816.F32 R72, R16.reuse, R26, R72 ;  /* 0x0000001a1048723c */ /* 0x040fe20000001848 */
[----:B------:R-:W3:Y:S01]  /*f2e0*/  LDSM.16.MT88.4 R24, [R202+0x4100] ;  /* 0x00410000ca18783b */ /* 0x000ee20000004200 */
[----:B------:R-:W2:Y:S06]  /*f2f0*/  MUFU.EX2 R121, R121 ;  /* 0x0000007900797308 */ /* 0x000eac0000000800 */
[C---:B----4-:R-:W-:Y:S04]  /*f300*/  HMMA.16816.F32 R76, R16.reuse, R28, R76 ;  /* 0x0000001c104c723c */ /* 0x050fe8000000184c */
[----:B------:R-:W-:Y:S04]  /*f310*/  MUFU.EX2 R118, R118 ;  /* 0x0000007600767308 */ /* 0x000fe80000000800 */
[C---:B------:R-:W-:Y:S01]  /*f320*/  HMMA.16816.F32 R80, R16.reuse, R30, R80 ;  /* 0x0000001e1050723c */ /* 0x040fe20000001850 */
[----:B------:R-:W4:Y:S05]  /*f330*/  LDSM.16.MT88.4 R28, [R201+0x4100] ;  /* 0x00410000c91c783b */ /* 0x000f2a0000004200 */
[----:B------:R-:W3:Y:S02]  /*f340*/  MUFU.EX2 R131, R131 ;  /* 0x0000008300837308 */ /* 0x000ee40000000800 */
[C---:B-1----:R-:W-:Y:S08]  /*f350*/  HMMA.16816.F32 R84, R16.reuse, R32, R84 ;  /* 0x000000201054723c */ /* 0x042ff00000001854 */
[C---:B------:R-:W-:Y:S01]  /*f360*/  HMMA.16816.F32 R88, R16.reuse, R34, R88 ;  /* 0x000000221058723c */ /* 0x040fe20000001858 */
[----:B------:R-:W1:Y:S01]  /*f370*/  LDSM.16.MT88.4 R32, [R204+0x1900] ;  /* 0x00190000cc20783b */ /* 0x000e620000004200 */
[----:B------:R-:W-:Y:S06]  /*f380*/  MUFU.EX2 R116, R116 ;  /* 0x0000007400747308 */ /* 0x000fec0000000800 */
[C---:B--2---:R-:W-:Y:S04]  /*f390*/  HMMA.16816.F32 R92, R16.reuse, R20, R92 ;  /* 0x00000014105c723c */ /* 0x044fe8000000185c */
[----:B------:R-:W2:Y:S04]  /*f3a0*/  MUFU.EX2 R119, R119 ;  /* 0x0000007700777308 */ /* 0x000ea80000000800 */
[C---:B------:R-:W-:Y:S01]  /*f3b0*/  HMMA.16816.F32 R96, R16.reuse, R22, R96 ;  /* 0x000000161060723c */ /* 0x040fe20000001860 */
[----:B------:R-:W1:Y:S05]  /*f3c0*/  LDSM.16.MT88.4 R20, [R202+0x1900] ;  /* 0x00190000ca14783b */ /* 0x000e6a0000004200 */
[----:B------:R-:W-:Y:S02]  /*f3d0*/  MUFU.EX2 R117, R117 ;  /* 0x0000007500757308 */ /* 0x000fe40000000800 */
[C---:B---3--:R-:W-:Y:S08]  /*f3e0*/  HMMA.16816.F32 R100, R16.reuse, R24, R100 ;  /* 0x000000181064723c */ /* 0x048ff00000001864 */
[C---:B------:R-:W-:Y:S01]  /*f3f0*/  HMMA.16816.F32 R104, R16.reuse, R26, R104 ;  /* 0x0000001a1068723c */ /* 0x040fe20000001868 */
[----:B------:R-:W3:Y:S01]  /*f400*/  LDSM.16.MT88.4 R24, [R201+0x1900] ;  /* 0x00190000c918783b */ /* 0x000ee20000004200 */
[----:B------:R-:W1:Y:S06]  /*f410*/  MUFU.EX2 R50, R50 ;  /* 0x0000003200327308 */ /* 0x000e6c0000000800 */
[C---:B----4-:R-:W-:Y:S08]  /*f420*/  HMMA.16816.F32 R52, R16.reuse, R28, R52 ;  /* 0x0000001c1034723c */ /* 0x050ff00000001834 */
[C---:B------:R-:W-:Y:S01]  /*f430*/  HMMA.16816.F32 R56, R16.reuse, R30, R56 ;  /* 0x0000001e1038723c */ /* 0x040fe20000001838 */
[----:B------:R-:W4:Y:S07]  /*f440*/  LDSM.16.MT88.4 R28, [R200+0x1900] ;  /* 0x00190000c81c783b */ /* 0x000f2e0000004200 */
[C---:B------:R-:W-:Y:S08]  /*f450*/  HMMA.16816.F32 R60, R16.reuse, R36, R60 ;  /* 0x00000024103c723c */ /* 0x040ff0000000183c */
[----:B------:R-:W-:Y:S01]  /*f460*/  HMMA.16816.F32 R64, R16, R38, R64 ;  /* 0x000000261040723c */ /* 0x000fe20000001840 */
[----:B------:R-:W-:Y:S06]  /*f470*/  LDSM.16.MT88.4 R36, [R201+0x4900] ;  /* 0x00490000c924783b */ /* 0x000fec0000004200 */
[----:B-----5:R-:W-:Y:S01]  /*f480*/  F2FP.PACK_AB R16, R163, R160 ;  /* 0x000000a0a310723e */ /* 0x020fe200000000ff */
        /* <DEDUP_REMOVED lines=8> */
[C---:B-1----:R-:W-:Y:S03]  /*f510*/  HMMA.16816.F32 R4, R16.reuse, R32, R4 ;  /* 0x000000201004723c */ /* 0x042fe60000001804 */
[----:B------:R-:W-:Y:S02]  /*f520*/  FADD.FTZ R174, R174, R221 ;  /* 0x000000ddaeae7221 */ /* 0x000fe40000010000 */
[----:B------:R-:W-:Y:S02]  /*f530*/  FADD.FTZ R175, R175, R162 ;  /* 0x000000a2afaf7221 */ /* 0x000fe40000010000 */
[----:B------:R-:W-:Y:S01]  /*f540*/  FADD.FTZ R173, R173, R174 ;  /* 0x000000aeadad7221 */ /* 0x000fe20000010000 */
[C---:B------:R-:W-:Y:S01]  /*f550*/  HMMA.16816.F32 R8, R16.reuse, R34, R8 ;  /* 0x000000221008723c */ /* 0x040fe20000001808 */
[----:B------:R-:W1:Y:S03]  /*f560*/  LDSM.16.MT88.4 R32, [R204+0x4900] ;  /* 0x00490000cc20783b */ /* 0x000e660000004200 */
[----:B------:R-:W-:Y:S04]  /*f570*/  FADD.FTZ R2, R138, R173 ;  /* 0x000000ad8a027221 */ /* 0x000fe80000010000 */
[C---:B------:R-:W-:Y:S04]  /*f580*/  HMMA.16816.F32 R68, R16.reuse, R20, R68 ;  /* 0x000000141044723c */ /* 0x040fe80000001844 */
[----:B------:R-:W-:Y:S04]  /*f590*/  FADD.FTZ R2, R145, R2 ;  /* 0x0000000291027221 */ /* 0x000fe80000010000 */
[C---:B------:R-:W-:Y:S01]  /*f5a0*/  HMMA.16816.F32 R72, R16.reuse, R22, R72 ;  /* 0x000000161048723c */ /* 0x040fe20000001848 */
[----:B------:R-:W5:Y:S03]  /*f5b0*/  LDSM.16.MT88.4 R20, [R202+0x4900] ;  /* 0x00490000ca14783b */ /* 0x000f660000004200 */
[----:B------:R-:W-:Y:S01]  /*f5c0*/  FADD.FTZ R3, R139, R2 ;  /* 0x000000028b037221 */ /* 0x000fe20000010000 */
[----:B------:R-:W-:Y:S03]  /*f5d0*/  IADD3 R2, R184, -0x1, RZ ;  /* 0xffffffffb8027810 */ /* 0x000fe60007ffe0ff */
[C---:B---3--:R-:W-:Y:S04]  /*f5e0*/  HMMA.16816.F32 R76, R16.reuse, R24, R76 ;  /* 0x00000018104c723c */ /* 0x048fe8000000184c */
[----:B------:R-:W-:Y:S02]  /*f5f0*/  FADD.FTZ R3, R220, R3 ;  /* 0x00000003dc037221 */ /* 0x000fe40000010000 */
[----:B------:R-:W-:Y:S02]  /*f600*/  IMAD.MOV.U32 R184, RZ, RZ, R2 ;  /* 0x000000ffffb87224 */ /* 0x000fe400078e0002 */
[C---:B------:R-:W-:Y:S01]  /*f610*/  HMMA.16816.F32 R80, R16.reuse, R26, R80 ;  /* 0x0000001a1050723c */ /* 0x040fe20000001850 */
[----:B------:R-:W3:Y:S03]  /*f620*/  LDSM.16.MT88.4 R24, [R204+0x2100] ;  /* 0x00210000cc18783b */ /* 0x000ee60000004200 */
[----:B------:R-:W-:Y:S04]  /*f630*/  IMAD.MOV.U32 R2, RZ, RZ, R12 ;  /* 0x000000ffff027224 */ /* 0x000fe800078e000c */
[C---:B----4-:R-:W-:Y:S08]  /*f640*/  HMMA.16816.F32 R84, R16.reuse, R28, R84 ;  /* 0x0000001c1054723c */ /* 0x050ff00000001854 */
[C---:B------:R-:W-:Y:S01]  /*f650*/  HMMA.16816.F32 R88, R16.reuse, R30, R88 ;  /* 0x0000001e1058723c */ /* 0x040fe20000001858 */
[----:B------:R-:W4:Y:S07]  /*f660*/  LDSM.16.MT88.4 R28, [R202+0x2100] ;  /* 0x00210000ca1c783b */ /* 0x000f2e0000004200 */
[C---:B-1----:R-:W-:Y:S08]  /*f670*/  HMMA.16816.F32 R92, R16.reuse, R32, R92 ;  /* 0x00000020105c723c */ /* 0x042ff0000000185c */
[C---:B------:R-:W-:Y:S01]  /*f680*/  HMMA.16816.F32 R96, R16.reuse, R34, R96 ;  /* 0x000000221060723c */ /* 0x040fe20000001860 */
[----:B------:R-:W-:Y:S07]  /*f690*/  LDSM.16.MT88.4 R32, [R200+0x2100] ;  /* 0x00210000c820783b */ /* 0x000fee0000004200 */
[C---:B-----5:R-:W-:Y:S08]  /*f6a0*/  HMMA.16816.F32 R100, R16.reuse, R20, R100 ;  /* 0x000000141064723c */ /* 0x060ff00000001864 */
        /* <DEDUP_REMOVED lines=15> */
[C---:B---3--:R-:W-:Y:S03]  /*f7a0*/  HMMA.16816.F32 R4, R16.reuse, R24, R4 ;  /* 0x000000181004723c */ /* 0x048fe60000001804 */
[----:B------:R-:W-:Y:S05]  /*f7b0*/  FADD.FTZ R223, R223, R134 ;  /* 0x00000086dfdf7221 */ /* 0x000fea0000010000 */
[C---:B------:R-:W-:Y:S01]  /*f7c0*/  HMMA.16816.F32 R8, R16.reuse, R26, R8 ;  /* 0x0000001a1008723c */ /* 0x040fe20000001808 */
[----:B------:R-:W3:Y:S07]  /*f7d0*/  LDSM.16.MT88.4 R24, [R204+0x5100] ;  /* 0x00510000cc18783b */ /* 0x000eee0000004200 */
[C---:B----4-:R-:W-:Y:S08]  /*f7e0*/  HMMA.16816.F32 R68, R16.reuse, R28, R68 ;  /* 0x0000001c1044723c */ /* 0x050ff00000001844 */
[C---:B------:R-:W-:Y:S01]  /*f7f0*/  HMMA.16816.F32 R72, R16.reuse, R30, R72 ;  /* 0x0000001e1048723c */ /* 0x040fe20000001848 */
[----:B------:R-:W4:Y:S07]  /*f800*/  LDSM.16.MT88.4 R28, [R202+0x5100] ;  /* 0x00510000ca1c783b */ /* 0x000f2e0000004200 */
[C---:B-1----:R-:W-:Y:S08]  /*f810*/  HMMA.16816.F32 R76, R16.reuse, R20, R76 ;  /* 0x00000014104c723c */ /* 0x042ff0000000184c */
[C---:B------:R-:W-:Y:S01]  /*f820*/  HMMA.16816.F32 R80, R16.reuse, R22, R80 ;  /* 0x000000161050723c */ /* 0x040fe20000001850 */
[----:B------:R-:W1:Y:S07]  /*f830*/  LDSM.16.MT88.4 R20, [R200+0x5100] ;  /* 0x00510000c814783b */ /* 0x000e6e0000004200 */
[C---:B------:R-:W-:Y:S08]  /*f840*/  HMMA.16816.F32 R84, R16.reuse, R32, R84 ;  /* 0x000000201054723c */ /* 0x040ff00000001854 */
[C---:B------:R-:W-:Y:S01]  /*f850*/  HMMA.16816.F32 R88, R16.reuse, R34, R88 ;  /* 0x000000221058723c */ /* 0x040fe20000001858 */
[----:B------:R-:W5:Y:S07]  /*f860*/  LDSM.16.MT88.4 R32, [R202+0x2900] ;  /* 0x00290000ca20783b */ /* 0x000f6e0000004200 */
[C---:B---3--:R-:W-:Y:S08]  /*f870*/  HMMA.16816.F32 R92, R16.reuse, R24, R92 ;  /* 0x00000018105c723c */ /* 0x048ff0000000185c */
[C---:B------:R-:W-:Y:S01]  /*f880*/  HMMA.16816.F32 R96, R16.reuse, R26, R96 ;  /* 0x0000001a1060723c */ /* 0x040fe20000001860 */
[----:B------:R-:W3:Y:S07]  /*f890*/  LDSM.16.MT88.4 R24, [R200+0x2900] ;  /* 0x00290000c818783b */ /* 0x000eee0000004200 */
[C---:B----4-:R-:W-:Y:S08]  /*f8a0*/  HMMA.16816.F32 R100, R16.reuse, R28, R100 ;  /* 0x0000001c1064723c */ /* 0x050ff00000001864 */
        /* <DEDUP_REMOVED lines=8> */
[----:B------:R-:W-:Y:S03]  /*f930*/  F2FP.PACK_AB R18, R131, R118 ;  /* 0x000000768312723e */ /* 0x000fe600000000ff */
[----:B--2---:R-:W-:Y:S01]  /*f940*/  F2FP.PACK_AB R17, R119, R116 ;  /* 0x000000747711723e */ /* 0x004fe200000000ff */
[----:B------:R-:W-:Y:S01]  /*f950*/  FADD.FTZ R116, R116, R3 ;  /* 0x0000000374747221 */ /* 0x000fe20000010000 */
[----:B------:R-:W-:Y:S01]  /*f960*/  F2FP.PACK_AB R19, R50, R117 ;  /* 0x000000753213723e */ /* 0x000fe200000000ff */
[----:B------:R-:W-:Y:S02]  /*f970*/  FADD.FTZ R121, R121, R122 ;  /* 0x0000007a79797221 */ /* 0x000fe40000010000 */
[----:B------:R-:W-:Y:S02]  /*f980*/  FADD.FTZ R116, R119, R116 ;  /* 0x0000007477747221 */ /* 0x000fe40000010000 */
[----:B------:R-:W-:Y:S02]  /*f990*/  FADD.FTZ R118, R118, R121 ;  /* 0x0000007976767221 */ /* 0x000fe40000010000 */
[C---:B------:R-:W-:Y:S01]  /*f9a0*/  HMMA.16816.F32 R112, R16.reuse, R108, R4 ;  /* 0x0000006c1070723c */ /* 0x040fe20000001804 */
[----:B------:R-:W2:Y:S02]  /*f9b0*/  LDSM.16.MT88.4 R4, [R202+0x5900] ;  /* 0x00590000ca04783b */ /* 0x000ea40000004200 */
[----:B------:R-:W-:Y:S02]  /*f9c0*/  FADD.FTZ R117, R117, R116 ;  /* 0x0000007475757221 */ /* 0x000fe40000010000 */
[----:B------:R-:W-:Y:S02]  /*f9d0*/  FADD.FTZ R216, R131, R118 ;  /* 0x0000007683d87221 */ /* 0x000fe40000010000 */
[----:B------:R-:W-:Y:S01]  /*f9e0*/  FADD.FTZ R217, R50, R117 ;  /* 0x0000007532d97221 */ /* 0x000fe20000010000 */
[C---:B------:R-:W-:Y:S01]  /*f9f0*/  HMMA.16816.F32 R108, R16.reuse, R110, R8 ;  /* 0x0000006e106c723c */ /* 0x040fe20000001808 */
[----:B------:R-:W4:Y:S03]  /*fa00*/  LDSM.16.MT88.4 R8, [R201+0x5900] ;  /* 0x00590000c908783b */ /* 0x000f260000004200 */
[----:B------:R-:W-:Y:S04]  /*fa10*/  IMAD.MOV.U32 R3, RZ, RZ, R0 ;  /* 0x000000ffff037224 */ /* 0x000fe800078e0000 */
[C---:B-----5:R-:W-:Y:S08]  /*fa20*/  HMMA.16816.F32 R68, R16.reuse, R32, R68 ;  /* 0x000000201044723c */ /* 0x060ff00000001844 */
[C---:B------:R-:W-:Y:S08]  /*fa30*/  HMMA.16816.F32 R72, R16.reuse, R34, R72 ;  /* 0x000000221048723c */ /* 0x040ff00000001848 */
[C---:B------:R-:W-:Y:S08]  /*fa40*/  HMMA.16816.F32 R76, R16.reuse, R40, R76 ;  /* 0x00000028104c723c */ /* 0x040ff0000000184c */
[C---:B------:R-:W-:Y:S08]  /*fa50*/  HMMA.16816.F32 R80, R16.reuse, R42, R80 ;  /* 0x0000002a1050723c */ /* 0x040ff00000001850 */
[C---:B---3--:R-:W-:Y:S08]  /*fa60*/  HMMA.16816.F32 R84, R16.reuse, R24, R84 ;  /* 0x000000181054723c */ /* 0x048ff00000001854 */
[C---:B------:R-:W-:Y:S08]  /*fa70*/  HMMA.16816.F32 R88, R16.reuse, R26, R88 ;  /* 0x0000001a1058723c */ /* 0x040ff00000001858 */
[C---:B-1----:R-:W-:Y:S08]  /*fa80*/  HMMA.16816.F32 R92, R16.reuse, R20, R92 ;  /* 0x00000014105c723c */ /* 0x042ff0000000185c */
[C---:B------:R-:W-:Y:S01]  /*fa90*/  HMMA.16816.F32 R96, R16.reuse, R22, R96 ;  /* 0x000000161060723c */ /* 0x040fe20000001860 */
[----:B------:R-:W1:Y:S07]  /*faa0*/  LDSM.16.MT88.4 R20, [R200+0x5900] ;  /* 0x00590000c814783b */ /* 0x000e6e0000004200 */
[C---:B--2---:R-:W-:Y:S08]  /*fab0*/  HMMA.16816.F32 R100, R16.reuse, R4, R100 ;  /* 0x000000041064723c */ /* 0x044ff00000001864 */
[C---:B------:R-:W-:Y:S08]  /*fac0*/  HMMA.16816.F32 R104, R16.reuse, R6, R104 ;  /* 0x000000061068723c */ /* 0x040ff00000001868 */
[C---:B----4-:R-:W-:Y:S08]  /*fad0*/  HMMA.16816.F32 R52, R16.reuse, R8, R52 ;  /* 0x000000081034723c */ /* 0x050ff00000001834 */
[C---:B------:R-:W-:Y:S08]  /*fae0*/  HMMA.16816.F32 R56, R16.reuse, R10, R56 ;  /* 0x0000000a1038723c */ /* 0x040ff00000001838 */
[C---:B-1----:R-:W-:Y:S08]  /*faf0*/  HMMA.16816.F32 R60, R16.reuse, R20, R60 ;  /* 0x00000014103c723c */ /* 0x042ff0000000183c */
[----:B------:R-:W-:Y:S01]  /*fb00*/  HMMA.16816.F32 R64, R16, R22, R64 ;  /* 0x000000161040723c */ /* 0x000fe20000001840 */
[----:B------:R-:W-:-:S07]  /*fb10*/  @P0 BRA `(.L_x_1393) ;  /* 0xffffc3f000000947 */ /* 0x000fce000383ffff */
.L_x_1384:
        /* <DEDUP_REMOVED lines=91> */
.L_x_1356:
        /* <DEDUP_REMOVED lines=213> */
.L_x_1396:
[----:B------:R-:W-:Y:S05]  /*10e20*/  BSYNC B0 ;  /* 0x0000000000007941 */ /* 0x000fea0003800000 */
.L_x_1395:
        /* <DEDUP_REMOVED lines=98> */
.L_x_1394:
        /* <DEDUP_REMOVED lines=50> */
.L_x_1397:
        /* <DEDUP_REMOVED lines=9> */
.L_x_2713:


//--------------------- .text._ZN7cutlass13device_kernelIN5flash19enable_sm80_to_sm89INS1_16FlashAttnFwdSm80INS1_25CollectiveMainloopFwdSm80ILi8ELi1ELb1EN4cute5tupleIJNS5_1CILi128EEES8_S8_EEELi128ENS_6half_tEfNS_4arch4Sm80ELb1ELb0ELb0ELb0ELb0ELb0ELb1ELb1EEENS1_21CollectiveEpilogueFwdIS9_NS6_IJNS7_ILi1EEESF_SF_EEESA_SC_Li256ELb0ELb1ELb1ELb0EEENS1_30DynamicPersistentTileSchedulerILi256ELi256ELb1ELb1ELb0EEEEEEEEEvNT_6ParamsE --------------------------
	.section	.text._ZN7cutlass13device_kernelIN5flash19enable_sm80_to_sm89INS1_16FlashAttnFwdSm80INS1_25CollectiveMainloopFwdSm80ILi8ELi1ELb1EN4cute5tupleIJNS5_1CILi128EEES8_S8_EEELi128ENS_6half_tEfNS_4arch4Sm80ELb1ELb0ELb0ELb0ELb0ELb0ELb1ELb1EEENS1_21CollectiveEpilogueFwdIS9_NS6_IJNS7_ILi1EEESF_SF_EEESA_SC_Li256ELb0ELb1ELb1ELb0EEENS1_30DynamicPersistentTileSchedulerILi256ELi256ELb1ELb1ELb0EEEEEEEEEvNT_6ParamsE,"ax",@progbits
	.sectioninfo	@"SHI_REGISTERS=255"
	.align	128
.text._ZN7cutlass13device_kernelIN5flash19enable_sm80_to_sm89INS1_16FlashAttnFwdSm80INS1_25CollectiveMainloopFwdSm80ILi8ELi1ELb1EN4cute5tupleIJNS5_1CILi128EEES8_S8_EEELi128ENS_6half_tEfNS_4arch4Sm80ELb1ELb0ELb0ELb0ELb0ELb0ELb1ELb1EEENS1_21CollectiveEpilogueFwdIS9_NS6_IJNS7_ILi1EEESF_SF_EEESA_SC_Li256ELb0ELb1ELb1ELb0EEENS1_30DynamicPersistentTileSchedulerILi256ELi256ELb1ELb1ELb0EEEEEEEEEvNT_6ParamsE:
        .type           _ZN7cutlass13device_kernelIN5flash19enable_sm80_to_sm89INS1_16FlashAttnFwdSm80INS1_25CollectiveMainloopFwdSm80ILi8ELi1ELb1EN4cute5tupleIJNS5_1CILi128EEES8_S8_EEELi128ENS_6half_tEfNS_4arch4Sm80ELb1ELb0ELb0ELb0ELb0ELb0ELb1ELb1EEENS1_21CollectiveEpilogueFwdIS9_NS6_IJNS7_ILi1EEESF_SF_EEESA_SC_Li256ELb0ELb1ELb1ELb0EEENS1_30DynamicPersistentTileSchedulerILi256ELi256ELb1ELb1ELb0EEEEEEEEEvNT_6ParamsE,@function
        .size           _ZN7cutlass13device_kernelIN5flash19enable_sm80_to_sm89INS1_16FlashAttnFwdSm80INS1_25CollectiveMainloopFwdSm80ILi8ELi1ELb1EN4cute5tupleIJNS5_1CILi128EEES8_S8_EEELi128ENS_6half_tEfNS_4arch4Sm80ELb1ELb0ELb0ELb0ELb0ELb0ELb1ELb1EEENS1_21CollectiveEpilogueFwdIS9_NS6_IJNS7_ILi1EEESF_SF_EEESA_SC_Li256ELb0ELb1ELb1ELb0EEENS1_30DynamicPersistentTileSchedulerILi256ELi256ELb1ELb1ELb0EEEEEEEEEvNT_6ParamsE,(.L_x_2714 - _ZN7cutlass13device_kernelIN5flash19enable_sm80_to_sm89INS1_16FlashAttnFwdSm80INS1_25CollectiveMainloopFwdSm80ILi8ELi1ELb1EN4cute5tupleIJNS5_1CILi128EEES8_S8_EEELi128ENS_6half_tEfNS_4arch4Sm80ELb1ELb0ELb0ELb0ELb0ELb0ELb1ELb1EEENS1_21CollectiveEpilogueFwdIS9_NS6_IJNS7_ILi1EEESF_SF_EEESA_SC_Li256ELb0ELb1ELb1ELb0EEENS1_30DynamicPersistentTileSchedulerILi256ELi256ELb1ELb1ELb0EEEEEEEEEvNT_6ParamsE)
        .other          _ZN7cutlass13device_kernelIN5flash19enable_sm80_to_sm89INS1_16FlashAttnFwdSm80INS1_25CollectiveMainloopFwdSm80ILi8ELi1ELb1EN4cute5tupleIJNS5_1CILi128EEES8_S8_EEELi128ENS_6half_tEfNS_4arch4Sm80ELb1ELb0ELb0ELb0ELb0ELb0ELb1ELb1EEENS1_21CollectiveEpilogueFwdIS9_NS6_IJNS7_ILi1EEESF_SF_EEESA_SC_Li256ELb0ELb1ELb1ELb0EEENS1_30DynamicPersistentTileSchedulerILi256ELi256ELb1ELb1ELb0EEEEEEEEEvNT_6ParamsE,@"STO_CUDA_ENTRY STV_DEFAULT"
_ZN7cutlass13device_kernelIN5flash19enable_sm80_to_sm89INS1_16FlashAttnFwdSm80INS1_25CollectiveMainloopFwdSm80ILi8ELi1ELb1EN4cute5tupleIJNS5_1CILi128EEES8_S8_EEELi128ENS_6half_tEfNS_4arch4Sm80ELb1ELb0ELb0ELb0ELb0ELb0ELb1ELb1EEENS1_21CollectiveEpilogueFwdIS9_NS6_IJNS7_ILi1EEESF_SF_EEESA_SC_Li256ELb0ELb1ELb1ELb0EEENS1_30DynamicPersistentTileSchedulerILi256ELi256ELb1ELb1ELb0EEEEEEEEEvNT_6ParamsE:
        /* <DEDUP_REMOVED lines=125> */
.L_x_1423:
        /* <DEDUP_REMOVED lines=19> */
.L_x_1399:
[----:B------:R-:W-:-:S04]  /*0900*/  MOV R0, c[0x0][0x554] ;  /* 0x0001550000007a02 */ /* 0x000fc80000000f00 */
[----:B------:R-:W-:Y:S02]  /*0910*/  ISETP.NE.AND P0, PT, R0, 0x1, PT ;  /* 0x000000010000780c */ /* 0x000fe40003f05270 */
[----:B------:R-:W-:-:S11]  /*0920*/  MOV R0, R2 ;  /* 0x0000000200007202 */ /* 0x000fd60000000f00 */
[----:B------:R-:W-:-:S05]  /*0930*/  @P0 IMAD.HI.U32 R4, R2, c[0x0][0x558], RZ ;  /* 0x0001560002040a27 */ /* 0x000fca00078e00ff */
[----:B------:R-:W-:-:S05]  /*0940*/  @P0 SHF.R.U32.HI R0, RZ, c[0x0][0x55c], R4 ;  /* 0x00015700ff000a19 */ /* 0x000fca0000011604 */
[----:B------:R-:W-:Y:S02]  /*0950*/  IMAD R4, R0, c[0x0][0x554], RZ ;  /* 0x0001550000047a24 */ /* 0x000fe400078e02ff */
.L_x_1400:
[----:B------:R-:W-:Y:S05]  /*0960*/  BSYNC B0 ;  /* 0x0000000000007941 */ /* 0x000fea0003800000 */
.L_x_1398:
        /* <DEDUP_REMOVED lines=74> */
.L_x_1402:
[----:B------:R-:W-:Y:S05]  /*0e10*/  BSYNC B0 ;  /* 0x0000000000007941 */ /* 0x000fea0003800000 */
.L_x_1401:
        /* <DEDUP_REMOVED lines=10> */
[----:B------:R2:W-:Y:S01]  /*0ec0*/  STL [R1], R156 ;  /* 0x0000009c01007387 */ /* 0x0005e20000100800 */
        /* <DEDUP_REMOVED lines=41> */
[----:B------:R2:W5:Y:S01]  /*1160*/  @P0 LDG.E R10, [R2.64] ;  /* 0x00000006020a0981 */ /* 0x000562000c1e1900 */
[----:B-1----:R-:W-:Y:S01]  /*1170*/  SHF.R.S32.HI R11, RZ, 0x1f, R20 ;  /* 0x0000001fff0b7819 */ /* 0x002fe20000011414 */
[----:B------:R-:W-:Y:S01]  /*1180*/  WARPSYNC 0xffffffff ;  /* 0xffffffff00007948 */ /* 0x000fe20003800000 */
[----:B------:R-:W-:-:S05]  /*1190*/  SHF.R.S32.HI R0, RZ, 0x1f, R45 ;  /* 0x0000001fff007819 */ /* 0x000fca000001142d */
[C---:B--2---:R-:W-:Y:S02]  /*11a0*/  IMAD R2, R0.reuse, c[0x0][0x1e0], RZ ;  /* 0x0000780000027a24 */ /* 0x044fe400078e02ff */
        /* <DEDUP_REMOVED lines=27> */
[--C-:B-----5:R-:W-:Y:S01]  /*1360*/  @P0 SHF.R.S32.HI R3, RZ, 0x1f, R10.reuse ;  /* 0x0000001fff030819 */ /* 0x120fe2000001140a */
        /* <DEDUP_REMOVED lines=8> */
[----:B------:R-:W-:-:S02]  /*13f0*/  LOP3.LUT R44, R12, 0x2, R13, 0xe2, !PT ;  /* 0x000000020c2c7812 */ /* 0x000fc400078ee20d */
[----:B------:R-:W-:Y:S01]  /*1400*/  IADD3 R10, R157, -0x1, RZ ;  /* 0xffffffff9d0a7810 */ /* 0x000fe20007ffe0ff */
        /* <DEDUP_REMOVED lines=13> */
[----:B------:R-:W-:Y:S02]  /*14e0*/  IMAD.MOV.U32 R7, RZ, RZ, R6 ;  /* 0x000000ffff077224 */ /* 0x000fe400078e0006 */
[----:B------:R-:W-:-:S02]  /*14f0*/  IMAD R3, R11, c[0x0][0x1c0], RZ ;  /* 0x000070000b037a24 */ /* 0x000fc400078e02ff */
[----:B------:R-:W-:Y:S02]  /*1500*/  IMAD.MOV.U32 R6, RZ, RZ, R8 ;  /* 0x000000ffff067224 */ /* 0x000fe400078e0008 */
[C---:B------:R-:W-:Y:S02]  /*1510*/  IMAD R3, R20.reuse, c[0x0][0x1c4], R3 ;  /* 0x0000710014037a24 */ /* 0x040fe400078e0203 */
[----:B------:R-:W-:Y:S01]  /*1520*/  IMAD.WIDE.U32 R6, R20, c[0x0][0x1c0], R6 ;  /* 0x0000700014067a25 */ /* 0x000fe200078e0006 */
[----:B------:R-:W-:Y:S03]  /*1530*/  BAR.SYNC.DEFER_BLOCKING 0x0 ;  /* 0x0000000000007b1d */ /* 0x000fe60000010000 */
[----:B------:R-:W-:Y:S02]  /*1540*/  IMAD.IADD R3, R7, 0x1, R3 ;  /* 0x0000000107037824 */ /* 0x000fe400078e0203 */
[----:B------:R-:W-:-:S02]  /*1550*/  IMAD R11, R17, c[0x0][0x168], RZ ;  /* 0x00005a00110b7a24 */ /* 0x000fc400078e02ff */
[----:B------:R-:W-:-:S05]  /*1560*/  IMAD.IADD R9, R45, 0x1, R158 ;  /* 0x000000012d097824 */ /* 0x000fca00078e029e */
[----:B------:R-:W-:Y:S02]  /*1570*/  ISETP.GE.AND P1, PT, R9, R11, PT ;  /* 0x0000000b0900720c */ /* 0x000fe40003f26270 */
[----:B------:R-:W-:Y:S02]  /*1580*/  ISETP.GE.AND P6, PT, R18, c[0x0][0x198], PT ;  /* 0x0000660012007a0c */ /* 0x000fe40003fc6270 */
[----:B------:R-:W-:Y:S01]  /*1590*/  ISETP.GE.AND P4, PT, R15, c[0x0][0x198], PT ;  /* 0x000066000f007a0c */ /* 0x000fe20003f86270 */
[----:B------:R-:W-:Y:S02]  /*15a0*/  IMAD.MOV.U32 R153, RZ, RZ, c[0x0][0x1e0] ;  /* 0x00007800ff997624 */ /* 0x000fe400078e00ff */
[----:B------:R-:W-:Y:S02]  /*15b0*/  IMAD.MOV.U32 R154, RZ, RZ, c[0x0][0x1e4] ;  /* 0x00007900ff9a7624 */ /* 0x000fe400078e00ff */
[----:B--2---:R-:W-:-:S04]  /*15c0*/  IMAD.IADD R2, R16, 0x1, R158 ;  /* 0x0000000110027824 */ /* 0x004fc800078e029e */
[----:B------:R-:W-:-:S04]  /*15d0*/  @P5 IMAD.HI.U32 R4, R2, c[0x0][0x2c8], RZ ;  /* 0x0000b20002045a27 */ /* 0x000fc800078e00ff */
[----:B------:R-:W-:Y:S01]  /*15e0*/  IMAD.MOV.U32 R0, RZ, RZ, R2 ;  /* 0x000000ffff007224 */ /* 0x000fe200078e0002 */
[----:B------:R-:W-:-:S04]  /*15f0*/  @P5 SHF.R.U32.HI R0, RZ, c[0x0][0x2cc], R4 ;  /* 0x0000b300ff005a19 */ /* 0x000fc80000011604 */
[--C-:B------:R-:W-:Y:S01]  /*1600*/  SHF.R.S32.HI R5, RZ, 0x1f, R0.reuse ;  /* 0x0000001fff057819 */ /* 0x100fe20000011400 */
[----:B------:R-:W-:-:S04]  /*1610*/  IMAD.MOV R4, RZ, RZ, -R0 ;  /* 0x000000ffff047224 */ /* 0x000fc800078e0a00 */
[----:B------:R-:W-:Y:S02]  /*1620*/  IMAD R4, R4, c[0x0][0x2c4], R2 ;  /* 0x0000b10004047a24 */ /* 0x000fe400078e0202 */
[----:B------:R-:W-:Y:S02]  /*1630*/  IMAD.MOV.U32 R2, RZ, RZ, R6 ;  /* 0x000000ffff027224 */ /* 0x000fe400078e0006 */
[----:B------:R-:W-:Y:S02]  /*1640*/  IMAD R5, R5, c[0x0][0x1b0], RZ ;  /* 0x00006c0005057a24 */ /* 0x000fe400078e02ff */
[----:B------:R-:W-:-:S04]  /*1650*/  IMAD.WIDE.U32 R2, R0, c[0x0][0x1b0], R2 ;  /* 0x00006c0000027a25 */ /* 0x000fc800078e0002 */
[----:B------:R-:W-:Y:S01]  /*1660*/  IMAD R0, R0, c[0x0][0x1b4], R5 ;  /* 0x00006d0000007a24 */ /* 0x000fe200078e0205 */
[----:B------:R-:W-:-:S03]  /*1670*/  SHF.R.S32.HI R5, RZ, 0x1f, R4 ;  /* 0x0000001fff057819 */ /* 0x000fc60000011404 */
[----:B------:R-:W-:Y:S02]  /*1680*/  IMAD.IADD R3, R3, 0x1, R0 ;  /* 0x0000000103037824 */ /* 0x000fe400078e0200 */
[----:B------:R-:W-:Y:S02]  /*1690*/  IMAD R0, R5, c[0x0][0x1a8], RZ ;  /* 0x00006a0005007a24 */ /* 0x000fe400078e02ff */
[----:B------:R-:W-:-:S04]  /*16a0*/  IMAD.WIDE.U32 R2, R4, c[0x0][0x1a8], R2 ;  /* 0x00006a0004027a25 */ /* 0x000fc800078e0002 */
[----:B------:R-:W-:Y:S01]  /*16b0*/  IMAD R0, R4, c[0x0][0x1ac], R0 ;  /* 0x00006b0004007a24 */ /* 0x000fe200078e0200 */
[----:B------:R-:W-:-:S03]  /*16c0*/  LEA R8, P0, R2, c[0x0][0x160], 0x1 ;  /* 0x0000580002087a11 */ /* 0x000fc600078008ff */
[----:B------:R-:W-:-:S05]  /*16d0*/  IMAD.IADD R0, R3, 0x1, R0 ;  /* 0x0000000103007824 */ /* 0x000fca00078e0200 */
        /* <DEDUP_REMOVED lines=29> */
[----:B------:R-:W-:Y:S02]  /*18b0*/  SHF.R.S32.HI R11, RZ, 0x1f, R10 ;  /* 0x0000001fff0b7819 */ /* 0x000fe4000001140a */
        /* <DEDUP_REMOVED lines=13> */
[----:B------:R-:W0:Y:S01]  /*1990*/  LDGDEPBAR ;  /* 0x00000000000079af */ /* 0x000e220000000000 */
[----:B------:R-:W-:Y:S01]  /*19a0*/  IMAD.IADD R8, R5, 0x1, R8 ;  /* 0x0000000105087824 */ /* 0x000fe200078e0208 */
[----:B------:R-:W-:-:S04]  /*19b0*/  LEA R2, P6, R4, R160, 0x7 ;  /* 0x000000a004027211 */ /* 0x000fc800078c38ff */
        /* <DEDUP_REMOVED lines=10> */
[----:B------:R-:W-:Y:S01]  /*1a60*/  @P6 LEA.HI.X R9, R6, c[0x0][0x1cc], R0, 0x1, P0 ;  /* 0x0000730006096a11 */ /* 0x000fe200000f0c00 */
[----:B------:R-:W-:-:S04]  /*1a70*/  IMAD.SHL.U32 R6, R154, 0x40, RZ ;  /* 0x000000409a067824 */ /* 0x000fc800078e00ff */
        /* <DEDUP_REMOVED lines=8> */
[----:B------:R-:W-:Y:S01]  /*1b00*/  @P4 LEA.HI.X R7, R0, c[0x0][0x1cc], R5, 0x1, P0 ;  /* 0x0000730000074a11 */ /* 0x000fe200000f0c05 */
[----:B------:R-:W-:Y:S01]  /*1b10*/  @P1 IMAD.IADD R0, R3, 0x1, R4 ;  /* 0x0000000103001824 */ /* 0x000fe200078e0204 */
[----:B------:R-:W-:-:S03]  /*1b20*/  @P1 LEA R4, P0, R2, c[0x0][0x1c8], 0x1 ;  /* 0x0000720002041a11 */ /* 0x000fc600078008ff */
[----:B------:R2:W-:Y:S01]  /*1b30*/  @P4 LDGSTS.E.BYPASS.LTC128B.128 [R228+0xa100], [R6.64], !P3 ;  /* 0x0a10000006e44fae */ /* 0x0005e2000d901d46 */
[----:B------:R-:W-:-:S03]  /*1b40*/  @P1 LEA.HI.X R5, R2, c[0x0][0x1cc], R0, 0x1, P0 ;  /* 0x0000730002051a11 */ /* 0x000fc600000f0c00 */
        /* <DEDUP_REMOVED lines=17> */
[----:B--2---:R-:W5:Y:S04]  /*1c60*/  LDSM.16.M88.4 R4, [R201] ;  /* 0x00000000c904783b */ /* 0x004f680000000200 */
[----:B------:R-:W2:Y:S04]  /*1c70*/  LDSM.16.M88.4 R20, [R201+0x800] ;  /* 0x00080000c914783b */ /* 0x000ea80000000200 */
[----:B------:R-:W3:Y:S04]  /*1c80*/  LDSM.16.M88.4 R24, [R207] ;  /* 0x00000000cf18783b */ /* 0x000ee80000000200 */
[----:B------:R-:W4:Y:S04]  /*1c90*/  LDSM.16.M88.4 R32, [R201+0x1000] ;  /* 0x00100000c920783b */ /* 0x000f280000000200 */
[----:B------:R-:W1:Y:S04]  /*1ca0*/  LDSM.16.M88.4 R36, [R222] ;  /* 0x00000000de24783b */ /* 0x000e680000000200 */
[----:B------:R-:W1:Y:S04]  /*1cb0*/  LDSM.16.M88.4 R28, [R221] ;  /* 0x00000000dd1c783b */ /* 0x000e680000000200 */
[----:B------:R-:W1:Y:S01]  /*1cc0*/  LDSM.16.M88.4 R40, [R201+0x1800] ;  /* 0x00180000c928783b */ /* 0x000e620000000200 */
[C---:B-----5:R-:W-:Y:S08]  /*1cd0*/  HMMA.16816.F32 R12, R136.reuse, R4, RZ ;  /* 0x00000004880c723c */ /* 0x060ff000000018ff */
[C---:B------:R-:W-:Y:S08]  /*1ce0*/  HMMA.16816.F32 R4, R136.reuse, R6, RZ ;  /* 0x000000068804723c */ /* 0x040ff000000018ff */
[----:B--2---:R-:W-:Y:S08]  /*1cf0*/  HMMA.16816.F32 R16, R136, R20, RZ ;  /* 0x000000148810723c */ /* 0x004ff000000018ff */
[C---:B---3--:R-:W-:Y:S08]  /*1d00*/  HMMA.16816.F32 R108, R140.reuse, R24, R12 ;  /* 0x000000188c6c723c */ /* 0x048ff0000000180c */
[----:B------:R-:W-:Y:S01]  /*1d10*/  HMMA.16816.F32 R100, R140, R26, R4 ;  /* 0x0000001a8c64723c */ /* 0x000fe20000001804 */
[----:B------:R-:W2:Y:S07]  /*1d20*/  LDSM.16.M88.4 R24, [R220] ;  /* 0x00000000dc18783b */ /* 0x000eae0000000200 */
[C---:B----4-:R-:W-:Y:S08]  /*1d30*/  HMMA.16816.F32 R4, R136.reuse, R32, RZ ;  /* 0x000000208804723c */ /* 0x050ff000000018ff */
[----:B------:R-:W-:Y:S08]  /*1d40*/  HMMA.16816.F32 R12, R136, R22, RZ ;  /* 0x00000016880c723c */ /* 0x000ff000000018ff */
[----:B-1----:R-:W-:Y:S08]  /*1d50*/  HMMA.16816.F32 R96, R140, R36, R16 ;  /* 0x000000248c60723c */ /* 0x002ff00000001810 */
[----:B------:R-:W-:Y:S01]  /*1d60*/  HMMA.16816.F32 R16, R136, R34, RZ ;  /* 0x000000228810723c */ /* 0x000fe200000018ff */
[----:B------:R-:W1:Y:S01]  /*1d70*/  LDSM.16.M88.4 R32, [R201+0x2000] ;  /* 0x00200000c920783b */ /* 0x000e620000000200 */
[----:B------:R-:W-:-:S02]  /*1d80*/  IMAD R0, R11, c[0x0][0x208], RZ ;  /* 0x000082000b007a24 */ /* 0x000fc400078e02ff */
[----:B------:R-:W-:-:S04]  /*1d90*/  IMAD.WIDE.U32 R2, R10, c[0x0][0x208], RZ ;  /* 0x000082000a027a25 */ /* 0x000fc800078e00ff */
[----:B------:R-:W-:Y:S01]  /*1da0*/  HMMA.16816.F32 R64, R140, R28, R4 ;  /* 0x0000001c8c40723c */ /* 0x000fe20000001804 */
[----:B------:R-:W-:-:S06]  /*1db0*/  IMAD.MOV.U32 R11, RZ, RZ, c[0x0][0x208] ;  /* 0x00008200ff0b7624 */ /* 0x000fcc00078e00ff */
[----:B------:R-:W-:Y:S01]  /*1dc0*/  IMAD R4, R10, c[0x0][0x20c], R0 ;  /* 0x000083000a047a24 */ /* 0x000fe200078e0200 */
[----:B------:R-:W-:Y:S01]  /*1dd0*/  HMMA.16816.F32 R20, R136, R40, RZ ;  /* 0x000000288814723c */ /* 0x000fe200000018ff */
[----:B------:R-:W-:Y:S02]  /*1de0*/  LEA R0, P0, R2, R48, 0x7 ;  /* 0x0000003002007211 */ /* 0x000fe400078038ff */
[----:B------:R-:W-:-:S05]  /*1df0*/  IMAD.IADD R3, R3, 0x1, R4 ;  /* 0x0000000103037824 */ /* 0x000fca00078e0204 */
[----:B------:R-:W-:Y:S01]  /*1e00*/  HMMA.16816.F32 R92, R140, R38, R12 ;  /* 0x000000268c5c723c */ /* 0x000fe2000000180c */
[----:B------:R-:W3:Y:S01]  /*1e10*/  LDSM.16.M88.4 R36, [R201+0x2800] ;  /* 0x00280000c924783b */ /* 0x000ee20000000200 */
[----:B------:R-:W-:Y:S02]  /*1e20*/  IMAD.MOV.U32 R155, RZ, RZ, -0x80 ;  /* 0xffffff80ff9b7424 */ /* 0x000fe400078e00ff */
[----:B------:R-:W-:Y:S01]  /*1e30*/  IMAD.MOV.U32 R5, RZ, RZ, 0x6 ;  /* 0x00000006ff057424 */ /* 0x000fe200078e00ff */
[----:B------:R-:W-:Y:S03]  /*1e40*/  LDSM.16.M88.4 R48, [R216] ;  /* 0x00000000d830783b */ /* 0x000fe60000000200 */
[----:B------:R-:W-:Y:S01]  /*1e50*/  HMMA.16816.F32 R12, R136, R42, RZ ;  /* 0x0000002a880c723c */ /* 0x000fe200000018ff */
[----:B------:R-:W-:Y:S01]  /*1e60*/  LEA.HI.X R3, R2, R46, R3, 0x7, P0 ;  /* 0x0000002e02037211 */ /* 0x000fe200000f3c03 */
[C---:B------:R-:W-:Y:S01]  /*1e70*/  IMAD.SHL.U32 R52, R11.reuse, 0x40, RZ ;  /* 0x000000400b347824 */ /* 0x040fe200078e00ff */
[----:B------:R-:W-:Y:S01]  /*1e80*/  LEA R2, P0, R0, c[0x0][0x1f8], 0x1 ;  /* 0x00007e0000027a11 */ /* 0x000fe200078008ff */
[----:B------:R-:W-:Y:S01]  /*1e90*/  IMAD R152, R10, R155, c[0x0][0x1d0] ;  /* 0x000074000a987624 */ /* 0x000fe200078e029b */
[----:B------:R-:W-:Y:S01]  /*1ea0*/  LOP3.LUT R4, R44, 0x1, RZ, 0xc0, !PT ;  /* 0x000000012c047812 */ /* 0x000fe200078ec0ff */
[----:B------:R-:W-:Y:S01]  /*1eb0*/  LDSM.16.M88.4 R40, [R218] ;  /* 0x00000000da28783b */ /* 0x000fe20000000200 */
[----:B------:R-:W-:-:S02]  /*1ec0*/  SHF.L.U64.HI R11, R11, R5, c[0x0][0x20c] ;  /* 0x000083000b0b7619 */ /* 0x000fc40000010205 */
[----:B------:R-:W-:Y:S02]  /*1ed0*/  LEA.HI.X R3, R0, c[0x0][0x1fc], R3, 0x1, P0 ;  /* 0x00007f0000037a11 */ /* 0x000fe400000f0c03 */
[----:B------:R-:W-:Y:S01]  /*1ee0*/  IADD3 R6, P6, R52, R2, RZ ;  /* 0x0000000234067210 */ /* 0x000fe20007fde0ff */
[----:B------:R-:W-:Y:S01]  /*1ef0*/  IMAD.IADD R0, R152, 0x1, -R45 ;  /* 0x0000000198007824 */ /* 0x000fe200078e0a2d */
[----:B------:R-:W-:Y:S02]  /*1f00*/  IADD3 R8, P1, P0, R52, 0x80, R2 ;  /* 0x0000008034087810 */ /* 0x000fe4000783e002 */
[----:B------:R-:W-:Y:S01]  /*1f10*/  ISETP.NE.U32.AND P4, PT, R4, 0x1, PT ;  /* 0x000000010400780c */ /* 0x000fe20003f85070 */
[C-C-:B------:R-:W-:Y:S01]  /*1f20*/  IMAD.X R7, R11.reuse, 0x1, R3.reuse, P6 ;  /* 0x000000010b077824 */ /* 0x140fe200030e0603 */
[----:B------:R-:W-:Y:S02]  /*1f30*/  IADD3 R4, P6, R6, R52, RZ ;  /* 0x0000003406047210 */ /* 0x000fe40007fde0ff */
[----:B------:R-:W-:-:S02]  /*1f40*/  IADD3.X R9, R11, RZ, R3, P1, P0 ;  /* 0x000000ff0b097210 */ /* 0x000fc40000fe0403 */
[----:B------:R-:W-:Y:S02]  /*1f50*/  ISETP.LT.OR P0, PT, R0, 0x1, P4 ;  /* 0x000000010000780c */ /* 0x000fe40002701670 */
[----:B------:R-:W-:Y:S01]  /*1f60*/  LOP3.LUT P1, RZ, R44, 0x2, RZ, 0xc0, !PT ;  /* 0x000000022cff7812 */ /* 0x000fe2000782c0ff */
[----:B------:R-:W-:Y:S01]  /*1f70*/  IMAD.X R5, R7, 0x1, R11, P6 ;  /* 0x0000000107057824 */ /* 0x000fe200030e060b */
[----:B------:R-:W-:Y:S01]  /*1f80*/  HMMA.16816.F32 R72, R140, R30, R16 ;  /* 0x0000001e8c48723c */ /* 0x000fe20000001810 */
[----:B------:R-:W4:Y:S01]  /*1f90*/  LDSM.16.M88.4 R28, [R219] ;  /* 0x00000000db1c783b */ /* 0x000f220000000200 */
[----:B------:R-:W-:-:S03]  /*1fa0*/  ISETP.LT.OR P6, PT, R0, 0x1, !P1 ;  /* 0x000000010000780c */ /* 0x000fc60004fc1670 */
[----:B------:R-:W-:Y:S03]  /*1fb0*/  LDSM.16.M88.4 R44, [R217] ;  /* 0x00000000d92c783b */ /* 0x000fe60000000200 */
[C---:B--2---:R-:W-:Y:S08]  /*1fc0*/  HMMA.16816.F32 R80, R140.reuse, R24, R20 ;  /* 0x000000188c50723c */ /* 0x044ff00000001814 */
[----:B------:R-:W-:Y:S01]  /*1fd0*/  HMMA.16816.F32 R104, R140, R26, R12 ;  /* 0x0000001a8c68723c */ /* 0x000fe2000000180c */
[----:B------:R-:W2:Y:S07]  /*1fe0*/  LDSM.16.M88.4 R24, [R201+0x3000] ;  /* 0x00300000c918783b */ /* 0x000eae0000000200 */
[C---:B-1----:R-:W-:Y:S08]  /*1ff0*/  HMMA.16816.F32 R20, R136.reuse, R32, RZ ;  /* 0x000000208814723c */ /* 0x042ff000000018ff */
        /* <DEDUP_REMOVED lines=8> */
[C---:B------:R-:W-:Y:S01]  /*2080*/  ISETP.LT.OR P6, PT, R0.reuse, 0x21, !P1 ;  /* 0x000000210000780c */ /* 0x040fe20004fc1670 */
[----:B---3--:R-:W-:Y:S08]  /*2090*/  HMMA.16816.F32 R12, R136, R36, RZ ;  /* 0x00000024880c723c */ /* 0x008ff000000018ff */
[----:B------:R3:W-:Y:S04]  /*20a0*/  LDGSTS.E.BYPASS.LTC128B.128 [R228+0x1100], [R6.64], !P0 ;  /* 0x0110000006e47fae */ /* 0x0007e8000c101d46 */
[----:B------:R1:W-:Y:S01]  /*20b0*/  LDGSTS.E.BYPASS.LTC128B.128 [R228+0x5100], [R8.64], !P6 ;  /* 0x0510000008e47fae */ /* 0x0003e2000f101d46 */
[----:B------:R-:W-:-:S02]  /*20c0*/  ISETP.LT.OR P6, PT, R0, 0x41, P4 ;  /* 0x000000410000780c */ /* 0x000fc400027c1670 */
[----:B-----5:R-:W-:Y:S01]  /*20d0*/  IADD3 R2, P0, R4, R52, RZ ;  /* 0x0000003404027210 */ /* 0x020fe20007f1e0ff */
[C---:B----4-:R-:W-:Y:S10]  /*20e0*/  HMMA.16816.F32 R88, R140.reuse, R28, R20 ;  /* 0x0000001c8c58723c */ /* 0x050ff40000001814 */
[----:B------:R3:W-:Y:S01]  /*20f0*/  LDGSTS.E.BYPASS.LTC128B.128 [R228+0x2100], [R4.64], !P6 ;  /* 0x0210000004e47fae */ /* 0x0007e2000f101d46 */
[----:B------:R-:W-:Y:S01]  /*2100*/  IMAD.X R3, R5, 0x1, R11, P0 ;  /* 0x0000000105037824 */ /* 0x000fe200000e060b */
[C---:B------:R-:W-:Y:S01]  /*2110*/  ISETP.LT.OR P0, PT, R0.reuse, 0x41, !P1 ;  /* 0x000000410000780c */ /* 0x040fe20004f01670 */
[C---:B------:R-:W-:Y:S08]  /*2120*/  HMMA.16816.F32 R84, R140.reuse, R30, R16 ;  /* 0x0000001e8c54723c */ /* 0x040ff00000001810 */
[----:B------:R-:W-:Y:S04]  /*2130*/  HMMA.16816.F32 R76, R140, R40, R12 ;  /* 0x000000288c4c723c */ /* 0x000fe8000000180c */
[----:B------:R3:W-:Y:S04]  /*2140*/  LDGSTS.E.BYPASS.LTC128B.128 [R228+0x6100], [R4.64+0x80], !P0 ;  /* 0x0610008004e47fae */ /* 0x0007e8000c101d46 */
[C---:B------:R-:W-:Y:S08]  /*2150*/  HMMA.16816.F32 R28, R136.reuse, R38, RZ ;  /* 0x00000026881c723c */ /* 0x040ff000000018ff */
[C---:B--2---:R-:W-:Y:S08]  /*2160*/  HMMA.16816.F32 R16, R136.reuse, R26, RZ ;  /* 0x0000001a8810723c */ /* 0x044ff000000018ff */
[C---:B-1----:R-:W-:Y:S08]  /*2170*/  HMMA.16816.F32 R12, R136.reuse, R32, RZ ;  /* 0x00000020880c723c */ /* 0x042ff000000018ff */
[----:B---3--:R-:W-:Y:S01]  /*2180*/  HMMA.16816.F32 R4, R136, R34, RZ ;  /* 0x000000228804723c */ /* 0x008fe200000018ff */
[----:B------:R-:W-:-:S02]  /*2190*/  ISETP.LT.OR P4, PT, R0, 0x61, P4 ;  /* 0x000000610000780c */ /* 0x000fc40002781670 */
[----:B------:R-:W-:-:S05]  /*21a0*/  ISETP.LT.OR P1, PT, R0, 0x61, !P1 ;  /* 0x000000610000780c */ /* 0x000fca0004f21670 */
[C---:B------:R-:W-:Y:S06]  /*21b0*/  HMMA.16816.F32 R68, R140.reuse, R42, R28 ;  /* 0x0000002a8c44723c */ /* 0x040fec000000181c */
[----:B------:R1:W-:Y:S02]  /*21c0*/  LDGSTS.E.BYPASS.LTC128B.128 [R228+0x3100], [R2.64], !P4 ;  /* 0x0310000002e47fae */ /* 0x0003e4000e101d46 */
[C---:B------:R-:W-:Y:S02]  /*21d0*/  HMMA.16816.F32 R56, R140.reuse, R46, R16 ;  /* 0x0000002e8c38723c */ /* 0x040fe40000001810 */
[----:B------:R1:W-:Y:S04]  /*21e0*/  LDGSTS.E.BYPASS.LTC128B.128 [R228+0x7100], [R2.64+0x80], !P1 ;  /* 0x0710008002e47fae */ /* 0x0003e8000c901d46 */
[----:B------:R-:W2:Y:S02]  /*21f0*/  LDSM.16.M88.4 R36, [R205+0x800] ;  /* 0x00080000cd24783b */ /* 0x000ea40000000200 */
[----:B------:R-:W-:Y:S02]  /*2200*/  HMMA.16816.F32 R52, R140, R48, R12 ;  /* 0x000000308c34723c */ /* 0x000fe4000000180c */
[----:B------:R-:W3:Y:S04]  /*2210*/  LDSM.16.M88.4 R28, [R205+0x1000] ;  /* 0x00100000cd1c783b */ /* 0x000ee80000000200 */
[----:B------:R-:W4:Y:S02]  /*2220*/  LDSM.16.M88.4 R16, [R205+0x1800] ;  /* 0x00180000cd10783b */ /* 0x000f240000000200 */
[----:B------:R-:W-:Y:S02]  /*2230*/  HMMA.16816.F32 R20, R136, R24, RZ ;  /* 0x000000188814723c */ /* 0x000fe400000018ff */
[----:B------:R-:W-:Y:S04]  /*2240*/  LDSM.16.M88.4 R24, [R205] ;  /* 0x00000000cd18783b */ /* 0x000fe80000000200 */
[----:B------:R-:W-:Y:S02]  /*2250*/  LDSM.16.M88.4 R12, [R205+0x2800] ;  /* 0x00280000cd0c783b */ /* 0x000fe40000000200 */
[C---:B------:R-:W-:Y:S02]  /*2260*/  HMMA.16816.F32 R48, R140.reuse, R50, R4 ;  /* 0x000000328c30723c */ /* 0x040fe40000001804 */
[----:B------:R-:W5:Y:S04]  /*2270*/  LDSM.16.M88.4 R4, [R205+0x2000] ;  /* 0x00200000cd04783b */ /* 0x000f680000000200 */
[----:B------:R-:W-:Y:S04]  /*2280*/  LDSM.16.M88.4 R132, [R205+0x4000] ;  /* 0x00400000cd84783b */ /* 0x000fe80000000200 */
[----:B------:R-:W-:Y:S04]  /*2290*/  LDSM.16.M88.4 R148, [R202+0x7000] ;  /* 0x00700000ca94783b */ /* 0x000fe80000000200 */
[----:B------:R-:W0:Y:S02]  /*22a0*/  LDGDEPBAR ;  /* 0x00000000000079af */ /* 0x000e240000000000 */
[----:B------:R-:W-:Y:S02]  /*22b0*/  HMMA.16816.F32 R60, R140, R44, R20 ;  /* 0x0000002c8c3c723c */ /* 0x000fe40000001814 */
[----:B------:R-:W1:Y:S06]  /*22c0*/  LDSM.16.M88.4 R20, [R205+0x3000] ;  /* 0x00300000cd14783b */ /* 0x000e6c0000000200 */
[C---:B--2---:R-:W-:Y:S08]  /*22d0*/  HMMA.16816.F32 R40, R168.reuse, R36, R96 ;  /* 0x00000024a828723c */ /* 0x044ff00000001860 */
[C---:B---3--:R-:W-:Y:S08]  /*22e0*/  HMMA.16816.F32 R64, R168.reuse, R28, R64 ;  /* 0x0000001ca840723c */ /* 0x048ff00000001840 */
[C---:B------:R-:W-:Y:S01]  /*22f0*/  HMMA.16816.F32 R72, R168.reuse, R30, R72 ;  /* 0x0000001ea848723c */ /* 0x040fe20000001848 */
[----:B------:R-:W2:Y:S07]  /*2300*/  LDSM.16.M88.4 R28, [R205+0x3800] ;  /* 0x00380000cd1c783b */ /* 0x000eae0000000200 */
[C---:B----4-:R-:W-:Y:S08]  /*2310*/  HMMA.16816.F32 R80, R168.reuse, R16, R80 ;  /* 0x00000010a850723c */ /* 0x050ff00000001850 */
[C---:B------:R-:W-:Y:S01]  /*2320*/  HMMA.16816.F32 R104, R168.reuse, R18, R104 ;  /* 0x00000012a868723c */ /* 0x040fe20000001868 */
[----:B------:R-:W3:Y:S07]  /*2330*/  LDSM.16.M88.4 R16, [R202] ;  /* 0x00000000ca10783b */ /* 0x000eee0000000200 */
[C---:B-----5:R-:W-:Y:S08]  /*2340*/  HMMA.16816.F32 R88, R168.reuse, R4, R88 ;  /* 0x00000004a858723c */ /* 0x060ff00000001858 */
[C---:B------:R-:W-:Y:S01]  /*2350*/  HMMA.16816.F32 R96, R168.reuse, R6, R84 ;  /* 0x00000006a860723c */ /* 0x040fe20000001854 */
[----:B------:R-:W4:Y:S07]  /*2360*/  LDSM.16.M88.4 R4, [R202+0x800] ;  /* 0x00080000ca04783b */ /* 0x000f2e0000000200 */
[C---:B------:R-:W-:Y:S08]  /*2370*/  HMMA.16816.F32 R44, R168.reuse, R24, R108 ;  /* 0x00000018a82c723c */ /* 0x040ff0000000186c */
[C---:B------:R-:W-:Y:S01]  /*2380*/  HMMA.16816.F32 R32, R168.reuse, R26, R100 ;  /* 0x0000001aa820723c */ /* 0x040fe20000001864 */
[----:B------:R-:W5:Y:S07]  /*2390*/  LDSM.16.M88.4 R24, [R202+0x1800] ;  /* 0x00180000ca18783b */ /* 0x000f6e0000000200 */
[C---:B------:R-:W-:Y:S08]  /*23a0*/  HMMA.16816.F32 R36, R168.reuse, R38, R92 ;  /* 0x00000026a824723c */ /* 0x040ff0000000185c */
[C---:B-1----:R-:W-:Y:S08]  /*23b0*/  HMMA.16816.F32 R112, R168.reuse, R20, R60 ;  /* 0x00000014a870723c */ /* 0x042ff0000000183c */
[C---:B------:R-:W-:Y:S01]  /*23c0*/  HMMA.16816.F32 R92, R168.reuse, R22, R56 ;  /* 0x00000016a85c723c */ /* 0x040fe20000001838 */
[----:B------:R-:W1:Y:S04]  /*23d0*/  LDSM.16.M88.4 R20, [R202+0x2800] ;  /* 0x00280000ca14783b */ /* 0x000e680000000200 */
[----:B------:R-:W-:Y:S03]  /*23e0*/  LDSM.16.M88.4 R56, [R202+0x2000] ;  /* 0x00200000ca38783b */ /* 0x000fe60000000200 */
[C---:B------:R-:W-:Y:S08]  /*23f0*/  HMMA.16816.F32 R100, R168.reuse, R12, R76 ;  /* 0x0000000ca864723c */ /* 0x040ff0000000184c */
[C---:B------:R-:W-:Y:S01]  /*2400*/  HMMA.16816.F32 R108, R168.reuse, R14, R68 ;  /* 0x0000000ea86c723c */ /* 0x040fe20000001844 */
[----:B------:R-:W1:Y:S07]  /*2410*/  LDSM.16.M88.4 R12, [R202+0x1000] ;  /* 0x00100000ca0c783b */ /* 0x000e6e0000000200 */
[----:B--2---:R-:W-:Y:S08]  /*2420*/  HMMA.16816.F32 R76, R168, R30, R48 ;  /* 0x0000001ea84c723c */ /* 0x004ff00000001830 */
[C---:B---3--:R-:W-:Y:S08]  /*2430*/  HMMA.16816.F32 R68, R172.reuse, R16, R44 ;  /* 0x00000010ac44723c */ /* 0x048ff0000000182c */
[----:B------:R-:W-:Y:S01]  /*2440*/  HMMA.16816.F32 R60, R172, R18, R32 ;  /* 0x00000012ac3c723c */ /* 0x000fe20000001820 */
[----:B------:R-:W2:Y:S04]  /*2450*/  LDSM.16.M88.4 R16, [R202+0x3800] ;  /* 0x00380000ca10783b */ /* 0x000ea80000000200 */
[----:B------:R-:W-:Y:S03]  /*2460*/  LDSM.16.M88.4 R32, [R201+0x4000] ;  /* 0x00400000c920783b */ /* 0x000fe60000000200 */
[----:B------:R-:W-:Y:S08]  /*2470*/  HMMA.16816.F32 R84, R168, R28, R52 ;  /* 0x0000001ca854723c */ /* 0x000ff00000001834 */
[C---:B----4-:R-:W-:Y:S08]  /*2480*/  HMMA.16816.F32 R48, R172.reuse, R6, R36 ;  /* 0x00000006ac30723c */ /* 0x050ff00000001824 */
[C---:B------:R-:W-:Y:S01]  /*2490*/  HMMA.16816.F32 R52, R172.reuse, R4, R40 ;  /* 0x00000004ac34723c */ /* 0x040fe20000001828 */
[----:B------:R-:W3:Y:S07]  /*24a0*/  LDSM.16.M88.4 R4, [R202+0x3000] ;  /* 0x00300000ca04783b */ /* 0x000eee0000000200 */
[C---:B-----5:R-:W-:Y:S08]  /*24b0*/  HMMA.16816.F32 R36, R172.reuse, R24, R80 ;  /* 0x00000018ac24723c */ /* 0x060ff00000001850 */
[C---:B------:R-:W-:Y:S01]  /*24c0*/  HMMA.16816.F32 R28, R172.reuse, R26, R104 ;  /* 0x0000001aac1c723c */ /* 0x040fe20000001868 */
[----:B------:R-:W4:Y:S07]  /*24d0*/  LDSM.16.M88.4 R24, [R201+0x4800] ;  /* 0x00480000c918783b */ /* 0x000f2e0000000200 */
[C---:B-1----:R-:W-:Y:S08]  /*24e0*/  HMMA.16816.F32 R100, R172.reuse, R20, R100 ;  /* 0x00000014ac64723c */ /* 0x042ff00000001864 */
[C---:B------:R-:W-:Y:S01]  /*24f0*/  HMMA.16816.F32 R108, R172.reuse, R22, R108 ;  /* 0x00000016ac6c723c */ /* 0x040fe2000000186c */
[----:B------:R-:W1:Y:S07]  /*2500*/  LDSM.16.M88.4 R20, [R201+0x5000] ;  /* 0x00500000c914783b */ /* 0x000e6e0000000200 */
[C---:B------:R-:W-:Y:S01]  /*2510*/  HMMA.16816.F32 R44, R172.reuse, R12, R64 ;  /* 0x0000000cac2c723c */ /* 0x040fe20000001840 */
[----:B------:R-:W-:Y:S07]  /*2520*/  LDSM.16.M88.4 R64, [R215] ;  /* 0x00000000d740783b */ /* 0x000fee0000000200 */
[C---:B------:R-:W-:Y:S01]  /*2530*/  HMMA.16816.F32 R40, R172.reuse, R14, R72 ;  /* 0x0000000eac28723c */ /* 0x040fe20000001848 */
[----:B------:R-:W5:Y:S07]  /*2540*/  LDSM.16.M88.4 R12, [R201+0x5800] ;  /* 0x00580000c90c783b */ /* 0x000f6e0000000200 */
[C---:B------:R-:W-:Y:S08]  /*2550*/  HMMA.16816.F32 R72, R172.reuse, R56, R88 ;  /* 0x00000038ac48723c */ /* 0x040ff00000001858 */
[C---:B--2---:R-:W-:Y:S08]  /*2560*/  HMMA.16816.F32 R120, R172.reuse, R16, R84 ;  /* 0x00000010ac78723c */ /* 0x044ff00000001854 */
[C---:B------:R-:W-:Y:S01]  /*2570*/  HMMA.16816.F32 R116, R172.reuse, R18, R76 ;  /* 0x00000012ac74723c */ /* 0x040fe2000000184c */
[----:B------:R-:W2:Y:S07]  /*2580*/  LDSM.16.M88.4 R16, [R201+0x6800] ;  /* 0x00680000c910783b */ /* 0x000eae0000000200 */
[C---:B------:R-:W-:Y:S01]  /*2590*/  HMMA.16816.F32 R88, R172.reuse, R58, R96 ;  /* 0x0000003aac58723c */ /* 0x040fe20000001860 */
[----:B------:R-:W-:Y:S07]  /*25a0*/  LDSM.16.M88.4 R56, [R213] ;  /* 0x00000000d538783b */ /* 0x000fee0000000200 */
[C---:B---3--:R-:W-:Y:S08]  /*25b0*/  HMMA.16816.F32 R128, R172.reuse, R4, R112 ;  /* 0x00000004ac80723c */ /* 0x048ff00000001870 */
[----:B------:R-:W-:Y:S01]  /*25c0*/  HMMA.16816.F32 R124, R172, R6, R92 ;  /* 0x00000006ac7c723c */ /* 0x000fe2000000185c */
[----:B------:R-:W3:Y:S07]  /*25d0*/  LDSM.16.M88.4 R4, [R201+0x6000] ;  /* 0x00600000c904783b */ /* 0x000eee0000000200 */
[C---:B----4-:R-:W-:Y:S01]  /*25e0*/  HMMA.16816.F32 R96, R184.reuse, R26, R48 ;  /* 0x0000001ab860723c */ /* 0x050fe20000001830 */
[----:B------:R-:W4:Y:S07]  /*25f0*/  LDSM.16.M88.4 R48, [R201+0x7000] ;  /* 0x00700000c930783b */ /* 0x000f2e0000000200 */
[C---:B------:R-:W-:Y:S01]  /*2600*/  HMMA.16816.F32 R76, R184.reuse, R32, R68 ;  /* 0x00000020b84c723c */ /* 0x040fe20000001844 */
[----:B------:R-:W2:Y:S07]  /*2610*/  LDSM.16.M88.4 R68, [R201+0x7800] ;  /* 0x00780000c944783b */ /* 0x000eae0000000200 */
[C---:B------:R-:W-:Y:S01]  /*2620*/  HMMA.16816.F32 R112, R184.reuse, R34, R60 ;  /* 0x00000022b870723c */ /* 0x040fe2000000183c */
[----:B------:R-:W2:Y:S04]  /*2630*/  LDSM.16.M88.4 R60, [R214] ;  /* 0x00000000d63c783b */ /* 0x000ea80000000200 */
[----:B------:R-:W-:Y:S03]  /*2640*/  LDSM.16.M88.4 R32, [R210] ;  /* 0x00000000d220783b */ /* 0x000fe60000000200 */
[C---:B------:R-:W-:Y:S08]  /*2650*/  HMMA.16816.F32 R104, R184.reuse, R24, R52 ;  /* 0x00000018b868723c */ /* 0x040ff00000001834 */
[C---:B-1----:R-:W-:Y:S01]  /*2660*/  HMMA.16816.F32 R92, R184.reuse, R20, R44 ;  /* 0x00000014b85c723c */ /* 0x042fe2000000182c */
[----:B------:R-:W1:Y:S07]  /*2670*/  LDSM.16.M88.4 R44, [R212] ;  /* 0x00000000d42c783b */ /* 0x000e6e0000000200 */
[C---:B-----5:R-:W-:Y:S01]  /*2680*/  HMMA.16816.F32 R80, R184.reuse, R12, R36 ;  /* 0x0000000cb850723c */ /* 0x060fe20000001824 */
[----:B------:R-:W5:Y:S07]  /*2690*/  LDSM.16.M88.4 R36, [R211] ;  /* 0x00000000d324783b */ /* 0x000f6e0000000200 */
[C---:B------:R-:W-:Y:S01]  /*26a0*/  HMMA.16816.F32 R52, R184.reuse, R14, R28 ;  /* 0x0000000eb834723c */ /* 0x040fe2000000181c */
[----:B------:R-:W1:Y:S07]  /*26b0*/  LDSM.16.M88.4 R28, [R209] ;  /* 0x00000000d11c783b */ /* 0x000e6e0000000200 */
[C---:B------:R-:W-:Y:S08]  /*26c0*/  HMMA.16816.F32 R84, R184.reuse, R22, R40 ;  /* 0x00000016b854723c */ /* 0x040ff00000001828 */
[C---:B--2---:R-:W-:Y:S08]  /*26d0*/  HMMA.16816.F32 R20, R184.reuse, R16, R100 ;  /* 0x00000010b814723c */ /* 0x044ff00000001864 */
[C---:B------:R-:W-:Y:S08]  /*26e0*/  HMMA.16816.F32 R16, R184.reuse, R18, R108 ;  /* 0x00000012b810723c */ /* 0x040ff0000000186c */
[C---:B---3--:R-:W-:Y:S01]  /*26f0*/  HMMA.16816.F32 R24, R184.reuse, R6, R88 ;  /* 0x00000006b818723c */ /* 0x048fe20000001858 */
[----:B------:R-:W-:Y:S07]  /*2700*/  LDSM.16.M88.4 R88, [R205+0x5000] ;  /* 0x00500000cd58783b */ /* 0x000fee0000000200 */
[C---:B----4-:R-:W-:Y:S08]  /*2710*/  HMMA.16816.F32 R12, R184.reuse, R48, R128 ;  /* 0x00000030b80c723c */ /* 0x050ff00000001880 */
[----:B------:R-:W-:Y:S01]  /*2720*/  HMMA.16816.F32 R40, R184, R4, R72 ;  /* 0x00000004b828723c */ /* 0x000fe20000001848 */
[----:B------:R-:W2:Y:S07]  /*2730*/  LDSM.16.M88.4 R72, [R208] ;  /* 0x00000000d048783b */ /* 0x000eae0000000200 */
[----:B------:R-:W-:Y:S01]  /*2740*/  HMMA.16816.F32 R144, R188, R58, R84 ;  /* 0x0000003abc90723c */ /* 0x000fe20000001854 */
[----:B------:R-:W3:Y:S07]  /*2750*/  LDSM.16.M88.4 R84, [R205+0x4800] ;  /* 0x00480000cd54783b */ /* 0x000eee0000000200 */
[C---:B------:R-:W-:Y:S08]  /*2760*/  HMMA.16816.F32 R4, R184.reuse, R50, R124 ;  /* 0x00000032b804723c */ /* 0x040ff0000000187c */
[C---:B------:R-:W-:Y:S08]  /*2770*/  HMMA.16816.F32 R48, R184.reuse, R68, R120 ;  /* 0x00000044b830723c */ /* 0x040ff00000001878 */
[----:B------:R-:W-:Y:S08]  /*2780*/  HMMA.16816.F32 R68, R184, R70, R116 ;  /* 0x00000046b844723c */ /* 0x000ff00000001874 */
[C---:B------:R-:W-:Y:S08]  /*2790*/  HMMA.16816.F32 R120, R188.reuse, R60, R104 ;  /* 0x0000003cbc78723c */ /* 0x040ff00000001868 */
[C---:B------:R-:W-:Y:S01]  /*27a0*/  HMMA.16816.F32 R108, R188.reuse, R62, R96 ;  /* 0x0000003ebc6c723c */ /* 0x040fe20000001860 */
[----:B------:R-:W-:Y:S07]  /*27b0*/  LDSM.16.M88.4 R60, [R202+0x4800] ;  /* 0x00480000ca3c783b */ /* 0x000fee0000000200 */
[C---:B-1----:R-:W-:Y:S08]  /*27c0*/  HMMA.16816.F32 R128, R188.reuse, R44, R80 ;  /* 0x0000002cbc80723c */ /* 0x042ff00000001850 */
[C---:B------:R-:W-:Y:S01]  /*27d0*/  HMMA.16816.F32 R104, R188.reuse, R32, R20 ;  /* 0x00000020bc68723c */ /* 0x040fe20000001814 */
[----:B------:R-:W1:Y:S07]  /*27e0*/  LDSM.16.M88.4 R20, [R205+0x6000] ;  /* 0x00600000cd14783b */ /* 0x000e6e0000000200 */
[C---:B------:R-:W-:Y:S01]  /*27f0*/  HMMA.16816.F32 R100, R188.reuse, R34, R16 ;  /* 0x00000022bc64723c */ /* 0x040fe20000001810 */
[----:B------:R-:W4:Y:S04]  /*2800*/  LDSM.16.M88.4 R16, [R205+0x6800] ;  /* 0x00680000cd10783b */ /* 0x000f280000000200 */
[----:B------:R-:W-:Y:S03]  /*2810*/  LDSM.16.M88.4 R32, [R205+0x7800] ;  /* 0x00780000cd20783b */ /* 0x000fe60000000200 */
[C---:B------:R-:W-:Y:S08]  /*2820*/  HMMA.16816.F32 R92, R188.reuse, R56, R92 ;  /* 0x00000038bc5c723c */ /* 0x040ff0000000185c */
[C---:B-----5:R-:W-:Y:S01]  /*2830*/  HMMA.16816.F32 R96, R188.reuse, R38, R24 ;  /* 0x00000026bc60723c */ /* 0x060fe20000001818 */
[----:B------:R-:W5:Y:S07]  /*2840*/  LDSM.16.M88.4 R24, [R205+0x5800] ;  /* 0x00580000cd18783b */ /* 0x000f6e0000000200 */
[C---:B------:R-:W-:Y:S01]  /*2850*/  HMMA.16816.F32 R80, R188.reuse, R28, R12 ;  /* 0x0000001cbc50723c */ /* 0x040fe2000000180c */
[----:B------:R-:W1:Y:S07]  /*2860*/  LDSM.16.M88.4 R12, [R205+0x7000] ;  /* 0x00700000cd0c783b */ /* 0x000e6e0000000200 */
[C---:B------:R-:W-:Y:S08]  /*2870*/  HMMA.16816.F32 R76, R188.reuse, R64, R76 ;  /* 0x00000040bc4c723c */ /* 0x040ff0000000184c */
[C---:B------:R-:W-:Y:S01]  /*2880*/  HMMA.16816.F32 R112, R188.reuse, R66, R112 ;  /* 0x00000042bc70723c */ /* 0x040fe20000001870 */
[----:B------:R-:W1:Y:S07]  /*2890*/  LDSM.16.M88.4 R64, [R202+0x4000] ;  /* 0x00400000ca40783b */ /* 0x000e6e0000000200 */
[C---:B------:R-:W-:Y:S08]  /*28a0*/  HMMA.16816.F32 R116, R188.reuse, R36, R40 ;  /* 0x00000024bc74723c */ /* 0x040ff00000001828 */
[C---:B------:R-:W-:Y:S08]  /*28b0*/  HMMA.16816.F32 R4, R188.reuse, R30, R4 ;  /* 0x0000001ebc04723c */ /* 0x040ff00000001804 */
[C---:B------:R-:W-:Y:S08]  /*28c0*/  HMMA.16816.F32 R124, R188.reuse, R46, R52 ;  /* 0x0000002ebc7c723c */ /* 0x040ff00000001834 */
[C---:B--2---:R-:W-:Y:S08]  /*28d0*/  HMMA.16816.F32 R28, R188.reuse, R72, R48 ;  /* 0x00000048bc1c723c */ /* 0x044ff00000001830 */
[----:B------:R-:W-:Y:S01]  /*28e0*/  HMMA.16816.F32 R36, R188, R74, R68 ;  /* 0x0000004abc24723c */ /* 0x000fe20000001844 */
[----:B------:R-:W2:Y:S07]  /*28f0*/  LDSM.16.M88.4 R68, [R202+0x5000] ;  /* 0x00500000ca44783b */ /* 0x000eae0000000200 */
[C---:B------:R-:W-:Y:S01]  /*2900*/  HMMA.16816.F32 R40, R192.reuse, R88, R92 ;  /* 0x00000058c028723c */ /* 0x040fe2000000185c */
[----:B------:R-:W2:Y:S07]  /*2910*/  LDSM.16.M88.4 R92, [R202+0x5800] ;  /* 0x00580000ca5c783b */ /* 0x000eae0000000200 */
[C---:B------:R-:W-:Y:S08]  /*2920*/  HMMA.16816.F32 R56, R192.reuse, R132, R76 ;  /* 0x00000084c038723c */ /* 0x040ff0000000184c */
[C---:B------:R-:W-:Y:S01]  /*2930*/  HMMA.16816.F32 R52, R192.reuse, R134, R112 ;  /* 0x00000086c034723c */ /* 0x040fe20000001870 */
[----:B------:R-:W-:Y:S07]  /*2940*/  LDSM.16.M88.4 R132, [R202+0x6800] ;  /* 0x00680000ca84783b */ /* 0x000fee0000000200 */
[C---:B---3--:R-:W-:Y:S01]  /*2950*/  HMMA.16816.F32 R44, R192.reuse, R86, R108 ;  /* 0x00000056c02c723c */ /* 0x048fe2000000186c */
[----:B------:R-:W3:Y:S07]  /*2960*/  LDSM.16.M88.4 R108, [R202+0x6000] ;  /* 0x00600000ca6c783b */ /* 0x000eee0000000200 */
[----:B------:R-:W-:Y:S01]  /*2970*/  HMMA.16816.F32 R72, R192, R90, R144 ;  /* 0x0000005ac048723c */ /* 0x000fe20000001890 */
[----:B------:R-:W2:Y:S01]  /*2980*/  LDSM.16.M88.4 R144, [R202+0x7800] ;  /* 0x00780000ca90783b */ /* 0x000ea20000000200 */
[----:B------:R-:W-:Y:S01]  /*2990*/  ISETP.GT.AND P0, PT, R10, R156, PT ;  /* 0x0000009c0a00720c */ /* 0x000fe20003f04270 */
[----:B------:R-:W-:-:S05]  /*29a0*/  DEPBAR.LE SB0, 0x0 ;  /* 0x000080000000791a */ /* 0x000fca0000000000 */
[C---:B-1----:R-:W-:Y:S08]  /*29b0*/  HMMA.16816.F32 R88, R192.reuse, R20, R116 ;  /* 0x00000014c058723c */ /* 0x042ff00000001874 */
[C---:B------:R-:W-:Y:S08]  /*29c0*/  HMMA.16816.F32 R96, R192.reuse, R22, R96 ;  /* 0x00000016c060723c */ /* 0x040ff00000001860 */
[C---:B----4-:R-:W-:Y:S08]  /*29d0*/  HMMA.16816.F32 R104, R192.reuse, R16, R104 ;  /* 0x00000010c068723c */ /* 0x050ff00000001868 */
[C---:B------:R-:W-:Y:S08]  /*29e0*/  HMMA.16816.F32 R100, R192.reuse, R18, R100 ;  /* 0x00000012c064723c */ /* 0x040ff00000001864 */
[C---:B------:R-:W-:Y:S08]  /*29f0*/  HMMA.16816.F32 R48, R192.reuse, R84, R120 ;  /* 0x00000054c030723c */ /* 0x040ff00000001878 */
[C---:B-----5:R-:W-:Y:S08]  /*2a00*/  HMMA.16816.F32 R76, R192.reuse, R24, R128 ;  /* 0x00000018c04c723c */ /* 0x060ff00000001880 */
[C---:B------:R-:W-:Y:S08]  /*2a10*/  HMMA.16816.F32 R20, R192.reuse, R12, R80 ;  /* 0x0000000cc014723c */ /* 0x040ff00000001850 */
[C---:B------:R-:W-:Y:S08]  /*2a20*/  HMMA.16816.F32 R16, R192.reuse, R14, R4 ;  /* 0x0000000ec010723c */ /* 0x040ff00000001804 */
[C---:B------:R-:W-:Y:S08]  /*2a30*/  HMMA.16816.F32 R84, R192.reuse, R26, R124 ;  /* 0x0000001ac054723c */ /* 0x040ff0000000187c */
[C---:B------:R-:W-:Y:S08]  /*2a40*/  HMMA.16816.F32 R12, R192.reuse, R32, R28 ;  /* 0x00000020c00c723c */ /* 0x040ff0000000181c */
[----:B------:R-:W-:Y:S01]  /*2a50*/  HMMA.16816.F32 R4, R192, R34, R36 ;  /* 0x00000022c004723c */ /* 0x000fe20000001824 */
[----:B------:R-:W-:Y:S07]  /*2a60*/  BSSY B0, `(.L_x_1404) ;  /* 0x0000033000007945 */ /* 0x000fee0003800000 */
        /* <DEDUP_REMOVED lines=15> */
[----:B------:R-:W-:Y:S01]  /*2b60*/  HMMA.16816.F32 R76, R196, R146, R4 ;  /* 0x00000092c44c723c */ /* 0x000fe20000001804 */
[----:B------:R-:W-:Y:S06]  /*2b70*/  BAR.SYNC.DEFER_BLOCKING 0x0 ;  /* 0x0000000000007b1d */ /* 0x000fec0000010000 */
[----:B------:R-:W-:Y:S01]  /*2b80*/  @!UPT UIADD3 URZ, URZ, URZ, URZ ;  /* 0x0000003f3f3ff290 */ /* 0x000fe2000fffe03f */
[----:B------:R-:W-:Y:S11]  /*2b90*/  @!P0 BRA `(.L_x_1405) ;  /* 0x000001f000008947 */ /* 0x000ff60003800000 */
[----:B------:R-:W-:Y:S01]  /*2ba0*/  IADD3 R0, R157, -0x2, RZ ;  /* 0xfffffffe9d007810 */ /* 0x000fe20007ffe0ff */
        /* <DEDUP_REMOVED lines=30> */
.L_x_1405:
[----:B------:R-:W-:Y:S05]  /*2d90*/  BSYNC B0 ;  /* 0x0000000000007941 */ /* 0x000fea0003800000 */
.L_x_1404:
[----:B------:R-:W2:Y:S04]  /*2da0*/  LDL R0, [R1+0x50] ;  /* 0x0000500001007983 */ /* 0x000ea80000100800 */
[----:B-1----:R-:W3:Y:S04]  /*2db0*/  LDL R3, [R1+0x2c] ;  /* 0x00002c0001037983 */ /* 0x002ee80000100800 */
[----:B------:R-:W-:Y:S04]  /*2dc0*/  LDSM.16.MT88.4 R12, [R204] ;  /* 0x00000000cc0c783b */ /* 0x000fe80000004200 */
[----:B------:R-:W0:Y:S01]  /*2dd0*/  LDGDEPBAR ;  /* 0x00000000000079af */ /* 0x000e220000000000 */
[----:B--2---:R-:W-:-:S04]  /*2de0*/  IMAD.IADD R0, R0, 0x1, R158 ;  /* 0x0000000100007824 */ /* 0x004fc800078e029e */
[----:B------:R-:W-:Y:S01]  /*2df0*/  @P5 IMAD.HI.U32 R2, R0, c[0x0][0x2c8], RZ ;  /* 0x0000b20000025a27 */ /* 0x000fe200078e00ff */
[----:B------:R1:W-:Y:S04]  /*2e00*/  STL [R1+0xc], R0 ;  /* 0x00000c0001007387 */ /* 0x0003e80000100800 */
        /* <DEDUP_REMOVED lines=11> */
[----:B------:R-:W-:Y:S02]  /*2ec0*/  ISETP.GT.AND P1, PT, R2, RZ, PT ;  /* 0x000000ff0200720c */ /* 0x000fe40003f24270 */
[----:B------:R-:W-:Y:S02]  /*2ed0*/  ISETP.GT.AND P0, PT, R0, 0x1, PT ;  /* 0x000000010000780c */ /* 0x000fe40003f04270 */
[----:B------:R-:W-:Y:S02]  /*2ee0*/  ISETP.GT.AND P6, PT, R2, 0x1, PT ;  /* 0x000000010200780c */ /* 0x000fe40003fc4270 */
[----:B------:R-:W-:-:S02]  /*2ef0*/  FSEL R10, R123, -INF , P0 ;  /* 0xff8000007b0a7808 */ /* 0x000fc40000000000 */
[----:B------:R-:W-:Y:S02]  /*2f00*/  ISETP.GT.AND P0, PT, R2, 0x9, PT ;  /* 0x000000090200780c */ /* 0x000fe40003f04270 */
[----:B------:R-:W-:Y:S02]  /*2f10*/  FSEL R5, R120, -INF , P1 ;  /* 0xff80000078057808 */ /* 0x000fe40000800000 */
[----:B------:R-:W-:Y:S02]  /*2f20*/  FSEL R8, R117, -INF , P0 ;  /* 0xff80000075087808 */ /* 0x000fe40000000000 */
[C---:B------:R-:W-:Y:S02]  /*2f30*/  ISETP.GT.AND P1, PT, R2.reuse, 0x8, PT ;  /* 0x000000080200780c */ /* 0x040fe40003f24270 */
[----:B------:R-:W-:Y:S02]  /*2f40*/  FSEL R6, R121, -INF , P6 ;  /* 0xff80000079067808 */ /* 0x000fe40003000000 */
[----:B------:R-:W-:-:S02]  /*2f50*/  ISETP.GT.AND P0, PT, R2, 0x10, PT ;  /* 0x000000100200780c */ /* 0x000fc40003f04270 */
[----:B------:R-:W-:Y:S02]  /*2f60*/  FSEL R7, R116, -INF , P1 ;  /* 0xff80000074077808 */ /* 0x000fe40000800000 */
[----:B------:R-:W-:Y:S02]  /*2f70*/  FSEL R44, R112, -INF , P0 ;  /* 0xff800000702c7808 */ /* 0x000fe40000000000 */
[----:B------:R-:W-:Y:S02]  /*2f80*/  FMNMX.FTZ R3, R5, R6, !PT ;  /* 0x0000000605037209 */ /* 0x000fe40007810000 */
[C---:B------:R-:W-:Y:S02]  /*2f90*/  ISETP.GT.AND P0, PT, R0.reuse, 0x11, PT ;  /* 0x000000110000780c */ /* 0x040fe40003f04270 */
[C---:B------:R-:W-:Y:S02]  /*2fa0*/  ISETP.GT.AND P1, PT, R0.reuse, 0x9, PT ;  /* 0x000000090000780c */ /* 0x040fe40003f24270 */
[----:B------:R-:W-:-:S02]  /*2fb0*/  ISETP.GT.AND P4, PT, R0, RZ, PT ;  /* 0x000000ff0000720c */ /* 0x000fc40003f84270 */
[----:B------:R-:W-:Y:S02]  /*2fc0*/  FMNMX.FTZ R3, R7, R3, !PT ;  /* 0x0000000307037209 */ /* 0x000fe40007810000 */
[----:B------:R-:W-:Y:S02]  /*2fd0*/  FSEL R62, R115, -INF , P0 ;  /* 0xff800000733e7808 */ /* 0x000fe40000000000 */
[----:B------:R-:W-:Y:S02]  /*2fe0*/  FSEL R21, R119, -INF , P1 ;  /* 0xff80000077157808 */ /* 0x000fe40000800000 */
[----:B------:R-:W-:Y:S02]  /*2ff0*/  ISETP.GT.AND P0, PT, R2, 0x19, PT ;  /* 0x000000190200780c */ /* 0x000fe40003f04270 */
[----:B------:R-:W-:Y:S02]  /*3000*/  FSEL R9, R122, -INF , P4 ;  /* 0xff8000007a097808 */ /* 0x000fe40002000000 */
[----:B------:R-:W-:-:S02]  /*3010*/  ISETP.GT.AND P1, PT, R2, 0x11, PT ;  /* 0x000000110200780c */ /* 0x000fc40003f24270 */
[----:B------:R-:W-:Y:S02]  /*3020*/  ISETP.GT.AND P4, PT, R0, 0x8, PT ;  /* 0x000000080000780c */ /* 0x000fe40003f84270 */
[----:B------:R-:W-:Y:S02]  /*3030*/  FMNMX.FTZ R3, R8, R3, !PT ;  /* 0x0000000308037209 */ /* 0x000fe40007810000 */
[----:B------:R-:W-:Y:S02]  /*3040*/  FSEL R60, R81, -INF , P0 ;  /* 0xff800000513c7808 */ /* 0x000fe40000000000 */
[----:B------:R-:W-:Y:S02]  /*3050*/  FSEL R45, R113, -INF , P1 ;  /* 0xff800000712d7808 */ /* 0x000fe40000800000 */
[----:B------:R-:W-:Y:S02]  /*3060*/  ISETP.GT.AND P0, PT, R2, 0x20, PT ;  /* 0x000000200200780c */ /* 0x000fe40003f04270 */
[----:B------:R-:W-:-:S02]  /*3070*/  FSEL R20, R118, -INF , P4 ;  /* 0xff80000076147808 */ /* 0x000fc40002000000 */
[----:B------:R-:W-:Y:S02]  /*3080*/  ISETP.GT.AND P1, PT, R2, 0x18, PT ;  /* 0x000000180200780c */ /* 0x000fe40003f24270 */
[----:B------:R-:W-:Y:S02]  /*3090*/  FMNMX.FTZ R3, R44, R3, !PT ;  /* 0x000000032c037209 */ /* 0x000fe40007810000 */
[----:B------:R-:W-:Y:S02]  /*30a0*/  ISETP.GT.AND P4, PT, R0, 0x10, PT ;  /* 0x000000100000780c */ /* 0x000fe40003f84270 */
[----:B------:R-:W-:Y:S02]  /*30b0*/  FSEL R100, R40, -INF , P0 ;  /* 0xff80000028647808 */ /* 0x000fe40000000000 */
[----:B------:R-:W-:Y:S02]  /*30c0*/  FSEL R46, R80, -INF , P1 ;  /* 0xff800000502e7808 */ /* 0x000fe40000800000 */
[----:B------:R-:W-:-:S02]  /*30d0*/  ISETP.GT.AND P0, PT, R0, 0x21, PT ;  /* 0x000000210000780c */ /* 0x000fc40003f04270 */
[----:B------:R-:W-:Y:S02]  /*30e0*/  FMNMX.FTZ R3, R45, R3, !PT ;  /* 0x000000032d037209 */ /* 0x000fe40007810000 */
[----:B------:R-:W-:Y:S02]  /*30f0*/  FSEL R61, R114, -INF , P4 ;  /* 0xff800000723d7808 */ /* 0x000fe40002000000 */
[----:B------:R-:W-:Y:S02]  /*3100*/  FMNMX.FTZ R4, R9, R10, !PT ;  /* 0x0000000a09047209 */ /* 0x000fe40007810000 */
[----:B------:R-:W-:Y:S02]  /*3110*/  ISETP.GT.AND P4, PT, R0, 0x18, PT ;  /* 0x000000180000780c */ /* 0x000fe40003f84270 */
[----:B------:R-:W-:Y:S02]  /*3120*/  FSEL R109, R43, -INF , P0 ;  /* 0xff8000002b6d7808 */ /* 0x000fe40000000000 */
[----:B------:R-:W-:-:S02]  /*3130*/  FMNMX.FTZ R3, R46, R3, !PT ;  /* 0x000000032e037209 */ /* 0x000fc40007810000 */
[----:B------:R-:W-:Y:S02]  /*3140*/  ISETP.GT.AND P0, PT, R2, 0x29, PT ;  /* 0x000000290200780c */ /* 0x000fe40003f04270 */
[----:B------:R-:W-:Y:S02]  /*3150*/  FMNMX.FTZ R4, R20, R4, !PT ;  /* 0x0000000414047209 */ /* 0x000fe40007810000 */
[----:B------:R-:W-:Y:S02]  /*3160*/  FSEL R63, R82, -INF , P4 ;  /* 0xff800000523f7808 */ /* 0x000fe40002000000 */
[----:B------:R-:W-:Y:S02]  /*3170*/  ISETP.GT.AND P4, PT, R2, 0x21, PT ;  /* 0x000000210200780c */ /* 0x000fe40003f84270 */
[----:B------:R-:W-:Y:S02]  /*3180*/  FMNMX.FTZ R3, R60, R3, !PT ;  /* 0x000000033c037209 */ /* 0x000fe40007810000 */
[----:B------:R-:W-:-:S02]  /*3190*/  FSEL R103, R29, -INF , P0 ;  /* 0xff8000001d677808 */ /* 0x000fc40000000000 */
[----:B------:R-:W-:Y:S02]  /*31a0*/  FMNMX.FTZ R4, R21, R4, !PT ;  /* 0x0000000415047209 */ /* 0x000fe40007810000 */
[C---:B------:R-:W-:Y:S02]  /*31b0*/  ISETP.GT.AND P1, PT, R0.reuse, 0x19, PT ;  /* 0x000000190000780c */ /* 0x040fe40003f24270 */
[----:B------:R-:W-:Y:S02]  /*31c0*/  ISETP.GT.AND P0, PT, R0, 0x28, PT ;  /* 0x000000280000780c */ /* 0x000fe40003f04270 */
[----:B------:R-:W-:Y:S02]  /*31d0*/  FSEL R102, R41, -INF , P4 ;  /* 0xff80000029667808 */ /* 0x000fe40002000000 */
[----:B------:R-:W-:Y:S02]  /*31e0*/  ISETP.GT.AND P4, PT, R2, 0x28, PT ;  /* 0x000000280200780c */ /* 0x000fe40003f84270 */
[----:B------:R-:W-:-:S02]  /*31f0*/  FMNMX.FTZ R3, R100, R3, !PT ;  /* 0x0000000364037209 */ /* 0x000fc40007810000 */
[----:B------:R-:W-:Y:S02]  /*3200*/  FMNMX.FTZ R4, R61, R4, !PT ;  /* 0x000000043d047209 */ /* 0x000fe40007810000 */
[----:B------:R-:W-:Y:S02]  /*3210*/  FSEL R68, R83, -INF , P1 ;  /* 0xff80000053447808 */ /* 0x000fe40000800000 */
[----:B------:R-:W-:Y:S02]  /*3220*/  FSEL R111, R30, -INF , P0 ;  /* 0xff8000001e6f7808 */ /* 0x000fe40000000000 */
[C---:B------:R-:W-:Y:S02]  /*3230*/  ISETP.GT.AND P1, PT, R0.reuse, 0x20, PT ;  /* 0x000000200000780c */ /* 0x040fe40003f24270 */
[----:B------:R-:W-:Y:S02]  /*3240*/  ISETP.GT.AND P0, PT, R0, 0x31, PT ;  /* 0x000000310000780c */ /* 0x000fe40003f04270 */
[----:B------:R-:W-:-:S02]  /*3250*/  FSEL R101, R28, -INF , P4 ;  /* 0xff8000001c657808 */ /* 0x000fc40002000000 */
[----:B------:R-:W-:Y:S02]  /*3260*/  FMNMX.FTZ R3, R102, R3, !PT ;  /* 0x0000000366037209 */ /* 0x000fe40007810000 */
[----:B------:R-:W-:Y:S02]  /*3270*/  FMNMX.FTZ R4, R62, R4, !PT ;  /* 0x000000043e047209 */ /* 0x000fe40007810000 */
[----:B------:R-:W-:Y:S02]  /*3280*/  FSEL R108, R42, -INF , P1 ;  /* 0xff8000002a6c7808 */ /* 0x000fe40000800000 */
[----:B------:R-:W-:Y:S02]  /*3290*/  FSEL R124, R27, -INF , P0 ;  /* 0xff8000001b7c7808 */ /* 0x000fe40000000000 */
[C---:B------:R-:W-:Y:S02]  /*32a0*/  ISETP.GT.AND P1, PT, R2.reuse, 0x30, PT ;  /* 0x000000300200780c */ /* 0x040fe40003f24270 */
[----:B------:R-:W-:-:S02]  /*32b0*/  ISETP.GT.AND P0, PT, R2, 0x38, PT ;  /* 0x000000380200780c */ /* 0x000fc40003f04270 */
[----:B------:R-:W-:Y:S02]  /*32c0*/  FMNMX.FTZ R3, R101, R3, !PT ;  /* 0x0000000365037209 */ /* 0x000fe40007810000 */
[----:B------:R-:W-:Y:S02]  /*32d0*/  FMNMX.FTZ R4, R63, R4, !PT ;  /* 0x000000043f047209 */ /* 0x000fe40007810000 */
[----:B------:R-:W-:Y:S02]  /*32e0*/  ISETP.GT.AND P6, PT, R2, 0x31, PT ;  /* 0x000000310200780c */ /* 0x000fe40003fc4270 */
[----:B------:R-:W-:Y:S02]  /*32f0*/  FSEL R113, R24, -INF , P1 ;  /* 0xff80000018717808 */ /* 0x000fe40000800000 */
[----:B------:R-:W-:Y:S02]  /*3300*/  FSEL R112, R32, -INF , P0 ;  /* 0xff80000020707808 */ /* 0x000fe40000000000 */
[----:B------:R-:W-:-:S02]  /*3310*/  FMNMX.FTZ R3, R103, R3, !PT ;  /* 0x0000000367037209 */ /* 0x000fc40007810000 */
[----:B------:R-:W-:Y:S02]  /*3320*/  ISETP.GT.AND P0, PT, R0, 0x39, PT ;  /* 0x000000390000780c */ /* 0x000fe40003f04270 */
[----:B------:R-:W-:Y:S02]  /*3330*/  FMNMX.FTZ R4, R68, R4, !PT ;  /* 0x0000000444047209 */ /* 0x000fe40007810000 */
[----:B------:R-:W-:Y:S02]  /*3340*/  ISETP.GT.AND P4, PT, R0, 0x29, PT ;  /* 0x000000290000780c */ /* 0x000fe40003f84270 */
[----:B------:R-:W-:Y:S02]  /*3350*/  FSEL R114, R25, -INF , P6 ;  /* 0xff80000019727808 */ /* 0x000fe40003000000 */
[----:B------:R-:W-:Y:S02]  /*3360*/  FMNMX.FTZ R3, R113, R3, !PT ;  /* 0x0000000371037209 */ /* 0x000fe40007810000 */
[----:B------:R-:W-:-:S02]  /*3370*/  FSEL R119, R35, -INF , P0 ;  /* 0xff80000023777808 */ /* 0x000fc40000000000 */
[----:B------:R-:W-:Y:S02]  /*3380*/  FMNMX.FTZ R4, R108, R4, !PT ;  /* 0x000000046c047209 */ /* 0x000fe40007810000 */
[C---:B------:R-:W-:Y:S02]  /*3390*/  ISETP.GT.AND P0, PT, R2.reuse, 0x40, PT ;  /* 0x000000400200780c */ /* 0x040fe40003f04270 */
[----:B------:R-:W-:Y:S02]  /*33a0*/  FSEL R110, R31, -INF , P4 ;  /* 0xff8000001f6e7808 */ /* 0x000fe40002000000 */
[----:B------:R-:W-:Y:S02]  /*33b0*/  ISETP.GT.AND P4, PT, R2, 0x39, PT ;  /* 0x000000390200780c */ /* 0x000fe40003f84270 */
[----:B------:R-:W-:Y:S02]  /*33c0*/  FMNMX.FTZ R3, R114, R3, !PT ;  /* 0x0000000372037209 */ /* 0x000fe40007810000 */
[----:B------:R-:W-:-:S02]  /*33d0*/  FMNMX.FTZ R4, R109, R4, !PT ;  /* 0x000000046d047209 */ /* 0x000fc40007810000 */
[----:B------:R-:W-:Y:S02]  /*33e0*/  FSEL R127, R36, -INF , P0 ;  /* 0xff800000247f7808 */ /* 0x000fe40000000000 */
[----:B------:R-:W-:Y:S02]  /*33f0*/  ISETP.GT.AND P0, PT, R0, 0x41, PT ;  /* 0x000000410000780c */ /* 0x000fe40003f04270 */
[----:B------:R-:W-:Y:S02]  /*3400*/  FSEL R115, R33, -INF , P4 ;  /* 0xff80000021737808 */ /* 0x000fe40002000000 */
[----:B------:R-:W-:Y:S02]  /*3410*/  FMNMX.FTZ R3, R112, R3, !PT ;  /* 0x0000000370037209 */ /* 0x000fe40007810000 */
[----:B------:R-:W-:Y:S02]  /*3420*/  ISETP.GT.AND P1, PT, R0, 0x30, PT ;  /* 0x000000300000780c */ /* 0x000fe40003f24270 */
[----:B------:R-:W-:-:S02]  /*3430*/  FMNMX.FTZ R4, R111, R4, !PT ;  /* 0x000000046f047209 */ /* 0x000fc40007810000 */
[----:B------:R-:W-:Y:S02]  /*3440*/  FSEL R133, R39, -INF , P0 ;  /* 0xff80000027857808 */ /* 0x000fe40000000000 */
[C---:B------:R-:W-:Y:S02]  /*3450*/  ISETP.GT.AND P4, PT, R2.reuse, 0x41, PT ;  /* 0x000000410200780c */ /* 0x040fe40003f84270 */
[----:B------:R-:W-:Y:S02]  /*3460*/  ISETP.GT.AND P0, PT, R2, 0x48, PT ;  /* 0x000000480200780c */ /* 0x000fe40003f04270 */
[----:B------:R-:W-:Y:S02]  /*3470*/  FMNMX.FTZ R3, R115, R3, !PT ;  /* 0x0000000373037209 */ /* 0x000fe40007810000 */
[----:B------:R-:W-:Y:S02]  /*3480*/  FSEL R118, R26, -INF , P1 ;  /* 0xff8000001a767808 */ /* 0x000fe40000800000 */
[----:B------:R-:W-:Y:S01]  /*3490*/  FMNMX.FTZ R4, R110, R4, !PT ;  /* 0x000000046e047209 */ /* 0x000fe20007810000 */
[----:B------:R-:W-:Y:S01]  /*34a0*/  LDSM.16.MT88.4 R24, [R200+0x4000] ;  /* 0x00400000c818783b */ /* 0x000fe20000004200 */
[----:B------:R-:W-:-:S02]  /*34b0*/  ISETP.GT.AND P1, PT, R0, 0x38, PT ;  /* 0x000000380000780c */ /* 0x000fc40003f24270 */
[----:B------:R-:W-:Y:S02]  /*34c0*/  FSEL R129, R37, -INF , P4 ;  /* 0xff80000025817808 */ /* 0x000fe40002000000 */
[----:B------:R-:W-:Y:S02]  /*34d0*/  FSEL R126, R48, -INF , P0 ;  /* 0xff800000307e7808 */ /* 0x000fe40000000000 */
[----:B------:R-:W-:Y:S02]  /*34e0*/  FMNMX.FTZ R3, R127, R3, !PT ;  /* 0x000000037f037209 */ /* 0x000fe40007810000 */
[----:B------:R-:W-:Y:S02]  /*34f0*/  ISETP.GT.AND P0, PT, R0, 0x49, PT ;  /* 0x000000490000780c */ /* 0x000fe40003f04270 */
[----:B------:R-:W-:Y:S02]  /*3500*/  FMNMX.FTZ R4, R118, R4, !PT ;  /* 0x0000000476047209 */ /* 0x000fe40007810000 */
[----:B------:R-:W-:-:S02]  /*3510*/  FSEL R125, R34, -INF , P1 ;  /* 0xff800000227d7808 */ /* 0x000fc40000800000 */
[----:B------:R-:W-:Y:S02]  /*3520*/  ISETP.GT.AND P1, PT, R0, 0x40, PT ;  /* 0x000000400000780c */ /* 0x000fe40003f24270 */
[----:B------:R-:W-:Y:S02]  /*3530*/  ISETP.GT.AND P4, PT, R2, 0x49, PT ;  /* 0x000000490200780c */ /* 0x000fe40003f84270 */
[----:B------:R-:W-:Y:S02]  /*3540*/  FMNMX.FTZ R3, R129, R3, !PT ;  /* 0x0000000381037209 */ /* 0x000fe40007810000 */
[----:B------:R-:W-:Y:S02]  /*3550*/  FSEL R131, R51, -INF , P0 ;  /* 0xff80000033837808 */ /* 0x000fe40000000000 */
[----:B------:R-:W-:Y:S02]  /*3560*/  FMNMX.FTZ R4, R124, R4, !PT ;  /* 0x000000047c047209 */ /* 0x000fe40007810000 */
        /* <DEDUP_REMOVED lines=15> */
[----:B------:R-:W-:Y:S02]  /*3660*/  ISETP.GT.AND P0, PT, R2, 0x58, PT ;  /* 0x000000580200780c */ /* 0x000fe40003f04270 */
[----:B------:R-:W-:Y:S02]  /*3670*/  FMNMX.FTZ R3, R135, R3, !PT ;  /* 0x0000000387037209 */ /* 0x000fe40007810000 */
[----:B------:R-:W-:Y:S02]  /*3680*/  FMNMX.FTZ R4, R130, R4, !PT ;  /* 0x0000000482047209 */ /* 0x000fe40007810000 */
[----:B------:R-:W-:-:S02]  /*3690*/  FSEL R146, R54, -INF , P1 ;  /* 0xff80000036927808 */ /* 0x000fc40000800000 */
[----:B------:R-:W-:Y:S02]  /*36a0*/  ISETP.GT.AND P1, PT, R0, 0x58, PT ;  /* 0x000000580000780c */ /* 0x000fe40003f24270 */
[----:B------:R-:W-:Y:S02]  /*36b0*/  ISETP.GT.AND P4, PT, R2, 0x59, PT ;  /* 0x000000590200780c */ /* 0x000fe40003f84270 */
[----:B------:R-:W-:Y:S02]  /*36c0*/  FSEL R134, R56, -INF , P0 ;  /* 0xff80000038867808 */ /* 0x000fe40000000000 */
[----:B------:R-:W-:Y:S02]  /*36d0*/  FMNMX.FTZ R3, R145, R3, !PT ;  /* 0x0000000391037209 */ /* 0x000fe40007810000 */
        /* <DEDUP_REMOVED lines=9> */
[----:B------:R-:W-:Y:S02]  /*3770*/  FSEL R179, R64, -INF , P1 ;  /* 0xff80000040b37808 */ /* 0x000fe40000800000 */
[----:B------:R-:W-:Y:S02]  /*3780*/  FMNMX.FTZ R3, R144, R3, !PT ;  /* 0x0000000390037209 */ /* 0x000fe40007810000 */
[----:B------:R-:W-:Y:S02]  /*3790*/  FMNMX.FTZ R4, R131, R4, !PT ;  /* 0x0000000483047209 */ /* 0x000fe40007810000 */
[----:B------:R-:W-:Y:S02]  /*37a0*/  ISETP.GT.AND P4, PT, R2, 0x68, PT ;  /* 0x000000680200780c */ /* 0x000fe40003f84270 */
[----:B------:R-:W-:-:S02]  /*37b0*/  FSEL R180, R65, -INF , P0 ;  /* 0xff80000041b47808 */ /* 0x000fc40000000000 */
[----:B------:R-:W-:Y:S02]  /*37c0*/  FMNMX.FTZ R3, R179, R3, !PT ;  /* 0x00000003b3037209 */ /* 0x000fe40007810000 */
[----:B------:R-:W-:Y:S02]  /*37d0*/  ISETP.GT.AND P1, PT, R2, 0x69, PT ;  /* 0x000000690200780c */ /* 0x000fe40003f24270 */
[----:B------:R-:W-:Y:S02]  /*37e0*/  FMNMX.FTZ R4, R146, R4, !PT ;  /* 0x0000000492047209 */ /* 0x000fe40007810000 */
[----:B------:R-:W-:Y:S02]  /*37f0*/  FSEL R181, R16, -INF , P4 ;  /* 0xff80000010b57808 */ /* 0x000fe40002000000 */
[----:B------:R-:W-:Y:S02]  /*3800*/  FMNMX.FTZ R3, R180, R3, !PT ;  /* 0x00000003b4037209 */ /* 0x000fe40007810000 */
[----:B------:R-:W-:-:S02]  /*3810*/  FSEL R183, R17, -INF , P1 ;  /* 0xff80000011b77808 */ /* 0x000fc40000800000 */
[----:B------:R-:W-:Y:S02]  /*3820*/  FMNMX.FTZ R4, R163, R4, !PT ;  /* 0x00000004a3047209 */ /* 0x000fe40007810000 */
[----:B------:R-:W-:Y:S02]  /*3830*/  ISETP.GT.AND P1, PT, R0, 0x60, PT ;  /* 0x000000600000780c */ /* 0x000fe40003f24270 */
[----:B------:R-:W-:Y:S02]  /*3840*/  ISETP.GT.AND P0, PT, R2, 0x70, PT ;  /* 0x000000700200780c */ /* 0x000fe40003f04270 */
[----:B------:R-:W-:Y:S02]  /*3850*/  FMNMX.FTZ R3, R181, R3, !PT ;  /* 0x00000003b5037209 */ /* 0x000fe40007810000 */
[----:B------:R-:W-:Y:S02]  /*3860*/  FMNMX.FTZ R4, R161, R4, !PT ;  /* 0x00000004a1047209 */ /* 0x000fe40007810000 */
[----:B------:R-:W-:-:S02]  /*3870*/  FSEL R182, R66, -INF , P1 ;  /* 0xff80000042b67808 */ /* 0x000fc40000800000 */
[C---:B------:R-:W-:Y:S02]  /*3880*/  ISETP.GT.AND P6, PT, R2.reuse, 0x71, PT ;  /* 0x000000710200780c */ /* 0x040fe40003fc4270 */
[----:B------:R-:W-:Y:S02]  /*3890*/  ISETP.GT.AND P4, PT, R2, 0x78, PT ;  /* 0x000000780200780c */ /* 0x000fe40003f84270 */
[----:B------:R-:W-:Y:S02]  /*38a0*/  FSEL R240, R72, -INF , P0 ;  /* 0xff80000048f07808 */ /* 0x000fe40000000000 */
[----:B------:R-:W-:Y:S02]  /*38b0*/  ISETP.GT.AND P1, PT, R2, 0x79, PT ;  /* 0x000000790200780c */ /* 0x000fe40003f24270 */
[----:B------:R-:W-:Y:S02]  /*38c0*/  ISETP.GT.AND P0, PT, R0, 0x61, PT ;  /* 0x000000610000780c */ /* 0x000fe40003f04270 */
[----:B------:R-:W-:-:S02]  /*38d0*/  FMNMX.FTZ R2, R183, R3, !PT ;  /* 0x00000003b7027209 */ /* 0x000fc40007810000 */
[----:B------:R-:W-:Y:S02]  /*38e0*/  FMNMX.FTZ R3, R160, R4, !PT ;  /* 0x00000004a0037209 */ /* 0x000fe40007810000 */
[----:B------:R-:W-:Y:S02]  /*38f0*/  FSEL R231, R67, -INF , P0 ;  /* 0xff80000043e77808 */ /* 0x000fe40000000000 */
        /* <DEDUP_REMOVED lines=10> */
[----:B------:R-:W-:Y:S02]  /*39a0*/  FSEL R229, R19, -INF , P4 ;  /* 0xff80000013e57808 */ /* 0x000fe40002000000 */
[----:B------:R-:W-:Y:S01]  /*39b0*/  ISETP.GT.AND P1, PT, R0, 0x70, PT ;  /* 0x000000700000780c */ /* 0x000fe20003f24270 */
[----:B------:R-:W-:Y:S01]  /*39c0*/  LDSM.16.MT88.4 R16, [R200] ;  /* 0x00000000c810783b */ /* 0x000fe20000004200 */
[----:B------:R-:W-:Y:S02]  /*39d0*/  FMNMX.FTZ R2, R230, R2, !PT ;  /* 0x00000002e6027209 */ /* 0x000fe40007810000 */
[----:B------:R-:W-:Y:S02]  /*39e0*/  FMNMX.FTZ R117, R238, R117, !PT ;  /* 0x00000075ee757209 */ /* 0x000fe40007810000 */
[----:B------:R-:W-:Y:S02]  /*39f0*/  ISETP.GT.AND P0, PT, R0, 0x71, PT ;  /* 0x000000710000780c */ /* 0x000fe40003f04270 */
[----:B------:R-:W-:-:S02]  /*3a00*/  FSEL R241, R74, -INF , P1 ;  /* 0xff8000004af17808 */ /* 0x000fc40000800000 */
[----:B------:R-:W-:Y:S02]  /*3a10*/  FMNMX.FTZ R2, R229, R2, !PT ;  /* 0x00000002e5027209 */ /* 0x000fe40007810000 */
[----:B------:R-:W-:Y:S02]  /*3a20*/  FMNMX.FTZ R117, R242, R117, !PT ;  /* 0x00000075f2757209 */ /* 0x000fe40007810000 */
[----:B------:R-:W-:Y:S02]  /*3a30*/  FSEL R244, R75, -INF , P0 ;  /* 0xff8000004bf47808 */ /* 0x000fe40000000000 */
[C---:B------:R-:W-:Y:S01]  /*3a40*/  ISETP.GT.AND P1, PT, R0.reuse, 0x78, PT ;  /* 0x000000780000780c */ /* 0x040fe20003f24270 */
[----:B------:R-:W1:Y:S01]  /*3a50*/  SHFL.BFLY PT, R3, R117, 0x2, 0x1f ;  /* 0x0c401f0075037f89 */ /* 0x000e6200000e0000 */
[----:B------:R-:W-:Y:S02]  /*3a60*/  FMNMX.FTZ R2, R241, R2, !PT ;  /* 0x00000002f1027209 */ /* 0x000fe40007810000 */
[----:B------:R-:W-:-:S02]  /*3a70*/  ISETP.GT.AND P0, PT, R0, 0x79, PT ;  /* 0x000000790000780c */ /* 0x000fc40003f04270 */
[----:B------:R-:W-:Y:S02]  /*3a80*/  FSEL R243, R78, -INF , P1 ;  /* 0xff8000004ef37808 */ /* 0x000fe40000800000 */
[----:B------:R-:W-:Y:S02]  /*3a90*/  FMNMX.FTZ R0, R244, R2, !PT ;  /* 0x00000002f4007209 */ /* 0x000fe40007810000 */
[----:B------:R-:W-:Y:S02]  /*3aa0*/  FSEL R248, R79, -INF , P0 ;  /* 0xff8000004ff87808 */ /* 0x000fe40000000000 */
        /* <DEDUP_REMOVED lines=51> */
[----:B------:R-:W3:Y:S07]  /*3de0*/  LDSM.16.MT88.4 R12, [R203+0x4000] ;  /* 0x00400000cb0c783b */ /* 0x000eee0000004200 */
[----:B--2---:R-:W-:Y:S01]  /*3df0*/  HMMA.16816.F32 R52, R4, R20, RZ ;  /* 0x000000140434723c */ /* 0x004fe200000018ff */
[----:B-1----:R-:W-:-:S07]  /*3e00*/  FFMA.FTZ R3, R60, c[0x0][0x2d0], -R2 ;  /* 0x0000b4003c037a23 */ /* 0x002fce0000010802 */
[C---:B------:R-:W-:Y:S01]  /*3e10*/  HMMA.16816.F32 R44, R4.reuse, R22, RZ ;  /* 0x00000016042c723c */ /* 0x040fe200000018ff */
[----:B------:R-:W1:Y:S01]  /*3e20*/  LDSM.16.MT88.4 R20, [R204+0x800] ;  /* 0x00080000cc14783b */ /* 0x000e620000004200 */
[----:B------:R2:W-:Y:S06]  /*3e30*/  MUFU.EX2 R154, R3 ;  /* 0x00000003009a7308 */ /* 0x0005ec0000000800 */
[C---:B------:R-:W-:Y:S08]  /*3e40*/  HMMA.16816.F32 R64, R4.reuse, R24, RZ ;  /* 0x000000180440723c */ /* 0x040ff000000018ff */
[----:B------:R-:W-:Y:S01]  /*3e50*/  HMMA.16816.F32 R72, R4, R26, RZ ;  /* 0x0000001a0448723c */ /* 0x000fe200000018ff */
[----:B------:R-:W1:Y:S01]  /*3e60*/  LDSM.16.MT88.4 R24, [R200+0x800] ;  /* 0x00080000c818783b */ /* 0x000e620000004200 */
[----:B--2---:R-:W-:-:S04]  /*3e70*/  FFMA.FTZ R3, R61, c[0x0][0x2d0], -R0 ;  /* 0x0000b4003d037a23 */ /* 0x004fc80000010800 */
[----:B------:R2:W-:Y:S02]  /*3e80*/  MUFU.EX2 R247, R3 ;  /* 0x0000000300f77308 */ /* 0x0005e40000000800 */
[C---:B----4-:R-:W-:Y:S08]  /*3e90*/  HMMA.16816.F32 R76, R4.reuse, R16, RZ ;  /* 0x00000010044c723c */ /* 0x050ff000000018ff */
[----:B-----5:R-:W-:Y:S01]  /*3ea0*/  HMMA.16816.F32 R88, R4, R8, RZ ;  /* 0x000000080458723c */ /* 0x020fe200000018ff */
[----:B--2---:R-:W-:-:S07]  /*3eb0*/  FFMA.FTZ R3, R62, c[0x0][0x2d0], -R0 ;  /* 0x0000b4003e037a23 */ /* 0x004fce0000010800 */
[C---:B------:R-:W-:Y:S01]  /*3ec0*/  HMMA.16816.F32 R92, R4.reuse, R10, RZ ;  /* 0x0000000a045c723c */ /* 0x040fe200000018ff */
[----:B------:R-:W-:Y:S01]  /*3ed0*/  LDSM.16.MT88.4 R8, [R206+0x800] ;  /* 0x00080000ce08783b */ /* 0x000fe20000004200 */
[----:B------:R2:W4:Y:S06]  /*3ee0*/  MUFU.EX2 R245, R3 ;  /* 0x0000000300f57308 */ /* 0x00052c0000000800 */
[----:B---3--:R-:W-:Y:S01]  /*3ef0*/  HMMA.16816.F32 R84, R4, R14, RZ ;  /* 0x0000000e0454723c */ /* 0x008fe200000018ff */
[----:B--2---:R-:W-:-:S07]  /*3f00*/  FFMA.FTZ R3, R63, c[0x0][0x2d0], -R0 ;  /* 0x0000b4003f037a23 */ /* 0x004fce0000010800 */
[----:B------:R-:W-:Y:S01]  /*3f10*/  HMMA.16816.F32 R60, R4, R18, RZ ;  /* 0x00000012043c723c */ /* 0x000fe200000018ff */
[----:B------:R-:W2:Y:S01]  /*3f20*/  LDSM.16.MT88.4 R16, [R203+0x800] ;  /* 0x00080000cb10783b */ /* 0x000ea20000004200 */
[----:B------:R3:W-:Y:S02]  /*3f30*/  MUFU.EX2 R246, R3 ;  /* 0x0000000300f67308 */ /* 0x0007e40000000800 */
[----:B---3--:R-:W-:-:S04]  /*3f40*/  FFMA.FTZ R3, R68, c[0x0][0x2d0], -R0 ;  /* 0x0000b40044037a23 */ /* 0x008fc80000010800 */
[----:B------:R-:W-:Y:S01]  /*3f50*/  HMMA.16816.F32 R68, R4, R12, RZ ;  /* 0x0000000c0444723c */ /* 0x000fe200000018ff */
[----:B------:R-:W-:Y:S01]  /*3f60*/  LDSM.16.MT88.4 R12, [R200+0x4800] ;  /* 0x00480000c80c783b */ /* 0x000fe20000004200 */
[----:B------:R-:W3:Y:S05]  /*3f70*/  MUFU.EX2 R249, R3 ;  /* 0x0000000300f97308 */ /* 0x000eea0000000800 */
[----:B------:R-:W-:Y:S02]  /*3f80*/  F2FP.PACK_AB R4, R252, R251 ;  /* 0x000000fbfc04723e */ /* 0x000fe400000000ff */
[----:B----4-:R-:W-:Y:S02]  /*3f90*/  F2FP.PACK_AB R5, R245, R247 ;  /* 0x000000f7f505723e */ /* 0x010fe400000000ff */
[----:B------:R-:W-:-:S02]  /*3fa0*/  F2FP.PACK_AB R6, R154, R250 ;  /* 0x000000fa9a06723e */ /* 0x000fc400000000ff */
[----:B---3--:R-:W-:Y:S01]  /*3fb0*/  F2FP.PACK_AB R7, R249, R246 ;  /* 0x000000f6f907723e */ /* 0x008fe200000000ff */
[----:B------:R-:W-:-:S04]  /*3fc0*/  FFMA.FTZ R3, R100, c[0x0][0x2d0], -R2 ;  /* 0x0000b40064037a23 */ /* 0x000fc80000010802 */
[----:B------:R3:W-:Y:S02]  /*3fd0*/  MUFU.EX2 R237, R3 ;  /* 0x0000000300ed7308 */ /* 0x0007e40000000800 */
[C---:B-1----:R-:W-:Y:S08]  /*3fe0*/  HMMA.16816.F32 R104, R4.reuse, R20, R48 ;  /* 0x000000140468723c */ /* 0x042ff00000001830 */
[----:B------:R-:W-:Y:S01]  /*3ff0*/  HMMA.16816.F32 R80, R4, R22, R36 ;  /* 0x000000160450723c */ /* 0x000fe20000001824 */
[----:B------:R-:W1:Y:S01]  /*4000*/  LDSM.16.MT88.4 R20, [R204+0x4800] ;  /* 0x00480000cc14783b */ /* 0x000e620000004200 */
[----:B---3--:R-:W-:-:S06]  /*4010*/  FFMA.FTZ R3, R102, c[0x0][0x2d0], -R2 ;  /* 0x0000b40066037a23 */ /* 0x008fcc0000010802 */
[C---:B------:R-:W-:Y:S01]  /*4020*/  HMMA.16816.F32 R120, R4.reuse, R24, R32 ;  /* 0x000000180478723c */ /* 0x040fe20000001820 */
[----:B------:R3:W4:Y:S07]  /*4030*/  MUFU.EX2 R235, R3 ;  /* 0x0000000300eb7308 */ /* 0x00072e0000000800 */
[C---:B--2---:R-:W-:Y:S08]  /*4040*/  HMMA.16816.F32 R36, R4.reuse, R16, R28 ;  /* 0x000000100424723c */ /* 0x044ff0000000181c */
[----:B------:R-:W-:Y:S01]  /*4050*/  HMMA.16816.F32 R32, R4, R8, R52 ;  /* 0x000000080420723c */ /* 0x000fe20000001834 */
[----:B---3--:R-:W-:-:S04]  /*4060*/  FFMA.FTZ R3, R101, c[0x0][0x2d0], -R2 ;  /* 0x0000b40065037a23 */ /* 0x008fc80000010802 */
[----:B------:R2:W-:Y:S03]  /*4070*/  MUFU.EX2 R234, R3 ;  /* 0x0000000300ea7308 */ /* 0x0005e60000000800 */
[C---:B------:R-:W-:Y:S01]  /*4080*/  HMMA.16816.F32 R28, R4.reuse, R10, R44 ;  /* 0x0000000a041c723c */ /* 0x040fe2000000182c */
[----:B------:R-:W3:Y:S07]  /*4090*/  LDSM.16.MT88.4 R8, [R206+0x4800] ;  /* 0x00480000ce08783b */ /* 0x000eee0000004200 */
[----:B------:R-:W-:Y:S01]  /*40a0*/  HMMA.16816.F32 R96, R4, R26, R40 ;  /* 0x0000001a0460723c */ /* 0x000fe20000001828 */
[----:B------:R-:W-:Y:S01]  /*40b0*/  LDSM.16.MT88.4 R24, [R200+0x1000] ;  /* 0x00100000c818783b */ /* 0x000fe20000004200 */
[----:B--2---:R-:W-:-:S06]  /*40c0*/  FFMA.FTZ R3, R103, c[0x0][0x2d0], -R2 ;  /* 0x0000b40067037a23 */ /* 0x004fcc0000010802 */
        /* <DEDUP_REMOVED lines=8> */
[C---:B------:R-:W-:Y:S08]  /*4150*/  HMMA.16816.F32 R44, R4.reuse, R12, R64 ;  /* 0x0000000c042c723c */ /* 0x040ff00000001840 */
[----:B------:R-:W-:Y:S01]  /*4160*/  HMMA.16816.F32 R48, R4, R14, R72 ;  /* 0x0000000e0430723c */ /* 0x000fe20000001848 */
[----:B------:R-:W1:Y:S01]  /*4170*/  LDSM.16.MT88.4 R12, [R203+0x1000] ;  /* 0x00100000cb0c783b */ /* 0x000e620000004200 */
[----:B-----5:R-:W-:-:S06]  /*4180*/  FFMA.FTZ R3, R109, c[0x0][0x2d0], -R0 ;  /* 0x0000b4006d037a23 */ /* 0x020fcc0000010800 */
[C---:B---3--:R-:W-:Y:S01]  /*4190*/  HMMA.16816.F32 R72, R4.reuse, R8, R88 ;  /* 0x000000080448723c */ /* 0x048fe20000001858 */
[----:B------:R3:W5:Y:S07]  /*41a0*/  MUFU.EX2 R109, R3 ;  /* 0x00000003006d7308 */ /* 0x00076e0000000800 */
[C---:B------:R-:W-:Y:S01]  /*41b0*/  HMMA.16816.F32 R76, R4.reuse, R10, R92 ;  /* 0x0000000a044c723c */ /* 0x040fe2000000185c */
[----:B------:R-:W1:Y:S07]  /*41c0*/  LDSM.16.MT88.4 R8, [R206+0x1000] ;  /* 0x00100000ce08783b */ /* 0x000e6e0000004200 */
[----:B--2---:R-:W-:Y:S01]  /*41d0*/  HMMA.16816.F32 R60, R4, R16, R68 ;  /* 0x00000010043c723c */ /* 0x004fe20000001844 */
[----:B---3--:R-:W-:-:S02]  /*41e0*/  FFMA.FTZ R3, R111, c[0x0][0x2d0], -R0 ;  /* 0x0000b4006f037a23 */ /* 0x008fc40000010800 */
[----:B------:R-:W-:Y:S02]  /*41f0*/  IMAD.MOV.U32 R111, RZ, RZ, R158 ;  /* 0x000000ffff6f7224 */ /* 0x000fe400078e009e */
[----:B------:R2:W-:Y:S03]  /*4200*/  MUFU.EX2 R108, R3 ;  /* 0x00000003006c7308 */ /* 0x0005e60000000800 */
[----:B------:R-:W-:Y:S01]  /*4210*/  HMMA.16816.F32 R64, R4, R18, R84 ;  /* 0x000000120440723c */ /* 0x000fe20000001854 */
[----:B------:R-:W3:Y:S06]  /*4220*/  LDSM.16.MT88.4 R16, [R200+0x5000] ;  /* 0x00500000c810783b */ /* 0x000eec0000004200 */
[----:B----4-:R-:W-:-:S02]  /*4230*/  F2FP.PACK_AB R4, R235, R237 ;  /* 0x000000edeb04723e */ /* 0x010fc400000000ff */
[----:B-----5:R-:W-:Y:S02]  /*4240*/  F2FP.PACK_AB R5, R109, R233 ;  /* 0x000000e96d05723e */ /* 0x020fe400000000ff */
[----:B------:R-:W-:Y:S01]  /*4250*/  F2FP.PACK_AB R6, R236, R234 ;  /* 0x000000eaec06723e */ /* 0x000fe200000000ff */
[----:B--2---:R-:W-:Y:S02]  /*4260*/  FFMA.FTZ R3, R110, c[0x0][0x2d0], -R0 ;  /* 0x0000b4006e037a23 */ /* 0x004fe40000010800 */
[----:B------:R-:W-:Y:S02]  /*4270*/  IMAD.MOV.U32 R110, RZ, RZ, R157 ;  /* 0x000000ffff6e7224 */ /* 0x000fe400078e009d */
[----:B------:R-:W2:Y:S02]  /*4280*/  MUFU.EX2 R232, R3 ;  /* 0x0000000300e87308 */ /* 0x000ea40000000800 */
[----:B--2---:R-:W-:Y:S01]  /*4290*/  F2FP.PACK_AB R7, R232, R108 ;  /* 0x0000006ce807723e */ /* 0x004fe200000000ff */
[----:B------:R-:W-:-:S05]  /*42a0*/  FFMA.FTZ R3, R113, c[0x0][0x2d0], -R2 ;  /* 0x0000b40071037a23 */ /* 0x000fca0000010802 */
[----:B------:R2:W-:Y:S01]  /*42b0*/  MUFU.EX2 R178, R3 ;  /* 0x0000000300b27308 */ /* 0x0005e20000000800 */
[C---:B-1----:R-:W-:Y:S07]  /*42c0*/  HMMA.16816.F32 R100, R4.reuse, R20, R104 ;  /* 0x000000140464723c */ /* 0x042fee0000001868 */
[----:B------:R-:W-:Y:S01]  /*42d0*/  IMAD.MOV.U32 R107, RZ, RZ, R148 ;  /* 0x000000ffff6b7224 */ /* 0x000fe200078e0094 */
[----:B------:R-:W-:Y:S01]  /*42e0*/  HMMA.16816.F32 R88, R4, R22, R80 ;  /* 0x000000160458723c */ /* 0x000fe20000001850 */
[----:B------:R-:W1:Y:S01]  /*42f0*/  LDSM.16.MT88.4 R20, [R204+0x5000] ;  /* 0x00500000cc14783b */ /* 0x000e620000004200 */
[----:B------:R-:W-:-:S02]  /*4300*/  IMAD.MOV.U32 R106, RZ, RZ, R147 ;  /* 0x000000ffff6a7224 */ /* 0x000fc400078e0093 */
[----:B------:R-:W-:Y:S02]  /*4310*/  IMAD.MOV.U32 R105, RZ, RZ, R107 ;  /* 0x000000ffff697224 */ /* 0x000fe400078e006b */
[--C-:B--2---:R-:W-:Y:S02]  /*4320*/  FFMA.FTZ R3, R114, c[0x0][0x2d0], -R2.reuse ;  /* 0x0000b40072037a23 */ /* 0x104fe40000010802 */
[C---:B------:R-:W-:Y:S02]  /*4330*/  HMMA.16816.F32 R84, R4.reuse, R12, R36 ;  /* 0x0000000c0454723c */ /* 0x040fe40000001824 */
[----:B------:R2:W4:Y:S06]  /*4340*/  MUFU.EX2 R177, R3 ;  /* 0x0000000300b17308 */ /* 0x00052c0000000800 */
[C---:B------:R-:W-:Y:S01]  /*4350*/  HMMA.16816.F32 R80, R4.reuse, R14, R40 ;  /* 0x0000000e0450723c */ /* 0x040fe20000001828 */
[----:B------:R-:W5:Y:S07]  /*4360*/  LDSM.16.MT88.4 R12, [R203+0x5000] ;  /* 0x00500000cb0c783b */ /* 0x000f6e0000004200 */
[----:B------:R-:W-:Y:S01]  /*4370*/  HMMA.16816.F32 R68, R4, R8, R32 ;  /* 0x000000080444723c */ /* 0x000fe20000001820 */
[----:B--2---:R-:W-:-:S04]  /*4380*/  FFMA.FTZ R3, R112, c[0x0][0x2d0], -R2 ;  /* 0x0000b40070037a23 */ /* 0x004fc80000010802 */
[----:B------:R2:W-:Y:S03]  /*4390*/  MUFU.EX2 R167, R3 ;  /* 0x0000000300a77308 */ /* 0x0005e60000000800 */
[C---:B------:R-:W-:Y:S01]  /*43a0*/  HMMA.16816.F32 R28, R4.reuse, R10, R28 ;  /* 0x0000000a041c723c */ /* 0x040fe2000000181c */
[----:B------:R-:W4:Y:S07]  /*43b0*/  LDSM.16.MT88.4 R8, [R206+0x5000] ;  /* 0x00500000ce08783b */ /* 0x000f2e0000004200 */
[----:B---3--:R-:W-:Y:S01]  /*43c0*/  HMMA.16816.F32 R40, R4, R16, R44 ;  /* 0x000000100428723c */ /* 0x008fe2000000182c */
[----:B--2---:R-:W-:-:S07]  /*43d0*/  FFMA.FTZ R3, R115, c[0x0][0x2d0], -R2 ;  /* 0x0000b40073037a23 */ /* 0x004fce0000010802 */
[C---:B------:R-:W-:Y:S01]  /*43e0*/  HMMA.16816.F32 R32, R4.reuse, R18, R48 ;  /* 0x000000120420723c */ /* 0x040fe20000001830 */
[----:B------:R-:W2:Y:S01]  /*43f0*/  LDSM.16.MT88.4 R16, [R200+0x1800] ;  /* 0x00180000c810783b */ /* 0x000ea20000004200 */
[----:B------:R3:W-:Y:S06]  /*4400*/  MUFU.EX2 R176, R3 ;  /* 0x0000000300b07308 */ /* 0x0007ec0000000800 */
[C---:B------:R-:W-:Y:S08]  /*4410*/  HMMA.16816.F32 R120, R4.reuse, R24, R120 ;  /* 0x000000180478723c */ /* 0x040ff00000001878 */
[----:B------:R-:W-:Y:S01]  /*4420*/  HMMA.16816.F32 R92, R4, R26, R96 ;  /* 0x0000001a045c723c */ /* 0x000fe20000001860 */
[----:B---3--:R-:W-:-:S04]  /*4430*/  FFMA.FTZ R3, R118, c[0x0][0x2d0], -R0 ;  /* 0x0000b40076037a23 */ /* 0x008fc80000010800 */
[----:B------:R3:W-:Y:S02]  /*4440*/  MUFU.EX2 R166, R3 ;  /* 0x0000000300a67308 */ /* 0x0007e40000000800 */
[----:B------:R-:W-:Y:S01]  /*4450*/  IMAD.MOV.U32 R99, RZ, RZ, R155 ;  /* 0x000000ffff637224 */ /* 0x000fe200078e009b */
[----:B-1----:R-:W-:Y:S01]  /*4460*/  HMMA.16816.F32 R36, R4, R20, R52 ;  /* 0x000000140424723c */ /* 0x002fe20000001834 */
[----:B------:R-:W-:Y:S02]  /*4470*/  IMAD.MOV.U32 R97, RZ, RZ, R150 ;  /* 0x000000ffff617224 */ /* 0x000fe400078e0096 */
[----:B------:R-:W-:Y:S02]  /*4480*/  IMAD.MOV.U32 R96, RZ, RZ, R149 ;  /* 0x000000ffff607224 */ /* 0x000fe400078e0095 */
[----:B------:R-:W-:-:S03]  /*4490*/  IMAD.MOV.U32 R98, RZ, RZ, R151 ;  /* 0x000000ffff627224 */ /* 0x000fc600078e0097 */
[----:B------:R-:W-:Y:S01]  /*44a0*/  HMMA.16816.F32 R24, R4, R22, R56 ;  /* 0x000000160418723c */ /* 0x000fe20000001838 */
[----:B------:R-:W1:Y:S01]  /*44b0*/  LDSM.16.MT88.4 R20, [R204+0x1800] ;  /* 0x00180000cc14783b */ /* 0x000e620000004200 */
[----:B---3--:R-:W-:-:S06]  /*44c0*/  FFMA.FTZ R3, R124, c[0x0][0x2d0], -R0 ;  /* 0x0000b4007c037a23 */ /* 0x008fcc0000010800 */
[C---:B-----5:R-:W-:Y:S01]  /*44d0*/  HMMA.16816.F32 R48, R4.reuse, R12, R60 ;  /* 0x0000000c0430723c */ /* 0x060fe2000000183c */
[----:B------:R3:W5:Y:S07]  /*44e0*/  MUFU.EX2 R165, R3 ;  /* 0x0000000300a57308 */ /* 0x00076e0000000800 */
[C---:B------:R-:W-:Y:S01]  /*44f0*/  HMMA.16816.F32 R56, R4.reuse, R14, R64 ;  /* 0x0000000e0438723c */ /* 0x040fe20000001840 */
[----:B------:R-:W1:Y:S07]  /*4500*/  LDSM.16.MT88.4 R12, [R203+0x1800] ;  /* 0x00180000cb0c783b */ /* 0x000e6e0000004200 */
[----:B----4-:R-:W-:Y:S01]  /*4510*/  HMMA.16816.F32 R60, R4, R8, R72 ;  /* 0x00000008043c723c */ /* 0x010fe20000001848 */
[----:B---3--:R-:W-:-:S04]  /*4520*/  FFMA.FTZ R3, R125, c[0x0][0x2d0], -R0 ;  /* 0x0000b4007d037a23 */ /* 0x008fc80000010800 */
[----:B------:R3:W-:Y:S03]  /*4530*/  MUFU.EX2 R164, R3 ;  /* 0x0000000300a47308 */ /* 0x0007e60000000800 */
[----:B------:R-:W-:Y:S01]  /*4540*/  HMMA.16816.F32 R64, R4, R10, R76 ;  /* 0x0000000a0440723c */ /* 0x000fe2000000184c */
[----:B------:R-:W4:Y:S06]  /*4550*/  LDSM.16.MT88.4 R8, [R206+0x1800] ;  /* 0x00180000ce08783b */ /* 0x000f2c0000004200 */
[----:B------:R-:W-:-:S02]  /*4560*/  F2FP.PACK_AB R4, R177, R178 ;  /* 0x000000b2b104723e */ /* 0x000fc400000000ff */
[----:B-----5:R-:W-:Y:S02]  /*4570*/  F2FP.PACK_AB R5, R165, R166 ;  /* 0x000000a6a505723e */ /* 0x020fe400000000ff */
[----:B------:R-:W-:Y:S01]  /*4580*/  F2FP.PACK_AB R6, R176, R167 ;  /* 0x000000a7b006723e */ /* 0x000fe200000000ff */
[----:B---3--:R-:W-:-:S04]  /*4590*/  FFMA.FTZ R3, R119, c[0x0][0x2d0], -R0 ;  /* 0x0000b40077037a23 */ /* 0x008fc80000010800 */
[----:B------:R-:W3:Y:S02]  /*45a0*/  MUFU.EX2 R162, R3 ;  /* 0x0000000300a27308 */ /* 0x000ee40000000800 */
[----:B---3--:R-:W-:Y:S01]  /*45b0*/  F2FP.PACK_AB R7, R162, R164 ;  /* 0x000000a4a207723e */ /* 0x008fe200000000ff */
[----:B------:R-:W-:-:S05]  /*45c0*/  FFMA.FTZ R3, R127, c[0x0][0x2d0], -R2 ;  /* 0x0000b4007f037a23 */ /* 0x000fca0000010802 */
[----:B------:R3:W-:Y:S01]  /*45d0*/  MUFU.EX2 R159, R3 ;  /* 0x00000003009f7308 */ /* 0x0007e20000000800 */
[C---:B--2---:R-:W-:Y:S08]  /*45e0*/  HMMA.16816.F32 R120, R4.reuse, R16, R120 ;  /* 0x000000100478723c */ /* 0x044ff00000001878 */
[----:B------:R-:W-:Y:S01]  /*45f0*/  HMMA.16816.F32 R92, R4, R18, R92 ;  /* 0x00000012045c723c */ /* 0x000fe2000000185c */
[----:B------:R-:W2:Y:S01]  /*4600*/  LDSM.16.MT88.4 R16, [R200+0x5800] ;  /* 0x00580000c810783b */ /* 0x000ea20000004200 */
[----:B---3--:R-:W-:-:S06]  /*4610*/  FFMA.FTZ R3, R129, c[0x0][0x2d0], -R2 ;  /* 0x0000b40081037a23 */ /* 0x008fcc0000010802 */
[C---:B-1----:R-:W-:Y:S01]  /*4620*/  HMMA.16816.F32 R100, R4.reuse, R20, R100 ;  /* 0x000000140464723c */ /* 0x042fe20000001864 */
[----:B------:R-:W-:Y:S01]  /*4630*/  IMAD.MOV.U32 R129, RZ, RZ, R156 ;  /* 0x000000ffff817224 */ /* 0x000fe200078e009c */
[----:B------:R1:W3:Y:S06]  /*4640*/  MUFU.EX2 R158, R3 ;  /* 0x00000003009e7308 */ /* 0x0002ec0000000800 */
[C---:B------:R-:W-:Y:S01]  /*4650*/  HMMA.16816.F32 R88, R4.reuse, R22, R88 ;  /* 0x000000160458723c */ /* 0x040fe20000001858 */
[----:B------:R-:W5:Y:S07]  /*4660*/  LDSM.16.MT88.4 R20, [R204+0x5800] ;  /* 0x00580000cc14783b */ /* 0x000f6e0000004200 */
[----:B------:R-:W-:Y:S01]  /*4670*/  HMMA.16816.F32 R84, R4, R12, R84 ;  /* 0x0000000c0454723c */ /* 0x000fe20000001854 */
[----:B-1----:R-:W-:-:S02]  /*4680*/  FFMA.FTZ R3, R126, c[0x0][0x2d0], -R2 ;  /* 0x0000b4007e037a23 */ /* 0x002fc40000010802 */
[----:B------:R-:W-:Y:S02]  /*4690*/  LDSM.16.MT88.4 R124, [R200+0x3800] ;  /* 0x00380000c87c783b */ /* 0x000fe40000004200 */
[----:B------:R1:W-:Y:S03]  /*46a0*/  MUFU.EX2 R156, R3 ;  /* 0x00000003009c7308 */ /* 0x0003e60000000800 */
[C---:B------:R-:W-:Y:S01]  /*46b0*/  HMMA.16816.F32 R80, R4.reuse, R14, R80 ;  /* 0x0000000e0450723c */ /* 0x040fe20000001850 */
[----:B------:R-:W3:Y:S07]  /*46c0*/  LDSM.16.MT88.4 R12, [R203+0x5800] ;  /* 0x00580000cb0c783b */ /* 0x000eee0000004200 */
[----:B----4-:R-:W-:Y:S01]  /*46d0*/  HMMA.16816.F32 R76, R4, R8, R68 ;  /* 0x00000008044c723c */ /* 0x010fe20000001844 */
[----:B-1----:R-:W-:-:S07]  /*46e0*/  FFMA.FTZ R3, R128, c[0x0][0x2d0], -R2 ;  /* 0x0000b40080037a23 */ /* 0x002fce0000010802 */
[----:B------:R-:W-:Y:S01]  /*46f0*/  HMMA.16816.F32 R72, R4, R10, R28 ;  /* 0x0000000a0448723c */ /* 0x000fe2000000181c */
[----:B------:R-:W1:Y:S01]  /*4700*/  LDSM.16.MT88.4 R8, [R206+0x5800] ;  /* 0x00580000ce08783b */ /* 0x000e620000004200 */
[----:B------:R4:W-:Y:S01]  /*4710*/  MUFU.EX2 R157, R3 ;  /* 0x00000003009d7308 */ /* 0x0009e20000000800 */
[----:B------:R-:W-:-:S05]  /*4720*/  IMAD.MOV.U32 R128, RZ, RZ, R154 ;  /* 0x000000ffff807224 */ /* 0x000fca00078e009a */
[C---:B--2---:R-:W-:Y:S08]  /*4730*/  HMMA.16816.F32 R68, R4.reuse, R16, R40 ;  /* 0x000000100444723c */ /* 0x044ff00000001828 */
[----:B------:R-:W-:Y:S01]  /*4740*/  HMMA.16816.F32 R52, R4, R18, R32 ;  /* 0x000000120434723c */ /* 0x000fe20000001820 */
[----:B------:R-:W2:Y:S01]  /*4750*/  LDSM.16.MT88.4 R16, [R200+0x2000] ;  /* 0x00200000c810783b */ /* 0x000ea20000004200 */
[----:B----4-:R-:W-:-:S02]  /*4760*/  FFMA.FTZ R3, R130, c[0x0][0x2d0], -R0 ;  /* 0x0000b40082037a23 */ /* 0x010fc40000010800 */
[----:B------:R-:W-:Y:S02]  /*4770*/  IMAD.MOV.U32 R130, RZ, RZ, R153 ;  /* 0x000000ffff827224 */ /* 0x000fe400078e0099 */
[----:B------:R4:W-:Y:S02]  /*4780*/  MUFU.EX2 R155, R3 ;  /* 0x00000003009b7308 */ /* 0x0009e40000000800 */
[C---:B-----5:R-:W-:Y:S08]  /*4790*/  HMMA.16816.F32 R44, R4.reuse, R20, R36 ;  /* 0x00000014042c723c */ /* 0x060ff00000001824 */
[----:B------:R-:W-:Y:S01]  /*47a0*/  HMMA.16816.F32 R32, R4, R22, R24 ;  /* 0x000000160420723c */ /* 0x000fe20000001818 */
[----:B------:R-:W5:Y:S01]  /*47b0*/  LDSM.16.MT88.4 R20, [R204+0x2000] ;  /* 0x00200000cc14783b */ /* 0x000f620000004200 */
[----:B----4-:R-:W-:-:S06]  /*47c0*/  FFMA.FTZ R3, R133, c[0x0][0x2d0], -R0 ;  /* 0x0000b40085037a23 */ /* 0x010fcc0000010800 */
[C---:B---3--:R-:W-:Y:S01]  /*47d0*/  HMMA.16816.F32 R40, R4.reuse, R12, R48 ;  /* 0x0000000c0428723c */ /* 0x048fe20000001830 */
[----:B------:R3:W4:Y:S07]  /*47e0*/  MUFU.EX2 R154, R3 ;  /* 0x00000003009a7308 */ /* 0x00072e0000000800 */
[C---:B------:R-:W-:Y:S01]  /*47f0*/  HMMA.16816.F32 R36, R4.reuse, R14, R56 ;  /* 0x0000000e0424723c */ /* 0x040fe20000001838 */
[----:B------:R-:W2:Y:S07]  /*4800*/  LDSM.16.MT88.4 R12, [R203+0x2000] ;  /* 0x00200000cb0c783b */ /* 0x000eae0000004200 */
[----:B-1----:R-:W-:Y:S01]  /*4810*/  HMMA.16816.F32 R28, R4, R8, R60 ;  /* 0x00000008041c723c */ /* 0x002fe2000000183c */
[----:B---3--:R-:W-:-:S04]  /*4820*/  FFMA.FTZ R3, R132, c[0x0][0x2d0], -R0 ;  /* 0x0000b40084037a23 */ /* 0x008fc80000010800 */
[----:B------:R1:W-:Y:S03]  /*4830*/  MUFU.EX2 R153, R3 ;  /* 0x0000000300997308 */ /* 0x0003e60000000800 */
[----:B------:R-:W-:Y:S01]  /*4840*/  HMMA.16816.F32 R24, R4, R10, R64 ;  /* 0x0000000a0418723c */ /* 0x000fe20000001840 */
[----:B------:R-:W3:Y:S06]  /*4850*/  LDSM.16.MT88.4 R8, [R206+0x2000] ;  /* 0x00200000ce08783b */ /* 0x000eec0000004200 */
[----:B------:R-:W-:-:S02]  /*4860*/  F2FP.PACK_AB R4, R158, R159 ;  /* 0x0000009f9e04723e */ /* 0x000fc400000000ff */
[----:B----4-:R-:W-:Y:S02]  /*4870*/  F2FP.PACK_AB R5, R154, R155 ;  /* 0x0000009b9a05723e */ /* 0x010fe400000000ff */
[----:B------:R-:W-:Y:S01]  /*4880*/  F2FP.PACK_AB R6, R157, R156 ;  /* 0x0000009c9d06723e */ /* 0x000fe200000000ff */
[----:B-1----:R-:W-:Y:S02]  /*4890*/  FFMA.FTZ R3, R131, c[0x0][0x2d0], -R0 ;  /* 0x0000b40083037a23 */ /* 0x002fe40000010800 */
[----:B------:R-:W-:Y:S02]  /*48a0*/  IMAD.MOV.U32 R131, RZ, RZ, R99 ;  /* 0x000000ffff837224 */ /* 0x000fe400078e0063 */
[----:B------:R-:W-:Y:S02]  /*48b0*/  IMAD.MOV.U32 R99, RZ, RZ, R152 ;  /* 0x000000ffff637224 */ /* 0x000fe400078e0098 */
[----:B------:R-:W1:Y:S02]  /*48c0*/  MUFU.EX2 R152, R3 ;  /* 0x0000000300987308 */ /* 0x000e640000000800 */
[----:B------:R-:W-:Y:S01]  /*48d0*/  IMAD.MOV.U32 R107, RZ, RZ, R99 ;  /* 0x000000ffff6b7224 */ /* 0x000fe200078e0063 */
[----:B-1----:R-:W-:Y:S01]  /*48e0*/  F2FP.PACK_AB R7, R152, R153 ;  /* 0x000000999807723e */ /* 0x002fe200000000ff */
[----:B------:R-:W-:-:S04]  /*48f0*/  FFMA.FTZ R3, R135, c[0x0][0x2d0], -R2 ;  /* 0x0000b40087037a23 */ /* 0x000fc80000010802 */
[----:B------:R1:W-:Y:S02]  /*4900*/  MUFU.EX2 R150, R3 ;  /* 0x0000000300967308 */ /* 0x0003e40000000800 */
[C---:B--2---:R-:W-:Y:S08]  /*4910*/  HMMA.16816.F32 R120, R4.reuse, R16, R120 ;  /* 0x000000100478723c */ /* 0x044ff00000001878 */
[----:B------:R-:W-:Y:S01]  /*4920*/  HMMA.16816.F32 R56, R4, R18, R92 ;  /* 0x000000120438723c */ /* 0x000fe2000000185c */
[----:B------:R-:W2:Y:S01]  /*4930*/  LDSM.16.MT88.4 R16, [R200+0x6000] ;  /* 0x00600000c810783b */ /* 0x000ea20000004200 */
        /* <DEDUP_REMOVED lines=10> */
[----:B---3--:R-:W-:Y:S01]  /*49e0*/  HMMA.16816.F32 R76, R4, R8, R76 ;  /* 0x00000008044c723c */ /* 0x008fe2000000184c */
[----:B-1----:R-:W-:-:S07]  /*49f0*/  FFMA.FTZ R3, R144, c[0x0][0x2d0], -R2 ;  /* 0x0000b40090037a23 */ /* 0x002fce0000010802 */
        /* <DEDUP_REMOVED lines=8> */
[C---:B-----5:R-:W-:Y:S08]  /*4a80*/  HMMA.16816.F32 R44, R4.reuse, R20, R44 ;  /* 0x00000014042c723c */ /* 0x060ff0000000182c */
[----:B------:R-:W-:Y:S01]  /*4a90*/  HMMA.16816.F32 R32, R4, R22, R32 ;  /* 0x000000160420723c */ /* 0x000fe20000001820 */
[----:B------:R-:W5:Y:S01]  /*4aa0*/  LDSM.16.MT88.4 R20, [R204+0x2800] ;  /* 0x00280000cc14783b */ /* 0x000f620000004200 */
[----:B---3--:R-:W-:-:S06]  /*4ab0*/  FFMA.FTZ R3, R163, c[0x0][0x2d0], -R0 ;  /* 0x0000b400a3037a23 */ /* 0x008fcc0000010800 */
[----:B----4-:R-:W-:Y:S01]  /*4ac0*/  HMMA.16816.F32 R40, R4, R12, R40 ;  /* 0x0000000c0428723c */ /* 0x010fe20000001828 */
[----:B------:R-:W-:Y:S01]  /*4ad0*/  IMAD.MOV.U32 R163, RZ, RZ, R106 ;  /* 0x000000ffffa37224 */ /* 0x000fe200078e006a */
[----:B------:R3:W4:Y:S01]  /*4ae0*/  MUFU.EX2 R135, R3 ;  /* 0x0000000300877308 */ /* 0x0007220000000800 */
[----:B------:R-:W-:-:S05]  /*4af0*/  IMAD.MOV.U32 R106, RZ, RZ, R97 ;  /* 0x000000ffff6a7224 */ /* 0x000fca00078e0061 */
[C---:B------:R-:W-:Y:S01]  /*4b00*/  HMMA.16816.F32 R36, R4.reuse, R14, R36 ;  /* 0x0000000e0424723c */ /* 0x040fe20000001824 */
[----:B------:R-:W2:Y:S07]  /*4b10*/  LDSM.16.MT88.4 R12, [R203+0x2800] ;  /* 0x00280000cb0c783b */ /* 0x000eae0000004200 */
[----:B-1----:R-:W-:Y:S01]  /*4b20*/  HMMA.16816.F32 R28, R4, R8, R28 ;  /* 0x00000008041c723c */ /* 0x002fe2000000181c */
[----:B---3--:R-:W-:Y:S02]  /*4b30*/  FFMA.FTZ R3, R161, c[0x0][0x2d0], -R0 ;  /* 0x0000b400a1037a23 */ /* 0x008fe40000010800 */
[----:B------:R-:W-:-:S02]  /*4b40*/  IMAD.MOV.U32 R161, RZ, RZ, R96 ;  /* 0x000000ffffa17224 */ /* 0x000fc400078e0060 */
        /* <DEDUP_REMOVED lines=8> */
[----:B------:R-:W1:Y:S02]  /*4bd0*/  MUFU.EX2 R133, R3 ;  /* 0x0000000300857308 */ /* 0x000e640000000800 */
[----:B-1----:R-:W-:Y:S01]  /*4be0*/  F2FP.PACK_AB R7, R133, R134 ;  /* 0x000000868507723e */ /* 0x002fe200000000ff */
[----:B------:R-:W-:-:S02]  /*4bf0*/  FFMA.FTZ R3, R179, c[0x0][0x2d0], -R2 ;  /* 0x0000b400b3037a23 */ /* 0x000fc40000010802 */
[----:B------:R-:W-:-:S03]  /*4c00*/  IMAD.MOV.U32 R179, RZ, RZ, R105 ;  /* 0x000000ffffb37224 */ /* 0x000fc600078e0069 */
[----:B------:R1:W-:Y:S01]  /*4c10*/  MUFU.EX2 R132, R3 ;  /* 0x0000000300847308 */ /* 0x0003e20000000800 */
[C---:B--2---:R-:W-:Y:S08]  /*4c20*/  HMMA.16816.F32 R120, R4.reuse, R16, R120 ;  /* 0x000000100478723c */ /* 0x044ff00000001878 */
[----:B------:R-:W-:Y:S01]  /*4c30*/  HMMA.16816.F32 R56, R4, R18, R56 ;  /* 0x000000120438723c */ /* 0x000fe20000001838 */
[----:B------:R-:W2:Y:S01]  /*4c40*/  LDSM.16.MT88.4 R16, [R200+0x6800] ;  /* 0x00680000c810783b */ /* 0x000ea20000004200 */
        /* <DEDUP_REMOVED lines=23> */
[----:B----4-:R-:W-:Y:S01]  /*4dc0*/  HMMA.16816.F32 R44, R4, R12, R40 ;  /* 0x0000000c042c723c */ /* 0x010fe20000001828 */
[----:B---3--:R-:W-:-:S07]  /*4dd0*/  FFMA.FTZ R3, R231, c[0x0][0x2d0], -R0 ;  /* 0x0000b400e7037a23 */ /* 0x008fce0000010800 */
[C---:B------:R-:W-:Y:S01]  /*4de0*/  HMMA.16816.F32 R40, R4.reuse, R14, R36 ;  /* 0x0000000e0428723c */ /* 0x040fe20000001824 */
[----:B------:R-:W3:Y:S01]  /*4df0*/  LDSM.16.MT88.4 R12, [R203+0x3000] ;  /* 0x00300000cb0c783b */ /* 0x000ee20000004200 */
        /* <DEDUP_REMOVED lines=16> */
[C---:B--2---:R-:W-:Y:S08]  /*4f00*/  HMMA.16816.F32 R120, R4.reuse, R16, R120 ;  /* 0x000000100478723c */ /* 0x044ff00000001878 */
[----:B------:R-:W-:Y:S01]  /*4f10*/  HMMA.16816.F32 R28, R4, R18, R56 ;  /* 0x00000012041c723c */ /* 0x000fe20000001838 */
[----:B------:R-:W2:Y:S01]  /*4f20*/  LDSM.16.MT88.4 R16, [R200+0x7000] ;  /* 0x00700000c810783b */ /* 0x000ea20000004200 */
[----:B-1----:R-:W-:-:S06]  /*4f30*/  FFMA.FTZ R3, R239, c[0x0][0x2d0], -R2 ;  /* 0x0000b400ef037a23 */ /* 0x002fcc0000010802 */
[C---:B---3--:R-:W-:Y:S01]  /*4f40*/  HMMA.16816.F32 R76, R4.reuse, R12, R88 ;  /* 0x0000000c044c723c */ /* 0x048fe20000001858 */
[----:B------:R-:W-:Y:S01]  /*4f50*/  LDSM.16.MT88.4 R88, [R206+0x3800] ;  /* 0x00380000ce58783b */ /* 0x000fe20000004200 */
[----:B------:R1:W3:Y:S06]  /*4f60*/  MUFU.EX2 R52, R3 ;  /* 0x0000000300347308 */ /* 0x0002ec0000000800 */
[C---:B------:R-:W-:Y:S01]  /*4f70*/  HMMA.16816.F32 R56, R4.reuse, R14, R92 ;  /* 0x0000000e0438723c */ /* 0x040fe2000000185c */
[----:B------:R-:W5:Y:S07]  /*4f80*/  LDSM.16.MT88.4 R12, [R203+0x7000] ;  /* 0x00700000cb0c783b */ /* 0x000f6e0000004200 */
[----:B------:R-:W-:Y:S01]  /*4f90*/  HMMA.16816.F32 R68, R4, R20, R100 ;  /* 0x000000140444723c */ /* 0x000fe20000001864 */
[----:B------:R-:W-:Y:S01]  /*4fa0*/  LDSM.16.MT88.4 R100, [R204+0x7800] ;  /* 0x00780000cc64783b */ /* 0x000fe20000004200 */
[--C-:B-1----:R-:W-:Y:S01]  /*4fb0*/  FFMA.FTZ R3, R238, c[0x0][0x2d0], -R2.reuse ;  /* 0x0000b400ee037a23 */ /* 0x102fe20000010802 */
[----:B---3--:R-:W-:Y:S01]  /*4fc0*/  F2FP.PACK_AB R112, R52, R53 ;  /* 0x000000353470723e */ /* 0x008fe200000000ff */
[----:B------:R-:W-:-:S04]  /*4fd0*/  FFMA.FTZ R2, R242, c[0x0][0x2d0], -R2 ;  /* 0x0000b400f2027a23 */ /* 0x000fc80000010802 */
[C---:B------:R-:W-:Y:S01]  /*4fe0*/  HMMA.16816.F32 R36, R4.reuse, R22, R96 ;  /* 0x000000160424723c */ /* 0x040fe20000001860 */
[----:B------:R-:W1:Y:S04]  /*4ff0*/  LDSM.16.MT88.4 R20, [R204+0x7000] ;  /* 0x00700000cc14783b */ /* 0x000e680000004200 */
[----:B------:R-:W-:Y:S03]  /*5000*/  LDSM.16.MT88.4 R96, [R200+0x7800] ;  /* 0x00780000c860783b */ /* 0x000fe60000004200 */
[C---:B----4-:R-:W-:Y:S08]  /*5010*/  HMMA.16816.F32 R84, R4.reuse, R8, R84 ;  /* 0x000000080454723c */ /* 0x050ff00000001854 */
[C---:B--2---:R-:W-:Y:S01]  /*5020*/  HMMA.16816.F32 R64, R4.reuse, R18, R64 ;  /* 0x000000120440723c */ /* 0x044fe20000001840 */
        /* <DEDUP_REMOVED lines=21> */
[----:B------:R-:W2:Y:S03]  /*5180*/  MUFU.EX2 R12, R0 ;  /* 0x00000000000c7308 */ /* 0x000ea60000000800 */
[----:B------:R-:W-:Y:S01]  /*5190*/  HMMA.16816.F32 R24, R4, R10, R24 ;  /* 0x0000000a0418723c */ /* 0x000fe20000001818 */
[----:B------:R-:W-:Y:S01]  /*51a0*/  LDSM.16.MT88.4 R8, [R206+0x7800] ;  /* 0x00780000ce08783b */ /* 0x000fe20000004200 */
[----:B-1----:R-:W-:-:S05]  /*51b0*/  FADD.FTZ R2, R180, R181 ;  /* 0x000000b5b4027221 */ /* 0x002fca0000010000 */
[----:B------:R-:W-:Y:S02]  /*51c0*/  IMAD.MOV.U32 R5, RZ, RZ, c[0x0][0x168] ;  /* 0x00005a00ff057624 */ /* 0x000fe400078e00ff */
[----:B------:R-:W-:Y:S02]  /*51d0*/  FADD.FTZ R3, R161, R2 ;  /* 0x00000002a1037221 */ /* 0x000fe40000010000 */
[----:B------:R-:W-:Y:S01]  /*51e0*/  IMAD.MOV.U32 R161, RZ, RZ, R110 ;  /* 0x000000ffffa17224 */ /* 0x000fe200078e006e */
[----:B--2---:R-:W-:Y:S01]  /*51f0*/  F2FP.PACK_AB R115, R12, R13 ;  /* 0x0000000d0c73723e */ /* 0x004fe200000000ff */
[----:B------:R-:W-:Y:S02]  /*5200*/  FADD.FTZ R0, R160, R179 ;  /* 0x000000b3a0007221 */ /* 0x000fe40000010000 */
[----:B------:R-:W-:Y:S01]  /*5210*/  IMAD.MOV.U32 R160, RZ, RZ, R111 ;  /* 0x000000ffffa07224 */ /* 0x000fe200078e006f */
[----:B------:R-:W-:Y:S01]  /*5220*/  IADD3 R230, R161, -0x2, RZ ;  /* 0xfffffffea1e67810 */ /* 0x000fe20007ffe0ff */
        /* <DEDUP_REMOVED lines=22> */
[----:B------:R-:W1:Y:S01]  /*5390*/  LDSM.16.MT88.4 R108, [R203+0x7800] ;  /* 0x00780000cb6c783b */ /* 0x000e620000004200 */
[----:B------:R-:W-:Y:S01]  /*53a0*/  FADD.FTZ R2, R232, R2 ;  /* 0x00000002e8027221 */ /* 0x000fe20000010000 */
[----:B------:R-:W-:Y:S01]  /*53b0*/  HMMA.16816.F32 R68, R112, R72, R68 ;  /* 0x000000487044723c */ /* 0x000fe20000001844 */
[----:B------:R-:W-:-:S02]  /*53c0*/  FADD.FTZ R0, R178, R0 ;  /* 0x00000000b2007221 */ /* 0x000fc40000010000 */
[----:B------:R-:W-:Y:S02]  /*53d0*/  FADD.FTZ R2, R166, R2 ;  /* 0x00000002a6027221 */ /* 0x000fe40000010000 */
[----:B------:R-:W-:Y:S02]  /*53e0*/  FADD.FTZ R0, R177, R0 ;  /* 0x00000000b1007221 */ /* 0x000fe40000010000 */
[----:B------:R-:W-:Y:S01]  /*53f0*/  FADD.FTZ R2, R165, R2 ;  /* 0x00000002a5027221 */ /* 0x000fe20000010000 */
[----:B---3--:R-:W-:Y:S01]  /*5400*/  HMMA.16816.F32 R76, R112, R80, R76 ;  /* 0x00000050704c723c */ /* 0x008fe2000000184c */
        /* <DEDUP_REMOVED lines=18> */
[----:B------:R-:W-:Y:S01]  /*5530*/  @P5 IMAD.HI.U32 R2, R160, c[0x0][0x2c8], RZ ;  /* 0x0000b200a0025a27 */ /* 0x000fe200078e00ff */
[C---:B-1----:R-:W-:Y:S03]  /*5540*/  HMMA.16816.F32 R104, R112.reuse, R108, R44 ;  /* 0x0000006c7068723c */ /* 0x042fe6000000182c */
        /* <DEDUP_REMOVED lines=22> */
[----:B------:R-:W-:Y:S02]  /*56b0*/  FADD.FTZ R2, R53, R2 ;  /* 0x0000000235027221 */ /* 0x000fe40000010000 */
[----:B------:R-:W-:Y:S02]  /*56c0*/  FADD.FTZ R0, R17, R0 ;  /* 0x0000000011007221 */ /* 0x000fe40000010000 */
[----:B------:R-:W-:Y:S02]  /*56d0*/  FADD.FTZ R2, R52, R2 ;  /* 0x0000000234027221 */ /* 0x000fe40000010000 */
[----:B------:R-:W-:Y:S02]  /*56e0*/  FADD.FTZ R0, R16, R0 ;  /* 0x0000000010007221 */ /* 0x000fe40000010000 */
[----:B------:R-:W-:Y:S02]  /*56f0*/  IMAD.MOV.U32 R163, RZ, RZ, R129 ;  /* 0x000000ffffa37224 */ /* 0x000fe400078e0081 */
[----:B------:R-:W-:Y:S01]  /*5700*/  FADD.FTZ R0, R13, R0 ;  /* 0x000000000d007221 */ /* 0x000fe20000010000 */
[----:B------:R-:W-:Y:S01]  /*5710*/  HMMA.16816.F32 R128, R112, R100, R60 ;  /* 0x000000647080723c */ /* 0x000fe2000000183c */
[----:B------:R-:W-:Y:S01]  /*5720*/  FADD.FTZ R2, R19, R2 ;  /* 0x0000000213027221 */ /* 0x000fe20000010000 */
[----:B------:R-:W-:Y:S01]  /*5730*/  IMNMX R3, R163, R3, !PT ;  /* 0x00000003a3037217 */ /* 0x000fe20007800200 */
[----:B------:R-:W-:-:S02]  /*5740*/  FADD.FTZ R0, R12, R0 ;  /* 0x000000000c007221 */ /* 0x000fc40000010000 */
[----:B------:R-:W-:Y:S01]  /*5750*/  FADD.FTZ R2, R18, R2 ;  /* 0x0000000212027221 */ /* 0x000fe20000010000 */
[----:B------:R-:W-:Y:S01]  /*5760*/  ISETP.GE.AND P0, PT, R230, R3, PT ;  /* 0x00000003e600720c */ /* 0x000fe20003f06270 */
[----:B------:R1:W-:Y:S01]  /*5770*/  STL [R1+0x28], R3 ;  /* 0x0000280301007387 */ /* 0x0003e20000100800 */
[C---:B------:R-:W-:Y:S03]  /*5780*/  HMMA.16816.F32 R100, R112.reuse, R102, R48 ;  /* 0x000000667064723c */ /* 0x040fe60000001830 */
[----:B------:R1:W-:Y:S04]  /*5790*/  STL [R1+0x8], R0 ;  /* 0x0000080001007387 */ /* 0x0003e80000100800 */
[----:B------:R1:W-:Y:S01]  /*57a0*/  STL [R1+0x4], R2 ;  /* 0x0000040201007387 */ /* 0x0003e20000100800 */
[----:B------:R-:W-:Y:S03]  /*57b0*/  HMMA.16816.F32 R112, R112, R10, R24 ;  /* 0x0000000a7070723c */ /* 0x000fe60000001818 */
[----:B------:R-:W-:Y:S10]  /*57c0*/  @!P0 BRA `(.L_x_1406) ;  /* 0x0000421000008947 */ /* 0x000ff40003800000 */
[----:B------:R-:W-:Y:S02]  /*57d0*/  MOV R118, R116 ;  /* 0x0000007400767202 */ /* 0x000fe40000000f00 */
[----:B-1----:R-:W-:-:S02]  /*57e0*/  MOV R3, R117 ;  /* 0x0000007500037202 */ /* 0x002fc40000000f00 */
[----:B------:R-:W-:-:S07]  /*57f0*/  MOV R229, R230 ;  /* 0x000000e600e57202 */ /* 0x000fce0000000f00 */
.L_x_1407:
[----:B------:R-:W2:Y:S01]  /*5800*/  LDL R230, [R1] ;  /* 0x0000000001e67983 */ /* 0x000ea20000100800 */
[----:B------:R-:W-:Y:S04]  /*5810*/  DEPBAR.LE SB0, 0x0 ;  /* 0x000080000000791a */ /* 0x000fe80000000000 */
[----:B------:R-:W3:Y:S01]  /*5820*/  LDL.64 R178, [R1+0x18] ;  /* 0x0000180001b27983 */ /* 0x000ee20000100a00 */
[----:B------:R-:W-:Y:S05]  /*5830*/  WARPSYNC 0xffffffff ;  /* 0xffffffff00007948 */ /* 0x000fea0003800000 */
[----:B------:R-:W3:Y:S04]  /*5840*/  LDL R181, [R1+0x24] ;  /* 0x0000240001b57983 */ /* 0x000ee80000100800 */
        /* <DEDUP_REMOVED lines=17> */
[----:B------:R-:W5:Y:S01]  /*5960*/  LDSM.16.M88.4 R152, [R221] ;  /* 0x00000000dd98783b */ /* 0x000f620000000200 */
[C---:B------:R-:W-:Y:S07]  /*5970*/  HMMA.16816.F32 R28, R136.reuse, R32, RZ ;  /* 0x00000020881c723c */ /* 0x040fee00000018ff */
[----:B------:R-:W-:Y:S01]  /*5980*/  LDSM.16.M88.4 R156, [R218] ;  /* 0x00000000da9c783b */ /* 0x000fe20000000200 */
[C---:B------:R-:W-:Y:S07]  /*5990*/  HMMA.16816.F32 R32, R136.reuse, R34, RZ ;  /* 0x000000228820723c */ /* 0x040fee00000018ff */
[----:B------:R-:W-:Y:S01]  /*59a0*/  LDSM.16.M88.4 R160, [R217] ;  /* 0x00000000d9a0783b */ /* 0x000fe20000000200 */
[C---:B------:R-:W-:Y:S07]  /*59b0*/  HMMA.16816.F32 R36, R136.reuse, R40, RZ ;  /* 0x000000288824723c */ /* 0x040fee00000018ff */
[----:B------:R-:W-:Y:S01]  /*59c0*/  LDSM.16.M88.4 R164, [R216] ;  /* 0x00000000d8a4783b */ /* 0x000fe20000000200 */
[C---:B------:R-:W-:Y:S07]  /*59d0*/  HMMA.16816.F32 R40, R136.reuse, R42, RZ ;  /* 0x0000002a8828723c */ /* 0x040fee00000018ff */
[----:B------:R-:W4:Y:S04]  /*59e0*/  LDL R232, [R1+0xc] ;  /* 0x00000c0001e87983 */ /* 0x000f280000100800 */
        /* <DEDUP_REMOVED lines=13> */
[C---:B------:R-:W-:Y:S08]  /*5ac0*/  HMMA.16816.F32 R20, R140.reuse, R152, R20 ;  /* 0x000000988c14723c */ /* 0x040ff00000001814 */
[C---:B------:R-:W-:Y:S08]  /*5ad0*/  HMMA.16816.F32 R24, R140.reuse, R154, R24 ;  /* 0x0000009a8c18723c */ /* 0x040ff00000001818 */
        /* <DEDUP_REMOVED lines=9> */
[----:B------:R-:W-:Y:S03]  /*5b70*/  @!P6 IMAD.MOV.U32 R176, RZ, RZ, 0x6 ;  /* 0x00000006ffb0e424 */ /* 0x000fe600078e00ff */
[----:B------:R-:W-:Y:S01]  /*5b80*/  @!P6 SHF.R.S32.HI R0, RZ, 0x1f, R229 ;  /* 0x0000001fff00e819 */ /* 0x000fe200000114e5 */
[C---:B------:R-:W-:Y:S03]  /*5b90*/  @!P6 IMAD.WIDE.U32 R116, R229.reuse, c[0x0][0x208], RZ ;  /* 0x00008200e574ea25 */ /* 0x040fe600078e00ff */
[C---:B------:R-:W-:Y:S04]  /*5ba0*/  HMMA.16816.F32 R60, R140.reuse, R164, R60 ;  /* 0x000000a48c3c723c */ /* 0x040fe8000000183c */
[----:B------:R-:W-:Y:S02]  /*5bb0*/  @!P6 IMAD R0, R0, c[0x0][0x208], RZ ;  /* 0x000082000000ea24 */ /* 0x000fe400078e02ff */
[----:B------:R-:W-:Y:S02]  /*5bc0*/  @!P6 IMAD.SHL.U32 R2, R116, 0x80, RZ ;  /* 0x000000807402e824 */ /* 0x000fe400078e00ff */
[----:B------:R-:W-:Y:S04]  /*5bd0*/  HMMA.16816.F32 R64, R140, R166, R64 ;  /* 0x000000a68c40723c */ /* 0x000fe80000001840 */
[----:B------:R-:W-:Y:S04]  /*5be0*/  @!P6 IMAD R0, R229, c[0x0][0x20c], R0 ;  /* 0x00008300e500ea24 */ /* 0x000fe800078e0200 */
[----:B------:R-:W-:Y:S01]  /*5bf0*/  @!P6 IMAD.IADD R119, R117, 0x1, R0 ;  /* 0x000000017577e824 */ /* 0x000fe200078e0200 */
[----:B---3--:R-:W-:Y:S04]  /*5c00*/  @!P6 IADD3 R0, P1, R2, R178, RZ ;  /* 0x000000b20200e210 */ /* 0x008fe80007f3e0ff */
[----:B------:R-:W-:Y:S02]  /*5c10*/  @!P6 SHF.L.U64.HI R119, R116, 0x7, R119 ;  /* 0x000000077477e819 */ /* 0x000fe40000010277 */
[----:B------:R-:W-:Y:S03]  /*5c20*/  @!P6 LEA R116, P0, R0, c[0x0][0x1f8], 0x1 ;  /* 0x00007e000074ea11 */ /* 0x000fe600078008ff */
[C---:B------:R-:W-:Y:S01]  /*5c30*/  @!P6 IMAD.X R117, R119.reuse, 0x1, R181, P1 ;  /* 0x000000017775e824 */ /* 0x040fe200008e06b5 */
[----:B------:R-:W-:Y:S04]  /*5c40*/  @!P6 IADD3 R2, P4, P1, R2, 0x40, R178 ;  /* 0x000000400202e810 */ /* 0x000fe8000799e0b2 */
[----:B------:R-:W-:Y:S01]  /*5c50*/  @!P6 LEA.HI.X R117, R0, c[0x0][0x1fc], R117, 0x1, P0 ;  /* 0x00007f000075ea11 */ /* 0x000fe200000f0c75 */
[----:B------:R-:W-:Y:S01]  /*5c60*/  @!P6 IMAD.MOV.U32 R0, RZ, RZ, c[0x0][0x208] ;  /* 0x00008200ff00e624 */ /* 0x000fe200078e00ff */
[----:B------:R-:W-:Y:S02]  /*5c70*/  @!P6 IADD3.X R119, R119, RZ, R181, P4, P1 ;  /* 0x000000ff7777e210 */ /* 0x000fe400027e24b5 */
[----:B------:R-:W-:Y:S01]  /*5c80*/  @!P6 LEA R178, P0, R2, c[0x0][0x1f8], 0x1 ;  /* 0x00007e0002b2ea11 */ /* 0x000fe200078008ff */
[----:B------:R-:W-:Y:S01]  /*5c90*/  @!PT LDS RZ, [RZ] ;  /* 0x00000000fffff984 */ /* 0x000fe20000000800 */
[----:B------:R-:W-:Y:S01]  /*5ca0*/  @!PT LDS RZ, [RZ] ;  /* 0x00000000fffff984 */ /* 0x000fe20000000800 */
[----:B------:R-:W-:Y:S01]  /*5cb0*/  @!PT LDS RZ, [RZ] ;  /* 0x00000000fffff984 */ /* 0x000fe20000000800 */
[----:B------:R1:W-:Y:S01]  /*5cc0*/  @!P6 LDGSTS.E.BYPASS.LTC128B.128 [R228+0x100], [R116.64], !P3 ;  /* 0x0010000074e4efae */ /* 0x0003e2000d901d46 */
[C---:B------:R-:W-:Y:S01]  /*5cd0*/  @!P6 IMAD.SHL.U32 R180, R0.reuse, 0x40, RZ ;  /* 0x0000004000b4e824 */ /* 0x040fe200078e00ff */
[----:B------:R-:W-:Y:S02]  /*5ce0*/  @!P6 SHF.L.U64.HI R0, R0, R176, c[0x0][0x20c] ;  /* 0x000083000000e619 */ /* 0x000fe400000102b0 */
[----:B------:R-:W-:Y:S02]  /*5cf0*/  @!P6 LEA.HI.X R179, R2, c[0x0][0x1fc], R119, 0x1, P0 ;  /* 0x00007f0002b3ea11 */ /* 0x000fe400000f0c77 */
[----:B------:R-:W-:Y:S03]  /*5d00*/  @!P6 IADD3 R176, P1, R116, R180, RZ ;  /* 0x000000b474b0e210 */ /* 0x000fe60007f3e0ff */
[----:B------:R2:W-:Y:S01]  /*5d10*/  @!P6 LDGSTS.E.BYPASS.LTC128B.128 [R228+0x4100], [R178.64], !P2 ;  /* 0x04100000b2e4efae */ /* 0x0005e2000d101d46 */
[----:B------:R-:W-:Y:S07]  /*5d20*/  @!P6 IADD3.X R177, R117, R0, RZ, P1, !PT ;  /* 0x0000000075b1e210 */ /* 0x000fee0000ffe4ff */
[----:B------:R2:W-:Y:S08]  /*5d30*/  @!P6 LDGSTS.E.BYPASS.LTC128B.128 [R228+0x1100], [R176.64], !P3 ;  /* 0x01100000b0e4efae */ /* 0x0005f0000d901d46 */
[----:B------:R2:W-:Y:S01]  /*5d40*/  @!P6 LDGSTS.E.BYPASS.LTC128B.128 [R228+0x5100], [R176.64+0x80], !P2 ;  /* 0x05100080b0e4efae */ /* 0x0005e2000d101d46 */
[-C--:B-1----:R-:W-:Y:S04]  /*5d50*/  @!P6 IADD3 R116, P0, R176, R180.reuse, RZ ;  /* 0x000000b4b074e210 */ /* 0x082fe80007f1e0ff */
[----:B------:R-:W-:Y:S01]  /*5d60*/  @!P6 IADD3 R152, P1, R116, R180, RZ ;  /* 0x000000b47498e210 */ /* 0x000fe20007f3e0ff */
[--C-:B------:R-:W-:Y:S04]  /*5d70*/  @!P6 IMAD.X R117, R177, 0x1, R0.reuse, P0 ;  /* 0x00000001b175e824 */ /* 0x100fe800000e0600 */
[----:B------:R-:W-:Y:S01]  /*5d80*/  @!P6 IMAD.X R153, R117, 0x1, R0, P1 ;  /* 0x000000017599e824 */ /* 0x000fe200008e0600 */
[----:B------:R1:W-:Y:S08]  /*5d90*/  @!P6 LDGSTS.E.BYPASS.LTC128B.128 [R228+0x2100], [R116.64], !P3 ;  /* 0x0210000074e4efae */ /* 0x0003f0000d901d46 */
[----:B------:R1:W-:Y:S08]  /*5da0*/  @!P6 LDGSTS.E.BYPASS.LTC128B.128 [R228+0x6100], [R116.64+0x80], !P2 ;  /* 0x0610008074e4efae */ /* 0x0003f0000d101d46 */
[----:B------:R3:W-:Y:S08]  /*5db0*/  @!P6 LDGSTS.E.BYPASS.LTC128B.128 [R228+0x3100], [R152.64], !P3 ;  /* 0x0310000098e4efae */ /* 0x0007f0000d901d46 */
[----:B------:R3:W-:Y:S08]  /*5dc0*/  @!P6 LDGSTS.E.BYPASS.LTC128B.128 [R228+0x7100], [R152.64+0x80], !P2 ;  /* 0x0710008098e4efae */ /* 0x0007f0000d101d46 */
[----:B------:R-:W-:Y:S08]  /*5dd0*/  LDSM.16.M88.4 R144, [R205+0x800] ;  /* 0x00080000cd90783b */ /* 0x000ff00000000200 */
[----:B------:R-:W-:Y:S08]  /*5de0*/  LDSM.16.M88.4 R148, [R205+0x1000] ;  /* 0x00100000cd94783b */ /* 0x000ff00000000200 */
[----:B------:R-:W-:Y:S08]  /*5df0*/  LDSM.16.M88.4 R156, [R205+0x1800] ;  /* 0x00180000cd9c783b */ /* 0x000ff00000000200 */
[----:B---3--:R-:W3:Y:S01]  /*5e00*/  LDSM.16.M88.4 R152, [R205] ;  /* 0x00000000cd98783b */ /* 0x008ee20000000200 */
[----:B----4-:R-:W-:Y:S04]  /*5e10*/  @P5 IMAD.HI.U32 R2, R232, c[0x0][0x2c8], RZ ;  /* 0x0000b200e8025a27 */ /* 0x010fe800078e00ff */
[----:B------:R-:W-:Y:S03]  /*5e20*/  IMAD.MOV.U32 R0, RZ, RZ, R232 ;  /* 0x000000ffff007224 */ /* 0x000fe600078e00e8 */
[----:B------:R-:W0:Y:S01]  /*5e30*/  LDGDEPBAR ;  /* 0x00000000000079af */ /* 0x000e220000000000 */
[----:B------:R-:W-:Y:S07]  /*5e40*/  @P5 SHF.R.U32.HI R0, RZ, c[0x0][0x2cc], R2 ;  /* 0x0000b300ff005a19 */ /* 0x000fee0000011602 */
[----:B------:R-:W4:Y:S08]  /*5e50*/  LDSM.16.M88.4 R160, [R205+0x2000] ;  /* 0x00200000cda0783b */ /* 0x000f300000000200 */
[----:B------:R-:W5:Y:S08]  /*5e60*/  LDSM.16.M88.4 R164, [R205+0x2800] ;  /* 0x00280000cda4783b */ /* 0x000f700000000200 */
[----:B--2---:R-:W-:Y:S01]  /*5e70*/  LDSM.16.M88.4 R176, [R202+0x3000] ;  /* 0x00300000cab0783b */ /* 0x004fe20000000200 */
[C---:B---3--:R-:W-:Y:S07]  /*5e80*/  HMMA.16816.F32 R4, R168.reuse, R152, R4 ;  /* 0x00000098a804723c */ /* 0x048fee0000001804 */
[----:B------:R-:W-:Y:S01]  /*5e90*/  LDSM.16.M88.4 R180, [R202+0x3800] ;  /* 0x00380000cab4783b */ /* 0x000fe20000000200 */
[C---:B------:R-:W-:Y:S07]  /*5ea0*/  HMMA.16816.F32 R8, R168.reuse, R154, R8 ;  /* 0x0000009aa808723c */ /* 0x040fee0000001808 */
[----:B------:R-:W-:Y:S01]  /*5eb0*/  LDSM.16.M88.4 R152, [R205+0x3000] ;  /* 0x00300000cd98783b */ /* 0x000fe20000000200 */
[C---:B------:R-:W-:Y:S07]  /*5ec0*/  HMMA.16816.F32 R12, R168.reuse, R144, R12 ;  /* 0x00000090a80c723c */ /* 0x040fee000000180c */
[----:B-1----:R-:W-:Y:S01]  /*5ed0*/  SHFL.IDX PT, R116, R0, 0x1, 0x1c1f ;  /* 0x003c1f0000747f89 */ /* 0x002fe200000e0000 */
[C---:B------:R-:W-:Y:S07]  /*5ee0*/  HMMA.16816.F32 R16, R168.reuse, R146, R16 ;  /* 0x00000092a810723c */ /* 0x040fee0000001810 */
[----:B------:R-:W-:Y:S01]  /*5ef0*/  LDSM.16.M88.4 R144, [R205+0x3800] ;  /* 0x00380000cd90783b */ /* 0x000fe20000000200 */
[C---:B------:R-:W-:Y:S07]  /*5f00*/  HMMA.16816.F32 R20, R168.reuse, R148, R20 ;  /* 0x00000094a814723c */ /* 0x040fee0000001814 */
[----:B------:R1:W2:Y:S01]  /*5f10*/  SHFL.IDX PT, R2, R0, RZ, 0x1c1f ;  /* 0x001c1fff00027589 */ /* 0x0002a200000e0000 */
[C---:B------:R-:W-:Y:S07]  /*5f20*/  HMMA.16816.F32 R24, R168.reuse, R150, R24 ;  /* 0x00000096a818723c */ /* 0x040fee0000001818 */
[----:B------:R-:W3:Y:S01]  /*5f30*/  LDSM.16.M88.4 R148, [R202] ;  /* 0x00000000ca94783b */ /* 0x000ee20000000200 */
[C---:B------:R-:W-:Y:S08]  /*5f40*/  HMMA.16816.F32 R28, R168.reuse, R156, R28 ;  /* 0x0000009ca81c723c */ /* 0x040ff0000000181c */
[C---:B------:R-:W-:Y:S01]  /*5f50*/  HMMA.16816.F32 R32, R168.reuse, R158, R32 ;  /* 0x0000009ea820723c */ /* 0x040fe20000001820 */
[----:B------:R-:W3:Y:S03]  /*5f60*/  LDSM.16.M88.4 R156, [R202+0x800] ;  /* 0x00080000ca9c783b */ /* 0x000ee60000000200 */
[----:B-1----:R-:W-:Y:S04]  /*5f70*/  IMAD.MOV.U32 R0, RZ, RZ, -0x80 ;  /* 0xffffff80ff007424 */ /* 0x002fe800078e00ff */
[C---:B----4-:R-:W-:Y:S04]  /*5f80*/  HMMA.16816.F32 R36, R168.reuse, R160, R36 ;  /* 0x000000a0a824723c */ /* 0x050fe80000001824 */
[----:B------:R-:W-:Y:S04]  /*5f90*/  IMAD R0, R229, R0, 0x1 ;  /* 0x00000001e5007424 */ /* 0x000fe800078e0200 */
[C---:B------:R-:W-:Y:S01]  /*5fa0*/  HMMA.16816.F32 R40, R168.reuse, R162, R40 ;  /* 0x000000a2a828723c */ /* 0x040fe20000001828 */
[----:B------:R-:W1:Y:S03]  /*5fb0*/  LDSM.16.M88.4 R160, [R202+0x1000] ;  /* 0x00100000caa0783b */ /* 0x000e660000000200 */
[----:B------:R-:W-:Y:S04]  /*5fc0*/  IADD3 R0, R0, c[0x0][0x1d0], -R231 ;  /* 0x0000740000007a10 */ /* 0x000fe80007ffe8e7 */
[C---:B-----5:R-:W-:Y:S04]  /*5fd0*/  HMMA.16816.F32 R44, R168.reuse, R164, R44 ;  /* 0x000000a4a82c723c */ /* 0x060fe8000000182c */
[----:B------:R-:W-:Y:S04]  /*5fe0*/  IADD3 R0, R0, -c[0x0][0x168], RZ ;  /* 0x80005a0000007a10 */ /* 0x000fe80007ffe0ff */
[C---:B------:R-:W-:Y:S01]  /*5ff0*/  HMMA.16816.F32 R48, R168.reuse, R166, R48 ;  /* 0x000000a6a830723c */ /* 0x040fe20000001830 */
[----:B------:R-:W-:Y:S03]  /*6000*/  LDSM.16.M88.4 R164, [R202+0x2800] ;  /* 0x00280000caa4783b */ /* 0x000fe60000000200 */
[C---:B--2---:R-:W-:Y:S02]  /*6010*/  IMAD.IADD R2, R0.reuse, 0x1, R2 ;  /* 0x0000000100027824 */ /* 0x044fe400078e0202 */
[----:B------:R-:W-:Y:S02]  /*6020*/  IMAD.IADD R0, R0, 0x1, R116 ;  /* 0x0000000100007824 */ /* 0x000fe400078e0274 */
[C---:B------:R-:W-:Y:S03]  /*6030*/  HMMA.16816.F32 R52, R168.reuse, R152, R52 ;  /* 0x00000098a834723c */ /* 0x040fe60000001834 */
[C---:B------:R-:W-:Y:S02]  /*6040*/  ISETP.GT.AND P1, PT, R0.reuse, RZ, PT ;  /* 0x000000ff0000720c */ /* 0x040fe40003f24270 */
[----:B------:R-:W-:Y:S02]  /*6050*/  ISETP.GT.AND P0, PT, R0, 0x1, PT ;  /* 0x000000010000780c */ /* 0x000fe40003f04270 */
[C---:B------:R-:W-:Y:S01]  /*6060*/  ISETP.GT.AND P4, PT, R2.reuse, 0x1, PT ;  /* 0x000000010200780c */ /* 0x040fe20003f84270 */
[C---:B------:R-:W-:Y:S01]  /*6070*/  HMMA.16816.F32 R56, R168.reuse, R154, R56 ;  /* 0x0000009aa838723c */ /* 0x040fe20000001838 */
[----:B------:R-:W2:Y:S02]  /*6080*/  LDSM.16.M88.4 R152, [R202+0x1800] ;  /* 0x00180000ca98783b */ /* 0x000ea40000000200 */
[----:B------:R-:W-:Y:S05]  /*6090*/  ISETP.GT.AND P6, PT, R2, RZ, PT ;  /* 0x000000ff0200720c */ /* 0x000fea0003fc4270 */
[C---:B------:R-:W-:Y:S08]  /*60a0*/  HMMA.16816.F32 R60, R168.reuse, R144, R60 ;  /* 0x00000090a83c723c */ /* 0x040ff0000000183c */
[----:B------:R-:W-:Y:S01]  /*60b0*/  HMMA.16816.F32 R64, R168, R146, R64 ;  /* 0x00000092a840723c */ /* 0x000fe20000001840 */
[----:B------:R-:W4:Y:S07]  /*60c0*/  LDSM.16.M88.4 R144, [R202+0x2000] ;  /* 0x00200000ca90783b */ /* 0x000f2e0000000200 */
[C---:B---3--:R-:W-:Y:S08]  /*60d0*/  HMMA.16816.F32 R4, R172.reuse, R148, R4 ;  /* 0x00000094ac04723c */ /* 0x048ff00000001804 */
[C---:B------:R-:W-:Y:S01]  /*60e0*/  HMMA.16816.F32 R8, R172.reuse, R150, R8 ;  /* 0x00000096ac08723c */ /* 0x040fe20000001808 */
[----:B------:R-:W3:Y:S07]  /*60f0*/  LDSM.16.M88.4 R148, [R201+0x4000] ;  /* 0x00400000c994783b */ /* 0x000eee0000000200 */
[C---:B------:R-:W-:Y:S08]  /*6100*/  HMMA.16816.F32 R12, R172.reuse, R156, R12 ;  /* 0x0000009cac0c723c */ /* 0x040ff0000000180c */
[C---:B------:R-:W-:Y:S01]  /*6110*/  HMMA.16816.F32 R16, R172.reuse, R158, R16 ;  /* 0x0000009eac10723c */ /* 0x040fe20000001810 */
[----:B------:R-:W5:Y:S07]  /*6120*/  LDSM.16.M88.4 R156, [R201+0x4800] ;  /* 0x00480000c99c783b */ /* 0x000f6e0000000200 */
[C---:B-1----:R-:W-:Y:S08]  /*6130*/  HMMA.16816.F32 R20, R172.reuse, R160, R20 ;  /* 0x000000a0ac14723c */ /* 0x042ff00000001814 */
[C---:B------:R-:W-:Y:S01]  /*6140*/  HMMA.16816.F32 R24, R172.reuse, R162, R24 ;  /* 0x000000a2ac18723c */ /* 0x040fe20000001818 */
[----:B------:R-:W1:Y:S07]  /*6150*/  LDSM.16.M88.4 R160, [R201+0x5000] ;  /* 0x00500000c9a0783b */ /* 0x000e6e0000000200 */
[C---:B--2---:R-:W-:Y:S08]  /*6160*/  HMMA.16816.F32 R28, R172.reuse, R152, R28 ;  /* 0x00000098ac1c723c */ /* 0x044ff0000000181c */
[C---:B------:R-:W-:Y:S01]  /*6170*/  HMMA.16816.F32 R32, R172.reuse, R154, R32 ;  /* 0x0000009aac20723c */ /* 0x040fe20000001820 */
[----:B------:R-:W-:Y:S07]  /*6180*/  LDSM.16.M88.4 R152, [R201+0x6000] ;  /* 0x00600000c998783b */ /* 0x000fee0000000200 */
[C---:B----4-:R-:W-:Y:S08]  /*6190*/  HMMA.16816.F32 R36, R172.reuse, R144, R36 ;  /* 0x00000090ac24723c */ /* 0x050ff00000001824 */
[C---:B------:R-:W-:Y:S01]  /*61a0*/  HMMA.16816.F32 R40, R172.reuse, R146, R40 ;  /* 0x00000092ac28723c */ /* 0x040fe20000001828 */
[----:B------:R-:W2:Y:S07]  /*61b0*/  LDSM.16.M88.4 R144, [R201+0x5800] ;  /* 0x00580000c990783b */ /* 0x000eae0000000200 */
[C---:B------:R-:W-:Y:S08]  /*61c0*/  HMMA.16816.F32 R44, R172.reuse, R164, R44 ;  /* 0x000000a4ac2c723c */ /* 0x040ff0000000182c */
[C---:B------:R-:W-:Y:S01]  /*61d0*/  HMMA.16816.F32 R48, R172.reuse, R166, R48 ;  /* 0x000000a6ac30723c */ /* 0x040fe20000001830 */
[----:B------:R-:W4:Y:S07]  /*61e0*/  LDSM.16.M88.4 R164, [R201+0x6800] ;  /* 0x00680000c9a4783b */ /* 0x000f2e0000000200 */
[C---:B------:R-:W-:Y:S08]  /*61f0*/  HMMA.16816.F32 R52, R172.reuse, R176, R52 ;  /* 0x000000b0ac34723c */ /* 0x040ff00000001834 */
[C---:B------:R-:W-:Y:S01]  /*6200*/  HMMA.16816.F32 R56, R172.reuse, R178, R56 ;  /* 0x000000b2ac38723c */ /* 0x040fe20000001838 */
[----:B------:R-:W-:Y:S07]  /*6210*/  LDSM.16.M88.4 R176, [R209] ;  /* 0x00000000d1b0783b */ /* 0x000fee0000000200 */
[C---:B------:R-:W-:Y:S08]  /*6220*/  HMMA.16816.F32 R60, R172.reuse, R180, R60 ;  /* 0x000000b4ac3c723c */ /* 0x040ff0000000183c */
[----:B------:R-:W-:Y:S01]  /*6230*/  HMMA.16816.F32 R64, R172, R182, R64 ;  /* 0x000000b6ac40723c */ /* 0x000fe20000001840 */
[----:B------:R-:W-:Y:S07]  /*6240*/  LDSM.16.M88.4 R180, [R208] ;  /* 0x00000000d0b4783b */ /* 0x000fee0000000200 */
[C---:B---3--:R-:W-:Y:S08]  /*6250*/  HMMA.16816.F32 R4, R184.reuse, R148, R4 ;  /* 0x00000094b804723c */ /* 0x048ff00000001804 */
[C---:B------:R-:W-:Y:S01]  /*6260*/  HMMA.16816.F32 R8, R184.reuse, R150, R8 ;  /* 0x00000096b808723c */ /* 0x040fe20000001808 */
[----:B------:R-:W3:Y:S07]  /*6270*/  LDSM.16.M88.4 R148, [R201+0x7000] ;  /* 0x00700000c994783b */ /* 0x000eee0000000200 */
[C---:B-----5:R-:W-:Y:S08]  /*6280*/  HMMA.16816.F32 R12, R184.reuse, R156, R12 ;  /* 0x0000009cb80c723c */ /* 0x060ff0000000180c */
[C---:B------:R-:W-:Y:S01]  /*6290*/  HMMA.16816.F32 R16, R184.reuse, R158, R16 ;  /* 0x0000009eb810723c */ /* 0x040fe20000001810 */
[----:B------:R-:W5:Y:S07]  /*62a0*/  LDSM.16.M88.4 R156, [R201+0x7800] ;  /* 0x00780000c99c783b */ /* 0x000f6e0000000200 */
        /* <DEDUP_REMOVED lines=9> */
[C---:B----4-:R-:W-:Y:S08]  /*6340*/  HMMA.16816.F32 R44, R184.reuse, R164, R44 ;  /* 0x000000a4b82c723c */ /* 0x050ff0000000182c */
[C---:B------:R-:W-:Y:S01]  /*6350*/  HMMA.16816.F32 R48, R184.reuse, R166, R48 ;  /* 0x000000a6b830723c */ /* 0x040fe20000001830 */
[----:B------:R-:W-:Y:S07]  /*6360*/  LDSM.16.M88.4 R164, [R210] ;  /* 0x00000000d2a4783b */ /* 0x000fee0000000200 */
[C---:B---3--:R-:W-:Y:S08]  /*6370*/  HMMA.16816.F32 R52, R184.reuse, R148, R52 ;  /* 0x00000094b834723c */ /* 0x048ff00000001834 */
[C---:B------:R-:W-:Y:S01]  /*6380*/  HMMA.16816.F32 R56, R184.reuse, R150, R56 ;  /* 0x00000096b838723c */ /* 0x040fe20000001838 */
[----:B------:R-:W3:Y:S07]  /*6390*/  LDSM.16.M88.4 R148, [R212] ;  /* 0x00000000d494783b */ /* 0x000eee0000000200 */
[C---:B-----5:R-:W-:Y:S08]  /*63a0*/  HMMA.16816.F32 R60, R184.reuse, R156, R60 ;  /* 0x0000009cb83c723c */ /* 0x060ff0000000183c */
        /* <DEDUP_REMOVED lines=10> */
[----:B------:R-:W-:Y:S07]  /*6450*/  LDSM.16.M88.4 R152, [R205+0x5800] ;  /* 0x00580000cd98783b */ /* 0x000fee0000000200 */
        /* <DEDUP_REMOVED lines=14> */
[----:B------:R-:W-:Y:S07]  /*6540*/  LDSM.16.M88.4 R180, [R202+0x4000] ;  /* 0x00400000cab4783b */ /* 0x000fee0000000200 */
        /* <DEDUP_REMOVED lines=11> */
[----:B------:R-:W1:Y:S07]  /*6600*/  LDSM.16.M88.4 R152, [R202+0x5800] ;  /* 0x00580000ca98783b */ /* 0x000e6e0000000200 */
[C---:B----4-:R-:W-:Y:S08]  /*6610*/  HMMA.16816.F32 R36, R192.reuse, R156, R36 ;  /* 0x0000009cc024723c */ /* 0x050ff00000001824 */
[C---:B------:R-:W-:Y:S08]  /*6620*/  HMMA.16816.F32 R40, R192.reuse, R158, R40 ;  /* 0x0000009ec028723c */ /* 0x040ff00000001828 */
[C---:B-----5:R-:W-:Y:S08]  /*6630*/  HMMA.16816.F32 R44, R192.reuse, R164, R44 ;  /* 0x000000a4c02c723c */ /* 0x060ff0000000182c */
[C---:B------:R-:W-:Y:S08]  /*6640*/  HMMA.16816.F32 R48, R192.reuse, R166, R48 ;  /* 0x000000a6c030723c */ /* 0x040ff00000001830 */
[C---:B------:R-:W-:Y:S08]  /*6650*/  HMMA.16816.F32 R52, R192.reuse, R176, R52 ;  /* 0x000000b0c034723c */ /* 0x040ff00000001834 */
[C---:B------:R-:W-:Y:S08]  /*6660*/  HMMA.16816.F32 R56, R192.reuse, R178, R56 ;  /* 0x000000b2c038723c */ /* 0x040ff00000001838 */
[C---:B-1----:R-:W-:Y:S08]  /*6670*/  HMMA.16816.F32 R60, R192.reuse, R160, R60 ;  /* 0x000000a0c03c723c */ /* 0x042ff0000000183c */
[----:B------:R-:W-:Y:S08]  /*6680*/  HMMA.16816.F32 R64, R192, R162, R64 ;  /* 0x000000a2c040723c */ /* 0x000ff00000001840 */
[C---:B------:R-:W-:Y:S08]  /*6690*/  HMMA.16816.F32 R4, R196.reuse, R180, R4 ;  /* 0x000000b4c404723c */ /* 0x040ff00000001804 */
[C---:B------:R-:W-:Y:S08]  /*66a0*/  HMMA.16816.F32 R8, R196.reuse, R182, R8 ;  /* 0x000000b6c408723c */ /* 0x040ff00000001808 */
[C---:B--2---:R-:W-:Y:S08]  /*66b0*/  HMMA.16816.F32 R12, R196.reuse, R144, R12 ;  /* 0x00000090c40c723c */ /* 0x044ff0000000180c */
[C---:B------:R-:W-:Y:S01]  /*66c0*/  HMMA.16816.F32 R16, R196.reuse, R146, R16 ;  /* 0x00000092c410723c */ /* 0x040fe20000001810 */
[----:B------:R-:W1:Y:S03]  /*66d0*/  LDSM.16.M88.4 R144, [R202+0x6000] ;  /* 0x00600000ca90783b */ /* 0x000e660000000200 */
[----:B------:R-:W-:Y:S02]  /*66e0*/  FSEL R157, R6, -INF , P1 ;  /* 0xff800000069d7808 */ /* 0x000fe40000800000 */
[----:B------:R-:W-:Y:S02]  /*66f0*/  FSEL R159, R7, -INF , P0 ;  /* 0xff800000079f7808 */ /* 0x000fe40000000000 */
[C---:B---3--:R-:W-:Y:S03]  /*6700*/  HMMA.16816.F32 R20, R196.reuse, R148, R20 ;  /* 0x00000094c414723c */ /* 0x048fe60000001814 */
[----:B------:R-:W-:Y:S02]  /*6710*/  ISETP.GT.AND P1, PT, R0, 0x8, PT ;  /* 0x000000080000780c */ /* 0x000fe40003f24270 */
[----:B------:R-:W-:Y:S02]  /*6720*/  FSEL R156, R5, -INF , P4 ;  /* 0xff800000059c7808 */ /* 0x000fe40002000000 */
[----:B------:R-:W-:Y:S01]  /*6730*/  FSEL R116, R4, -INF , P6 ;  /* 0xff80000004747808 */ /* 0x000fe20003000000 */
[C---:B------:R-:W-:Y:S01]  /*6740*/  HMMA.16816.F32 R24, R196.reuse, R150, R24 ;  /* 0x00000096c418723c */ /* 0x040fe20000001818 */
[----:B------:R-:W2:Y:S02]  /*6750*/  LDSM.16.M88.4 R4, [R202+0x6800] ;  /* 0x00680000ca04783b */ /* 0x000ea40000000200 */
[----:B------:R-:W-:Y:S02]  /*6760*/  ISETP.GT.AND P0, PT, R0, 0x9, PT ;  /* 0x000000090000780c */ /* 0x000fe40003f04270 */
[----:B------:R-:W-:Y:S02]  /*6770*/  ISETP.GT.AND P4, PT, R2, 0x9, PT ;  /* 0x000000090200780c */ /* 0x000fe40003f84270 */
[----:B------:R-:W-:Y:S01]  /*6780*/  FSEL R151, R10, -INF , P1 ;  /* 0xff8000000a977808 */ /* 0x000fe20000800000 */
[C---:B------:R-:W-:Y:S03]  /*6790*/  HMMA.16816.F32 R28, R196.reuse, R152, R28 ;  /* 0x00000098c41c723c */ /* 0x040fe6000000181c */
[C---:B------:R-:W-:Y:S02]  /*67a0*/  ISETP.GT.AND P1, PT, R0.reuse, 0x10, PT ;  /* 0x000000100000780c */ /* 0x040fe40003f24270 */
[----:B------:R-:W-:Y:S02]  /*67b0*/  FSEL R158, R11, -INF , P0 ;  /* 0xff8000000b9e7808 */ /* 0x000fe40000000000 */
[----:B------:R-:W-:Y:S01]  /*67c0*/  ISETP.GT.AND P0, PT, R0, 0x11, PT ;  /* 0x000000110000780c */ /* 0x000fe20003f04270 */
[C---:B------:R-:W-:Y:S03]  /*67d0*/  HMMA.16816.F32 R32, R196.reuse, R154, R32 ;  /* 0x0000009ac420723c */ /* 0x040fe60000001820 */
[----:B------:R-:W-:Y:S02]  /*67e0*/  ISETP.GT.AND P6, PT, R2, 0x8, PT ;  /* 0x000000080200780c */ /* 0x000fe40003fc4270 */
[----:B------:R-:W-:Y:S02]  /*67f0*/  FSEL R150, R9, -INF , P4 ;  /* 0xff80000009967808 */ /* 0x000fe40002000000 */
[----:B------:R-:W-:Y:S01]  /*6800*/  FSEL R160, R14, -INF , P1 ;  /* 0xff8000000ea07808 */ /* 0x000fe20000800000 */
[C---:B-1----:R-:W-:Y:S04]  /*6810*/  HMMA.16816.F32 R36, R196.reuse, R144, R36 ;  /* 0x00000090c424723c */ /* 0x042fe80000001824 */
[----:B------:R-:W-:Y:S02]  /*6820*/  FSEL R161, R15, -INF , P0 ;  /* 0xff8000000fa17808 */ /* 0x000fe40000000000 */
[C---:B------:R-:W-:Y:S02]  /*6830*/  ISETP.GT.AND P1, PT, R0.reuse, 0x18, PT ;  /* 0x000000180000780c */ /* 0x040fe40003f24270 */
[----:B------:R-:W-:Y:S01]  /*6840*/  ISETP.GT.AND P0, PT, R0, 0x19, PT ;  /* 0x000000190000780c */ /* 0x000fe20003f04270 */
[C---:B------:R-:W-:Y:S03]  /*6850*/  HMMA.16816.F32 R40, R196.reuse, R146, R40 ;  /* 0x00000092c428723c */ /* 0x040fe60000001828 */
[----:B------:R-:W-:Y:S02]  /*6860*/  ISETP.GT.AND P4, PT, R2, 0x11, PT ;  /* 0x000000110200780c */ /* 0x000fe40003f84270 */
[----:B------:R-:W-:Y:S02]  /*6870*/  FSEL R162, R18, -INF , P1 ;  /* 0xff80000012a27808 */ /* 0x000fe40000800000 */
[----:B------:R-:W-:Y:S01]  /*6880*/  FSEL R163, R19, -INF , P0 ;  /* 0xff80000013a37808 */ /* 0x000fe20000000000 */
[C---:B--2---:R-:W-:Y:S01]  /*6890*/  HMMA.16816.F32 R44, R196.reuse, R4, R44 ;  /* 0x00000004c42c723c */ /* 0x044fe2000000182c */
[----:B------:R-:W2:Y:S02]  /*68a0*/  LDL.64 R18, [R1+0x10] ;  /* 0x0000100001127983 */ /* 0x000ea40000100a00 */
[----:B------:R-:W-:Y:S02]  /*68b0*/  ISETP.GT.AND P1, PT, R0, 0x20, PT ;  /* 0x000000200000780c */ /* 0x000fe40003f24270 */
[----:B------:R-:W-:Y:S02]  /*68c0*/  FSEL R153, R13, -INF , P4 ;  /* 0xff8000000d997808 */ /* 0x000fe40002000000 */
[----:B------:R-:W-:Y:S01]  /*68d0*/  ISETP.GT.AND P4, PT, R2, 0x19, PT ;  /* 0x000000190200780c */ /* 0x000fe20003f84270 */
[C---:B------:R-:W-:Y:S01]  /*68e0*/  HMMA.16816.F32 R48, R196.reuse, R6, R48 ;  /* 0x00000006c430723c */ /* 0x040fe20000001830 */
[----:B------:R-:W-:Y:S02]  /*68f0*/  LDSM.16.M88.4 R4, [R202+0x7800] ;  /* 0x00780000ca04783b */ /* 0x000fe40000000200 */
[----:B------:R-:W-:Y:S02]  /*6900*/  ISETP.GT.AND P0, PT, R0, 0x21, PT ;  /* 0x000000210000780c */ /* 0x000fe40003f04270 */
[----:B------:R-:W-:Y:S02]  /*6910*/  FSEL R155, R17, -INF , P4 ;  /* 0xff800000119b7808 */ /* 0x000fe40002000000 */
[----:B------:R-:W-:Y:S02]  /*6920*/  FSEL R148, R8, -INF , P6 ;  /* 0xff80000008947808 */ /* 0x000fe40003000000 */
[----:B------:R-:W3:Y:S01]  /*6930*/  LDL R17, [R1+0x20] ;  /* 0x0000200001117983 */ /* 0x000ee20000100800 */
[C---:B------:R-:W-:Y:S02]  /*6940*/  ISETP.GT.AND P6, PT, R2.reuse, 0x10, PT ;  /* 0x000000100200780c */ /* 0x040fe40003fc4270 */
[----:B------:R-:W-:Y:S01]  /*6950*/  ISETP.GT.AND P4, PT, R2, 0x21, PT ;  /* 0x000000210200780c */ /* 0x000fe20003f84270 */
[----:B------:R-:W1:Y:S01]  /*6960*/  LDSM.16.M88.4 R8, [R202+0x7000] ;  /* 0x00700000ca08783b */ /* 0x000e620000000200 */
[----:B------:R-:W-:Y:S01]  /*6970*/  FSEL R152, R12, -INF , P6 ;  /* 0xff8000000c987808 */ /* 0x000fe20003000000 */
[----:B------:R-:W-:Y:S04]  /*6980*/  DEPBAR.LE SB0, 0x0 ;  /* 0x000080000000791a */ /* 0x000fe80000000000 */
[----:B------:R-:W-:Y:S02]  /*6990*/  FMNMX.FTZ R12, R116, R3, !PT ;  /* 0x00000003740c7209 */ /* 0x000fe40007810000 */
[----:B------:R-:W-:Y:S01]  /*69a0*/  BAR.SYNC.DEFER_BLOCKING 0x0 ;  /* 0x0000000000007b1d */ /* 0x000fe20000010000 */
[----:B------:R-:W-:Y:S02]  /*69b0*/  FSEL R165, R21, -INF , P4 ;  /* 0xff80000015a57808 */ /* 0x000fe40002000000 */
[----:B------:R-:W-:Y:S02]  /*69c0*/  FMNMX.FTZ R12, R156, R12, !PT ;  /* 0x0000000c9c0c7209 */ /* 0x000fe40007810000 */
[----:B------:R-:W-:Y:S02]  /*69d0*/  FSEL R166, R22, -INF , P1 ;  /* 0xff80000016a67808 */ /* 0x000fe40000800000 */
[----:B------:R-:W-:Y:S02]  /*69e0*/  FMNMX.FTZ R12, R148, R12, !PT ;  /* 0x0000000c940c7209 */ /* 0x000fe40007810000 */
[----:B------:R-:W-:Y:S02]  /*69f0*/  FSEL R176, R23, -INF , P0 ;  /* 0xff80000017b07808 */ /* 0x000fe40000000000 */
[----:B------:R-:W-:Y:S02]  /*6a00*/  FMNMX.FTZ R12, R150, R12, !PT ;  /* 0x0000000c960c7209 */ /* 0x000fe40007810000 */
[----:B------:R-:W-:Y:S02]  /*6a10*/  ISETP.GT.AND P1, PT, R0, 0x28, PT ;  /* 0x000000280000780c */ /* 0x000fe40003f24270 */
[----:B------:R-:W-:Y:S02]  /*6a20*/  FMNMX.FTZ R12, R152, R12, !PT ;  /* 0x0000000c980c7209 */ /* 0x000fe40007810000 */
[----:B------:R-:W-:Y:S02]  /*6a30*/  ISETP.GT.AND P0, PT, R0, 0x29, PT ;  /* 0x000000290000780c */ /* 0x000fe40003f04270 */
[----:B------:R-:W-:Y:S02]  /*6a40*/  FSEL R178, R26, -INF , P1 ;  /* 0xff8000001ab27808 */ /* 0x000fe40000800000 */
[----:B------:R-:W-:Y:S02]  /*6a50*/  FSEL R179, R27, -INF , P0 ;  /* 0xff8000001bb37808 */ /* 0x000fe40000000000 */
[C---:B------:R-:W-:Y:S02]  /*6a60*/  ISETP.GT.AND P1, PT, R0.reuse, 0x30, PT ;  /* 0x000000300000780c */ /* 0x040fe40003f24270 */
[----:B------:R-:W-:Y:S02]  /*6a70*/  ISETP.GT.AND P0, PT, R0, 0x31, PT ;  /* 0x000000310000780c */ /* 0x000fe40003f04270 */
[----:B------:R-:W-:Y:S02]  /*6a80*/  FSEL R182, R30, -INF , P1 ;  /* 0xff8000001eb67808 */ /* 0x000fe40000800000 */
[----:B------:R-:W-:Y:S02]  /*6a90*/  FSEL R231, R31, -INF , P0 ;  /* 0xff8000001fe77808 */ /* 0x000fe40000000000 */
[----:B------:R-:W-:Y:S01]  /*6aa0*/  ISETP.GT.AND P1, PT, R0, 0x38, PT ;  /* 0x000000380000780c */ /* 0x000fe20003f24270 */
[C---:B-1----:R-:W-:Y:S05]  /*6ab0*/  HMMA.16816.F32 R52, R196.reuse, R8, R52 ;  /* 0x00000008c434723c */ /* 0x042fea0000001834 */
[C---:B------:R-:W-:Y:S02]  /*6ac0*/  ISETP.GT.AND P6, PT, R2.reuse, 0x18, PT ;  /* 0x000000180200780c */ /* 0x040fe40003fc4270 */
[----:B------:R-:W-:Y:S01]  /*6ad0*/  FMNMX.FTZ R8, R153, R12, !PT ;  /* 0x0000000c99087209 */ /* 0x000fe20007810000 */
[C---:B------:R-:W-:Y:S03]  /*6ae0*/  HMMA.16816.F32 R56, R196.reuse, R10, R56 ;  /* 0x0000000ac438723c */ /* 0x040fe60000001838 */
[----:B------:R-:W-:Y:S02]  /*6af0*/  ISETP.GT.AND P4, PT, R2, 0x29, PT ;  /* 0x000000290200780c */ /* 0x000fe40003f84270 */
[----:B------:R-:W-:Y:S02]  /*6b00*/  FSEL R154, R16, -INF , P6 ;  /* 0xff800000109a7808 */ /* 0x000fe40003000000 */
[----:B------:R-:W-:Y:S01]  /*6b10*/  ISETP.GT.AND P6, PT, R2, 0x20, PT ;  /* 0x000000200200780c */ /* 0x000fe20003fc4270 */
[C---:B------:R-:W-:Y:S03]  /*6b20*/  HMMA.16816.F32 R60, R196.reuse, R4, R60 ;  /* 0x00000004c43c723c */ /* 0x040fe6000000183c */
[----:B------:R-:W-:Y:S02]  /*6b30*/  ISETP.GT.AND P0, PT, R0, 0x39, PT ;  /* 0x000000390000780c */ /* 0x000fe40003f04270 */
[----:B------:R-:W-:Y:S02]  /*6b40*/  FMNMX.FTZ R8, R154, R8, !PT ;  /* 0x000000089a087209 */ /* 0x000fe40007810000 */
[----:B------:R-:W-:Y:S01]  /*6b50*/  FSEL R164, R20, -INF , P6 ;  /* 0xff80000014a47808 */ /* 0x000fe20003000000 */
[----:B------:R-:W-:Y:S03]  /*6b60*/  HMMA.16816.F32 R64, R196, R6, R64 ;  /* 0x00000006c440723c */ /* 0x000fe60000001840 */
[----:B------:R-:W-:Y:S02]  /*6b70*/  ISETP.GT.AND P6, PT, R2, 0x28, PT ;  /* 0x000000280200780c */ /* 0x000fe40003fc4270 */
[----:B------:R-:W-:Y:S02]  /*6b80*/  FMNMX.FTZ R9, R157, R118, !PT ;  /* 0x000000769d097209 */ /* 0x000fe40007810000 */
[----:B------:R-:W-:Y:S02]  /*6b90*/  FMNMX.FTZ R8, R155, R8, !PT ;  /* 0x000000089b087209 */ /* 0x000fe40007810000 */
[----:B------:R-:W-:Y:S03]  /*6ba0*/  FMNMX.FTZ R9, R159, R9, !PT ;  /* 0x000000099f097209 */ /* 0x000fe60007810000 */
[----:B------:R-:W-:Y:S02]  /*6bb0*/  FMNMX.FTZ R8, R164, R8, !PT ;  /* 0x00000008a4087209 */ /* 0x000fe40007810000 */
[----:B------:R-:W-:Y:S02]  /*6bc0*/  FMNMX.FTZ R9, R151, R9, !PT ;  /* 0x0000000997097209 */ /* 0x000fe40007810000 */
[----:B------:R-:W-:Y:S02]  /*6bd0*/  FSEL R167, R24, -INF , P6 ;  /* 0xff80000018a77808 */ /* 0x000fe40003000000 */
[----:B------:R-:W-:Y:S02]  /*6be0*/  FMNMX.FTZ R8, R165, R8, !PT ;  /* 0x00000008a5087209 */ /* 0x000fe40007810000 */
[----:B------:R-:W-:Y:S02]  /*6bf0*/  FSEL R177, R25, -INF , P4 ;  /* 0xff80000019b17808 */ /* 0x000fe40002000000 */
[----:B------:R-:W-:Y:S02]  /*6c00*/  ISETP.GT.AND P6, PT, R2, 0x30, PT ;  /* 0x000000300200780c */ /* 0x000fe40003fc4270 */
[----:B------:R-:W-:Y:S02]  /*6c10*/  FMNMX.FTZ R9, R158, R9, !PT ;  /* 0x000000099e097209 */ /* 0x000fe40007810000 */
[----:B------:R-:W-:Y:S02]  /*6c20*/  FMNMX.FTZ R8, R167, R8, !PT ;  /* 0x00000008a7087209 */ /* 0x000fe40007810000 */
[----:B------:R-:W-:Y:S02]  /*6c30*/  FSEL R180, R28, -INF , P6 ;  /* 0xff8000001cb47808 */ /* 0x000fe40003000000 */
[----:B------:R-:W-:Y:S02]  /*6c40*/  ISETP.GT.AND P4, PT, R2, 0x31, PT ;  /* 0x000000310200780c */ /* 0x000fe40003f84270 */
[----:B------:R-:W-:Y:S02]  /*6c50*/  FMNMX.FTZ R8, R177, R8, !PT ;  /* 0x00000008b1087209 */ /* 0x000fe40007810000 */
[----:B------:R-:W-:Y:S02]  /*6c60*/  FMNMX.FTZ R9, R160, R9, !PT ;  /* 0x00000009a0097209 */ /* 0x000fe40007810000 */
[----:B------:R-:W-:Y:S02]  /*6c70*/  FSEL R181, R29, -INF , P4 ;  /* 0xff8000001db57808 */ /* 0x000fe40002000000 */
[----:B------:R-:W-:Y:S02]  /*6c80*/  FMNMX.FTZ R8, R180, R8, !PT ;  /* 0x00000008b4087209 */ /* 0x000fe40007810000 */
[----:B------:R-:W-:Y:S02]  /*6c90*/  ISETP.GT.AND P6, PT, R2, 0x38, PT ;  /* 0x000000380200780c */ /* 0x000fe40003fc4270 */
[----:B------:R-:W-:Y:S02]  /*6ca0*/  FMNMX.FTZ R9, R161, R9, !PT ;  /* 0x00000009a1097209 */ /* 0x000fe40007810000 */
[----:B------:R-:W-:Y:S02]  /*6cb0*/  FSEL R183, R32, -INF , P6 ;  /* 0xff80000020b77808 */ /* 0x000fe40003000000 */
[----:B------:R-:W-:Y:S02]  /*6cc0*/  FMNMX.FTZ R4, R181, R8, !PT ;  /* 0x00000008b5047209 */ /* 0x000fe40007810000 */
[----:B------:R-:W-:Y:S02]  /*6cd0*/  ISETP.GT.AND P4, PT, R2, 0x39, PT ;  /* 0x000000390200780c */ /* 0x000fe40003f84270 */
[----:B------:R-:W-:Y:S02]  /*6ce0*/  FMNMX.FTZ R5, R162, R9, !PT ;  /* 0x00000009a2057209 */ /* 0x000fe40007810000 */
[----:B------:R-:W-:Y:S02]  /*6cf0*/  ISETP.GT.AND P6, PT, R2, 0x40, PT ;  /* 0x000000400200780c */ /* 0x000fe40003fc4270 */
[----:B------:R-:W-:Y:S02]  /*6d00*/  FSEL R232, R33, -INF , P4 ;  /* 0xff80000021e87808 */ /* 0x000fe40002000000 */
        /* <DEDUP_REMOVED lines=8> */
[----:B------:R-:W-:Y:S02]  /*6d90*/  FMNMX.FTZ R4, R235, R4, !PT ;  /* 0x00000004eb047209 */ /* 0x000fe40007810000 */
        /* <DEDUP_REMOVED lines=16> */
[C---:B------:R-:W-:Y:S02]  /*6ea0*/  ISETP.GT.AND P0, PT, R0.reuse, 0x41, PT ;  /* 0x000000410000780c */ /* 0x040fe40003f04270 */
[----:B------:R-:W-:Y:S02]  /*6eb0*/  ISETP.GT.AND P1, PT, R0, 0x48, PT ;  /* 0x000000480000780c */ /* 0x000fe40003f24270 */
[----:B------:R-:W-:Y:S02]  /*6ec0*/  FMNMX.FTZ R4, R234, R4, !PT ;  /* 0x00000004ea047209 */ /* 0x000fe40007810000 */
[----:B------:R-:W-:Y:S02]  /*6ed0*/  FSEL R243, R44, -INF , P6 ;  /* 0xff8000002cf37808 */ /* 0x000fe40003000000 */
[----:B------:R-:W-:Y:S02]  /*6ee0*/  ISETP.GT.AND P4, PT, R2, 0x51, PT ;  /* 0x000000510200780c */ /* 0x000fe40003f84270 */
[----:B------:R-:W-:Y:S02]  /*6ef0*/  FMNMX.FTZ R117, R240, R117, !PT ;  /* 0x00000075f0757209 */ /* 0x000fe40007810000 */
[----:B------:R-:W-:Y:S02]  /*6f00*/  FSEL R238, R39, -INF , P0 ;  /* 0xff80000027ee7808 */ /* 0x000fe40000000000 */
[----:B------:R-:W-:Y:S02]  /*6f10*/  ISETP.GT.AND P0, PT, R0, 0x49, PT ;  /* 0x000000490000780c */ /* 0x000fe40003f04270 */
[----:B------:R-:W-:Y:S02]  /*6f20*/  FSEL R241, R42, -INF , P1 ;  /* 0xff8000002af17808 */ /* 0x000fe40000800000 */
[----:B------:R-:W-:Y:S02]  /*6f30*/  ISETP.GT.AND P1, PT, R0, 0x50, PT ;  /* 0x000000500000780c */ /* 0x000fe40003f24270 */
[----:B------:R-:W-:Y:S02]  /*6f40*/  FMNMX.FTZ R4, R237, R4, !PT ;  /* 0x00000004ed047209 */ /* 0x000fe40007810000 */
[----:B------:R-:W-:Y:S02]  /*6f50*/  FSEL R244, R45, -INF , P4 ;  /* 0xff8000002df47808 */ /* 0x000fe40002000000 */
[----:B------:R-:W-:Y:S02]  /*6f60*/  ISETP.GT.AND P6, PT, R2, 0x58, PT ;  /* 0x000000580200780c */ /* 0x000fe40003fc4270 */
[----:B------:R-:W-:Y:S02]  /*6f70*/  FMNMX.FTZ R117, R243, R117, !PT ;  /* 0x00000075f3757209 */ /* 0x000fe40007810000 */
[----:B------:R-:W-:Y:S02]  /*6f80*/  FSEL R245, R46, -INF , P1 ;  /* 0xff8000002ef57808 */ /* 0x000fe40000800000 */
[C---:B------:R-:W-:Y:S02]  /*6f90*/  ISETP.GT.AND P1, PT, R0.reuse, 0x58, PT ;  /* 0x000000580000780c */ /* 0x040fe40003f24270 */
[----:B------:R-:W-:Y:S02]  /*6fa0*/  FSEL R242, R43, -INF , P0 ;  /* 0xff8000002bf27808 */ /* 0x000fe40000000000 */
[----:B------:R-:W-:Y:S02]  /*6fb0*/  ISETP.GT.AND P0, PT, R0, 0x51, PT ;  /* 0x000000510000780c */ /* 0x000fe40003f04270 */
[----:B------:R-:W-:Y:S02]  /*6fc0*/  ISETP.GT.AND P4, PT, R2, 0x59, PT ;  /* 0x000000590200780c */ /* 0x000fe40003f84270 */
[----:B------:R-:W-:Y:S02]  /*6fd0*/  FMNMX.FTZ R4, R238, R4, !PT ;  /* 0x00000004ee047209 */ /* 0x000fe40007810000 */
[----:B------:R-:W-:Y:S02]  /*6fe0*/  FSEL R247, R48, -INF , P6 ;  /* 0xff80000030f77808 */ /* 0x000fe40003000000 */
[----:B------:R-:W-:Y:S02]  /*6ff0*/  FMNMX.FTZ R117, R244, R117, !PT ;  /* 0x00000075f4757209 */ /* 0x000fe40007810000 */
[----:B------:R-:W-:Y:S02]  /*7000*/  FSEL R246, R47, -INF , P0 ;  /* 0xff8000002ff67808 */ /* 0x000fe40000000000 */
[C---:B------:R-:W-:Y:S02]  /*7010*/  ISETP.GT.AND P0, PT, R2.reuse, 0x60, PT ;  /* 0x000000600200780c */ /* 0x040fe40003f04270 */
[C---:B------:R-:W-:Y:S02]  /*7020*/  ISETP.GT.AND P6, PT, R2.reuse, 0x61, PT ;  /* 0x000000610200780c */ /* 0x040fe40003fc4270 */
[----:B------:R-:W-:Y:S02]  /*7030*/  FSEL R249, R49, -INF , P4 ;  /* 0xff80000031f97808 */ /* 0x000fe40002000000 */
[----:B------:R-:W-:Y:S02]  /*7040*/  ISETP.GT.AND P4, PT, R2, 0x68, PT ;  /* 0x000000680200780c */ /* 0x000fe40003f84270 */
[----:B------:R-:W-:Y:S02]  /*7050*/  FSEL R250, R50, -INF , P1 ;  /* 0xff80000032fa7808 */ /* 0x000fe40000800000 */
[----:B------:R-:W-:Y:S02]  /*7060*/  ISETP.GT.AND P1, PT, R2, 0x69, PT ;  /* 0x000000690200780c */ /* 0x000fe40003f24270 */
[----:B------:R-:W-:Y:S02]  /*7070*/  FMNMX.FTZ R4, R241, R4, !PT ;  /* 0x00000004f1047209 */ /* 0x000fe40007810000 */
[----:B------:R-:W-:Y:S02]  /*7080*/  FMNMX.FTZ R117, R247, R117, !PT ;  /* 0x00000075f7757209 */ /* 0x000fe40007810000 */
[----:B------:R-:W-:Y:S02]  /*7090*/  FSEL R15, R52, -INF , P0 ;  /* 0xff800000340f7808 */ /* 0x000fe40000000000 */
[----:B------:R-:W-:Y:S02]  /*70a0*/  FSEL R53, R53, -INF , P6 ;  /* 0xff80000035357808 */ /* 0x000fe40003000000 */
[C---:B------:R-:W-:Y:S02]  /*70b0*/  ISETP.GT.AND P6, PT, R2.reuse, 0x71, PT ;  /* 0x000000710200780c */ /* 0x040fe40003fc4270 */
[----:B------:R-:W-:Y:S02]  /*70c0*/  ISETP.GT.AND P0, PT, R2, 0x70, PT ;  /* 0x000000700200780c */ /* 0x000fe40003f04270 */
[----:B------:R-:W-:Y:S02]  /*70d0*/  FSEL R251, R56, -INF , P4 ;  /* 0xff80000038fb7808 */ /* 0x000fe40002000000 */
[C---:B------:R-:W-:Y:S02]  /*70e0*/  ISETP.GT.AND P4, PT, R2.reuse, 0x78, PT ;  /* 0x000000780200780c */ /* 0x040fe40003f84270 */
[----:B------:R-:W-:Y:S02]  /*70f0*/  FSEL R57, R57, -INF , P1 ;  /* 0xff80000039397808 */ /* 0x000fe40000800000 */
[----:B------:R-:W-:Y:S02]  /*7100*/  ISETP.GT.AND P1, PT, R2, 0x79, PT ;  /* 0x000000790200780c */ /* 0x000fe40003f24270 */
[----:B------:R-:W-:Y:S02]  /*7110*/  FMNMX.FTZ R2, R242, R4, !PT ;  /* 0x00000004f2027209 */ /* 0x000fe40007810000 */
[----:B------:R-:W-:Y:S02]  /*7120*/  FMNMX.FTZ R117, R249, R117, !PT ;  /* 0x00000075f9757209 */ /* 0x000fe40007810000 */
[----:B------:R-:W-:Y:S02]  /*7130*/  FMNMX.FTZ R2, R245, R2, !PT ;  /* 0x00000002f5027209 */ /* 0x000fe40007810000 */
        /* <DEDUP_REMOVED lines=10> */
[----:B------:R-:W-:Y:S02]  /*71e0*/  FSEL R32, R54, -INF , P0 ;  /* 0xff80000036207808 */ /* 0x000fe40000000000 */
[----:B------:R-:W-:Y:S02]  /*71f0*/  ISETP.GT.AND P1, PT, R0, 0x61, PT ;  /* 0x000000610000780c */ /* 0x000fe40003f24270 */
[----:B------:R-:W-:Y:S02]  /*7200*/  FMNMX.FTZ R2, R248, R2, !PT ;  /* 0x00000002f8027209 */ /* 0x000fe40007810000 */
        /* <DEDUP_REMOVED lines=20> */
[----:B------:R-:W-:Y:S01]  /*7350*/  FMNMX.FTZ R2, R62, R2, !PT ;  /* 0x000000023e027209 */ /* 0x000fe20007810000 */
[----:B------:R-:W1:Y:S01]  /*7360*/  SHFL.BFLY PT, R4, R117, 0x2, 0x1f ;  /* 0x0c401f0075047f89 */ /* 0x000e6200000e0000 */
[C---:B------:R-:W-:Y:S02]  /*7370*/  ISETP.GT.AND P1, PT, R0.reuse, 0x78, PT ;  /* 0x000000780000780c */ /* 0x040fe40003f24270 */
[----:B------:R-:W-:Y:S02]  /*7380*/  ISETP.GT.AND P0, PT, R0, 0x79, PT ;  /* 0x000000790000780c */ /* 0x000fe40003f04270 */
[----:B------:R-:W-:Y:S02]  /*7390*/  FMNMX.FTZ R0, R63, R2, !PT ;  /* 0x000000023f007209 */ /* 0x000fe40007810000 */
[----:B------:R-:W-:Y:S02]  /*73a0*/  FSEL R66, R66, -INF , P1 ;  /* 0xff80000042427808 */ /* 0x000fe40000800000 */
[----:B------:R-:W-:Y:S02]  /*73b0*/  FSEL R119, R67, -INF , P0 ;  /* 0xff80000043777808 */ /* 0x000fe40000000000 */
[----:B------:R-:W-:Y:S02]  /*73c0*/  FMNMX.FTZ R0, R66, R0, !PT ;  /* 0x0000000042007209 */ /* 0x000fe40007810000 */
[----:B------:R-:W-:Y:S02]  /*73d0*/  ISETP.GT.AND P6, PT, R229, R230, PT ;  /* 0x000000e6e500720c */ /* 0x000fe40003fc4270 */
[----:B------:R-:W-:Y:S02]  /*73e0*/  FMNMX.FTZ R0, R119, R0, !PT ;  /* 0x0000000077007209 */ /* 0x000fe40007810000 */
[----:B------:R-:W-:Y:S03]  /*73f0*/  IADD3 R230, R229, -0x1, RZ ;  /* 0xffffffffe5e67810 */ /* 0x000fe60007ffe0ff */
[----:B------:R-:W4:Y:S01]  /*7400*/  SHFL.BFLY PT, R2, R0, 0x2, 0x1f ;  /* 0x0c401f0000027f89 */ /* 0x000f2200000e0000 */
[----:B-1----:R-:W-:Y:S05]  /*7410*/  FMNMX.FTZ R117, R117, R4, !PT ;  /* 0x0000000475757209 */ /* 0x002fea0007810000 */
[----:B------:R-:W-:Y:S01]  /*7420*/  @P6 SHF.R.S32.HI R6, RZ, 0x1f, R230 ;  /* 0x0000001fff066819 */ /* 0x000fe200000114e6 */
[----:B------:R-:W-:Y:S01]  /*7430*/  @P6 IMAD.MOV.U32 R11, RZ, RZ, c[0x0][0x1e0] ;  /* 0x00007800ff0b6624 */ /* 0x000fe200078e00ff */
[----:B------:R-:W1:Y:S03]  /*7440*/  SHFL.BFLY PT, R4, R117, 0x1, 0x1f ;  /* 0x0c201f0075047f89 */ /* 0x000e6600000e0000 */
[----:B------:R-:W-:Y:S02]  /*7450*/  @P6 IMAD R6, R6, c[0x0][0x1e0], RZ ;  /* 0x0000780006066a24 */ /* 0x000fe400078e02ff */
[----:B------:R-:W-:Y:S02]  /*7460*/  @P6 IMAD.SHL.U32 R10, R11, 0x40, RZ ;  /* 0x000000400b0a6824 */ /* 0x000fe400078e00ff */
[----:B------:R-:W-:Y:S01]  /*7470*/  @P6 IMAD R6, R230, c[0x0][0x1e4], R6 ;  /* 0x00007900e6066a24 */ /* 0x000fe200078e0206 */
[----:B----4-:R-:W-:Y:S05]  /*7480*/  FMNMX.FTZ R0, R0, R2, !PT ;  /* 0x0000000200007209 */ /* 0x010fea0007810000 */
[----:B------:R-:W4:Y:S01]  /*7490*/  SHFL.BFLY PT, R2, R0, 0x1, 0x1f ;  /* 0x0c201f0000027f89 */ /* 0x000f2200000e0000 */
[----:B-1----:R-:W-:Y:S04]  /*74a0*/  FMNMX.FTZ R117, R117, R4, !PT ;  /* 0x0000000475757209 */ /* 0x002fe80007810000 */
[C---:B------:R-:W-:Y:S01]  /*74b0*/  FSETP.NEU.FTZ.AND P1, PT, R117.reuse, -INF , PT ;  /* 0xff8000007500780b */ /* 0x040fe20003f3d000 */
[----:B------:R-:W-:Y:S05]  /*74c0*/  FMUL.FTZ R149, R117, c[0x0][0x2d0] ;  /* 0x0000b40075957a20 */ /* 0x000fea0000410000 */
[----:B------:R-:W-:Y:S05]  /*74d0*/  FSEL R149, R149, RZ, P1 ;  /* 0x000000ff95957208 */ /* 0x000fea0000800000 */
[--C-:B------:R-:W-:Y:S02]  /*74e0*/  FFMA.FTZ R4, R116, c[0x0][0x2d0], -R149.reuse ;  /* 0x0000b40074047a23 */ /* 0x100fe40000010895 */
[--C-:B------:R-:W-:Y:S02]  /*74f0*/  FFMA.FTZ R7, R156, c[0x0][0x2d0], -R149.reuse ;  /* 0x0000b4009c077a23 */ /* 0x100fe40000010895 */
[----:B------:R1:W-:Y:S01]  /*7500*/  MUFU.EX2 R49, R4 ;  /* 0x0000000400317308 */ /* 0x0003e20000000800 */
[----:B----4-:R-:W-:Y:S01]  /*7510*/  FMNMX.FTZ R116, R0, R2, !PT ;  /* 0x0000000200747209 */ /* 0x010fe20007810000 */
[----:B------:R-:W-:Y:S02]  /*7520*/  FFMA.FTZ R0, R148, c[0x0][0x2d0], -R149 ;  /* 0x0000b40094007a23 */ /* 0x000fe40000010895 */
[----:B------:R-:W-:Y:S02]  /*7530*/  IMAD.MOV.U32 R156, RZ, RZ, R15 ;  /* 0x000000ffff9c7224 */ /* 0x000fe400078e000f */
[----:B------:R-:W-:Y:S04]  /*7540*/  FMUL.FTZ R148, R116, c[0x0][0x2d0] ;  /* 0x0000b40074947a20 */ /* 0x000fe80000410000 */
[----:B------:R4:W-:Y:S10]  /*7550*/  MUFU.EX2 R12, R0 ;  /* 0x00000000000c7308 */ /* 0x0009f40000000800 */
[----:B------:R-:W5:Y:S01]  /*7560*/  MUFU.EX2 R48, R7 ;  /* 0x0000000700307308 */ /* 0x000f620000000800 */
[----:B-1----:R-:W-:Y:S05]  /*7570*/  @P6 IMAD.WIDE.U32 R4, R230, c[0x0][0x1e0], RZ ;  /* 0x00007800e6046a25 */ /* 0x002fea00078e00ff */
[----:B------:R-:W-:Y:S01]  /*7580*/  @P6 IADD3 R5, R5, R6, RZ ;  /* 0x0000000605056210 */ /* 0x000fe20007ffe0ff */
[C---:B------:R-:W-:Y:S03]  /*7590*/  @P6 IMAD.SHL.U32 R6, R4.reuse, 0x80, RZ ;  /* 0x0000008004066824 */ /* 0x040fe600078e00ff */
[----:B------:R-:W-:Y:S01]  /*75a0*/  @P6 SHF.L.U64.HI R4, R4, 0x7, R5 ;  /* 0x0000000704046819 */ /* 0x000fe20000010205 */
[----:B----4-:R-:W-:Y:S01]  /*75b0*/  FFMA.FTZ R0, R150, c[0x0][0x2d0], -R149 ;  /* 0x0000b40096007a23 */ /* 0x010fe20000010895 */
[----:B--2---:R-:W-:Y:S02]  /*75c0*/  @P6 IADD3 R5, P4, P0, R6, 0x40, R18 ;  /* 0x0000004006056810 */ /* 0x004fe4000789e012 */
[----:B------:R-:W-:Y:S01]  /*75d0*/  MOV R150, R57 ;  /* 0x0000003900967202 */ /* 0x000fe20000000f00 */
[----:B------:R1:W-:Y:S01]  /*75e0*/  MUFU.EX2 R40, R0 ;  /* 0x0000000000287308 */ /* 0x0003e20000000800 */
[--C-:B---3--:R-:W-:Y:S02]  /*75f0*/  @P6 IADD3.X R9, R4, RZ, R17.reuse, P4, P0 ;  /* 0x000000ff04096210 */ /* 0x108fe400027e0411 */
[----:B------:R-:W-:Y:S02]  /*7600*/  FSETP.NEU.FTZ.AND P0, PT, R116, -INF , PT ;  /* 0xff8000007400780b */ /* 0x000fe40003f1d000 */
[----:B-----5:R-:W-:Y:S02]  /*7610*/  F2FP.PACK_AB R144, R48, R49 ;  /* 0x000000313090723e */ /* 0x020fe400000000ff */
[----:B------:R-:W-:Y:S05]  /*7620*/  FSEL R148, R148, RZ, P0 ;  /* 0x000000ff94947208 */ /* 0x000fea0000000000 */
[----:B------:R-:W-:Y:S01]  /*7630*/  FFMA.FTZ R2, R157, c[0x0][0x2d0], -R148 ;  /* 0x0000b4009d027a23 */ /* 0x000fe20000010894 */
[----:B------:R-:W-:Y:S03]  /*7640*/  MOV R157, R16 ;  /* 0x00000010009d7202 */ /* 0x000fe60000000f00 */
[----:B------:R2:W-:Y:S01]  /*7650*/  MUFU.EX2 R42, R2 ;  /* 0x00000002002a7308 */ /* 0x0005e20000000800 */
[----:B-1----:R-:W-:Y:S05]  /*7660*/  @P6 IADD3 R0, P4, R6, R18, RZ ;  /* 0x0000001206006210 */ /* 0x002fea0007f9e0ff */
[----:B------:R-:W-:Y:S01]  /*7670*/  @P6 IMAD.X R4, R4, 0x1, R17, P4 ;  /* 0x0000000104046824 */ /* 0x000fe200020e0611 */
[C---:B------:R-:W-:Y:S04]  /*7680*/  @P6 LEA R6, P4, R0.reuse, c[0x0][0x1c8], 0x1 ;  /* 0x0000720000066a11 */ /* 0x040fe800078808ff */
[----:B------:R-:W-:Y:S01]  /*7690*/  @P6 LEA.HI.X R7, R0, c[0x0][0x1cc], R4, 0x1, P4 ;  /* 0x0000730000076a11 */ /* 0x000fe200020f0c04 */
[----:B------:R-:W-:Y:S01]  /*76a0*/  FFMA.FTZ R0, R159, c[0x0][0x2d0], -R148 ;  /* 0x0000b4009f007a23 */ /* 0x000fe20000010894 */
[C---:B------:R-:W-:Y:S01]  /*76b0*/  @P6 LEA R8, P4, R5.reuse, c[0x0][0x1c8], 0x1 ;  /* 0x0000720005086a11 */ /* 0x040fe200078808ff */
[----:B------:R-:W-:Y:S02]  /*76c0*/  IMAD.MOV.U32 R159, RZ, RZ, R14 ;  /* 0x000000ffff9f7224 */ /* 0x000fe400078e000e */
[----:B------:R1:W3:Y:S01]  /*76d0*/  MUFU.EX2 R43, R0 ;  /* 0x00000000002b7308 */ /* 0x0002e20000000800 */
[----:B------:R4:W-:Y:S01]  /*76e0*/  @P6 LDGSTS.E.BYPASS.LTC128B.128 [R228+0x8100], [R6.64], !P3 ;  /* 0x0810000006e46fae */ /* 0x0009e2000d901d46 */
[----:B------:R-:W-:Y:S01]  /*76f0*/  @P6 LEA.HI.X R9, R5, c[0x0][0x1cc], R9, 0x1, P4 ;  /* 0x0000730005096a11 */ /* 0x000fe200020f0c09 */
[----:B--2---:R-:W-:Y:S01]  /*7700*/  @P6 IMAD.MOV.U32 R2, RZ, RZ, 0x6 ;  /* 0x00000006ff026424 */ /* 0x004fe200078e00ff */
[----:B------:R-:W-:Y:S04]  /*7710*/  @P6 IADD3 R4, P4, R6, R10, RZ ;  /* 0x0000000a06046210 */ /* 0x000fe80007f9e0ff */
[----:B------:R-:W-:Y:S01]  /*7720*/  @P6 SHF.L.U64.HI R2, R11, R2, c[0x0][0x1e4] ;  /* 0x000079000b026619 */ /* 0x000fe20000010202 */
[----:B------:R2:W-:Y:S04]  /*7730*/  @P6 LDGSTS.E.BYPASS.LTC128B.128 [R228+0xc100], [R8.64], !P2 ;  /* 0x0c10000008e46fae */ /* 0x0005e8000d101d46 */
[----:B------:R-:W-:Y:S05]  /*7740*/  @P6 IMAD.X R5, R2, 0x1, R7, P4 ;  /* 0x0000000102056824 */ /* 0x000fea00020e0607 */
[----:B------:R5:W-:Y:S01]  /*7750*/  @P6 LDGSTS.E.BYPASS.LTC128B.128 [R228+0x9100], [R4.64], !P3 ;  /* 0x0910000004e46fae */ /* 0x000be2000d901d46 */
[----:B-1----:R-:W-:Y:S01]  /*7760*/  FFMA.FTZ R0, R151, c[0x0][0x2d0], -R148 ;  /* 0x0000b40097007a23 */ /* 0x002fe20000010894 */
[----:B---3--:R-:W-:Y:S06]  /*7770*/  F2FP.PACK_AB R145, R43, R42 ;  /* 0x0000002a2b91723e */ /* 0x008fec00000000ff */
[----:B------:R5:W-:Y:S01]  /*7780*/  @P6 LDGSTS.E.BYPASS.LTC128B.128 [R228+0xd100], [R4.64+0x80], !P2 ;  /* 0x0d10008004e46fae */ /* 0x000be2000d101d46 */
[----:B------:R-:W-:Y:S01]  /*7790*/  IMAD.MOV.U32 R151, RZ, RZ, R12 ;  /* 0x000000ffff977224 */ /* 0x000fe200078e000c */
[----:B------:R1:W-:Y:S01]  /*77a0*/  MUFU.EX2 R35, R0 ;  /* 0x0000000000237308 */ /* 0x0003e20000000800 */
[-C--:B----4-:R-:W-:Y:S03]  /*77b0*/  @P6 IADD3 R6, P4, R4, R10.reuse, RZ ;  /* 0x0000000a04066210 */ /* 0x090fe60007f9e0ff */
[----:B------:R-:W-:Y:S02]  /*77c0*/  F2FP.PACK_AB R146, R40, R151 ;  /* 0x000000972892723e */ /* 0x000fe400000000ff */
[----:B------:R-:W-:Y:S02]  /*77d0*/  @P6 IMAD.X R7, R5, 0x1, R2, P4 ;  /* 0x0000000105076824 */ /* 0x000fe400020e0602 */
[----:B--2---:R-:W-:Y:S02]  /*77e0*/  FFMA.FTZ R9, R158, c[0x0][0x2d0], -R148 ;  /* 0x0000b4009e097a23 */ /* 0x004fe40000010894 */
[----:B------:R-:W-:Y:S01]  /*77f0*/  IMAD.MOV.U32 R158, RZ, RZ, R13 ;  /* 0x000000ffff9e7224 */ /* 0x000fe200078e000d */
[----:B------:R2:W-:Y:S01]  /*7800*/  @P6 LDGSTS.E.BYPASS.LTC128B.128 [R228+0xa100], [R6.64], !P3 ;  /* 0x0a10000006e46fae */ /* 0x0005e2000d901d46 */
[----:B------:R3:W4:Y:S07]  /*7810*/  MUFU.EX2 R41, R9 ;  /* 0x0000000900297308 */ /* 0x00072e0000000800 */
[----:B------:R2:W-:Y:S01]  /*7820*/  @P6 LDGSTS.E.BYPASS.LTC128B.128 [R228+0xe100], [R6.64+0x80], !P2 ;  /* 0x0e10008006e46fae */ /* 0x0005e2000d101d46 */
[----:B-1----:R-:W-:Y:S02]  /*7830*/  FSEL R0, R117, RZ, P1 ;  /* 0x000000ff75007208 */ /* 0x002fe40000800000 */
[----:B------:R-:W-:Y:S03]  /*7840*/  @P6 IADD3 R8, P1, R6, R10, RZ ;  /* 0x0000000a06086210 */ /* 0x000fe60007f3e0ff */
[----:B------:R-:W-:Y:S04]  /*7850*/  FADD.FTZ R0, -R0, R3 ;  /* 0x0000000300007221 */ /* 0x000fe80000010100 */
[----:B------:R-:W-:Y:S01]  /*7860*/  FMUL.FTZ R0, R0, c[0x0][0x2d0] ;  /* 0x0000b40000007a20 */ /* 0x000fe20000410000 */
[----:B---3--:R-:W-:Y:S03]  /*7870*/  @P6 IADD3.X R9, R7, R2, RZ, P1, !PT ;  /* 0x0000000207096210 */ /* 0x008fe60000ffe4ff */
[----:B------:R1:W5:Y:S01]  /*7880*/  MUFU.EX2 R3, R0 ;  /* 0x0000000000037308 */ /* 0x0003620000000800 */
[----:B------:R-:W-:Y:S02]  /*7890*/  FSEL R2, R116, RZ, P0 ;  /* 0x000000ff74027208 */ /* 0x000fe40000000000 */
[----:B----4-:R-:W-:Y:S01]  /*78a0*/  F2FP.PACK_AB R147, R41, R35 ;  /* 0x000000232993723e */ /* 0x010fe200000000ff */
[----:B------:R3:W-:Y:S08]  /*78b0*/  @P6 LDGSTS.E.BYPASS.LTC128B.128 [R228+0xb100], [R8.64], !P3 ;  /* 0x0b10000008e46fae */ /* 0x0007f0000d901d46 */
[----:B------:R3:W-:Y:S08]  /*78c0*/  @P6 LDGSTS.E.BYPASS.LTC128B.128 [R228+0xf100], [R8.64+0x80], !P2 ;  /* 0x0f10008008e46fae */ /* 0x0007f0000d101d46 */
[----:B------:R-:W4:Y:S01]  /*78d0*/  LDSM.16.MT88.4 R12, [R200] ;  /* 0x00000000c80c783b */ /* 0x000f220000004200 */
[----:B-1----:R-:W-:Y:S02]  /*78e0*/  FADD.FTZ R0, -R2, R118 ;  /* 0x0000007602007221 */ /* 0x002fe40000010100 */
[----:B------:R-:W-:Y:S02]  /*78f0*/  FFMA.FTZ R2, R152, c[0x0][0x2d0], -R149 ;  /* 0x0000b40098027a23 */ /* 0x000fe40000010895 */
[----:B------:R-:W-:Y:S03]  /*7900*/  FMUL.FTZ R0, R0, c[0x0][0x2d0] ;  /* 0x0000b40000007a20 */ /* 0x000fe60000410000 */
[----:B------:R-:W1:Y:S01]  /*7910*/  LDSM.16.MT88.4 R20, [R204] ;  /* 0x00000000cc14783b */ /* 0x000e620000004200 */
[----:B------:R-:W-:Y:S02]  /*7920*/  IMAD.MOV.U32 R118, RZ, RZ, R66 ;  /* 0x000000ffff767224 */ /* 0x000fe400078e0042 */
[C---:B-----5:R-:W-:Y:S01]  /*7930*/  FMUL.FTZ R4, R3.reuse, R120 ;  /* 0x0000007803047220 */ /* 0x060fe20000410000 */
[----:B------:R-:W5:Y:S01]  /*7940*/  MUFU.EX2 R0, R0 ;  /* 0x0000000000007308 */ /* 0x000f620000000800 */
[C---:B------:R-:W-:Y:S01]  /*7950*/  FMUL.FTZ R5, R3.reuse, R121 ;  /* 0x0000007903057220 */ /* 0x040fe20000410000 */
[----:B------:R-:W-:Y:S01]  /*7960*/  MOV R121, R40 ;  /* 0x0000002800797202 */ /* 0x000fe20000000f00 */
[C---:B------:R-:W-:Y:S01]  /*7970*/  FMUL.FTZ R24, R3.reuse, R80 ;  /* 0x0000005003187220 */ /* 0x040fe20000410000 */
[----:B------:R-:W1:Y:S01]  /*7980*/  LDSM.16.MT88.4 R28, [R203] ;  /* 0x00000000cb1c783b */ /* 0x000e620000004200 */
[C---:B---3--:R-:W-:Y:S02]  /*7990*/  FMUL.FTZ R8, R3.reuse, R124 ;  /* 0x0000007c03087220 */ /* 0x048fe40000410000 */
[C---:B------:R-:W-:Y:S02]  /*79a0*/  FMUL.FTZ R9, R3.reuse, R125 ;  /* 0x0000007d03097220 */ /* 0x040fe40000410000 */
[C---:B------:R-:W-:Y:S02]  /*79b0*/  FMUL.FTZ R16, R3.reuse, R72 ;  /* 0x0000004803107220 */ /* 0x040fe40000410000 */
[C---:B------:R-:W-:Y:S01]  /*79c0*/  FMUL.FTZ R17, R3.reuse, R73 ;  /* 0x0000004903117220 */ /* 0x040fe20000410000 */
[----:B------:R-:W3:Y:S01]  /*79d0*/  LDSM.16.MT88.4 R36, [R223] ;  /* 0x00000000df24783b */ /* 0x000ee20000004200 */
[C---:B------:R-:W-:Y:S02]  /*79e0*/  FMUL.FTZ R25, R3.reuse, R81 ;  /* 0x0000005103197220 */ /* 0x040fe40000410000 */
[----:B------:R-:W-:Y:S02]  /*79f0*/  IMAD.MOV.U32 R152, RZ, RZ, R32 ;  /* 0x000000ffff987224 */ /* 0x000fe400078e0020 */
[C---:B------:R-:W-:Y:S02]  /*7a00*/  FMUL.FTZ R32, R3.reuse, R88 ;  /* 0x0000005803207220 */ /* 0x040fe40000410000 */
[----:B------:R-:W-:Y:S01]  /*7a10*/  IMAD.MOV.U32 R88, RZ, RZ, R33 ;  /* 0x000000ffff587224 */ /* 0x000fe200078e0021 */
[----:B------:R-:W1:Y:S01]  /*7a20*/  LDSM.16.MT88.4 R44, [R200+0x4000] ;  /* 0x00400000c82c783b */ /* 0x000e620000004200 */
[C---:B------:R-:W-:Y:S02]  /*7a30*/  FMUL.FTZ R33, R3.reuse, R89 ;  /* 0x0000005903217220 */ /* 0x040fe40000410000 */
[----:B------:R-:W-:Y:S02]  /*7a40*/  IMAD.MOV.U32 R89, RZ, RZ, R34 ;  /* 0x000000ffff597224 */ /* 0x000fe400078e0022 */
[C---:B-----5:R-:W-:Y:S02]  /*7a50*/  FMUL.FTZ R11, R0.reuse, R127 ;  /* 0x0000007f000b7220 */ /* 0x060fe40000410000 */
[----:B------:R5:W-:Y:S01]  /*7a60*/  MUFU.EX2 R127, R2 ;  /* 0x00000002007f7308 */ /* 0x000be20000000800 */
[C---:B--2---:R-:W-:Y:S01]  /*7a70*/  FMUL.FTZ R6, R0.reuse, R122 ;  /* 0x0000007a00067220 */ /* 0x044fe20000410000 */
[----:B------:R-:W0:Y:S01]  /*7a80*/  LDGDEPBAR ;  /* 0x00000000000079af */ /* 0x000e220000000000 */
[C---:B------:R-:W-:Y:S02]  /*7a90*/  FMUL.FTZ R7, R0.reuse, R123 ;  /* 0x0000007b00077220 */ /* 0x040fe40000410000 */
[C---:B------:R-:W-:Y:S02]  /*7aa0*/  FMUL.FTZ R18, R0.reuse, R74 ;  /* 0x0000004a00127220 */ /* 0x040fe40000410000 */
[C---:B------:R-:W-:Y:S02]  /*7ab0*/  FMUL.FTZ R19, R0.reuse, R75 ;  /* 0x0000004b00137220 */ /* 0x040fe40000410000 */
[C---:B------:R-:W-:Y:S01]  /*7ac0*/  FMUL.FTZ R26, R0.reuse, R82 ;  /* 0x00000052001a7220 */ /* 0x040fe20000410000 */
[C---:B----4-:R-:W-:Y:S01]  /*7ad0*/  HMMA.16816.F32 R4, R144.reuse, R12, R4 ;  /* 0x0000000c9004723c */ /* 0x050fe20000001804 */
[----:B------:R-:W-:Y:S04]  /*7ae0*/  LDSM.16.MT88.4 R72, [R200+0x800] ;  /* 0x00080000c848783b */ /* 0x000fe80000004200 */
[C---:B------:R-:W-:Y:S02]  /*7af0*/  FMUL.FTZ R10, R0.reuse, R126 ;  /* 0x0000007e000a7220 */ /* 0x040fe40000410000 */
[C---:B------:R-:W-:Y:S02]  /*7b00*/  FMUL.FTZ R12, R3.reuse, R68 ;  /* 0x00000044030c7220 */ /* 0x040fe40000410000 */
[----:B------:R-:W-:Y:S03]  /*7b10*/  FMUL.FTZ R13, R3, R69 ;  /* 0x00000045030d7220 */ /* 0x000fe60000410000 */
[C---:B------:R-:W-:Y:S03]  /*7b20*/  HMMA.16816.F32 R8, R144.reuse, R14, R8 ;  /* 0x0000000e9008723c */ /* 0x040fe60000001808 */
[----:B-----5:R-:W-:Y:S02]  /*7b30*/  FFMA.FTZ R2, R153, c[0x0][0x2d0], -R149 ;  /* 0x0000b40099027a23 */ /* 0x020fe40000010895 */
[----:B------:R-:W-:Y:S02]  /*7b40*/  IMAD.MOV.U32 R122, RZ, RZ, R35 ;  /* 0x000000ffff7a7224 */ /* 0x000fe400078e0023 */
[----:B------:R2:W-:Y:S01]  /*7b50*/  MUFU.EX2 R66, R2 ;  /* 0x0000000200427308 */ /* 0x0005e20000000800 */
[C---:B------:R-:W-:Y:S04]  /*7b60*/  FMUL.FTZ R14, R0.reuse, R70 ;  /* 0x00000046000e7220 */ /* 0x040fe80000410000 */
[C---:B------:R-:W-:Y:S02]  /*7b70*/  FMUL.FTZ R15, R0.reuse, R71 ;  /* 0x00000047000f7220 */ /* 0x040fe40000410000 */
[----:B------:R-:W-:Y:S01]  /*7b80*/  LDSM.16.MT88.4 R68, [R206+0x4000] ;  /* 0x00400000ce44783b */ /* 0x000fe20000004200 */
[C---:B------:R-:W-:Y:S02]  /*7b90*/  FMUL.FTZ R27, R0.reuse, R83 ;  /* 0x00000053001b7220 */ /* 0x040fe40000410000 */
[----:B------:R-:W-:Y:S02]  /*7ba0*/  IMAD.MOV.U32 R126, RZ, RZ, R43 ;  /* 0x000000ffff7e7224 */ /* 0x000fe400078e002b */
[C---:B-1----:R-:W-:Y:S03]  /*7bb0*/  HMMA.16816.F32 R12, R144.reuse, R20, R12 ;  /* 0x00000014900c723c */ /* 0x042fe6000000180c */
[----:B------:R-:W-:Y:S02]  /*7bc0*/  FMUL.FTZ R35, R0, R91 ;  /* 0x0000005b00237220 */ /* 0x000fe40000410000 */
[----:B------:R-:W-:Y:S02]  /*7bd0*/  IMAD.MOV.U32 R125, RZ, RZ, R48 ;  /* 0x000000ffff7d7224 */ /* 0x000fe400078e0030 */
[C---:B------:R-:W-:Y:S01]  /*7be0*/  FMUL.FTZ R20, R3.reuse, R76 ;  /* 0x0000004c03147220 */ /* 0x040fe20000410000 */
[C---:B------:R-:W-:Y:S04]  /*7bf0*/  HMMA.16816.F32 R16, R144.reuse, R22, R16 ;  /* 0x000000169010723c */ /* 0x040fe80000001810 */
[----:B--2---:R-:W-:Y:S02]  /*7c00*/  FFMA.FTZ R2, R160, c[0x0][0x2d0], -R148 ;  /* 0x0000b400a0027a23 */ /* 0x004fe40000010894 */
[C---:B------:R-:W-:Y:S02]  /*7c10*/  FMUL.FTZ R21, R3.reuse, R77 ;  /* 0x0000004d03157220 */ /* 0x040fe40000410000 */
[----:B------:R1:W2:Y:S01]  /*7c20*/  MUFU.EX2 R65, R2 ;  /* 0x0000000200417308 */ /* 0x0002a20000000800 */
[C---:B------:R-:W-:Y:S03]  /*7c30*/  FMUL.FTZ R22, R0.reuse, R78 ;  /* 0x0000004e00167220 */ /* 0x040fe60000410000 */
[C---:B------:R-:W-:Y:S02]  /*7c40*/  FMUL.FTZ R23, R0.reuse, R79 ;  /* 0x0000004f00177220 */ /* 0x040fe40000410000 */
[----:B------:R-:W-:Y:S01]  /*7c50*/  LDSM.16.MT88.4 R76, [R204+0x800] ;  /* 0x00080000cc4c783b */ /* 0x000fe20000004200 */
[C---:B------:R-:W-:Y:S02]  /*7c60*/  FMUL.FTZ R34, R0.reuse, R90 ;  /* 0x0000005a00227220 */ /* 0x040fe40000410000 */
[C---:B------:R-:W-:Y:S02]  /*7c70*/  FMUL.FTZ R51, R0.reuse, R103 ;  /* 0x0000006700337220 */ /* 0x040fe40000410000 */
[C---:B------:R-:W-:Y:S03]  /*7c80*/  HMMA.16816.F32 R20, R144.reuse, R28, R20 ;  /* 0x0000001c9014723c */ /* 0x040fe60000001814 */
[----:B------:R-:W-:Y:S02]  /*7c90*/  IMAD.MOV.U32 R123, RZ, RZ, R42 ;  /* 0x000000ffff7b7224 */ /* 0x000fe400078e002a */
[----:B------:R-:W-:Y:S02]  /*7ca0*/  IMAD.MOV.U32 R120, RZ, RZ, R41 ;  /* 0x000000ffff787224 */ /* 0x000fe400078e0029 */
[C---:B------:R-:W-:Y:S01]  /*7cb0*/  FMUL.FTZ R28, R3.reuse, R84 ;  /* 0x00000054031c7220 */ /* 0x040fe20000410000 */
[C---:B------:R-:W-:Y:S04]  /*7cc0*/  HMMA.16816.F32 R24, R144.reuse, R30, R24 ;  /* 0x0000001e9018723c */ /* 0x040fe80000001818 */
[----:B------:R-:W-:Y:S02]  /*7cd0*/  FMUL.FTZ R29, R3, R85 ;  /* 0x00000055031d7220 */ /* 0x000fe40000410000 */
[----:B-1----:R-:W-:Y:S02]  /*7ce0*/  FFMA.FTZ R2, R161, c[0x0][0x2d0], -R148 ;  /* 0x0000b400a1027a23 */ /* 0x002fe40000010894 */
[C---:B------:R-:W-:Y:S02]  /*7cf0*/  FMUL.FTZ R30, R0.reuse, R86 ;  /* 0x00000056001e7220 */ /* 0x040fe40000410000 */
[----:B------:R1:W4:Y:S02]  /*7d00*/  MUFU.EX2 R67, R2 ;  /* 0x0000000200437308 */ /* 0x0003240000000800 */
[----:B------:R-:W-:Y:S02]  /*7d10*/  FMUL.FTZ R31, R0, R87 ;  /* 0x00000057001f7220 */ /* 0x000fe40000410000 */
[----:B------:R-:W-:Y:S02]  /*7d20*/  IMAD.MOV.U32 R87, RZ, RZ, R53 ;  /* 0x000000ffff577224 */ /* 0x000fe400078e0035 */
[----:B------:R-:W5:Y:S01]  /*7d30*/  LDSM.16.MT88.4 R52, [R204+0x4000] ;  /* 0x00400000cc34783b */ /* 0x000f620000004200 */
[----:B------:R-:W-:Y:S02]  /*7d40*/  IMAD.MOV.U32 R84, RZ, RZ, R62 ;  /* 0x000000ffff547224 */ /* 0x000fe400078e003e */
[C---:B---3--:R-:W-:Y:S03]  /*7d50*/  HMMA.16816.F32 R28, R144.reuse, R36, R28 ;  /* 0x00000024901c723c */ /* 0x048fe6000000181c */
[----:B------:R-:W-:Y:S02]  /*7d60*/  IMAD.MOV.U32 R85, RZ, RZ, R63 ;  /* 0x000000ffff557224 */ /* 0x000fe400078e003f */
[----:B------:R-:W3:Y:S01]  /*7d70*/  LDSM.16.MT88.4 R60, [R203+0x4000] ;  /* 0x00400000cb3c783b */ /* 0x000ee20000004200 */
[----:B------:R-:W-:Y:S02]  /*7d80*/  IMAD.MOV.U32 R86, RZ, RZ, R49 ;  /* 0x000000ffff567224 */ /* 0x000fe400078e0031 */
[C---:B------:R-:W-:Y:S04]  /*7d90*/  HMMA.16816.F32 R32, R144.reuse, R38, R32 ;  /* 0x000000269020723c */ /* 0x040fe80000001820 */
[C---:B------:R-:W-:Y:S02]  /*7da0*/  FMUL.FTZ R36, R3.reuse, R92 ;  /* 0x0000005c03247220 */ /* 0x040fe40000410000 */
[C---:B------:R-:W-:Y:S02]  /*7db0*/  FMUL.FTZ R37, R3.reuse, R93 ;  /* 0x0000005d03257220 */ /* 0x040fe40000410000 */
[----:B-1----:R-:W-:Y:S04]  /*7dc0*/  FFMA.FTZ R2, R154, c[0x0][0x2d0], -R149 ;  /* 0x0000b4009a027a23 */ /* 0x002fe80000010895 */
[----:B------:R1:W1:Y:S01]  /*7dd0*/  MUFU.EX2 R80, R2 ;  /* 0x0000000200507308 */ /* 0x0002620000000800 */
[C---:B------:R-:W-:Y:S02]  /*7de0*/  FMUL.FTZ R38, R0.reuse, R94 ;  /* 0x0000005e00267220 */ /* 0x040fe40000410000 */
[C---:B------:R-:W-:Y:S02]  /*7df0*/  FMUL.FTZ R39, R0.reuse, R95 ;  /* 0x0000005f00277220 */ /* 0x040fe40000410000 */
[----:B------:R-:W-:Y:S01]  /*7e00*/  LDSM.16.MT88.4 R92, [R204+0x1000] ;  /* 0x00100000cc5c783b */ /* 0x000fe20000004200 */
[C---:B------:R-:W-:Y:S02]  /*7e10*/  FMUL.FTZ R40, R3.reuse, R96 ;  /* 0x0000006003287220 */ /* 0x040fe40000410000 */
[----:B------:R-:W-:Y:S02]  /*7e20*/  FMUL.FTZ R41, R3, R97 ;  /* 0x0000006103297220 */ /* 0x000fe40000410000 */
[C---:B------:R-:W-:Y:S03]  /*7e30*/  HMMA.16816.F32 R36, R144.reuse, R44, R36 ;  /* 0x0000002c9024723c */ /* 0x040fe60000001824 */
[C---:B------:R-:W-:Y:S02]  /*7e40*/  FMUL.FTZ R42, R0.reuse, R98 ;  /* 0x00000062002a7220 */ /* 0x040fe40000410000 */
[C---:B------:R-:W-:Y:S02]  /*7e50*/  FMUL.FTZ R43, R0.reuse, R99 ;  /* 0x00000063002b7220 */ /* 0x040fe40000410000 */
[----:B------:R-:W-:Y:S02]  /*7e60*/  IMAD.MOV.U32 R98, RZ, RZ, R85 ;  /* 0x000000ffff627224 */ /* 0x000fe400078e0055 */
[----:B------:R-:W-:Y:S03]  /*7e70*/  IMAD.MOV.U32 R97, RZ, RZ, R84 ;  /* 0x000000ffff617224 */ /* 0x000fe600078e0054 */
[C---:B------:R-:W-:Y:S03]  /*7e80*/  HMMA.16816.F32 R40, R144.reuse, R46, R40 ;  /* 0x0000002e9028723c */ /* 0x040fe60000001828 */
[----:B-1----:R-:W-:Y:S02]  /*7e90*/  FFMA.FTZ R2, R155, c[0x0][0x2d0], -R149 ;  /* 0x0000b4009b027a23 */ /* 0x002fe40000010895 */
[C---:B------:R-:W-:Y:S02]  /*7ea0*/  FMUL.FTZ R44, R3.reuse, R128 ;  /* 0x00000080032c7220 */ /* 0x040fe40000410000 */
[----:B------:R1:W1:Y:S01]  /*7eb0*/  MUFU.EX2 R91, R2 ;  /* 0x00000002005b7308 */ /* 0x0002620000000800 */
[----:B------:R-:W-:Y:S04]  /*7ec0*/  FMUL.FTZ R45, R3, R129 ;  /* 0x00000081032d7220 */ /* 0x000fe80000410000 */
[C---:B------:R-:W-:Y:S02]  /*7ed0*/  FMUL.FTZ R46, R0.reuse, R130 ;  /* 0x00000082002e7220 */ /* 0x040fe40000410000 */
[----:B------:R-:W-:Y:S02]  /*7ee0*/  FMUL.FTZ R47, R0, R131 ;  /* 0x00000083002f7220 */ /* 0x000fe40000410000 */
[--C-:B------:R-:W-:Y:S02]  /*7ef0*/  FFMA.FTZ R97, R97, c[0x0][0x2d0], -R148.reuse ;  /* 0x0000b40061617a23 */ /* 0x100fe40000010894 */
[--C-:B------:R-:W-:Y:S02]  /*7f00*/  FFMA.FTZ R98, R98, c[0x0][0x2d0], -R148.reuse ;  /* 0x0000b40062627a23 */ /* 0x100fe40000010894 */
[C---:B------:R-:W-:Y:S01]  /*7f10*/  FMUL.FTZ R48, R3.reuse, R100 ;  /* 0x0000006403307220 */ /* 0x040fe20000410000 */
[C---:B-----5:R-:W-:Y:S03]  /*7f20*/  HMMA.16816.F32 R44, R144.reuse, R52, R44 ;  /* 0x00000034902c723c */ /* 0x060fe6000000182c */
[C---:B------:R-:W-:Y:S01]  /*7f30*/  FMUL.FTZ R49, R3.reuse, R101 ;  /* 0x0000006503317220 */ /* 0x040fe20000410000 */
[----:B------:R-:W-:Y:S01]  /*7f40*/  MOV R100, R158 ;  /* 0x0000009e00647202 */ /* 0x000fe20000000f00 */
[----:B------:R-:W-:Y:S02]  /*7f50*/  FMUL.FTZ R50, R0, R102 ;  /* 0x0000006600327220 */ /* 0x000fe40000410000 */
[C---:B------:R-:W-:Y:S02]  /*7f60*/  FMUL.FTZ R52, R3.reuse, R104 ;  /* 0x0000006803347220 */ /* 0x040fe40000410000 */
[C---:B------:R-:W-:Y:S03]  /*7f70*/  FMUL.FTZ R53, R3.reuse, R105 ;  /* 0x0000006903357220 */ /* 0x040fe60000410000 */
[C---:B------:R-:W-:Y:S03]  /*7f80*/  HMMA.16816.F32 R48, R144.reuse, R54, R48 ;  /* 0x000000369030723c */ /* 0x040fe60000001830 */
[----:B-1----:R-:W-:Y:S02]  /*7f90*/  FFMA.FTZ R2, R162, c[0x0][0x2d0], -R148 ;  /* 0x0000b400a2027a23 */ /* 0x002fe40000010894 */
[----:B------:R-:W-:Y:S02]  /*7fa0*/  IMAD.MOV.U32 R124, RZ, RZ, R58 ;  /* 0x000000ffff7c7224 */ /* 0x000fe400078e003a */
[----:B------:R1:W5:Y:S01]  /*7fb0*/  MUFU.EX2 R90, R2 ;  /* 0x00000002005a7308 */ /* 0x0003620000000800 */
[C---:B------:R-:W-:Y:S04]  /*7fc0*/  FMUL.FTZ R54, R0.reuse, R106 ;  /* 0x0000006a00367220 */ /* 0x040fe80000410000 */
[C---:B------:R-:W-:Y:S02]  /*7fd0*/  FMUL.FTZ R55, R0.reuse, R107 ;  /* 0x0000006b00377220 */ /* 0x040fe40000410000 */
[C---:B------:R-:W-:Y:S02]  /*7fe0*/  FMUL.FTZ R56, R3.reuse, R108 ;  /* 0x0000006c03387220 */ /* 0x040fe40000410000 */
[C---:B------:R-:W-:Y:S02]  /*7ff0*/  FMUL.FTZ R57, R3.reuse, R109 ;  /* 0x0000006d03397220 */ /* 0x040fe40000410000 */
[C---:B------:R-:W-:Y:S01]  /*8000*/  FMUL.FTZ R58, R0.reuse, R110 ;  /* 0x0000006e003a7220 */ /* 0x040fe20000410000 */
[C---:B---3--:R-:W-:Y:S03]  /*8010*/  HMMA.16816.F32 R52, R144.reuse, R60, R52 ;  /* 0x0000003c9034723c */ /* 0x048fe60000001834 */
[C---:B------:R-:W-:Y:S02]  /*8020*/  FMUL.FTZ R59, R0.reuse, R111 ;  /* 0x0000006f003b7220 */ /* 0x040fe40000410000 */
[C---:B------:R-:W-:Y:S02]  /*8030*/  FMUL.FTZ R64, R3.reuse, R112 ;  /* 0x0000007003407220 */ /* 0x040fe40000410000 */
[----:B------:R-:W-:Y:S02]  /*8040*/  FMUL.FTZ R61, R3, R133 ;  /* 0x00000085033d7220 */ /* 0x000fe40000410000 */
[----:B------:R-:W-:Y:S01]  /*8050*/  IMAD.MOV.U32 R133, RZ, RZ, R252 ;  /* 0x000000ffff857224 */ /* 0x000fe200078e00fc */
[C---:B------:R-:W-:Y:S03]  /*8060*/  HMMA.16816.F32 R56, R144.reuse, R62, R56 ;  /* 0x0000003e9038723c */ /* 0x040fe60000001838 */
[----:B-1----:R-:W-:Y:S02]  /*8070*/  FFMA.FTZ R2, R163, c[0x0][0x2d0], -R148 ;  /* 0x0000b400a3027a23 */ /* 0x002fe40000010894 */
[C---:B------:R-:W-:Y:S02]  /*8080*/  FMUL.FTZ R60, R3.reuse, R132 ;  /* 0x00000084033c7220 */ /* 0x040fe40000410000 */
[----:B------:R1:W3:Y:S01]  /*8090*/  MUFU.EX2 R103, R2 ;  /* 0x0000000200677308 */ /* 0x0002e20000000800 */
[C---:B------:R-:W-:Y:S04]  /*80a0*/  FMUL.FTZ R62, R0.reuse, R134 ;  /* 0x00000086003e7220 */ /* 0x040fe80000410000 */
[C---:B------:R-:W-:Y:S01]  /*80b0*/  FMUL.FTZ R63, R0.reuse, R135 ;  /* 0x00000087003f7220 */ /* 0x040fe20000410000 */
[----:B------:R-:W-:Y:S01]  /*80c0*/  MOV R135, R88 ;  /* 0x0000005800877202 */ /* 0x000fe20000000f00 */
[----:B------:R-:W-:Y:S02]  /*80d0*/  IMAD.MOV.U32 R132, RZ, RZ, R87 ;  /* 0x000000ffff847224 */ /* 0x000fe400078e0057 */
[----:B------:R-:W-:Y:S02]  /*80e0*/  IMAD.MOV.U32 R134, RZ, RZ, R89 ;  /* 0x000000ffff867224 */ /* 0x000fe400078e0059 */
[----:B--2---:R-:W-:Y:S01]  /*80f0*/  IMAD.MOV.U32 R112, RZ, RZ, R65 ;  /* 0x000000ffff707224 */ /* 0x004fe200078e0041 */
[C---:B------:R-:W-:Y:S03]  /*8100*/  HMMA.16816.F32 R60, R144.reuse, R68, R60 ;  /* 0x00000044903c723c */ /* 0x040fe6000000183c */
[----:B------:R-:W-:Y:S01]  /*8110*/  FMUL.FTZ R65, R3, R113 ;  /* 0x0000007103417220 */ /* 0x000fe20000410000 */
[----:B------:R-:W-:Y:S01]  /*8120*/  MOV R113, R66 ;  /* 0x0000004200717202 */ /* 0x000fe20000000f00 */
[C---:B------:R-:W-:Y:S02]  /*8130*/  FMUL.FTZ R66, R0.reuse, R114 ;  /* 0x0000007200427220 */ /* 0x040fe40000410000 */
[----:B----4-:R-:W-:Y:S01]  /*8140*/  IMAD.MOV.U32 R114, RZ, RZ, R67 ;  /* 0x000000ffff727224 */ /* 0x010fe200078e0043 */
[----:B------:R-:W-:Y:S01]  /*8150*/  F2FP.PACK_AB R68, R113, R127 ;  /* 0x0000007f7144723e */ /* 0x000fe200000000ff */
[----:B------:R-:W-:Y:S03]  /*8160*/  FMUL.FTZ R67, R0, R115 ;  /* 0x0000007300437220 */ /* 0x000fe60000410000 */
[----:B-1----:R-:W-:Y:S01]  /*8170*/  FFMA.FTZ R2, R164, c[0x0][0x2d0], -R149 ;  /* 0x0000b400a4027a23 */ /* 0x002fe20000010895 */
[----:B------:R-:W-:Y:S01]  /*8180*/  F2FP.PACK_AB R69, R114, R112 ;  /* 0x000000707245723e */ /* 0x000fe200000000ff */
[----:B------:R-:W-:Y:S02]  /*8190*/  IMAD.MOV.U32 R115, RZ, RZ, R80 ;  /* 0x000000ffff737224 */ /* 0x000fe400078e0050 */
[----:B------:R-:W-:Y:S01]  /*81a0*/  HMMA.16816.F32 R64, R144, R70, R64 ;  /* 0x000000469040723c */ /* 0x000fe20000001840 */
[----:B------:R1:W-:Y:S01]  /*81b0*/  MUFU.EX2 R102, R2 ;  /* 0x0000000200667308 */ /* 0x0003e20000000800 */
[----:B------:R-:W2:Y:S01]  /*81c0*/  LDSM.16.MT88.4 R80, [R203+0x800] ;  /* 0x00080000cb50783b */ /* 0x000ea20000004200 */
[----:B------:R-:W-:Y:S02]  /*81d0*/  IMAD.MOV.U32 R99, RZ, RZ, R159 ;  /* 0x000000ffff637224 */ /* 0x000fe400078e009f */
[----:B------:R-:W-:Y:S02]  /*81e0*/  IMAD.MOV.U32 R96, RZ, RZ, R157 ;  /* 0x000000ffff607224 */ /* 0x000fe400078e009d */
[----:B------:R-:W-:Y:S02]  /*81f0*/  IMAD.MOV.U32 R144, RZ, RZ, R251 ;  /* 0x000000ffff907224 */ /* 0x000fe400078e00fb */
[----:B------:R-:W-:Y:S03]  /*8200*/  IMAD.MOV.U32 R145, RZ, RZ, R91 ;  /* 0x000000ffff917224 */ /* 0x000fe600078e005b */
[----:B-----5:R-:W-:Y:S02]  /*8210*/  IMAD.MOV.U32 R146, RZ, RZ, R90 ;  /* 0x000000ffff927224 */ /* 0x020fe400078e005a */
[----:B------:R-:W-:Y:S01]  /*8220*/  F2FP.PACK_AB R70, R145, R115 ;  /* 0x000000739146723e */ /* 0x000fe200000000ff */
[----:B------:R-:W-:Y:S01]  /*8230*/  IMAD.MOV.U32 R147, RZ, RZ, R152 ;  /* 0x000000ffff937224 */ /* 0x000fe200078e0098 */
[----:B------:R-:W-:Y:S01]  /*8240*/  LDSM.16.MT88.4 R88, [R206+0x4800] ;  /* 0x00480000ce58783b */ /* 0x000fe20000004200 */
[----:B---3--:R-:W-:Y:S01]  /*8250*/  F2FP.PACK_AB R71, R103, R146 ;  /* 0x000000926747723e */ /* 0x008fe200000000ff */
[----:B------:R-:W-:Y:S02]  /*8260*/  IMAD.MOV.U32 R152, RZ, RZ, R86 ;  /* 0x000000ffff987224 */ /* 0x000fe400078e0056 */
[--C-:B------:R-:W-:Y:S02]  /*8270*/  FFMA.FTZ R96, R96, c[0x0][0x2d0], -R149.reuse ;  /* 0x0000b40060607a23 */ /* 0x100fe40000010895 */
[--C-:B------:R-:W-:Y:S02]  /*8280*/  FFMA.FTZ R99, R99, c[0x0][0x2d0], -R149.reuse ;  /* 0x0000b40063637a23 */ /* 0x100fe40000010895 */
[C---:B------:R-:W-:Y:S01]  /*8290*/  HMMA.16816.F32 R4, R68.reuse, R72, R4 ;  /* 0x000000484404723c */ /* 0x040fe20000001804 */
[----:B------:R-:W3:Y:S04]  /*82a0*/  LDSM.16.MT88.4 R84, [R206+0x800] ;  /* 0x00080000ce54783b */ /* 0x000ee80000004200 */
[--C-:B-1----:R-:W-:Y:S02]  /*82b0*/  FFMA.FTZ R2, R165, c[0x0][0x2d0], -R149.reuse ;  /* 0x0000b400a5027a23 */ /* 0x102fe40000010895 */
[--C-:B------:R-:W-:Y:S01]  /*82c0*/  FFMA.FTZ R118, R118, c[0x0][0x2d0], -R148.reuse ;  /* 0x0000b40076767a23 */ /* 0x100fe20000010894 */
[C---:B------:R-:W-:Y:S01]  /*82d0*/  HMMA.16816.F32 R8, R68.reuse, R74, R8 ;  /* 0x0000004a4408723c */ /* 0x040fe20000001808 */
[----:B------:R1:W4:Y:S01]  /*82e0*/  MUFU.EX2 R252, R2 ;  /* 0x0000000200fc7308 */ /* 0x0003220000000800 */
[----:B------:R-:W5:Y:S06]  /*82f0*/  LDSM.16.MT88.4 R72, [R200+0x4800] ;  /* 0x00480000c848783b */ /* 0x000f6c0000004200 */
[C---:B------:R-:W-:Y:S03]  /*8300*/  HMMA.16816.F32 R12, R68.reuse, R76, R12 ;  /* 0x0000004c440c723c */ /* 0x040fe6000000180c */
[----:B------:R-:W-:Y:S05]  /*8310*/  MUFU.EX2 R118, R118 ;  /* 0x0000007600767308 */ /* 0x000fea0000000800 */
        /* <DEDUP_REMOVED lines=11> */
[----:B-1----:R-:W-:Y:S04]  /*83d0*/  FFMA.FTZ R2, R176, c[0x0][0x2d0], -R148 ;  /* 0x0000b400b0027a23 */ /* 0x002fe80000010894 */
[C---:B------:R-:W-:Y:S01]  /*83e0*/  HMMA.16816.F32 R40, R68.reuse, R74, R40 ;  /* 0x0000004a4428723c */ /* 0x040fe20000001828 */
[----:B------:R1:W5:Y:S01]  /*83f0*/  MUFU.EX2 R251, R2 ;  /* 0x0000000200fb7308 */ /* 0x0003620000000800 */
[----:B------:R-:W3:Y:S06]  /*8400*/  LDSM.16.MT88.4 R72, [R203+0x1000] ;  /* 0x00100000cb48783b */ /* 0x000eec0000004200 */
[C---:B----4-:R-:W-:Y:S08]  /*8410*/  HMMA.16816.F32 R44, R68.reuse, R76, R44 ;  /* 0x0000004c442c723c */ /* 0x050ff0000000182c */
[C---:B------:R-:W-:Y:S01]  /*8420*/  HMMA.16816.F32 R48, R68.reuse, R78, R48 ;  /* 0x0000004e4430723c */ /* 0x040fe20000001830 */
[----:B------:R-:W4:Y:S07]  /*8430*/  LDSM.16.MT88.4 R76, [R206+0x1000] ;  /* 0x00100000ce4c783b */ /* 0x000f2e0000004200 */
[C---:B--2---:R-:W-:Y:S04]  /*8440*/  HMMA.16816.F32 R52, R68.reuse, R80, R52 ;  /* 0x000000504434723c */ /* 0x044fe80000001834 */
[--C-:B-1----:R-:W-:Y:S04]  /*8450*/  FFMA.FTZ R2, R167, c[0x0][0x2d0], -R149.reuse ;  /* 0x0000b400a7027a23 */ /* 0x102fe80000010895 */
[C---:B------:R-:W-:Y:S01]  /*8460*/  HMMA.16816.F32 R56, R68.reuse, R82, R56 ;  /* 0x000000524438723c */ /* 0x040fe20000001838 */
[----:B------:R1:W-:Y:S01]  /*8470*/  MUFU.EX2 R176, R2 ;  /* 0x0000000200b07308 */ /* 0x0003e20000000800 */
[----:B------:R-:W2:Y:S06]  /*8480*/  LDSM.16.MT88.4 R80, [R200+0x5000] ;  /* 0x00500000c850783b */ /* 0x000eac0000004200 */
[C---:B------:R-:W-:Y:S07]  /*8490*/  HMMA.16816.F32 R60, R68.reuse, R88, R60 ;  /* 0x00000058443c723c */ /* 0x040fee000000183c */
[--C-:B------:R-:W-:Y:S01]  /*84a0*/  FFMA.FTZ R88, R183, c[0x0][0x2d0], -R149.reuse ;  /* 0x0000b400b7587a23 */ /* 0x100fe20000010895 */
[----:B------:R-:W-:Y:S03]  /*84b0*/  HMMA.16816.F32 R64, R68, R90, R64 ;  /* 0x0000005a4440723c */ /* 0x000fe60000001840 */
[----:B------:R2:W-:Y:S04]  /*84c0*/  MUFU.EX2 R164, R88 ;  /* 0x0000005800a47308 */ /* 0x0005e80000000800 */
[----:B------:R-:W-:Y:S01]  /*84d0*/  F2FP.PACK_AB R68, R252, R102 ;  /* 0x00000066fc44723e */ /* 0x000fe200000000ff */
[--C-:B-1----:R-:W-:Y:S01]  /*84e0*/  FFMA.FTZ R2, R177, c[0x0][0x2d0], -R149.reuse ;  /* 0x0000b400b1027a23 */ /* 0x102fe20000010895 */
[----:B-----5:R-:W-:Y:S04]  /*84f0*/  F2FP.PACK_AB R69, R251, R101 ;  /* 0x00000065fb45723e */ /* 0x020fe800000000ff */
[----:B------:R1:W5:Y:S01]  /*8500*/  MUFU.EX2 R167, R2 ;  /* 0x0000000200a77308 */ /* 0x0003620000000800 */
[----:B------:R-:W-:Y:S01]  /*8510*/  IMAD.MOV.U32 R177, RZ, RZ, R156 ;  /* 0x000000ffffb17224 */ /* 0x000fe200078e009c */
[----:B--2---:R-:W-:Y:S01]  /*8520*/  LDSM.16.MT88.4 R88, [R206+0x5800] ;  /* 0x00580000ce58783b */ /* 0x004fe20000004200 */
[----:B-1----:R-:W-:Y:S01]  /*8530*/  FFMA.FTZ R2, R178, c[0x0][0x2d0], -R148 ;  /* 0x0000b400b2027a23 */ /* 0x002fe20000010894 */
[----:B-----5:R-:W-:Y:S01]  /*8540*/  F2FP.PACK_AB R70, R167, R176 ;  /* 0x000000b0a746723e */ /* 0x020fe200000000ff */
[----:B------:R-:W-:Y:S05]  /*8550*/  IMAD.MOV.U32 R178, RZ, RZ, R146 ;  /* 0x000000ffffb27224 */ /* 0x000fea00078e0092 */
[----:B------:R1:W-:Y:S02]  /*8560*/  MUFU.EX2 R111, R2 ;  /* 0x00000002006f7308 */ /* 0x0003e40000000800 */
[----:B-1----:R-:W-:Y:S01]  /*8570*/  FFMA.FTZ R2, R179, c[0x0][0x2d0], -R148 ;  /* 0x0000b400b3027a23 */ /* 0x002fe20000010894 */
[----:B------:R-:W-:Y:S07]  /*8580*/  MOV R179, R115 ;  /* 0x0000007300b37202 */ /* 0x000fee0000000f00 */
[----:B------:R1:W2:Y:S02]  /*8590*/  MUFU.EX2 R110, R2 ;  /* 0x00000002006e7308 */ /* 0x0002a40000000800 */
[--C-:B-1----:R-:W-:Y:S01]  /*85a0*/  FFMA.FTZ R2, R180, c[0x0][0x2d0], -R149.reuse ;  /* 0x0000b400b4027a23 */ /* 0x102fe20000010895 */
[----:B--2---:R-:W-:Y:S01]  /*85b0*/  F2FP.PACK_AB R71, R110, R111 ;  /* 0x0000006f6e47723e */ /* 0x004fe200000000ff */
[----:B------:R-:W-:Y:S06]  /*85c0*/  IMAD.MOV.U32 R180, RZ, RZ, R114 ;  /* 0x000000ffffb47224 */ /* 0x000fec00078e0072 */
[----:B------:R1:W-:Y:S01]  /*85d0*/  MUFU.EX2 R109, R2 ;  /* 0x00000002006d7308 */ /* 0x0003e20000000800 */
[C---:B---3--:R-:W-:Y:S08]  /*85e0*/  HMMA.16816.F32 R4, R68.reuse, R84, R4 ;  /* 0x000000544404723c */ /* 0x048ff00000001804 */
[C---:B------:R-:W-:Y:S01]  /*85f0*/  HMMA.16816.F32 R8, R68.reuse, R86, R8 ;  /* 0x000000564408723c */ /* 0x040fe20000001808 */
[----:B------:R-:W2:Y:S07]  /*8600*/  LDSM.16.MT88.4 R84, [R204+0x5000] ;  /* 0x00500000cc54783b */ /* 0x000eae0000004200 */
[C---:B------:R-:W-:Y:S04]  /*8610*/  HMMA.16816.F32 R12, R68.reuse, R92, R12 ;  /* 0x0000005c440c723c */ /* 0x040fe8000000180c */
[----:B-1----:R-:W-:Y:S02]  /*8620*/  FFMA.FTZ R2, R181, c[0x0][0x2d0], -R149 ;  /* 0x0000b400b5027a23 */ /* 0x002fe40000010895 */
[----:B------:R-:W-:Y:S01]  /*8630*/  IMAD.MOV.U32 R181, RZ, RZ, R113 ;  /* 0x000000ffffb57224 */ /* 0x000fe200078e0071 */
[----:B------:R-:W-:Y:S01]  /*8640*/  MOV R113, R125 ;  /* 0x0000007d00717202 */ /* 0x000fe20000000f00 */
[C---:B------:R-:W-:Y:S01]  /*8650*/  HMMA.16816.F32 R16, R68.reuse, R94, R16 ;  /* 0x0000005e4410723c */ /* 0x040fe20000001810 */
[----:B------:R1:W3:Y:S01]  /*8660*/  MUFU.EX2 R166, R2 ;  /* 0x0000000200a67308 */ /* 0x0002e20000000800 */
[----:B------:R-:W-:Y:S06]  /*8670*/  LDSM.16.MT88.4 R92, [R204+0x2000] ;  /* 0x00200000cc5c783b */ /* 0x000fec0000004200 */
[C---:B------:R-:W-:Y:S08]  /*8680*/  HMMA.16816.F32 R20, R68.reuse, R72, R20 ;  /* 0x000000484414723c */ /* 0x040ff00000001814 */
[C---:B------:R-:W-:Y:S01]  /*8690*/  HMMA.16816.F32 R24, R68.reuse, R74, R24 ;  /* 0x0000004a4418723c */ /* 0x040fe20000001818 */
[----:B------:R-:W5:Y:S07]  /*86a0*/  LDSM.16.MT88.4 R72, [R203+0x5000] ;  /* 0x00500000cb48783b */ /* 0x000f6e0000004200 */
[C---:B----4-:R-:W-:Y:S04]  /*86b0*/  HMMA.16816.F32 R28, R68.reuse, R76, R28 ;  /* 0x0000004c441c723c */ /* 0x050fe8000000181c */
[----:B-1----:R-:W-:Y:S02]  /*86c0*/  FFMA.FTZ R2, R182, c[0x0][0x2d0], -R148 ;  /* 0x0000b400b6027a23 */ /* 0x002fe40000010894 */
[----:B------:R-:W-:Y:S02]  /*86d0*/  IMAD.MOV.U32 R182, RZ, RZ, R112 ;  /* 0x000000ffffb67224 */ /* 0x000fe400078e0070 */
[C---:B------:R-:W-:Y:S01]  /*86e0*/  HMMA.16816.F32 R32, R68.reuse, R78, R32 ;  /* 0x0000004e4420723c */ /* 0x040fe20000001820 */
[----:B------:R1:W-:Y:S01]  /*86f0*/  MUFU.EX2 R108, R2 ;  /* 0x00000002006c7308 */ /* 0x0003e20000000800 */
[----:B------:R-:W4:Y:S02]  /*8700*/  LDSM.16.MT88.4 R76, [R206+0x5000] ;  /* 0x00500000ce4c783b */ /* 0x000f240000004200 */
[----:B------:R-:W-:Y:S04]  /*8710*/  IMAD.MOV.U32 R112, RZ, RZ, R126 ;  /* 0x000000ffff707224 */ /* 0x000fe800078e007e */
[C---:B------:R-:W-:Y:S08]  /*8720*/  HMMA.16816.F32 R36, R68.reuse, R80, R36 ;  /* 0x000000504424723c */ /* 0x040ff00000001824 */
[C---:B------:R-:W-:Y:S01]  /*8730*/  HMMA.16816.F32 R40, R68.reuse, R82, R40 ;  /* 0x000000524428723c */ /* 0x040fe20000001828 */
[----:B------:R-:W3:Y:S07]  /*8740*/  LDSM.16.MT88.4 R80, [R200+0x1800] ;  /* 0x00180000c850783b */ /* 0x000eee0000004200 */
[C---:B--2---:R-:W-:Y:S04]  /*8750*/  HMMA.16816.F32 R44, R68.reuse, R84, R44 ;  /* 0x00000054442c723c */ /* 0x044fe8000000182c */
[--C-:B-1----:R-:W-:Y:S02]  /*8760*/  FFMA.FTZ R2, R231, c[0x0][0x2d0], -R148.reuse ;  /* 0x0000b400e7027a23 */ /* 0x102fe40000010894 */
[----:B------:R-:W-:Y:S02]  /*8770*/  IMAD.MOV.U32 R231, RZ, RZ, R127 ;  /* 0x000000ffffe77224 */ /* 0x000fe400078e007f */
[C---:B------:R-:W-:Y:S01]  /*8780*/  HMMA.16816.F32 R48, R68.reuse, R86, R48 ;  /* 0x000000564430723c */ /* 0x040fe20000001830 */
[----:B------:R1:W2:Y:S01]  /*8790*/  MUFU.EX2 R165, R2 ;  /* 0x0000000200a57308 */ /* 0x0002a20000000800 */
[----:B------:R-:W2:Y:S06]  /*87a0*/  LDSM.16.MT88.4 R84, [R204+0x1800] ;  /* 0x00180000cc54783b */ /* 0x000eac0000004200 */
[C---:B-----5:R-:W-:Y:S08]  /*87b0*/  HMMA.16816.F32 R52, R68.reuse, R72, R52 ;  /* 0x000000484434723c */ /* 0x060ff00000001834 */
[C---:B------:R-:W-:Y:S01]  /*87c0*/  HMMA.16816.F32 R56, R68.reuse, R74, R56 ;  /* 0x0000004a4438723c */ /* 0x040fe20000001838 */
[----:B------:R-:W5:Y:S07]  /*87d0*/  LDSM.16.MT88.4 R72, [R203+0x1800] ;  /* 0x00180000cb48783b */ /* 0x000f6e0000004200 */
[C---:B----4-:R-:W-:Y:S04]  /*87e0*/  HMMA.16816.F32 R60, R68.reuse, R76, R60 ;  /* 0x0000004c443c723c */ /* 0x050fe8000000183c */
[--C-:B-1----:R-:W-:Y:S04]  /*87f0*/  FFMA.FTZ R2, R232, c[0x0][0x2d0], -R149.reuse ;  /* 0x0000b400e8027a23 */ /* 0x102fe80000010895 */
[----:B------:R-:W-:Y:S01]  /*8800*/  HMMA.16816.F32 R64, R68, R78, R64 ;  /* 0x0000004e4440723c */ /* 0x000fe20000001840 */
[----:B------:R1:W4:Y:S01]  /*8810*/  MUFU.EX2 R163, R2 ;  /* 0x0000000200a37308 */ /* 0x0003220000000800 */
[----:B------:R-:W5:Y:S05]  /*8820*/  LDSM.16.MT88.4 R76, [R206+0x1800] ;  /* 0x00180000ce4c783b */ /* 0x000f6a0000004200 */
[----:B---3--:R-:W-:Y:S02]  /*8830*/  F2FP.PACK_AB R68, R166, R109 ;  /* 0x0000006da644723e */ /* 0x008fe400000000ff */
[----:B--2---:R-:W-:Y:S03]  /*8840*/  F2FP.PACK_AB R69, R165, R108 ;  /* 0x0000006ca545723e */ /* 0x004fe600000000ff */
[--C-:B-1----:R-:W-:Y:S01]  /*8850*/  FFMA.FTZ R2, R233, c[0x0][0x2d0], -R148.reuse ;  /* 0x0000b400e9027a23 */ /* 0x102fe20000010894 */
[----:B----4-:R-:W-:Y:S03]  /*8860*/  F2FP.PACK_AB R70, R163, R164 ;  /* 0x000000a4a346723e */ /* 0x010fe600000000ff */
        /* <DEDUP_REMOVED lines=30> */
[C---:B-----5:R-:W-:Y:S08]  /*8a50*/  HMMA.16816.F32 R52, R68.reuse, R72, R52 ;  /* 0x000000484434723c */ /* 0x060ff00000001834 */
[C---:B------:R-:W-:Y:S01]  /*8a60*/  HMMA.16816.F32 R56, R68.reuse, R74, R56 ;  /* 0x0000004a4438723c */ /* 0x040fe20000001838 */
[----:B------:R-:W5:Y:S07]  /*8a70*/  LDSM.16.MT88.4 R72, [R206+0x2000] ;  /* 0x00200000ce48783b */ /* 0x000f6e0000004200 */
[C---:B------:R-:W-:Y:S04]  /*8a80*/  HMMA.16816.F32 R60, R68.reuse, R88, R60 ;  /* 0x00000058443c723c */ /* 0x040fe8000000183c */
[--C-:B-1----:R-:W-:Y:S04]  /*8a90*/  FFMA.FTZ R2, R239, c[0x0][0x2d0], -R149.reuse ;  /* 0x0000b400ef027a23 */ /* 0x102fe80000010895 */
[----:B------:R-:W-:Y:S01]  /*8aa0*/  HMMA.16816.F32 R64, R68, R90, R64 ;  /* 0x0000005a4440723c */ /* 0x000fe20000001840 */
[----:B------:R1:W-:Y:S01]  /*8ab0*/  MUFU.EX2 R129, R2 ;  /* 0x0000000200817308 */ /* 0x0003e20000000800 */
[----:B------:R-:W-:Y:S05]  /*8ac0*/  LDSM.16.MT88.4 R88, [R206+0x6000] ;  /* 0x00600000ce58783b */ /* 0x000fea0000004200 */
[----:B---3--:R-:W-:Y:S02]  /*8ad0*/  F2FP.PACK_AB R68, R160, R159 ;  /* 0x0000009fa044723e */ /* 0x008fe400000000ff */
[----:B----4-:R-:W-:Y:S03]  /*8ae0*/  F2FP.PACK_AB R69, R130, R131 ;  /* 0x000000838245723e */ /* 0x010fe600000000ff */
[--C-:B-1----:R-:W-:Y:S04]  /*8af0*/  FFMA.FTZ R2, R240, c[0x0][0x2d0], -R149.reuse ;  /* 0x0000b400f0027a23 */ /* 0x102fe80000010895 */
[----:B------:R1:W3:Y:S02]  /*8b00*/  MUFU.EX2 R158, R2 ;  /* 0x00000002009e7308 */ /* 0x0002e40000000800 */
[--C-:B-1----:R-:W-:Y:S01]  /*8b10*/  FFMA.FTZ R2, R241, c[0x0][0x2d0], -R148.reuse ;  /* 0x0000b400f1027a23 */ /* 0x102fe20000010894 */
[----:B---3--:R-:W-:Y:S07]  /*8b20*/  F2FP.PACK_AB R70, R158, R129 ;  /* 0x000000819e46723e */ /* 0x008fee00000000ff */
        /* <DEDUP_REMOVED lines=13> */
[----:B------:R-:W-:Y:S06]  /*8c00*/  LDSM.16.MT88.4 R92, [R203+0x2800] ;  /* 0x00280000cb5c783b */ /* 0x000fec0000004200 */
[C---:B--2---:R-:W-:Y:S08]  /*8c10*/  HMMA.16816.F32 R20, R68.reuse, R80, R20 ;  /* 0x000000504414723c */ /* 0x044ff00000001814 */
[C---:B------:R-:W-:Y:S01]  /*8c20*/  HMMA.16816.F32 R24, R68.reuse, R82, R24 ;  /* 0x000000524418723c */ /* 0x040fe20000001818 */
[----:B------:R-:W2:Y:S07]  /*8c30*/  LDSM.16.MT88.4 R80, [R203+0x6000] ;  /* 0x00600000cb50783b */ /* 0x000eae0000004200 */
        /* <DEDUP_REMOVED lines=12> */
[----:B------:R-:W-:Y:S06]  /*8d00*/  LDSM.16.MT88.4 R84, [R200+0x6800] ;  /* 0x00680000c854783b */ /* 0x000fec0000004200 */
[C---:B--2---:R-:W-:Y:S08]  /*8d10*/  HMMA.16816.F32 R52, R68.reuse, R80, R52 ;  /* 0x000000504434723c */ /* 0x044ff00000001834 */
[C---:B------:R-:W-:Y:S01]  /*8d20*/  HMMA.16816.F32 R56, R68.reuse, R82, R56 ;  /* 0x000000524438723c */ /* 0x040fe20000001838 */
[----:B------:R-:W3:Y:S07]  /*8d30*/  LDSM.16.MT88.4 R80, [R206+0x2800] ;  /* 0x00280000ce50783b */ /* 0x000eee0000004200 */
[C---:B------:R-:W-:Y:S01]  /*8d40*/  HMMA.16816.F32 R60, R68.reuse, R88, R60 ;  /* 0x00000058443c723c */ /* 0x040fe2000000183c */
[----:B------:R-:W2:Y:S03]  /*8d50*/  LDL.LU R88, [R1+0x4] ;  /* 0x0000040001587983 */ /* 0x000ea60000300800 */
[--C-:B-1----:R-:W-:Y:S01]  /*8d60*/  FFMA.FTZ R2, R247, c[0x0][0x2d0], -R149.reuse ;  /* 0x0000b400f7027a23 */ /* 0x102fe20000010895 */
[----:B------:R-:W2:Y:S03]  /*8d70*/  LDL.LU R114, [R1+0x8] ;  /* 0x0000080001727983 */ /* 0x000ea60000300800 */
[----:B------:R-:W-:Y:S01]  /*8d80*/  HMMA.16816.F32 R64, R68, R90, R64 ;  /* 0x0000005a4440723c */ /* 0x000fe20000001840 */
[----:B------:R1:W-:Y:S06]  /*8d90*/  MUFU.EX2 R105, R2 ;  /* 0x0000000200697308 */ /* 0x0003ec0000000800 */
[----:B----4-:R-:W-:Y:S02]  /*8da0*/  F2FP.PACK_AB R68, R155, R156 ;  /* 0x0000009c9b44723e */ /* 0x010fe400000000ff */
[----:B------:R-:W-:Y:S03]  /*8db0*/  F2FP.PACK_AB R69, R106, R107 ;  /* 0x0000006b6a45723e */ /* 0x000fe600000000ff */
[--C-:B-1----:R-:W-:Y:S04]  /*8dc0*/  FFMA.FTZ R2, R249, c[0x0][0x2d0], -R149.reuse ;  /* 0x0000b400f9027a23 */ /* 0x102fe80000010895 */
[----:B------:R1:W4:Y:S02]  /*8dd0*/  MUFU.EX2 R154, R2 ;  /* 0x00000002009a7308 */ /* 0x0003240000000800 */
[--C-:B-1----:R-:W-:Y:S01]  /*8de0*/  FFMA.FTZ R2, R250, c[0x0][0x2d0], -R148.reuse ;  /* 0x0000b400fa027a23 */ /* 0x102fe20000010894 */
[----:B----4-:R-:W-:Y:S07]  /*8df0*/  F2FP.PACK_AB R70, R154, R105 ;  /* 0x000000699a46723e */ /* 0x010fee00000000ff */
[----:B------:R1:W-:Y:S02]  /*8e00*/  MUFU.EX2 R104, R2 ;  /* 0x0000000200687308 */ /* 0x0003e40000000800 */
[----:B-1----:R-:W-:Y:S08]  /*8e10*/  FFMA.FTZ R2, R248, c[0x0][0x2d0], -R148 ;  /* 0x0000b400f8027a23 */ /* 0x002ff00000010894 */
[----:B------:R1:W4:Y:S02]  /*8e20*/  MUFU.EX2 R153, R2 ;  /* 0x0000000200997308 */ /* 0x0003240000000800 */
[----:B-1----:R-:W-:Y:S01]  /*8e30*/  FFMA.FTZ R2, R177, c[0x0][0x2d0], -R149 ;  /* 0x0000b400b1027a23 */ /* 0x002fe20000010895 */
[----:B------:R-:W-:Y:S01]  /*8e40*/  MOV R177, R144 ;  /* 0x0000009000b17202 */ /* 0x000fe20000000f00 */
[----:B------:R-:W-:Y:S01]  /*8e50*/  IMAD.MOV.U32 R144, RZ, RZ, R133 ;  /* 0x000000ffff907224 */ /* 0x000fe200078e0085 */
[----:B----4-:R-:W-:Y:S01]  /*8e60*/  F2FP.PACK_AB R71, R153, R104 ;  /* 0x000000689947723e */ /* 0x010fe200000000ff */
[----:B------:R-:W-:Y:S02]  /*8e70*/  IMAD.MOV.U32 R133, RZ, RZ, R100 ;  /* 0x000000ffff857224 */ /* 0x000fe400078e0064 */
[----:B------:R-:W-:Y:S02]  /*8e80*/  IMAD.MOV.U32 R100, RZ, RZ, R152 ;  /* 0x000000ffff647224 */ /* 0x000fe400078e0098 */
[----:B------:R1:W-:Y:S02]  /*8e90*/  MUFU.EX2 R152, R2 ;  /* 0x0000000200987308 */ /* 0x0003e40000000800 */
[C---:B-----5:R-:W-:Y:S08]  /*8ea0*/  HMMA.16816.F32 R4, R68.reuse, R72, R4 ;  /* 0x000000484404723c */ /* 0x060ff00000001804 */
[C---:B------:R-:W-:Y:S01]  /*8eb0*/  HMMA.16816.F32 R8, R68.reuse, R74, R8 ;  /* 0x0000004a4408723c */ /* 0x040fe20000001808 */
[----:B------:R-:W4:Y:S07]  /*8ec0*/  LDSM.16.MT88.4 R72, [R204+0x6800] ;  /* 0x00680000cc48783b */ /* 0x000f2e0000004200 */
[C---:B---3--:R-:W-:Y:S04]  /*8ed0*/  HMMA.16816.F32 R12, R68.reuse, R76, R12 ;  /* 0x0000004c440c723c */ /* 0x048fe8000000180c */
[----:B-1----:R-:W-:Y:S04]  /*8ee0*/  FFMA.FTZ R2, R132, c[0x0][0x2d0], -R149 ;  /* 0x0000b40084027a23 */ /* 0x002fe80000010895 */
[C---:B------:R-:W-:Y:S01]  /*8ef0*/  HMMA.16816.F32 R16, R68.reuse, R78, R16 ;  /* 0x0000004e4410723c */ /* 0x040fe20000001810 */
[----:B------:R-:W1:Y:S03]  /*8f00*/  LDSM.16.MT88.4 R76, [R203+0x6800] ;  /* 0x00680000cb4c783b */ /* 0x000e660000004200 */
[----:B------:R-:W-:Y:S02]  /*8f10*/  IMAD.MOV.U32 R132, RZ, RZ, R124 ;  /* 0x000000ffff847224 */ /* 0x000fe400078e007c */
[----:B------:R-:W-:Y:S01]  /*8f20*/  IMAD.MOV.U32 R124, RZ, RZ, R123 ;  /* 0x000000ffff7c7224 */ /* 0x000fe200078e007b */
[----:B------:R-:W-:Y:S01]  /*8f30*/  MOV R123, R151 ;  /* 0x00000097007b7202 */ /* 0x000fe20000000f00 */
[C---:B------:R-:W-:Y:S01]  /*8f40*/  HMMA.16816.F32 R20, R68.reuse, R92, R20 ;  /* 0x0000005c4414723c */ /* 0x040fe20000001814 */
[----:B------:R3:W5:Y:S03]  /*8f50*/  MUFU.EX2 R151, R2 ;  /* 0x0000000200977308 */ /* 0x0007660000000800 */
[----:B------:R-:W-:Y:S02]  /*8f60*/  IMAD.MOV.U32 R115, RZ, RZ, R124 ;  /* 0x000000ffff737224 */ /* 0x000fe400078e007c */
[----:B------:R-:W-:Y:S02]  /*8f70*/  LDSM.16.MT88.4 R124, [R200+0x3800] ;  /* 0x00380000c87c783b */ /* 0x000fe40000004200 */
[C---:B------:R-:W-:Y:S06]  /*8f80*/  HMMA.16816.F32 R24, R68.reuse, R94, R24 ;  /* 0x0000005e4418723c */ /* 0x040fec0000001818 */
[----:B------:R-:W-:Y:S02]  /*8f90*/  LDSM.16.MT88.4 R92, [R204+0x7000] ;  /* 0x00700000cc5c783b */ /* 0x000fe40000004200 */
[C---:B------:R-:W-:Y:S08]  /*8fa0*/  HMMA.16816.F32 R28, R68.reuse, R80, R28 ;  /* 0x00000050441c723c */ /* 0x040ff0000000181c */
[C---:B------:R-:W-:Y:S01]  /*8fb0*/  HMMA.16816.F32 R32, R68.reuse, R82, R32 ;  /* 0x000000524420723c */ /* 0x040fe20000001820 */
[----:B------:R-:W5:Y:S03]  /*8fc0*/  LDSM.16.MT88.4 R80, [R206+0x6800] ;  /* 0x00680000ce50783b */ /* 0x000f660000004200 */
[--C-:B---3--:R-:W-:Y:S02]  /*8fd0*/  FFMA.FTZ R2, R147, c[0x0][0x2d0], -R148.reuse ;  /* 0x0000b40093027a23 */ /* 0x108fe40000010894 */
[----:B------:R-:W-:Y:S02]  /*8fe0*/  IMAD.MOV.U32 R147, RZ, RZ, R135 ;  /* 0x000000ffff937224 */ /* 0x000fe400078e0087 */
[C---:B------:R-:W-:Y:S01]  /*8ff0*/  HMMA.16816.F32 R36, R68.reuse, R84, R36 ;  /* 0x000000544424723c */ /* 0x040fe20000001824 */
[----:B------:R3:W-:Y:S07]  /*9000*/  MUFU.EX2 R135, R2 ;  /* 0x0000000200877308 */ /* 0x0007ee0000000800 */
[C---:B------:R-:W-:Y:S01]  /*9010*/  HMMA.16816.F32 R40, R68.reuse, R86, R40 ;  /* 0x000000564428723c */ /* 0x040fe20000001828 */
[----:B------:R-:W-:Y:S07]  /*9020*/  LDSM.16.MT88.4 R84, [R203+0x3000] ;  /* 0x00300000cb54783b */ /* 0x000fee0000004200 */
[C---:B----4-:R-:W-:Y:S08]  /*9030*/  HMMA.16816.F32 R44, R68.reuse, R72, R44 ;  /* 0x00000048442c723c */ /* 0x050ff0000000182c */
[C---:B------:R-:W-:Y:S01]  /*9040*/  HMMA.16816.F32 R48, R68.reuse, R74, R48 ;  /* 0x0000004a4430723c */ /* 0x040fe20000001830 */
[----:B------:R-:W4:Y:S03]  /*9050*/  LDSM.16.MT88.4 R72, [R200+0x3000] ;  /* 0x00300000c848783b */ /* 0x000f260000004200 */
[----:B---3--:R-:W-:Y:S04]  /*9060*/  FFMA.FTZ R2, R134, c[0x0][0x2d0], -R148 ;  /* 0x0000b40086027a23 */ /* 0x008fe80000010894 */
[C---:B-1----:R-:W-:Y:S01]  /*9070*/  HMMA.16816.F32 R52, R68.reuse, R76, R52 ;  /* 0x0000004c4434723c */ /* 0x042fe20000001834 */
[----:B------:R1:W3:Y:S07]  /*9080*/  MUFU.EX2 R134, R2 ;  /* 0x0000000200867308 */ /* 0x0002ee0000000800 */
[C---:B------:R-:W-:Y:S01]  /*9090*/  HMMA.16816.F32 R56, R68.reuse, R78, R56 ;  /* 0x0000004e4438723c */ /* 0x040fe20000001838 */
[----:B------:R-:W2:Y:S07]  /*90a0*/  LDSM.16.MT88.4 R76, [R204+0x3000] ;  /* 0x00300000cc4c783b */ /* 0x000eae0000004200 */
[C---:B-----5:R-:W-:Y:S08]  /*90b0*/  HMMA.16816.F32 R60, R68.reuse, R80, R60 ;  /* 0x00000050443c723c */ /* 0x060ff0000000183c */
[----:B------:R-:W-:Y:S01]  /*90c0*/  HMMA.16816.F32 R64, R68, R82, R64 ;  /* 0x000000524440723c */ /* 0x000fe20000001840 */
[----:B------:R-:W-:Y:S03]  /*90d0*/  LDSM.16.MT88.4 R80, [R200+0x7000] ;  /* 0x00700000c850783b */ /* 0x000fe60000004200 */
[----:B-1----:R-:W-:Y:S02]  /*90e0*/  FFMA.FTZ R2, R177, c[0x0][0x2d0], -R149 ;  /* 0x0000b400b1027a23 */ /* 0x002fe40000010895 */
[----:B------:R-:W-:Y:S01]  /*90f0*/  IMAD.MOV.U32 R177, RZ, RZ, R144 ;  /* 0x000000ffffb17224 */ /* 0x000fe200078e0090 */
[----:B------:R-:W-:Y:S01]  /*9100*/  F2FP.PACK_AB R68, R151, R152 ;  /* 0x000000989744723e */ /* 0x000fe200000000ff */
[----:B------:R-:W-:Y:S01]  /*9110*/  IMAD.MOV.U32 R144, RZ, RZ, R133 ;  /* 0x000000ffff907224 */ /* 0x000fe200078e0085 */
[----:B---3--:R-:W-:Y:S01]  /*9120*/  F2FP.PACK_AB R69, R134, R135 ;  /* 0x000000878645723e */ /* 0x008fe200000000ff */
[----:B------:R1:W-:Y:S02]  /*9130*/  MUFU.EX2 R133, R2 ;  /* 0x0000000200857308 */ /* 0x0003e40000000800 */
[----:B-1----:R-:W-:Y:S08]  /*9140*/  FFMA.FTZ R2, R150, c[0x0][0x2d0], -R149 ;  /* 0x0000b40096027a23 */ /* 0x002ff00000010895 */
[----:B------:R1:W3:Y:S01]  /*9150*/  MUFU.EX2 R150, R2 ;  /* 0x0000000200967308 */ /* 0x0002e20000000800 */
[----:B--2---:R-:W-:Y:S02]  /*9160*/  FFMA.FTZ R100, R3, R88, R100 ;  /* 0x0000005803647223 */ /* 0x004fe40000010064 */
[----:B------:R-:W2:Y:S07]  /*9170*/  LDSM.16.MT88.4 R88, [R206+0x3000] ;  /* 0x00300000ce58783b */ /* 0x000eae0000004200 */
[----:B------:R-:W-:Y:S01]  /*9180*/  MUFU.EX2 R3, R97 ;  /* 0x0000006100037308 */ /* 0x000fe20000000800 */
[----:B------:R-:W-:Y:S02]  /*9190*/  FFMA.FTZ R0, R0, R114, R115 ;  /* 0x0000007200007223 */ /* 0x000fe40000010073 */
[----:B-1----:R-:W-:Y:S01]  /*91a0*/  FFMA.FTZ R2, R132, c[0x0][0x2d0], -R148 ;  /* 0x0000b40084027a23 */ /* 0x002fe20000010894 */
[----:B---3--:R-:W-:Y:S01]  /*91b0*/  F2FP.PACK_AB R70, R150, R133 ;  /* 0x000000859646723e */ /* 0x008fe200000000ff */
[----:B------:R-:W-:Y:S05]  /*91c0*/  FADD.FTZ R0, R112, R0 ;  /* 0x0000000070007221 */ /* 0x000fea0000010000 */
[----:B------:R1:W-:Y:S01]  /*91d0*/  MUFU.EX2 R132, R2 ;  /* 0x0000000200847308 */ /* 0x0003e20000000800 */
[----:B------:R-:W-:Y:S04]  /*91e0*/  FADD.FTZ R0, R122, R0 ;  /* 0x000000007a007221 */ /* 0x000fe80000010000 */
[----:B------:R-:W-:Y:S04]  /*91f0*/  FADD.FTZ R0, R120, R0 ;  /* 0x0000000078007221 */ /* 0x000fe80000010000 */
[----:B------:R-:W-:Y:S04]  /*9200*/  FADD.FTZ R0, R182, R0 ;  /* 0x00000000b6007221 */ /* 0x000fe80000010000 */
[----:B------:R-:W-:Y:S04]  /*9210*/  FADD.FTZ R0, R180, R0 ;  /* 0x00000000b4007221 */ /* 0x000fe80000010000 */
[----:B------:R-:W-:Y:S04]  /*9220*/  FADD.FTZ R0, R178, R0 ;  /* 0x00000000b2007221 */ /* 0x000fe80000010000 */
[----:B------:R-:W-:Y:S02]  /*9230*/  FADD.FTZ R0, R103, R0 ;  /* 0x0000000067007221 */ /* 0x000fe40000010000 */
[--C-:B-1----:R-:W-:Y:S02]  /*9240*/  FFMA.FTZ R2, R147, c[0x0][0x2d0], -R148.reuse ;  /* 0x0000b40093027a23 */ /* 0x102fe40000010894 */
[----:B------:R-:W-:Y:S02]  /*9250*/  FFMA.FTZ R148, R119, c[0x0][0x2d0], -R148 ;  /* 0x0000b40077947a23 */ /* 0x000fe40000010894 */
[----:B------:R-:W1:Y:S01]  /*9260*/  MUFU.EX2 R147, R2 ;  /* 0x0000000200937308 */ /* 0x000e620000000800 */
[----:B------:R-:W-:Y:S04]  /*9270*/  FADD.FTZ R0, R101, R0 ;  /* 0x0000000065007221 */ /* 0x000fe80000010000 */
[----:B------:R-:W-:Y:S04]  /*9280*/  FADD.FTZ R0, R251, R0 ;  /* 0x00000000fb007221 */ /* 0x000fe80000010000 */
[----:B------:R-:W-:Y:S01]  /*9290*/  FADD.FTZ R0, R111, R0 ;  /* 0x000000006f007221 */ /* 0x000fe20000010000 */
[----:B------:R-:W-:Y:S03]  /*92a0*/  MUFU.EX2 R119, R99 ;  /* 0x0000006300777308 */ /* 0x000fe60000000800 */
[----:B------:R-:W-:Y:S04]  /*92b0*/  FADD.FTZ R0, R110, R0 ;  /* 0x000000006e007221 */ /* 0x000fe80000010000 */
[----:B------:R-:W-:Y:S03]  /*92c0*/  FADD.FTZ R0, R108, R0 ;  /* 0x000000006c007221 */ /* 0x000fe60000010000 */
[----:B------:R-:W3:Y:S01]  /*92d0*/  MUFU.EX2 R148, R148 ;  /* 0x0000009400947308 */ /* 0x000ee20000000800 */
[----:B------:R-:W-:Y:S01]  /*92e0*/  FADD.FTZ R0, R165, R0 ;  /* 0x00000000a5007221 */ /* 0x000fe20000010000 */
[----:B-1----:R-:W-:Y:S01]  /*92f0*/  F2FP.PACK_AB R71, R147, R132 ;  /* 0x000000849347723e */ /* 0x002fe200000000ff */
[--C-:B------:R-:W-:Y:S02]  /*9300*/  FFMA.FTZ R2, R177, c[0x0][0x2d0], -R149.reuse ;  /* 0x0000b400b1027a23 */ /* 0x100fe40000010895 */
[----:B------:R-:W-:Y:S02]  /*9310*/  FFMA.FTZ R149, R144, c[0x0][0x2d0], -R149 ;  /* 0x0000b40090957a23 */ /* 0x000fe40000010895 */
[----:B------:R-:W-:Y:S03]  /*9320*/  IMAD.MOV.U32 R177, RZ, RZ, R145 ;  /* 0x000000ffffb17224 */ /* 0x000fe600078e0091 */
[----:B------:R-:W-:Y:S01]  /*9330*/  MUFU.EX2 R144, R98 ;  /* 0x0000006200907308 */ /* 0x000fe20000000800 */
[C---:B----4-:R-:W-:Y:S03]  /*9340*/  HMMA.16816.F32 R4, R68.reuse, R72, R4 ;  /* 0x000000484404723c */ /* 0x050fe60000001804 */
[----:B------:R-:W-:Y:S04]  /*9350*/  FADD.FTZ R0, R162, R0 ;  /* 0x00000000a2007221 */ /* 0x000fe80000010000 */
[----:B------:R-:W-:Y:S01]  /*9360*/  FADD.FTZ R0, R161, R0 ;  /* 0x00000000a1007221 */ /* 0x000fe20000010000 */
[C---:B------:R-:W-:Y:S01]  /*9370*/  HMMA.16816.F32 R8, R68.reuse, R74, R8 ;  /* 0x0000004a4408723c */ /* 0x040fe20000001808 */
[----:B------:R-:W1:Y:S01]  /*9380*/  LDSM.16.MT88.4 R72, [R203+0x7000] ;  /* 0x00700000cb48783b */ /* 0x000e620000004200 */
[----:B------:R4:W-:Y:S02]  /*9390*/  MUFU.EX2 R145, R96 ;  /* 0x0000006000917308 */ /* 0x0009e40000000800 */
[----:B------:R-:W-:Y:S01]  /*93a0*/  FADD.FTZ R0, R131, R0 ;  /* 0x0000000083007221 */ /* 0x000fe20000010000 */
[----:B---3--:R-:W-:Y:S03]  /*93b0*/  F2FP.PACK_AB R115, R148, R118 ;  /* 0x000000769473723e */ /* 0x008fe600000000ff */
[C---:B------:R-:W-:Y:S04]  /*93c0*/  HMMA.16816.F32 R12, R68.reuse, R76, R12 ;  /* 0x0000004c440c723c */ /* 0x040fe8000000180c */
[----:B------:R3:W5:Y:S01]  /*93d0*/  MUFU.EX2 R146, R2 ;  /* 0x0000000200927308 */ /* 0x0007620000000800 */
[----:B------:R-:W-:Y:S03]  /*93e0*/  FADD.FTZ R0, R130, R0 ;  /* 0x0000000082007221 */ /* 0x000fe60000010000 */
[C---:B------:R-:W-:Y:S01]  /*93f0*/  HMMA.16816.F32 R16, R68.reuse, R78, R16 ;  /* 0x0000004e4410723c */ /* 0x040fe20000001810 */
[----:B------:R-:W1:Y:S03]  /*9400*/  LDSM.16.MT88.4 R76, [R206+0x7000] ;  /* 0x00700000ce4c783b */ /* 0x000e660000004200 */
[----:B------:R-:W-:Y:S02]  /*9410*/  FADD.FTZ R0, R128, R0 ;  /* 0x0000000080007221 */ /* 0x000fe40000010000 */
[----:B------:R-:W2:Y:S02]  /*9420*/  MUFU.EX2 R149, R149 ;  /* 0x0000009500957308 */ /* 0x000ea40000000800 */
[C---:B------:R-:W-:Y:S01]  /*9430*/  HMMA.16816.F32 R20, R68.reuse, R84, R20 ;  /* 0x000000544414723c */ /* 0x040fe20000001814 */
[----:B----4-:R-:W-:Y:S03]  /*9440*/  LDSM.16.MT88.4 R96, [R200+0x7800] ;  /* 0x00780000c860783b */ /* 0x010fe60000004200 */
[----:B------:R-:W-:Y:S04]  /*9450*/  FADD.FTZ R0, R157, R0 ;  /* 0x000000009d007221 */ /* 0x000fe80000010000 */
[C---:B------:R-:W-:Y:S01]  /*9460*/  HMMA.16816.F32 R24, R68.reuse, R86, R24 ;  /* 0x000000564418723c */ /* 0x040fe20000001818 */
[----:B------:R-:W-:Y:S03]  /*9470*/  LDSM.16.MT88.4 R84, [R203+0x3800] ;  /* 0x00380000cb54783b */ /* 0x000fe60000004200 */
[----:B---3--:R-:W-:Y:S01]  /*9480*/  FADD.FTZ R2, R113, R100 ;  /* 0x0000006471027221 */ /* 0x008fe20000010000 */
[----:B-----5:R-:W-:Y:S01]  /*9490*/  F2FP.PACK_AB R112, R145, R146 ;  /* 0x000000929170723e */ /* 0x020fe200000000ff */
[----:B------:R-:W-:Y:S01]  /*94a0*/  FADD.FTZ R0, R107, R0 ;  /* 0x000000006b007221 */ /* 0x000fe20000010000 */
[----:B------:R-:W-:Y:S01]  /*94b0*/  F2FP.PACK_AB R113, R144, R3 ;  /* 0x000000039071723e */ /* 0x000fe200000000ff */
[C---:B--2---:R-:W-:Y:S04]  /*94c0*/  HMMA.16816.F32 R28, R68.reuse, R88, R28 ;  /* 0x00000058441c723c */ /* 0x044fe8000000181c */
[----:B------:R-:W-:Y:S01]  /*94d0*/  FADD.FTZ R2, R123, R2 ;  /* 0x000000027b027221 */ /* 0x000fe20000010000 */
[----:B------:R-:W-:Y:S01]  /*94e0*/  F2FP.PACK_AB R114, R149, R119 ;  /* 0x000000779572723e */ /* 0x000fe200000000ff */
[----:B------:R-:W-:Y:S02]  /*94f0*/  FADD.FTZ R0, R106, R0 ;  /* 0x000000006a007221 */ /* 0x000fe40000010000 */
[C---:B------:R-:W-:Y:S01]  /*9500*/  HMMA.16816.F32 R32, R68.reuse, R90, R32 ;  /* 0x0000005a4420723c */ /* 0x040fe20000001820 */
[----:B------:R-:W-:Y:S03]  /*9510*/  LDSM.16.MT88.4 R88, [R206+0x3800] ;  /* 0x00380000ce58783b */ /* 0x000fe60000004200 */
[----:B------:R-:W-:Y:S02]  /*9520*/  FADD.FTZ R2, R121, R2 ;  /* 0x0000000279027221 */ /* 0x000fe40000010000 */
        /* <DEDUP_REMOVED lines=14> */
[C---:B-1----:R-:W-:Y:S04]  /*9610*/  HMMA.16816.F32 R52, R68.reuse, R72, R52 ;  /* 0x000000484434723c */ /* 0x042fe80000001834 */
[----:B------:R-:W-:Y:S02]  /*9620*/  FADD.FTZ R2, R102, R2 ;  /* 0x0000000266027221 */ /* 0x000fe40000010000 */
[----:B------:R-:W1:Y:S01]  /*9630*/  LDSM.16.MT88.4 R100, [R204+0x7800] ;  /* 0x00780000cc64783b */ /* 0x000e620000004200 */
[----:B------:R-:W-:Y:S01]  /*9640*/  FADD.FTZ R0, R147, R0 ;  /* 0x0000000093007221 */ /* 0x000fe20000010000 */
[C---:B------:R-:W-:Y:S04]  /*9650*/  HMMA.16816.F32 R56, R68.reuse, R74, R56 ;  /* 0x0000004a4438723c */ /* 0x040fe80000001838 */
[----:B------:R-:W-:Y:S02]  /*9660*/  FADD.FTZ R2, R252, R2 ;  /* 0x00000002fc027221 */ /* 0x000fe40000010000 */
[----:B------:R-:W-:Y:S02]  /*9670*/  FADD.FTZ R3, R3, R0 ;  /* 0x0000000003037221 */ /* 0x000fe40000010000 */
[C---:B------:R-:W-:Y:S04]  /*9680*/  HMMA.16816.F32 R60, R68.reuse, R76, R60 ;  /* 0x0000004c443c723c */ /* 0x040fe8000000183c */
[----:B------:R-:W-:Y:S02]  /*9690*/  FADD.FTZ R2, R176, R2 ;  /* 0x00000002b0027221 */ /* 0x000fe40000010000 */
[----:B------:R-:W-:Y:S02]  /*96a0*/  FADD.FTZ R3, R144, R3 ;  /* 0x0000000390037221 */ /* 0x000fe40000010000 */
[----:B------:R-:W-:Y:S04]  /*96b0*/  HMMA.16816.F32 R64, R68, R78, R64 ;  /* 0x0000004e4440723c */ /* 0x000fe80000001840 */
[----:B------:R-:W-:Y:S04]  /*96c0*/  FADD.FTZ R2, R167, R2 ;  /* 0x00000002a7027221 */ /* 0x000fe80000010000 */
[C---:B------:R-:W-:Y:S01]  /*96d0*/  HMMA.16816.F32 R120, R112.reuse, R124, R4 ;  /* 0x0000007c7078723c */ /* 0x040fe20000001804 */
[----:B------:R-:W-:Y:S04]  /*96e0*/  LDSM.16.MT88.4 R4, [R206+0x7800] ;  /* 0x00780000ce04783b */ /* 0x000fe80000004200 */
[----:B------:R-:W-:Y:S03]  /*96f0*/  FADD.FTZ R2, R109, R2 ;  /* 0x000000026d027221 */ /* 0x000fe60000010000 */
[C---:B------:R-:W-:Y:S01]  /*9700*/  HMMA.16816.F32 R124, R112.reuse, R126, R8 ;  /* 0x0000007e707c723c */ /* 0x040fe20000001808 */
[----:B------:R-:W3:Y:S03]  /*9710*/  LDL R8, [R1+0x28] ;  /* 0x0000280001087983 */ /* 0x000ee60000100800 */
[----:B------:R-:W-:Y:S01]  /*9720*/  FADD.FTZ R2, R166, R2 ;  /* 0x00000002a6027221 */ /* 0x000fe20000010000 */
[----:B------:R-:W4:Y:S03]  /*9730*/  LDSM.16.MT88.4 R108, [R203+0x7800] ;  /* 0x00780000cb6c783b */ /* 0x000f260000004200 */
[C---:B--2---:R-:W-:Y:S04]  /*9740*/  HMMA.16816.F32 R68, R112.reuse, R80, R12 ;  /* 0x000000507044723c */ /* 0x044fe8000000180c */
        /* <DEDUP_REMOVED lines=31> */
[----:B------:R-:W-:Y:S02]  /*9940*/  FADD.FTZ R2, R149, R2 ;  /* 0x0000000295027221 */ /* 0x000fe40000010000 */
[----:B------:R-:W-:Y:S02]  /*9950*/  FADD.FTZ R0, R148, R0 ;  /* 0x0000000094007221 */ /* 0x000fe40000010000 */
[----:B------:R-:W-:Y:S01]  /*9960*/  IMAD.MOV.U32 R118, RZ, RZ, R116 ;  /* 0x000000ffff767224 */ /* 0x000fe200078e0074 */
[----:B------:R1:W-:Y:S01]  /*9970*/  STL [R1+0x4], R2 ;  /* 0x0000040201007387 */ /* 0x0003e20000100800 */
[----:B------:R-:W-:Y:S03]  /*9980*/  IMAD.MOV.U32 R3, RZ, RZ, R117 ;  /* 0x000000ffff037224 */ /* 0x000fe600078e0075 */
[----:B------:R1:W-:Y:S01]  /*9990*/  STL [R1+0x8], R0 ;  /* 0x0000080001007387 */ /* 0x0003e20000100800 */
[----:B---3--:R-:W-:Y:S01]  /*99a0*/  ISETP.GT.AND P0, PT, R229, R8, PT ;  /* 0x00000008e500720c */ /* 0x008fe20003f04270 */
[----:B------:R-:W-:Y:S11]  /*99b0*/  IMAD.MOV.U32 R229, RZ, RZ, R230 ;  /* 0x000000ffffe57224 */ /* 0x000ff600078e00e6 */
[----:B------:R-:W-:Y:S01]  /*99c0*/  @!UPT UIADD3 URZ, URZ, URZ, URZ ;  /* 0x0000003f3f3ff290 */ /* 0x000fe2000fffe03f */
[----:B-1----:R-:W-:-:S05]  /*99d0*/  @P0 BRA `(.L_x_1407) ;  /* 0xffffbe2000000947 */ /* 0x002fca000383ffff */
.L_x_1406:
[----:B-1----:R-:W2:Y:S02]  /*99e0*/  LDL R0, [R1] ;  /* 0x0000000001007983 */ /* 0x002ea40000100800 */
[----:B--2---:R-:W-:-:S13]  /*99f0*/  ISETP.GE.AND P0, PT, R230, R0, PT ;  /* 0x00000000e600720c */ /* 0x004fda0003f06270 */
[----:B------:R-:W-:Y:S05]  /*9a00*/  @!P0 BRA `(.L_x_1408) ;  /* 0x000034b000008947 */ /* 0x000fea0003800000 */
[----:B------:R-:W-:Y:S02]  /*9a10*/  MOV R119, R116 ;  /* 0x0000007400777202 */ /* 0x000fe40000000f00 */
[----:B------:R-:W-:Y:S02]  /*9a20*/  MOV R118, R117 ;  /* 0x0000007500767202 */ /* 0x000fe40000000f00 */
.L_x_1409:
[----:B------:R-:W2:Y:S01]  /*9a30*/  LDL.64 R154, [R1+0x18] ;  /* 0x00001800019a7983 */ /* 0x000ea20000100a00 */
[----:B------:R-:W-:Y:S04]  /*9a40*/  DEPBAR.LE SB0, 0x0 ;  /* 0x000080000000791a */ /* 0x000fe80000000000 */
[----:B------:R-:W-:Y:S01]  /*9a50*/  WARPSYNC 0xffffffff ;  /* 0xffffffff00007948 */ /* 0x000fe20003800000 */
[----:B------:R-:W3:Y:S01]  /*9a60*/  LDL R152, [R1+0x24] ;  /* 0x0000240001987983 */ /* 0x000ee20000100800 */
[----:B------:R-:W-:Y:S01]  /*9a70*/  SHF.R.S32.HI R0, RZ, 0x1f, R230 ;  /* 0x0000001fff007819 */ /* 0x000fe200000114e6 */
        /* <DEDUP_REMOVED lines=11> */
[----:B------:R-:W3:Y:S04]  /*9b30*/  LDL R229, [R1] ;  /* 0x0000000001e57983 */ /* 0x000ee80000100800 */
[----:B------:R-:W5:Y:S08]  /*9b40*/  LDSM.16.M88.4 R32, [R201+0x1800] ;  /* 0x00180000c920783b */ /* 0x000f700000000200 */
[----:B------:R-:W3:Y:S01]  /*9b50*/  LDL.64 R234, [R1+0x10] ;  /* 0x0000100001ea7983 */ /* 0x000ee20000100a00 */
[C---:B-1----:R-:W-:Y:S05]  /*9b60*/  HMMA.16816.F32 R4, R136.reuse, R8, RZ ;  /* 0x000000088804723c */ /* 0x042fea00000018ff */
[----:B------:R-:W1:Y:S03]  /*9b70*/  LDSM.16.M88.4 R40, [R201+0x2000] ;  /* 0x00200000c928783b */ /* 0x000e660000000200 */
[C---:B------:R-:W-:Y:S05]  /*9b80*/  HMMA.16816.F32 R8, R136.reuse, R10, RZ ;  /* 0x0000000a8808723c */ /* 0x040fea00000018ff */
[----:B------:R-:W3:Y:S04]  /*9b90*/  LDL R233, [R1+0x20] ;  /* 0x0000200001e97983 */ /* 0x000ee80000100800 */
[----:B------:R-:W1:Y:S01]  /*9ba0*/  LDSM.16.M88.4 R48, [R201+0x2800] ;  /* 0x00280000c930783b */ /* 0x000e620000000200 */
[C---:B----4-:R-:W-:Y:S07]  /*9bb0*/  HMMA.16816.F32 R12, R136.reuse, R16, RZ ;  /* 0x00000010880c723c */ /* 0x050fee00000018ff */
[----:B------:R-:W4:Y:S01]  /*9bc0*/  LDSM.16.M88.4 R56, [R201+0x3000] ;  /* 0x00300000c938783b */ /* 0x000f220000000200 */
[C---:B------:R-:W-:Y:S07]  /*9bd0*/  HMMA.16816.F32 R16, R136.reuse, R18, RZ ;  /* 0x000000128810723c */ /* 0x040fee00000018ff */
[----:B------:R-:W4:Y:S01]  /*9be0*/  LDSM.16.M88.4 R64, [R201+0x3800] ;  /* 0x00380000c940783b */ /* 0x000f220000000200 */
[C---:B-----5:R-:W-:Y:S07]  /*9bf0*/  HMMA.16816.F32 R20, R136.reuse, R24, RZ ;  /* 0x000000188814723c */ /* 0x060fee00000018ff */
[----:B------:R-:W5:Y:S01]  /*9c00*/  LDSM.16.M88.4 R144, [R207] ;  /* 0x00000000cf90783b */ /* 0x000f620000000200 */
[C---:B------:R-:W-:Y:S07]  /*9c10*/  HMMA.16816.F32 R24, R136.reuse, R26, RZ ;  /* 0x0000001a8818723c */ /* 0x040fee00000018ff */
[----:B------:R-:W4:Y:S01]  /*9c20*/  LDSM.16.M88.4 R148, [R222] ;  /* 0x00000000de94783b */ /* 0x000f220000000200 */
[C---:B------:R-:W-:Y:S07]  /*9c30*/  HMMA.16816.F32 R28, R136.reuse, R32, RZ ;  /* 0x00000020881c723c */ /* 0x040fee00000018ff */
[----:B------:R-:W-:Y:S01]  /*9c40*/  LDSM.16.M88.4 R156, [R219] ;  /* 0x00000000db9c783b */ /* 0x000fe20000000200 */
[C---:B------:R-:W-:Y:S07]  /*9c50*/  HMMA.16816.F32 R32, R136.reuse, R34, RZ ;  /* 0x000000228820723c */ /* 0x040fee00000018ff */
[----:B------:R-:W-:Y:S01]  /*9c60*/  LDSM.16.M88.4 R160, [R218] ;  /* 0x00000000daa0783b */ /* 0x000fe20000000200 */
[C---:B-1----:R-:W-:Y:S07]  /*9c70*/  HMMA.16816.F32 R36, R136.reuse, R40, RZ ;  /* 0x000000288824723c */ /* 0x042fee00000018ff */
[----:B------:R-:W-:Y:S01]  /*9c80*/  LDSM.16.M88.4 R164, [R217] ;  /* 0x00000000d9a4783b */ /* 0x000fe20000000200 */
[C---:B------:R-:W-:Y:S07]  /*9c90*/  HMMA.16816.F32 R40, R136.reuse, R42, RZ ;  /* 0x0000002a8828723c */ /* 0x040fee00000018ff */
[----:B------:R-:W-:Y:S01]  /*9ca0*/  LDSM.16.M88.4 R176, [R216] ;  /* 0x00000000d8b0783b */ /* 0x000fe20000000200 */
[C---:B------:R-:W-:Y:S08]  /*9cb0*/  HMMA.16816.F32 R44, R136.reuse, R48, RZ ;  /* 0x00000030882c723c */ /* 0x040ff000000018ff */
[C---:B------:R-:W-:Y:S08]  /*9cc0*/  HMMA.16816.F32 R48, R136.reuse, R50, RZ ;  /* 0x000000328830723c */ /* 0x040ff000000018ff */
[C---:B----4-:R-:W-:Y:S08]  /*9cd0*/  HMMA.16816.F32 R52, R136.reuse, R56, RZ ;  /* 0x000000388834723c */ /* 0x050ff000000018ff */
[C---:B------:R-:W-:Y:S08]  /*9ce0*/  HMMA.16816.F32 R56, R136.reuse, R58, RZ ;  /* 0x0000003a8838723c */ /* 0x040ff000000018ff */
[C---:B------:R-:W-:Y:S08]  /*9cf0*/  HMMA.16816.F32 R60, R136.reuse, R64, RZ ;  /* 0x00000040883c723c */ /* 0x040ff000000018ff */
[----:B------:R-:W-:Y:S08]  /*9d00*/  HMMA.16816.F32 R64, R136, R66, RZ ;  /* 0x000000428840723c */ /* 0x000ff000000018ff */
[C---:B-----5:R-:W-:Y:S08]  /*9d10*/  HMMA.16816.F32 R4, R140.reuse, R144, R4 ;  /* 0x000000908c04723c */ /* 0x060ff00000001804 */
[C---:B------:R-:W-:Y:S01]  /*9d20*/  HMMA.16816.F32 R8, R140.reuse, R146, R8 ;  /* 0x000000928c08723c */ /* 0x040fe20000001808 */
[----:B------:R-:W1:Y:S07]  /*9d30*/  LDSM.16.M88.4 R144, [R221] ;  /* 0x00000000dd90783b */ /* 0x000e6e0000000200 */
[C---:B------:R-:W-:Y:S08]  /*9d40*/  HMMA.16816.F32 R12, R140.reuse, R148, R12 ;  /* 0x000000948c0c723c */ /* 0x040ff0000000180c */
[C---:B------:R-:W-:Y:S08]  /*9d50*/  HMMA.16816.F32 R16, R140.reuse, R150, R16 ;  /* 0x000000968c10723c */ /* 0x040ff00000001810 */
[C---:B-1----:R-:W-:Y:S08]  /*9d60*/  HMMA.16816.F32 R20, R140.reuse, R144, R20 ;  /* 0x000000908c14723c */ /* 0x042ff00000001814 */
[C---:B------:R-:W-:Y:S04]  /*9d70*/  HMMA.16816.F32 R24, R140.reuse, R146, R24 ;  /* 0x000000928c18723c */ /* 0x040fe80000001818 */
[C---:B--2---:R-:W-:Y:S02]  /*9d80*/  IADD3 R3, P6, R116.reuse, R154, RZ ;  /* 0x0000009a74037210 */ /* 0x044fe40007fde0ff */
[----:B------:R-:W-:Y:S02]  /*9d90*/  IADD3 R116, P4, P1, R116, 0x40, R154 ;  /* 0x0000004074747810 */ /* 0x000fe4000799e09a */
[C---:B------:R-:W-:Y:S04]  /*9da0*/  LEA R2, P5, R3.reuse, c[0x0][0x1f8], 0x1 ;  /* 0x00007e0003027a11 */ /* 0x040fe800078a08ff */
[C---:B---3--:R-:W-:Y:S02]  /*9db0*/  IADD3.X R117, R0.reuse, R152, RZ, P6, !PT ;  /* 0x0000009800757210 */ /* 0x048fe400037fe4ff */
[----:B------:R-:W-:Y:S02]  /*9dc0*/  IADD3.X R0, R0, RZ, R152, P4, P1 ;  /* 0x000000ff00007210 */ /* 0x000fe400027e2498 */
[----:B------:R-:W1:Y:S01]  /*9dd0*/  LDSM.16.M88.4 R152, [R220] ;  /* 0x00000000dc98783b */ /* 0x000e620000000200 */
[----:B------:R-:W-:Y:S02]  /*9de0*/  LEA.HI.X R3, R3, c[0x0][0x1fc], R117, 0x1, P5 ;  /* 0x00007f0003037a11 */ /* 0x000fe400028f0c75 */
[C---:B------:R-:W-:Y:S04]  /*9df0*/  LEA R180, P0, R116.reuse, c[0x0][0x1f8], 0x1 ;  /* 0x00007e0074b47a11 */ /* 0x040fe800078008ff */
[----:B------:R-:W-:Y:S01]  /*9e00*/  LEA.HI.X R181, R116, c[0x0][0x1fc], R0, 0x1, P0 ;  /* 0x00007f0074b57a11 */ /* 0x000fe200000f0c00 */
[----:B------:R-:W-:Y:S01]  /*9e10*/  @!PT LDS RZ, [RZ] ;  /* 0x00000000fffff984 */ /* 0x000fe20000000800 */
[----:B------:R-:W-:Y:S01]  /*9e20*/  @!PT LDS RZ, [RZ] ;  /* 0x00000000fffff984 */ /* 0x000fe20000000800 */
[----:B------:R-:W-:Y:S01]  /*9e30*/  @!PT LDS RZ, [RZ] ;  /* 0x00000000fffff984 */ /* 0x000fe20000000800 */
[----:B------:R2:W-:Y:S01]  /*9e40*/  LDGSTS.E.BYPASS.LTC128B.128 [R228+0x100], [R2.64], !P3 ;  /* 0x0010000002e47fae */ /* 0x0005e2000d901d46 */
[----:B------:R-:W-:Y:S04]  /*9e50*/  MOV R0, c[0x0][0x208] ;  /* 0x0000820000007a02 */ /* 0x000fe80000000f00 */
[C---:B------:R-:W-:Y:S02]  /*9e60*/  SHF.L.U32 R148, R0.reuse, 0x6, RZ ;  /* 0x0000000600947819 */ /* 0x040fe400000006ff */
[----:B------:R-:W-:Y:S01]  /*9e70*/  SHF.L.U64.HI R0, R0, R232, c[0x0][0x20c] ;  /* 0x0000830000007619 */ /* 0x000fe200000102e8 */
[----:B------:R3:W-:Y:S01]  /*9e80*/  LDGSTS.E.BYPASS.LTC128B.128 [R228+0x4100], [R180.64], !P2 ;  /* 0x04100000b4e47fae */ /* 0x0007e2000d101d46 */
[----:B------:R-:W-:Y:S04]  /*9e90*/  IADD3 R116, P0, R2, R148, RZ ;  /* 0x0000009402747210 */ /* 0x000fe80007f1e0ff */
[----:B------:R-:W-:Y:S05]  /*9ea0*/  IADD3.X R117, R3, R0, RZ, P0, !PT ;  /* 0x0000000003757210 */ /* 0x000fea00007fe4ff */
[----:B------:R4:W-:Y:S08]  /*9eb0*/  LDGSTS.E.BYPASS.LTC128B.128 [R228+0x1100], [R116.64], !P3 ;  /* 0x0110000074e47fae */ /* 0x0009f0000d901d46 */
[----:B------:R4:W-:Y:S01]  /*9ec0*/  LDGSTS.E.BYPASS.LTC128B.128 [R228+0x5100], [R116.64+0x80], !P2 ;  /* 0x0510008074e47fae */ /* 0x0009e2000d101d46 */
[----:B--2---:R-:W-:Y:S04]  /*9ed0*/  IADD3 R2, P1, R116, R148, RZ ;  /* 0x0000009474027210 */ /* 0x004fe80007f3e0ff */
[----:B------:R-:W-:Y:S01]  /*9ee0*/  IADD3.X R3, R117, R0, RZ, P1, !PT ;  /* 0x0000000075037210 */ /* 0x000fe20000ffe4ff */
[C---:B-1----:R-:W-:Y:S03]  /*9ef0*/  HMMA.16816.F32 R28, R140.reuse, R152, R28 ;  /* 0x000000988c1c723c */ /* 0x042fe6000000181c */
[----:B------:R-:W-:Y:S01]  /*9f00*/  IADD3 R148, P0, R2, R148, RZ ;  /* 0x0000009402947210 */ /* 0x000fe20007f1e0ff */
[----:B------:R1:W-:Y:S03]  /*9f10*/  LDGSTS.E.BYPASS.LTC128B.128 [R228+0x2100], [R2.64], !P3 ;  /* 0x0210000002e47fae */ /* 0x0003e6000d901d46 */
[----:B------:R-:W-:Y:S01]  /*9f20*/  IADD3.X R149, R3, R0, RZ, P0, !PT ;  /* 0x0000000003957210 */ /* 0x000fe200007fe4ff */
[C---:B------:R-:W-:Y:S03]  /*9f30*/  HMMA.16816.F32 R32, R140.reuse, R154, R32 ;  /* 0x0000009a8c20723c */ /* 0x040fe60000001820 */
[C---:B------:R-:W-:Y:S01]  /*9f40*/  ISETP.GT.AND P0, PT, R230.reuse, R229, PT ;  /* 0x000000e5e600720c */ /* 0x040fe20003f04270 */
[----:B------:R1:W-:Y:S01]  /*9f50*/  LDGSTS.E.BYPASS.LTC128B.128 [R228+0x6100], [R2.64+0x80], !P2 ;  /* 0x0610008002e47fae */ /* 0x0003e2000d101d46 */
[----:B------:R-:W-:Y:S03]  /*9f60*/  IADD3 R230, R230, -0x1, RZ ;  /* 0xffffffffe6e67810 */ /* 0x000fe60007ffe0ff */
[C---:B------:R-:W-:Y:S04]  /*9f70*/  HMMA.16816.F32 R36, R140.reuse, R156, R36 ;  /* 0x0000009c8c24723c */ /* 0x040fe80000001824 */
[----:B------:R2:W-:Y:S04]  /*9f80*/  LDGSTS.E.BYPASS.LTC128B.128 [R228+0x3100], [R148.64], !P3 ;  /* 0x0310000094e47fae */ /* 0x0005e8000d901d46 */
[C---:B------:R-:W-:Y:S04]  /*9f90*/  HMMA.16816.F32 R40, R140.reuse, R158, R40 ;  /* 0x0000009e8c28723c */ /* 0x040fe80000001828 */
[----:B------:R2:W-:Y:S04]  /*9fa0*/  LDGSTS.E.BYPASS.LTC128B.128 [R228+0x7100], [R148.64+0x80], !P2 ;  /* 0x0710008094e47fae */ /* 0x0005e8000d101d46 */
[C---:B------:R-:W-:Y:S04]  /*9fb0*/  HMMA.16816.F32 R44, R140.reuse, R160, R44 ;  /* 0x000000a08c2c723c */ /* 0x040fe8000000182c */
[----:B---3--:R-:W3:Y:S04]  /*9fc0*/  LDSM.16.M88.4 R180, [R205] ;  /* 0x00000000cdb4783b */ /* 0x008ee80000000200 */
[C---:B------:R-:W-:Y:S04]  /*9fd0*/  HMMA.16816.F32 R48, R140.reuse, R162, R48 ;  /* 0x000000a28c30723c */ /* 0x040fe80000001830 */
[----:B------:R-:W0:Y:S04]  /*9fe0*/  LDGDEPBAR ;  /* 0x00000000000079af */ /* 0x000e280000000000 */
[C---:B------:R-:W-:Y:S04]  /*9ff0*/  HMMA.16816.F32 R52, R140.reuse, R164, R52 ;  /* 0x000000a48c34723c */ /* 0x040fe80000001834 */
[----:B------:R-:W-:Y:S04]  /*a000*/  LDSM.16.M88.4 R144, [R205+0x1000] ;  /* 0x00100000cd90783b */ /* 0x000fe80000000200 */
[C---:B------:R-:W-:Y:S04]  /*a010*/  HMMA.16816.F32 R56, R140.reuse, R166, R56 ;  /* 0x000000a68c38723c */ /* 0x040fe80000001838 */
[----:B--2---:R-:W2:Y:S04]  /*a020*/  LDSM.16.M88.4 R148, [R205+0x800] ;  /* 0x00080000cd94783b */ /* 0x004ea80000000200 */
[C---:B------:R-:W-:Y:S04]  /*a030*/  HMMA.16816.F32 R60, R140.reuse, R176, R60 ;  /* 0x000000b08c3c723c */ /* 0x040fe8000000183c */
[----:B------:R-:W5:Y:S04]  /*a040*/  LDSM.16.M88.4 R152, [R205+0x1800] ;  /* 0x00180000cd98783b */ /* 0x000f680000000200 */
[----:B------:R-:W-:Y:S04]  /*a050*/  HMMA.16816.F32 R64, R140, R178, R64 ;  /* 0x000000b28c40723c */ /* 0x000fe80000001840 */
[----:B------:R-:W1:Y:S04]  /*a060*/  LDSM.16.M88.4 R156, [R205+0x2000] ;  /* 0x00200000cd9c783b */ /* 0x000e680000000200 */
[C---:B---3--:R-:W-:Y:S04]  /*a070*/  HMMA.16816.F32 R4, R168.reuse, R180, R4 ;  /* 0x000000b4a804723c */ /* 0x048fe80000001804 */
[----:B------:R-:W-:Y:S04]  /*a080*/  LDSM.16.M88.4 R160, [R205+0x3800] ;  /* 0x00380000cda0783b */ /* 0x000fe80000000200 */
[C---:B------:R-:W-:Y:S04]  /*a090*/  HMMA.16816.F32 R8, R168.reuse, R182, R8 ;  /* 0x000000b6a808723c */ /* 0x040fe80000001808 */
[----:B------:R-:W-:Y:S04]  /*a0a0*/  LDSM.16.M88.4 R164, [R202] ;  /* 0x00000000caa4783b */ /* 0x000fe80000000200 */
[C---:B--2---:R-:W-:Y:S04]  /*a0b0*/  HMMA.16816.F32 R12, R168.reuse, R148, R12 ;  /* 0x00000094a80c723c */ /* 0x044fe8000000180c */
[----:B------:R-:W-:Y:S04]  /*a0c0*/  LDSM.16.M88.4 R176, [R202+0x800] ;  /* 0x00080000cab0783b */ /* 0x000fe80000000200 */
[C---:B------:R-:W-:Y:S04]  /*a0d0*/  HMMA.16816.F32 R16, R168.reuse, R150, R16 ;  /* 0x00000096a810723c */ /* 0x040fe80000001810 */
[----:B------:R-:W2:Y:S04]  /*a0e0*/  LDSM.16.M88.4 R148, [R205+0x2800] ;  /* 0x00280000cd94783b */ /* 0x000ea80000000200 */
[C---:B------:R-:W-:Y:S04]  /*a0f0*/  HMMA.16816.F32 R20, R168.reuse, R144, R20 ;  /* 0x00000090a814723c */ /* 0x040fe80000001814 */
[----:B------:R-:W-:Y:S04]  /*a100*/  LDSM.16.M88.4 R180, [R201+0x6800] ;  /* 0x00680000c9b4783b */ /* 0x000fe80000000200 */
[C---:B------:R-:W-:Y:S04]  /*a110*/  HMMA.16816.F32 R24, R168.reuse, R146, R24 ;  /* 0x00000092a818723c */ /* 0x040fe80000001818 */
[----:B------:R-:W3:Y:S04]  /*a120*/  LDSM.16.M88.4 R144, [R205+0x3000] ;  /* 0x00300000cd90783b */ /* 0x000ee80000000200 */
        /* <DEDUP_REMOVED lines=35> */
[----:B------:R-:W2:Y:S07]  /*a360*/  LDSM.16.M88.4 R160, [R201+0x7000] ;  /* 0x00700000c9a0783b */ /* 0x000eae0000000200 */
[C---:B-----5:R-:W-:Y:S08]  /*a370*/  HMMA.16816.F32 R60, R172.reuse, R152, R60 ;  /* 0x00000098ac3c723c */ /* 0x060ff0000000183c */
[----:B------:R-:W-:Y:S01]  /*a380*/  HMMA.16816.F32 R64, R172, R154, R64 ;  /* 0x0000009aac40723c */ /* 0x000fe20000001840 */
[----:B------:R-:W5:Y:S07]  /*a390*/  LDSM.16.M88.4 R152, [R201+0x7800] ;  /* 0x00780000c998783b */ /* 0x000f6e0000000200 */
[C---:B-1----:R-:W-:Y:S08]  /*a3a0*/  HMMA.16816.F32 R4, R184.reuse, R156, R4 ;  /* 0x0000009cb804723c */ /* 0x042ff00000001804 */
[C---:B------:R-:W-:Y:S01]  /*a3b0*/  HMMA.16816.F32 R8, R184.reuse, R158, R8 ;  /* 0x0000009eb808723c */ /* 0x040fe20000001808 */
[----:B------:R-:W1:Y:S07]  /*a3c0*/  LDSM.16.M88.4 R156, [R215] ;  /* 0x00000000d79c783b */ /* 0x000e6e0000000200 */
[C---:B------:R-:W-:Y:S08]  /*a3d0*/  HMMA.16816.F32 R12, R184.reuse, R164, R12 ;  /* 0x000000a4b80c723c */ /* 0x040ff0000000180c */
[C---:B------:R-:W-:Y:S01]  /*a3e0*/  HMMA.16816.F32 R16, R184.reuse, R166, R16 ;  /* 0x000000a6b810723c */ /* 0x040fe20000001810 */
[----:B------:R-:W1:Y:S07]  /*a3f0*/  LDSM.16.M88.4 R164, [R214] ;  /* 0x00000000d6a4783b */ /* 0x000e6e0000000200 */
[C---:B--2---:R-:W-:Y:S08]  /*a400*/  HMMA.16816.F32 R20, R184.reuse, R148, R20 ;  /* 0x00000094b814723c */ /* 0x044ff00000001814 */
[C---:B------:R-:W-:Y:S01]  /*a410*/  HMMA.16816.F32 R24, R184.reuse, R150, R24 ;  /* 0x00000096b818723c */ /* 0x040fe20000001818 */
[----:B------:R-:W-:Y:S07]  /*a420*/  LDSM.16.M88.4 R148, [R212] ;  /* 0x00000000d494783b */ /* 0x000fee0000000200 */
[C---:B---3--:R-:W-:Y:S08]  /*a430*/  HMMA.16816.F32 R28, R184.reuse, R144, R28 ;  /* 0x00000090b81c723c */ /* 0x048ff0000000181c */
[C---:B------:R-:W-:Y:S01]  /*a440*/  HMMA.16816.F32 R32, R184.reuse, R146, R32 ;  /* 0x00000092b820723c */ /* 0x040fe20000001820 */
[----:B------:R-:W2:Y:S07]  /*a450*/  LDSM.16.M88.4 R144, [R213] ;  /* 0x00000000d590783b */ /* 0x000eae0000000200 */
[C---:B------:R-:W-:Y:S08]  /*a460*/  HMMA.16816.F32 R36, R184.reuse, R176, R36 ;  /* 0x000000b0b824723c */ /* 0x040ff00000001824 */
[C---:B------:R-:W-:Y:S01]  /*a470*/  HMMA.16816.F32 R40, R184.reuse, R178, R40 ;  /* 0x000000b2b828723c */ /* 0x040fe20000001828 */
[----:B------:R-:W3:Y:S07]  /*a480*/  LDSM.16.M88.4 R176, [R211] ;  /* 0x00000000d3b0783b */ /* 0x000eee0000000200 */
[C---:B------:R-:W-:Y:S08]  /*a490*/  HMMA.16816.F32 R44, R184.reuse, R180, R44 ;  /* 0x000000b4b82c723c */ /* 0x040ff0000000182c */
[C---:B------:R-:W-:Y:S01]  /*a4a0*/  HMMA.16816.F32 R48, R184.reuse, R182, R48 ;  /* 0x000000b6b830723c */ /* 0x040fe20000001830 */
[----:B------:R-:W-:Y:S07]  /*a4b0*/  LDSM.16.M88.4 R180, [R205+0x7000] ;  /* 0x00700000cdb4783b */ /* 0x000fee0000000200 */
[C---:B------:R-:W-:Y:S08]  /*a4c0*/  HMMA.16816.F32 R52, R184.reuse, R160, R52 ;  /* 0x000000a0b834723c */ /* 0x040ff00000001834 */
[C---:B------:R-:W-:Y:S01]  /*a4d0*/  HMMA.16816.F32 R56, R184.reuse, R162, R56 ;  /* 0x000000a2b838723c */ /* 0x040fe20000001838 */
[----:B------:R-:W2:Y:S07]  /*a4e0*/  LDSM.16.M88.4 R160, [R210] ;  /* 0x00000000d2a0783b */ /* 0x000eae0000000200 */
[C---:B-----5:R-:W-:Y:S08]  /*a4f0*/  HMMA.16816.F32 R60, R184.reuse, R152, R60 ;  /* 0x00000098b83c723c */ /* 0x060ff0000000183c */
[----:B------:R-:W-:Y:S01]  /*a500*/  HMMA.16816.F32 R64, R184, R154, R64 ;  /* 0x0000009ab840723c */ /* 0x000fe20000001840 */
[----:B------:R-:W5:Y:S07]  /*a510*/  LDSM.16.M88.4 R152, [R209] ;  /* 0x00000000d198783b */ /* 0x000f6e0000000200 */
[C---:B-1----:R-:W-:Y:S08]  /*a520*/  HMMA.16816.F32 R4, R188.reuse, R156, R4 ;  /* 0x0000009cbc04723c */ /* 0x042ff00000001804 */
[C---:B------:R-:W-:Y:S01]  /*a530*/  HMMA.16816.F32 R8, R188.reuse, R158, R8 ;  /* 0x0000009ebc08723c */ /* 0x040fe20000001808 */
[----:B------:R-:W1:Y:S07]  /*a540*/  LDSM.16.M88.4 R156, [R208] ;  /* 0x00000000d09c783b */ /* 0x000e6e0000000200 */
        /* <DEDUP_REMOVED lines=15> */
[C---:B-----5:R-:W-:Y:S08]  /*a640*/  HMMA.16816.F32 R52, R188.reuse, R152, R52 ;  /* 0x00000098bc34723c */ /* 0x060ff00000001834 */
[C---:B------:R-:W-:Y:S01]  /*a650*/  HMMA.16816.F32 R56, R188.reuse, R154, R56 ;  /* 0x0000009abc38723c */ /* 0x040fe20000001838 */
[----:B------:R-:W5:Y:S07]  /*a660*/  LDSM.16.M88.4 R152, [R205+0x6000] ;  /* 0x00600000cd98783b */ /* 0x000f6e0000000200 */
[C---:B-1----:R-:W-:Y:S08]  /*a670*/  HMMA.16816.F32 R60, R188.reuse, R156, R60 ;  /* 0x0000009cbc3c723c */ /* 0x042ff0000000183c */
[----:B------:R-:W-:Y:S01]  /*a680*/  HMMA.16816.F32 R64, R188, R158, R64 ;  /* 0x0000009ebc40723c */ /* 0x000fe20000001840 */
        /* <DEDUP_REMOVED lines=8> */
[C---:B------:R-:W-:Y:S08]  /*a710*/  HMMA.16816.F32 R24, R192.reuse, R166, R24 ;  /* 0x000000a6c018723c */ /* 0x040ff00000001818 */
[C---:B---3--:R-:W-:Y:S08]  /*a720*/  HMMA.16816.F32 R28, R192.reuse, R160, R28 ;  /* 0x000000a0c01c723c */ /* 0x048ff0000000181c */
[C---:B------:R-:W-:Y:S08]  /*a730*/  HMMA.16816.F32 R32, R192.reuse, R162, R32 ;  /* 0x000000a2c020723c */ /* 0x040ff00000001820 */
[C---:B-----5:R-:W-:Y:S08]  /*a740*/  HMMA.16816.F32 R36, R192.reuse, R152, R36 ;  /* 0x00000098c024723c */ /* 0x060ff00000001824 */
        /* <DEDUP_REMOVED lines=14> */
[----:B------:R-:W5:Y:S03]  /*a830*/  LDSM.16.M88.4 R148, [R202+0x6800] ;  /* 0x00680000ca94783b */ /* 0x000f660000000200 */
[----:B------:R-:W-:Y:S02]  /*a840*/  FMNMX.FTZ R0, R4, R118, !PT ;  /* 0x0000007604007209 */ /* 0x000fe40007810000 */
[----:B------:R-:W-:Y:S02]  /*a850*/  FMNMX.FTZ R2, R6, R119, !PT ;  /* 0x0000007706027209 */ /* 0x000fe40007810000 */
[C---:B---3--:R-:W-:Y:S04]  /*a860*/  HMMA.16816.F32 R20, R196.reuse, R152, R20 ;  /* 0x00000098c414723c */ /* 0x048fe80000001814 */
[----:B------:R-:W-:Y:S02]  /*a870*/  FMNMX.FTZ R0, R5, R0, !PT ;  /* 0x0000000005007209 */ /* 0x000fe40007810000 */
[----:B------:R-:W-:Y:S02]  /*a880*/  FMNMX.FTZ R2, R7, R2, !PT ;  /* 0x0000000207027209 */ /* 0x000fe40007810000 */
[C---:B------:R-:W-:Y:S01]  /*a890*/  HMMA.16816.F32 R24, R196.reuse, R154, R24 ;  /* 0x0000009ac418723c */ /* 0x040fe20000001818 */
[----:B------:R-:W3:Y:S03]  /*a8a0*/  LDSM.16.M88.4 R152, [R202+0x7000] ;  /* 0x00700000ca98783b */ /* 0x000ee60000000200 */
[----:B------:R-:W-:Y:S02]  /*a8b0*/  FMNMX.FTZ R0, R8, R0, !PT ;  /* 0x0000000008007209 */ /* 0x000fe40007810000 */
[----:B------:R-:W-:Y:S02]  /*a8c0*/  FMNMX.FTZ R2, R10, R2, !PT ;  /* 0x000000020a027209 */ /* 0x000fe40007810000 */
[C---:B-1----:R-:W-:Y:S04]  /*a8d0*/  HMMA.16816.F32 R28, R196.reuse, R156, R28 ;  /* 0x0000009cc41c723c */ /* 0x042fe8000000181c */
        /* <DEDUP_REMOVED lines=9> */
[----:B------:R-:W1:Y:S01]  /*a970*/  LDSM.16.M88.4 R144, [R202+0x7800] ;  /* 0x00780000ca90783b */ /* 0x000e620000000200 */
[----:B------:R-:W-:Y:S04]  /*a980*/  DEPBAR.LE SB0, 0x0 ;  /* 0x000080000000791a */ /* 0x000fe80000000000 */
[----:B------:R-:W-:Y:S02]  /*a990*/  FMNMX.FTZ R0, R16, R0, !PT ;  /* 0x0000000010007209 */ /* 0x000fe40007810000 */
[C---:B-----5:R-:W-:Y:S01]  /*a9a0*/  HMMA.16816.F32 R44, R196.reuse, R148, R44 ;  /* 0x00000094c42c723c */ /* 0x060fe2000000182c */
[----:B------:R-:W-:Y:S04]  /*a9b0*/  BAR.SYNC.DEFER_BLOCKING 0x0 ;  /* 0x0000000000007b1d */ /* 0x000fe80000010000 */
[----:B------:R-:W-:Y:S02]  /*a9c0*/  FMNMX.FTZ R0, R17, R0, !PT ;  /* 0x0000000011007209 */ /* 0x000fe40007810000 */
[----:B------:R-:W-:Y:S01]  /*a9d0*/  FMNMX.FTZ R2, R18, R2, !PT ;  /* 0x0000000212027209 */ /* 0x000fe20007810000 */
[C---:B------:R-:W-:Y:S04]  /*a9e0*/  HMMA.16816.F32 R48, R196.reuse, R150, R48 ;  /* 0x00000096c430723c */ /* 0x040fe80000001830 */
[----:B------:R-:W-:Y:S02]  /*a9f0*/  FMNMX.FTZ R0, R20, R0, !PT ;  /* 0x0000000014007209 */ /* 0x000fe40007810000 */
[----:B------:R-:W-:Y:S02]  /*aa00*/  FMNMX.FTZ R2, R19, R2, !PT ;  /* 0x0000000213027209 */ /* 0x000fe40007810000 */
[C---:B---3--:R-:W-:Y:S04]  /*aa10*/  HMMA.16816.F32 R52, R196.reuse, R152, R52 ;  /* 0x00000098c434723c */ /* 0x048fe80000001834 */
[----:B------:R-:W-:Y:S02]  /*aa20*/  FMNMX.FTZ R0, R21, R0, !PT ;  /* 0x0000000015007209 */ /* 0x000fe40007810000 */
[----:B------:R-:W-:Y:S02]  /*aa30*/  FMNMX.FTZ R2, R22, R2, !PT ;  /* 0x0000000216027209 */ /* 0x000fe40007810000 */
[C---:B------:R-:W-:Y:S04]  /*aa40*/  HMMA.16816.F32 R56, R196.reuse, R154, R56 ;  /* 0x0000009ac438723c */ /* 0x040fe80000001838 */
[----:B------:R-:W-:Y:S02]  /*aa50*/  FMNMX.FTZ R0, R24, R0, !PT ;  /* 0x0000000018007209 */ /* 0x000fe40007810000 */
[----:B------:R-:W-:Y:S02]  /*aa60*/  FMNMX.FTZ R2, R23, R2, !PT ;  /* 0x0000000217027209 */ /* 0x000fe40007810000 */
[----:B------:R-:W-:Y:S01]  /*aa70*/  FMNMX.FTZ R0, R25, R0, !PT ;  /* 0x0000000019007209 */ /* 0x000fe20007810000 */
[C---:B-1----:R-:W-:Y:S03]  /*aa80*/  HMMA.16816.F32 R60, R196.reuse, R144, R60 ;  /* 0x00000090c43c723c */ /* 0x042fe6000000183c */
[----:B------:R-:W-:Y:S02]  /*aa90*/  FMNMX.FTZ R0, R28, R0, !PT ;  /* 0x000000001c007209 */ /* 0x000fe40007810000 */
[----:B------:R-:W-:Y:S02]  /*aaa0*/  FMNMX.FTZ R2, R26, R2, !PT ;  /* 0x000000021a027209 */ /* 0x000fe40007810000 */
[----:B------:R-:W-:Y:S01]  /*aab0*/  FMNMX.FTZ R0, R29, R0, !PT ;  /* 0x000000001d007209 */ /* 0x000fe20007810000 */
        /* <DEDUP_REMOVED lines=34> */
[----:B----4-:R-:W-:Y:S02]  /*ace0*/  FMNMX.FTZ R117, R64, R0, !PT ;  /* 0x0000000040757209 */ /* 0x010fe40007810000 */
[----:B------:R-:W-:Y:S02]  /*acf0*/  FMNMX.FTZ R2, R62, R2, !PT ;  /* 0x000000023e027209 */ /* 0x000fe40007810000 */
[----:B------:R-:W-:Y:S02]  /*ad00*/  FMNMX.FTZ R117, R65, R117, !PT ;  /* 0x0000007541757209 */ /* 0x000fe40007810000 */
[----:B------:R-:W-:Y:S03]  /*ad10*/  FMNMX.FTZ R0, R63, R2, !PT ;  /* 0x000000023f007209 */ /* 0x000fe60007810000 */
[----:B------:R-:W1:Y:S01]  /*ad20*/  SHFL.BFLY PT, R3, R117, 0x2, 0x1f ;  /* 0x0c401f0075037f89 */ /* 0x000e6200000e0000 */
[----:B------:R-:W-:Y:S04]  /*ad30*/  FMNMX.FTZ R0, R66, R0, !PT ;  /* 0x0000000042007209 */ /* 0x000fe80007810000 */
[----:B------:R-:W-:Y:S05]  /*ad40*/  FMNMX.FTZ R0, R67, R0, !PT ;  /* 0x0000000043007209 */ /* 0x000fea0007810000 */
[----:B------:R-:W2:Y:S01]  /*ad50*/  SHFL.BFLY PT, R2, R0, 0x2, 0x1f ;  /* 0x0c401f0000027f89 */ /* 0x000ea200000e0000 */
[----:B-1----:R-:W-:Y:S07]  /*ad60*/  FMNMX.FTZ R117, R117, R3, !PT ;  /* 0x0000000375757209 */ /* 0x002fee0007810000 */
[----:B------:R-:W1:Y:S01]  /*ad70*/  SHFL.BFLY PT, R116, R117, 0x1, 0x1f ;  /* 0x0c201f0075747f89 */ /* 0x000e6200000e0000 */
[----:B--2---:R-:W-:Y:S07]  /*ad80*/  FMNMX.FTZ R0, R0, R2, !PT ;  /* 0x0000000200007209 */ /* 0x004fee0007810000 */
[----:B------:R-:W2:Y:S01]  /*ad90*/  SHFL.BFLY PT, R3, R0, 0x1, 0x1f ;  /* 0x0c201f0000037f89 */ /* 0x000ea200000e0000 */
[----:B-1----:R-:W-:Y:S05]  /*ada0*/  FMNMX.FTZ R117, R117, R116, !PT ;  /* 0x0000007475757209 */ /* 0x002fea0007810000 */
[C---:B------:R-:W-:Y:S02]  /*adb0*/  FMUL.FTZ R156, R117.reuse, c[0x0][0x2d0] ;  /* 0x0000b400759c7a20 */ /* 0x040fe40000410000 */
[----:B------:R-:W-:Y:S02]  /*adc0*/  FADD.FTZ R2, -R117, R118 ;  /* 0x0000007675027221 */ /* 0x000fe40000010100 */
[----:B------:R-:W-:Y:S01]  /*add0*/  FFMA.FTZ R4, R4, c[0x0][0x2d0], -R156 ;  /* 0x0000b40004047a23 */ /* 0x000fe2000001089c */
[----:B--2---:R-:W-:Y:S01]  /*ade0*/  FMNMX.FTZ R116, R0, R3, !PT ;  /* 0x0000000300747209 */ /* 0x004fe20007810000 */
[----:B------:R-:W-:Y:S01]  /*adf0*/  FMUL.FTZ R0, R2, c[0x0][0x2d0] ;  /* 0x0000b40002007a20 */ /* 0x000fe20000410000 */
[----:B------:R-:W-:Y:S01]  /*ae00*/  @P0 SHF.R.S32.HI R3, RZ, 0x1f, R230 ;  /* 0x0000001fff030819 */ /* 0x000fe200000114e6 */
[----:B------:R1:W-:Y:S01]  /*ae10*/  MUFU.EX2 R229, R4 ;  /* 0x0000000400e57308 */ /* 0x0003e20000000800 */
[--C-:B------:R-:W-:Y:S02]  /*ae20*/  FFMA.FTZ R5, R5, c[0x0][0x2d0], -R156.reuse ;  /* 0x0000b40005057a23 */ /* 0x100fe4000001089c */
[--C-:B------:R-:W-:Y:S02]  /*ae30*/  FFMA.FTZ R9, R9, c[0x0][0x2d0], -R156.reuse ;  /* 0x0000b40009097a23 */ /* 0x100fe4000001089c */
[----:B------:R-:W-:Y:S02]  /*ae40*/  @P0 IMAD R3, R3, c[0x0][0x1e0], RZ ;  /* 0x0000780003030a24 */ /* 0x000fe400078e02ff */
[--C-:B------:R-:W-:Y:S02]  /*ae50*/  FFMA.FTZ R12, R12, c[0x0][0x2d0], -R156.reuse ;  /* 0x0000b4000c0c7a23 */ /* 0x100fe4000001089c */
[--C-:B------:R-:W-:Y:S01]  /*ae60*/  FFMA.FTZ R13, R13, c[0x0][0x2d0], -R156.reuse ;  /* 0x0000b4000d0d7a23 */ /* 0x100fe2000001089c */
[----:B------:R2:W3:Y:S01]  /*ae70*/  MUFU.EX2 R2, R0 ;  /* 0x0000000000027308 */ /* 0x0004e20000000800 */
[--C-:B------:R-:W-:Y:S02]  /*ae80*/  FFMA.FTZ R20, R20, c[0x0][0x2d0], -R156.reuse ;  /* 0x0000b40014147a23 */ /* 0x100fe4000001089c */
[--C-:B------:R-:W-:Y:S02]  /*ae90*/  FFMA.FTZ R21, R21, c[0x0][0x2d0], -R156.reuse ;  /* 0x0000b40015157a23 */ /* 0x100fe4000001089c */
[--C-:B------:R-:W-:Y:S02]  /*aea0*/  FFMA.FTZ R24, R24, c[0x0][0x2d0], -R156.reuse ;  /* 0x0000b40018187a23 */ /* 0x100fe4000001089c */
[--C-:B------:R-:W-:Y:S02]  /*aeb0*/  FFMA.FTZ R25, R25, c[0x0][0x2d0], -R156.reuse ;  /* 0x0000b40019197a23 */ /* 0x100fe4000001089c */
[--C-:B------:R-:W-:Y:S01]  /*aec0*/  FFMA.FTZ R28, R28, c[0x0][0x2d0], -R156.reuse ;  /* 0x0000b4001c1c7a23 */ /* 0x100fe2000001089c */
[----:B------:R4:W-:Y:S01]  /*aed0*/  MUFU.EX2 R231, R5 ;  /* 0x0000000500e77308 */ /* 0x0009e20000000800 */
[--C-:B------:R-:W-:Y:S02]  /*aee0*/  FFMA.FTZ R29, R29, c[0x0][0x2d0], -R156.reuse ;  /* 0x0000b4001d1d7a23 */ /* 0x100fe4000001089c */
[--C-:B------:R-:W-:Y:S02]  /*aef0*/  FFMA.FTZ R32, R32, c[0x0][0x2d0], -R156.reuse ;  /* 0x0000b40020207a23 */ /* 0x100fe4000001089c */
[----:B-1----:R-:W-:Y:S02]  /*af00*/  @P0 IMAD R4, R230, c[0x0][0x1e4], R3 ;  /* 0x00007900e6040a24 */ /* 0x002fe400078e0203 */
[--C-:B------:R-:W-:Y:S02]  /*af10*/  FFMA.FTZ R33, R33, c[0x0][0x2d0], -R156.reuse ;  /* 0x0000b40021217a23 */ /* 0x100fe4000001089c */
[--C-:B------:R-:W-:Y:S01]  /*af20*/  FFMA.FTZ R36, R36, c[0x0][0x2d0], -R156.reuse ;  /* 0x0000b40024247a23 */ /* 0x100fe2000001089c */
[----:B------:R-:W-:Y:S01]  /*af30*/  MUFU.EX2 R182, R12 ;  /* 0x0000000c00b67308 */ /* 0x000fe20000000800 */
[--C-:B------:R-:W-:Y:S02]  /*af40*/  FFMA.FTZ R37, R37, c[0x0][0x2d0], -R156.reuse ;  /* 0x0000b40025257a23 */ /* 0x100fe4000001089c */
[----:B------:R-:W-:Y:S02]  /*af50*/  FFMA.FTZ R40, R40, c[0x0][0x2d0], -R156 ;  /* 0x0000b40028287a23 */ /* 0x000fe4000001089c */
[----:B--2---:R-:W-:Y:S02]  /*af60*/  FADD.FTZ R0, -R116, R119 ;  /* 0x0000007774007221 */ /* 0x004fe40000010100 */
[----:B------:R-:W-:Y:S03]  /*af70*/  @P0 IMAD.WIDE.U32 R118, R230, c[0x0][0x1e0], RZ ;  /* 0x00007800e6760a25 */ /* 0x000fe600078e00ff */
[----:B------:R-:W-:Y:S01]  /*af80*/  MUFU.EX2 R181, R13 ;  /* 0x0000000d00b57308 */ /* 0x000fe20000000800 */
[----:B------:R-:W-:Y:S01]  /*af90*/  FMUL.FTZ R0, R0, c[0x0][0x2d0] ;  /* 0x0000b40000007a20 */ /* 0x000fe20000410000 */
[----:B------:R-:W-:Y:S01]  /*afa0*/  @P0 IADD3 R4, R119, R4, RZ ;  /* 0x0000000477040210 */ /* 0x000fe20007ffe0ff */
[----:B---3--:R-:W-:Y:S01]  /*afb0*/  FMUL.FTZ R68, R2, R68 ;  /* 0x0000004402447220 */ /* 0x008fe20000410000 */
[----:B------:R-:W-:Y:S01]  /*afc0*/  @P0 SHF.L.U32 R3, R118, 0x7, RZ ;  /* 0x0000000776030819 */ /* 0x000fe200000006ff */
[----:B------:R-:W-:Y:S01]  /*afd0*/  FMUL.FTZ R69, R2, R69 ;  /* 0x0000004502457220 */ /* 0x000fe20000410000 */
[----:B------:R-:W-:Y:S01]  /*afe0*/  @P0 SHF.L.U64.HI R119, R118, 0x7, R4 ;  /* 0x0000000776770819 */ /* 0x000fe20000010204 */
[----:B------:R-:W-:Y:S01]  /*aff0*/  FFMA.FTZ R118, R8, c[0x0][0x2d0], -R156 ;  /* 0x0000b40008767a23 */ /* 0x000fe2000001089c */
[----:B----4-:R-:W-:Y:S01]  /*b000*/  @P0 IADD3 R5, P4, R3, R234, RZ ;  /* 0x000000ea03050210 */ /* 0x010fe20007f9e0ff */
[C---:B------:R-:W-:Y:S01]  /*b010*/  FMUL.FTZ R72, R2.reuse, R72 ;  /* 0x0000004802487220 */ /* 0x040fe20000410000 */
[----:B------:R-:W1:Y:S01]  /*b020*/  MUFU.EX2 R0, R0 ;  /* 0x0000000000007308 */ /* 0x000e620000000800 */
[C---:B------:R-:W-:Y:S01]  /*b030*/  FMUL.FTZ R73, R2.reuse, R73 ;  /* 0x0000004902497220 */ /* 0x040fe20000410000 */
[----:B------:R-:W-:Y:S01]  /*b040*/  @P0 LEA R4, P1, R5, c[0x0][0x1c8], 0x1 ;  /* 0x0000720005040a11 */ /* 0x000fe200078208ff */
[C---:B------:R-:W-:Y:S01]  /*b050*/  FMUL.FTZ R76, R2.reuse, R76 ;  /* 0x0000004c024c7220 */ /* 0x040fe20000410000 */
[----:B------:R-:W-:Y:S01]  /*b060*/  @P0 IADD3.X R8, R119, R233, RZ, P4, !PT ;  /* 0x000000e977080210 */ /* 0x000fe200027fe4ff */
[C---:B------:R-:W-:Y:S01]  /*b070*/  FMUL.FTZ R77, R2.reuse, R77 ;  /* 0x0000004d024d7220 */ /* 0x040fe20000410000 */
[----:B------:R-:W-:Y:S01]  /*b080*/  @P0 IADD3 R3, P5, P4, R3, 0x40, R234 ;  /* 0x0000004003030810 */ /* 0x000fe20007cbe0ea */
[C---:B------:R-:W-:Y:S01]  /*b090*/  FMUL.FTZ R80, R2.reuse, R80 ;  /* 0x0000005002507220 */ /* 0x040fe20000410000 */
[----:B------:R-:W-:Y:S01]  /*b0a0*/  @P0 LEA.HI.X R5, R5, c[0x0][0x1cc], R8, 0x1, P1 ;  /* 0x0000730005050a11 */ /* 0x000fe200008f0c08 */
[C---:B------:R-:W-:Y:S01]  /*b0b0*/  FMUL.FTZ R81, R2.reuse, R81 ;  /* 0x0000005102517220 */ /* 0x040fe20000410000 */
[----:B------:R2:W-:Y:S01]  /*b0c0*/  MUFU.EX2 R183, R118 ;  /* 0x0000007600b77308 */ /* 0x0005e20000000800 */
[----:B------:R-:W-:Y:S01]  /*b0d0*/  @P0 IADD3.X R8, R119, RZ, R233, P5, P4 ;  /* 0x000000ff77080210 */ /* 0x000fe20002fe84e9 */
[C---:B------:R-:W-:Y:S01]  /*b0e0*/  FMUL.FTZ R84, R2.reuse, R84 ;  /* 0x0000005402547220 */ /* 0x040fe20000410000 */
[----:B------:R3:W-:Y:S01]  /*b0f0*/  @P0 LDGSTS.E.BYPASS.LTC128B.128 [R228+0x8100], [R4.64], !P3 ;  /* 0x0810000004e40fae */ /* 0x0007e2000d901d46 */
[C---:B------:R-:W-:Y:S01]  /*b100*/  @P0 LEA R144, P1, R3.reuse, c[0x0][0x1c8], 0x1 ;  /* 0x0000720003900a11 */ /* 0x040fe200078208ff */
[C---:B------:R-:W-:Y:S02]  /*b110*/  FMUL.FTZ R85, R2.reuse, R85 ;  /* 0x0000005502557220 */ /* 0x040fe40000410000 */
[----:B------:R-:W-:Y:S01]  /*b120*/  FMUL.FTZ R88, R2, R88 ;  /* 0x0000005802587220 */ /* 0x000fe20000410000 */
[----:B------:R-:W-:Y:S01]  /*b130*/  @P0 LEA.HI.X R145, R3, c[0x0][0x1cc], R8, 0x1, P1 ;  /* 0x0000730003910a11 */ /* 0x000fe200008f0c08 */
[----:B------:R-:W-:Y:S01]  /*b140*/  FMUL.FTZ R3, R116, c[0x0][0x2d0] ;  /* 0x0000b40074037a20 */ /* 0x000fe20000410000 */
[----:B------:R-:W-:Y:S01]  /*b150*/  MUFU.EX2 R178, R20 ;  /* 0x0000001400b27308 */ /* 0x000fe20000000800 */
[----:B------:R-:W-:Y:S01]  /*b160*/  FMUL.FTZ R89, R2, R89 ;  /* 0x0000005902597220 */ /* 0x000fe20000410000 */
[----:B------:R-:W4:Y:S01]  /*b170*/  LDL.LU R234, [R1+0x4] ;  /* 0x0000040001ea7983 */ /* 0x000f220000300800 */
[--C-:B------:R-:W-:Y:S02]  /*b180*/  FFMA.FTZ R6, R6, c[0x0][0x2d0], -R3.reuse ;  /* 0x0000b40006067a23 */ /* 0x100fe40000010803 */
[--C-:B------:R-:W-:Y:S01]  /*b190*/  FFMA.FTZ R7, R7, c[0x0][0x2d0], -R3.reuse ;  /* 0x0000b40007077a23 */ /* 0x100fe20000010803 */
[----:B------:R5:W-:Y:S01]  /*b1a0*/  @P0 LDGSTS.E.BYPASS.LTC128B.128 [R228+0xc100], [R144.64], !P2 ;  /* 0x0c10000090e40fae */ /* 0x000be2000d101d46 */
[--C-:B------:R-:W-:Y:S02]  /*b1b0*/  FFMA.FTZ R10, R10, c[0x0][0x2d0], -R3.reuse ;  /* 0x0000b4000a0a7a23 */ /* 0x100fe40000010803 */
[--C-:B------:R-:W-:Y:S01]  /*b1c0*/  FFMA.FTZ R11, R11, c[0x0][0x2d0], -R3.reuse ;  /* 0x0000b4000b0b7a23 */ /* 0x100fe20000010803 */
[----:B------:R-:W-:Y:S01]  /*b1d0*/  MUFU.EX2 R163, R6 ;  /* 0x0000000600a37308 */ /* 0x000fe20000000800 */
[C---:B-1----:R-:W-:Y:S02]  /*b1e0*/  FMUL.FTZ R70, R0.reuse, R70 ;  /* 0x0000004600467220 */ /* 0x042fe40000410000 */
[C---:B------:R-:W-:Y:S01]  /*b1f0*/  FMUL.FTZ R71, R0.reuse, R71 ;  /* 0x0000004700477220 */ /* 0x040fe20000410000 */
[----:B--2---:R-:W-:Y:S01]  /*b200*/  @P0 MOV R118, c[0x0][0x1e0] ;  /* 0x0000780000760a02 */ /* 0x004fe20000000f00 */
[C---:B------:R-:W-:Y:S01]  /*b210*/  FMUL.FTZ R74, R0.reuse, R74 ;  /* 0x0000004a004a7220 */ /* 0x040fe20000410000 */
[----:B------:R-:W2:Y:S01]  /*b220*/  LDL.LU R233, [R1+0x8] ;  /* 0x0000080001e97983 */ /* 0x000ea20000300800 */
[----:B------:R-:W-:Y:S01]  /*b230*/  FMUL.FTZ R75, R0, R75 ;  /* 0x0000004b004b7220 */ /* 0x000fe20000410000 */
[----:B------:R-:W-:Y:S01]  /*b240*/  @P0 SHF.L.U64.HI R119, R118, R232, c[0x0][0x1e4] ;  /* 0x0000790076770619 */ /* 0x000fe200000102e8 */
[----:B------:R-:W-:Y:S01]  /*b250*/  FMUL.FTZ R78, R0, R78 ;  /* 0x0000004e004e7220 */ /* 0x000fe20000410000 */
[----:B------:R1:W-:Y:S01]  /*b260*/  MUFU.EX2 R232, R9 ;  /* 0x0000000900e87308 */ /* 0x0003e20000000800 */
[----:B------:R-:W-:Y:S01]  /*b270*/  @P0 SHF.L.U32 R118, R118, 0x6, RZ ;  /* 0x0000000676760819 */ /* 0x000fe200000006ff */
[C---:B------:R-:W-:Y:S02]  /*b280*/  FMUL.FTZ R79, R0.reuse, R79 ;  /* 0x0000004f004f7220 */ /* 0x040fe40000410000 */
[----:B------:R-:W-:Y:S01]  /*b290*/  FMUL.FTZ R82, R0, R82 ;  /* 0x0000005200527220 */ /* 0x000fe20000410000 */
[----:B------:R-:W-:Y:S01]  /*b2a0*/  @P0 IADD3 R8, P1, R4, R118, RZ ;  /* 0x0000007604080210 */ /* 0x000fe20007f3e0ff */
[C---:B------:R-:W-:Y:S02]  /*b2b0*/  FMUL.FTZ R83, R0.reuse, R83 ;  /* 0x0000005300537220 */ /* 0x040fe40000410000 */
[----:B------:R-:W-:Y:S01]  /*b2c0*/  FMUL.FTZ R86, R0, R86 ;  /* 0x0000005600567220 */ /* 0x000fe20000410000 */
[----:B---3--:R-:W-:Y:S01]  /*b2d0*/  @P0 IADD3 R4, P4, R8, R118, RZ ;  /* 0x0000007608040210 */ /* 0x008fe20007f9e0ff */
[----:B------:R3:W3:Y:S01]  /*b2e0*/  MUFU.EX2 R162, R7 ;  /* 0x0000000700a27308 */ /* 0x0006e20000000800 */
[----:B------:R-:W-:Y:S02]  /*b2f0*/  FMUL.FTZ R87, R0, R87 ;  /* 0x0000005700577220 */ /* 0x000fe40000410000 */
[--C-:B------:R-:W-:Y:S02]  /*b300*/  FFMA.FTZ R14, R14, c[0x0][0x2d0], -R3.reuse ;  /* 0x0000b4000e0e7a23 */ /* 0x100fe40000010803 */
[--C-:B------:R-:W-:Y:S02]  /*b310*/  FFMA.FTZ R15, R15, c[0x0][0x2d0], -R3.reuse ;  /* 0x0000b4000f0f7a23 */ /* 0x100fe40000010803 */
[C---:B------:R-:W-:Y:S02]  /*b320*/  FMUL.FTZ R90, R0.reuse, R90 ;  /* 0x0000005a005a7220 */ /* 0x040fe40000410000 */
[----:B------:R-:W-:Y:S01]  /*b330*/  FMUL.FTZ R91, R0, R91 ;  /* 0x0000005b005b7220 */ /* 0x000fe20000410000 */
[----:B------:R5:W-:Y:S01]  /*b340*/  MUFU.EX2 R161, R10 ;  /* 0x0000000a00a17308 */ /* 0x000be20000000800 */
[C---:B------:R-:W-:Y:S02]  /*b350*/  FMUL.FTZ R12, R2.reuse, R128 ;  /* 0x00000080020c7220 */ /* 0x040fe40000410000 */
[----:B------:R-:W-:Y:S01]  /*b360*/  FMUL.FTZ R13, R2, R129 ;  /* 0x00000081020d7220 */ /* 0x000fe20000410000 */
[-C--:B-1----:R-:W-:Y:S01]  /*b370*/  @P0 IADD3.X R9, R5, R119.reuse, RZ, P1, !PT ;  /* 0x0000007705090210 */ /* 0x082fe20000ffe4ff */
[--C-:B------:R-:W-:Y:S01]  /*b380*/  FFMA.FTZ R22, R22, c[0x0][0x2d0], -R3.reuse ;  /* 0x0000b40016167a23 */ /* 0x100fe20000010803 */
[----:B------:R-:W-:Y:S01]  /*b390*/  @P0 IADD3 R6, P1, R4, R118, RZ ;  /* 0x0000007604060210 */ /* 0x000fe20007f3e0ff */
[--C-:B------:R-:W-:Y:S01]  /*b3a0*/  FFMA.FTZ R23, R23, c[0x0][0x2d0], -R3.reuse ;  /* 0x0000b40017177a23 */ /* 0x100fe20000010803 */
[-C--:B------:R-:W-:Y:S01]  /*b3b0*/  @P0 IADD3.X R5, R9, R119.reuse, RZ, P4, !PT ;  /* 0x0000007709050210 */ /* 0x080fe200027fe4ff */
[----:B------:R1:W-:Y:S01]  /*b3c0*/  @P0 LDGSTS.E.BYPASS.LTC128B.128 [R228+0x9100], [R8.64], !P3 ;  /* 0x0910000008e40fae */ /* 0x0003e2000d901d46 */
[----:B------:R1:W1:Y:S01]  /*b3d0*/  MUFU.EX2 R164, R11 ;  /* 0x0000000b00a47308 */ /* 0x0002620000000800 */
[--C-:B------:R-:W-:Y:S02]  /*b3e0*/  FFMA.FTZ R26, R26, c[0x0][0x2d0], -R3.reuse ;  /* 0x0000b4001a1a7a23 */ /* 0x100fe40000010803 */
[--C-:B------:R-:W-:Y:S01]  /*b3f0*/  FFMA.FTZ R27, R27, c[0x0][0x2d0], -R3.reuse ;  /* 0x0000b4001b1b7a23 */ /* 0x100fe20000010803 */
[----:B---3--:R-:W-:Y:S01]  /*b400*/  @P0 IADD3.X R7, R5, R119, RZ, P1, !PT ;  /* 0x0000007705070210 */ /* 0x008fe20000ffe4ff */
[--C-:B------:R-:W-:Y:S02]  /*b410*/  FFMA.FTZ R30, R30, c[0x0][0x2d0], -R3.reuse ;  /* 0x0000b4001e1e7a23 */ /* 0x100fe40000010803 */
[----:B------:R3:W-:Y:S01]  /*b420*/  @P0 LDGSTS.E.BYPASS.LTC128B.128 [R228+0xd100], [R8.64+0x80], !P2 ;  /* 0x0d10008008e40fae */ /* 0x0007e2000d101d46 */
[--C-:B------:R-:W-:Y:S02]  /*b430*/  FFMA.FTZ R31, R31, c[0x0][0x2d0], -R3.reuse ;  /* 0x0000b4001f1f7a23 */ /* 0x100fe40000010803 */
[----:B------:R3:W-:Y:S01]  /*b440*/  MUFU.EX2 R160, R14 ;  /* 0x0000000e00a07308 */ /* 0x0007e20000000800 */
[--C-:B------:R-:W-:Y:S02]  /*b450*/  FFMA.FTZ R34, R34, c[0x0][0x2d0], -R3.reuse ;  /* 0x0000b40022227a23 */ /* 0x100fe40000010803 */
[--C-:B------:R-:W-:Y:S02]  /*b460*/  FFMA.FTZ R35, R35, c[0x0][0x2d0], -R3.reuse ;  /* 0x0000b40023237a23 */ /* 0x100fe40000010803 */
[----:B------:R3:W-:Y:S01]  /*b470*/  @P0 LDGSTS.E.BYPASS.LTC128B.128 [R228+0xa100], [R4.64], !P3 ;  /* 0x0a10000004e40fae */ /* 0x0007e2000d901d46 */
[----:B-----5:R-:W-:Y:S02]  /*b480*/  FMUL.FTZ R10, R0, R126 ;  /* 0x0000007e000a7220 */ /* 0x020fe40000410000 */
[--C-:B------:R-:W-:Y:S02]  /*b490*/  FFMA.FTZ R38, R38, c[0x0][0x2d0], -R3.reuse ;  /* 0x0000b40026267a23 */ /* 0x100fe40000010803 */
[----:B------:R5:W5:Y:S01]  /*b4a0*/  MUFU.EX2 R159, R15 ;  /* 0x0000000f009f7308 */ /* 0x000b620000000800 */
[--C-:B------:R-:W-:Y:S02]  /*b4b0*/  FFMA.FTZ R39, R39, c[0x0][0x2d0], -R3.reuse ;  /* 0x0000b40027277a23 */ /* 0x100fe40000010803 */
[----:B------:R5:W-:Y:S01]  /*b4c0*/  @P0 LDGSTS.E.BYPASS.LTC128B.128 [R228+0xe100], [R4.64+0x80], !P2 ;  /* 0x0e10008004e40fae */ /* 0x000be2000d101d46 */
[----:B-1----:R-:W-:Y:S02]  /*b4d0*/  FMUL.FTZ R11, R0, R127 ;  /* 0x0000007f000b7220 */ /* 0x002fe40000410000 */
[--C-:B------:R-:W-:Y:S02]  /*b4e0*/  FFMA.FTZ R41, R41, c[0x0][0x2d0], -R156.reuse ;  /* 0x0000b40029297a23 */ /* 0x100fe4000001089c */
[--C-:B------:R-:W-:Y:S02]  /*b4f0*/  FFMA.FTZ R42, R42, c[0x0][0x2d0], -R3.reuse ;  /* 0x0000b4002a2a7a23 */ /* 0x100fe40000010803 */
[----:B------:R-:W-:Y:S01]  /*b500*/  MUFU.EX2 R177, R21 ;  /* 0x0000001500b17308 */ /* 0x000fe20000000800 */
[----:B------:R1:W-:Y:S01]  /*b510*/  @P0 LDGSTS.E.BYPASS.LTC128B.128 [R228+0xb100], [R6.64], !P3 ;  /* 0x0b10000006e40fae */ /* 0x0003e2000d901d46 */
[--C-:B------:R-:W-:Y:S02]  /*b520*/  FFMA.FTZ R43, R43, c[0x0][0x2d0], -R3.reuse ;  /* 0x0000b4002b2b7a23 */ /* 0x100fe40000010803 */
[C---:B---3--:R-:W-:Y:S02]  /*b530*/  FMUL.FTZ R8, R2.reuse, R124 ;  /* 0x0000007c02087220 */ /* 0x048fe40000410000 */
[----:B------:R-:W-:Y:S02]  /*b540*/  FMUL.FTZ R9, R2, R125 ;  /* 0x0000007d02097220 */ /* 0x000fe40000410000 */
[----:B------:R-:W-:Y:S01]  /*b550*/  FMUL.FTZ R14, R0, R130 ;  /* 0x00000082000e7220 */ /* 0x000fe20000410000 */
[----:B------:R1:W-:Y:S01]  /*b560*/  @P0 LDGSTS.E.BYPASS.LTC128B.128 [R228+0xf100], [R6.64+0x80], !P2 ;  /* 0x0f10008006e40fae */ /* 0x0003e2000d101d46 */
[----:B------:R-:W-:Y:S01]  /*b570*/  MUFU.EX2 R176, R24 ;  /* 0x0000001800b07308 */ /* 0x000fe20000000800 */
[--C-:B------:R-:W-:Y:S02]  /*b580*/  FFMA.FTZ R44, R44, c[0x0][0x2d0], -R156.reuse ;  /* 0x0000b4002c2c7a23 */ /* 0x100fe4000001089c */
[--C-:B------:R-:W-:Y:S02]  /*b590*/  FFMA.FTZ R45, R45, c[0x0][0x2d0], -R156.reuse ;  /* 0x0000b4002d2d7a23 */ /* 0x100fe4000001089c */
[----:B-----5:R-:W-:Y:S02]  /*b5a0*/  FMUL.FTZ R15, R0, R131 ;  /* 0x00000083000f7220 */ /* 0x020fe40000410000 */
[----:B------:R-:W3:Y:S01]  /*b5b0*/  LDSM.16.MT88.4 R144, [R200] ;  /* 0x00000000c890783b */ /* 0x000ee20000004200 */
[--C-:B------:R-:W-:Y:S02]  /*b5c0*/  FFMA.FTZ R46, R46, c[0x0][0x2d0], -R3.reuse ;  /* 0x0000b4002e2e7a23 */ /* 0x100fe40000010803 */
[C---:B------:R-:W-:Y:S01]  /*b5d0*/  FMUL.FTZ R4, R2.reuse, R120 ;  /* 0x0000007802047220 */ /* 0x040fe20000410000 */
[----:B------:R-:W-:Y:S01]  /*b5e0*/  F2FP.PACK_AB R120, R231, R229 ;  /* 0x000000e5e778723e */ /* 0x000fe200000000ff */
[----:B------:R-:W-:Y:S01]  /*b5f0*/  FMUL.FTZ R5, R2, R121 ;  /* 0x0000007902057220 */ /* 0x000fe20000410000 */
[----:B------:R-:W-:Y:S01]  /*b600*/  F2FP.PACK_AB R121, R162, R163 ;  /* 0x000000a3a279723e */ /* 0x000fe200000000ff */
[----:B------:R-:W-:Y:S01]  /*b610*/  MUFU.EX2 R167, R25 ;  /* 0x0000001900a77308 */ /* 0x000fe20000000800 */
[----:B------:R-:W5:Y:S01]  /*b620*/  LDSM.16.MT88.4 R148, [R204] ;  /* 0x00000000cc94783b */ /* 0x000f620000004200 */
[--C-:B------:R-:W-:Y:S02]  /*b630*/  FFMA.FTZ R47, R47, c[0x0][0x2d0], -R3.reuse ;  /* 0x0000b4002f2f7a23 */ /* 0x100fe40000010803 */
[C---:B------:R-:W-:Y:S02]  /*b640*/  FMUL.FTZ R92, R2.reuse, R92 ;  /* 0x0000005c025c7220 */ /* 0x040fe40000410000 */
[----:B------:R-:W-:Y:S02]  /*b650*/  FMUL.FTZ R93, R2, R93 ;  /* 0x0000005d025d7220 */ /* 0x000fe40000410000 */
[C---:B------:R-:W-:Y:S01]  /*b660*/  FMUL.FTZ R94, R0.reuse, R94 ;  /* 0x0000005e005e7220 */ /* 0x040fe20000410000 */
[----:B------:R-:W5:Y:S01]  /*b670*/  LDSM.16.MT88.4 R152, [R203] ;  /* 0x00000000cb98783b */ /* 0x000f620000004200 */
[----:B------:R-:W-:Y:S01]  /*b680*/  MUFU.EX2 R166, R28 ;  /* 0x0000001c00a67308 */ /* 0x000fe20000000800 */
[C---:B------:R-:W-:Y:S02]  /*b690*/  FMUL.FTZ R95, R0.reuse, R95 ;  /* 0x0000005f005f7220 */ /* 0x040fe40000410000 */
[----:B-1----:R-:W-:Y:S01]  /*b6a0*/  FMUL.FTZ R6, R0, R122 ;  /* 0x0000007a00067220 */ /* 0x002fe20000410000 */
[----:B------:R-:W-:Y:S01]  /*b6b0*/  F2FP.PACK_AB R122, R232, R183 ;  /* 0x000000b7e87a723e */ /* 0x000fe200000000ff */
[----:B------:R-:W-:Y:S01]  /*b6c0*/  FMUL.FTZ R7, R0, R123 ;  /* 0x0000007b00077220 */ /* 0x000fe20000410000 */
[----:B------:R-:W-:Y:S01]  /*b6d0*/  F2FP.PACK_AB R123, R164, R161 ;  /* 0x000000a1a47b723e */ /* 0x000fe200000000ff */
[----:B------:R-:W1:Y:S01]  /*b6e0*/  LDSM.16.MT88.4 R124, [R223] ;  /* 0x00000000df7c783b */ /* 0x000e620000004200 */
[C---:B------:R-:W-:Y:S02]  /*b6f0*/  FMUL.FTZ R96, R2.reuse, R96 ;  /* 0x0000006002607220 */ /* 0x040fe40000410000 */
[----:B------:R-:W-:Y:S01]  /*b700*/  MUFU.EX2 R165, R29 ;  /* 0x0000001d00a57308 */ /* 0x000fe20000000800 */
[----:B------:R-:W-:Y:S02]  /*b710*/  FMUL.FTZ R97, R2, R97 ;  /* 0x0000006102617220 */ /* 0x000fe40000410000 */
[C---:B------:R-:W-:Y:S02]  /*b720*/  FMUL.FTZ R98, R0.reuse, R98 ;  /* 0x0000006200627220 */ /* 0x040fe40000410000 */
[----:B------:R-:W-:Y:S01]  /*b730*/  LDSM.16.MT88.4 R128, [R206+0x4000] ;  /* 0x00400000ce80783b */ /* 0x000fe20000004200 */
[----:B------:R-:W-:Y:S02]  /*b740*/  FMUL.FTZ R99, R0, R99 ;  /* 0x0000006300637220 */ /* 0x000fe40000410000 */
[--C-:B------:R-:W-:Y:S02]  /*b750*/  FFMA.FTZ R16, R16, c[0x0][0x2d0], -R156.reuse ;  /* 0x0000b40010107a23 */ /* 0x100fe4000001089c */
[----:B------:R-:W-:Y:S01]  /*b760*/  MUFU.EX2 R119, R46 ;  /* 0x0000002e00777308 */ /* 0x000fe20000000800 */
[--C-:B------:R-:W-:Y:S01]  /*b770*/  FFMA.FTZ R17, R17, c[0x0][0x2d0], -R156.reuse ;  /* 0x0000b40011117a23 */ /* 0x100fe2000001089c */
[C---:B---3--:R-:W-:Y:S01]  /*b780*/  HMMA.16816.F32 R4, R120.reuse, R144, R4 ;  /* 0x000000907804723c */ /* 0x048fe20000001804 */
[----:B------:R-:W0:Y:S04]  /*b790*/  LDGDEPBAR ;  /* 0x00000000000079af */ /* 0x000e280000000000 */
[--C-:B------:R-:W-:Y:S03]  /*b7a0*/  FFMA.FTZ R18, R18, c[0x0][0x2d0], -R3.reuse ;  /* 0x0000b40012127a23 */ /* 0x100fe60000010803 */
[----:B------:R-:W-:Y:S01]  /*b7b0*/  MUFU.EX2 R118, R47 ;  /* 0x0000002f00767308 */ /* 0x000fe20000000800 */
[C---:B------:R-:W-:Y:S01]  /*b7c0*/  HMMA.16816.F32 R8, R120.reuse, R146, R8 ;  /* 0x000000927808723c */ /* 0x040fe20000001808 */
[----:B------:R-:W3:Y:S02]  /*b7d0*/  LDSM.16.MT88.4 R144, [R200+0x4000] ;  /* 0x00400000c890783b */ /* 0x000ee40000004200 */
[--C-:B------:R-:W-:Y:S02]  /*b7e0*/  FFMA.FTZ R19, R19, c[0x0][0x2d0], -R3.reuse ;  /* 0x0000b40013137a23 */ /* 0x100fe40000010803 */
[C---:B------:R-:W-:Y:S03]  /*b7f0*/  FMUL.FTZ R100, R2.reuse, R100 ;  /* 0x0000006402647220 */ /* 0x040fe60000410000 */
[C---:B-----5:R-:W-:Y:S01]  /*b800*/  HMMA.16816.F32 R68, R120.reuse, R148, R68 ;  /* 0x000000947844723c */ /* 0x060fe20000001844 */
[----:B------:R5:W-:Y:S03]  /*b810*/  MUFU.EX2 R180, R16 ;  /* 0x0000001000b47308 */ /* 0x000be60000000800 */
[----:B------:R-:W-:Y:S02]  /*b820*/  FMUL.FTZ R101, R2, R101 ;  /* 0x0000006502657220 */ /* 0x000fe40000410000 */
[C---:B------:R-:W-:Y:S02]  /*b830*/  FMUL.FTZ R102, R0.reuse, R102 ;  /* 0x0000006600667220 */ /* 0x040fe40000410000 */
[C---:B------:R-:W-:Y:S01]  /*b840*/  HMMA.16816.F32 R72, R120.reuse, R150, R72 ;  /* 0x000000967848723c */ /* 0x040fe20000001848 */
[----:B------:R-:W3:Y:S02]  /*b850*/  LDSM.16.MT88.4 R148, [R204+0x4000] ;  /* 0x00400000cc94783b */ /* 0x000ee40000004200 */
[----:B------:R1:W1:Y:S01]  /*b860*/  MUFU.EX2 R179, R17 ;  /* 0x0000001100b37308 */ /* 0x0002620000000800 */
[----:B------:R-:W-:Y:S02]  /*b870*/  FMUL.FTZ R103, R0, R103 ;  /* 0x0000006700677220 */ /* 0x000fe40000410000 */
[C---:B------:R-:W-:Y:S02]  /*b880*/  FMUL.FTZ R104, R2.reuse, R104 ;  /* 0x0000006802687220 */ /* 0x040fe40000410000 */
[C---:B------:R-:W-:Y:S04]  /*b890*/  HMMA.16816.F32 R76, R120.reuse, R152, R76 ;  /* 0x00000098784c723c */ /* 0x040fe8000000184c */
[----:B------:R-:W-:Y:S01]  /*b8a0*/  FMUL.FTZ R105, R2, R105 ;  /* 0x0000006902697220 */ /* 0x000fe20000410000 */
[----:B------:R-:W-:Y:S01]  /*b8b0*/  MUFU.EX2 R153, R26 ;  /* 0x0000001a00997308 */ /* 0x000fe20000000800 */
[----:B------:R-:W-:Y:S02]  /*b8c0*/  FMUL.FTZ R106, R0, R106 ;  /* 0x0000006a006a7220 */ /* 0x000fe40000410000 */
[C---:B------:R-:W-:Y:S04]  /*b8d0*/  HMMA.16816.F32 R80, R120.reuse, R154, R80 ;  /* 0x0000009a7850723c */ /* 0x040fe80000001850 */
[----:B-----5:R-:W-:Y:S02]  /*b8e0*/  FMUL.FTZ R16, R2, R132 ;  /* 0x0000008402107220 */ /* 0x020fe40000410000 */
[----:B------:R-:W-:Y:S01]  /*b8f0*/  FMUL.FTZ R107, R0, R107 ;  /* 0x0000006b006b7220 */ /* 0x000fe20000410000 */
[----:B------:R-:W-:Y:S01]  /*b900*/  MUFU.EX2 R155, R22 ;  /* 0x00000016009b7308 */ /* 0x000fe20000000800 */
[C---:B-1----:R-:W-:Y:S04]  /*b910*/  HMMA.16816.F32 R84, R120.reuse, R124, R84 ;  /* 0x0000007c7854723c */ /* 0x042fe80000001854 */
[C---:B------:R-:W-:Y:S02]  /*b920*/  FMUL.FTZ R17, R2.reuse, R133 ;  /* 0x0000008502117220 */ /* 0x040fe40000410000 */
[C---:B------:R-:W-:Y:S02]  /*b930*/  FMUL.FTZ R108, R2.reuse, R108 ;  /* 0x0000006c026c7220 */ /* 0x040fe40000410000 */
[C---:B------:R-:W-:Y:S01]  /*b940*/  HMMA.16816.F32 R88, R120.reuse, R126, R88 ;  /* 0x0000007e7858723c */ /* 0x040fe20000001858 */
[----:B------:R-:W1:Y:S01]  /*b950*/  LDSM.16.MT88.4 R124, [R203+0x4000] ;  /* 0x00400000cb7c783b */ /* 0x000e620000004200 */
[----:B------:R5:W-:Y:S02]  /*b960*/  MUFU.EX2 R154, R23 ;  /* 0x00000017009a7308 */ /* 0x000be40000000800 */
[----:B------:R-:W-:Y:S02]  /*b970*/  FMUL.FTZ R109, R2, R109 ;  /* 0x0000006d026d7220 */ /* 0x000fe40000410000 */
[C---:B------:R-:W-:Y:S02]  /*b980*/  FMUL.FTZ R110, R0.reuse, R110 ;  /* 0x0000006e006e7220 */ /* 0x040fe40000410000 */
[C---:B---3--:R-:W-:Y:S04]  /*b990*/  HMMA.16816.F32 R92, R120.reuse, R144, R92 ;  /* 0x00000090785c723c */ /* 0x048fe8000000185c */
[----:B------:R3:W-:Y:S01]  /*b9a0*/  MUFU.EX2 R152, R27 ;  /* 0x0000001b00987308 */ /* 0x0007e20000000800 */
[----:B------:R-:W-:Y:S02]  /*b9b0*/  FMUL.FTZ R111, R0, R111 ;  /* 0x0000006f006f7220 */ /* 0x000fe40000410000 */
[C---:B------:R-:W-:Y:S01]  /*b9c0*/  FMUL.FTZ R112, R2.reuse, R112 ;  /* 0x0000007002707220 */ /* 0x040fe20000410000 */
[C---:B------:R-:W-:Y:S01]  /*b9d0*/  HMMA.16816.F32 R96, R120.reuse, R146, R96 ;  /* 0x000000927860723c */ /* 0x040fe20000001860 */
[----:B------:R-:W3:Y:S03]  /*b9e0*/  LDSM.16.MT88.4 R144, [R200+0x800] ;  /* 0x00080000c890783b */ /* 0x000ee60000004200 */
[----:B------:R-:W-:Y:S02]  /*b9f0*/  FMUL.FTZ R113, R2, R113 ;  /* 0x0000007102717220 */ /* 0x000fe40000410000 */
[----:B------:R3:W-:Y:S01]  /*ba00*/  MUFU.EX2 R158, R18 ;  /* 0x00000012009e7308 */ /* 0x0007e20000000800 */
[C---:B------:R-:W-:Y:S01]  /*ba10*/  FMUL.FTZ R114, R0.reuse, R114 ;  /* 0x0000007200727220 */ /* 0x040fe20000410000 */
[C---:B------:R-:W-:Y:S01]  /*ba20*/  HMMA.16816.F32 R12, R120.reuse, R148, R12 ;  /* 0x00000094780c723c */ /* 0x040fe2000000180c */
[----:B-----5:R-:W-:Y:S03]  /*ba30*/  LDSM.16.MT88.4 R20, [R204+0x4800] ;  /* 0x00480000cc14783b */ /* 0x020fe60000004200 */
[----:B------:R-:W-:Y:S02]  /*ba40*/  FMUL.FTZ R115, R0, R115 ;  /* 0x0000007300737220 */ /* 0x000fe40000410000 */
[--C-:B------:R-:W-:Y:S02]  /*ba50*/  FFMA.FTZ R48, R48, c[0x0][0x2d0], -R156.reuse ;  /* 0x0000b40030307a23 */ /* 0x100fe4000001089c */
[C---:B------:R-:W-:Y:S01]  /*ba60*/  HMMA.16816.F32 R100, R120.reuse, R150, R100 ;  /* 0x000000967864723c */ /* 0x040fe20000001864 */
[----:B------:R5:W3:Y:S01]  /*ba70*/  MUFU.EX2 R157, R19 ;  /* 0x00000013009d7308 */ /* 0x000ae20000000800 */
[----:B------:R-:W-:Y:S02]  /*ba80*/  LDSM.16.MT88.4 R148, [R206+0x4800] ;  /* 0x00480000ce94783b */ /* 0x000fe40000004200 */
[--C-:B------:R-:W-:Y:S02]  /*ba90*/  FFMA.FTZ R49, R49, c[0x0][0x2d0], -R156.reuse ;  /* 0x0000b40031317a23 */ /* 0x100fe4000001089c */
[--C-:B------:R-:W-:Y:S02]  /*baa0*/  FFMA.FTZ R50, R50, c[0x0][0x2d0], -R3.reuse ;  /* 0x0000b40032327a23 */ /* 0x100fe40000010803 */
[--C-:B------:R-:W-:Y:S01]  /*bab0*/  FFMA.FTZ R51, R51, c[0x0][0x2d0], -R3.reuse ;  /* 0x0000b40033337a23 */ /* 0x100fe20000010803 */
[C---:B-1----:R-:W-:Y:S01]  /*bac0*/  HMMA.16816.F32 R104, R120.reuse, R124, R104 ;  /* 0x0000007c7868723c */ /* 0x042fe20000001868 */
[----:B---3--:R-:W-:Y:S01]  /*bad0*/  LDSM.16.MT88.4 R24, [R204+0x1000] ;  /* 0x00100000cc18783b */ /* 0x008fe20000004200 */
[----:B------:R-:W-:Y:S01]  /*bae0*/  MUFU.EX2 R48, R48 ;  /* 0x0000003000307308 */ /* 0x000fe20000000800 */
[--C-:B------:R-:W-:Y:S02]  /*baf0*/  FFMA.FTZ R52, R52, c[0x0][0x2d0], -R156.reuse ;  /* 0x0000b40034347a23 */ /* 0x100fe4000001089c */
[----:B------:R-:W-:Y:S02]  /*bb00*/  FMUL.FTZ R18, R0, R134 ;  /* 0x0000008600127220 */ /* 0x000fe40000410000 */
[--C-:B------:R-:W-:Y:S01]  /*bb10*/  FFMA.FTZ R53, R53, c[0x0][0x2d0], -R156.reuse ;  /* 0x0000b40035357a23 */ /* 0x100fe2000001089c */
[C---:B------:R-:W-:Y:S01]  /*bb20*/  HMMA.16816.F32 R108, R120.reuse, R126, R108 ;  /* 0x0000007e786c723c */ /* 0x040fe2000000186c */
[----:B------:R-:W1:Y:S03]  /*bb30*/  LDSM.16.MT88.4 R124, [R204+0x800] ;  /* 0x00080000cc7c783b */ /* 0x000e660000004200 */
[----:B------:R-:W-:Y:S01]  /*bb40*/  MUFU.EX2 R49, R49 ;  /* 0x0000003100317308 */ /* 0x000fe20000000800 */
[--C-:B------:R-:W-:Y:S02]  /*bb50*/  FFMA.FTZ R54, R54, c[0x0][0x2d0], -R3.reuse ;  /* 0x0000b40036367a23 */ /* 0x100fe40000010803 */
[--C-:B------:R-:W-:Y:S02]  /*bb60*/  FFMA.FTZ R55, R55, c[0x0][0x2d0], -R3.reuse ;  /* 0x0000b40037377a23 */ /* 0x100fe40000010803 */
[----:B-----5:R-:W-:Y:S02]  /*bb70*/  FMUL.FTZ R19, R0, R135 ;  /* 0x0000008700137220 */ /* 0x020fe40000410000 */
[----:B------:R-:W3:Y:S01]  /*bb80*/  LDSM.16.MT88.4 R132, [R203+0x800] ;  /* 0x00080000cb84783b */ /* 0x000ee20000004200 */
[--C-:B------:R-:W-:Y:S02]  /*bb90*/  FFMA.FTZ R56, R56, c[0x0][0x2d0], -R156.reuse ;  /* 0x0000b40038387a23 */ /* 0x100fe4000001089c */
[----:B------:R-:W-:Y:S01]  /*bba0*/  MUFU.EX2 R50, R50 ;  /* 0x0000003200327308 */ /* 0x000fe20000000800 */
[--C-:B------:R-:W-:Y:S01]  /*bbb0*/  FFMA.FTZ R57, R57, c[0x0][0x2d0], -R156.reuse ;  /* 0x0000b40039397a23 */ /* 0x100fe2000001089c */
[C---:B------:R-:W-:Y:S03]  /*bbc0*/  HMMA.16816.F32 R16, R120.reuse, R128, R16 ;  /* 0x000000807810723c */ /* 0x040fe60000001810 */
[--C-:B------:R-:W-:Y:S02]  /*bbd0*/  FFMA.FTZ R58, R58, c[0x0][0x2d0], -R3.reuse ;  /* 0x0000b4003a3a7a23 */ /* 0x100fe40000010803 */
[--C-:B------:R-:W-:Y:S02]  /*bbe0*/  FFMA.FTZ R59, R59, c[0x0][0x2d0], -R3.reuse ;  /* 0x0000b4003b3b7a23 */ /* 0x100fe40000010803 */
[--C-:B------:R-:W-:Y:S01]  /*bbf0*/  FFMA.FTZ R60, R60, c[0x0][0x2d0], -R156.reuse ;  /* 0x0000b4003c3c7a23 */ /* 0x100fe2000001089c */
[----:B------:R-:W-:Y:S01]  /*bc00*/  HMMA.16816.F32 R112, R120, R130, R112 ;  /* 0x000000827870723c */ /* 0x000fe20000001870 */
[----:B------:R-:W5:Y:S01]  /*bc10*/  LDSM.16.MT88.4 R128, [R206+0x800] ;  /* 0x00080000ce80783b */ /* 0x000f620000004200 */
[----:B------:R-:W-:Y:S02]  /*bc20*/  MUFU.EX2 R51, R51 ;  /* 0x0000003300337308 */ /* 0x000fe40000000800 */
[--C-:B------:R-:W-:Y:S02]  /*bc30*/  FFMA.FTZ R61, R61, c[0x0][0x2d0], -R156.reuse ;  /* 0x0000b4003d3d7a23 */ /* 0x100fe4000001089c */
[--C-:B------:R-:W-:Y:S01]  /*bc40*/  FFMA.FTZ R64, R64, c[0x0][0x2d0], -R156.reuse ;  /* 0x0000b40040407a23 */ /* 0x100fe2000001089c */
[----:B------:R-:W-:Y:S01]  /*bc50*/  F2FP.PACK_AB R120, R181, R182 ;  /* 0x000000b6b578723e */ /* 0x000fe200000000ff */
[----:B------:R-:W-:Y:S01]  /*bc60*/  FFMA.FTZ R156, R65, c[0x0][0x2d0], -R156 ;  /* 0x0000b400419c7a23 */ /* 0x000fe2000001089c */
[----:B------:R-:W-:Y:S03]  /*bc70*/  F2FP.PACK_AB R121, R159, R160 ;  /* 0x000000a09f79723e */ /* 0x000fe600000000ff */
[----:B------:R-:W-:Y:S01]  /*bc80*/  F2FP.PACK_AB R122, R179, R180 ;  /* 0x000000b4b37a723e */ /* 0x000fe200000000ff */
[----:B------:R-:W-:Y:S01]  /*bc90*/  MUFU.EX2 R52, R52 ;  /* 0x0000003400347308 */ /* 0x000fe20000000800 */
[----:B------:R-:W-:Y:S01]  /*bca0*/  F2FP.PACK_AB R123, R157, R158 ;  /* 0x0000009e9d7b723e */ /* 0x000fe200000000ff */
[--C-:B------:R-:W-:Y:S02]  /*bcb0*/  FFMA.FTZ R62, R62, c[0x0][0x2d0], -R3.reuse ;  /* 0x0000b4003e3e7a23 */ /* 0x100fe40000010803 */
[--C-:B------:R-:W-:Y:S02]  /*bcc0*/  FFMA.FTZ R63, R63, c[0x0][0x2d0], -R3.reuse ;  /* 0x0000b4003f3f7a23 */ /* 0x100fe40000010803 */
[--C-:B------:R-:W-:Y:S02]  /*bcd0*/  FFMA.FTZ R66, R66, c[0x0][0x2d0], -R3.reuse ;  /* 0x0000b40042427a23 */ /* 0x100fe40000010803 */
[C---:B------:R-:W-:Y:S02]  /*bce0*/  HMMA.16816.F32 R4, R120.reuse, R144, R4 ;  /* 0x000000907804723c */ /* 0x040fe40000001804 */
[----:B------:R-:W-:Y:S01]  /*bcf0*/  MUFU.EX2 R156, R156 ;  /* 0x0000009c009c7308 */ /* 0x000fe20000000800 */
[----:B------:R-:W-:Y:S05]  /*bd00*/  FFMA.FTZ R3, R67, c[0x0][0x2d0], -R3 ;  /* 0x0000b40043037a23 */ /* 0x000fea0000010803 */
[C---:B------:R-:W-:Y:S01]  /*bd10*/  HMMA.16816.F32 R8, R120.reuse, R146, R8 ;  /* 0x000000927808723c */ /* 0x040fe20000001808 */
[----:B------:R-:W5:Y:S03]  /*bd20*/  LDSM.16.MT88.4 R144, [R200+0x4800] ;  /* 0x00480000c890783b */ /* 0x000f660000004200 */
[----:B------:R-:W-:Y:S01]  /*bd30*/  MUFU.EX2 R53, R53 ;  /* 0x0000003500357308 */ /* 0x000fe20000000800 */
[----:B----4-:R-:W-:Y:S03]  /*bd40*/  FFMA.FTZ R2, R2, R234, R229 ;  /* 0x000000ea02027223 */ /* 0x010fe600000100e5 */
[C---:B-1----:R-:W-:Y:S04]  /*bd50*/  HMMA.16816.F32 R68, R120.reuse, R124, R68 ;  /* 0x0000007c7844723c */ /* 0x042fe80000001844 */
[----:B------:R-:W-:Y:S02]  /*bd60*/  FADD.FTZ R2, R231, R2 ;  /* 0x00000002e7027221 */ /* 0x000fe40000010000 */
[----:B------:R-:W-:Y:S02]  /*bd70*/  MUFU.EX2 R54, R54 ;  /* 0x0000003600367308 */ /* 0x000fe40000000800 */
[C---:B------:R-:W-:Y:S01]  /*bd80*/  HMMA.16816.F32 R72, R120.reuse, R126, R72 ;  /* 0x0000007e7848723c */ /* 0x040fe20000001848 */
[----:B------:R-:W1:Y:S03]  /*bd90*/  LDSM.16.MT88.4 R124, [R203+0x4800] ;  /* 0x00480000cb7c783b */ /* 0x000e660000004200 */
[----:B------:R-:W-:Y:S02]  /*bda0*/  FADD.FTZ R2, R183, R2 ;  /* 0x00000002b7027221 */ /* 0x000fe40000010000 */
[----:B--2---:R-:W-:Y:S02]  /*bdb0*/  FFMA.FTZ R0, R0, R233, R163 ;  /* 0x000000e900007223 */ /* 0x004fe400000100a3 */
[C---:B---3--:R-:W-:Y:S01]  /*bdc0*/  HMMA.16816.F32 R76, R120.reuse, R132, R76 ;  /* 0x00000084784c723c */ /* 0x048fe2000000184c */
[----:B------:R-:W-:Y:S03]  /*bdd0*/  MUFU.EX2 R55, R55 ;  /* 0x0000003700377308 */ /* 0x000fe60000000800 */
[----:B------:R-:W-:Y:S02]  /*bde0*/  FADD.FTZ R2, R232, R2 ;  /* 0x00000002e8027221 */ /* 0x000fe40000010000 */
[----:B------:R-:W-:Y:S02]  /*bdf0*/  FADD.FTZ R0, R162, R0 ;  /* 0x00000000a2007221 */ /* 0x000fe40000010000 */
[C---:B------:R-:W-:Y:S01]  /*be00*/  HMMA.16816.F32 R80, R120.reuse, R134, R80 ;  /* 0x000000867850723c */ /* 0x040fe20000001850 */
[----:B------:R-:W-:Y:S02]  /*be10*/  LDSM.16.MT88.4 R132, [R204+0x1800] ;  /* 0x00180000cc84783b */ /* 0x000fe40000004200 */
[----:B------:R-:W-:Y:S01]  /*be20*/  MUFU.EX2 R56, R56 ;  /* 0x0000003800387308 */ /* 0x000fe20000000800 */
[----:B------:R-:W-:Y:S02]  /*be30*/  FADD.FTZ R2, R182, R2 ;  /* 0x00000002b6027221 */ /* 0x000fe40000010000 */
[----:B------:R-:W-:Y:S02]  /*be40*/  FADD.FTZ R0, R161, R0 ;  /* 0x00000000a1007221 */ /* 0x000fe40000010000 */
[C---:B-----5:R-:W-:Y:S04]  /*be50*/  HMMA.16816.F32 R84, R120.reuse, R128, R84 ;  /* 0x000000807854723c */ /* 0x060fe80000001854 */
[----:B------:R-:W-:Y:S01]  /*be60*/  FADD.FTZ R2, R181, R2 ;  /* 0x00000002b5027221 */ /* 0x000fe20000010000 */
[----:B------:R-:W-:Y:S01]  /*be70*/  MUFU.EX2 R57, R57 ;  /* 0x0000003900397308 */ /* 0x000fe20000000800 */
[----:B------:R-:W-:Y:S02]  /*be80*/  FADD.FTZ R0, R164, R0 ;  /* 0x00000000a4007221 */ /* 0x000fe40000010000 */
[C---:B------:R-:W-:Y:S01]  /*be90*/  HMMA.16816.F32 R88, R120.reuse, R130, R88 ;  /* 0x000000827858723c */ /* 0x040fe20000001858 */
[----:B------:R-:W2:Y:S03]  /*bea0*/  LDSM.16.MT88.4 R128, [R200+0x1000] ;  /* 0x00100000c880783b */ /* 0x000ea60000004200 */
[----:B------:R-:W-:Y:S02]  /*beb0*/  FADD.FTZ R2, R180, R2 ;  /* 0x00000002b4027221 */ /* 0x000fe40000010000 */
[----:B------:R-:W-:Y:S01]  /*bec0*/  FADD.FTZ R0, R160, R0 ;  /* 0x00000000a0007221 */ /* 0x000fe20000010000 */
[----:B------:R-:W-:Y:S01]  /*bed0*/  MUFU.EX2 R58, R58 ;  /* 0x0000003a003a7308 */ /* 0x000fe20000000800 */
[C---:B------:R-:W-:Y:S04]  /*bee0*/  HMMA.16816.F32 R92, R120.reuse, R144, R92 ;  /* 0x00000090785c723c */ /* 0x040fe8000000185c */
[----:B------:R-:W-:Y:S02]  /*bef0*/  FADD.FTZ R2, R179, R2 ;  /* 0x00000002b3027221 */ /* 0x000fe40000010000 */
[----:B------:R-:W-:Y:S02]  /*bf00*/  FADD.FTZ R0, R159, R0 ;  /* 0x000000009f007221 */ /* 0x000fe40000010000 */
[C---:B------:R-:W-:Y:S01]  /*bf10*/  HMMA.16816.F32 R96, R120.reuse, R146, R96 ;  /* 0x000000927860723c */ /* 0x040fe20000001860 */
[----:B------:R-:W3:Y:S03]  /*bf20*/  MUFU.EX2 R147, R30 ;  /* 0x0000001e00937308 */ /* 0x000ee60000000800 */
[----:B------:R-:W-:Y:S02]  /*bf30*/  FADD.FTZ R2, R178, R2 ;  /* 0x00000002b2027221 */ /* 0x000fe40000010000 */
[----:B------:R-:W-:Y:S02]  /*bf40*/  FADD.FTZ R0, R158, R0 ;  /* 0x000000009e007221 */ /* 0x000fe40000010000 */
[C---:B------:R-:W-:Y:S03]  /*bf50*/  HMMA.16816.F32 R12, R120.reuse, R20, R12 ;  /* 0x00000014780c723c */ /* 0x040fe6000000180c */
[----:B------:R4:W-:Y:S01]  /*bf60*/  MUFU.EX2 R146, R31 ;  /* 0x0000001f00927308 */ /* 0x0009e20000000800 */
[----:B------:R-:W-:Y:S02]  /*bf70*/  FADD.FTZ R2, R177, R2 ;  /* 0x00000002b1027221 */ /* 0x000fe40000010000 */
[----:B------:R-:W-:Y:S01]  /*bf80*/  FADD.FTZ R0, R157, R0 ;  /* 0x000000009d007221 */ /* 0x000fe20000010000 */
[----:B------:R-:W-:Y:S01]  /*bf90*/  F2FP.PACK_AB R20, R177, R178 ;  /* 0x000000b2b114723e */ /* 0x000fe200000000ff */
[C---:B------:R-:W-:Y:S04]  /*bfa0*/  HMMA.16816.F32 R100, R120.reuse, R22, R100 ;  /* 0x000000167864723c */ /* 0x040fe80000001864 */
[----:B------:R-:W-:Y:S01]  /*bfb0*/  F2FP.PACK_AB R21, R154, R155 ;  /* 0x0000009b9a15723e */ /* 0x000fe200000000ff */
[----:B------:R-:W-:Y:S01]  /*bfc0*/  MUFU.EX2 R145, R34 ;  /* 0x0000002200917308 */ /* 0x000fe20000000800 */
[----:B------:R-:W-:Y:S01]  /*bfd0*/  FADD.FTZ R2, R176, R2 ;  /* 0x00000002b0027221 */ /* 0x000fe20000010000 */
[C---:B------:R-:W-:Y:S01]  /*bfe0*/  F2FP.PACK_AB R22, R167.reuse, R176 ;  /* 0x000000b0a716723e */ /* 0x040fe200000000ff */
[C---:B-1----:R-:W-:Y:S04]  /*bff0*/  HMMA.16816.F32 R104, R120.reuse, R124, R104 ;  /* 0x0000007c7868723c */ /* 0x042fe80000001868 */
[----:B------:R-:W-:Y:S01]  /*c000*/  F2FP.PACK_AB R23, R152, R153 ;  /* 0x000000999817723e */ /* 0x000fe200000000ff */
[----:B------:R-:W-:Y:S02]  /*c010*/  FADD.FTZ R2, R167, R2 ;  /* 0x00000002a7027221 */ /* 0x000fe40000010000 */
[----:B------:R-:W-:Y:S01]  /*c020*/  MUFU.EX2 R144, R35 ;  /* 0x0000002300907308 */ /* 0x000fe20000000800 */
[C---:B------:R-:W-:Y:S01]  /*c030*/  HMMA.16816.F32 R108, R120.reuse, R126, R108 ;  /* 0x0000007e786c723c */ /* 0x040fe2000000186c */
[----:B------:R-:W1:Y:S03]  /*c040*/  LDSM.16.MT88.4 R124, [R203+0x1000] ;  /* 0x00100000cb7c783b */ /* 0x000e660000004200 */
[----:B------:R-:W-:Y:S02]  /*c050*/  FADD.FTZ R2, R166, R2 ;  /* 0x00000002a6027221 */ /* 0x000fe40000010000 */
[----:B------:R-:W-:Y:S02]  /*c060*/  FADD.FTZ R0, R155, R0 ;  /* 0x000000009b007221 */ /* 0x000fe40000010000 */
[C---:B------:R-:W-:Y:S01]  /*c070*/  HMMA.16816.F32 R16, R120.reuse, R148, R16 ;  /* 0x000000947810723c */ /* 0x040fe20000001810 */
[----:B----4-:R-:W-:Y:S01]  /*c080*/  LDSM.16.MT88.4 R28, [R203+0x5000] ;  /* 0x00500000cb1c783b */ /* 0x010fe20000004200 */
[----:B------:R-:W-:Y:S02]  /*c090*/  MUFU.EX2 R149, R40 ;  /* 0x0000002800957308 */ /* 0x000fe40000000800 */
[----:B------:R-:W-:Y:S02]  /*c0a0*/  FADD.FTZ R2, R165, R2 ;  /* 0x00000002a5027221 */ /* 0x000fe40000010000 */
[----:B------:R-:W-:Y:S02]  /*c0b0*/  FADD.FTZ R0, R154, R0 ;  /* 0x000000009a007221 */ /* 0x000fe40000010000 */
[----:B------:R-:W-:Y:S01]  /*c0c0*/  HMMA.16816.F32 R112, R120, R150, R112 ;  /* 0x000000967870723c */ /* 0x000fe20000001870 */
[----:B------:R-:W4:Y:S03]  /*c0d0*/  LDSM.16.MT88.4 R120, [R206+0x1000] ;  /* 0x00100000ce78783b */ /* 0x000f260000004200 */
[----:B------:R-:W5:Y:S01]  /*c0e0*/  MUFU.EX2 R151, R32 ;  /* 0x0000002000977308 */ /* 0x000f620000000800 */
[----:B------:R-:W-:Y:S03]  /*c0f0*/  FADD.FTZ R0, R153, R0 ;  /* 0x0000000099007221 */ /* 0x000fe60000010000 */
[C---:B--2---:R-:W-:Y:S05]  /*c100*/  HMMA.16816.F32 R4, R20.reuse, R128, R4 ;  /* 0x000000801404723c */ /* 0x044fea0000001804 */
[----:B------:R-:W-:Y:S01]  /*c110*/  FADD.FTZ R0, R152, R0 ;  /* 0x0000000098007221 */ /* 0x000fe20000010000 */
[----:B------:R-:W2:Y:S02]  /*c120*/  MUFU.EX2 R150, R33 ;  /* 0x0000002100967308 */ /* 0x000ea40000000800 */
[C---:B------:R-:W-:Y:S01]  /*c130*/  HMMA.16816.F32 R8, R20.reuse, R130, R8 ;  /* 0x000000821408723c */ /* 0x040fe20000001808 */
[----:B------:R-:W4:Y:S03]  /*c140*/  LDSM.16.MT88.4 R128, [R200+0x5000] ;  /* 0x00500000c880783b */ /* 0x000f260000004200 */
[----:B---3--:R-:W-:Y:S04]  /*c150*/  FADD.FTZ R0, R147, R0 ;  /* 0x0000000093007221 */ /* 0x008fe80000010000 */
[C---:B------:R-:W-:Y:S01]  /*c160*/  HMMA.16816.F32 R68, R20.reuse, R24, R68 ;  /* 0x000000181444723c */ /* 0x040fe20000001844 */
[----:B------:R-:W-:Y:S03]  /*c170*/  MUFU.EX2 R148, R41 ;  /* 0x0000002900947308 */ /* 0x000fe60000000800 */
[----:B-----5:R-:W-:Y:S02]  /*c180*/  FADD.FTZ R2, R151, R2 ;  /* 0x0000000297027221 */ /* 0x020fe40000010000 */
[----:B------:R-:W-:Y:S02]  /*c190*/  FADD.FTZ R0, R146, R0 ;  /* 0x0000000092007221 */ /* 0x000fe40000010000 */
[C---:B------:R-:W-:Y:S01]  /*c1a0*/  HMMA.16816.F32 R72, R20.reuse, R26, R72 ;  /* 0x0000001a1448723c */ /* 0x040fe20000001848 */
[----:B------:R-:W3:Y:S02]  /*c1b0*/  LDSM.16.MT88.4 R24, [R204+0x5000] ;  /* 0x00500000cc18783b */ /* 0x000ee40000004200 */
[----:B------:R-:W-:Y:S01]  /*c1c0*/  MUFU.EX2 R59, R59 ;  /* 0x0000003b003b7308 */ /* 0x000fe20000000800 */
[----:B------:R-:W-:Y:S02]  /*c1d0*/  FADD.FTZ R0, R145, R0 ;  /* 0x0000000091007221 */ /* 0x000fe40000010000 */
[----:B--2---:R-:W-:Y:S02]  /*c1e0*/  FADD.FTZ R2, R150, R2 ;  /* 0x0000000296027221 */ /* 0x004fe40000010000 */
[C---:B-1----:R-:W-:Y:S01]  /*c1f0*/  HMMA.16816.F32 R76, R20.reuse, R124, R76 ;  /* 0x0000007c144c723c */ /* 0x042fe2000000184c */
[----:B------:R-:W-:Y:S03]  /*c200*/  LDSM.16.MT88.4 R32, [R203+0x1800] ;  /* 0x00180000cb20783b */ /* 0x000fe60000004200 */
[----:B------:R-:W-:Y:S01]  /*c210*/  FADD.FTZ R0, R144, R0 ;  /* 0x0000000090007221 */ /* 0x000fe20000010000 */
[----:B------:R-:W-:Y:S03]  /*c220*/  MUFU.EX2 R60, R60 ;  /* 0x0000003c003c7308 */ /* 0x000fe60000000800 */
[C---:B------:R-:W-:Y:S01]  /*c230*/  HMMA.16816.F32 R80, R20.reuse, R126, R80 ;  /* 0x0000007e1450723c */ /* 0x040fe20000001850 */
[----:B------:R-:W1:Y:S06]  /*c240*/  LDSM.16.MT88.4 R124, [R206+0x5000] ;  /* 0x00500000ce7c783b */ /* 0x000e6c0000004200 */
[----:B------:R-:W-:Y:S01]  /*c250*/  MUFU.EX2 R61, R61 ;  /* 0x0000003d003d7308 */ /* 0x000fe20000000800 */
[C---:B----4-:R-:W-:Y:S08]  /*c260*/  HMMA.16816.F32 R84, R20.reuse, R120, R84 ;  /* 0x000000781454723c */ /* 0x050ff00000001854 */
[C---:B------:R-:W-:Y:S01]  /*c270*/  HMMA.16816.F32 R88, R20.reuse, R122, R88 ;  /* 0x0000007a1458723c */ /* 0x040fe20000001858 */
[----:B------:R-:W2:Y:S01]  /*c280*/  LDSM.16.MT88.4 R120, [R200+0x1800] ;  /* 0x00180000c878783b */ /* 0x000ea20000004200 */
[----:B------:R-:W-:Y:S06]  /*c290*/  MUFU.EX2 R62, R62 ;  /* 0x0000003e003e7308 */ /* 0x000fec0000000800 */
[C---:B------:R-:W-:Y:S04]  /*c2a0*/  HMMA.16816.F32 R92, R20.reuse, R128, R92 ;  /* 0x00000080145c723c */ /* 0x040fe8000000185c */
[----:B------:R-:W4:Y:S04]  /*c2b0*/  MUFU.EX2 R129, R38 ;  /* 0x0000002600817308 */ /* 0x000f280000000800 */
[C---:B------:R-:W-:Y:S06]  /*c2c0*/  HMMA.16816.F32 R96, R20.reuse, R130, R96 ;  /* 0x000000821460723c */ /* 0x040fec0000001860 */
[----:B------:R-:W5:Y:S02]  /*c2d0*/  MUFU.EX2 R131, R36 ;  /* 0x0000002400837308 */ /* 0x000f640000000800 */
[C---:B---3--:R-:W-:Y:S08]  /*c2e0*/  HMMA.16816.F32 R12, R20.reuse, R24, R12 ;  /* 0x00000018140c723c */ /* 0x048ff0000000180c */
[C---:B------:R-:W-:Y:S01]  /*c2f0*/  HMMA.16816.F32 R100, R20.reuse, R26, R100 ;  /* 0x0000001a1464723c */ /* 0x040fe20000001864 */
[----:B------:R-:W3:Y:S01]  /*c300*/  LDSM.16.MT88.4 R24, [R206+0x1800] ;  /* 0x00180000ce18783b */ /* 0x000ee20000004200 */
[----:B------:R-:W2:Y:S02]  /*c310*/  MUFU.EX2 R130, R37 ;  /* 0x0000002500827308 */ /* 0x000ea40000000800 */
[----:B----4-:R-:W-:Y:S04]  /*c320*/  FADD.FTZ R0, R129, R0 ;  /* 0x0000000081007221 */ /* 0x010fe80000010000 */
[C---:B------:R-:W-:Y:S04]  /*c330*/  HMMA.16816.F32 R104, R20.reuse, R28, R104 ;  /* 0x0000001c1468723c */ /* 0x040fe80000001868 */
[----:B------:R-:W4:Y:S01]  /*c340*/  MUFU.EX2 R128, R39 ;  /* 0x0000002700807308 */ /* 0x000f220000000800 */
[----:B-----5:R-:W-:Y:S03]  /*c350*/  FADD.FTZ R2, R131, R2 ;  /* 0x0000000283027221 */ /* 0x020fe60000010000 */
[C---:B------:R-:W-:Y:S01]  /*c360*/  HMMA.16816.F32 R108, R20.reuse, R30, R108 ;  /* 0x0000001e146c723c */ /* 0x040fe2000000186c */
[----:B------:R-:W5:Y:S05]  /*c370*/  LDSM.16.MT88.4 R28, [R200+0x5800] ;  /* 0x00580000c81c783b */ /* 0x000f6a0000004200 */
[----:B------:R-:W-:Y:S02]  /*c380*/  MUFU.EX2 R63, R63 ;  /* 0x0000003f003f7308 */ /* 0x000fe40000000800 */
[C---:B-1----:R-:W-:Y:S04]  /*c390*/  HMMA.16816.F32 R16, R20.reuse, R124, R16 ;  /* 0x0000007c1410723c */ /* 0x042fe80000001810 */
[----:B--2---:R-:W-:Y:S04]  /*c3a0*/  FADD.FTZ R2, R130, R2 ;  /* 0x0000000282027221 */ /* 0x004fe80000010000 */
[----:B------:R-:W-:Y:S01]  /*c3b0*/  HMMA.16816.F32 R112, R20, R126, R112 ;  /* 0x0000007e1470723c */ /* 0x000fe20000001870 */
[----:B------:R-:W-:Y:S01]  /*c3c0*/  LDSM.16.MT88.4 R124, [R200+0x3800] ;  /* 0x00380000c87c783b */ /* 0x000fe20000004200 */
[----:B------:R-:W-:Y:S02]  /*c3d0*/  MUFU.EX2 R64, R64 ;  /* 0x0000004000407308 */ /* 0x000fe40000000800 */
[----:B------:R-:W-:Y:S02]  /*c3e0*/  FADD.FTZ R2, R149, R2 ;  /* 0x0000000295027221 */ /* 0x000fe40000010000 */
[----:B----4-:R-:W-:Y:S01]  /*c3f0*/  FADD.FTZ R0, R128, R0 ;  /* 0x0000000080007221 */ /* 0x010fe20000010000 */
[----:B------:R-:W-:Y:S01]  /*c400*/  F2FP.PACK_AB R20, R165, R166 ;  /* 0x000000a6a514723e */ /* 0x000fe200000000ff */
[----:B------:R-:W-:Y:S01]  /*c410*/  FADD.FTZ R2, R148, R2 ;  /* 0x0000000294027221 */ /* 0x000fe20000010000 */
[----:B------:R-:W-:Y:S01]  /*c420*/  F2FP.PACK_AB R21, R146, R147 ;  /* 0x000000939215723e */ /* 0x000fe200000000ff */
[----:B------:R-:W-:Y:S02]  /*c430*/  LDSM.16.MT88.4 R36, [R204+0x2000] ;  /* 0x00200000cc24783b */ /* 0x000fe40000004200 */
[----:B------:R-:W-:Y:S02]  /*c440*/  F2FP.PACK_AB R22, R150, R151 ;  /* 0x000000979616723e */ /* 0x000fe400000000ff */
[----:B------:R-:W-:Y:S07]  /*c450*/  F2FP.PACK_AB R23, R144, R145 ;  /* 0x000000919017723e */ /* 0x000fee00000000ff */
[C---:B------:R-:W-:Y:S08]  /*c460*/  HMMA.16816.F32 R4, R20.reuse, R120, R4 ;  /* 0x000000781404723c */ /* 0x040ff00000001804 */
[C---:B------:R-:W-:Y:S01]  /*c470*/  HMMA.16816.F32 R8, R20.reuse, R122, R8 ;  /* 0x0000007a1408723c */ /* 0x040fe20000001808 */
[----:B------:R-:W1:Y:S07]  /*c480*/  LDSM.16.MT88.4 R120, [R204+0x5800] ;  /* 0x00580000cc78783b */ /* 0x000e6e0000004200 */
[C---:B------:R-:W-:Y:S01]  /*c490*/  HMMA.16816.F32 R68, R20.reuse, R132, R68 ;  /* 0x000000841444723c */ /* 0x040fe20000001844 */
[----:B------:R-:W2:Y:S07]  /*c4a0*/  MUFU.EX2 R133, R42 ;  /* 0x0000002a00857308 */ /* 0x000eae0000000800 */
[C---:B------:R-:W-:Y:S03]  /*c4b0*/  HMMA.16816.F32 R72, R20.reuse, R134, R72 ;  /* 0x000000861448723c */ /* 0x040fe60000001848 */
[----:B------:R4:W1:Y:S05]  /*c4c0*/  MUFU.EX2 R132, R43 ;  /* 0x0000002b00847308 */ /* 0x00086a0000000800 */
[C---:B------:R-:W-:Y:S05]  /*c4d0*/  HMMA.16816.F32 R76, R20.reuse, R32, R76 ;  /* 0x00000020144c723c */ /* 0x040fea000000184c */
[----:B------:R-:W5:Y:S03]  /*c4e0*/  MUFU.EX2 R135, R44 ;  /* 0x0000002c00877308 */ /* 0x000f660000000800 */
[C---:B------:R-:W-:Y:S01]  /*c4f0*/  HMMA.16816.F32 R80, R20.reuse, R34, R80 ;  /* 0x000000221450723c */ /* 0x040fe20000001850 */
[----:B------:R-:W5:Y:S03]  /*c500*/  LDSM.16.MT88.4 R32, [R203+0x5800] ;  /* 0x00580000cb20783b */ /* 0x000f660000004200 */
[----:B--2---:R-:W-:Y:S03]  /*c510*/  FADD.FTZ R0, R133, R0 ;  /* 0x0000000085007221 */ /* 0x004fe60000010000 */
[----:B------:R2:W2:Y:S01]  /*c520*/  MUFU.EX2 R134, R45 ;  /* 0x0000002d00867308 */ /* 0x0004a20000000800 */
[C---:B---3--:R-:W-:Y:S01]  /*c530*/  HMMA.16816.F32 R84, R20.reuse, R24, R84 ;  /* 0x000000181454723c */ /* 0x048fe20000001854 */
[----:B----4-:R-:W-:Y:S03]  /*c540*/  LDSM.16.MT88.4 R40, [R203+0x2000] ;  /* 0x00200000cb28783b */ /* 0x010fe60000004200 */
[----:B-1----:R-:W-:Y:S04]  /*c550*/  FADD.FTZ R0, R132, R0 ;  /* 0x0000000084007221 */ /* 0x002fe80000010000 */
[C---:B------:R-:W-:Y:S01]  /*c560*/  HMMA.16816.F32 R88, R20.reuse, R26, R88 ;  /* 0x0000001a1458723c */ /* 0x040fe20000001858 */
[----:B------:R-:W1:Y:S03]  /*c570*/  LDSM.16.MT88.4 R24, [R206+0x5800] ;  /* 0x00580000ce18783b */ /* 0x000e660000004200 */
[----:B------:R-:W-:Y:S02]  /*c580*/  FADD.FTZ R0, R119, R0 ;  /* 0x0000000077007221 */ /* 0x000fe40000010000 */
[----:B-----5:R-:W-:Y:S02]  /*c590*/  FADD.FTZ R2, R135, R2 ;  /* 0x0000000287027221 */ /* 0x020fe40000010000 */
[C---:B------:R-:W-:Y:S04]  /*c5a0*/  HMMA.16816.F32 R92, R20.reuse, R28, R92 ;  /* 0x0000001c145c723c */ /* 0x040fe8000000185c */
[----:B------:R-:W-:Y:S01]  /*c5b0*/  FADD.FTZ R0, R118, R0 ;  /* 0x0000000076007221 */ /* 0x000fe20000010000 */
[----:B--2---:R-:W-:Y:S03]  /*c5c0*/  LDSM.16.MT88.4 R44, [R203+0x2800] ;  /* 0x00280000cb2c783b */ /* 0x004fe60000004200 */
[C---:B------:R-:W-:Y:S04]  /*c5d0*/  HMMA.16816.F32 R96, R20.reuse, R30, R96 ;  /* 0x0000001e1460723c */ /* 0x040fe80000001860 */
[----:B------:R-:W-:Y:S02]  /*c5e0*/  FADD.FTZ R0, R50, R0 ;  /* 0x0000000032007221 */ /* 0x000fe40000010000 */
[----:B------:R-:W-:Y:S01]  /*c5f0*/  FADD.FTZ R2, R134, R2 ;  /* 0x0000000286027221 */ /* 0x000fe20000010000 */
[----:B------:R-:W2:Y:S01]  /*c600*/  LDSM.16.MT88.4 R28, [R200+0x2000] ;  /* 0x00200000c81c783b */ /* 0x000ea20000004200 */
        /* <DEDUP_REMOVED lines=13> */
[C---:B-1----:R-:W-:Y:S04]  /*c6e0*/  HMMA.16816.F32 R16, R20.reuse, R24, R16 ;  /* 0x000000181410723c */ /* 0x042fe80000001810 */
[----:B------:R-:W-:Y:S04]  /*c6f0*/  FADD.FTZ R2, R56, R2 ;  /* 0x0000000238027221 */ /* 0x000fe80000010000 */
[----:B------:R-:W-:Y:S01]  /*c700*/  HMMA.16816.F32 R112, R20, R26, R112 ;  /* 0x0000001a1470723c */ /* 0x000fe20000001870 */
[----:B------:R-:W1:Y:S03]  /*c710*/  LDSM.16.MT88.4 R24, [R206+0x2000] ;  /* 0x00200000ce18783b */ /* 0x000e660000004200 */
[----:B------:R-:W-:Y:S03]  /*c720*/  FADD.FTZ R2, R57, R2 ;  /* 0x0000000239027221 */ /* 0x000fe60000010000 */
        /* <DEDUP_REMOVED lines=21> */
[----:B------:R-:W5:Y:S07]  /*c880*/  LDSM.16.MT88.4 R32, [R206+0x2800] ;  /* 0x00280000ce20783b */ /* 0x000f6e0000004200 */
[C---:B---3--:R-:W-:Y:S08]  /*c890*/  HMMA.16816.F32 R104, R20.reuse, R36, R104 ;  /* 0x000000241468723c */ /* 0x048ff00000001868 */
[C---:B------:R-:W-:Y:S01]  /*c8a0*/  HMMA.16816.F32 R108, R20.reuse, R38, R108 ;  /* 0x00000026146c723c */ /* 0x040fe2000000186c */
[----:B------:R-:W3:Y:S07]  /*c8b0*/  LDSM.16.MT88.4 R36, [R200+0x6800] ;  /* 0x00680000c824783b */ /* 0x000eee0000004200 */
[C---:B----4-:R-:W-:Y:S08]  /*c8c0*/  HMMA.16816.F32 R16, R20.reuse, R40, R16 ;  /* 0x000000281410723c */ /* 0x050ff00000001810 */
[----:B------:R-:W-:Y:S01]  /*c8d0*/  HMMA.16816.F32 R112, R20, R42, R112 ;  /* 0x0000002a1470723c */ /* 0x000fe20000001870 */
[----:B------:R-:W-:Y:S06]  /*c8e0*/  LDSM.16.MT88.4 R40, [R206+0x3000] ;  /* 0x00300000ce28783b */ /* 0x000fec0000004200 */
[----:B------:R-:W-:Y:S02]  /*c8f0*/  F2FP.PACK_AB R20, R134, R135 ;  /* 0x000000878614723e */ /* 0x000fe400000000ff */
[----:B------:R-:W-:Y:S03]  /*c900*/  F2FP.PACK_AB R21, R118, R119 ;  /* 0x000000777615723e */ /* 0x000fe600000000ff */
[----:B------:R-:W-:Y:S02]  /*c910*/  F2FP.PACK_AB R22, R49, R48 ;  /* 0x000000303116723e */ /* 0x000fe400000000ff */
[----:B------:R-:W-:Y:S02]  /*c920*/  F2FP.PACK_AB R23, R51, R50 ;  /* 0x000000323317723e */ /* 0x000fe400000000ff */
[----:B------:R-:W-:Y:S02]  /*c930*/  MOV R119, R116 ;  /* 0x0000007400777202 */ /* 0x000fe40000000f00 */
[----:B------:R-:W-:Y:S03]  /*c940*/  MOV R118, R117 ;  /* 0x0000007500767202 */ /* 0x000fe60000000f00 */
        /* <DEDUP_REMOVED lines=8> */
[----:B------:R-:W-:Y:S07]  /*c9d0*/  LDSM.16.MT88.4 R44, [R204+0x7000] ;  /* 0x00700000cc2c783b */ /* 0x000fee0000004200 */
[C---:B-----5:R-:W-:Y:S08]  /*c9e0*/  HMMA.16816.F32 R84, R20.reuse, R32, R84 ;  /* 0x000000201454723c */ /* 0x060ff00000001854 */
[C---:B------:R-:W-:Y:S01]  /*c9f0*/  HMMA.16816.F32 R88, R20.reuse, R34, R88 ;  /* 0x000000221458723c */ /* 0x040fe20000001858 */
[----:B------:R-:W4:Y:S07]  /*ca00*/  LDSM.16.MT88.4 R32, [R206+0x6800] ;  /* 0x00680000ce20783b */ /* 0x000f2e0000004200 */
[C---:B---3--:R-:W-:Y:S08]  /*ca10*/  HMMA.16816.F32 R92, R20.reuse, R36, R92 ;  /* 0x00000024145c723c */ /* 0x048ff0000000185c */
        /* <DEDUP_REMOVED lines=8> */
[C---:B----4-:R-:W-:Y:S08]  /*caa0*/  HMMA.16816.F32 R16, R20.reuse, R32, R16 ;  /* 0x000000201410723c */ /* 0x050ff00000001810 */
[----:B------:R-:W-:Y:S01]  /*cab0*/  HMMA.16816.F32 R112, R20, R34, R112 ;  /* 0x000000221470723c */ /* 0x000fe20000001870 */
[----:B------:R-:W3:Y:S06]  /*cac0*/  LDSM.16.MT88.4 R32, [R200+0x7000] ;  /* 0x00700000c820783b */ /* 0x000eec0000004200 */
[----:B------:R-:W-:Y:S02]  /*cad0*/  F2FP.PACK_AB R20, R53, R52 ;  /* 0x000000343514723e */ /* 0x000fe400000000ff */
[----:B------:R-:W-:Y:S03]  /*cae0*/  F2FP.PACK_AB R21, R55, R54 ;  /* 0x000000363715723e */ /* 0x000fe600000000ff */
[----:B------:R-:W-:Y:S02]  /*caf0*/  F2FP.PACK_AB R22, R57, R56 ;  /* 0x000000383916723e */ /* 0x000fe400000000ff */
[C---:B------:R-:W-:Y:S07]  /*cb00*/  F2FP.PACK_AB R23, R59.reuse, R58 ;  /* 0x0000003a3b17723e */ /* 0x040fee00000000ff */
[C---:B-1----:R-:W-:Y:S08]  /*cb10*/  HMMA.16816.F32 R4, R20.reuse, R24, R4 ;  /* 0x000000181404723c */ /* 0x042ff00000001804 */
[C---:B------:R-:W-:Y:S01]  /*cb20*/  HMMA.16816.F32 R8, R20.reuse, R26, R8 ;  /* 0x0000001a1408723c */ /* 0x040fe20000001808 */
[----:B------:R-:W1:Y:S07]  /*cb30*/  LDSM.16.MT88.4 R24, [R203+0x7000] ;  /* 0x00700000cb18783b */ /* 0x000e6e0000004200 */
[C---:B--2---:R-:W-:Y:S08]  /*cb40*/  HMMA.16816.F32 R68, R20.reuse, R28, R68 ;  /* 0x0000001c1444723c */ /* 0x044ff00000001844 */
[C---:B------:R-:W-:Y:S01]  /*cb50*/  HMMA.16816.F32 R72, R20.reuse, R30, R72 ;  /* 0x0000001e1448723c */ /* 0x040fe20000001848 */
[----:B------:R-:W2:Y:S07]  /*cb60*/  LDSM.16.MT88.4 R28, [R206+0x7000] ;  /* 0x00700000ce1c783b */ /* 0x000eae0000004200 */
[C---:B------:R-:W-:Y:S01]  /*cb70*/  HMMA.16816.F32 R76, R20.reuse, R36, R76 ;  /* 0x00000024144c723c */ /* 0x040fe2000000184c */
[----:B------:R4:W-:Y:S07]  /*cb80*/  MUFU.EX2 R36, R3 ;  /* 0x0000000300247308 */ /* 0x0009ee0000000800 */
[C---:B------:R-:W-:Y:S03]  /*cb90*/  HMMA.16816.F32 R80, R20.reuse, R38, R80 ;  /* 0x000000261450723c */ /* 0x040fe60000001850 */
[----:B------:R-:W5:Y:S05]  /*cba0*/  MUFU.EX2 R37, R66 ;  /* 0x0000004200257308 */ /* 0x000f6a0000000800 */
[C---:B------:R-:W-:Y:S08]  /*cbb0*/  HMMA.16816.F32 R84, R20.reuse, R40, R84 ;  /* 0x000000281454723c */ /* 0x040ff00000001854 */
[C---:B------:R-:W-:Y:S04]  /*cbc0*/  HMMA.16816.F32 R88, R20.reuse, R42, R88 ;  /* 0x0000002a1458723c */ /* 0x040fe80000001858 */
[----:B----4-:R-:W-:Y:S02]  /*cbd0*/  FADD.FTZ R3, R59, R0 ;  /* 0x000000003b037221 */ /* 0x010fe40000010000 */
[----:B------:R-:W-:Y:S02]  /*cbe0*/  FADD.FTZ R0, R60, R2 ;  /* 0x000000023c007221 */ /* 0x000fe40000010000 */
[C---:B---3--:R-:W-:Y:S04]  /*cbf0*/  HMMA.16816.F32 R92, R20.reuse, R32, R92 ;  /* 0x00000020145c723c */ /* 0x048fe8000000185c */
        /* <DEDUP_REMOVED lines=8> */
[----:B-----5:R-:W-:Y:S02]  /*cc80*/  FADD.FTZ R0, R37, R3 ;  /* 0x0000000325007221 */ /* 0x020fe40000010000 */
[C---:B------:R-:W-:Y:S01]  /*cc90*/  HMMA.16816.F32 R100, R20.reuse, R46, R100 ;  /* 0x0000002e1464723c */ /* 0x040fe20000001864 */
[----:B------:R-:W-:Y:S03]  /*cca0*/  STL [R1+0x4], R2 ;  /* 0x0000040201007387 */ /* 0x000fe60000100800 */
[----:B------:R-:W-:Y:S04]  /*ccb0*/  FADD.FTZ R0, R36, R0 ;  /* 0x0000000024007221 */ /* 0x000fe80000010000 */
[C---:B-1----:R-:W-:Y:S01]  /*ccc0*/  HMMA.16816.F32 R104, R20.reuse, R24, R104 ;  /* 0x000000181468723c */ /* 0x042fe20000001868 */
[----:B------:R-:W-:Y:S07]  /*ccd0*/  STL [R1+0x8], R0 ;  /* 0x0000080001007387 */ /* 0x000fee0000100800 */
[C---:B------:R-:W-:Y:S01]  /*cce0*/  HMMA.16816.F32 R108, R20.reuse, R26, R108 ;  /* 0x0000001a146c723c */ /* 0x040fe2000000186c */
[----:B------:R-:W1:Y:S07]  /*ccf0*/  LDSM.16.MT88.4 R24, [R203+0x3800] ;  /* 0x00380000cb18783b */ /* 0x000e6e0000004200 */
[C---:B--2---:R-:W-:Y:S08]  /*cd00*/  HMMA.16816.F32 R16, R20.reuse, R28, R16 ;  /* 0x0000001c1410723c */ /* 0x044ff00000001810 */
[----:B------:R-:W-:Y:S01]  /*cd10*/  HMMA.16816.F32 R112, R20, R30, R112 ;  /* 0x0000001e1470723c */ /* 0x000fe20000001870 */
[----:B------:R-:W2:Y:S06]  /*cd20*/  LDSM.16.MT88.4 R28, [R206+0x3800] ;  /* 0x00380000ce1c783b */ /* 0x000eac0000004200 */
[----:B------:R-:W-:Y:S02]  /*cd30*/  F2FP.PACK_AB R20, R61, R60 ;  /* 0x0000003c3d14723e */ /* 0x000fe400000000ff */
[----:B------:R-:W-:Y:S03]  /*cd40*/  F2FP.PACK_AB R21, R63, R62 ;  /* 0x0000003e3f15723e */ /* 0x000fe600000000ff */
[----:B------:R-:W-:Y:S02]  /*cd50*/  F2FP.PACK_AB R22, R156, R64 ;  /* 0x000000409c16723e */ /* 0x000fe400000000ff */
[----:B------:R-:W-:Y:S07]  /*cd60*/  F2FP.PACK_AB R23, R36, R37 ;  /* 0x000000252417723e */ /* 0x000fee00000000ff */
[C---:B------:R-:W-:Y:S01]  /*cd70*/  HMMA.16816.F32 R120, R20.reuse, R124, R4 ;  /* 0x0000007c1478723c */ /* 0x040fe20000001804 */
[----:B------:R-:W4:Y:S07]  /*cd80*/  LDSM.16.MT88.4 R4, [R200+0x7800] ;  /* 0x00780000c804783b */ /* 0x000f2e0000004200 */
[C---:B------:R-:W-:Y:S01]  /*cd90*/  HMMA.16816.F32 R124, R20.reuse, R126, R8 ;  /* 0x0000007e147c723c */ /* 0x040fe20000001808 */
[----:B------:R-:W5:Y:S07]  /*cda0*/  LDSM.16.MT88.4 R8, [R204+0x7800] ;  /* 0x00780000cc08783b */ /* 0x000f6e0000004200 */
        /* <DEDUP_REMOVED lines=8> */
[C---:B------:R-:W-:Y:S01]  /*ce30*/  HMMA.16816.F32 R96, R20.reuse, R6, R96 ;  /* 0x000000061460723c */ /* 0x040fe20000001860 */
[----:B------:R-:W2:Y:S07]  /*ce40*/  LDSM.16.MT88.4 R4, [R206+0x7800] ;  /* 0x00780000ce04783b */ /* 0x000eae0000004200 */
[C---:B-----5:R-:W-:Y:S08]  /*ce50*/  HMMA.16816.F32 R128, R20.reuse, R8, R12 ;  /* 0x000000081480723c */ /* 0x060ff0000000180c */
[C---:B------:R-:W-:Y:S08]  /*ce60*/  HMMA.16816.F32 R100, R20.reuse, R10, R100 ;  /* 0x0000000a1464723c */ /* 0x040ff00000001864 */
[C---:B-1----:R-:W-:Y:S08]  /*ce70*/  HMMA.16816.F32 R104, R20.reuse, R24, R104 ;  /* 0x000000181468723c */ /* 0x042ff00000001868 */
[C---:B------:R-:W-:Y:S08]  /*ce80*/  HMMA.16816.F32 R108, R20.reuse, R26, R108 ;  /* 0x0000001a146c723c */ /* 0x040ff0000000186c */
[C---:B--2---:R-:W-:Y:S08]  /*ce90*/  HMMA.16816.F32 R132, R20.reuse, R4, R16 ;  /* 0x000000041484723c */ /* 0x044ff00000001810 */
[----:B------:R-:W-:Y:S01]  /*cea0*/  HMMA.16816.F32 R112, R20, R6, R112 ;  /* 0x000000061470723c */ /* 0x000fe20000001870 */
[----:B------:R-:W-:-:S07]  /*ceb0*/  @P0 BRA `(.L_x_1409) ;  /* 0xffffcb7000000947 */ /* 0x000fce000383ffff */
.L_x_1408:
[----:B------:R-:W-:Y:S07]  /*cec0*/  @!UPT UIADD3 URZ, URZ, URZ, URZ ;  /* 0x0000003f3f3ff290 */ /* 0x000fee000fffe03f */
[----:B------:R-:W-:Y:S02]  /*ced0*/  MOV R7, 0x1f ;  /* 0x0000001f00077802 */ /* 0x000fe40000000f00 */
[----:B------:R-:W-:Y:S01]  /*cee0*/  MOV R6, 0xffffffff ;  /* 0xffffffff00067802 */ /* 0x000fe20000000f00 */
[----:B------:R-:W-:Y:S06]  /*cef0*/  BRA.DIV ~URZ, `(.L_x_1410) ;  /* 0x00001c427f007947 */ /* 0x000fec000b800000 */
[----:B------:R-:W2:Y:S04]  /*cf00*/  LDL R2, [R1+0x4] ;  /* 0x0000040001027983 */ /* 0x000ea80000100800 */
[----:B--2---:R1:W2:Y:S02]  /*cf10*/  SHFL.BFLY PT, R0, R2, 0x2, 0x1f ;  /* 0x0c401f0002007f89 */ /* 0x0042a400000e0000 */
.L_x_1424:
        /* <DEDUP_REMOVED lines=9> */
.L_x_1425:
        /* <DEDUP_REMOVED lines=85> */
.L_x_1403:
        /* <DEDUP_REMOVED lines=19> */
.L_x_1413:
[----:B--2---:R-:W-:Y:S05]  /*d630*/  BSYNC B0 ;  /* 0x0000000000007941 */ /* 0x004fea0003800000 */
.L_x_1412:
        /* <DEDUP_REMOVED lines=15> */
[----:B-1----:R-:W-:Y:S05]  /*d730*/  CALL.REL.NOINC `($__internal_29_$__cuda_sm70_shflsync_idx_p) ;  /* 0x000015f000007944 */ /* 0x002fea0003c00000 */
.L_x_1416:
        /* <DEDUP_REMOVED lines=186> */
.L_x_1418:
[----:B--2-4-:R-:W-:Y:S05]  /*e2e0*/  BSYNC B0 ;  /* 0x0000000000007941 */ /* 0x014fea0003800000 */
.L_x_1417:
        /* <DEDUP_REMOVED lines=68> */
.L_x_1415:
        /* <DEDUP_REMOVED lines=44> */
.L_x_1419:
[----:B------:R-:W-:Y:S05]  /*e9f0*/  BSYNC B1 ;  /* 0x0000000000017941 */ /* 0x000fea0003800000 */
.L_x_1414:
        /* <DEDUP_REMOVED lines=10> */
.L_x_1426:
[----:B------:R-:W-:Y:S01]  /*eaa0*/  WARPSYNC 0xffffffff ;  /* 0xffffffff00007948 */ /* 0x000fe20003800000 */
[----:B------:R-:W-:Y:S06]  /*eab0*/  BAR.SYNC.DEFER_BLOCKING 0x4, 0x100 ;  /* 0x0104000000007b1d */ /* 0x000fec0000010000 */
[----:B----4-:R4:W-:Y:S04]  /*eac0*/  STL [R1+0x48], R0 ;  /* 0x0000480001007387 */ /* 0x0109e80000100800 */
[----:B------:R4:W-:Y:S04]  /*ead0*/  @!P6 STS [0x10100], R41 ;  /* 0x01010029ff00e388 */ /* 0x0009e80000000800 */
[----:B------:R-:W-:Y:S06]  /*eae0*/  BAR.ARV 0x5, 0x100 ;  /* 0x0144000000007b1d */ /* 0x000fec0000002000 */
.L_x_1420:
[----:B--2-4-:R-:W2:Y:S02]  /*eaf0*/  LDL R0, [R1+0x48] ;  /* 0x0000480001007983 */ /* 0x014ea40000100800 */
[----:B--2---:R-:W-:-:S13]  /*eb00*/  ISETP.GE.AND P0, PT, R0, c[0x0][0x538], PT ;  /* 0x00014e0000007a0c */ /* 0x004fda0003f06270 */
[----:B-1-3--:R-:W-:Y:S01]  /*eb10*/  @P0 CALL.REL.NOINC `(.L_x_1422) ;  /* 0x0000001000000944 */ /* 0x00afe20003c00000 */
[----:B------:R-:W-:Y:S05]  /*eb20*/  BRA `(.L_x_1423) ;  /* 0xffff1ca000007947 */ /* 0x000fea000383ffff */
.L_x_1422:
[----:B------:R-:W-:Y:S05]  /*eb30*/  EXIT ;  /* 0x000000000000794d */ /* 0x000fea0003800000 */
.L_x_1410:
[----:B------:R1:W5:Y:S01]  /*eb40*/  LDL R2, [R1+0x4] ;  /* 0x0000040001027983 */ /* 0x0003620000100800 */
[----:B------:R-:W-:Y:S02]  /*eb50*/  MOV R5, 0x2 ;  /* 0x0000000200057802 */ /* 0x000fe40000000f00 */
[----:B------:R-:W-:Y:S02]  /*eb60*/  MOV R4, 0xeb80 ;  /* 0x0000eb8000047802 */ /* 0x000fe40000000f00 */
[----:B-1---5:R-:W-:Y:S05]  /*eb70*/  CALL.REL.NOINC `($__internal_28_$__cuda_sm70_shflsync_bfly_p) ;  /* 0x0000017000007944 */ /* 0x022fea0003c00000 */
[----:B------:R-:W-:Y:S01]  /*eb80*/  MOV R0, R2 ;  /* 0x0000000200007202 */ /* 0x000fe20000000f00 */
[----:B------:R-:W-:Y:S05]  /*eb90*/  BRA `(.L_x_1424) ;  /* 0xffffe38000007947 */ /* 0x000fea000383ffff */
.L_x_1411:
[----:B------:R-:W-:Y:S01]  /*eba0*/  IMAD.MOV.U32 R2, RZ, RZ, R0 ;  /* 0x000000ffff027224 */ /* 0x000fe200078e0000 */
[----:B------:R-:W-:Y:S02]  /*ebb0*/  MOV R5, 0x1 ;  /* 0x0000000100057802 */ /* 0x000fe40000000f00 */
[----:B------:R-:W-:Y:S02]  /*ebc0*/  MOV R4, 0xebe0 ;  /* 0x0000ebe000047802 */ /* 0x000fe40000000f00 */
[----:B------:R-:W-:Y:S05]  /*ebd0*/  CALL.REL.NOINC `($__internal_28_$__cuda_sm70_shflsync_bfly_p) ;  /* 0x0000011000007944 */ /* 0x000fea0003c00000 */
[----:B------:R-:W-:Y:S02]  /*ebe0*/  FADD.FTZ R0, R0, R2 ;  /* 0x0000000200007221 */ /* 0x000fe40000010000 */
[----:B------:R1:W5:Y:S01]  /*ebf0*/  LDL R2, [R1+0x8] ;  /* 0x0000080001027983 */ /* 0x0003620000100800 */
[----:B------:R-:W-:-:S02]  /*ec00*/  MOV R5, 0x2 ;  /* 0x0000000200057802 */ /* 0x000fc40000000f00 */
[----:B------:R-:W-:Y:S02]  /*ec10*/  MOV R4, 0xec30 ;  /* 0x0000ec3000047802 */ /* 0x000fe40000000f00 */
[----:B-1---5:R-:W-:Y:S05]  /*ec20*/  CALL.REL.NOINC `($__internal_28_$__cuda_sm70_shflsync_bfly_p) ;  /* 0x000000c000007944 */ /* 0x022fea0003c00000 */
[----:B------:R-:W2:Y:S01]  /*ec30*/  LDL.LU R3, [R1+0x8] ;  /* 0x0000080001037983 */ /* 0x000ea20000300800 */
[----:B------:R-:W-:Y:S02]  /*ec40*/  MOV R5, 0x1 ;  /* 0x0000000100057802 */ /* 0x000fe40000000f00 */
[----:B------:R-:W-:Y:S01]  /*ec50*/  MOV R4, 0xec90 ;  /* 0x0000ec9000047802 */ /* 0x000fe20000000f00 */
[----:B--2---:R-:W-:-:S05]  /*ec60*/  FADD.FTZ R3, R3, R2 ;  /* 0x0000000203037221 */ /* 0x004fca0000010000 */
[----:B------:R-:W-:Y:S02]  /*ec70*/  MOV R2, R3 ;  /* 0x0000000300027202 */ /* 0x000fe40000000f00 */
[----:B------:R-:W-:Y:S05]  /*ec80*/  CALL.REL.NOINC `($__internal_28_$__cuda_sm70_shflsync_bfly_p) ;  /* 0x0000006000007944 */ /* 0x000fea0003c00000 */
[----:B------:R-:W-:Y:S01]  /*ec90*/  MOV R4, R2 ;  /* 0x0000000200047202 */ /* 0x000fe20000000f00 */
[----:B------:R-:W-:Y:S05]  /*eca0*/  BRA `(.L_x_1425) ;  /* 0xffffe30000007947 */ /* 0x000fea000383ffff */
.L_x_1421:
[----:B--2---:R-:W-:Y:S02]  /*ecb0*/  MOV R0, R41 ;  /* 0x0000002900007202 */ /* 0x004fe40000000f00 */
[----:B---3--:R-:W-:Y:S02]  /*ecc0*/  MOV R2, 0xece0 ;  /* 0x0000ece000027802 */ /* 0x008fe40000000f00 */
[----:B-1----:R-:W-:Y:S05]  /*ecd0*/  CALL.REL.NOINC `($__internal_29_$__cuda_sm70_shflsync_idx_p) ;  /* 0x0000005000007944 */ /* 0x002fea0003c00000 */
[----:B-12---:R-:W-:Y:S05]  /*ece0*/  BRA `(.L_x_1426) ;  /* 0xfffffdb000007947 */ /* 0x006fea000383ffff */
        .weak           $__internal_28_$__cuda_sm70_shflsync_bfly_p
        .type           $__internal_28_$__cuda_sm70_shflsync_bfly_p,@function
        .size           $__internal_28_$__cuda_sm70_shflsync_bfly_p,($__internal_29_$__cuda_sm70_shflsync_idx_p - $__internal_28_$__cuda_sm70_shflsync_bfly_p)
$__internal_28_$__cuda_sm70_shflsync_bfly_p:
[----:B------:R-:W-:Y:S04]  /*ecf0*/  WARPSYNC R6 ;  /* 0x0000000600007348 */ /* 0x000fe80003800000 */
[----:B------:R1:W2:Y:S02]  /*ed00*/  SHFL.BFLY PT, R2, R2, R5, R7 ;  /* 0x0c00000502027389 */ /* 0x0002a400000e0007 */
[----:B-1----:R-:W-:-:S04]  /*ed10*/  MOV R5, 0x0 ;  /* 0x0000000000057802 */ /* 0x002fc80000000f00 */
[----:B--2---:R-:W-:Y:S05]  /*ed20*/  RET.REL.NODEC R4 `(_ZN7cutlass13device_kernelIN5flash19enable_sm80_to_sm89INS1_16FlashAttnFwdSm80INS1_25CollectiveMainloopFwdSm80ILi8ELi1ELb1EN4cute5tupleIJNS5_1CILi128EEES8_S8_EEELi128ENS_6half_tEfNS_4arch4Sm80ELb1ELb0ELb0ELb0ELb0ELb0ELb1ELb1EEENS1_21CollectiveEpilogueFwdIS9_NS6_IJNS7_ILi1EEESF_SF_EEESA_SC_Li256ELb0ELb1ELb1ELb0EEENS1_30DynamicPersistentTileSchedulerILi256ELi256ELb1ELb1ELb0EEEEEEEEEvNT_6ParamsE) ;  /* 0xffff12d004007950 */ /* 0x004fea0003c3ffff */
        .weak           $__internal_29_$__cuda_sm70_shflsync_idx_p
        .type           $__internal_29_$__cuda_sm70_shflsync_idx_p,@function
        .size           $__internal_29_$__cuda_sm70_shflsync_idx_p,(.L_x_2714 - $__internal_29_$__cuda_sm70_shflsync_idx_p)
$__internal_29_$__cuda_sm70_shflsync_idx_p:
[----:B------:R-:W-:Y:S01]  /*ed30*/  MOV R3, 0x0 ;  /* 0x0000000000037802 */ /* 0x000fe20000000f00 */
[----:B------:R-:W-:Y:S04]  /*ed40*/  WARPSYNC R42 ;  /* 0x0000002a00007348 */ /* 0x000fe80003800000 */
[----:B------:R1:W2:Y:S01]  /*ed50*/  SHFL.IDX PT, R0, R0, R44, R43 ;  /* 0x0000002c00007389 */ /* 0x0002a200000e002b */
[----:B------:R-:W-:Y:S05]  /*ed60*/  RET.REL.NODEC R2 `(_ZN7cutlass13device_kernelIN5flash19enable_sm80_to_sm89INS1_16FlashAttnFwdSm80INS1_25CollectiveMainloopFwdSm80ILi8ELi1ELb1EN4cute5tupleIJNS5_1CILi128EEES8_S8_EEELi128ENS_6half_tEfNS_4arch4Sm80ELb1ELb0ELb0ELb0ELb0ELb0ELb1ELb1EEENS1_21CollectiveEpilogueFwdIS9_NS6_IJNS7_ILi1EEESF_SF_EEESA_SC_Li256ELb0ELb1ELb1ELb0EEENS1_30DynamicPersistentTileSchedulerILi256ELi256ELb1ELb1ELb0EEEEEEEEEvNT_6ParamsE) ;  /* 0xffff129002007950 */ /* 0x000fea0003c3ffff */
.L_x_1427:
        /* <DEDUP_REMOVED lines=9> */
.L_x_2714:


//--------------------- .text._ZN7cutlass13device_kernelIN5flash19enable_sm80_to_sm89INS1_16FlashAttnFwdSm80INS1_25CollectiveMainloopFwdSm80ILi4ELi1ELb0EN4cute5tupleIJNS5_1CILi128EEENS7_ILi64EEES8_EEELi128ENS_6half_tEfNS_4arch4Sm80ELb0ELb0ELb0ELb0ELb0ELb0ELb1ELb1EEENS1_21CollectiveEpilogueFwdINS6_IJS8_S8_S9_EEENS6_IJNS7_ILi1EEESH_SH_EEESB_SD_Li128ELb0ELb1ELb1ELb0EEENS1_19SingleTileSchedulerILb0ELb1ELb1ELi128EEEEEEEEEvNT_6ParamsE --------------------------
	.section	.text._ZN7cutlass13device_kernelIN5flash19enable_sm80_to_sm89INS1_16FlashAttnFwdSm80INS1_25CollectiveMainloopFwdSm80ILi4ELi1ELb0EN4cute5tupleIJNS5_1CILi128EEENS7_ILi64EEES8_EEELi128ENS_6half_tEfNS_4arch4Sm80ELb0ELb0ELb0ELb0ELb0ELb0ELb1ELb1EEENS1_21CollectiveEpilogueFwdINS6_IJS8_S8_S9_EEENS6_IJNS7_ILi1EEESH_SH_EEESB_SD_Li128ELb0ELb1ELb1ELb0EEENS1_19SingleTileSchedulerILb0ELb1ELb1ELi128EEEEEEEEEvNT_6ParamsE,"ax",@progbits
	.sectioninfo	@"SHI_REGISTERS=255"
	.align	128
.text._ZN7cutlass13device_kernelIN5flash19enable_sm80_to_sm89INS1_16FlashAttnFwdSm80INS1_25CollectiveMainloopFwdSm80ILi4ELi1ELb0EN4cute5tupleIJNS5_1CILi128EEENS7_ILi64EEES8_EEELi128ENS_6half_tEfNS_4arch4Sm80ELb0ELb0ELb0ELb0ELb0ELb0ELb1ELb1EEENS1_21CollectiveEpilogueFwdINS6_IJS8_S8_S9_EEENS6_IJNS7_ILi1EEESH_SH_EEESB_SD_Li128ELb0ELb1ELb1ELb0EEENS1_19SingleTileSchedulerILb0ELb1ELb1ELi128EEEEEEEEEvNT_6ParamsE:
        .type           _ZN7cutlass13device_kernelIN5flash19enable_sm80_to_sm89INS1_16FlashAttnFwdSm80INS1_25CollectiveMainloopFwdSm80ILi4ELi1ELb0EN4cute5tupleIJNS5_1CILi128EEENS7_ILi64EEES8_EEELi128ENS_6half_tEfNS_4arch4Sm80ELb0ELb0ELb0ELb0ELb0ELb0ELb1ELb1EEENS1_21CollectiveEpilogueFwdINS6_IJS8_S8_S9_EEENS6_IJNS7_ILi1EEESH_SH_EEESB_SD_Li128ELb0ELb1ELb1ELb0EEENS1_19SingleTileSchedulerILb0ELb1ELb1ELi128EEEEEEEEEvNT_6ParamsE,@function
        .size           _ZN7cutlass13device_kernelIN5flash19enable_sm80_to_sm89INS1_16FlashAttnFwdSm80INS1_25CollectiveMainloopFwdSm80ILi4ELi1ELb0EN4cute5tupleIJNS5_1CILi128EEENS7_ILi64EEES8_EEELi128ENS_6half_tEfNS_4arch4Sm80ELb0ELb0ELb0ELb0ELb0ELb0ELb1ELb1EEENS1_21CollectiveEpilogueFwdINS6_IJS8_S8_S9_EEENS6_IJNS7_ILi1EEESH_SH_EEESB_SD_Li128ELb0ELb1ELb1ELb0EEENS1_19SingleTileSchedulerILb0ELb1ELb1ELi128EEEEEEEEEvNT_6ParamsE,(.L_x_2717 - _ZN7cutlass13device_kernelIN5flash19enable_sm80_to_sm89INS1_16FlashAttnFwdSm80INS1_25CollectiveMainloopFwdSm80ILi4ELi1ELb0EN4cute5tupleIJNS5_1CILi128EEENS7_ILi64EEES8_EEELi128ENS_6half_tEfNS_4arch4Sm80ELb0ELb0ELb0ELb0ELb0ELb0ELb1ELb1EEENS1_21CollectiveEpilogueFwdINS6_IJS8_S8_S9_EEENS6_IJNS7_ILi1EEESH_SH_EEESB_SD_Li128ELb0ELb1ELb1ELb0EEENS1_19SingleTileSchedulerILb0ELb1ELb1ELi128EEEEEEEEEvNT_6ParamsE)
        .other          _ZN7cutlass13device_kernelIN5flash19enable_sm80_to_sm89INS1_16FlashAttnFwdSm80INS1_25CollectiveMainloopFwdSm80ILi4ELi1ELb0EN4cute5tupleIJNS5_1CILi128EEENS7_ILi64EEES8_EEELi128ENS_6half_tEfNS_4arch4Sm80ELb0ELb0ELb0ELb0ELb0ELb0ELb1ELb1EEENS1_21CollectiveEpilogueFwdINS6_IJS8_S8_S9_EEENS6_IJNS7_ILi1EEESH_SH_EEESB_SD_Li128ELb0ELb1ELb1ELb0EEENS1_19SingleTileSchedulerILb0ELb1ELb1ELi128EEEEEEEEEvNT_6ParamsE,@"STO_CUDA_ENTRY STV_DEFAULT"
_ZN7cutlass13device_kernelIN5flash19enable_sm80_to_sm89INS1_16FlashAttnFwdSm80INS1_25CollectiveMainloopFwdSm80ILi4ELi1ELb0EN4cute5tupleIJNS5_1CILi128EEENS7_ILi64EEES8_EEELi128ENS_6half_tEfNS_4arch4Sm80ELb0ELb0ELb0ELb0ELb0ELb0ELb1ELb1EEENS1_21CollectiveEpilogueFwdINS6_IJS8_S8_S9_EEENS6_IJNS7_ILi1EEESH_SH_EEESB_SD_Li128ELb0ELb1ELb1ELb0EEENS1_19SingleTileSchedulerILb0ELb1ELb1ELi128EEEEEEEEEvNT_6ParamsE:
        /* <DEDUP_REMOVED lines=18> */
.L_x_1428:
[----:B---3--:R-:W-:Y:S02]  /*0120*/  ULDC.64 UR4, c[0x0][0x550] ;  /* 0x0001540000047ab9 */ /* 0x008fe40000000a00 */
[----:B------:R-:W-:Y:S02]  /*0130*/  UISETP.NE.AND UP0, UPT, UR4, 0x1, UPT ;  /* 0x000000010400788c */ /* 0x000fe4000bf05270 */
[----:B------:R-:W-:-:S02]  /*0140*/  UIMAD.WIDE.U32 UR8, UR6, UR5, URZ ;  /* 0x00000005060872a5 */ /* 0x000fc4000f8e003f */
[----:B------:R-:W-:Y:S02]  /*0150*/  ULDC UR4, c[0x0][0x558] ;  /* 0x0001560000047ab9 */ /* 0x000fe40000000800 */
[----:B------:R-:W-:-:S05]  /*0160*/  UMOV UR11, UR6 ;  /* 0x00000006000b7c82 */ /* 0x000fca0008000000 */
[----:B------:R-:W-:-:S03]  /*0170*/  @UP0 USHF.R.U32.HI UR11, URZ, UR4, UR9 ;  /* 0x000000043f0b0299 */ /* 0x000fc60008011609 */
.L_x_1429:
        /* <DEDUP_REMOVED lines=49> */
.L_x_1430:
        /* <DEDUP_REMOVED lines=207> */
.L_x_1433:
[----:B--2-4-:R-:W-:Y:S05]  /*1180*/  BSYNC B0 ;  /* 0x0000000000007941 */ /* 0x014fea0003800000 */
.L_x_1432:
        /* <DEDUP_REMOVED lines=16> */
.L_x_1435:
[----:B------:R-:W-:Y:S05]  /*1290*/  BSYNC B0 ;  /* 0x0000000000007941 */ /* 0x000fea0003800000 */
.L_x_1434:
        /* <DEDUP_REMOVED lines=16> */
.L_x_1437:
[----:B------:R-:W-:Y:S05]  /*13a0*/  BSYNC B0 ;  /* 0x0000000000007941 */ /* 0x000fea0003800000 */
.L_x_1436:
        /* <DEDUP_REMOVED lines=16> */
.L_x_1439:
[----:B------:R-:W-:Y:S05]  /*14b0*/  BSYNC B0 ;  /* 0x0000000000007941 */ /* 0x000fea0003800000 */
.L_x_1438:
        /* <DEDUP_REMOVED lines=16> */
.L_x_1441:
[----:B------:R-:W-:Y:S05]  /*15c0*/  BSYNC B0 ;  /* 0x0000000000007941 */ /* 0x000fea0003800000 */
.L_x_1440:
        /* <DEDUP_REMOVED lines=16> */
.L_x_1443:
[----:B------:R-:W-:Y:S05]  /*16d0*/  BSYNC B0 ;  /* 0x0000000000007941 */ /* 0x000fea0003800000 */
.L_x_1442:
        /* <DEDUP_REMOVED lines=16> */
.L_x_1445:
[----:B------:R-:W-:Y:S05]  /*17e0*/  BSYNC B0 ;  /* 0x0000000000007941 */ /* 0x000fea0003800000 */
.L_x_1444:
        /* <DEDUP_REMOVED lines=17> */
[----:B------:R-:W-:Y:S01]  /*1900*/  IMAD.U32 R154, RZ, RZ, UR23 ;  /* 0x00000017ff9a7e24 */ /* 0x000fe2000f8e00ff */
[----:B------:R-:W-:Y:S01]  /*1910*/  @!P6 SHF.R.S32.HI R2, RZ, 0x1f, R18 ;  /* 0x0000001fff02e819 */ /* 0x000fe20000011412 */
[----:B------:R-:W-:Y:S01]  /*1920*/  IMAD.SHL.U32 R243, R13, 0x2, RZ ;  /* 0x000000020df37824 */ /* 0x000fe200078e00ff */
[----:B------:R-:W-:Y:S01]  /*1930*/  ISETP.GE.AND P2, PT, R10, 0x1, PT ;  /* 0x000000010a00780c */ /* 0x000fe20003f46270 */
[----:B------:R-:W-:Y:S01]  /*1940*/  UIMAD UR4, UR10, UR23, UR4 ;  /* 0x000000170a0472a4 */ /* 0x000fe2000f8e0204 */
[----:B------:R-:W-:Y:S01]  /*1950*/  @!P6 LEA.HI R2, R2, R18, RZ, 0x3 ;  /* 0x000000120202e211 */ /* 0x000fe200078f18ff */
[----:B------:R-:W-:Y:S01]  /*1960*/  UIMAD.WIDE.U32 UR12, UR6, 0x20, URZ ;  /* 0x00000020060c78a5 */ /* 0x000fe2000f8e003f */
[C---:B-1----:R-:W-:Y:S01]  /*1970*/  @!P6 LEA R6, P1, R15.reuse, R4, 0x1 ;  /* 0x000000040f06e211 */ /* 0x042fe200078208ff */
[----:B------:R-:W-:Y:S01]  /*1980*/  USHF.L.U32 UR9, UR7, 0x5, URZ ;  /* 0x0000000507097899 */ /* 0x000fe2000800063f */
[----:B------:R-:W-:Y:S01]  /*1990*/  @!P6 LOP3.LUT R8, R2, 0xfffffff8, RZ, 0xc0, !PT ;  /* 0xfffffff80208e812 */ /* 0x000fe200078ec0ff */
[----:B------:R-:W-:Y:S01]  /*19a0*/  ULDC UR17, c[0x0][0x1d0] ;  /* 0x0000740000117ab9 */ /* 0x000fe20000000800 */
[----:B----4-:R-:W-:Y:S01]  /*19b0*/  @!P6 LEA.HI.X R7, R15, R5, R11, 0x1, P1 ;  /* 0x000000050f07e211 */ /* 0x010fe200008f0c0b */
[----:B------:R-:W-:Y:S01]  /*19c0*/  UIADD3 UR9, UR13, UR9, URZ ;  /* 0x000000090d097290 */ /* 0x000fe2000fffe03f */
        /* <DEDUP_REMOVED lines=15> */
[----:B------:R-:W-:Y:S01]  /*1ac0*/  VOTEU.ANY UP0, P5 ;  /* 0x00000000003f7886 */ /* 0x000fe20002800100 */
[----:B------:R-:W-:Y:S04]  /*1ad0*/  STL.64 [R1+0x28], R156 ;  /* 0x0000289c01007387 */ /* 0x000fe80000100a00 */
[----:B------:R-:W-:Y:S01]  /*1ae0*/  @UP0 UIMAD UR4, UR7, 0x30, URZ ;  /* 0x00000030070408a4 */ /* 0x000fe2000f8e023f */
[----:B-1----:R-:W-:Y:S02]  /*1af0*/  IMAD.U32 R6, RZ, RZ, UR7 ;  /* 0x00000007ff067e24 */ /* 0x002fe4000f8e00ff */
[----:B----4-:R-:W-:-:S05]  /*1b00*/  IMAD.MOV.U32 R8, RZ, RZ, c[0x0][0x1e0] ;  /* 0x00007800ff087624 */ /* 0x010fca00078e00ff */
[C---:B------:R-:W-:Y:S01]  /*1b10*/  @P1 LEA R2, P4, R8.reuse, R4, 0x4 ;  /* 0x0000000408021211 */ /* 0x040fe200078820ff */
[----:B------:R-:W-:Y:S01]  /*1b20*/  @!PT LDS RZ, [RZ] ;  /* 0x00000000fffff984 */ /* 0x000fe20000000800 */
[----:B------:R-:W-:Y:S01]  /*1b30*/  @!PT LDS RZ, [RZ] ;  /* 0x00000000fffff984 */ /* 0x000fe20000000800 */
[----:B------:R-:W-:Y:S01]  /*1b40*/  @!PT LDS RZ, [RZ] ;  /* 0x00000000fffff984 */ /* 0x000fe20000000800 */
[----:B------:R1:W-:Y:S03]  /*1b50*/  @P2 LDGSTS.E.BYPASS.LTC128B.128 [R243+0x4100], [R12.64], !P3 ;  /* 0x041000000cf32fae */ /* 0x0003e6000d901d52 */
[C---:B------:R-:W-:Y:S01]  /*1b60*/  @P1 LEA.HI.X R6, R8.reuse, R5, R6, 0x4, P4 ;  /* 0x0000000508061211 */ /* 0x040fe200020f2406 */
[----:B------:R-:W-:Y:S01]  /*1b70*/  @P5 IMAD.WIDE.U32 R8, R8, 0x30, R4 ;  /* 0x0000003008085825 */ /* 0x000fe200078e0004 */
[----:B------:R-:W-:Y:S01]  /*1b80*/  @P1 LEA R10, P4, R2, c[0x0][0x1c8], 0x1 ;  /* 0x00007200020a1a11 */ /* 0x000fe200078808ff */
[----:B------:R1:W-:Y:S01]  /*1b90*/  @P2 LDGSTS.E.BYPASS.LTC128B.128 [R243+0x6100], [R12.64+0x80], !P0 ;  /* 0x061000800cf32fae */ /* 0x0003e2000c101d52 */
[----:B------:R-:W-:Y:S02]  /*1ba0*/  LOP3.LUT P2, RZ, R36, 0x2, RZ, 0xc0, !PT ;  /* 0x0000000224ff7812 */ /* 0x000fe4000784c0ff */
        /* <DEDUP_REMOVED lines=11> */
[----:B------:R-:W-:Y:S01]  /*1c60*/  @P5 LEA R4, P4, R8, c[0x0][0x1c8], 0x1 ;  /* 0x0000720008045a11 */ /* 0x000fe200078808ff */
[----:B------:R5:W-:Y:S01]  /*1c70*/  @P6 LDGSTS.E.BYPASS.LTC128B.128 [R243+0x5100], [R6.64], !P3 ;  /* 0x0510000006f36fae */ /* 0x000be2000d901d52 */
[----:B------:R-:W-:-:S02]  /*1c80*/  ULDC.64 UR4, c[0x0][0x208] ;  /* 0x0000820000047ab9 */ /* 0x000fc40000000a00 */
[----:B------:R-:W-:Y:S01]  /*1c90*/  @P5 LEA.HI.X R5, R8, c[0x0][0x1cc], R2, 0x1, P4 ;  /* 0x0000730008055a11 */ /* 0x000fe200020f0c02 */
[----:B------:R5:W-:Y:S01]  /*1ca0*/  @P6 LDGSTS.E.BYPASS.LTC128B.128 [R243+0x7100], [R6.64+0x80], !P0 ;  /* 0x0710008006f36fae */ /* 0x000be2000c101d52 */
[----:B------:R-:W-:Y:S01]  /*1cb0*/  IMAD.SHL.U32 R2, R21, 0x40, RZ ;  /* 0x0000004015027824 */ /* 0x000fe200078e00ff */
[----:B------:R-:W-:Y:S01]  /*1cc0*/  UIMAD UR10, UR10, UR4, URZ ;  /* 0x000000040a0a72a4 */ /* 0x000fe2000f8e023f */
[----:B------:R-:W-:Y:S01]  /*1cd0*/  IMAD.SHL.U32 R8, R28, 0x8, RZ ;  /* 0x000000081c087824 */ /* 0x000fe200078e00ff */
[----:B------:R2:W-:Y:S01]  /*1ce0*/  @P5 LDGSTS.E.BYPASS.LTC128B.128 [R243+0x5900], [R4.64], !P3 ;  /* 0x0590000004f35fae */ /* 0x0005e2000d901d52 */
[----:B------:R-:W-:Y:S02]  /*1cf0*/  UIMAD.WIDE.U32 UR14, UR20, UR4, URZ ;  /* 0x00000004140e72a5 */ /* 0x000fe4000f8e003f */
[----:B------:R-:W-:Y:S01]  /*1d00*/  UIMAD UR10, UR20, UR5, UR10 ;  /* 0x00000005140a72a4 */ /* 0x000fe2000f8e020a */
[----:B------:R2:W-:Y:S03]  /*1d10*/  @P5 LDGSTS.E.BYPASS.LTC128B.128 [R243+0x7900], [R4.64+0x80], !P0 ;  /* 0x0790008004f35fae */ /* 0x0005e6000c101d52 */
[----:B------:R-:W-:Y:S01]  /*1d20*/  UIADD3 UR10, UR15, UR10, URZ ;  /* 0x0000000a0f0a7290 */ /* 0x000fe2000fffe03f */
[----:B------:R-:W0:Y:S01]  /*1d30*/  LDGDEPBAR ;  /* 0x00000000000079af */ /* 0x000e220000000000 */
[----:B-----5:R-:W-:Y:S01]  /*1d40*/  IMAD.SHL.U32 R6, R36, 0x40, RZ ;  /* 0x0000004024067824 */ /* 0x020fe200078e00ff */
[----:B--2---:R-:W-:Y:S01]  /*1d50*/  LOP3.LUT R4, R2, 0x1c0, RZ, 0xc0, !PT ;  /* 0x000001c002047812 */ /* 0x004fe200078ec0ff */
[----:B------:R-:W-:-:S04]  /*1d60*/  DEPBAR.LE SB0, 0x1 ;  /* 0x000080400000791a */ /* 0x000fc80000000000 */
[----:B------:R-:W-:Y:S01]  /*1d70*/  IMAD.SHL.U32 R5, R9, 0x8, RZ ;  /* 0x0000000809057824 */ /* 0x000fe200078e00ff */
[----:B------:R-:W-:-:S04]  /*1d80*/  DEPBAR.LE SB0, 0x0 ;  /* 0x000080000000791a */ /* 0x000fc80000000000 */
[----:B------:R-:W-:Y:S02]  /*1d90*/  LOP3.LUT R2, R6, 0x1c0, RZ, 0xc0, !PT ;  /* 0x000001c006027812 */ /* 0x000fe400078ec0ff */
[----:B------:R-:W-:Y:S01]  /*1da0*/  LOP3.LUT R7, R4, 0x8, R5, 0xf8, !PT ;  /* 0x0000000804077812 */ /* 0x000fe200078ef805 */
[----:B------:R-:W-:Y:S01]  /*1db0*/  IMAD.SHL.U32 R5, R22, 0x40, RZ ;  /* 0x0000004016057824 */ /* 0x000fe200078e00ff */
[----:B------:R-:W-:Y:S02]  /*1dc0*/  LOP3.LUT R8, R2, 0x8, R8, 0xf8, !PT ;  /* 0x0000000802087812 */ /* 0x000fe400078ef808 */
[----:B------:R-:W-:Y:S01]  /*1dd0*/  SHF.R.U32.HI R6, RZ, 0x3, R2 ;  /* 0x00000003ff067819 */ /* 0x000fe20000011602 */
[----:B------:R-:W-:Y:S01]  /*1de0*/  IMAD.SHL.U32 R2, R155, 0x20, RZ ;  /* 0x000000209b027824 */ /* 0x000fe200078e00ff */
[----:B------:R-:W-:Y:S02]  /*1df0*/  SHF.R.U32.HI R4, RZ, 0x3, R4 ;  /* 0x00000003ff047819 */ /* 0x000fe40000011604 */
[----:B------:R-:W-:-:S02]  /*1e00*/  LOP3.LUT R6, R8, R6, RZ, 0x3c, !PT ;  /* 0x0000000608067212 */ /* 0x000fc400078e3cff */
[----:B------:R-:W-:Y:S02]  /*1e10*/  LOP3.LUT R153, R7, R4, RZ, 0x3c, !PT ;  /* 0x0000000407997212 */ /* 0x000fe400078e3cff */
[----:B------:R-:W-:Y:S02]  /*1e20*/  LOP3.LUT R152, R5, 0xfffffe00, RZ, 0xc0, !PT ;  /* 0xfffffe0005987812 */ /* 0x000fe400078ec0ff */
[----:B------:R-:W-:Y:S01]  /*1e30*/  LOP3.LUT R4, R2, 0x7ffffc00, RZ, 0xc0, !PT ;  /* 0x7ffffc0002047812 */ /* 0x000fe200078ec0ff */
[----:B------:R-:W-:-:S03]  /*1e40*/  IMAD R2, R9, 0x200, R6 ;  /* 0x0000020009027824 */ /* 0x000fc600078e0206 */
[----:B------:R-:W-:Y:S01]  /*1e50*/  IADD3 R4, R153, R152, R4 ;  /* 0x0000009899047210 */ /* 0x000fe20007ffe004 */
[----:B------:R-:W-:Y:S01]  /*1e60*/  IMAD.SHL.U32 R175, R2, 0x2, RZ ;  /* 0x0000000202af7824 */ /* 0x000fe200078e00ff */
[----:B------:R-:W-:Y:S03]  /*1e70*/  BAR.SYNC.DEFER_BLOCKING 0x0 ;  /* 0x0000000000007b1d */ /* 0x000fe60000010000 */
[----:B------:R-:W-:Y:S01]  /*1e80*/  IMAD.SHL.U32 R230, R4, 0x2, RZ ;  /* 0x0000000204e67824 */ /* 0x000fe200078e00ff */
[----:B------:R-:W-:-:S03]  /*1e90*/  IADD3 R234, R175, 0x4120, RZ ;  /* 0x00004120afea7810 */ /* 0x000fc60007ffe0ff */
[C-C-:B------:R-:W-:Y:S02]  /*1ea0*/  IMAD R232, R3.reuse, 0x2, R230.reuse ;  /* 0x0000000203e87824 */ /* 0x140fe400078e02e6 */
[C---:B------:R-:W-:Y:S02]  /*1eb0*/  IMAD R231, R0.reuse, 0x2, R230 ;  /* 0x0000000200e77824 */ /* 0x040fe400078e02e6 */
[----:B------:R-:W-:Y:S02]  /*1ec0*/  IMAD R233, R0, 0x2, R232 ;  /* 0x0000000200e97824 */ /* 0x000fe400078e02e8 */
[----:B------:R-:W-:Y:S01]  /*1ed0*/  IMAD R235, R3, 0x2, R231 ;  /* 0x0000000203eb7824 */ /* 0x000fe200078e02e7 */
[----:B------:R-:W-:Y:S04]  /*1ee0*/  LDSM.16.M88.4 R4, [R230+0xa100] ;  /* 0x00a10000e604783b */ /* 0x000fe80000000200 */
[----:B---3--:R-:W2:Y:S04]  /*1ef0*/  LDSM.16.M88.4 R16, [R175+0x4100] ;  /* 0x00410000af10783b */ /* 0x008ea80000000200 */
[----:B-1----:R-:W1:Y:S04]  /*1f00*/  LDSM.16.M88.4 R12, [R175+0x4900] ;  /* 0x00490000af0c783b */ /* 0x002e680000000200 */
[----:B------:R-:W3:Y:S04]  /*1f10*/  LDSM.16.M88.4 R20, [R175+0x5100] ;  /* 0x00510000af14783b */ /* 0x000ee80000000200 */
[----:B------:R-:W5:Y:S04]  /*1f20*/  LDSM.16.M88.4 R24, [R175+0x5900] ;  /* 0x00590000af18783b */ /* 0x000f680000000200 */
[----:B----4-:R-:W4:Y:S01]  /*1f30*/  LDSM.16.M88.4 R8, [R230+0x8100] ;  /* 0x00810000e608783b */ /* 0x010f220000000200 */
[C---:B--2---:R-:W-:Y:S08]  /*1f40*/  HMMA.16816.F32 R40, R4.reuse, R16, RZ ;  /* 0x000000100428723c */ /* 0x044ff000000018ff */
[C---:B-1----:R-:W-:Y:S08]  /*1f50*/  HMMA.16816.F32 R56, R4.reuse, R12, RZ ;  /* 0x0000000c0438723c */ /* 0x042ff000000018ff */
[C---:B---3--:R-:W-:Y:S08]  /*1f60*/  HMMA.16816.F32 R60, R4.reuse, R20, RZ ;  /* 0x00000014043c723c */ /* 0x048ff000000018ff */
[C---:B-----5:R-:W-:Y:S08]  /*1f70*/  HMMA.16816.F32 R64, R4.reuse, R24, RZ ;  /* 0x000000180440723c */ /* 0x060ff000000018ff */
[C---:B------:R-:W-:Y:S08]  /*1f80*/  HMMA.16816.F32 R44, R4.reuse, R18, RZ ;  /* 0x00000012042c723c */ /* 0x040ff000000018ff */
[C---:B------:R-:W-:Y:S08]  /*1f90*/  HMMA.16816.F32 R76, R4.reuse, R14, RZ ;  /* 0x0000000e044c723c */ /* 0x040ff000000018ff */
[C---:B------:R-:W-:Y:S08]  /*1fa0*/  HMMA.16816.F32 R116, R4.reuse, R22, RZ ;  /* 0x000000160474723c */ /* 0x040ff000000018ff */
[----:B------:R-:W-:Y:S07]  /*1fb0*/  HMMA.16816.F32 R92, R4, R26, RZ ;  /* 0x0000001a045c723c */ /* 0x000fee00000018ff */
[----:B------:R-:W-:Y:S01]  /*1fc0*/  IMAD.U32 R6, RZ, RZ, UR14 ;  /* 0x0000000eff067e24 */ /* 0x000fe2000f8e00ff */
[----:B------:R-:W-:Y:S01]  /*1fd0*/  UMOV UR14, 0x5 ;  /* 0x00000005000e7882 */ /* 0x000fe20000000000 */
[----:B------:R-:W-:Y:S01]  /*1fe0*/  IMAD.U32 R4, RZ, RZ, UR10 ;  /* 0x0000000aff047e24 */ /* 0x000fe2000f8e00ff */
[----:B------:R-:W-:Y:S01]  /*1ff0*/  UMOV UR10, 0xffffffc0 ;  /* 0xffffffc0000a7882 */ /* 0x000fe20000000000 */
[C---:B----4-:R-:W-:Y:S01]  /*2000*/  HMMA.16816.F32 R100, R8.reuse, R18, RZ ;  /* 0x000000120864723c */ /* 0x050fe200000018ff */
[C---:B------:R-:W-:Y:S01]  /*2010*/  LEA R2, P1, R6.reuse, R30, 0x6 ;  /* 0x0000001e06027211 */ /* 0x040fe200078230ff */
[----:B------:R-:W-:Y:S01]  /*2020*/  UIMAD UR17, UR20, UR10, UR17 ;  /* 0x0000000a141172a4 */ /* 0x000fe2000f8e0211 */
[----:B------:R-:W-:Y:S01]  /*2030*/  IMAD.U32 R7, RZ, RZ, UR15 ;  /* 0x0000000fff077e24 */ /* 0x000fe2000f8e00ff */
[----:B------:R-:W-:Y:S01]  /*2040*/  USHF.L.U32 UR10, UR4, 0x5, URZ ;  /* 0x00000005040a7899 */ /* 0x000fe2000800063f */
[----:B------:R-:W-:Y:S01]  /*2050*/  LEA.HI.X R5, R6, R29, R4, 0x6, P1 ;  /* 0x0000001d06057211 */ /* 0x000fe200008f3404 */
[----:B------:R-:W-:Y:S01]  /*2060*/  USHF.L.U64.HI UR14, UR4, UR14, UR5 ;  /* 0x0000000e040e7299 */ /* 0x000fe20008010205 */
[C---:B------:R-:W-:Y:S01]  /*2070*/  LEA R4, P1, R2.reuse, c[0x0][0x1f8], 0x1 ;  /* 0x00007e0002047a11 */ /* 0x040fe200078208ff */
[----:B------:R-:W-:Y:S01]  /*2080*/  HMMA.16816.F32 R120, R8, R16, RZ ;  /* 0x000000100878723c */ /* 0x000fe200000018ff */
[----:B------:R-:W-:Y:S01]  /*2090*/  IADD3 R6, R175, 0x4100, RZ ;  /* 0x00004100af067810 */ /* 0x000fe20007ffe0ff */
[----:B------:R-:W-:Y:S01]  /*20a0*/  IMAD.U32 R18, RZ, RZ, UR10 ;  /* 0x0000000aff127e24 */ /* 0x000fe2000f8e00ff */
[----:B------:R-:W-:Y:S01]  /*20b0*/  LEA.HI.X R5, R2, c[0x0][0x1fc], R5, 0x1, P1 ;  /* 0x00007f0002057a11 */ /* 0x000fe200008f0c05 */
[----:B------:R-:W-:Y:S01]  /*20c0*/  UIADD3 UR16, UP0, UR10, 0x80, URZ ;  /* 0x000000800a107890 */ /* 0x000fe2000ff1e03f */
[----:B------:R-:W-:-:S02]  /*20d0*/  IADD3 R2, -R28, UR17, RZ ;  /* 0x000000111c027c10 */ /* 0x000fc4000fffe1ff */
[----:B------:R-:W-:Y:S01]  /*20e0*/  @P2 IADD3 R234, R6, -0x20, RZ ;  /* 0xffffffe006ea2810 */ /* 0x000fe20007ffe0ff */
[C---:B------:R-:W-:Y:S01]  /*20f0*/  HMMA.16816.F32 R88, R8.reuse, R12, RZ ;  /* 0x0000000c0858723c */ /* 0x040fe200000018ff */
[C---:B------:R-:W-:Y:S01]  /*2100*/  ISETP.LT.OR P5, PT, R2.reuse, 0x1, P3 ;  /* 0x000000010200780c */ /* 0x040fe20001fa1670 */
[----:B------:R-:W-:Y:S01]  /*2110*/  UIADD3.X UR15, URZ, UR14, URZ, UP0, !UPT ;  /* 0x0000000e3f0f7290 */ /* 0x000fe200087fe43f */
[----:B------:R-:W-:Y:S01]  /*2120*/  ISETP.LT.OR P4, PT, R2, 0x1, P0 ;  /* 0x000000010200780c */ /* 0x000fe20000781670 */
[----:B------:R-:W-:Y:S01]  /*2130*/  LDSM.16.M88.4 R32, [R234] ;  /* 0x00000000ea20783b */ /* 0x000fe20000000200 */
[----:B------:R-:W-:Y:S01]  /*2140*/  IADD3 R6, P1, R4, UR10, RZ ;  /* 0x0000000a04067c10 */ /* 0x000fe2000ff3e0ff */
[----:B------:R-:W-:Y:S01]  /*2150*/  UISETP.GT.AND UP0, UPT, UR20, UR8, UPT ;  /* 0x000000081400728c */ /* 0x000fe2000bf04270 */
[----:B------:R-:W-:Y:S01]  /*2160*/  ISETP.LT.OR P2, PT, R2, 0x11, P3 ;  /* 0x000000110200780c */ /* 0x000fe20001f41670 */
[----:B------:R-:W-:Y:S01]  /*2170*/  HMMA.16816.F32 R96, R8, R14, RZ ;  /* 0x0000000e0860723c */ /* 0x000fe200000018ff */
[----:B------:R-:W1:Y:S01]  /*2180*/  LDSM.16.M88.4 R12, [R232+0xa100] ;  /* 0x00a10000e80c783b */ /* 0x000e620000000200 */
[----:B------:R-:W-:-:S02]  /*2190*/  IADD3.X R7, R5, UR14, RZ, P1, !PT ;  /* 0x0000000e05077c10 */ /* 0x000fc40008ffe4ff */
[----:B------:R-:W-:Y:S01]  /*21a0*/  IADD3 R18, P6, P1, R18, 0x80, R4 ;  /* 0x0000008012127810 */ /* 0x000fe200079de004 */
[----:B------:R-:W2:Y:S01]  /*21b0*/  LDSM.16.M88.4 R28, [R234+0x800] ;  /* 0x00080000ea1c783b */ /* 0x000ea20000000200 */
[----:B------:R-:W-:Y:S02]  /*21c0*/  IADD3 R242, R234, 0x800, RZ ;  /* 0x00000800eaf27810 */ /* 0x000fe40007ffe0ff */
[C---:B------:R-:W-:Y:S01]  /*21d0*/  HMMA.16816.F32 R80, R8.reuse, R20, RZ ;  /* 0x000000140850723c */ /* 0x040fe200000018ff */
[----:B------:R-:W-:Y:S02]  /*21e0*/  IADD3.X R19, RZ, UR14, R5, P6, P1 ;  /* 0x0000000eff137c10 */ /* 0x000fe4000b7e2405 */
[C---:B------:R-:W-:Y:S02]  /*21f0*/  ISETP.LT.OR P1, PT, R2.reuse, 0x21, P3 ;  /* 0x000000210200780c */ /* 0x040fe40001f21670 */
[----:B------:R-:W-:Y:S02]  /*2200*/  ISETP.LT.OR P6, PT, R2, 0x21, P0 ;  /* 0x000000210200780c */ /* 0x000fe400007c1670 */
[C---:B------:R-:W-:Y:S01]  /*2210*/  IADD3 R241, R234.reuse, 0x1000, RZ ;  /* 0x00001000eaf17810 */ /* 0x040fe20007ffe0ff */
[----:B------:R-:W-:Y:S01]  /*2220*/  HMMA.16816.F32 R84, R8, R22, RZ ;  /* 0x000000160854723c */ /* 0x000fe200000018ff */
[----:B------:R-:W3:Y:S01]  /*2230*/  LDSM.16.M88.4 R20, [R234+0x1800] ;  /* 0x00180000ea14783b */ /* 0x000ee20000000200 */
[----:B------:R-:W-:-:S02]  /*2240*/  IADD3 R240, R234, 0x1800, RZ ;  /* 0x00001800eaf07810 */ /* 0x000fc40007ffe0ff */
[C---:B------:R-:W-:Y:S02]  /*2250*/  IADD3 R239, R234.reuse, 0x2000, RZ ;  /* 0x00002000eaef7810 */ /* 0x040fe40007ffe0ff */
[C---:B------:R-:W-:Y:S02]  /*2260*/  IADD3 R238, R234.reuse, 0x2800, RZ ;  /* 0x00002800eaee7810 */ /* 0x040fe40007ffe0ff */
[----:B------:R-:W-:Y:S01]  /*2270*/  HMMA.16816.F32 R72, R8, R24, RZ ;  /* 0x000000180848723c */ /* 0x000fe200000018ff */
[C---:B------:R-:W-:Y:S02]  /*2280*/  IADD3 R237, R234.reuse, 0x3000, RZ ;  /* 0x00003000eaed7810 */ /* 0x040fe40007ffe0ff */
[----:B------:R-:W-:-:S05]  /*2290*/  IADD3 R236, R234, 0x3800, RZ ;  /* 0x00003800eaec7810 */ /* 0x000fca0007ffe0ff */
[----:B------:R-:W-:Y:S01]  /*22a0*/  HMMA.16816.F32 R68, R8, R26, RZ ;  /* 0x0000001a0844723c */ /* 0x000fe200000018ff */
[----:B------:R-:W4:Y:S04]  /*22b0*/  LDSM.16.M88.4 R24, [R234+0x1000] ;  /* 0x00100000ea18783b */ /* 0x000f280000000200 */
[----:B------:R-:W5:Y:S04]  /*22c0*/  LDSM.16.M88.4 R8, [R232+0x8100] ;  /* 0x00810000e808783b */ /* 0x000f680000000200 */
[----:B------:R-:W-:Y:S01]  /*22d0*/  @!PT LDS RZ, [RZ] ;  /* 0x00000000fffff984 */ /* 0x000fe20000000800 */
[----:B------:R-:W-:Y:S01]  /*22e0*/  @!PT LDS RZ, [RZ] ;  /* 0x00000000fffff984 */ /* 0x000fe20000000800 */
[----:B------:R-:W-:Y:S01]  /*22f0*/  @!PT LDS RZ, [RZ] ;  /* 0x00000000fffff984 */ /* 0x000fe20000000800 */
[----:B------:R4:W-:Y:S01]  /*2300*/  LDGSTS.E.BYPASS.LTC128B.128 [R243+0x100], [R4.64], !P5 ;  /* 0x0010000004f37fae */ /* 0x0009e2000e901d52 */
[C---:B------:R-:W-:Y:S01]  /*2310*/  ISETP.LT.OR P5, PT, R2.reuse, 0x11, P0 ;  /* 0x000000110200780c */ /* 0x040fe200007a1670 */
[C---:B-1----:R-:W-:Y:S02]  /*2320*/  HMMA.16816.F32 R128, R12.reuse, R34, R44 ;  /* 0x000000220c80723c */ /* 0x042fe4000000182c */
[----:B------:R4:W-:Y:S04]  /*2330*/  LDGSTS.E.BYPASS.LTC128B.128 [R243+0x2100], [R4.64+0x80], !P4 ;  /* 0x0210008004f37fae */ /* 0x0009e8000e101d52 */
[----:B------:R1:W-:Y:S02]  /*2340*/  LDGSTS.E.BYPASS.LTC128B.128 [R243+0x900], [R6.64], !P2 ;  /* 0x0090000006f37fae */ /* 0x0003e4000d101d52 */
[----:B--2---:R-:W-:Y:S04]  /*2350*/  HMMA.16816.F32 R56, R12, R28, R56 ;  /* 0x0000001c0c38723c */ /* 0x004fe80000001838 */
[----:B------:R2:W-:Y:S01]  /*2360*/  LDGSTS.E.BYPASS.LTC128B.128 [R243+0x2900], [R18.64], !P5 ;  /* 0x0290000012f37fae */ /* 0x0005e2000e901d52 */
[----:B------:R-:W-:-:S03]  /*2370*/  ISETP.LT.OR P5, PT, R2, 0x31, P3 ;  /* 0x000000310200780c */ /* 0x000fc60001fa1670 */
[C---:B---3--:R-:W-:Y:S08]  /*2380*/  HMMA.16816.F32 R64, R12.reuse, R20, R64 ;  /* 0x000000140c40723c */ /* 0x048ff00000001840 */
[----:B------:R-:W-:Y:S01]  /*2390*/  HMMA.16816.F32 R76, R12, R30, R76 ;  /* 0x0000001e0c4c723c */ /* 0x000fe2000000184c */
[----:B----4-:R-:W-:-:S07]  /*23a0*/  IADD3 R4, P4, R6, UR10, RZ ;  /* 0x0000000a06047c10 */ /* 0x010fce000ff9e0ff */
[-C--:B------:R-:W-:Y:S01]  /*23b0*/  HMMA.16816.F32 R60, R12, R24.reuse, R60 ;  /* 0x000000180c3c723c */ /* 0x080fe2000000183c */
[----:B------:R-:W-:Y:S02]  /*23c0*/  IADD3.X R5, R7, UR14, RZ, P4, !PT ;  /* 0x0000000e07057c10 */ /* 0x000fe4000a7fe4ff */
[----:B------:R-:W-:Y:S02]  /*23d0*/  IADD3 R16, P4, R4, UR10, RZ ;  /* 0x0000000a04107c10 */ /* 0x000fe4000ff9e0ff */
[----:B-1----:R-:W-:Y:S01]  /*23e0*/  IADD3 R6, P2, R6, UR16, RZ ;  /* 0x0000001006067c10 */ /* 0x002fe2000ff5e0ff */
[----:B------:R1:W-:Y:S01]  /*23f0*/  LDGSTS.E.BYPASS.LTC128B.128 [R243+0x1100], [R4.64], !P1 ;  /* 0x0110000004f37fae */ /* 0x0003e2000c901d52 */
[----:B------:R-:W-:Y:S01]  /*2400*/  IADD3.X R17, R5, UR14, RZ, P4, !PT ;  /* 0x0000000e05117c10 */ /* 0x000fe2000a7fe4ff */
[----:B-----5:R-:W-:Y:S01]  /*2410*/  HMMA.16816.F32 R132, R8, R24, R80 ;  /* 0x000000180884723c */ /* 0x020fe20000001850 */
[----:B------:R-:W-:Y:S01]  /*2420*/  ISETP.LT.OR P4, PT, R2, 0x31, P0 ;  /* 0x000000310200780c */ /* 0x000fe20000781670 */
[----:B------:R-:W-:Y:S01]  /*2430*/  IMAD.MOV.U32 R2, RZ, RZ, -0x40 ;  /* 0xffffffc0ff027424 */ /* 0x000fe200078e00ff */
[----:B------:R-:W-:-:S02]  /*2440*/  IADD3.X R7, R7, UR15, RZ, P2, !PT ;  /* 0x0000000f07077c10 */ /* 0x000fc400097fe4ff */
[----:B------:R-:W-:-:S03]  /*2450*/  LOP3.LUT P2, RZ, R36, 0x4, RZ, 0xc0, !PT ;  /* 0x0000000424ff7812 */ /* 0x000fc6000784c0ff */
[----:B------:R3:W-:Y:S01]  /*2460*/  LDGSTS.E.BYPASS.LTC128B.128 [R243+0x3100], [R6.64], !P6 ;  /* 0x0310000006f37fae */ /* 0x0007e2000f101d52 */
[----:B------:R-:W-:Y:S01]  /*2470*/  SEL R2, R2, 0x40, P2 ;  /* 0x0000004002027807 */ /* 0x000fe20001000000 */
[-C--:B------:R-:W-:Y:S02]  /*2480*/  HMMA.16816.F32 R36, R12, R32.reuse, R40 ;  /* 0x000000200c24723c */ /* 0x080fe40000001828 */
[----:B------:R2:W-:Y:S02]  /*2490*/  LDGSTS.E.BYPASS.LTC128B.128 [R243+0x1900], [R16.64], !P5 ;  /* 0x0190000010f37fae */ /* 0x0005e4000e901d52 */
[----:B------:R-:W-:Y:S02]  /*24a0*/  IMAD.IADD R229, R175, 0x1, R2 ;  /* 0x00000001afe57824 */ /* 0x000fe400078e0202 */
[----:B------:R-:W-:Y:S02]  /*24b0*/  IMAD.IADD R228, R2, 0x1, R234 ;  /* 0x0000000102e47824 */ /* 0x000fe400078e02ea */
[----:B------:R-:W-:Y:S01]  /*24c0*/  HMMA.16816.F32 R120, R8, R32, R120 ;  /* 0x000000200878723c */ /* 0x000fe20000001878 */
[----:B-1----:R-:W-:-:S07]  /*24d0*/  IADD3 R4, P1, R4, UR16, RZ ;  /* 0x0000001004047c10 */ /* 0x002fce000ff3e0ff */
[----:B------:R-:W-:Y:S01]  /*24e0*/  HMMA.16816.F32 R80, R8, R34, R100 ;  /* 0x000000220850723c */ /* 0x000fe20000001864 */
[----:B------:R-:W-:Y:S02]  /*24f0*/  IADD3.X R5, R5, UR15, RZ, P1, !PT ;  /* 0x0000000f05057c10 */ /* 0x000fe40008ffe4ff */
[----:B------:R-:W-:-:S03]  /*2500*/  PLOP3.LUT P1, PT, PT, PT, UP0, 0x80, 0x0 ;  /* 0x000000000000781c */ /* 0x000fc60003f2f008 */
[----:B------:R3:W-:Y:S02]  /*2510*/  LDGSTS.E.BYPASS.LTC128B.128 [R243+0x3900], [R4.64], !P4 ;  /* 0x0390000004f37fae */ /* 0x0007e4000e101d52 */
[C---:B------:R-:W-:Y:S02]  /*2520*/  HMMA.16816.F32 R124, R8.reuse, R28, R88 ;  /* 0x0000001c087c723c */ /* 0x040fe40000001858 */
[----:B------:R-:W-:Y:S04]  /*2530*/  LDSM.16.M88.4 R52, [R229+0x4100] ;  /* 0x00410000e534783b */ /* 0x000fe80000000200 */
[----:B--2---:R-:W1:Y:S02]  /*2540*/  LDSM.16.M88.4 R16, [R231+0xa100] ;  /* 0x00a10000e710783b */ /* 0x004e640000000200 */
[C---:B------:R-:W-:Y:S02]  /*2550*/  HMMA.16816.F32 R136, R8.reuse, R20, R72 ;  /* 0x000000140888723c */ /* 0x040fe40000001848 */
[----:B------:R-:W2:Y:S04]  /*2560*/  LDSM.16.M88.4 R48, [R229+0x4900] ;  /* 0x00490000e530783b */ /* 0x000ea80000000200 */
[----:B------:R-:W4:Y:S02]  /*2570*/  LDSM.16.M88.4 R44, [R229+0x5100] ;  /* 0x00510000e52c783b */ /* 0x000f240000000200 */
[C---:B------:R-:W-:Y:S02]  /*2580*/  HMMA.16816.F32 R32, R8.reuse, R30, R96 ;  /* 0x0000001e0820723c */ /* 0x040fe40000001860 */
[----:B------:R-:W-:Y:S04]  /*2590*/  LDSM.16.M88.4 R40, [R229+0x5900] ;  /* 0x00590000e528783b */ /* 0x000fe80000000200 */
[----:B------:R-:W-:Y:S02]  /*25a0*/  LDSM.16.M88.4 R28, [R228] ;  /* 0x00000000e41c783b */ /* 0x000fe40000000200 */
[C---:B------:R-:W-:Y:S02]  /*25b0*/  HMMA.16816.F32 R104, R8.reuse, R26, R84 ;  /* 0x0000001a0868723c */ /* 0x040fe40000001854 */
[----:B---3--:R-:W-:Y:S04]  /*25c0*/  LDSM.16.M88.4 R4, [R233+0xa100] ;  /* 0x00a10000e904783b */ /* 0x008fe80000000200 */
[----:B------:R-:W0:Y:S02]  /*25d0*/  LDGDEPBAR ;  /* 0x00000000000079af */ /* 0x000e240000000000 */
[----:B------:R-:W-:Y:S02]  /*25e0*/  HMMA.16816.F32 R100, R8, R22, R68 ;  /* 0x000000160864723c */ /* 0x000fe40000001844 */
[----:B------:R-:W3:Y:S06]  /*25f0*/  LDSM.16.M88.4 R8, [R231+0x8100] ;  /* 0x00810000e708783b */ /* 0x000eec0000000200 */
[C---:B------:R-:W-:Y:S01]  /*2600*/  HMMA.16816.F32 R116, R12.reuse, R26, R116 ;  /* 0x0000001a0c74723c */ /* 0x040fe20000001874 */
[----:B------:R-:W5:Y:S07]  /*2610*/  LDSM.16.M88.4 R24, [R228+0x800] ;  /* 0x00080000e418783b */ /* 0x000f6e0000000200 */
[----:B------:R-:W-:Y:S01]  /*2620*/  HMMA.16816.F32 R112, R12, R22, R92 ;  /* 0x000000160c70723c */ /* 0x000fe2000000185c */
[----:B------:R-:W5:Y:S04]  /*2630*/  LDSM.16.M88.4 R12, [R233+0x8100] ;  /* 0x00810000e90c783b */ /* 0x000f680000000200 */
[----:B------:R-:W5:Y:S03]  /*2640*/  LDSM.16.M88.4 R20, [R228+0x1000] ;  /* 0x00100000e414783b */ /* 0x000f660000000200 */
[C---:B-1----:R-:W-:Y:S01]  /*2650*/  HMMA.16816.F32 R72, R16.reuse, R52, R36 ;  /* 0x000000341048723c */ /* 0x042fe20000001824 */
[----:B------:R-:W1:Y:S07]  /*2660*/  LDSM.16.M88.4 R36, [R228+0x1800] ;  /* 0x00180000e424783b */ /* 0x000e6e0000000200 */
[C---:B--2---:R-:W-:Y:S08]  /*2670*/  HMMA.16816.F32 R108, R16.reuse, R48, R56 ;  /* 0x00000030106c723c */ /* 0x044ff00000001838 */
[C---:B----4-:R-:W-:Y:S08]  /*2680*/  HMMA.16816.F32 R96, R16.reuse, R44, R60 ;  /* 0x0000002c1060723c */ /* 0x050ff0000000183c */
[----:B------:R-:W-:Y:S08]  /*2690*/  HMMA.16816.F32 R92, R16, R54, R128 ;  /* 0x00000036105c723c */ /* 0x000ff00000001880 */
[C---:B---3--:R-:W-:Y:S08]  /*26a0*/  HMMA.16816.F32 R84, R8.reuse, R52, R120 ;  /* 0x000000340854723c */ /* 0x048ff00000001878 */
[----:B------:R-:W-:Y:S08]  /*26b0*/  HMMA.16816.F32 R80, R8, R54, R80 ;  /* 0x000000360850723c */ /* 0x000ff00000001850 */
[C---:B------:R-:W-:Y:S08]  /*26c0*/  HMMA.16816.F32 R88, R16.reuse, R40, R64 ;  /* 0x000000281058723c */ /* 0x040ff00000001840 */
[C---:B------:R-:W-:Y:S08]  /*26d0*/  HMMA.16816.F32 R76, R16.reuse, R50, R76 ;  /* 0x00000032104c723c */ /* 0x040ff0000000184c */
[C---:B------:R-:W-:Y:S08]  /*26e0*/  HMMA.16816.F32 R68, R16.reuse, R46, R116 ;  /* 0x0000002e1044723c */ /* 0x040ff00000001874 */
[----:B------:R-:W-:Y:S08]  /*26f0*/  HMMA.16816.F32 R56, R16, R42, R112 ;  /* 0x0000002a1038723c */ /* 0x000ff00000001870 */
[C---:B------:R-:W-:Y:S08]  /*2700*/  HMMA.16816.F32 R60, R8.reuse, R50, R32 ;  /* 0x00000032083c723c */ /* 0x040ff00000001820 */
[C---:B------:R-:W-:Y:S08]  /*2710*/  HMMA.16816.F32 R52, R8.reuse, R44, R132 ;  /* 0x0000002c0834723c */ /* 0x040ff00000001884 */
[C---:B------:R-:W-:Y:S01]  /*2720*/  HMMA.16816.F32 R64, R8.reuse, R48, R124 ;  /* 0x000000300840723c */ /* 0x040fe2000000187c */
[----:B------:R-:W-:Y:S07]  /*2730*/  LDSM.16.M88.4 R48, [R175+0x6100] ;  /* 0x00610000af30783b */ /* 0x000fee0000000200 */
[C---:B------:R-:W-:Y:S08]  /*2740*/  HMMA.16816.F32 R44, R8.reuse, R46, R104 ;  /* 0x0000002e082c723c */ /* 0x040ff00000001868 */
[C---:B------:R-:W-:Y:S08]  /*2750*/  HMMA.16816.F32 R32, R8.reuse, R40, R136 ;  /* 0x000000280820723c */ /* 0x040ff00000001888 */
[----:B------:R-:W-:Y:S01]  /*2760*/  HMMA.16816.F32 R16, R8, R42, R100 ;  /* 0x0000002a0810723c */ /* 0x000fe20000001864 */
[----:B------:R-:W-:Y:S04]  /*2770*/  LDSM.16.M88.4 R8, [R230+0xe100] ;  /* 0x00e10000e608783b */ /* 0x000fe80000000200 */
[----:B------:R-:W2:Y:S03]  /*2780*/  LDSM.16.M88.4 R40, [R175+0x6900] ;  /* 0x00690000af28783b */ /* 0x000ea60000000200 */
[C---:B------:R-:W-:Y:S08]  /*2790*/  HMMA.16816.F32 R100, R4.reuse, R30, R92 ;  /* 0x0000001e0464723c */ /* 0x040ff0000000185c */
[----:B-----5:R-:W-:Y:S08]  /*27a0*/  HMMA.16816.F32 R120, R4, R24, R108 ;  /* 0x000000180478723c */ /* 0x020ff0000000186c */
[C---:B------:R-:W-:Y:S08]  /*27b0*/  HMMA.16816.F32 R128, R12.reuse, R28, R84 ;  /* 0x0000001c0c80723c */ /* 0x040ff00000001854 */
[C---:B------:R-:W-:Y:S08]  /*27c0*/  HMMA.16816.F32 R124, R12.reuse, R30, R80 ;  /* 0x0000001e0c7c723c */ /* 0x040ff00000001850 */
[C---:B------:R-:W-:Y:S08]  /*27d0*/  HMMA.16816.F32 R116, R12.reuse, R24, R64 ;  /* 0x000000180c74723c */ /* 0x040ff00000001840 */
[C---:B------:R-:W-:Y:S08]  /*27e0*/  HMMA.16816.F32 R112, R12.reuse, R26, R60 ;  /* 0x0000001a0c70723c */ /* 0x040ff0000000183c */
[C---:B------:R-:W-:Y:S01]  /*27f0*/  HMMA.16816.F32 R108, R12.reuse, R20, R52 ;  /* 0x000000140c6c723c */ /* 0x040fe20000001834 */
[----:B------:R-:W-:Y:S07]  /*2800*/  LDSM.16.M88.4 R52, [R234+0x3800] ;  /* 0x00380000ea34783b */ /* 0x000fee0000000200 */
[C---:B------:R-:W-:Y:S01]  /*2810*/  HMMA.16816.F32 R84, R12.reuse, R22, R44 ;  /* 0x000000160c54723c */ /* 0x040fe2000000182c */
[----:B------:R-:W-:Y:S07]  /*2820*/  LDSM.16.M88.4 R44, [R234+0x3000] ;  /* 0x00300000ea2c783b */ /* 0x000fee0000000200 */
[C---:B-1----:R-:W-:Y:S01]  /*2830*/  HMMA.16816.F32 R104, R12.reuse, R36, R32 ;  /* 0x000000240c68723c */ /* 0x042fe20000001820 */
[----:B------:R-:W-:Y:S07]  /*2840*/  LDSM.16.M88.4 R32, [R175+0x7100] ;  /* 0x00710000af20783b */ /* 0x000fee0000000200 */
[----:B------:R-:W-:Y:S01]  /*2850*/  HMMA.16816.F32 R92, R12, R38, R16 ;  /* 0x000000260c5c723c */ /* 0x000fe20000001810 */
[----:B------:R-:W1:Y:S04]  /*2860*/  LDSM.16.M88.4 R12, [R230+0xc100] ;  /* 0x00c10000e60c783b */ /* 0x000e680000000200 */
[----:B------:R-:W3:Y:S03]  /*2870*/  LDSM.16.M88.4 R16, [R175+0x7900] ;  /* 0x00790000af10783b */ /* 0x000ee60000000200 */
[C---:B------:R-:W-:Y:S01]  /*2880*/  HMMA.16816.F32 R76, R4.reuse, R26, R76 ;  /* 0x0000001a044c723c */ /* 0x040fe2000000184c */
[----:B------:R-:W-:Y:S07]  /*2890*/  LDSM.16.M88.4 R24, [R234+0x2800] ;  /* 0x00280000ea18783b */ /* 0x000fee0000000200 */
[C---:B------:R-:W-:Y:S08]  /*28a0*/  HMMA.16816.F32 R140, R4.reuse, R20, R96 ;  /* 0x00000014048c723c */ /* 0x040ff00000001860 */
[C---:B------:R-:W-:Y:S01]  /*28b0*/  HMMA.16816.F32 R136, R4.reuse, R22, R68 ;  /* 0x000000160488723c */ /* 0x040fe20000001844 */
[----:B------:R-:W4:Y:S07]  /*28c0*/  LDSM.16.M88.4 R20, [R232+0xc100] ;  /* 0x00c10000e814783b */ /* 0x000f2e0000000200 */
[C---:B------:R-:W-:Y:S01]  /*28d0*/  HMMA.16816.F32 R72, R4.reuse, R28, R72 ;  /* 0x0000001c0448723c */ /* 0x040fe20000001848 */
[----:B------:R-:W-:Y:S07]  /*28e0*/  LDSM.16.M88.4 R28, [R234+0x2000] ;  /* 0x00200000ea1c783b */ /* 0x000fee0000000200 */
[C---:B------:R-:W-:Y:S08]  /*28f0*/  HMMA.16816.F32 R96, R4.reuse, R36, R88 ;  /* 0x000000240460723c */ /* 0x040ff00000001858 */
[----:B------:R-:W-:Y:S01]  /*2900*/  HMMA.16816.F32 R132, R4, R38, R56 ;  /* 0x000000260484723c */ /* 0x000fe20000001838 */
[----:B------:R-:W5:Y:S07]  /*2910*/  LDSM.16.M88.4 R4, [R232+0xe100] ;  /* 0x00e10000e804783b */ /* 0x000f6e0000000200 */
[C---:B--2---:R-:W-:Y:S08]  /*2920*/  HMMA.16816.F32 R60, R8.reuse, R40, R120 ;  /* 0x00000028083c723c */ /* 0x044ff00000001878 */
[----:B------:R-:W-:Y:S08]  /*2930*/  HMMA.16816.F32 R56, R8, R42, R76 ;  /* 0x0000002a0838723c */ /* 0x000ff0000000184c */
[C---:B-1----:R-:W-:Y:S08]  /*2940*/  HMMA.16816.F32 R36, R12.reuse, R40, R116 ;  /* 0x000000280c24723c */ /* 0x042ff00000001874 */
[----:B------:R-:W-:Y:S08]  /*2950*/  HMMA.16816.F32 R40, R12, R42, R112 ;  /* 0x0000002a0c28723c */ /* 0x000ff00000001870 */
[C---:B------:R-:W-:Y:S08]  /*2960*/  HMMA.16816.F32 R68, R8.reuse, R50, R100 ;  /* 0x000000320844723c */ /* 0x040ff00000001864 */
[C---:B------:R-:W-:Y:S08]  /*2970*/  HMMA.16816.F32 R72, R8.reuse, R48, R72 ;  /* 0x000000300848723c */ /* 0x040ff00000001848 */
[C---:B------:R-:W-:Y:S08]  /*2980*/  HMMA.16816.F32 R88, R8.reuse, R32, R140 ;  /* 0x000000200858723c */ /* 0x040ff0000000188c */
[C---:B------:R-:W-:Y:S08]  /*2990*/  HMMA.16816.F32 R100, R8.reuse, R34, R136 ;  /* 0x000000220864723c */ /* 0x040ff00000001888 */
[C---:B---3--:R-:W-:Y:S08]  /*29a0*/  HMMA.16816.F32 R96, R8.reuse, R16, R96 ;  /* 0x000000100860723c */ /* 0x048ff00000001860 */
[----:B------:R-:W-:Y:S08]  /*29b0*/  HMMA.16816.F32 R80, R8, R18, R132 ;  /* 0x000000120850723c */ /* 0x000ff00000001884 */
        /* <DEDUP_REMOVED lines=8> */
[----:B------:R-:W1:Y:S04]  /*2a40*/  LDSM.16.M88.4 R16, [R231+0xe100] ;  /* 0x00e10000e710783b */ /* 0x000e680000000200 */
[----:B------:R-:W2:Y:S03]  /*2a50*/  LDSM.16.M88.4 R12, [R231+0xc100] ;  /* 0x00c10000e70c783b */ /* 0x000ea60000000200 */
[C---:B----4-:R-:W-:Y:S01]  /*2a60*/  HMMA.16816.F32 R120, R20.reuse, R24, R36 ;  /* 0x000000181478723c */ /* 0x050fe20000001824 */
[----:B------:R-:W-:Y:S07]  /*2a70*/  LDSM.16.M88.4 R36, [R229+0x7100] ;  /* 0x00710000e524783b */ /* 0x000fee0000000200 */
[-C--:B------:R-:W-:Y:S01]  /*2a80*/  HMMA.16816.F32 R112, R20, R26.reuse, R40 ;  /* 0x0000001a1470723c */ /* 0x080fe20000001828 */
[----:B------:R-:W3:Y:S07]  /*2a90*/  LDSM.16.M88.4 R40, [R229+0x6900] ;  /* 0x00690000e528783b */ /* 0x000eee0000000200 */
[C---:B-----5:R-:W-:Y:S08]  /*2aa0*/  HMMA.16816.F32 R140, R4.reuse, R26, R56 ;  /* 0x0000001a048c723c */ /* 0x060ff00000001838 */
[C---:B------:R-:W-:Y:S08]  /*2ab0*/  HMMA.16816.F32 R116, R4.reuse, R28, R72 ;  /* 0x0000001c0474723c */ /* 0x040ff00000001848 */
[C---:B------:R-:W-:Y:S08]  /*2ac0*/  HMMA.16816.F32 R148, R4.reuse, R30, R68 ;  /* 0x0000001e0494723c */ /* 0x040ff00000001844 */
[----:B------:R-:W-:Y:S01]  /*2ad0*/  HMMA.16816.F32 R144, R4, R24, R60 ;  /* 0x000000180490723c */ /* 0x000fe2000000183c */
[----:B------:R-:W-:Y:S07]  /*2ae0*/  LDSM.16.M88.4 R24, [R228+0x3000] ;  /* 0x00300000e418783b */ /* 0x000fee0000000200 */
[C---:B------:R-:W-:Y:S08]  /*2af0*/  HMMA.16816.F32 R56, R20.reuse, R28, R76 ;  /* 0x0000001c1438723c */ /* 0x040ff0000000184c */
[----:B------:R-:W-:Y:S01]  /*2b00*/  HMMA.16816.F32 R124, R20, R30, R64 ;  /* 0x0000001e147c723c */ /* 0x000fe20000001840 */
[----:B------:R-:W-:Y:S07]  /*2b10*/  LDSM.16.M88.4 R28, [R228+0x2800] ;  /* 0x00280000e41c783b */ /* 0x000fee0000000200 */
[C---:B------:R-:W-:Y:S08]  /*2b20*/  HMMA.16816.F32 R136, R4.reuse, R44, R88 ;  /* 0x0000002c0488723c */ /* 0x040ff00000001858 */
[C---:B------:R-:W-:Y:S08]  /*2b30*/  HMMA.16816.F32 R132, R4.reuse, R46, R100 ;  /* 0x0000002e0484723c */ /* 0x040ff00000001864 */
[C---:B------:R-:W-:Y:S08]  /*2b40*/  HMMA.16816.F32 R128, R4.reuse, R52, R96 ;  /* 0x000000340480723c */ /* 0x040ff00000001860 */
[----:B------:R-:W-:Y:S01]  /*2b50*/  HMMA.16816.F32 R60, R4, R54, R80 ;  /* 0x00000036043c723c */ /* 0x000fe20000001850 */
[----:B------:R-:W4:Y:S07]  /*2b60*/  LDSM.16.M88.4 R4, [R235+0xe100] ;  /* 0x00e10000eb04783b */ /* 0x000f2e0000000200 */
[C---:B------:R-:W-:Y:S01]  /*2b70*/  HMMA.16816.F32 R108, R20.reuse, R44, R8 ;  /* 0x0000002c146c723c */ /* 0x040fe20000001808 */
[----:B------:R-:W5:Y:S07]  /*2b80*/  LDSM.16.M88.4 R8, [R233+0xc100] ;  /* 0x00c10000e908783b */ /* 0x000f6e0000000200 */
[C---:B------:R-:W-:Y:S01]  /*2b90*/  HMMA.16816.F32 R68, R20.reuse, R46, R84 ;  /* 0x0000002e1444723c */ /* 0x040fe20000001854 */
[----:B------:R-:W3:Y:S07]  /*2ba0*/  LDSM.16.M88.4 R44, [R228+0x2000] ;  /* 0x00200000e42c783b */ /* 0x000eee0000000200 */
[C---:B------:R-:W-:Y:S08]  /*2bb0*/  HMMA.16816.F32 R72, R20.reuse, R52, R104 ;  /* 0x000000341448723c */ /* 0x040ff00000001868 */
[----:B------:R-:W-:Y:S01]  /*2bc0*/  HMMA.16816.F32 R64, R20, R54, R92 ;  /* 0x000000361440723c */ /* 0x000fe2000000185c */
[----:B------:R-:W4:Y:S01]  /*2bd0*/  LDSM.16.M88.4 R20, [R228+0x3800] ;  /* 0x00380000e414783b */ /* 0x000f220000000200 */
[----:B------:R-:W-:-:S06]  /*2be0*/  DEPBAR.LE SB0, 0x0 ;  /* 0x000080000000791a */ /* 0x000fcc0000000000 */
[C---:B-1----:R-:W-:Y:S08]  /*2bf0*/  HMMA.16816.F32 R100, R16.reuse, R48, R116 ;  /* 0x000000301064723c */ /* 0x042ff00000001874 */
[----:B------:R-:W-:Y:S08]  /*2c00*/  HMMA.16816.F32 R96, R16, R50, R148 ;  /* 0x000000321060723c */ /* 0x000ff00000001894 */
[C---:B--2---:R-:W-:Y:S08]  /*2c10*/  HMMA.16816.F32 R56, R12.reuse, R48, R56 ;  /* 0x000000300c38723c */ /* 0x044ff00000001838 */
[----:B------:R-:W-:Y:S08]  /*2c20*/  HMMA.16816.F32 R52, R12, R50, R124 ;  /* 0x000000320c34723c */ /* 0x000ff0000000187c */
        /* <DEDUP_REMOVED lines=12> */
[C---:B----4-:R-:W-:Y:S08]  /*2cf0*/  HMMA.16816.F32 R92, R4.reuse, R28, R92 ;  /* 0x0000001c045c723c */ /* 0x050ff0000000185c */
[----:B------:R-:W-:Y:S08]  /*2d00*/  HMMA.16816.F32 R88, R4, R30, R88 ;  /* 0x0000001e0458723c */ /* 0x000ff00000001858 */
[----:B-----5:R-:W-:Y:S08]  /*2d10*/  HMMA.16816.F32 R48, R8, R28, R48 ;  /* 0x0000001c0830723c */ /* 0x020ff00000001830 */
[C---:B------:R-:W-:Y:S08]  /*2d20*/  HMMA.16816.F32 R100, R4.reuse, R44, R100 ;  /* 0x0000002c0464723c */ /* 0x040ff00000001864 */
[C---:B------:R-:W-:Y:S08]  /*2d30*/  HMMA.16816.F32 R96, R4.reuse, R46, R96 ;  /* 0x0000002e0460723c */ /* 0x040ff00000001860 */
[C---:B------:R-:W-:Y:S08]  /*2d40*/  HMMA.16816.F32 R84, R4.reuse, R24, R84 ;  /* 0x000000180454723c */ /* 0x040ff00000001854 */
[C---:B------:R-:W-:Y:S08]  /*2d50*/  HMMA.16816.F32 R80, R4.reuse, R26, R80 ;  /* 0x0000001a0450723c */ /* 0x040ff00000001850 */
[C---:B------:R-:W-:Y:S08]  /*2d60*/  HMMA.16816.F32 R76, R4.reuse, R20, R76 ;  /* 0x00000014044c723c */ /* 0x040ff0000000184c */
[----:B------:R-:W-:Y:S07]  /*2d70*/  HMMA.16816.F32 R60, R4, R22, R60 ;  /* 0x00000016043c723c */ /* 0x000fee000000183c */
[----:B------:R-:W-:Y:S01]  /*2d80*/  LOP3.LUT R4, R153, R152, RZ, 0xfc, !PT ;  /* 0x0000009899047212 */ /* 0x000fe200078efcff */
        /* <DEDUP_REMOVED lines=8> */
[----:B------:R-:W-:Y:S05]  /*2e10*/  @!P1 BRA `(.L_x_1446) ;  /* 0x0000024000009947 */ /* 0x000fea0003800000 */
[----:B------:R-:W-:-:S04]  /*2e20*/  UIADD3 UR5, UR21, -0x2, URZ ;  /* 0xfffffffe15057890 */ /* 0x000fc8000fffe03f */
        /* <DEDUP_REMOVED lines=9> */
[----:B------:R-:W-:-:S03]  /*2ec0*/  IADD3 R2, R9, UR4, RZ ;  /* 0x0000000409027c10 */ /* 0x000fc6000fffe0ff */
        /* <DEDUP_REMOVED lines=25> */
.L_x_1446:
[----:B------:R-:W-:Y:S01]  /*3060*/  LOP3.LUT R2, R155, 0xffffffe0, RZ, 0xc0, !PT ;  /* 0xffffffe09b027812 */ /* 0x000fe200078ec0ff */
[----:B---3--:R-:W-:Y:S01]  /*3070*/  IMAD.U32 R6, RZ, RZ, UR17 ;  /* 0x00000011ff067e24 */ /* 0x008fe2000f8e00ff */
[----:B------:R-:W-:Y:S01]  /*3080*/  STL [R1+0x80], R243 ;  /* 0x000080f301007387 */ /* 0x000fe20000100800 */
[----:B------:R-:W-:-:S02]  /*3090*/  IMAD.SHL.U32 R224, R4, 0x2, RZ ;  /* 0x0000000204e07824 */ /* 0x000fc400078e00ff */
[----:B------:R-:W-:Y:S01]  /*30a0*/  IMAD.IADD R2, R168, 0x1, -R2 ;  /* 0x00000001a8027824 */ /* 0x000fe200078e0a02 */
[----:B------:R1:W-:Y:S01]  /*30b0*/  STL [R1+0x7c], R242 ;  /* 0x00007cf201007387 */ /* 0x0003e20000100800 */
[----:B------:R-:W-:Y:S01]  /*30c0*/  IMAD R225, R3, 0x2, R224 ;  /* 0x0000000203e17824 */ /* 0x000fe200078e02e0 */
[C---:B------:R-:W-:Y:S02]  /*30d0*/  LEA R227, R0.reuse, R224, 0x1 ;  /* 0x000000e000e37211 */ /* 0x040fe400078e08ff */
[----:B------:R-:W-:Y:S01]  /*30e0*/  SHF.R.S32.HI R5, RZ, 0x1f, R2 ;  /* 0x0000001fff057819 */ /* 0x000fe20000011402 */
[----:B------:R2:W-:Y:S01]  /*30f0*/  STL [R1+0x78], R241 ;  /* 0x000078f101007387 */ /* 0x0005e20000100800 */
        /* <DEDUP_REMOVED lines=12> */
[----:B------:R-:W-:Y:S01]  /*31c0*/  FSEL R6, R100, -INF , P4 ;  /* 0xff80000064067808 */ /* 0x000fe20002000000 */
[----:B------:R-:W-:Y:S01]  /*31d0*/  STL [R1+0x60], R235 ;  /* 0x000060eb01007387 */ /* 0x000fe20000100800 */
[----:B------:R-:W-:Y:S02]  /*31e0*/  FSEL R7, R101, -INF , P2 ;  /* 0xff80000065077808 */ /* 0x000fe40001000000 */
[C---:B------:R-:W-:Y:S01]  /*31f0*/  ISETP.GT.AND P5, PT, R8.reuse, 0x8, PT ;  /* 0x000000080800780c */ /* 0x040fe20003fa4270 */
[----:B------:R-:W-:Y:S01]  /*3200*/  STL [R1+0x5c], R234 ;  /* 0x00005cea01007387 */ /* 0x000fe20000100800 */
[----:B------:R-:W-:Y:S02]  /*3210*/  ISETP.GT.AND P1, PT, R8, 0x9, PT ;  /* 0x000000090800780c */ /* 0x000fe40003f24270 */
[----:B------:R-:W-:Y:S01]  /*3220*/  FSEL R9, R96, -INF , P5 ;  /* 0xff80000060097808 */ /* 0x000fe20002800000 */
[----:B------:R-:W-:Y:S01]  /*3230*/  STL [R1+0x58], R233 ;  /* 0x000058e901007387 */ /* 0x000fe20000100800 */
[----:B------:R-:W-:-:S02]  /*3240*/  FMNMX.FTZ R2, R6, R7, !PT ;  /* 0x0000000706027209 */ /* 0x000fc40007810000 */
[----:B------:R-:W-:Y:S01]  /*3250*/  FSEL R11, R102, -INF , P4 ;  /* 0xff800000660b7808 */ /* 0x000fe20002000000 */
[----:B------:R-:W-:Y:S01]  /*3260*/  STL [R1+0x54], R232 ;  /* 0x000054e801007387 */ /* 0x000fe20000100800 */
[----:B------:R-:W-:Y:S02]  /*3270*/  FSEL R160, R58, -INF , P4 ;  /* 0xff8000003aa07808 */ /* 0x000fe40002000000 */
[----:B------:R-:W-:Y:S01]  /*3280*/  FSEL R144, R56, -INF , P4 ;  /* 0xff80000038907808 */ /* 0x000fe20002000000 */
[----:B------:R-:W-:Y:S01]  /*3290*/  STL [R1+0x50], R231 ;  /* 0x000050e701007387 */ /* 0x000fe20000100800 */
[----:B------:R-:W-:Y:S02]  /*32a0*/  FSEL R10, R97, -INF , P1 ;  /* 0xff800000610a7808 */ /* 0x000fe40000800000 */
[----:B------:R-:W-:Y:S01]  /*32b0*/  ISETP.GT.AND P4, PT, R8, 0x10, PT ;  /* 0x000000100800780c */ /* 0x000fe20003f84270 */
[----:B------:R-:W-:Y:S01]  /*32c0*/  STL [R1+0x4c], R230 ;  /* 0x00004ce601007387 */ /* 0x000fe20000100800 */
[----:B------:R-:W-:-:S02]  /*32d0*/  FMNMX.FTZ R2, R9, R2, !PT ;  /* 0x0000000209027209 */ /* 0x000fc40007810000 */
[----:B------:R-:W-:Y:S01]  /*32e0*/  FSEL R14, R103, -INF , P2 ;  /* 0xff800000670e7808 */ /* 0x000fe20001000000 */
[----:B------:R-:W-:Y:S01]  /*32f0*/  STL [R1+0x48], R229 ;  /* 0x000048e501007387 */ /* 0x000fe20000100800 */
[----:B------:R-:W-:Y:S02]  /*3300*/  FSEL R154, R59, -INF , P2 ;  /* 0xff8000003b9a7808 */ /* 0x000fe40001000000 */
[----:B------:R-:W-:Y:S01]  /*3310*/  FSEL R135, R57, -INF , P2 ;  /* 0xff80000039877808 */ /* 0x000fe20001000000 */
[----:B------:R3:W-:Y:S01]  /*3320*/  STL [R1+0x44], R228 ;  /* 0x000044e401007387 */ /* 0x0007e20000100800 */
[----:B------:R-:W-:Y:S02]  /*3330*/  ISETP.GT.AND P2, PT, R8, 0x11, PT ;  /* 0x000000110800780c */ /* 0x000fe40003f44270 */
[----:B------:R-:W-:Y:S01]  /*3340*/  FSEL R17, R92, -INF , P4 ;  /* 0xff8000005c117808 */ /* 0x000fe20002000000 */
[----:B------:R-:W-:Y:S01]  /*3350*/  LDSM.16.MT88.4 R120, [R226+0x2100] ;  /* 0x00210000e278783b */ /* 0x000fe20000004200 */
[----:B------:R-:W-:-:S02]  /*3360*/  FMNMX.FTZ R2, R10, R2, !PT ;  /* 0x000000020a027209 */ /* 0x000fc40007810000 */
[----:B------:R-:W-:Y:S01]  /*3370*/  FSEL R16, R99, -INF , P1 ;  /* 0xff80000063107808 */ /* 0x000fe20000800000 */
[----:B------:R-:W-:Y:S01]  /*3380*/  LDSM.16.MT88.4 R44, [R224+0x100] ;  /* 0x00010000e02c783b */ /* 0x000fe20000004200 */
[----:B------:R-:W-:Y:S02]  /*3390*/  FSEL R146, R55, -INF , P1 ;  /* 0xff80000037927808 */ /* 0x000fe40000800000 */
[----:B------:R-:W-:Y:S01]  /*33a0*/  FSEL R133, R53, -INF , P1 ;  /* 0xff80000035857808 */ /* 0x000fe20000800000 */
[----:B------:R-:W-:Y:S01]  /*33b0*/  LDSM.16.MT88.4 R100, [R225+0x2100] ;  /* 0x00210000e164783b */ /* 0x000fe20000004200 */
[----:B------:R-:W-:Y:S02]  /*33c0*/  FSEL R18, R93, -INF , P2 ;  /* 0xff8000005d127808 */ /* 0x000fe40001000000 */
[----:B------:R-:W-:Y:S01]  /*33d0*/  ISETP.GT.AND P1, PT, R8, 0x18, PT ;  /* 0x000000180800780c */ /* 0x000fe20003f24270 */
[----:B------:R-:W-:Y:S01]  /*33e0*/  LDSM.16.MT88.4 R104, [R227+0x2100] ;  /* 0x00210000e368783b */ /* 0x000fe20000004200 */
[----:B------:R-:W-:-:S02]  /*33f0*/  FMNMX.FTZ R2, R17, R2, !PT ;  /* 0x0000000211027209 */ /* 0x000fc40007810000 */
[----:B------:R-:W-:Y:S01]  /*3400*/  FSEL R22, R95, -INF , P2 ;  /* 0xff8000005f167808 */ /* 0x000fe20001000000 */
[----:B------:R-:W-:Y:S01]  /*3410*/  LDSM.16.MT88.4 R56, [R225+0x2900] ;  /* 0x00290000e138783b */ /* 0x000fe20000004200 */
[----:B------:R-:W-:Y:S02]  /*3420*/  FSEL R153, R51, -INF , P2 ;  /* 0xff80000033997808 */ /* 0x000fe40001000000 */
[----:B------:R-:W-:Y:S01]  /*3430*/  FSEL R114, R49, -INF , P2 ;  /* 0xff80000031727808 */ /* 0x000fe20001000000 */
[----:B------:R-:W-:Y:S01]  /*3440*/  LDSM.16.MT88.4 R72, [R225+0x900] ;  /* 0x00090000e148783b */ /* 0x000fe20000004200 */
[----:B------:R-:W-:Y:S02]  /*3450*/  ISETP.GT.AND P2, PT, R8, 0x19, PT ;  /* 0x000000190800780c */ /* 0x000fe40003f44270 */
[----:B------:R-:W-:Y:S01]  /*3460*/  FSEL R19, R88, -INF , P1 ;  /* 0xff80000058137808 */ /* 0x000fe20000800000 */
[----:B------:R-:W-:Y:S01]  /*3470*/  STL [R1+0x40], R175 ;  /* 0x000040af01007387 */ /* 0x000fe20000100800 */
[----:B------:R-:W-:-:S02]  /*3480*/  FMNMX.FTZ R2, R18, R2, !PT ;  /* 0x0000000212027209 */ /* 0x000fc40007810000 */
[----:B------:R-:W-:Y:S01]  /*3490*/  FSEL R21, R94, -INF , P4 ;  /* 0xff8000005e157808 */ /* 0x000fe20002000000 */
[----:B------:R-:W0:Y:S01]  /*34a0*/  LDGDEPBAR ;  /* 0x00000000000079af */ /* 0x000e220000000000 */
[----:B------:R-:W-:Y:S02]  /*34b0*/  FSEL R147, R50, -INF , P4 ;  /* 0xff80000032937808 */ /* 0x000fe40002000000 */
[----:B------:R-:W-:Y:S01]  /*34c0*/  FSEL R115, R48, -INF , P4 ;  /* 0xff80000030737808 */ /* 0x000fe20002000000 */
[----:B------:R-:W-:Y:S01]  /*34d0*/  LDSM.16.MT88.4 R92, [R226+0x2900] ;  /* 0x00290000e25c783b */ /* 0x000fe20000004200 */
[----:B------:R-:W-:Y:S02]  /*34e0*/  FSEL R20, R89, -INF , P2 ;  /* 0xff80000059147808 */ /* 0x000fe40001000000 */
[----:B------:R-:W-:Y:S01]  /*34f0*/  ISETP.GT.AND P4, PT, R8, 0x20, PT ;  /* 0x000000200800780c */ /* 0x000fe20003f84270 */
[----:B------:R-:W-:Y:S01]  /*3500*/  LDSM.16.MT88.4 R48, [R225+0x100] ;  /* 0x00010000e130783b */ /* 0x000fe20000004200 */
[----:B------:R-:W-:-:S02]  /*3510*/  FMNMX.FTZ R2, R19, R2, !PT ;  /* 0x0000000213027209 */ /* 0x000fc40007810000 */
[----:B------:R-:W-:Y:S02]  /*3520*/  FSEL R24, R91, -INF , P2 ;  /* 0xff8000005b187808 */ /* 0x000fe40001000000 */
[----:B------:R-:W-:Y:S02]  /*3530*/  FSEL R155, R31, -INF , P2 ;  /* 0xff8000001f9b7808 */ /* 0x000fe40001000000 */
[----:B------:R-:W-:Y:S02]  /*3540*/  FSEL R112, R29, -INF , P2 ;  /* 0xff8000001d707808 */ /* 0x000fe40001000000 */
[----:B------:R-:W-:Y:S02]  /*3550*/  ISETP.GT.AND P2, PT, R8, 0x21, PT ;  /* 0x000000210800780c */ /* 0x000fe40003f44270 */
[----:B------:R-:W-:Y:S02]  /*3560*/  FSEL R179, R84, -INF , P4 ;  /* 0xff80000054b37808 */ /* 0x000fe40002000000 */
[----:B------:R-:W-:-:S02]  /*3570*/  FMNMX.FTZ R2, R20, R2, !PT ;  /* 0x0000000214027209 */ /* 0x000fc40007810000 */
[----:B------:R-:W-:Y:S02]  /*3580*/  FSEL R23, R90, -INF , P1 ;  /* 0xff8000005a177808 */ /* 0x000fe40000800000 */
[----:B------:R-:W-:Y:S01]  /*3590*/  FSEL R145, R30, -INF , P1 ;  /* 0xff8000001e917808 */ /* 0x000fe20000800000 */
[----:B------:R-:W-:Y:S01]  /*35a0*/  LDSM.16.MT88.4 R88, [R226+0x100] ;  /* 0x00010000e258783b */ /* 0x000fe20000004200 */
[----:B------:R-:W-:Y:S02]  /*35b0*/  FSEL R113, R28, -INF , P1 ;  /* 0xff8000001c717808 */ /* 0x000fe40000800000 */
[----:B------:R-:W-:Y:S02]  /*35c0*/  FSEL R178, R85, -INF , P2 ;  /* 0xff80000055b27808 */ /* 0x000fe40001000000 */
[----:B------:R-:W-:Y:S02]  /*35d0*/  ISETP.GT.AND P1, PT, R8, 0x28, PT ;  /* 0x000000280800780c */ /* 0x000fe40003f24270 */
[----:B------:R-:W-:-:S02]  /*35e0*/  FMNMX.FTZ R2, R179, R2, !PT ;  /* 0x00000002b3027209 */ /* 0x000fc40007810000 */
[----:B------:R-:W-:Y:S02]  /*35f0*/  FSEL R15, R98, -INF , P5 ;  /* 0xff800000620f7808 */ /* 0x000fe40002800000 */
[----:B------:R-:W-:Y:S01]  /*3600*/  FSEL R152, R54, -INF , P5 ;  /* 0xff80000036987808 */ /* 0x000fe20002800000 */
[----:B------:R-:W-:Y:S01]  /*3610*/  LDSM.16.MT88.4 R96, [R224+0x2100] ;  /* 0x00210000e060783b */ /* 0x000fe20000004200 */
[----:B------:R-:W-:Y:S02]  /*3620*/  FSEL R134, R52, -INF , P5 ;  /* 0xff80000034867808 */ /* 0x000fe40002800000 */
[----:B------:R-:W-:Y:S01]  /*3630*/  ISETP.GT.AND P5, PT, R8, 0x29, PT ;  /* 0x000000290800780c */ /* 0x000fe20003fa4270 */
[----:B------:R-:W-:Y:S01]  /*3640*/  LDSM.16.MT88.4 R52, [R227+0x2900] ;  /* 0x00290000e334783b */ /* 0x000fe20000004200 */
[----:B------:R-:W-:Y:S02]  /*3650*/  FSEL R177, R80, -INF , P1 ;  /* 0xff80000050b17808 */ /* 0x000fe40000800000 */
[----:B------:R-:W-:-:S02]  /*3660*/  FMNMX.FTZ R2, R178, R2, !PT ;  /* 0x00000002b2027209 */ /* 0x000fc40007810000 */
[C---:B------:R-:W-:Y:S02]  /*3670*/  ISETP.GT.AND P6, PT, R8.reuse, 0x30, PT ;  /* 0x000000300800780c */ /* 0x040fe40003fc4270 */
[----:B------:R-:W-:Y:S02]  /*3680*/  FSEL R184, R81, -INF , P5 ;  /* 0xff80000051b87808 */ /* 0x000fe40002800000 */
[----:B------:R-:W-:Y:S02]  /*3690*/  FMNMX.FTZ R2, R177, R2, !PT ;  /* 0x00000002b1027209 */ /* 0x000fe40007810000 */
[----:B------:R-:W-:Y:S02]  /*36a0*/  ISETP.GT.AND P5, PT, R8, 0x31, PT ;  /* 0x000000310800780c */ /* 0x000fe40003fa4270 */
[----:B------:R-:W-:Y:S02]  /*36b0*/  FSEL R200, R76, -INF , P6 ;  /* 0xff8000004cc87808 */ /* 0x000fe40003000000 */
        /* <DEDUP_REMOVED lines=11> */
[----:B------:R-:W-:Y:S02]  /*3770*/  ISETP.GT.AND P2, PT, R8, 0x39, PT ;  /* 0x000000390800780c */ /* 0x000fe40003f44270 */
[----:B-1----:R-:W-:Y:S02]  /*3780*/  FSEL R242, R60, -INF , P4 ;  /* 0xff8000003cf27808 */ /* 0x002fe40002000000 */
[----:B------:R-:W-:-:S02]  /*3790*/  FMNMX.FTZ R2, R216, R2, !PT ;  /* 0x00000002d8027209 */ /* 0x000fc40007810000 */
[----:B--2---:R-:W-:Y:S01]  /*37a0*/  FSEL R241, R61, -INF , P2 ;  /* 0xff8000003df17808 */ /* 0x004fe20001000000 */
[----:B------:R-:W-:Y:S01]  /*37b0*/  STL [R1+0x84], R242 ;  /* 0x000084f201007387 */ /* 0x000fe20000100800 */
[----:B------:R-:W-:Y:S02]  /*37c0*/  FMNMX.FTZ R2, R242, R2, !PT ;  /* 0x00000002f2027209 */ /* 0x000fe40007810000 */
[----:B------:R-:W-:Y:S01]  /*37d0*/  FSEL R185, R82, -INF , P1 ;  /* 0xff80000052b97808 */ /* 0x000fe20000800000 */
[----:B------:R-:W-:Y:S01]  /*37e0*/  STL [R1+0x88], R241 ;  /* 0x000088f101007387 */ /* 0x000fe20000100800 */
[----:B------:R-:W-:Y:S02]  /*37f0*/  FMNMX.FTZ R2, R241, R2, !PT ;  /* 0x00000002f1027209 */ /* 0x000fe40007810000 */
[----:B------:R-:W-:Y:S02]  /*3800*/  FSEL R163, R38, -INF , P1 ;  /* 0xff80000026a37808 */ /* 0x000fe40000800000 */
[----:B------:R-:W-:Y:S01]  /*3810*/  FSEL R162, R36, -INF , P1 ;  /* 0xff80000024a27808 */ /* 0x000fe20000800000 */
[----:B------:R-:W1:Y:S01]  /*3820*/  SHFL.BFLY PT, R5, R2, 0x2, 0x1f ;  /* 0x0c401f0002057f89 */ /* 0x000e6200000e0000 */
[----:B---3--:R-:W-:-:S02]  /*3830*/  FSEL R228, R78, -INF , P6 ;  /* 0xff8000004ee47808 */ /* 0x008fc40003000000 */
[----:B------:R-:W-:Y:S02]  /*3840*/  FSEL R180, R79, -INF , P5 ;  /* 0xff8000004fb47808 */ /* 0x000fe40002800000 */
[----:B------:R-:W-:Y:S01]  /*3850*/  FSEL R203, R62, -INF , P4 ;  /* 0xff8000003ecb7808 */ /* 0x000fe20002000000 */
[----:B------:R-:W-:Y:S01]  /*3860*/  LDSM.16.MT88.4 R76, [R224+0x900] ;  /* 0x00090000e04c783b */ /* 0x000fe20000004200 */
[----:B------:R-:W-:Y:S02]  /*3870*/  FSEL R230, R63, -INF , P2 ;  /* 0xff8000003fe67808 */ /* 0x000fe40001000000 */
[----:B------:R-:W-:Y:S01]  /*3880*/  FMNMX.FTZ R0, R144, R135, !PT ;  /* 0x0000008790007209 */ /* 0x000fe20007810000 */
[----:B------:R-:W-:Y:S01]  /*3890*/  LDSM.16.MT88.4 R60, [R224+0x2900] ;  /* 0x00290000e03c783b */ /* 0x000fe20000004200 */
[----:B------:R-:W-:Y:S02]  /*38a0*/  FSEL R195, R64, -INF , P6 ;  /* 0xff80000040c37808 */ /* 0x000fe40003000000 */
[----:B------:R-:W-:-:S02]  /*38b0*/  FMNMX.FTZ R0, R134, R0, !PT ;  /* 0x0000000086007209 */ /* 0x000fc40007810000 */
[----:B------:R-:W-:Y:S02]  /*38c0*/  FSEL R194, R65, -INF , P5 ;  /* 0xff80000041c27808 */ /* 0x000fe40002800000 */
[----:B------:R-:W-:Y:S02]  /*38d0*/  FMNMX.FTZ R0, R133, R0, !PT ;  /* 0x0000000085007209 */ /* 0x000fe40007810000 */
[----:B------:R-:W-:Y:S02]  /*38e0*/  FSEL R193, R68, -INF , P4 ;  /* 0xff80000044c17808 */ /* 0x000fe40002000000 */
[----:B------:R-:W-:Y:S02]  /*38f0*/  FMNMX.FTZ R0, R115, R0, !PT ;  /* 0x0000000073007209 */ /* 0x000fe40007810000 */
[----:B------:R-:W-:Y:S02]  /*3900*/  FSEL R192, R69, -INF , P2 ;  /* 0xff80000045c07808 */ /* 0x000fe40001000000 */
[----:B-1----:R-:W-:-:S02]  /*3910*/  FMNMX.FTZ R2, R2, R5, !PT ;  /* 0x0000000502027209 */ /* 0x002fc40007810000 */
[----:B------:R-:W-:Y:S02]  /*3920*/  FMNMX.FTZ R0, R114, R0, !PT ;  /* 0x0000000072007209 */ /* 0x000fe40007810000 */
[----:B------:R-:W-:Y:S01]  /*3930*/  FSEL R191, R66, -INF , P6 ;  /* 0xff80000042bf7808 */ /* 0x000fe20003000000 */
[----:B------:R-:W1:Y:S01]  /*3940*/  SHFL.BFLY PT, R5, R2, 0x1, 0x1f ;  /* 0x0c201f0002057f89 */ /* 0x000e6200000e0000 */
[----:B------:R-:W-:Y:S02]  /*3950*/  FMNMX.FTZ R0, R113, R0, !PT ;  /* 0x0000000071007209 */ /* 0x000fe40007810000 */
[----:B------:R-:W-:Y:S02]  /*3960*/  FSEL R190, R67, -INF , P5 ;  /* 0xff80000043be7808 */ /* 0x000fe40002800000 */
[----:B------:R-:W-:Y:S01]  /*3970*/  FMNMX.FTZ R0, R112, R0, !PT ;  /* 0x0000000070007209 */ /* 0x000fe20007810000 */
[----:B------:R-:W-:Y:S01]  /*3980*/  LDSM.16.MT88.4 R64, [R226+0x900] ;  /* 0x00090000e240783b */ /* 0x000fe20000004200 */
[----:B------:R-:W-:-:S02]  /*3990*/  FSEL R189, R70, -INF , P4 ;  /* 0xff80000046bd7808 */ /* 0x000fc40002000000 */
[----:B------:R-:W-:Y:S02]  /*39a0*/  FMNMX.FTZ R0, R169, R0, !PT ;  /* 0x00000000a9007209 */ /* 0x000fe40007810000 */
[----:B------:R-:W-:Y:S02]  /*39b0*/  FSEL R188, R71, -INF , P2 ;  /* 0xff80000047bc7808 */ /* 0x000fe40001000000 */
[----:B------:R-:W-:Y:S01]  /*39c0*/  FMNMX.FTZ R0, R168, R0, !PT ;  /* 0x00000000a8007209 */ /* 0x000fe20007810000 */
[----:B------:R-:W-:Y:S03]  /*39d0*/  LDSM.16.MT88.4 R68, [R227+0x900] ;  /* 0x00090000e344783b */ /* 0x000fe60000004200 */
[----:B------:R-:W-:Y:S02]  /*39e0*/  FMNMX.FTZ R0, R162, R0, !PT ;  /* 0x00000000a2007209 */ /* 0x000fe40007810000 */
[----:B-1----:R-:W-:-:S04]  /*39f0*/  FMNMX.FTZ R171, R2, R5, !PT ;  /* 0x0000000502ab7209 */ /* 0x002fc80007810000 */
[C---:B------:R-:W-:Y:S01]  /*3a00*/  FSETP.NEU.FTZ.AND P1, PT, R171.reuse, -INF , PT ;  /* 0xff800000ab00780b */ /* 0x040fe20003f3d000 */
[----:B------:R-:W-:-:S05]  /*3a10*/  FMUL.FTZ R2, R171, c[0x0][0x2d0] ;  /* 0x0000b400ab027a20 */ /* 0x000fca0000410000 */
[----:B------:R-:W-:Y:S02]  /*3a20*/  FSEL R13, R2, RZ, P1 ;  /* 0x000000ff020d7208 */ /* 0x000fe40000800000 */
        /* <DEDUP_REMOVED lines=20> */
[----:B-1----:R-:W-:-:S04]  /*3b70*/  FMNMX.FTZ R2, R2, R5, !PT ;  /* 0x0000000502027209 */ /* 0x002fc80007810000 */
[C---:B------:R-:W-:Y:S01]  /*3b80*/  FSETP.NEU.FTZ.AND P1, PT, R2.reuse, -INF , PT ;  /* 0xff8000000200780b */ /* 0x040fe20003f3d000 */
[----:B------:R-:W-:-:S05]  /*3b90*/  FMUL.FTZ R5, R2, c[0x0][0x2d0] ;  /* 0x0000b40002057a20 */ /* 0x000fca0000410000 */
[----:B------:R-:W-:Y:S01]  /*3ba0*/  FSEL R12, R5, RZ, P1 ;  /* 0x000000ff050c7208 */ /* 0x000fe20000800000 */
[--C-:B------:R-:W-:Y:S01]  /*3bb0*/  FFMA.FTZ R5, R6, c[0x0][0x2d0], -R13.reuse ;  /* 0x0000b40006057a23 */ /* 0x100fe2000001080d */
[----:B------:R-:W-:Y:S01]  /*3bc0*/  ISETP.GT.AND P1, PT, R8, 0x29, PT ;  /* 0x000000290800780c */ /* 0x000fe20003f24270 */
[----:B------:R-:W-:Y:S02]  /*3bd0*/  FFMA.FTZ R8, R17, c[0x0][0x2d0], -R13 ;  /* 0x0000b40011087a23 */ /* 0x000fe4000001080d */
[--C-:B------:R-:W-:Y:S01]  /*3be0*/  FFMA.FTZ R3, R15, c[0x0][0x2d0], -R12.reuse ;  /* 0x0000b4000f037a23 */ /* 0x100fe2000001080c */
[----:B------:R-:W-:Y:S01]  /*3bf0*/  FSEL R161, R37, -INF , P1 ;  /* 0xff80000025a17808 */ /* 0x000fe20000800000 */
[----:B------:R1:W-:Y:S01]  /*3c00*/  MUFU.EX2 R229, R5 ;  /* 0x0000000500e57308 */ /* 0x0003e20000000800 */
[----:B------:R-:W-:Y:S01]  /*3c10*/  FSEL R132, R39, -INF , P1 ;  /* 0xff80000027847808 */ /* 0x000fe20000800000 */
[----:B------:R-:W-:Y:S01]  /*3c20*/  FFMA.FTZ R4, R11, c[0x0][0x2d0], -R12 ;  /* 0x0000b4000b047a23 */ /* 0x000fe2000001080c */
[----:B------:R-:W-:-:S04]  /*3c30*/  FMNMX.FTZ R0, R161, R0, !PT ;  /* 0x00000000a1007209 */ /* 0x000fc80007810000 */
[----:B------:R-:W-:Y:S01]  /*3c40*/  FMNMX.FTZ R0, R195, R0, !PT ;  /* 0x00000000c3007209 */ /* 0x000fe20007810000 */
[----:B------:R2:W-:Y:S03]  /*3c50*/  MUFU.EX2 R201, R3 ;  /* 0x0000000300c97308 */ /* 0x0005e60000000800 */
[----:B------:R-:W-:-:S04]  /*3c60*/  FMNMX.FTZ R0, R194, R0, !PT ;  /* 0x00000000c2007209 */ /* 0x000fc80007810000 */
[----:B------:R-:W-:Y:S01]  /*3c70*/  FMNMX.FTZ R0, R193, R0, !PT ;  /* 0x00000000c1007209 */ /* 0x000fe20007810000 */
[----:B-1----:R-:W-:Y:S01]  /*3c80*/  FFMA.FTZ R5, R7, c[0x0][0x2d0], -R13 ;  /* 0x0000b40007057a23 */ /* 0x002fe2000001080d */
[----:B------:R1:W-:Y:S02]  /*3c90*/  MUFU.EX2 R202, R4 ;  /* 0x0000000400ca7308 */ /* 0x0003e40000000800 */
[----:B------:R-:W-:Y:S01]  /*3ca0*/  FMNMX.FTZ R0, R192, R0, !PT ;  /* 0x00000000c0007209 */ /* 0x000fe20007810000 */
[----:B--2---:R-:W-:-:S05]  /*3cb0*/  FFMA.FTZ R3, R16, c[0x0][0x2d0], -R12 ;  /* 0x0000b40010037a23 */ /* 0x004fca000001080c */
[----:B------:R2:W-:Y:S08]  /*3cc0*/  MUFU.EX2 R240, R5 ;  /* 0x0000000500f07308 */ /* 0x0005f00000000800 */
[----:B------:R3:W4:Y:S01]  /*3cd0*/  MUFU.EX2 R236, R3 ;  /* 0x0000000300ec7308 */ /* 0x0007220000000800 */
[----:B-1----:R-:W-:Y:S02]  /*3ce0*/  FFMA.FTZ R4, R14, c[0x0][0x2d0], -R12 ;  /* 0x0000b4000e047a23 */ /* 0x002fe4000001080c */
[----:B--2---:R-:W-:-:S05]  /*3cf0*/  FFMA.FTZ R5, R9, c[0x0][0x2d0], -R13 ;  /* 0x0000b40009057a23 */ /* 0x004fca000001080d */
[----:B------:R1:W-:Y:S01]  /*3d00*/  MUFU.EX2 R233, R8 ;  /* 0x0000000800e97308 */ /* 0x0003e20000000800 */
[----:B------:R-:W2:Y:S01]  /*3d10*/  SHFL.BFLY PT, R9, R0, 0x2, 0x1f ;  /* 0x0c401f0000097f89 */ /* 0x000ea200000e0000 */
[----:B---3--:R-:W-:-:S06]  /*3d20*/  FMNMX.FTZ R3, R160, R154, !PT ;  /* 0x0000009aa0037209 */ /* 0x008fcc0007810000 */
[----:B------:R3:W-:Y:S01]  /*3d30*/  MUFU.EX2 R215, R5 ;  /* 0x0000000500d77308 */ /* 0x0007e20000000800 */
[----:B----4-:R-:W-:Y:S02]  /*3d40*/  F2FP.PACK_AB R7, R236, R201 ;  /* 0x000000c9ec07723e */ /* 0x010fe400000000ff */
[----:B------:R-:W-:-:S04]  /*3d50*/  FMNMX.FTZ R3, R152, R3, !PT ;  /* 0x0000000398037209 */ /* 0x000fc80007810000 */
[----:B------:R-:W-:Y:S01]  /*3d60*/  FMNMX.FTZ R3, R146, R3, !PT ;  /* 0x0000000392037209 */ /* 0x000fe20007810000 */
[----:B-1----:R-:W-:Y:S01]  /*3d70*/  FFMA.FTZ R8, R18, c[0x0][0x2d0], -R13 ;  /* 0x0000b40012087a23 */ /* 0x002fe2000001080d */
[----:B------:R1:W-:Y:S02]  /*3d80*/  MUFU.EX2 R239, R4 ;  /* 0x0000000400ef7308 */ /* 0x0003e40000000800 */
[----:B------:R-:W-:-:S04]  /*3d90*/  FMNMX.FTZ R3, R147, R3, !PT ;  /* 0x0000000393037209 */ /* 0x000fc80007810000 */
[----:B------:R-:W-:Y:S01]  /*3da0*/  FMNMX.FTZ R3, R153, R3, !PT ;  /* 0x0000000399037209 */ /* 0x000fe20007810000 */
[----:B---3--:R-:W-:Y:S01]  /*3db0*/  FFMA.FTZ R5, R10, c[0x0][0x2d0], -R13 ;  /* 0x0000b4000a057a23 */ /* 0x008fe2000001080d */
[----:B------:R3:W-:Y:S02]  /*3dc0*/  MUFU.EX2 R182, R8 ;  /* 0x0000000800b67308 */ /* 0x0007e40000000800 */
[----:B------:R-:W-:-:S04]  /*3dd0*/  FMNMX.FTZ R3, R145, R3, !PT ;  /* 0x0000000391037209 */ /* 0x000fc80007810000 */
[----:B------:R-:W-:Y:S02]  /*3de0*/  FMNMX.FTZ R3, R155, R3, !PT ;  /* 0x000000039b037209 */ /* 0x000fe40007810000 */
[----:B------:R-:W4:Y:S01]  /*3df0*/  MUFU.EX2 R234, R5 ;  /* 0x0000000500ea7308 */ /* 0x000f220000000800 */
[----:B-1----:R-:W-:Y:S02]  /*3e00*/  F2FP.PACK_AB R4, R240, R229 ;  /* 0x000000e5f004723e */ /* 0x002fe400000000ff */
[----:B------:R-:W-:-:S04]  /*3e10*/  FMNMX.FTZ R3, R174, R3, !PT ;  /* 0x00000003ae037209 */ /* 0x000fc80007810000 */
[----:B------:R-:W-:Y:S01]  /*3e20*/  FMNMX.FTZ R3, R170, R3, !PT ;  /* 0x00000003aa037209 */ /* 0x000fe20007810000 */
[----:B---3--:R-:W-:-:S03]  /*3e30*/  FFMA.FTZ R8, R19, c[0x0][0x2d0], -R13 ;  /* 0x0000b40013087a23 */ /* 0x008fc6000001080d */
[----:B------:R-:W-:Y:S01]  /*3e40*/  FMNMX.FTZ R3, R163, R3, !PT ;  /* 0x00000003a3037209 */ /* 0x000fe20007810000 */
[----:B------:R1:W-:Y:S03]  /*3e50*/  MUFU.EX2 R218, R8 ;  /* 0x0000000800da7308 */ /* 0x0003e60000000800 */
[----:B------:R-:W-:Y:S02]  /*3e60*/  FMNMX.FTZ R3, R132, R3, !PT ;  /* 0x0000000384037209 */ /* 0x000fe40007810000 */
[----:B----4-:R-:W-:Y:S02]  /*3e70*/  F2FP.PACK_AB R6, R234, R215 ;  /* 0x000000d7ea06723e */ /* 0x010fe400000000ff */
[----:B------:R-:W-:Y:S02]  /*3e80*/  FMNMX.FTZ R3, R191, R3, !PT ;  /* 0x00000003bf037209 */ /* 0x000fe40007810000 */
[----:B------:R-:W-:-:S02]  /*3e90*/  F2FP.PACK_AB R5, R239, R202 ;  /* 0x000000caef05723e */ /* 0x000fc400000000ff */
[----:B------:R-:W-:-:S04]  /*3ea0*/  FMNMX.FTZ R3, R190, R3, !PT ;  /* 0x00000003be037209 */ /* 0x000fc80007810000 */
[----:B------:R-:W-:Y:S01]  /*3eb0*/  FMNMX.FTZ R3, R189, R3, !PT ;  /* 0x00000003bd037209 */ /* 0x000fe20007810000 */
[----:B-1----:R-:W-:Y:S01]  /*3ec0*/  FFMA.FTZ R8, R20, c[0x0][0x2d0], -R13 ;  /* 0x0000b40014087a23 */ /* 0x002fe2000001080d */
[C---:B------:R-:W-:Y:S02]  /*3ed0*/  HMMA.16816.F32 R164, R4.reuse, R84, RZ ;  /* 0x0000005404a4723c */ /* 0x040fe400000018ff */
[----:B------:R-:W-:Y:S01]  /*3ee0*/  FMNMX.FTZ R14, R188, R3, !PT ;  /* 0x00000003bc0e7209 */ /* 0x000fe20007810000 */
[----:B------:R1:W3:Y:S01]  /*3ef0*/  MUFU.EX2 R232, R8 ;  /* 0x0000000800e87308 */ /* 0x0002e20000000800 */
[----:B--2---:R-:W-:Y:S01]  /*3f00*/  FMNMX.FTZ R3, R0, R9, !PT ;  /* 0x0000000900037209 */ /* 0x004fe20007810000 */
[--C-:B------:R-:W-:Y:S02]  /*3f10*/  FFMA.FTZ R0, R24, c[0x0][0x2d0], -R12.reuse ;  /* 0x0000b40018007a23 */ /* 0x100fe4000001080c */
[----:B------:R-:W2:Y:S01]  /*3f20*/  SHFL.BFLY PT, R15, R14, 0x2, 0x1f ;  /* 0x0c401f000e0f7f89 */ /* 0x000ea200000e0000 */
[C---:B------:R-:W-:Y:S03]  /*3f30*/  HMMA.16816.F32 R116, R4.reuse, R120, RZ ;  /* 0x000000780474723c */ /* 0x040fe600000018ff */
[----:B------:R-:W4:Y:S01]  /*3f40*/  SHFL.BFLY PT, R16, R3, 0x1, 0x1f ;  /* 0x0c201f0003107f89 */ /* 0x000f2200000e0000 */
[----:B------:R2:W-:Y:S04]  /*3f50*/  MUFU.EX2 R231, R0 ;  /* 0x0000000000e77308 */ /* 0x0005e80000000800 */
[----:B------:R-:W-:Y:S01]  /*3f60*/  HMMA.16816.F32 R136, R4, R44, RZ ;  /* 0x0000002c0488723c */ /* 0x000fe200000018ff */
[----:B-1----:R-:W-:Y:S01]  /*3f70*/  FFMA.FTZ R8, R21, c[0x0][0x2d0], -R12 ;  /* 0x0000b40015087a23 */ /* 0x002fe2000001080c */
[----:B---3--:R-:W-:-:S03]  /*3f80*/  F2FP.PACK_AB R10, R232, R218 ;  /* 0x000000dae80a723e */ /* 0x008fc600000000ff */
[----:B------:R1:W-:Y:S03]  /*3f90*/  MUFU.EX2 R181, R8 ;  /* 0x0000000800b57308 */ /* 0x0003e60000000800 */
[----:B------:R-:W-:Y:S01]  /*3fa0*/  HMMA.16816.F32 R148, R4, R48, RZ ;  /* 0x000000300494723c */ /* 0x000fe200000018ff */
[----:B--2---:R-:W-:-:S07]  /*3fb0*/  FMNMX.FTZ R0, R14, R15, !PT ;  /* 0x0000000f0e007209 */ /* 0x004fce0007810000 */
[----:B------:R-:W-:Y:S01]  /*3fc0*/  HMMA.16816.F32 R156, R4, R88, RZ ;  /* 0x00000058049c723c */ /* 0x000fe200000018ff */
[----:B------:R-:W-:Y:S01]  /*3fd0*/  MOV R14, R203 ;  /* 0x000000cb000e7202 */ /* 0x000fe20000000f00 */
[----:B------:R-:W-:Y:S01]  /*3fe0*/  IMAD.MOV.U32 R15, RZ, RZ, R202 ;  /* 0x000000ffff0f7224 */ /* 0x000fe200078e00ca */
[----:B----4-:R-:W-:Y:S01]  /*3ff0*/  FMNMX.FTZ R173, R3, R16, !PT ;  /* 0x0000001003ad7209 */ /* 0x010fe20007810000 */
[----:B-1----:R-:W-:-:S04]  /*4000*/  FFMA.FTZ R8, R22, c[0x0][0x2d0], -R12 ;  /* 0x0000b40016087a23 */ /* 0x002fc8000001080c */
[C---:B------:R-:W-:Y:S01]  /*4010*/  HMMA.16816.F32 R140, R4.reuse, R96, RZ ;  /* 0x00000060048c723c */ /* 0x040fe200000018ff */
[C---:B------:R-:W-:Y:S01]  /*4020*/  FMUL.FTZ R3, R173.reuse, c[0x0][0x2d0] ;  /* 0x0000b400ad037a20 */ /* 0x040fe20000410000 */
[----:B------:R-:W-:Y:S01]  /*4030*/  FSETP.NEU.FTZ.AND P1, PT, R173, -INF , PT ;  /* 0xff800000ad00780b */ /* 0x000fe20003f3d000 */
[----:B------:R1:W2:Y:S03]  /*4040*/  MUFU.EX2 R183, R8 ;  /* 0x0000000800b77308 */ /* 0x0002a60000000800 */
[----:B------:R-:W-:Y:S02]  /*4050*/  FSEL R3, R3, RZ, P1 ;  /* 0x000000ff03037208 */ /* 0x000fe40000800000 */
[C---:B------:R-:W-:Y:S08]  /*4060*/  HMMA.16816.F32 R128, R4.reuse, R100, RZ ;  /* 0x000000640480723c */ /* 0x040ff000000018ff */
[----:B------:R-:W-:Y:S01]  /*4070*/  HMMA.16816.F32 R124, R4, R104, RZ ;  /* 0x00000068047c723c */ /* 0x000fe200000018ff */
[----:B-1----:R-:W-:Y:S01]  /*4080*/  FFMA.FTZ R8, R23, c[0x0][0x2d0], -R12 ;  /* 0x0000b40017087a23 */ /* 0x002fe2000001080c */
[----:B--2---:R-:W-:-:S03]  /*4090*/  F2FP.PACK_AB R9, R183, R181 ;  /* 0x000000b5b709723e */ /* 0x004fc600000000ff */
[----:B------:R1:W2:Y:S03]  /*40a0*/  MUFU.EX2 R217, R8 ;  /* 0x0000000800d97308 */ /* 0x0002a60000000800 */
[C---:B------:R-:W-:Y:S08]  /*40b0*/  HMMA.16816.F32 R108, R4.reuse, R46, RZ ;  /* 0x0000002e046c723c */ /* 0x040ff000000018ff */
[----:B------:R-:W-:Y:S01]  /*40c0*/  HMMA.16816.F32 R80, R4, R50, RZ ;  /* 0x000000320450723c */ /* 0x000fe200000018ff */
[----:B-1----:R-:W-:-:S07]  /*40d0*/  F2FP.PACK_AB R8, R182, R233 ;  /* 0x000000e9b608723e */ /* 0x002fce00000000ff */
[----:B------:R-:W-:Y:S01]  /*40e0*/  HMMA.16816.F32 R40, R4, R86, RZ ;  /* 0x000000560428723c */ /* 0x000fe200000018ff */
[----:B--2---:R-:W-:-:S07]  /*40f0*/  F2FP.PACK_AB R11, R231, R217 ;  /* 0x000000d9e70b723e */ /* 0x004fce00000000ff */
[C---:B------:R-:W-:Y:S08]  /*4100*/  HMMA.16816.F32 R36, R4.reuse, R90, RZ ;  /* 0x0000005a0424723c */ /* 0x040ff000000018ff */
[C---:B------:R-:W-:Y:S08]  /*4110*/  HMMA.16816.F32 R32, R4.reuse, R98, RZ ;  /* 0x000000620420723c */ /* 0x040ff000000018ff */
[C---:B------:R-:W-:Y:S08]  /*4120*/  HMMA.16816.F32 R28, R4.reuse, R102, RZ ;  /* 0x00000066041c723c */ /* 0x040ff000000018ff */
[C---:B------:R-:W-:Y:S08]  /*4130*/  HMMA.16816.F32 R24, R4.reuse, R106, RZ ;  /* 0x0000006a0418723c */ /* 0x040ff000000018ff */
[----:B------:R-:W-:Y:S01]  /*4140*/  HMMA.16816.F32 R20, R4, R122, RZ ;  /* 0x0000007a0414723c */ /* 0x000fe200000018ff */
[----:B------:R-:W1:Y:S06]  /*4150*/  SHFL.BFLY PT, R5, R0, 0x1, 0x1f ;  /* 0x0c201f0000057f89 */ /* 0x000e6c00000e0000 */
[----:B------:R-:W-:Y:S01]  /*4160*/  FFMA.FTZ R4, R144, c[0x0][0x2d0], -R3 ;  /* 0x0000b40090047a23 */ /* 0x000fe20000010803 */
[----:B------:R-:W-:Y:S01]  /*4170*/  HMMA.16816.F32 R244, R8, R68, R164 ;  /* 0x0000004408f4723c */ /* 0x000fe200000018a4 */
[----:B------:R-:W-:-:S02]  /*4180*/  IMAD.MOV.U32 R144, RZ, RZ, R183 ;  /* 0x000000ffff907224 */ /* 0x000fc400078e00b7 */
[----:B------:R2:W-:Y:S04]  /*4190*/  MUFU.EX2 R164, R4 ;  /* 0x0000000400a47308 */ /* 0x0005e80000000800 */
[----:B------:R-:W-:Y:S01]  /*41a0*/  IMAD.MOV.U32 R166, RZ, RZ, R201 ;  /* 0x000000ffffa67224 */ /* 0x000fe200078e00c9 */
[----:B------:R-:W-:Y:S01]  /*41b0*/  HMMA.16816.F32 R116, R8, R92, R116 ;  /* 0x0000005c0874723c */ /* 0x000fe20000001874 */
[----:B------:R-:W-:-:S07]  /*41c0*/  MOV R165, R200 ;  /* 0x000000c800a57202 */ /* 0x000fce0000000f00 */
[C---:B------:R-:W-:Y:S01]  /*41d0*/  HMMA.16816.F32 R196, R8.reuse, R76, R136 ;  /* 0x0000004c08c4723c */ /* 0x040fe20000001888 */
[----:B-1----:R-:W-:Y:S01]  /*41e0*/  FMNMX.FTZ R172, R0, R5, !PT ;  /* 0x0000000500ac7209 */ /* 0x002fe20007810000 */
[--C-:B------:R-:W-:Y:S02]  /*41f0*/  FFMA.FTZ R0, R133, c[0x0][0x2d0], -R3.reuse ;  /* 0x0000b40085007a23 */ /* 0x100fe40000010803 */
[----:B--2---:R-:W-:Y:S01]  /*4200*/  FFMA.FTZ R4, R135, c[0x0][0x2d0], -R3 ;  /* 0x0000b40087047a23 */ /* 0x004fe20000010803 */
[----:B------:R-:W-:Y:S01]  /*4210*/  FSETP.NEU.FTZ.AND P1, PT, R172, -INF , PT ;  /* 0xff800000ac00780b */ /* 0x000fe20003f3d000 */
[----:B------:R1:W2:Y:S01]  /*4220*/  MUFU.EX2 R5, R0 ;  /* 0x0000000000057308 */ /* 0x0002a20000000800 */
[----:B------:R-:W-:Y:S01]  /*4230*/  IMAD.MOV.U32 R133, RZ, RZ, R182 ;  /* 0x000000ffff857224 */ /* 0x000fe200078e00b6 */
[----:B------:R-:W-:Y:S01]  /*4240*/  HMMA.16816.F32 R136, R8, R64, R156 ;  /* 0x000000400888723c */ /* 0x000fe2000000189c */
[----:B------:R-:W-:Y:S01]  /*4250*/  IMAD.MOV.U32 R210, RZ, RZ, R244 ;  /* 0x000000ffffd27224 */ /* 0x000fe200078e00f4 */
[----:B------:R-:W-:Y:S01]  /*4260*/  MOV R206, R245 ;  /* 0x000000f500ce7202 */ /* 0x000fe20000000f00 */
[----:B------:R-:W-:-:S02]  /*4270*/  IMAD.MOV.U32 R205, RZ, RZ, R246 ;  /* 0x000000ffffcd7224 */ /* 0x000fc400078e00f6 */
[----:B------:R-:W-:Y:S01]  /*4280*/  IMAD.MOV.U32 R204, RZ, RZ, R247 ;  /* 0x000000ffffcc7224 */ /* 0x000fe200078e00f7 */
[----:B------:R3:W4:Y:S02]  /*4290*/  MUFU.EX2 R135, R4 ;  /* 0x0000000400877308 */ /* 0x0007240000000800 */
[----:B------:R-:W-:Y:S01]  /*42a0*/  IMAD.MOV.U32 R242, RZ, RZ, R117 ;  /* 0x000000fffff27224 */ /* 0x000fe200078e0075 */
[----:B------:R-:W-:Y:S01]  /*42b0*/  MOV R243, R118 ;  /* 0x0000007600f37202 */ /* 0x000fe20000000f00 */
[----:B------:R-:W-:Y:S01]  /*42c0*/  IMAD.MOV.U32 R241, RZ, RZ, R116 ;  /* 0x000000fffff17224 */ /* 0x000fe200078e0074 */
[----:B------:R-:W-:Y:S01]  /*42d0*/  HMMA.16816.F32 R128, R8, R56, R128 ;  /* 0x000000380880723c */ /* 0x000fe20000001880 */
[----:B-1----:R-:W-:-:S05]  /*42e0*/  FMUL.FTZ R0, R172, c[0x0][0x2d0] ;  /* 0x0000b400ac007a20 */ /* 0x002fca0000410000 */
[----:B------:R-:W-:Y:S02]  /*42f0*/  FSEL R0, R0, RZ, P1 ;  /* 0x000000ff00007208 */ /* 0x000fe40000800000 */
[----:B------:R-:W-:Y:S01]  /*4300*/  HMMA.16816.F32 R124, R8, R52, R124 ;  /* 0x00000034087c723c */ /* 0x000fe2000000187c */
[----:B---3--:R-:W-:-:S04]  /*4310*/  FFMA.FTZ R4, R134, c[0x0][0x2d0], -R3 ;  /* 0x0000b40086047a23 */ /* 0x008fc80000010803 */
[----:B------:R-:W-:Y:S01]  /*4320*/  MOV R18, R139 ;  /* 0x0000008b00127202 */ /* 0x000fe20000000f00 */
[----:B------:R-:W-:Y:S01]  /*4330*/  IMAD.MOV.U32 R17, RZ, RZ, R136 ;  /* 0x000000ffff117224 */ /* 0x000fe200078e0088 */
[----:B------:R1:W3:Y:S01]  /*4340*/  MUFU.EX2 R134, R4 ;  /* 0x0000000400867308 */ /* 0x0002e20000000800 */
[----:B------:R-:W-:Y:S01]  /*4350*/  IMAD.MOV.U32 R16, RZ, RZ, R137 ;  /* 0x000000ffff107224 */ /* 0x000fe200078e0089 */
[----:B------:R-:W-:Y:S01]  /*4360*/  MOV R7, R138 ;  /* 0x0000008a00077202 */ /* 0x000fe20000000f00 */
[C---:B------:R-:W-:Y:S06]  /*4370*/  HMMA.16816.F32 R220, R8.reuse, R72, R148 ;  /* 0x0000004808dc723c */ /* 0x040fec0000001894 */
[----:B------:R-:W-:Y:S01]  /*4380*/  IMAD.MOV.U32 R211, RZ, RZ, R131 ;  /* 0x000000ffffd37224 */ /* 0x000fe200078e0083 */
[----:B------:R-:W-:Y:S01]  /*4390*/  MOV R208, R130 ;  /* 0x0000008200d07202 */ /* 0x000fe20000000f00 */
[----:B------:R-:W-:Y:S01]  /*43a0*/  HMMA.16816.F32 R136, R8, R60, R140 ;  /* 0x0000003c0888723c */ /* 0x000fe2000000188c */
[----:B------:R-:W-:Y:S01]  /*43b0*/  IMAD.MOV.U32 R207, RZ, RZ, R129 ;  /* 0x000000ffffcf7224 */ /* 0x000fe200078e0081 */
[----:B------:R-:W-:Y:S01]  /*43c0*/  MOV R150, R217 ;  /* 0x000000d900967202 */ /* 0x000fe20000000f00 */
[----:B------:R-:W-:-:S02]  /*43d0*/  IMAD.MOV.U32 R209, RZ, RZ, R128 ;  /* 0x000000ffffd17224 */ /* 0x000fc400078e0080 */
[----:B-1----:R-:W-:Y:S01]  /*43e0*/  FFMA.FTZ R4, R115, c[0x0][0x2d0], -R3 ;  /* 0x0000b40073047a23 */ /* 0x002fe20000010803 */
[----:B------:R-:W-:Y:S01]  /*43f0*/  MOV R115, R181 ;  /* 0x000000b500737202 */ /* 0x000fe20000000f00 */
[----:B------:R-:W-:Y:S01]  /*4400*/  IMAD.MOV.U32 R130, RZ, RZ, R126 ;  /* 0x000000ffff827224 */ /* 0x000fe200078e007e */
[----:B------:R-:W-:Y:S01]  /*4410*/  MOV R131, R125 ;  /* 0x0000007d00837202 */ /* 0x000fe20000000f00 */
[----:B------:R1:W-:Y:S01]  /*4420*/  MUFU.EX2 R235, R4 ;  /* 0x0000000400eb7308 */ /* 0x0003e20000000800 */
[----:B------:R-:W-:Y:S01]  /*4430*/  IMAD.MOV.U32 R129, RZ, RZ, R127 ;  /* 0x000000ffff817224 */ /* 0x000fe200078e007f */
[----:B------:R-:W-:Y:S01]  /*4440*/  MOV R128, R124 ;  /* 0x0000007c00807202 */ /* 0x000fe20000000f00 */
[----:B------:R-:W-:Y:S01]  /*4450*/  IMAD.MOV.U32 R151, RZ, RZ, R218 ;  /* 0x000000ffff977224 */ /* 0x000fe200078e00da */
[----:B------:R-:W-:Y:S01]  /*4460*/  HMMA.16816.F32 R124, R8, R78, R108 ;  /* 0x0000004e087c723c */ /* 0x000fe2000000186c */
[----:B------:R-:W-:Y:S02]  /*4470*/  IMAD.MOV.U32 R149, RZ, RZ, R216 ;  /* 0x000000ffff957224 */ /* 0x000fe400078e00d8 */
[----:B------:R-:W-:-:S04]  /*4480*/  IMAD.MOV.U32 R148, RZ, RZ, R215 ;  /* 0x000000ffff947224 */ /* 0x000fc800078e00d7 */
[----:B------:R-:W-:Y:S01]  /*4490*/  IMAD.MOV.U32 R109, RZ, RZ, R18 ;  /* 0x000000ffff6d7224 */ /* 0x000fe200078e0012 */
[C---:B------:R-:W-:Y:S01]  /*44a0*/  HMMA.16816.F32 R140, R8.reuse, R70, R40 ;  /* 0x00000046088c723c */ /* 0x040fe20000001828 */
[----:B------:R-:W-:Y:S01]  /*44b0*/  IMAD.MOV.U32 R110, RZ, RZ, R17 ;  /* 0x000000ffff6e7224 */ /* 0x000fe200078e0011 */
[----:B------:R-:W-:Y:S01]  /*44c0*/  MOV R111, R16 ;  /* 0x00000010006f7202 */ /* 0x000fe20000000f00 */
[----:B------:R-:W-:Y:S01]  /*44d0*/  IMAD.MOV.U32 R6, RZ, RZ, R137 ;  /* 0x000000ffff067224 */ /* 0x000fe200078e0089 */
[----:B------:R-:W-:Y:S01]  /*44e0*/  MOV R213, R139 ;  /* 0x0000008b00d57202 */ /* 0x000fe20000000f00 */
[----:B-1----:R-:W-:Y:S02]  /*44f0*/  FFMA.FTZ R4, R114, c[0x0][0x2d0], -R3 ;  /* 0x0000b40072047a23 */ /* 0x002fe40000010803 */
[----:B------:R-:W-:Y:S01]  /*4500*/  IMAD.MOV.U32 R214, RZ, RZ, R138 ;  /* 0x000000ffffd67224 */ /* 0x000fe200078e008a */
[----:B------:R-:W-:Y:S01]  /*4510*/  HMMA.16816.F32 R248, R8, R66, R36 ;  /* 0x0000004208f8723c */ /* 0x000fe20000001824 */
[----:B------:R1:W-:Y:S01]  /*4520*/  MUFU.EX2 R238, R4 ;  /* 0x0000000400ee7308 */ /* 0x0003e20000000800 */
[----:B------:R-:W-:-:S02]  /*4530*/  IMAD.MOV.U32 R212, RZ, RZ, R136 ;  /* 0x000000ffffd47224 */ /* 0x000fc400078e0088 */
[----:B------:R-:W-:-:S04]  /*4540*/  IMAD.MOV.U32 R114, RZ, RZ, R7 ;  /* 0x000000ffff727224 */ /* 0x000fc800078e0007 */
[C---:B------:R-:W-:Y:S07]  /*4550*/  HMMA.16816.F32 R136, R8.reuse, R74, R80 ;  /* 0x0000004a0888723c */ /* 0x040fee0000001850 */
[----:B------:R-:W-:Y:S01]  /*4560*/  IMAD.MOV.U32 R83, RZ, RZ, R6 ;  /* 0x000000ffff537224 */ /* 0x000fe200078e0006 */
[----:B------:R-:W-:Y:S01]  /*4570*/  HMMA.16816.F32 R244, R8, R62, R32 ;  /* 0x0000003e08f4723c */ /* 0x000fe20000001820 */
[----:B-1----:R-:W-:Y:S02]  /*4580*/  FFMA.FTZ R4, R160, c[0x0][0x2d0], -R0 ;  /* 0x0000b400a0047a23 */ /* 0x002fe40000010800 */
[----:B--2---:R-:W-:-:S02]  /*4590*/  IMAD.MOV.U32 R160, RZ, RZ, R5 ;  /* 0x000000ffffa07224 */ /* 0x004fc400078e0005 */
[----:B------:R1:W-:Y:S03]  /*45a0*/  MUFU.EX2 R117, R4 ;  /* 0x0000000400757308 */ /* 0x0003e60000000800 */
[C---:B------:R-:W-:Y:S08]  /*45b0*/  HMMA.16816.F32 R216, R8.reuse, R58, R28 ;  /* 0x0000003a08d8723c */ /* 0x040ff0000000181c */
[----:B------:R-:W-:Y:S01]  /*45c0*/  HMMA.16816.F32 R156, R8, R54, R24 ;  /* 0x00000036089c723c */ /* 0x000fe20000001818 */
[----:B-1----:R-:W-:-:S02]  /*45d0*/  FFMA.FTZ R4, R154, c[0x0][0x2d0], -R0 ;  /* 0x0000b4009a047a23 */ /* 0x002fc40000010800 */
[----:B------:R-:W-:-:S05]  /*45e0*/  IMAD.MOV.U32 R154, RZ, RZ, R130 ;  /* 0x000000ffff9a7224 */ /* 0x000fca00078e0082 */
[----:B------:R-:W-:Y:S01]  /*45f0*/  HMMA.16816.F32 R200, R8, R94, R20 ;  /* 0x0000005e08c8723c */ /* 0x000fe20000001814 */
[----:B------:R1:W2:Y:S06]  /*4600*/  MUFU.EX2 R116, R4 ;  /* 0x0000000400747308 */ /* 0x0002ac0000000800 */
[----:B----4-:R-:W-:Y:S02]  /*4610*/  F2FP.PACK_AB R8, R135, R164 ;  /* 0x000000a48708723e */ /* 0x010fe400000000ff */
[----:B---3--:R-:W-:Y:S01]  /*4620*/  F2FP.PACK_AB R10, R160, R134 ;  /* 0x00000086a00a723e */ /* 0x008fe200000000ff */
[----:B-1----:R-:W-:Y:S01]  /*4630*/  FFMA.FTZ R4, R152, c[0x0][0x2d0], -R0 ;  /* 0x0000b40098047a23 */ /* 0x002fe20000010800 */
[----:B--2---:R-:W-:Y:S01]  /*4640*/  F2FP.PACK_AB R9, R116, R117 ;  /* 0x000000757409723e */ /* 0x004fe200000000ff */
[----:B------:R-:W-:-:S02]  /*4650*/  IMAD.MOV.U32 R152, RZ, RZ, R128 ;  /* 0x000000ffff987224 */ /* 0x000fc400078e0080 */
[----:B------:R1:W-:Y:S02]  /*4660*/  MUFU.EX2 R118, R4 ;  /* 0x0000000400767308 */ /* 0x0003e40000000800 */
[----:B-1----:R-:W-:-:S06]  /*4670*/  FFMA.FTZ R4, R146, c[0x0][0x2d0], -R0 ;  /* 0x0000b40092047a23 */ /* 0x002fcc0000010800 */
[----:B------:R1:W2:Y:S02]  /*4680*/  MUFU.EX2 R175, R4 ;  /* 0x0000000400af7308 */ /* 0x0002a40000000800 */
[----:B-1----:R-:W-:Y:S01]  /*4690*/  FFMA.FTZ R4, R113, c[0x0][0x2d0], -R3 ;  /* 0x0000b40071047a23 */ /* 0x002fe20000010803 */
[----:B--2---:R-:W-:-:S05]  /*46a0*/  F2FP.PACK_AB R11, R175, R118 ;  /* 0x00000076af0b723e */ /* 0x004fca00000000ff */
[----:B------:R1:W2:Y:S02]  /*46b0*/  MUFU.EX2 R5, R4 ;  /* 0x0000000400057308 */ /* 0x0002a40000000800 */
[C---:B------:R-:W-:Y:S08]  /*46c0*/  HMMA.16816.F32 R40, R8.reuse, R44, RZ ;  /* 0x0000002c0828723c */ /* 0x040ff000000018ff */
[----:B------:R-:W-:Y:S01]  /*46d0*/  HMMA.16816.F32 R36, R8, R48, RZ ;  /* 0x000000300824723c */ /* 0x000fe200000018ff */
[----:B-1----:R-:W-:-:S04]  /*46e0*/  FFMA.FTZ R4, R112, c[0x0][0x2d0], -R3 ;  /* 0x0000b40070047a23 */ /* 0x002fc80000010803 */
[----:B------:R1:W3:Y:S03]  /*46f0*/  MUFU.EX2 R167, R4 ;  /* 0x0000000400a77308 */ /* 0x0002e60000000800 */
[C---:B------:R-:W-:Y:S07]  /*4700*/  HMMA.16816.F32 R32, R8.reuse, R84, RZ ;  /* 0x000000540820723c */ /* 0x040fee00000018ff */
[----:B------:R-:W-:Y:S01]  /*4710*/  IMAD.MOV.U32 R84, RZ, RZ, R109 ;  /* 0x000000ffff547224 */ /* 0x000fe200078e006d */
[----:B------:R-:W-:Y:S01]  /*4720*/  HMMA.16816.F32 R20, R8, R100, RZ ;  /* 0x000000640814723c */ /* 0x000fe200000018ff */
[----:B------:R-:W-:-:S02]  /*4730*/  IMAD.MOV.U32 R85, RZ, RZ, R110 ;  /* 0x000000ffff557224 */ /* 0x000fc400078e006e */
[----:B-1----:R-:W-:-:S04]  /*4740*/  FFMA.FTZ R4, R147, c[0x0][0x2d0], -R0 ;  /* 0x0000b40093047a23 */ /* 0x002fc80000010800 */
[----:B--2---:R-:W-:Y:S01]  /*4750*/  MOV R100, R5 ;  /* 0x0000000500647202 */ /* 0x004fe20000000f00 */
[----:B------:R-:W-:Y:S01]  /*4760*/  HMMA.16816.F32 R28, R8, R88, RZ ;  /* 0x00000058081c723c */ /* 0x000fe200000018ff */
[----:B------:R-:W-:Y:S01]  /*4770*/  IMAD.MOV.U32 R101, RZ, RZ, R180 ;  /* 0x000000ffff657224 */ /* 0x000fe200078e00b4 */
[----:B------:R1:W-:Y:S01]  /*4780*/  MUFU.EX2 R252, R4 ;  /* 0x0000000400fc7308 */ /* 0x0003e20000000800 */
[----:B---3--:R-:W-:-:S04]  /*4790*/  F2FP.PACK_AB R6, R167, R100 ;  /* 0x00000064a706723e */ /* 0x008fc800000000ff */
[----:B------:R-:W-:Y:S01]  /*47a0*/  MOV R88, R111 ;  /* 0x0000006f00587202 */ /* 0x000fe20000000f00 */
[----:B------:R-:W-:Y:S01]  /*47b0*/  HMMA.16816.F32 R24, R8, R96, RZ ;  /* 0x000000600818723c */ /* 0x000fe200000018ff */
[----:B------:R-:W-:-:S07]  /*47c0*/  MOV R89, R114 ;  /* 0x0000007200597202 */ /* 0x000fce0000000f00 */
[C---:B------:R-:W-:Y:S01]  /*47d0*/  HMMA.16816.F32 R16, R8.reuse, R104, RZ ;  /* 0x000000680810723c */ /* 0x040fe200000018ff */
[----:B-1----:R-:W-:Y:S02]  /*47e0*/  FFMA.FTZ R4, R153, c[0x0][0x2d0], -R0 ;  /* 0x0000b40099047a23 */ /* 0x002fe40000010800 */
[----:B------:R-:W-:Y:S02]  /*47f0*/  IMAD.MOV.U32 R153, RZ, RZ, R131 ;  /* 0x000000ffff997224 */ /* 0x000fe400078e0083 */
[----:B------:R1:W2:Y:S02]  /*4800*/  MUFU.EX2 R237, R4 ;  /* 0x0000000400ed7308 */ /* 0x0002a40000000800 */
[----:B------:R-:W-:Y:S01]  /*4810*/  IMAD.MOV.U32 R104, RZ, RZ, R133 ;  /* 0x000000ffff687224 */ /* 0x000fe200078e0085 */
[----:B------:R-:W-:Y:S01]  /*4820*/  MOV R105, R144 ;  /* 0x0000009000697202 */ /* 0x000fe20000000f00 */
[----:B------:R-:W-:Y:S01]  /*4830*/  IMAD.MOV.U32 R133, RZ, RZ, R165 ;  /* 0x000000ffff857224 */ /* 0x000fe200078e00a5 */
[----:B------:R-:W-:Y:S01]  /*4840*/  HMMA.16816.F32 R44, R8, R46, RZ ;  /* 0x0000002e082c723c */ /* 0x000fe200000018ff */
[----:B------:R-:W-:Y:S01]  /*4850*/  IMAD.MOV.U32 R165, RZ, RZ, R166 ;  /* 0x000000ffffa57224 */ /* 0x000fe200078e00a6 */
[----:B------:R-:W-:Y:S01]  /*4860*/  MOV R166, R148 ;  /* 0x0000009400a67202 */ /* 0x000fe20000000f00 */
[----:B-1----:R-:W-:Y:S01]  /*4870*/  FFMA.FTZ R4, R145, c[0x0][0x2d0], -R0 ;  /* 0x0000b40091047a23 */ /* 0x002fe20000010800 */
[----:B--2---:R-:W-:-:S03]  /*4880*/  F2FP.PACK_AB R5, R237, R252 ;  /* 0x000000fced05723e */ /* 0x004fc600000000ff */
[----:B------:R1:W-:Y:S02]  /*4890*/  MUFU.EX2 R108, R4 ;  /* 0x00000004006c7308 */ /* 0x0003e40000000800 */
[----:B-1----:R-:W-:Y:S01]  /*48a0*/  FFMA.FTZ R4, R155, c[0x0][0x2d0], -R0 ;  /* 0x0000b4009b047a23 */ /* 0x002fe20000010800 */
[----:B------:R-:W-:-:S05]  /*48b0*/  MOV R155, R129 ;  /* 0x00000081009b7202 */ /* 0x000fca0000000f00 */
[----:B------:R1:W2:Y:S02]  /*48c0*/  MUFU.EX2 R215, R4 ;  /* 0x0000000400d77308 */ /* 0x0002a40000000800 */
[----:B-1----:R-:W-:Y:S02]  /*48d0*/  F2FP.PACK_AB R4, R238, R235 ;  /* 0x000000ebee04723e */ /* 0x002fe400000000ff */
[----:B--2---:R-:W-:-:S07]  /*48e0*/  F2FP.PACK_AB R7, R215, R108 ;  /* 0x0000006cd707723e */ /* 0x004fce00000000ff */
[C---:B------:R-:W-:Y:S07]  /*48f0*/  HMMA.16816.F32 R180, R4.reuse, R76, R40 ;  /* 0x0000004c04b4723c */ /* 0x040fee0000001828 */
[----:B------:R-:W-:Y:S01]  /*4900*/  IMAD.MOV.U32 R76, RZ, RZ, R83 ;  /* 0x000000ffff4c7224 */ /* 0x000fe200078e0053 */
[----:B------:R-:W-:Y:S01]  /*4910*/  HMMA.16816.F32 R128, R4, R56, R20 ;  /* 0x000000380480723c */ /* 0x000fe20000001814 */
[----:B------:R-:W-:-:S07]  /*4920*/  IMAD.MOV.U32 R77, RZ, RZ, R115 ;  /* 0x000000ffff4d7224 */ /* 0x000fce00078e0073 */
[C---:B------:R-:W-:Y:S07]  /*4930*/  HMMA.16816.F32 R80, R4.reuse, R72, R36 ;  /* 0x000000480450723c */ /* 0x040fee0000001824 */
[----:B------:R-:W-:Y:S01]  /*4940*/  IMAD.MOV.U32 R72, RZ, RZ, R108 ;  /* 0x000000ffff487224 */ /* 0x000fe200078e006c */
[----:B------:R-:W-:Y:S01]  /*4950*/  MOV R73, R149 ;  /* 0x0000009500497202 */ /* 0x000fe20000000f00 */
[----:B------:R-:W-:Y:S07]  /*4960*/  HMMA.16816.F32 R108, R4, R68, R32 ;  /* 0x00000044046c723c */ /* 0x000fee0000001820 */
[----:B------:R-:W-:Y:S01]  /*4970*/  IMAD.MOV.U32 R68, RZ, RZ, R150 ;  /* 0x000000ffff447224 */ /* 0x000fe200078e0096 */
[----:B------:R-:W-:Y:S01]  /*4980*/  HMMA.16816.F32 R32, R8, R90, RZ ;  /* 0x0000005a0820723c */ /* 0x000fe200000018ff */
[----:B------:R-:W-:-:S06]  /*4990*/  IMAD.MOV.U32 R69, RZ, RZ, R151 ;  /* 0x000000ffff457224 */ /* 0x000fcc00078e0097 */
[----:B------:R-:W-:Y:S01]  /*49a0*/  MOV R91, R204 ;  /* 0x000000cc005b7202 */ /* 0x000fe20000000f00 */
[----:B------:R-:W-:Y:S01]  /*49b0*/  HMMA.16816.F32 R112, R4, R64, R28 ;  /* 0x000000400470723c */ /* 0x000fe2000000181c */
[----:B------:R-:W-:-:S07]  /*49c0*/  IMAD.MOV.U32 R90, RZ, RZ, R205 ;  /* 0x000000ffff5a7224 */ /* 0x000fce00078e00cd */
[C---:B------:R-:W-:Y:S08]  /*49d0*/  HMMA.16816.F32 R148, R4.reuse, R60, R24 ;  /* 0x0000003c0494723c */ /* 0x040ff00000001818 */
[----:B------:R-:W-:Y:S08]  /*49e0*/  HMMA.16816.F32 R144, R4, R52, R16 ;  /* 0x000000340490723c */ /* 0x000ff00000001810 */
[C---:B------:R-:W-:Y:S08]  /*49f0*/  HMMA.16816.F32 R40, R8.reuse, R50, RZ ;  /* 0x000000320828723c */ /* 0x040ff000000018ff */
[C---:B------:R-:W-:Y:S08]  /*4a00*/  HMMA.16816.F32 R36, R8.reuse, R86, RZ ;  /* 0x000000560824723c */ /* 0x040ff000000018ff */
[C---:B------:R-:W-:Y:S08]  /*4a10*/  HMMA.16816.F32 R28, R8.reuse, R98, RZ ;  /* 0x00000062081c723c */ /* 0x040ff000000018ff */
[C---:B------:R-:W-:Y:S07]  /*4a20*/  HMMA.16816.F32 R24, R8.reuse, R102, RZ ;  /* 0x000000660818723c */ /* 0x040fee00000018ff */
[----:B------:R-:W-:Y:S01]  /*4a30*/  IMAD.MOV.U32 R103, RZ, RZ, R105 ;  /* 0x000000ffff677224 */ /* 0x000fe200078e0069 */
[----:B------:R-:W-:Y:S01]  /*4a40*/  HMMA.16816.F32 R16, R8, R120, RZ ;  /* 0x000000780810723c */ /* 0x000fe200000018ff */
[----:B------:R-:W-:Y:S01]  /*4a50*/  MOV R105, R88 ;  /* 0x0000005800697202 */ /* 0x000fe20000000f00 */
[----:B------:R-:W-:Y:S01]  /*4a60*/  IMAD.MOV.U32 R102, RZ, RZ, R104 ;  /* 0x000000ffff667224 */ /* 0x000fe200078e0068 */
[----:B------:R-:W-:-:S02]  /*4a70*/  MOV R88, R210 ;  /* 0x000000d200587202 */ /* 0x000fc40000000f00 */
[----:B------:R-:W-:Y:S02]  /*4a80*/  MOV R104, R85 ;  /* 0x0000005500687202 */ /* 0x000fe40000000f00 */
[----:B------:R-:W-:Y:S01]  /*4a90*/  IMAD.MOV.U32 R120, RZ, RZ, R212 ;  /* 0x000000ffff787224 */ /* 0x000fe200078e00d4 */
[----:B------:R-:W-:Y:S01]  /*4aa0*/  HMMA.16816.F32 R20, R8, R106, RZ ;  /* 0x0000006a0814723c */ /* 0x000fe200000018ff */
[----:B------:R-:W-:-:S06]  /*4ab0*/  IMAD.MOV.U32 R121, RZ, RZ, R76 ;  /* 0x000000ffff797224 */ /* 0x000fcc00078e004c */
[----:B------:R-:W-:Y:S01]  /*4ac0*/  IMAD.MOV.U32 R106, RZ, RZ, R89 ;  /* 0x000000ffff6a7224 */ /* 0x000fe200078e0059 */
[----:B------:R-:W-:Y:S01]  /*4ad0*/  HMMA.16816.F32 R48, R8, R122, RZ ;  /* 0x0000007a0830723c */ /* 0x000fe200000018ff */
[----:B------:R-:W-:Y:S02]  /*4ae0*/  IMAD.MOV.U32 R89, RZ, RZ, R206 ;  /* 0x000000ffff597224 */ /* 0x000fe400078e00ce */
[----:B------:R-:W-:-:S04]  /*4af0*/  IMAD.MOV.U32 R107, RZ, RZ, R84 ;  /* 0x000000ffff6b7224 */ /* 0x000fc800078e0054 */
[----:B------:R-:W-:Y:S01]  /*4b00*/  FFMA.FTZ R8, R169, c[0x0][0x2d0], -R3 ;  /* 0x0000b400a9087a23 */ /* 0x000fe20000010803 */
[----:B------:R-:W-:Y:S01]  /*4b10*/  HMMA.16816.F32 R64, R4, R66, R32 ;  /* 0x000000420440723c */ /* 0x000fe20000001820 */
[----:B------:R-:W-:Y:S01]  /*4b20*/  MOV R123, R213 ;  /* 0x000000d5007b7202 */ /* 0x000fe20000000f00 */
[----:B------:R-:W-:-:S05]  /*4b30*/  IMAD.MOV.U32 R122, RZ, RZ, R214 ;  /* 0x000000ffff7a7224 */ /* 0x000fca00078e00d6 */
[----:B------:R-:W-:Y:S01]  /*4b40*/  IMAD.MOV.U32 R32, RZ, RZ, R211 ;  /* 0x000000ffff207224 */ /* 0x000fe200078e00d3 */
[C---:B------:R-:W-:Y:S01]  /*4b50*/  HMMA.16816.F32 R96, R4.reuse, R92, R16 ;  /* 0x0000005c0460723c */ /* 0x040fe20000001810 */
[----:B------:R1:W-:Y:S01]  /*4b60*/  MUFU.EX2 R211, R8 ;  /* 0x0000000800d37308 */ /* 0x0003e20000000800 */
[----:B------:R-:W-:Y:S01]  /*4b70*/  IMAD.MOV.U32 R35, RZ, RZ, R133 ;  /* 0x000000ffff237224 */ /* 0x000fe200078e0085 */
[----:B------:R-:W-:Y:S01]  /*4b80*/  LDSM.16.MT88.4 R16, [R227+0x1100] ;  /* 0x00110000e310783b */ /* 0x000fe20000004200 */
[----:B------:R-:W-:Y:S01]  /*4b90*/  IMAD.MOV.U32 R133, RZ, RZ, R234 ;  /* 0x000000ffff857224 */ /* 0x000fe200078e00ea */
[----:B------:R-:W-:Y:S01]  /*4ba0*/  MOV R33, R73 ;  /* 0x0000004900217202 */ /* 0x000fe20000000f00 */
[----:B------:R-:W-:Y:S01]  /*4bb0*/  IMAD.MOV.U32 R34, RZ, RZ, R72 ;  /* 0x000000ffff227224 */ /* 0x000fe200078e0048 */
[----:B------:R-:W-:Y:S01]  /*4bc0*/  MOV R93, R68 ;  /* 0x00000044005d7202 */ /* 0x000fe20000000f00 */
[----:B------:R-:W-:Y:S01]  /*4bd0*/  HMMA.16816.F32 R44, R4, R78, R44 ;  /* 0x0000004e042c723c */ /* 0x000fe2000000182c */
[----:B------:R-:W-:-:S07]  /*4be0*/  IMAD.MOV.U32 R92, RZ, RZ, R69 ;  /* 0x000000ffff5c7224 */ /* 0x000fce00078e0045 */
[----:B------:R-:W-:Y:S01]  /*4bf0*/  HMMA.16816.F32 R40, R4, R74, R40 ;  /* 0x0000004a0428723c */ /* 0x000fe20000001828 */
[----:B-1----:R-:W-:-:S04]  /*4c00*/  FFMA.FTZ R8, R168, c[0x0][0x2d0], -R3 ;  /* 0x0000b400a8087a23 */ /* 0x002fc80000010803 */
[----:B------:R1:W-:Y:S03]  /*4c10*/  MUFU.EX2 R212, R8 ;  /* 0x0000000800d47308 */ /* 0x0003e60000000800 */
[C---:B------:R-:W-:Y:S08]  /*4c20*/  HMMA.16816.F32 R36, R4.reuse, R70, R36 ;  /* 0x000000460424723c */ /* 0x040ff00000001824 */
[----:B------:R-:W-:Y:S01]  /*4c30*/  HMMA.16816.F32 R60, R4, R62, R28 ;  /* 0x0000003e043c723c */ /* 0x000fe2000000181c */
[----:B------:R-:W-:Y:S01]  /*4c40*/  LDSM.16.MT88.4 R28, [R226+0x1100] ;  /* 0x00110000e21c783b */ /* 0x000fe20000004200 */
[----:B-1----:R-:W-:Y:S01]  /*4c50*/  FFMA.FTZ R8, R162, c[0x0][0x2d0], -R3 ;  /* 0x0000b400a2087a23 */ /* 0x002fe20000010803 */
[----:B------:R-:W-:-:S05]  /*4c60*/  MOV R162, R208 ;  /* 0x000000d000a27202 */ /* 0x000fca0000000f00 */
[C---:B------:R-:W-:Y:S01]  /*4c70*/  HMMA.16816.F32 R56, R4.reuse, R58, R24 ;  /* 0x0000003a0438723c */ /* 0x040fe20000001818 */
[----:B------:R1:W-:Y:S01]  /*4c80*/  MUFU.EX2 R213, R8 ;  /* 0x0000000800d57308 */ /* 0x0003e20000000800 */
[----:B------:R-:W-:Y:S06]  /*4c90*/  LDSM.16.MT88.4 R24, [R225+0x1100] ;  /* 0x00110000e118783b */ /* 0x000fec0000004200 */
[C---:B------:R-:W-:Y:S01]  /*4ca0*/  HMMA.16816.F32 R52, R4.reuse, R54, R20 ;  /* 0x000000360434723c */ /* 0x040fe20000001814 */
[----:B------:R-:W2:Y:S07]  /*4cb0*/  LDSM.16.MT88.4 R20, [R224+0x1100] ;  /* 0x00110000e014783b */ /* 0x000eae0000004200 */
[----:B------:R-:W-:Y:S01]  /*4cc0*/  HMMA.16816.F32 R48, R4, R94, R48 ;  /* 0x0000005e0430723c */ /* 0x000fe20000001830 */
[----:B-1----:R-:W-:-:S02]  /*4cd0*/  FFMA.FTZ R8, R161, c[0x0][0x2d0], -R3 ;  /* 0x0000b400a1087a23 */ /* 0x002fc40000010803 */
[----:B------:R-:W-:Y:S02]  /*4ce0*/  IMAD.MOV.U32 R161, RZ, RZ, R207 ;  /* 0x000000ffffa17224 */ /* 0x000fe400078e00cf */
[----:B------:R1:W3:Y:S02]  /*4cf0*/  MUFU.EX2 R214, R8 ;  /* 0x0000000800d67308 */ /* 0x0002e40000000800 */
[----:B------:R-:W-:Y:S02]  /*4d00*/  FFMA.FTZ R4, R177, c[0x0][0x2d0], -R13 ;  /* 0x0000b400b1047a23 */ /* 0x000fe4000001080d */
[----:B-1----:R-:W-:Y:S01]  /*4d10*/  FFMA.FTZ R8, R174, c[0x0][0x2d0], -R0 ;  /* 0x0000b400ae087a23 */ /* 0x002fe20000010800 */
[----:B---3--:R-:W-:-:S03]  /*4d20*/  F2FP.PACK_AB R10, R214, R213 ;  /* 0x000000d5d60a723e */ /* 0x008fc600000000ff */
[----:B------:R1:W-:Y:S08]  /*4d30*/  MUFU.EX2 R174, R4 ;  /* 0x0000000400ae7308 */ /* 0x0003f00000000800 */
[----:B------:R3:W-:Y:S01]  /*4d40*/  MUFU.EX2 R207, R8 ;  /* 0x0000000800cf7308 */ /* 0x0007e20000000800 */
[----:B-1----:R-:W-:-:S07]  /*4d50*/  FFMA.FTZ R4, R184, c[0x0][0x2d0], -R13 ;  /* 0x0000b400b8047a23 */ /* 0x002fce000001080d */
[----:B------:R1:W4:Y:S01]  /*4d60*/  MUFU.EX2 R204, R4 ;  /* 0x0000000400cc7308 */ /* 0x0003220000000800 */
[----:B---3--:R-:W-:-:S07]  /*4d70*/  FFMA.FTZ R8, R170, c[0x0][0x2d0], -R0 ;  /* 0x0000b400aa087a23 */ /* 0x008fce0000010800 */
[----:B------:R3:W2:Y:S01]  /*4d80*/  MUFU.EX2 R208, R8 ;  /* 0x0000000800d07308 */ /* 0x0006a20000000800 */
[----:B-1----:R-:W-:Y:S01]  /*4d90*/  FFMA.FTZ R4, R187, c[0x0][0x2d0], -R12 ;  /* 0x0000b400bb047a23 */ /* 0x002fe2000001080c */
[----:B----4-:R-:W-:-:S06]  /*4da0*/  F2FP.PACK_AB R6, R204, R174 ;  /* 0x000000aecc06723e */ /* 0x010fcc00000000ff */
[----:B------:R1:W-:Y:S01]  /*4db0*/  MUFU.EX2 R168, R4 ;  /* 0x0000000400a87308 */ /* 0x0003e20000000800 */
[----:B---3--:R-:W-:Y:S01]  /*4dc0*/  FFMA.FTZ R8, R163, c[0x0][0x2d0], -R0 ;  /* 0x0000b400a3087a23 */ /* 0x008fe20000010800 */
[----:B--2---:R-:W-:Y:S01]  /*4dd0*/  F2FP.PACK_AB R9, R208, R207 ;  /* 0x000000cfd009723e */ /* 0x004fe200000000ff */
[----:B------:R-:W-:-:S05]  /*4de0*/  IMAD.MOV.U32 R163, RZ, RZ, R209 ;  /* 0x000000ffffa37224 */ /* 0x000fca00078e00d1 */
[----:B------:R2:W-:Y:S01]  /*4df0*/  MUFU.EX2 R209, R8 ;  /* 0x0000000800d17308 */ /* 0x0005e20000000800 */
[----:B-1----:R-:W-:-:S07]  /*4e00*/  FFMA.FTZ R4, R186, c[0x0][0x2d0], -R12 ;  /* 0x0000b400ba047a23 */ /* 0x002fce000001080c */
[----:B------:R1:W3:Y:S01]  /*4e10*/  MUFU.EX2 R169, R4 ;  /* 0x0000000400a97308 */ /* 0x0002e20000000800 */
[----:B--2---:R-:W-:Y:S01]  /*4e20*/  FFMA.FTZ R8, R132, c[0x0][0x2d0], -R0 ;  /* 0x0000b40084087a23 */ /* 0x004fe20000010800 */
[----:B------:R-:W-:-:S06]  /*4e30*/  MOV R132, R77 ;  /* 0x0000004d00847202 */ /* 0x000fcc0000000f00 */
[----:B------:R2:W4:Y:S01]  /*4e40*/  MUFU.EX2 R210, R8 ;  /* 0x0000000800d27308 */ /* 0x0005220000000800 */
[----:B-1----:R-:W-:Y:S01]  /*4e50*/  FFMA.FTZ R4, R185, c[0x0][0x2d0], -R12 ;  /* 0x0000b400b9047a23 */ /* 0x002fe2000001080c */
[----:B---3--:R-:W-:-:S06]  /*4e60*/  F2FP.PACK_AB R5, R169, R168 ;  /* 0x000000a8a905723e */ /* 0x008fcc00000000ff */
[----:B------:R1:W-:Y:S01]  /*4e70*/  MUFU.EX2 R170, R4 ;  /* 0x0000000400aa7308 */ /* 0x0003e20000000800 */
[----:B--2---:R-:W-:Y:S01]  /*4e80*/  FFMA.FTZ R8, R179, c[0x0][0x2d0], -R13 ;  /* 0x0000b400b3087a23 */ /* 0x004fe2000001080d */
[----:B----4-:R-:W-:-:S06]  /*4e90*/  F2FP.PACK_AB R11, R210, R209 ;  /* 0x000000d1d20b723e */ /* 0x010fcc00000000ff */
[----:B------:R2:W-:Y:S01]  /*4ea0*/  MUFU.EX2 R205, R8 ;  /* 0x0000000800cd7308 */ /* 0x0005e20000000800 */
[----:B-1----:R-:W-:-:S07]  /*4eb0*/  FFMA.FTZ R4, R176, c[0x0][0x2d0], -R12 ;  /* 0x0000b400b0047a23 */ /* 0x002fce000001080c */
[----:B------:R-:W1:Y:S01]  /*4ec0*/  MUFU.EX2 R234, R4 ;  /* 0x0000000400ea7308 */ /* 0x000e620000000800 */
[----:B--2---:R-:W-:-:S07]  /*4ed0*/  FFMA.FTZ R8, R178, c[0x0][0x2d0], -R13 ;  /* 0x0000b400b2087a23 */ /* 0x004fce000001080d */
[----:B------:R-:W2:Y:S01]  /*4ee0*/  MUFU.EX2 R206, R8 ;  /* 0x0000000800ce7308 */ /* 0x000ea20000000800 */
[----:B-1----:R-:W-:Y:S02]  /*4ef0*/  F2FP.PACK_AB R7, R234, R170 ;  /* 0x000000aaea07723e */ /* 0x002fe400000000ff */
[----:B--2---:R-:W-:Y:S02]  /*4f00*/  F2FP.PACK_AB R4, R206, R205 ;  /* 0x000000cdce04723e */ /* 0x004fe400000000ff */
[----:B------:R-:W-:-:S05]  /*4f10*/  F2FP.PACK_AB R8, R212, R211 ;  /* 0x000000d3d408723e */ /* 0x000fca00000000ff */
[----:B------:R-:W-:Y:S07]  /*4f20*/  HMMA.16816.F32 R176, R4, R20, R196 ;  /* 0x0000001404b0723c */ /* 0x000fee00000018c4 */
[----:B------:R-:W-:Y:S01]  /*4f30*/  IMAD.MOV.U32 R196, RZ, RZ, R163 ;  /* 0x000000ffffc47224 */ /* 0x000fe200078e00a3 */
[----:B------:R-:W-:Y:S01]  /*4f40*/  MOV R197, R161 ;  /* 0x000000a100c57202 */ /* 0x000fe20000000f00 */
[----:B------:R-:W-:Y:S01]  /*4f50*/  IMAD.MOV.U32 R163, RZ, RZ, R241 ;  /* 0x000000ffffa37224 */ /* 0x000fe200078e00f1 */
[----:B------:R-:W-:Y:S01]  /*4f60*/  HMMA.16816.F32 R68, R8, R24, R80 ;  /* 0x000000180844723c */ /* 0x000fe20000001850 */
[----:B------:R-:W2:Y:S01]  /*4f70*/  LDL.LU R241, [R1+0x88] ;  /* 0x0000880001f17983 */ /* 0x000ea20000300800 */
[----:B------:R-:W-:-:S02]  /*4f80*/  IMAD.MOV.U32 R161, RZ, RZ, R242 ;  /* 0x000000ffffa17224 */ /* 0x000fc400078e00f2 */
[----:B------:R-:W-:Y:S01]  /*4f90*/  IMAD.MOV.U32 R199, RZ, RZ, R32 ;  /* 0x000000ffffc77224 */ /* 0x000fe200078e0020 */
[----:B------:R-:W3:Y:S01]  /*4fa0*/  LDL.LU R242, [R1+0x84] ;  /* 0x0000840001f27983 */ /* 0x000ee20000300800 */
[----:B------:R-:W-:Y:S01]  /*4fb0*/  IMAD.MOV.U32 R32, RZ, RZ, R34 ;  /* 0x000000ffff207224 */ /* 0x000fe200078e0022 */
[----:B------:R-:W-:Y:S01]  /*4fc0*/  MOV R34, R93 ;  /* 0x0000005d00227202 */ /* 0x000fe20000000f00 */
[----:B------:R-:W-:Y:S01]  /*4fd0*/  HMMA.16816.F32 R72, R4, R24, R220 ;  /* 0x000000180448723c */ /* 0x000fe200000018dc */
[----:B------:R-:W-:-:S07]  /*4fe0*/  IMAD.MOV.U32 R198, RZ, RZ, R162 ;  /* 0x000000ffffc67224 */ /* 0x000fce00078e00a2 */
[-C--:B------:R-:W-:Y:S08]  /*4ff0*/  HMMA.16816.F32 R76, R4, R26.reuse, R136 ;  /* 0x0000001a044c723c */ /* 0x080ff00000001888 */
[C---:B------:R-:W-:Y:S01]  /*5000*/  HMMA.16816.F32 R40, R8.reuse, R26, R40 ;  /* 0x0000001a0828723c */ /* 0x040fe20000001828 */
[----:B------:R-:W-:Y:S07]  /*5010*/  LDSM.16.MT88.4 R24, [R224+0x3100] ;  /* 0x00310000e018783b */ /* 0x000fee0000004200 */
[----:B------:R-:W-:Y:S07]  /*5020*/  HMMA.16816.F32 R180, R8, R20, R180 ;  /* 0x0000001408b4723c */ /* 0x000fee00000018b4 */
[----:B------:R-:W-:Y:S01]  /*5030*/  IMAD.MOV.U32 R21, RZ, RZ, R132 ;  /* 0x000000ffff157224 */ /* 0x000fe200078e0084 */
[----:B------:R-:W-:Y:S01]  /*5040*/  MOV R132, R33 ;  /* 0x0000002100847202 */ /* 0x000fe20000000f00 */
[----:B------:R-:W-:Y:S01]  /*5050*/  HMMA.16816.F32 R184, R4, R22, R124 ;  /* 0x0000001604b8723c */ /* 0x000fe2000000187c */
[----:B------:R-:W-:-:S06]  /*5060*/  IMAD.MOV.U32 R33, RZ, RZ, R92 ;  /* 0x000000ffff217224 */ /* 0x000fcc00078e005c */
[----:B------:R-:W-:Y:S01]  /*5070*/  IMAD.MOV.U32 R126, RZ, RZ, R21 ;  /* 0x000000ffff7e7224 */ /* 0x000fe200078e0015 */
[----:B------:R-:W-:Y:S01]  /*5080*/  MOV R125, R233 ;  /* 0x000000e9007d7202 */ /* 0x000fe20000000f00 */
[----:B------:R-:W-:Y:S01]  /*5090*/  IMAD.MOV.U32 R124, RZ, RZ, R234 ;  /* 0x000000ffff7c7224 */ /* 0x000fe200078e00ea */
[----:B------:R-:W-:Y:S01]  /*50a0*/  MOV R127, R132 ;  /* 0x00000084007f7202 */ /* 0x000fe20000000f00 */
[----:B------:R-:W-:Y:S01]  /*50b0*/  HMMA.16816.F32 R44, R8, R22, R44 ;  /* 0x00000016082c723c */ /* 0x000fe2000000182c */
[----:B------:R-:W1:Y:S01]  /*50c0*/  LDSM.16.MT88.4 R20, [R225+0x3100] ;  /* 0x00310000e114783b */ /* 0x000e620000004200 */
[----:B------:R-:W-:-:S06]  /*50d0*/  IMAD.MOV.U32 R80, RZ, RZ, R125 ;  /* 0x000000ffff507224 */ /* 0x000fcc00078e007d */
[C---:B------:R-:W-:Y:S08]  /*50e0*/  HMMA.16816.F32 R84, R8.reuse, R16, R108 ;  /* 0x000000100854723c */ /* 0x040ff0000000186c */
[-C--:B------:R-:W-:Y:S08]  /*50f0*/  HMMA.16816.F32 R220, R8, R28.reuse, R112 ;  /* 0x0000001c08dc723c */ /* 0x080ff00000001870 */
[----:B------:R-:W-:Y:S01]  /*5100*/  HMMA.16816.F32 R104, R4, R28, R104 ;  /* 0x0000001c0468723c */ /* 0x000fe20000001868 */
[----:B------:R-:W-:-:S07]  /*5110*/  MOV R115, R126 ;  /* 0x0000007e00737202 */ /* 0x000fce0000000f00 */
[C---:B------:R-:W-:Y:S07]  /*5120*/  HMMA.16816.F32 R108, R4.reuse, R30, R248 ;  /* 0x0000001e046c723c */ /* 0x040fee00000018f8 */
[----:B------:R-:W-:Y:S01]  /*5130*/  MOV R248, R127 ;  /* 0x0000007f00f87202 */ /* 0x000fe20000000f00 */
[----:B------:R-:W-:Y:S01]  /*5140*/  HMMA.16816.F32 R88, R4, R16, R88 ;  /* 0x000000100458723c */ /* 0x000fe20000001858 */
[----:B------:R-:W-:Y:S01]  /*5150*/  IMAD.MOV.U32 R251, RZ, RZ, R32 ;  /* 0x000000fffffb7224 */ /* 0x000fe200078e0020 */
[----:B------:R-:W-:Y:S01]  /*5160*/  MOV R250, R34 ;  /* 0x0000002200fa7202 */ /* 0x000fe20000000f00 */
[----:B------:R-:W-:-:S05]  /*5170*/  IMAD.MOV.U32 R249, RZ, RZ, R33 ;  /* 0x000000fffff97224 */ /* 0x000fca00078e0021 */
[-C--:B------:R-:W-:Y:S08]  /*5180*/  HMMA.16816.F32 R92, R4, R18.reuse, R140 ;  /* 0x00000012045c723c */ /* 0x080ff0000000188c */
[----:B------:R-:W-:Y:S01]  /*5190*/  HMMA.16816.F32 R36, R8, R18, R36 ;  /* 0x000000120824723c */ /* 0x000fe20000001824 */
[----:B------:R-:W4:Y:S01]  /*51a0*/  LDSM.16.MT88.4 R16, [R227+0x3100] ;  /* 0x00310000e310783b */ /* 0x000f220000004200 */
        /* <DEDUP_REMOVED lines=10> */
[----:B------:R-:W-:Y:S02]  /*5250*/  IMAD.MOV.U32 R197, RZ, RZ, R161 ;  /* 0x000000ffffc57224 */ /* 0x000fe400078e00a1 */
[----:B------:R-:W-:Y:S01]  /*5260*/  IMAD.MOV.U32 R114, RZ, RZ, R102 ;  /* 0x000000ffff727224 */ /* 0x000fe200078e0066 */
[----:B-1----:R-:W-:Y:S01]  /*5270*/  HMMA.16816.F32 R140, R4, R22, R216 ;  /* 0x00000016048c723c */ /* 0x002fe200000018d8 */
[----:B------:R-:W-:-:S07]  /*5280*/  IMAD.MOV.U32 R199, RZ, RZ, R119 ;  /* 0x000000ffffc77224 */ /* 0x000fce00078e0077 */
[----:B------:R-:W-:Y:S01]  /*5290*/  HMMA.16816.F32 R120, R4, R24, R120 ;  /* 0x000000180478723c */ /* 0x000fe20000001878 */
[----:B------:R-:W-:-:S07]  /*52a0*/  IMAD.MOV.U32 R100, RZ, RZ, R230 ;  /* 0x000000ffff647224 */ /* 0x000fce00078e00e6 */
[----:B------:R-:W-:Y:S01]  /*52b0*/  HMMA.16816.F32 R60, R8, R26, R60 ;  /* 0x0000001a083c723c */ /* 0x000fe2000000183c */
[----:B------:R-:W-:Y:S01]  /*52c0*/  IMAD.MOV.U32 R102, RZ, RZ, R232 ;  /* 0x000000ffff667224 */ /* 0x000fe200078e00e8 */
[----:B------:R-:W-:Y:S01]  /*52d0*/  MOV R219, R248 ;  /* 0x000000f800db7202 */ /* 0x000fe20000000f00 */
[----:B------:R-:W-:Y:S01]  /*52e0*/  IMAD.MOV.U32 R83, RZ, RZ, R235 ;  /* 0x000000ffff537224 */ /* 0x000fe200078e00eb */
[----:B------:R-:W-:Y:S01]  /*52f0*/  MOV R132, R236 ;  /* 0x000000ec00847202 */ /* 0x000fe20000000f00 */
[----:B------:R1:W5:Y:S03]  /*5300*/  LDL.LU R243, [R1+0x80] ;  /* 0x0000800001f37983 */ /* 0x0003660000300800 */
[C---:B------:R-:W-:Y:S08]  /*5310*/  HMMA.16816.F32 R136, R4.reuse, R20, R136 ;  /* 0x000000140488723c */ /* 0x040ff00000001888 */
[C---:B----4-:R-:W-:Y:S08]  /*5320*/  HMMA.16816.F32 R152, R4.reuse, R16, R152 ;  /* 0x000000100498723c */ /* 0x050ff00000001898 */
[----:B------:R-:W-:Y:S08]  /*5330*/  HMMA.16816.F32 R156, R4, R18, R156 ;  /* 0x00000012049c723c */ /* 0x000ff0000000189c */
[----:B------:R-:W-:Y:S01]  /*5340*/  HMMA.16816.F32 R56, R8, R22, R56 ;  /* 0x000000160838723c */ /* 0x000fe20000001838 */
[----:B------:R-:W-:-:S02]  /*5350*/  IMAD.MOV.U32 R163, RZ, RZ, R237 ;  /* 0x000000ffffa37224 */ /* 0x000fc400078e00ed */
[----:B------:R-:W-:Y:S02]  /*5360*/  IMAD.MOV.U32 R161, RZ, RZ, R238 ;  /* 0x000000ffffa17224 */ /* 0x000fe400078e00ee */
[----:B------:R-:W-:-:S03]  /*5370*/  IMAD.MOV.U32 R162, RZ, RZ, R133 ;  /* 0x000000ffffa27224 */ /* 0x000fc600078e0085 */
[----:B------:R-:W-:Y:S01]  /*5380*/  HMMA.16816.F32 R52, R8, R18, R52 ;  /* 0x000000120834723c */ /* 0x000fe20000001834 */
[----:B---3--:R-:W-:Y:S01]  /*5390*/  MOV R81, R242 ;  /* 0x000000f200517202 */ /* 0x008fe20000000f00 */
[----:B--2---:R-:W-:Y:S01]  /*53a0*/  IMAD.MOV.U32 R82, RZ, RZ, R241 ;  /* 0x000000ffff527224 */ /* 0x004fe200078e00f1 */
[----:B------:R-:W-:Y:S01]  /*53b0*/  MOV R133, R239 ;  /* 0x000000ef00857202 */ /* 0x000fe20000000f00 */
[----:B------:R-:W-:Y:S01]  /*53c0*/  IMAD.MOV.U32 R119, RZ, RZ, R240 ;  /* 0x000000ffff777224 */ /* 0x000fe200078e00f0 */
[----:B------:R1:W5:Y:S01]  /*53d0*/  LDL.LU R242, [R1+0x7c] ;  /* 0x00007c0001f27983 */ /* 0x0003620000300800 */
[----:B------:R-:W-:Y:S02]  /*53e0*/  IMAD.MOV.U32 R28, RZ, RZ, R81 ;  /* 0x000000ffff1c7224 */ /* 0x000fe400078e0051 */
[----:B------:R-:W-:Y:S01]  /*53f0*/  IMAD.MOV.U32 R81, RZ, RZ, R124 ;  /* 0x000000ffff517224 */ /* 0x000fe200078e007c */
[----:B------:R1:W5:Y:S01]  /*5400*/  LDL.LU R241, [R1+0x78] ;  /* 0x0000780001f17983 */ /* 0x0003620000300800 */
[----:B------:R-:W-:Y:S01]  /*5410*/  HMMA.16816.F32 R124, R4, R26, R244 ;  /* 0x0000001a047c723c */ /* 0x000fe200000018f4 */
[----:B------:R-:W-:-:S02]  /*5420*/  IMAD.MOV.U32 R29, RZ, RZ, R82 ;  /* 0x000000ffff1d7224 */ /* 0x000fc400078e0052 */
[----:B------:R1:W5:Y:S04]  /*5430*/  LDL.LU R240, [R1+0x74] ;  /* 0x0000740001f07983 */ /* 0x0003680000300800 */
[----:B------:R-:W-:Y:S01]  /*5440*/  IMAD.MOV.U32 R247, RZ, RZ, R35 ;  /* 0x000000fffff77224 */ /* 0x000fe200078e0023 */
[----:B------:R-:W-:Y:S01]  /*5450*/  MOV R245, R100 ;  /* 0x0000006400f57202 */ /* 0x000fe20000000f00 */
[----:B------:R-:W2:Y:S01]  /*5460*/  LDSM.16.MT88.4 R32, [R226+0x3100] ;  /* 0x00310000e220783b */ /* 0x000ea20000004200 */
[----:B------:R-:W-:Y:S02]  /*5470*/  IMAD.MOV.U32 R246, RZ, RZ, R249 ;  /* 0x000000fffff67224 */ /* 0x000fe400078e00f9 */
[----:B------:R-:W-:Y:S02]  /*5480*/  IMAD.MOV.U32 R218, RZ, RZ, R247 ;  /* 0x000000ffffda7224 */ /* 0x000fe400078e00f7 */
[----:B------:R-:W-:Y:S01]  /*5490*/  IMAD.MOV.U32 R244, RZ, RZ, R101 ;  /* 0x000000fffff47224 */ /* 0x000fe200078e0065 */
[----:B------:R-:W-:Y:S01]  /*54a0*/  MOV R82, R83 ;  /* 0x0000005300527202 */ /* 0x000fe20000000f00 */
[----:B------:R-:W-:Y:S01]  /*54b0*/  IMAD.MOV.U32 R247, RZ, RZ, R250 ;  /* 0x000000fffff77224 */ /* 0x000fe200078e00fa */
[----:B------:R1:W5:Y:S01]  /*54c0*/  LDL.LU R239, [R1+0x70] ;  /* 0x0000700001ef7983 */ /* 0x0003620000300800 */
[----:B------:R-:W-:-:S02]  /*54d0*/  IMAD.MOV.U32 R249, RZ, RZ, R102 ;  /* 0x000000fffff97224 */ /* 0x000fc400078e0066 */
[----:B------:R-:W-:Y:S01]  /*54e0*/  IMAD.MOV.U32 R250, RZ, RZ, R103 ;  /* 0x000000fffffa7224 */ /* 0x000fe200078e0067 */
[----:B------:R1:W5:Y:S01]  /*54f0*/  LDL.LU R238, [R1+0x6c] ;  /* 0x00006c0001ee7983 */ /* 0x0003620000300800 */
[C---:B--2---:R-:W-:Y:S01]  /*5500*/  HMMA.16816.F32 R196, R4.reuse, R32, R196 ;  /* 0x0000002004c4723c */ /* 0x044fe200000018c4 */
[----:B------:R-:W-:Y:S02]  /*5510*/  IMAD.MOV.U32 R83, RZ, RZ, R167 ;  /* 0x000000ffff537224 */ /* 0x000fe400078e00a7 */
[----:B------:R1:W5:Y:S05]  /*5520*/  LDL.LU R237, [R1+0x68] ;  /* 0x0000680001ed7983 */ /* 0x00036a0000300800 */
[----:B------:R-:W-:Y:S01]  /*5530*/  HMMA.16816.F32 R100, R4, R34, R200 ;  /* 0x000000220464723c */ /* 0x000fe200000018c8 */
[----:B------:R-:W-:Y:S01]  /*5540*/  MOV R248, R83 ;  /* 0x0000005300f87202 */ /* 0x000fe20000000f00 */
[----:B------:R-:W-:Y:S01]  /*5550*/  IMAD.MOV.U32 R167, RZ, RZ, R229 ;  /* 0x000000ffffa77224 */ /* 0x000fe200078e00e5 */
[----:B------:R1:W5:Y:S04]  /*5560*/  LDL.LU R236, [R1+0x64] ;  /* 0x0000640001ec7983 */ /* 0x0003680000300800 */
[----:B------:R-:W-:Y:S01]  /*5570*/  FFMA.FTZ R4, R195, c[0x0][0x2d0], -R3 ;  /* 0x0000b400c3047a23 */ /* 0x000fe20000010803 */
[----:B------:R-:W-:Y:S01]  /*5580*/  MOV R200, R218 ;  /* 0x000000da00c87202 */ /* 0x000fe20000000f00 */
[----:B------:R-:W-:Y:S01]  /*5590*/  IMAD.MOV.U32 R201, RZ, RZ, R219 ;  /* 0x000000ffffc97224 */ /* 0x000fe200078e00db */
[----:B------:R-:W-:Y:S01]  /*55a0*/  MOV R203, R29 ;  /* 0x0000001d00cb7202 */ /* 0x000fe20000000f00 */
[----:B------:R-:W-:Y:S01]  /*55b0*/  HMMA.16816.F32 R216, R8, R30, R64 ;  /* 0x0000001e08d8723c */ /* 0x000fe20000001840 */
[----:B------:R-:W-:Y:S01]  /*55c0*/  IMAD.MOV.U32 R202, RZ, RZ, R28 ;  /* 0x000000ffffca7224 */ /* 0x000fe200078e001c */
[----:B------:R1:W5:Y:S01]  /*55d0*/  LDL.LU R235, [R1+0x60] ;  /* 0x0000600001eb7983 */ /* 0x0003620000300800 */
[----:B------:R-:W-:-:S03]  /*55e0*/  IMAD.MOV.U32 R83, RZ, RZ, R228 ;  /* 0x000000ffff537224 */ /* 0x000fc600078e00e4 */
[----:B------:R1:W5:Y:S02]  /*55f0*/  LDL.LU R234, [R1+0x5c] ;  /* 0x00005c0001ea7983 */ /* 0x0003640000300800 */
[C---:B------:R-:W-:Y:S01]  /*5600*/  HMMA.16816.F32 R64, R8.reuse, R24, R148 ;  /* 0x000000180840723c */ /* 0x040fe20000001894 */
[----:B------:R2:W-:Y:S01]  /*5610*/  MUFU.EX2 R24, R4 ;  /* 0x0000000400187308 */ /* 0x0005e20000000800 */
[----:B------:R1:W5:Y:S04]  /*5620*/  LDL.LU R233, [R1+0x58] ;  /* 0x0000580001e97983 */ /* 0x0003680000300800 */
[----:B------:R1:W5:Y:S02]  /*5630*/  LDL.LU R232, [R1+0x54] ;  /* 0x0000540001e87983 */ /* 0x0003640000300800 */
[C---:B------:R-:W-:Y:S02]  /*5640*/  HMMA.16816.F32 R28, R8.reuse, R20, R128 ;  /* 0x00000014081c723c */ /* 0x040fe40000001880 */
[----:B------:R-:W-:Y:S04]  /*5650*/  LDSM.16.MT88.4 R128, [R224+0x3900] ;  /* 0x00390000e080783b */ /* 0x000fe80000004200 */
[----:B------:R1:W5:Y:S01]  /*5660*/  LDL.LU R231, [R1+0x50] ;  /* 0x0000500001e77983 */ /* 0x0003620000300800 */
[--C-:B--2---:R-:W-:Y:S01]  /*5670*/  FFMA.FTZ R4, R194, c[0x0][0x2d0], -R3.reuse ;  /* 0x0000b400c2047a23 */ /* 0x104fe20000010803 */
[C---:B------:R-:W-:Y:S02]  /*5680*/  HMMA.16816.F32 R148, R8.reuse, R16, R144 ;  /* 0x000000100894723c */ /* 0x040fe40000001890 */
[----:B------:R-:W-:Y:S01]  /*5690*/  LDSM.16.MT88.4 R144, [R225+0x3900] ;  /* 0x00390000e190783b */ /* 0x000fe20000004200 */
[----:B------:R2:W3:Y:S03]  /*56a0*/  MUFU.EX2 R25, R4 ;  /* 0x0000000400197308 */ /* 0x0004e60000000800 */
[----:B------:R1:W5:Y:S02]  /*56b0*/  LDL.LU R230, [R1+0x4c] ;  /* 0x00004c0001e67983 */ /* 0x0003640000300800 */
[----:B------:R-:W-:Y:S02]  /*56c0*/  HMMA.16816.F32 R48, R8, R34, R48 ;  /* 0x000000220830723c */ /* 0x000fe40000001830 */
[----:B------:R1:W5:Y:S04]  /*56d0*/  LDL.LU R229, [R1+0x48] ;  /* 0x0000480001e57983 */ /* 0x0003680000300800 */
[----:B------:R1:W5:Y:S01]  /*56e0*/  LDL.LU R228, [R1+0x44] ;  /* 0x0000440001e47983 */ /* 0x0003620000300800 */
[----:B--2---:R-:W-:-:S02]  /*56f0*/  FFMA.FTZ R4, R193, c[0x0][0x2d0], -R3 ;  /* 0x0000b400c1047a23 */ /* 0x004fc40000010803 */
[----:B------:R-:W-:-:S04]  /*5700*/  FFMA.FTZ R3, R192, c[0x0][0x2d0], -R3 ;  /* 0x0000b400c0037a23 */ /* 0x000fc80000010803 */
[----:B------:R2:W-:Y:S02]  /*5710*/  MUFU.EX2 R26, R3 ;  /* 0x00000003001a7308 */ /* 0x0005e40000000800 */
[----:B--2---:R-:W-:-:S06]  /*5720*/  FFMA.FTZ R3, R191, c[0x0][0x2d0], -R0 ;  /* 0x0000b400bf037a23 */ /* 0x004fcc0000010800 */
[----:B------:R2:W-:Y:S02]  /*5730*/  MUFU.EX2 R20, R3 ;  /* 0x0000000300147308 */ /* 0x0005e40000000800 */
[----:B--2---:R-:W-:-:S06]  /*5740*/  FFMA.FTZ R3, R190, c[0x0][0x2d0], -R0 ;  /* 0x0000b400be037a23 */ /* 0x004fcc0000010800 */
[----:B------:R2:W4:Y:S02]  /*5750*/  MUFU.EX2 R22, R3 ;  /* 0x0000000300167308 */ /* 0x0005240000000800 */
[--C-:B--2---:R-:W-:Y:S02]  /*5760*/  FFMA.FTZ R3, R189, c[0x0][0x2d0], -R0.reuse ;  /* 0x0000b400bd037a23 */ /* 0x104fe40000010800 */
[----:B------:R-:W-:Y:S02]  /*5770*/  FFMA.FTZ R0, R188, c[0x0][0x2d0], -R0 ;  /* 0x0000b400bc007a23 */ /* 0x000fe40000010800 */
[----:B------:R-:W2:Y:S02]  /*5780*/  LDSM.16.MT88.4 R188, [R224+0x1900] ;  /* 0x00190000e0bc783b */ /* 0x000ea40000004200 */
[----:B------:R1:W-:Y:S02]  /*5790*/  MUFU.EX2 R21, R0 ;  /* 0x0000000000157308 */ /* 0x0003e40000000800 */
[----:B-1----:R-:W-:-:S02]  /*57a0*/  FFMA.FTZ R0, R200, c[0x0][0x2d0], -R13 ;  /* 0x0000b400c8007a23 */ /* 0x002fc4000001080d */
[----:B------:R-:W-:Y:S02]  /*57b0*/  IMAD.MOV.U32 R200, RZ, RZ, R201 ;  /* 0x000000ffffc87224 */ /* 0x000fe400078e00c9 */
[----:B------:R-:W-:Y:S01]  /*57c0*/  IMAD.MOV.U32 R201, RZ, RZ, R202 ;  /* 0x000000ffffc97224 */ /* 0x000fe200078e00ca */
[----:B------:R-:W-:Y:S01]  /*57d0*/  MOV R202, R203 ;  /* 0x000000cb00ca7202 */ /* 0x000fe20000000f00 */
[----:B------:R1:W-:Y:S01]  /*57e0*/  MUFU.EX2 R16, R0 ;  /* 0x0000000000107308 */ /* 0x0003e20000000800 */
[----:B------:R-:W-:Y:S02]  /*57f0*/  IMAD.MOV.U32 R203, RZ, RZ, R244 ;  /* 0x000000ffffcb7224 */ /* 0x000fe400078e00f4 */
[----:B------:R-:W-:Y:S01]  /*5800*/  IMAD.MOV.U32 R244, RZ, RZ, R245 ;  /* 0x000000fffff47224 */ /* 0x000fe200078e00f5 */
[----:B------:R-:W-:Y:S01]  /*5810*/  MOV R245, R251 ;  /* 0x000000fb00f57202 */ /* 0x000fe20000000f00 */
[----:B------:R-:W-:Y:S02]  /*5820*/  IMAD.MOV.U32 R251, RZ, RZ, R112 ;  /* 0x000000fffffb7224 */ /* 0x000fe400078e0070 */
[----:B------:R-:W-:Y:S01]  /*5830*/  IMAD.MOV.U32 R112, RZ, RZ, R113 ;  /* 0x000000ffff707224 */ /* 0x000fe200078e0071 */
[----:B------:R-:W-:Y:S01]  /*5840*/  MOV R113, R114 ;  /* 0x0000007200717202 */ /* 0x000fe20000000f00 */
[----:B------:R-:W-:-:S02]  /*5850*/  IMAD.MOV.U32 R114, RZ, RZ, R115 ;  /* 0x000000ffff727224 */ /* 0x000fc400078e0073 */
[----:B-1----:R-:W-:-:S04]  /*5860*/  FFMA.FTZ R0, R200, c[0x0][0x2d0], -R13 ;  /* 0x0000b400c8007a23 */ /* 0x002fc8000001080d */
[----:B------:R1:W-:Y:S01]  /*5870*/  MUFU.EX2 R17, R0 ;  /* 0x0000000000117308 */ /* 0x0003e20000000800 */
[----:B------:R-:W-:Y:S01]  /*5880*/  IMAD.MOV.U32 R115, RZ, RZ, R80 ;  /* 0x000000ffff737224 */ /* 0x000fe200078e0050 */
[----:B------:R-:W-:Y:S01]  /*5890*/  MOV R80, R81 ;  /* 0x0000005100507202 */ /* 0x000fe20000000f00 */
[----:B------:R-:W-:Y:S02]  /*58a0*/  IMAD.MOV.U32 R81, RZ, RZ, R82 ;  /* 0x000000ffff517224 */ /* 0x000fe400078e0052 */
[----:B------:R-:W-:Y:S01]  /*58b0*/  IMAD.MOV.U32 R82, RZ, RZ, R132 ;  /* 0x000000ffff527224 */ /* 0x000fe200078e0084 */
[----:B------:R-:W-:Y:S01]  /*58c0*/  MOV R132, R163 ;  /* 0x000000a300847202 */ /* 0x000fe20000000f00 */
[----:B------:R-:W-:Y:S02]  /*58d0*/  IMAD.MOV.U32 R163, RZ, RZ, R161 ;  /* 0x000000ffffa37224 */ /* 0x000fe400078e00a1 */
[----:B-1----:R-:W-:-:S04]  /*58e0*/  FFMA.FTZ R0, R201, c[0x0][0x2d0], -R13 ;  /* 0x0000b400c9007a23 */ /* 0x002fc8000001080d */
[----:B------:R1:W-:Y:S01]  /*58f0*/  MUFU.EX2 R18, R0 ;  /* 0x0000000000127308 */ /* 0x0003e20000000800 */
[----:B------:R-:W-:Y:S01]  /*5900*/  IMAD.MOV.U32 R161, RZ, RZ, R162 ;  /* 0x000000ffffa17224 */ /* 0x000fe200078e00a2 */
[----:B------:R-:W-:Y:S01]  /*5910*/  MOV R162, R175 ;  /* 0x000000af00a27202 */ /* 0x000fe20000000f00 */
[----:B------:R-:W-:Y:S01]  /*5920*/  IMAD.MOV.U32 R200, RZ, RZ, R244 ;  /* 0x000000ffffc87224 */ /* 0x000fe200078e00f4 */
[----:B------:R-:W-:Y:S01]  /*5930*/  MOV R244, R251 ;  /* 0x000000fb00f47202 */ /* 0x000fe20000000f00 */
[----:B------:R-:W-:-:S03]  /*5940*/  IMAD.MOV.U32 R251, RZ, RZ, R115 ;  /* 0x000000fffffb7224 */ /* 0x000fc600078e0073 */
[----:B------:R-:W2:Y:S01]  /*5950*/  MUFU.EX2 R27, R4 ;  /* 0x00000004001b7308 */ /* 0x000ea20000000800 */
[----:B------:R-:W-:Y:S02]  /*5960*/  IMAD.MOV.U32 R115, RZ, RZ, R132 ;  /* 0x000000ffff737224 */ /* 0x000fe400078e0084 */
[----:B-1----:R-:W-:Y:S01]  /*5970*/  FFMA.FTZ R0, R202, c[0x0][0x2d0], -R13 ;  /* 0x0000b400ca007a23 */ /* 0x002fe2000001080d */
[----:B------:R-:W-:-:S04]  /*5980*/  MOV R132, R163 ;  /* 0x000000a300847202 */ /* 0x000fc80000000f00 */
[----:B------:R-:W1:Y:S01]  /*5990*/  MUFU.EX2 R23, R3 ;  /* 0x0000000300177308 */ /* 0x000e620000000800 */
[----:B------:R-:W-:Y:S01]  /*59a0*/  IMAD.MOV.U32 R163, RZ, RZ, R161 ;  /* 0x000000ffffa37224 */ /* 0x000fe200078e00a1 */
[----:B------:R-:W-:Y:S01]  /*59b0*/  HMMA.16816.F32 R192, R8, R32, R96 ;  /* 0x0000002008c0723c */ /* 0x000fe20000001860 */
[----:B------:R-:W-:Y:S01]  /*59c0*/  IMAD.MOV.U32 R161, RZ, RZ, R162 ;  /* 0x000000ffffa17224 */ /* 0x000fe200078e00a2 */
[----:B------:R1:W5:Y:S04]  /*59d0*/  LDL.LU R175, [R1+0x40] ;  /* 0x0000400001af7983 */ /* 0x0003680000300800 */
[----:B------:R2:W-:Y:S01]  /*59e0*/  MUFU.EX2 R19, R0 ;  /* 0x0000000000137308 */ /* 0x0005e20000000800 */
[----:B------:R-:W-:Y:S01]  /*59f0*/  MOV R162, R160 ;  /* 0x000000a000a27202 */ /* 0x000fe20000000f00 */
[----:B------:R-:W-:Y:S01]  /*5a00*/  IMAD.MOV.U32 R160, RZ, RZ, R165 ;  /* 0x000000ffffa07224 */ /* 0x000fe200078e00a5 */
[----:B------:R-:W-:Y:S01]  /*5a10*/  MOV R165, R166 ;  /* 0x000000a600a57202 */ /* 0x000fe20000000f00 */
[----:B------:R-:W-:Y:S01]  /*5a20*/  IMAD.MOV.U32 R166, RZ, RZ, R15 ;  /* 0x000000ffffa67224 */ /* 0x000fe200078e000f */
[----:B------:R-:W1:Y:S01]  /*5a30*/  LDSM.16.MT88.4 R96, [R227+0x1900] ;  /* 0x00190000e360783b */ /* 0x000e620000004200 */
[----:B--2---:R-:W-:-:S02]  /*5a40*/  FFMA.FTZ R0, R83, c[0x0][0x2d0], -R12 ;  /* 0x0000b40053007a23 */ /* 0x004fc4000001080c */
[----:B------:R-:W-:Y:S02]  /*5a50*/  IMAD.MOV.U32 R83, RZ, RZ, R14 ;  /* 0x000000ffff537224 */ /* 0x000fe400078e000e */
[----:B------:R2:W-:Y:S02]  /*5a60*/  MUFU.EX2 R14, R0 ;  /* 0x00000000000e7308 */ /* 0x0005e40000000800 */
[----:B--2---:R-:W-:-:S06]  /*5a70*/  FFMA.FTZ R0, R203, c[0x0][0x2d0], -R12 ;  /* 0x0000b400cb007a23 */ /* 0x004fcc000001080c */
[----:B------:R2:W1:Y:S01]  /*5a80*/  MUFU.EX2 R15, R0 ;  /* 0x00000000000f7308 */ /* 0x0004620000000800 */
[----:B------:R-:W-:Y:S02]  /*5a90*/  IMAD.MOV.U32 R201, RZ, RZ, R112 ;  /* 0x000000ffffc97224 */ /* 0x000fe400078e0070 */
[----:B--2---:R-:W-:-:S05]  /*5aa0*/  FFMA.FTZ R0, R83, c[0x0][0x2d0], -R12 ;  /* 0x0000b40053007a23 */ /* 0x004fca000001080c */
[----:B------:R2:W-:Y:S01]  /*5ab0*/  MUFU.EX2 R13, R0 ;  /* 0x00000000000d7308 */ /* 0x0005e20000000800 */
[----:B------:R-:W-:Y:S01]  /*5ac0*/  IMAD.MOV.U32 R202, RZ, RZ, R113 ;  /* 0x000000ffffca7224 */ /* 0x000fe200078e0071 */
[----:B------:R-:W-:Y:S01]  /*5ad0*/  MOV R203, R114 ;  /* 0x0000007200cb7202 */ /* 0x000fe20000000f00 */
[----:B------:R-:W-:Y:S01]  /*5ae0*/  IMAD.MOV.U32 R112, RZ, RZ, R80 ;  /* 0x000000ffff707224 */ /* 0x000fe200078e0050 */
[----:B------:R-:W-:Y:S01]  /*5af0*/  MOV R113, R81 ;  /* 0x0000005100717202 */ /* 0x000fe20000000f00 */
[----:B------:R-:W-:Y:S02]  /*5b00*/  IMAD.MOV.U32 R114, RZ, RZ, R82 ;  /* 0x000000ffff727224 */ /* 0x000fe400078e0052 */
[----:B--2---:R-:W-:Y:S02]  /*5b10*/  FFMA.FTZ R0, R200, c[0x0][0x2d0], -R12 ;  /* 0x0000b400c8007a23 */ /* 0x004fe4000001080c */
[----:B------:R-:W-:Y:S01]  /*5b20*/  IMAD.MOV.U32 R7, RZ, RZ, R251 ;  /* 0x000000ffff077224 */ /* 0x000fe200078e00fb */
[----:B------:R-:W-:Y:S01]  /*5b30*/  MOV R34, R132 ;  /* 0x0000008400227202 */ /* 0x000fe20000000f00 */
[----:B------:R2:W1:Y:S01]  /*5b40*/  MUFU.EX2 R12, R0 ;  /* 0x00000000000c7308 */ /* 0x0004620000000800 */
        /* <DEDUP_REMOVED lines=8> */
[----:B------:R-:W1:Y:S01]  /*5bd0*/  LDSM.16.MT88.4 R80, [R225+0x1900] ;  /* 0x00190000e150783b */ /* 0x000e620000004200 */
[----:B------:R-:W-:Y:S01]  /*5be0*/  MOV R33, R201 ;  /* 0x000000c900217202 */ /* 0x000fe20000000f00 */
[----:B------:R-:W-:Y:S01]  /*5bf0*/  IMAD.MOV.U32 R32, RZ, RZ, R202 ;  /* 0x000000ffff207224 */ /* 0x000fe200078e00ca */
[----:B------:R-:W-:Y:S01]  /*5c00*/  MOV R6, R203 ;  /* 0x000000cb00067202 */ /* 0x000fe20000000f00 */
[----:B------:R-:W-:Y:S01]  /*5c10*/  IMAD.MOV.U32 R161, RZ, RZ, R165 ;  /* 0x000000ffffa17224 */ /* 0x000fe200078e00a5 */
[----:B------:R-:W-:Y:S01]  /*5c20*/  MOV R162, R166 ;  /* 0x000000a600a27202 */ /* 0x000fe20000000f00 */
[----:B------:R-:W-:Y:S01]  /*5c30*/  IMAD.MOV.U32 R160, RZ, RZ, R167 ;  /* 0x000000ffffa07224 */ /* 0x000fe200078e00a7 */
[----:B---3--:R-:W-:Y:S01]  /*5c40*/  F2FP.PACK_AB R200, R25, R24 ;  /* 0x0000001819c8723e */ /* 0x008fe200000000ff */
[----:B--2---:R-:W-:Y:S01]  /*5c50*/  FADD.FTZ R0, R164, R135 ;  /* 0x00000087a4007221 */ /* 0x004fe20000010000 */
[----:B----4-:R-:W-:-:S02]  /*5c60*/  F2FP.PACK_AB R201, R22, R20 ;  /* 0x0000001416c9723e */ /* 0x010fc400000000ff */
[----:B------:R-:W-:Y:S02]  /*5c70*/  F2FP.PACK_AB R202, R26, R27 ;  /* 0x0000001b1aca723e */ /* 0x000fe400000000ff */
[----:B-1----:R-:W-:Y:S02]  /*5c80*/  F2FP.PACK_AB R203, R21, R23 ;  /* 0x0000001715cb723e */ /* 0x002fe400000000ff */
[----:B------:R-:W-:Y:S02]  /*5c90*/  F2FP.PACK_AB R164, R17, R16 ;  /* 0x0000001011a4723e */ /* 0x000fe400000000ff */
[----:B------:R-:W-:Y:S02]  /*5ca0*/  F2FP.PACK_AB R165, R15, R14 ;  /* 0x0000000e0fa5723e */ /* 0x000fe400000000ff */
[----:B------:R-:W-:Y:S02]  /*5cb0*/  F2FP.PACK_AB R166, R19, R18 ;  /* 0x0000001213a6723e */ /* 0x000fe400000000ff */
[----:B------:R-:W-:Y:S01]  /*5cc0*/  F2FP.PACK_AB R167, R12, R13 ;  /* 0x0000000d0ca7723e */ /* 0x000fe200000000ff */
[-C--:B------:R-:W-:Y:S08]  /*5cd0*/  HMMA.16816.F32 R180, R200, R188.reuse, R180 ;  /* 0x000000bcc8b4723c */ /* 0x080ff000000018b4 */
[C---:B------:R-:W-:Y:S08]  /*5ce0*/  HMMA.16816.F32 R176, R164.reuse, R188, R176 ;  /* 0x000000bca4b0723c */ /* 0x040ff000000018b0 */
[-C--:B------:R-:W-:Y:S08]  /*5cf0*/  HMMA.16816.F32 R184, R164, R190.reuse, R184 ;  /* 0x000000bea4b8723c */ /* 0x080ff000000018b8 */
[----:B------:R-:W-:Y:S07]  /*5d00*/  HMMA.16816.F32 R188, R200, R190, R44 ;  /* 0x000000bec8bc723c */ /* 0x000fee000000182c */
[----:B------:R-:W-:Y:S01]  /*5d10*/  MOV R47, R6 ;  /* 0x00000006002f7202 */ /* 0x000fe20000000f00 */
[----:B------:R-:W-:-:S02]  /*5d20*/  IMAD.MOV.U32 R46, RZ, RZ, R7 ;  /* 0x000000ffff2e7224 */ /* 0x000fc400078e0007 */
[----:B------:R-:W1:Y:S01]  /*5d30*/  LDSM.16.MT88.4 R4, [R226+0x3900] ;  /* 0x00390000e204783b */ /* 0x000e620000004200 */
[----:B------:R-:W-:Y:S01]  /*5d40*/  HMMA.16816.F32 R84, R200, R96, R84 ;  /* 0x00000060c854723c */ /* 0x000fe20000001854 */
[----:B------:R-:W-:Y:S01]  /*5d50*/  MOV R8, R160 ;  /* 0x000000a000087202 */ /* 0x000fe20000000f00 */
[----:B------:R-:W-:-:S06]  /*5d60*/  IMAD.MOV.U32 R3, RZ, RZ, R162 ;  /* 0x000000ffff037224 */ /* 0x000fcc00078e00a2 */
[----:B------:R-:W-:Y:S01]  /*5d70*/  HMMA.16816.F32 R88, R164, R96, R88 ;  /* 0x00000060a458723c */ /* 0x000fe20000001858 */
[----:B------:R-:W-:-:S07]  /*5d80*/  MOV R10, R161 ;  /* 0x000000a1000a7202 */ /* 0x000fce0000000f00 */
[----:B------:R-:W-:Y:S01]  /*5d90*/  HMMA.16816.F32 R92, R164, R98, R92 ;  /* 0x00000062a45c723c */ /* 0x000fe2000000185c */
[----:B------:R-:W-:Y:S02]  /*5da0*/  IMAD.MOV.U32 R9, RZ, RZ, R163 ;  /* 0x000000ffff097224 */ /* 0x000fe400078e00a3 */
[----:B------:R-:W-:-:S05]  /*5db0*/  FADD.FTZ R11, R117, R116 ;  /* 0x00000074750b7221 */ /* 0x000fca0000010000 */
[C---:B------:R-:W-:Y:S01]  /*5dc0*/  HMMA.16816.F32 R68, R200.reuse, R80, R68 ;  /* 0x00000050c844723c */ /* 0x040fe20000001844 */
[----:B------:R-:W-:Y:S01]  /*5dd0*/  MOV R45, R112 ;  /* 0x00000070002d7202 */ /* 0x000fe20000000f00 */
[----:B------:R-:W-:Y:S01]  /*5de0*/  IMAD.MOV.U32 R44, RZ, RZ, R113 ;  /* 0x000000ffff2c7224 */ /* 0x000fe200078e0071 */
[----:B------:R-:W-:Y:S05]  /*5df0*/  LDSM.16.MT88.4 R160, [R227+0x3900] ;  /* 0x00390000e3a0783b */ /* 0x000fea0000004200 */
[----:B------:R-:W-:Y:S07]  /*5e00*/  HMMA.16816.F32 R96, R200, R98, R36 ;  /* 0x00000062c860723c */ /* 0x000fee0000001824 */
[----:B------:R-:W-:Y:S01]  /*5e10*/  MOV R37, R119 ;  /* 0x0000007700257202 */ /* 0x000fe20000000f00 */
[----:B------:R-:W-:Y:S01]  /*5e20*/  IMAD.MOV.U32 R38, RZ, RZ, R133 ;  /* 0x000000ffff267224 */ /* 0x000fe200078e0085 */
[----:B------:R-:W-:Y:S01]  /*5e30*/  MOV R39, R134 ;  /* 0x0000008600277202 */ /* 0x000fe20000000f00 */
[----:B------:R-:W-:Y:S02]  /*5e40*/  HMMA.16816.F32 R72, R164, R80, R72 ;  /* 0x00000050a448723c */ /* 0x000fe40000001848 */
[----:B------:R-:W-:-:S02]  /*5e50*/  FADD.FTZ R8, R8, R37 ;  /* 0x0000002508087221 */ /* 0x000fc40000010000 */
[----:B------:R-:W-:-:S04]  /*5e60*/  FADD.FTZ R3, R3, R38 ;  /* 0x0000002603037221 */ /* 0x000fc80000010000 */
[----:B------:R-:W-:Y:S01]  /*5e70*/  HMMA.16816.F32 R76, R164, R82, R76 ;  /* 0x00000052a44c723c */ /* 0x000fe2000000184c */
[----:B------:R-:W-:Y:S02]  /*5e80*/  FADD.FTZ R0, R39, R0 ;  /* 0x0000000027007221 */ /* 0x000fe40000010000 */
[----:B------:R-:W-:-:S05]  /*5e90*/  FADD.FTZ R10, R10, R8 ;  /* 0x000000080a0a7221 */ /* 0x000fca0000010000 */
[----:B------:R-:W-:Y:S01]  /*5ea0*/  HMMA.16816.F32 R80, R200, R82, R40 ;  /* 0x00000052c850723c */ /* 0x000fe20000001828 */
[----:B------:R-:W-:-:S06]  /*5eb0*/  FADD.FTZ R9, R9, R3 ;  /* 0x0000000309097221 */ /* 0x000fcc0000010000 */
[----:B------:R-:W-:Y:S01]  /*5ec0*/  MOV R41, R132 ;  /* 0x0000008400297202 */ /* 0x000fe20000000f00 */
[----:B------:R-:W-:Y:S01]  /*5ed0*/  IMAD.MOV.U32 R40, RZ, RZ, R118 ;  /* 0x000000ffff287224 */ /* 0x000fe200078e0076 */
[----:B------:R-:W-:Y:S01]  /*5ee0*/  MOV R43, R114 ;  /* 0x00000072002b7202 */ /* 0x000fe20000000f00 */
[----:B------:R-:W-:Y:S02]  /*5ef0*/  IMAD.MOV.U32 R42, RZ, RZ, R115 ;  /* 0x000000ffff2a7224 */ /* 0x000fe400078e0073 */
[----:B------:R-:W-:Y:S01]  /*5f00*/  FADD.FTZ R8, R41, R0 ;  /* 0x0000000029087221 */ /* 0x000fe20000010000 */
[----:B-1----:R-:W-:Y:S01]  /*5f10*/  HMMA.16816.F32 R196, R164, R4, R196 ;  /* 0x00000004a4c4723c */ /* 0x002fe200000018c4 */
[----:B------:R-:W-:Y:S01]  /*5f20*/  FADD.FTZ R11, R40, R11 ;  /* 0x0000000b280b7221 */ /* 0x000fe20000010000 */
[----:B------:R-:W1:Y:S01]  /*5f30*/  LDSM.16.MT88.4 R112, [R226+0x1900] ;  /* 0x00190000e270783b */ /* 0x000e620000004200 */
[----:B------:R-:W-:Y:S02]  /*5f40*/  FADD.FTZ R0, R44, R9 ;  /* 0x000000092c007221 */ /* 0x000fe40000010000 */
[----:B------:R-:W-:-:S03]  /*5f50*/  FADD.FTZ R9, R45, R8 ;  /* 0x000000082d097221 */ /* 0x000fc60000010000 */
[----:B------:R-:W-:Y:S01]  /*5f60*/  HMMA.16816.F32 R192, R200, R4, R192 ;  /* 0x00000004c8c0723c */ /* 0x000fe200000018c0 */
[----:B------:R-:W-:-:S06]  /*5f70*/  FADD.FTZ R3, R43, R10 ;  /* 0x0000000a2b037221 */ /* 0x000fcc0000010000 */
        /* <DEDUP_REMOVED lines=40> */
[----:B-1----:R-:W-:Y:S01]  /*6200*/  HMMA.16816.F32 R104, R164, R112, R104 ;  /* 0x00000070a468723c */ /* 0x002fe20000001868 */
[----:B------:R-:W-:Y:S02]  /*6210*/  FADD.FTZ R4, R17, R4 ;  /* 0x0000000411047221 */ /* 0x000fe40000010000 */
[----:B------:R-:W-:-:S02]  /*6220*/  FADD.FTZ R0, R26, R0 ;  /* 0x000000001a007221 */ /* 0x000fc40000010000 */
[----:B------:R-:W-:-:S03]  /*6230*/  FADD.FTZ R3, R23, R3 ;  /* 0x0000000317037221 */ /* 0x000fc60000010000 */
[----:B------:R-:W-:Y:S01]  /*6240*/  HMMA.16816.F32 R108, R164, R114, R108 ;  /* 0x00000072a46c723c */ /* 0x000fe2000000186c */
[----:B------:R-:W-:Y:S02]  /*6250*/  FADD.FTZ R5, R13, R5 ;  /* 0x000000050d057221 */ /* 0x000fe40000010000 */
[----:B------:R-:W-:-:S05]  /*6260*/  FADD.FTZ R4, R18, R4 ;  /* 0x0000000412047221 */ /* 0x000fca0000010000 */
[C---:B------:R-:W-:Y:S01]  /*6270*/  HMMA.16816.F32 R120, R164.reuse, R128, R120 ;  /* 0x00000080a478723c */ /* 0x040fe20000001878 */
[----:B------:R1:W-:Y:S07]  /*6280*/  STL [R1], R0 ;  /* 0x0000000001007387 */ /* 0x0003ee0000100800 */
[----:B------:R-:W-:Y:S01]  /*6290*/  HMMA.16816.F32 R124, R164, R130, R124 ;  /* 0x00000082a47c723c */ /* 0x000fe2000000187c */
[----:B------:R-:W-:-:S07]  /*62a0*/  UIADD3 UR23, UR21, -0x2, URZ ;  /* 0xfffffffe15177890 */ /* 0x000fce000fffe03f */
[C---:B------:R-:W-:Y:S08]  /*62b0*/  HMMA.16816.F32 R136, R164.reuse, R144, R136 ;  /* 0x00000090a488723c */ /* 0x040ff00000001888 */
[----:B------:R-:W-:Y:S01]  /*62c0*/  HMMA.16816.F32 R140, R164, R146, R140 ;  /* 0x00000092a48c723c */ /* 0x000fe2000000188c */
[----:B-1----:R-:W-:-:S07]  /*62d0*/  FADD.FTZ R0, R12, R5 ;  /* 0x000000050c007221 */ /* 0x002fce0000010000 */
        /* <DEDUP_REMOVED lines=12> */
[----:B------:R-:W-:Y:S07]  /*63a0*/  HMMA.16816.F32 R200, R200, R6, R48 ;  /* 0x00000006c8c8723c */ /* 0x000fee0000001830 */
[----:B------:R-:W-:Y:S02]  /*63b0*/  FADD.FTZ R6, R21, R3 ;  /* 0x0000000315067221 */ /* 0x000fe40000010000 */
        /* <DEDUP_REMOVED lines=12> */
[----:B-1----:R-:W-:Y:S01]  /*6480*/  IMAD.MOV.U32 R3, RZ, RZ, R172 ;  /* 0x000000ffff037224 */ /* 0x002fe200078e00ac */
[----:B------:R-:W-:Y:S01]  /*6490*/  ULDC.64 UR6, c[0x0][0x208] ;  /* 0x0000820000067ab9 */ /* 0x000fe20000000a00 */
[----:B------:R-:W-:Y:S01]  /*64a0*/  IMAD.MOV.U32 R0, RZ, RZ, R173 ;  /* 0x000000ffff007224 */ /* 0x000fe200078e00ad */
[----:B------:R-:W-:Y:S01]  /*64b0*/  ULDC.64 UR4, c[0x0][0x1e0] ;  /* 0x0000780000047ab9 */ /* 0x000fe20000000a00 */
[----:B------:R-:W-:Y:S01]  /*64c0*/  IMAD.MOV.U32 R168, RZ, RZ, R171 ;  /* 0x000000ffffa87224 */ /* 0x000fe200078e00ab */
[----:B--2---:R-:W-:-:S02]  /*64d0*/  IADD3 R5, P2, R244, 0x40, RZ ;  /* 0x00000040f4057810 */ /* 0x004fc40007f5e0ff */
[----:B---3--:R-:W-:-:S03]  /*64e0*/  IADD3 R4, P1, R246, 0x40, RZ ;  /* 0x00000040f6047810 */ /* 0x008fc60007f3e0ff */
[----:B------:R-:W-:Y:S04]  /*64f0*/  STL [R1+0x1c], R5 ;  /* 0x00001c0501007387 */ /* 0x000fe80000100800 */
[----:B------:R1:W-:Y:S01]  /*6500*/  STL [R1+0x14], R4 ;  /* 0x0000140401007387 */ /* 0x0003e20000100800 */
[----:B----4-:R-:W-:Y:S01]  /*6510*/  IMAD.X R2, RZ, RZ, R251, P1 ;  /* 0x000000ffff027224 */ /* 0x010fe200008e06fb */
[----:B-1----:R-:W-:-:S05]  /*6520*/  IADD3.X R4, RZ, R249, RZ, P2, !PT ;  /* 0x000000f9ff047210 */ /* 0x002fca00017fe4ff */
[----:B------:R1:W-:Y:S04]  /*6530*/  STL [R1+0x18], R4 ;  /* 0x0000180401007387 */ /* 0x0003e80000100800 */
[----:B------:R1:W-:Y:S02]  /*6540*/  STL [R1+0x10], R2 ;  /* 0x0000100201007387 */ /* 0x0003e40000100800 */
.L_x_1448:
[----:B------:R-:W2:Y:S01]  /*6550*/  LDL.64 R170, [R1+0x30] ;  /* 0x0000300001aa7983 */ /* 0x000ea20000100a00 */
[----:B------:R-:W-:Y:S04]  /*6560*/  DEPBAR.LE SB0, 0x0 ;  /* 0x000080000000791a */ /* 0x000fe80000000000 */
[----:B------:R-:W-:Y:S01]  /*6570*/  USHF.R.S32.HI UR17, URZ, 0x1f, UR23 ;  /* 0x0000001f3f117899 */ /* 0x000fe20008011417 */
[----:B------:R-:W3:Y:S01]  /*6580*/  LDL R169, [R1+0x20] ;  /* 0x0000200001a97983 */ /* 0x000ee20000100800 */
[----:B------:R-:W-:Y:S02]  /*6590*/  UIMAD.WIDE.U32 UR24, UR23, UR6, URZ ;  /* 0x00000006171872a5 */ /* 0x000fe4000f8e003f */
[----:B------:R-:W-:Y:S01]  /*65a0*/  UIMAD UR17, UR17, UR6, URZ ;  /* 0x00000006111172a4 */ /* 0x000fe2000f8e023f */
[----:B------:R-:W3:Y:S01]  /*65b0*/  LDL R172, [R1+0x1c] ;  /* 0x00001c0001ac7983 */ /* 0x000ee20000100800 */
[----:B------:R-:W-:Y:S02]  /*65c0*/  USHF.L.U32 UR20, UR24, 0x6, URZ ;  /* 0x0000000618147899 */ /* 0x000fe4000800063f */
[----:B------:R-:W-:Y:S01]  /*65d0*/  UIMAD UR17, UR23, UR7, UR17 ;  /* 0x00000007171172a4 */ /* 0x000fe2000f8e0211 */
[----:B------:R-:W3:Y:S01]  /*65e0*/  LDL R244, [R1+0x18] ;  /* 0x0000180001f47983 */ /* 0x000ee20000100800 */
[----:B------:R-:W-:Y:S02]  /*65f0*/  UISETP.GT.AND UP1, UPT, UR23, UR8, UPT ;  /* 0x000000081700728c */ /* 0x000fe4000bf24270 */
[----:B------:R-:W-:Y:S01]  /*6600*/  UIADD3 UR17, UR25, UR17, URZ ;  /* 0x0000001119117290 */ /* 0x000fe2000fffe03f */
[----:B------:R-:W-:Y:S01]  /*6610*/  BAR.SYNC.DEFER_BLOCKING 0x0 ;  /* 0x0000000000007b1d */ /* 0x000fe20000010000 */
[----:B------:R-:W-:Y:S02]  /*6620*/  UIADD3 UR23, UR23, -0x1, URZ ;  /* 0xffffffff17177890 */ /* 0x000fe4000fffe03f */
[----:B------:R-:W-:Y:S05]  /*6630*/  USHF.L.U64.HI UR17, UR24, 0x6, UR17 ;  /* 0x0000000618117899 */ /* 0x000fea0008010211 */
[----:B------:R-:W-:Y:S02]  /*6640*/  @UP1 USHF.L.U32 UR21, UR4, 0x5, URZ ;  /* 0x0000000504151899 */ /* 0x000fe4000800063f */
[----:B------:R-:W-:Y:S02]  /*6650*/  @UP1 USHF.L.U64.HI UR22, UR4, 0x5, UR5 ;  /* 0x0000000504161899 */ /* 0x000fe40008010205 */
[----:B------:R-:W-:Y:S01]  /*6660*/  @UP1 UIMAD.WIDE.U32 UR24, UR23, UR4, URZ ;  /* 0x00000004171812a5 */ /* 0x000fe2000f8e003f */
        /* <DEDUP_REMOVED lines=15> */
[----:B------:R-:W4:Y:S06]  /*6760*/  LDL.64 R250, [R1+0x28] ;  /* 0x0000280001fa7983 */ /* 0x000f2c0000100a00 */
[----:B------:R-:W4:Y:S01]  /*6770*/  LDL R252, [R1+0x14] ;  /* 0x0000140001fc7983 */ /* 0x000f220000100800 */
[C---:B------:R-:W-:Y:S03]  /*6780*/  HMMA.16816.F32 R24, R60.reuse, R32, RZ ;  /* 0x000000203c18723c */ /* 0x040fe600000018ff */
[----:B------:R-:W4:Y:S05]  /*6790*/  LDL R249, [R1+0x10] ;  /* 0x0000100001f97983 */ /* 0x000f2a0000100800 */
[-C--:B------:R-:W-:Y:S08]  /*67a0*/  HMMA.16816.F32 R28, R60, R34.reuse, RZ ;  /* 0x000000223c1c723c */ /* 0x080ff000000018ff */
        /* <DEDUP_REMOVED lines=9> */
[----:B------:R-:W2:Y:S07]  /*6840*/  LDSM.16.M88.4 R204, [R241] ;  /* 0x00000000f1cc783b */ /* 0x000eae0000000200 */
        /* <DEDUP_REMOVED lines=9> */
[-C--:B--2---:R-:W-:Y:S08]  /*68e0*/  HMMA.16816.F32 R36, R208, R204.reuse, R36 ;  /* 0x000000ccd024723c */ /* 0x084ff00000001824 */
[C---:B------:R-:W-:Y:S08]  /*68f0*/  HMMA.16816.F32 R40, R216.reuse, R204, R40 ;  /* 0x000000ccd828723c */ /* 0x040ff00000001828 */
[-C--:B------:R-:W-:Y:S04]  /*6900*/  HMMA.16816.F32 R44, R216, R206.reuse, R44 ;  /* 0x000000ced82c723c */ /* 0x080fe8000000182c */
[----:B------:R-:W-:Y:S04]  /*6910*/  IADD3 R2, P2, R170, UR20, RZ ;  /* 0x00000014aa027c10 */ /* 0x000fe8000ff5e0ff */
[C---:B------:R-:W-:Y:S04]  /*6920*/  HMMA.16816.F32 R48, R208.reuse, R206, R48 ;  /* 0x000000ced030723c */ /* 0x040fe80000001830 */
[C---:B------:R-:W-:Y:S02]  /*6930*/  LEA R170, P1, R2.reuse, c[0x0][0x1f8], 0x1 ;  /* 0x00007e0002aa7a11 */ /* 0x040fe400078208ff */
[----:B---3--:R-:W-:Y:S02]  /*6940*/  IADD3.X R169, R169, UR17, RZ, P2, !PT ;  /* 0x00000011a9a97c10 */ /* 0x008fe400097fe4ff */
[-C--:B-1----:R-:W-:Y:S04]  /*6950*/  HMMA.16816.F32 R52, R208, R212.reuse, R52 ;  /* 0x000000d4d034723c */ /* 0x082fe80000001834 */
[----:B------:R-:W-:Y:S02]  /*6960*/  LEA.HI.X R171, R2, c[0x0][0x1fc], R169, 0x1, P1 ;  /* 0x00007f0002ab7a11 */ /* 0x000fe400008f0ca9 */
[----:B------:R-:W-:Y:S01]  /*6970*/  IADD3 R2, P2, R172, UR20, RZ ;  /* 0x00000014ac027c10 */ /* 0x000fe2000ff5e0ff */
[----:B------:R-:W-:Y:S01]  /*6980*/  @UP1 USHF.L.U32 UR20, UR24, 0x6, URZ ;  /* 0x0000000618141899 */ /* 0x000fe2000800063f */
[C---:B------:R-:W-:Y:S01]  /*6990*/  HMMA.16816.F32 R56, R216.reuse, R212, R56 ;  /* 0x000000d4d838723c */ /* 0x040fe20000001838 */
[----:B------:R-:W-:Y:S01]  /*69a0*/  @!PT LDS RZ, [RZ] ;  /* 0x00000000fffff984 */ /* 0x000fe20000000800 */
[----:B------:R-:W-:Y:S01]  /*69b0*/  @!PT LDS RZ, [RZ] ;  /* 0x00000000fffff984 */ /* 0x000fe20000000800 */
[----:B------:R-:W-:Y:S01]  /*69c0*/  @!PT LDS RZ, [RZ] ;  /* 0x00000000fffff984 */ /* 0x000fe20000000800 */
[----:B------:R1:W-:Y:S03]  /*69d0*/  LDGSTS.E.BYPASS.LTC128B.128 [R243+0x100], [R170.64], !P3 ;  /* 0x00100000aaf37fae */ /* 0x0003e6000d901d52 */
[----:B------:R-:W-:Y:S02]  /*69e0*/  LEA R172, P1, R2, c[0x0][0x1f8], 0x1 ;  /* 0x00007e0002ac7a11 */ /* 0x000fe400078208ff */
        /* <DEDUP_REMOVED lines=29> */
[----:B------:R-:W1:Y:S08]  /*6bc0*/  LDSM.16.M88.4 R220, [R231+0xa100] ;  /* 0x00a10000e7dc783b */ /* 0x000e700000000200 */
[----:B------:R-:W2:Y:S08]  /*6bd0*/  LDSM.16.M88.4 R208, [R229+0x4900] ;  /* 0x00490000e5d0783b */ /* 0x000eb00000000200 */
[----:B------:R-:W0:Y:S08]  /*6be0*/  LDGDEPBAR ;  /* 0x00000000000079af */ /* 0x000e300000000000 */
[----:B------:R-:W2:Y:S01]  /*6bf0*/  LDSM.16.M88.4 R212, [R229+0x5100] ;  /* 0x00510000e5d4783b */ /* 0x000ea20000000200 */
[-C--:B---3--:R-:W-:Y:S08]  /*6c00*/  HMMA.16816.F32 R4, R204, R216.reuse, R4 ;  /* 0x000000d8cc04723c */ /* 0x088ff00000001804 */
[C---:B-1----:R-:W-:Y:S08]  /*6c10*/  HMMA.16816.F32 R8, R220.reuse, R216, R8 ;  /* 0x000000d8dc08723c */ /* 0x042ff00000001808 */
[-C--:B------:R-:W-:Y:S08]  /*6c20*/  HMMA.16816.F32 R12, R220, R218.reuse, R12 ;  /* 0x000000dadc0c723c */ /* 0x080ff0000000180c */
[C---:B------:R-:W-:Y:S01]  /*6c30*/  HMMA.16816.F32 R16, R204.reuse, R218, R16 ;  /* 0x000000dacc10723c */ /* 0x040fe20000001810 */
[----:B------:R-:W1:Y:S07]  /*6c40*/  LDSM.16.M88.4 R216, [R229+0x5900] ;  /* 0x00590000e5d8783b */ /* 0x000e6e0000000200 */
[-C--:B--2---:R-:W-:Y:S08]  /*6c50*/  HMMA.16816.F32 R20, R204, R208.reuse, R20 ;  /* 0x000000d0cc14723c */ /* 0x084ff00000001814 */
        /* <DEDUP_REMOVED lines=8> */
[----:B------:R-:W2:Y:S07]  /*6ce0*/  LDSM.16.M88.4 R212, [R228] ;  /* 0x00000000e4d4783b */ /* 0x000eae0000000200 */
[-C--:B-1----:R-:W-:Y:S08]  /*6cf0*/  HMMA.16816.F32 R52, R204, R216.reuse, R52 ;  /* 0x000000d8cc34723c */ /* 0x082ff00000001834 */
[C---:B------:R-:W-:Y:S08]  /*6d00*/  HMMA.16816.F32 R56, R220.reuse, R216, R56 ;  /* 0x000000d8dc38723c */ /* 0x040ff00000001838 */
[-C--:B------:R-:W-:Y:S01]  /*6d10*/  HMMA.16816.F32 R60, R220, R218.reuse, R60 ;  /* 0x000000dadc3c723c */ /* 0x080fe2000000183c */
[----:B------:R-:W1:Y:S07]  /*6d20*/  LDSM.16.M88.4 R220, [R233+0xa100] ;  /* 0x00a10000e9dc783b */ /* 0x000e6e0000000200 */
[----:B------:R-:W-:Y:S01]  /*6d30*/  HMMA.16816.F32 R64, R204, R218, R64 ;  /* 0x000000dacc40723c */ /* 0x000fe20000001840 */
[----:B------:R-:W3:Y:S07]  /*6d40*/  LDSM.16.M88.4 R204, [R228+0x800] ;  /* 0x00080000e4cc783b */ /* 0x000eee0000000200 */
[-C--:B--2---:R-:W-:Y:S01]  /*6d50*/  HMMA.16816.F32 R4, R208, R212.reuse, R4 ;  /* 0x000000d4d004723c */ /* 0x084fe20000001804 */
[----:B------:R-:W-:Y:S07]  /*6d60*/  LDSM.16.M88.4 R216, [R228+0x1800] ;  /* 0x00180000e4d8783b */ /* 0x000fee0000000200 */
[C---:B-1----:R-:W-:Y:S08]  /*6d70*/  HMMA.16816.F32 R8, R220.reuse, R212, R8 ;  /* 0x000000d4dc08723c */ /* 0x042ff00000001808 */
[-C--:B------:R-:W-:Y:S08]  /*6d80*/  HMMA.16816.F32 R12, R220, R214.reuse, R12 ;  /* 0x000000d6dc0c723c */ /* 0x080ff0000000180c */
[C---:B------:R-:W-:Y:S01]  /*6d90*/  HMMA.16816.F32 R16, R208.reuse, R214, R16 ;  /* 0x000000d6d010723c */ /* 0x040fe20000001810 */
[----:B------:R-:W1:Y:S07]  /*6da0*/  LDSM.16.M88.4 R212, [R228+0x1000] ;  /* 0x00100000e4d4783b */ /* 0x000e6e0000000200 */
[-C--:B---3--:R-:W-:Y:S08]  /*6db0*/  HMMA.16816.F32 R20, R208, R204.reuse, R20 ;  /* 0x000000ccd014723c */ /* 0x088ff00000001814 */
        /* <DEDUP_REMOVED lines=12> */
[----:B------:R-:W2:Y:S07]  /*6e80*/  LDSM.16.M88.4 R220, [R230+0xe100] ;  /* 0x00e10000e6dc783b */ /* 0x000eae0000000200 */
[----:B------:R-:W-:Y:S01]  /*6e90*/  HMMA.16816.F32 R64, R208, R218, R64 ;  /* 0x000000dad040723c */ /* 0x000fe20000001840 */
[----:B------:R-:W3:Y:S07]  /*6ea0*/  LDSM.16.M88.4 R208, [R175+0x6900] ;  /* 0x00690000afd0783b */ /* 0x000eee0000000200 */
[-C--:B-1----:R-:W-:Y:S01]  /*6eb0*/  HMMA.16816.F32 R4, R204, R212.reuse, R4 ;  /* 0x000000d4cc04723c */ /* 0x082fe20000001804 */
[----:B------:R-:W-:Y:S07]  /*6ec0*/  LDSM.16.M88.4 R216, [R175+0x7900] ;  /* 0x00790000afd8783b */ /* 0x000fee0000000200 */
[C---:B--2---:R-:W-:Y:S08]  /*6ed0*/  HMMA.16816.F32 R8, R220.reuse, R212, R8 ;  /* 0x000000d4dc08723c */ /* 0x044ff00000001808 */
        /* <DEDUP_REMOVED lines=16> */
[----:B------:R-:W2:Y:S07]  /*6fe0*/  LDSM.16.M88.4 R220, [R232+0xe100] ;  /* 0x00e10000e8dc783b */ /* 0x000eae0000000200 */
[----:B------:R-:W-:Y:S01]  /*6ff0*/  HMMA.16816.F32 R64, R204, R218, R64 ;  /* 0x000000dacc40723c */ /* 0x000fe20000001840 */
[----:B------:R-:W3:Y:S07]  /*7000*/  LDSM.16.M88.4 R204, [R238] ;  /* 0x00000000eecc783b */ /* 0x000eee0000000200 */
[-C--:B-1----:R-:W-:Y:S01]  /*7010*/  HMMA.16816.F32 R4, R208, R212.reuse, R4 ;  /* 0x000000d4d004723c */ /* 0x082fe20000001804 */
[----:B------:R-:W-:Y:S07]  /*7020*/  LDSM.16.M88.4 R216, [R236] ;  /* 0x00000000ecd8783b */ /* 0x000fee0000000200 */
[C---:B--2---:R-:W-:Y:S08]  /*7030*/  HMMA.16816.F32 R8, R220.reuse, R212, R8 ;  /* 0x000000d4dc08723c */ /* 0x044ff00000001808 */
[-C--:B------:R-:W-:Y:S08]  /*7040*/  HMMA.16816.F32 R12, R220, R214.reuse, R12 ;  /* 0x000000d6dc0c723c */ /* 0x080ff0000000180c */
[C---:B------:R-:W-:Y:S01]  /*7050*/  HMMA.16816.F32 R16, R208.reuse, R214, R16 ;  /* 0x000000d6d010723c */ /* 0x040fe20000001810 */
[----:B------:R-:W1:Y:S07]  /*7060*/  LDSM.16.M88.4 R212, [R237] ;  /* 0x00000000edd4783b */ /* 0x000e6e0000000200 */
        /* <DEDUP_REMOVED lines=39> */
[----:B------:R-:W1:Y:S07]  /*72e0*/  LDSM.16.M88.4 R216, [R228+0x3000] ;  /* 0x00300000e4d8783b */ /* 0x000e6e0000000200 */
[C---:B--2---:R-:W-:Y:S11]  /*72f0*/  HMMA.16816.F32 R8, R220.reuse, R212, R8 ;  /* 0x000000d4dc08723c */ /* 0x044ff60000001808 */
[----:B------:R-:W-:Y:S05]  /*7300*/  @!UPT UIADD3 URZ, URZ, URZ, URZ ;  /* 0x0000003f3f3ff290 */ /* 0x000fea000fffe03f */
[----:B------:R-:W-:Y:S02]  /*7310*/  FMNMX.FTZ R169, R6, R3, !PT ;  /* 0x0000000306a97209 */ /* 0x000fe40007810000 */
[----:B------:R-:W-:Y:S01]  /*7320*/  FMNMX.FTZ R2, R4, R0, !PT ;  /* 0x0000000004027209 */ /* 0x000fe20007810000 */
[-C--:B------:R-:W-:Y:S03]  /*7330*/  HMMA.16816.F32 R12, R220, R214.reuse, R12 ;  /* 0x000000d6dc0c723c */ /* 0x080fe6000000180c */
[----:B------:R-:W-:Y:S02]  /*7340*/  FMNMX.FTZ R169, R7, R169, !PT ;  /* 0x000000a907a97209 */ /* 0x000fe40007810000 */
[----:B------:R-:W-:Y:S03]  /*7350*/  FMNMX.FTZ R2, R5, R2, !PT ;  /* 0x0000000205027209 */ /* 0x000fe60007810000 */
[C---:B------:R-:W-:Y:S01]  /*7360*/  HMMA.16816.F32 R16, R208.reuse, R214, R16 ;  /* 0x000000d6d010723c */ /* 0x040fe20000001810 */
[----:B------:R-:W2:Y:S01]  /*7370*/  LDSM.16.M88.4 R212, [R228+0x3800] ;  /* 0x00380000e4d4783b */ /* 0x000ea20000000200 */
[----:B------:R-:W-:Y:S06]  /*7380*/  DEPBAR.LE SB0, 0x0 ;  /* 0x000080000000791a */ /* 0x000fec0000000000 */
[-C--:B---3--:R-:W-:Y:S01]  /*7390*/  HMMA.16816.F32 R20, R208, R204.reuse, R20 ;  /* 0x000000ccd014723c */ /* 0x088fe20000001814 */
[----:B------:R-:W-:Y:S04]  /*73a0*/  BAR.SYNC.DEFER_BLOCKING 0x0 ;  /* 0x0000000000007b1d */ /* 0x000fe80000010000 */
[----:B------:R-:W-:Y:S03]  /*73b0*/  FMNMX.FTZ R170, R8, R168, !PT ;  /* 0x000000a808aa7209 */ /* 0x000fe60007810000 */
[C---:B------:R-:W-:Y:S04]  /*73c0*/  HMMA.16816.F32 R24, R220.reuse, R204, R24 ;  /* 0x000000ccdc18723c */ /* 0x040fe80000001818 */
[----:B------:R-:W-:Y:S04]  /*73d0*/  FMNMX.FTZ R170, R9, R170, !PT ;  /* 0x000000aa09aa7209 */ /* 0x000fe80007810000 */
[-C--:B------:R-:W-:Y:S04]  /*73e0*/  HMMA.16816.F32 R28, R220, R206.reuse, R28 ;  /* 0x000000cedc1c723c */ /* 0x080fe8000000181c */
[----:B------:R-:W-:Y:S02]  /*73f0*/  FMNMX.FTZ R2, R16, R2, !PT ;  /* 0x0000000210027209 */ /* 0x000fe40007810000 */
[----:B------:R-:W-:Y:S02]  /*7400*/  FMNMX.FTZ R170, R12, R170, !PT ;  /* 0x000000aa0caa7209 */ /* 0x000fe40007810000 */
[C---:B------:R-:W-:Y:S01]  /*7410*/  HMMA.16816.F32 R32, R208.reuse, R206, R32 ;  /* 0x000000ced020723c */ /* 0x040fe20000001820 */
[----:B------:R-:W3:Y:S03]  /*7420*/  LDL.64 R206, [R1+0x38] ;  /* 0x0000380001ce7983 */ /* 0x000ee60000100a00 */
[----:B------:R-:W-:Y:S02]  /*7430*/  FMNMX.FTZ R171, R13, R170, !PT ;  /* 0x000000aa0dab7209 */ /* 0x000fe40007810000 */
[----:B------:R-:W-:Y:S02]  /*7440*/  FMNMX.FTZ R169, R18, R169, !PT ;  /* 0x000000a912a97209 */ /* 0x000fe40007810000 */
[-C--:B-1----:R-:W-:Y:S04]  /*7450*/  HMMA.16816.F32 R36, R208, R216.reuse, R36 ;  /* 0x000000d8d024723c */ /* 0x082fe80000001824 */
[----:B------:R-:W-:Y:S02]  /*7460*/  FMNMX.FTZ R2, R17, R2, !PT ;  /* 0x0000000211027209 */ /* 0x000fe40007810000 */
[----:B------:R-:W-:Y:S02]  /*7470*/  FMNMX.FTZ R169, R19, R169, !PT ;  /* 0x000000a913a97209 */ /* 0x000fe40007810000 */
[C---:B------:R-:W-:Y:S04]  /*7480*/  HMMA.16816.F32 R40, R220.reuse, R216, R40 ;  /* 0x000000d8dc28723c */ /* 0x040fe80000001828 */
[----:B------:R-:W-:Y:S02]  /*7490*/  FMNMX.FTZ R2, R20, R2, !PT ;  /* 0x0000000214027209 */ /* 0x000fe40007810000 */
[----:B------:R-:W-:Y:S02]  /*74a0*/  FMNMX.FTZ R169, R22, R169, !PT ;  /* 0x000000a916a97209 */ /* 0x000fe40007810000 */
[-C--:B------:R-:W-:Y:S04]  /*74b0*/  HMMA.16816.F32 R44, R220, R218.reuse, R44 ;  /* 0x000000dadc2c723c */ /* 0x080fe8000000182c */
[----:B------:R-:W-:Y:S02]  /*74c0*/  FMNMX.FTZ R2, R21, R2, !PT ;  /* 0x0000000215027209 */ /* 0x000fe40007810000 */
[----:B------:R-:W-:Y:S02]  /*74d0*/  FMNMX.FTZ R170, R23, R169, !PT ;  /* 0x000000a917aa7209 */ /* 0x000fe40007810000 */
[C---:B------:R-:W-:Y:S04]  /*74e0*/  HMMA.16816.F32 R48, R208.reuse, R218, R48 ;  /* 0x000000dad030723c */ /* 0x040fe80000001830 */
[----:B------:R-:W-:Y:S02]  /*74f0*/  FMNMX.FTZ R2, R32, R2, !PT ;  /* 0x0000000220027209 */ /* 0x000fe40007810000 */
[----:B------:R-:W-:Y:S02]  /*7500*/  FMNMX.FTZ R169, R24, R171, !PT ;  /* 0x000000ab18a97209 */ /* 0x000fe40007810000 */
[-C--:B--2---:R-:W-:Y:S04]  /*7510*/  HMMA.16816.F32 R52, R208, R212.reuse, R52 ;  /* 0x000000d4d034723c */ /* 0x084fe80000001834 */
        /* <DEDUP_REMOVED lines=23> */
[----:B------:R-:W1:Y:S01]  /*7690*/  SHFL.BFLY PT, R172, R173, 0x2, 0x1f ;  /* 0x0c401f00adac7f89 */ /* 0x000e6200000e0000 */
[----:B------:R-:W-:Y:S02]  /*76a0*/  FMNMX.FTZ R2, R67, R2, !PT ;  /* 0x0000000243027209 */ /* 0x000fe40007810000 */
        /* <DEDUP_REMOVED lines=12> */
[----:B-1----:R-:W-:Y:S02]  /*7770*/  FMNMX.FTZ R173, R173, R172, !PT ;  /* 0x000000acadad7209 */ /* 0x002fe40007810000 */
[----:B------:R-:W-:Y:S02]  /*7780*/  FMNMX.FTZ R169, R57, R169, !PT ;  /* 0x000000a939a97209 */ /* 0x000fe40007810000 */
[----:B------:R-:W-:Y:S01]  /*7790*/  FMNMX.FTZ R170, R27, R170, !PT ;  /* 0x000000aa1baa7209 */ /* 0x000fe20007810000 */
[----:B------:R-:W1:Y:S01]  /*77a0*/  SHFL.BFLY PT, R204, R173, 0x1, 0x1f ;  /* 0x0c201f00adcc7f89 */ /* 0x000e6200000e0000 */
[----:B------:R-:W-:Y:S02]  /*77b0*/  FMNMX.FTZ R169, R60, R169, !PT ;  /* 0x000000a93ca97209 */ /* 0x000fe40007810000 */
[----:B--2---:R-:W-:Y:S02]  /*77c0*/  FMNMX.FTZ R2, R2, R171, !PT ;  /* 0x000000ab02027209 */ /* 0x004fe40007810000 */
[----:B------:R-:W-:Y:S02]  /*77d0*/  FMNMX.FTZ R169, R61, R169, !PT ;  /* 0x000000a93da97209 */ /* 0x000fe40007810000 */
[----:B------:R-:W-:Y:S01]  /*77e0*/  FMNMX.FTZ R170, R30, R170, !PT ;  /* 0x000000aa1eaa7209 */ /* 0x000fe20007810000 */
[----:B------:R-:W2:Y:S03]  /*77f0*/  SHFL.BFLY PT, R172, R2, 0x1, 0x1f ;  /* 0x0c201f0002ac7f89 */ /* 0x000ea600000e0000 */
[----:B------:R-:W-:Y:S04]  /*7800*/  FMNMX.FTZ R170, R31, R170, !PT ;  /* 0x000000aa1faa7209 */ /* 0x000fe80007810000 */
[----:B------:R-:W-:Y:S01]  /*7810*/  FMNMX.FTZ R170, R42, R170, !PT ;  /* 0x000000aa2aaa7209 */ /* 0x000fe20007810000 */
[----:B------:R-:W4:Y:S03]  /*7820*/  SHFL.BFLY PT, R205, R169, 0x2, 0x1f ;  /* 0x0c401f00a9cd7f89 */ /* 0x000f2600000e0000 */
[----:B------:R-:W-:Y:S04]  /*7830*/  FMNMX.FTZ R170, R43, R170, !PT ;  /* 0x000000aa2baa7209 */ /* 0x000fe80007810000 */
[----:B------:R-:W-:Y:S02]  /*7840*/  FMNMX.FTZ R170, R46, R170, !PT ;  /* 0x000000aa2eaa7209 */ /* 0x000fe40007810000 */
[----:B-1----:R-:W-:Y:S02]  /*7850*/  FMNMX.FTZ R173, R173, R204, !PT ;  /* 0x000000ccadad7209 */ /* 0x002fe40007810000 */
[----:B------:R-:W-:Y:S03]  /*7860*/  FMNMX.FTZ R170, R47, R170, !PT ;  /* 0x000000aa2faa7209 */ /* 0x000fe60007810000 */
[C---:B------:R-:W-:Y:S01]  /*7870*/  FADD.FTZ R0, -R173.reuse, R0 ;  /* 0x00000000ad007221 */ /* 0x040fe20000010100 */
[----:B--2---:R-:W-:Y:S01]  /*7880*/  FMNMX.FTZ R172, R2, R172, !PT ;  /* 0x000000ac02ac7209 */ /* 0x004fe20007810000 */
[----:B------:R-:W-:Y:S01]  /*7890*/  FMUL.FTZ R210, R173, c[0x0][0x2d0] ;  /* 0x0000b400add27a20 */ /* 0x000fe20000410000 */
[----:B------:R-:W-:Y:S01]  /*78a0*/  FMNMX.FTZ R2, R58, R170, !PT ;  /* 0x000000aa3a027209 */ /* 0x000fe20007810000 */
[----:B------:R-:W-:Y:S02]  /*78b0*/  FMUL.FTZ R0, R0, c[0x0][0x2d0] ;  /* 0x0000b40000007a20 */ /* 0x000fe40000410000 */
[----:B------:R-:W-:Y:S02]  /*78c0*/  FMUL.FTZ R209, R172, c[0x0][0x2d0] ;  /* 0x0000b400acd17a20 */ /* 0x000fe40000410000 */
[----:B------:R1:W2:Y:S01]  /*78d0*/  MUFU.EX2 R170, R0 ;  /* 0x0000000000aa7308 */ /* 0x0002a20000000800 */
[----:B----4-:R-:W-:Y:S01]  /*78e0*/  FMNMX.FTZ R169, R169, R205, !PT ;  /* 0x000000cda9a97209 */ /* 0x010fe20007810000 */
[--C-:B------:R-:W-:Y:S02]  /*78f0*/  FFMA.FTZ R6, R6, c[0x0][0x2d0], -R209.reuse ;  /* 0x0000b40006067a23 */ /* 0x100fe400000108d1 */
[--C-:B------:R-:W-:Y:S02]  /*7900*/  FFMA.FTZ R5, R5, c[0x0][0x2d0], -R210.reuse ;  /* 0x0000b40005057a23 */ /* 0x100fe400000108d2 */
[----:B------:R-:W4:Y:S01]  /*7910*/  SHFL.BFLY PT, R171, R169, 0x1, 0x1f ;  /* 0x0c201f00a9ab7f89 */ /* 0x000f2200000e0000 */
        /* <DEDUP_REMOVED lines=8> */
[----:B------:R-:W-:Y:S01]  /*79a0*/  MUFU.EX2 R246, R5 ;  /* 0x0000000500f67308 */ /* 0x000fe20000000800 */
[----:B------:R-:W-:Y:S02]  /*79b0*/  FFMA.FTZ R21, R21, c[0x0][0x2d0], -R210 ;  /* 0x0000b40015157a23 */ /* 0x000fe400000108d2 */
[----:B------:R-:W-:Y:S01]  /*79c0*/  FFMA.FTZ R22, R22, c[0x0][0x2d0], -R209 ;  /* 0x0000b40016167a23 */ /* 0x000fe200000108d1 */
[----:B-1----:R-:W-:Y:S01]  /*79d0*/  FMNMX.FTZ R0, R59, R2, !PT ;  /* 0x000000023b007209 */ /* 0x002fe20007810000 */
[----:B------:R-:W-:Y:S02]  /*79e0*/  FADD.FTZ R2, -R172, R3 ;  /* 0x00000003ac027221 */ /* 0x000fe40000010100 */
[----:B--2---:R-:W-:Y:S01]  /*79f0*/  FMUL.FTZ R68, R170, R68 ;  /* 0x00000044aa447220 */ /* 0x004fe20000410000 */
[----:B------:R-:W-:Y:S01]  /*7a00*/  FMNMX.FTZ R0, R62, R0, !PT ;  /* 0x000000003e007209 */ /* 0x000fe20007810000 */
[----:B------:R-:W-:Y:S01]  /*7a10*/  FMUL.FTZ R2, R2, c[0x0][0x2d0] ;  /* 0x0000b40002027a20 */ /* 0x000fe20000410000 */
[----:B----4-:R-:W-:Y:S01]  /*7a20*/  FMNMX.FTZ R171, R169, R171, !PT ;  /* 0x000000aba9ab7209 */ /* 0x010fe20007810000 */
[----:B------:R-:W-:Y:S01]  /*7a30*/  MUFU.EX2 R247, R7 ;  /* 0x0000000700f77308 */ /* 0x000fe20000000800 */
[----:B------:R-:W-:Y:S01]  /*7a40*/  FMNMX.FTZ R0, R63, R0, !PT ;  /* 0x000000003f007209 */ /* 0x000fe20007810000 */
[C---:B------:R-:W-:Y:S02]  /*7a50*/  FMUL.FTZ R69, R170.reuse, R69 ;  /* 0x00000045aa457220 */ /* 0x040fe40000410000 */
[----:B------:R-:W-:Y:S02]  /*7a60*/  FMUL.FTZ R208, R171, c[0x0][0x2d0] ;  /* 0x0000b400abd07a20 */ /* 0x000fe40000410000 */
[----:B------:R-:W1:Y:S01]  /*7a70*/  SHFL.BFLY PT, R3, R0, 0x2, 0x1f ;  /* 0x0c401f0000037f89 */ /* 0x000e6200000e0000 */
[----:B------:R-:W-:Y:S02]  /*7a80*/  FMUL.FTZ R80, R170, R80 ;  /* 0x00000050aa507220 */ /* 0x000fe40000410000 */
[--C-:B------:R-:W-:Y:S01]  /*7a90*/  FFMA.FTZ R12, R12, c[0x0][0x2d0], -R208.reuse ;  /* 0x0000b4000c0c7a23 */ /* 0x100fe200000108d0 */
[----:B------:R2:W4:Y:S01]  /*7aa0*/  MUFU.EX2 R169, R2 ;  /* 0x0000000200a97308 */ /* 0x0005220000000800 */
[--C-:B------:R-:W-:Y:S02]  /*7ab0*/  FFMA.FTZ R8, R8, c[0x0][0x2d0], -R208.reuse ;  /* 0x0000b40008087a23 */ /* 0x100fe400000108d0 */
[----:B------:R-:W-:Y:S02]  /*7ac0*/  FFMA.FTZ R9, R9, c[0x0][0x2d0], -R208 ;  /* 0x0000b40009097a23 */ /* 0x000fe400000108d0 */
        /* <DEDUP_REMOVED lines=8> */
[----:B------:R-:W-:Y:S01]  /*7b50*/  FMUL.FTZ R112, R170, R112 ;  /* 0x00000070aa707220 */ /* 0x000fe20000410000 */
[----:B------:R4:W-:Y:S01]  /*7b60*/  MUFU.EX2 R215, R16 ;  /* 0x0000001000d77308 */ /* 0x0009e20000000800 */
[----:B-1----:R-:W-:Y:S01]  /*7b70*/  FMNMX.FTZ R0, R0, R3, !PT ;  /* 0x0000000300007209 */ /* 0x002fe20007810000 */
[----:B------:R-:W-:Y:S02]  /*7b80*/  FMUL.FTZ R113, R170, R113 ;  /* 0x00000071aa717220 */ /* 0x000fe40000410000 */
[----:B--2---:R-:W-:Y:S02]  /*7b90*/  FADD.FTZ R2, -R171, R168 ;  /* 0x000000a8ab027221 */ /* 0x004fe40000010100 */
[C---:B----4-:R-:W-:Y:S02]  /*7ba0*/  FMUL.FTZ R70, R169.reuse, R70 ;  /* 0x00000046a9467220 */ /* 0x050fe40000410000 */
[----:B------:R-:W-:Y:S02]  /*7bb0*/  FMUL.FTZ R2, R2, c[0x0][0x2d0] ;  /* 0x0000b40002027a20 */ /* 0x000fe40000410000 */
[----:B------:R1:W-:Y:S01]  /*7bc0*/  MUFU.EX2 R245, R17 ;  /* 0x0000001100f57308 */ /* 0x0003e20000000800 */
[C---:B------:R-:W-:Y:S02]  /*7bd0*/  FMUL.FTZ R71, R169.reuse, R71 ;  /* 0x00000047a9477220 */ /* 0x040fe40000410000 */
[C---:B------:R-:W-:Y:S01]  /*7be0*/  FMUL.FTZ R82, R169.reuse, R82 ;  /* 0x00000052a9527220 */ /* 0x040fe20000410000 */
[----:B------:R-:W-:Y:S01]  /*7bf0*/  @P1 IADD3 R4, P4, R252, UR20, RZ ;  /* 0x00000014fc041c10 */ /* 0x000fe2000ff9e0ff */
[C---:B------:R-:W-:Y:S02]  /*7c00*/  FMUL.FTZ R83, R169.reuse, R83 ;  /* 0x00000053a9537220 */ /* 0x040fe40000410000 */
[C---:B------:R-:W-:Y:S02]  /*7c10*/  FMUL.FTZ R86, R169.reuse, R86 ;  /* 0x00000056a9567220 */ /* 0x040fe40000410000 */
[C---:B------:R-:W-:Y:S01]  /*7c20*/  FMUL.FTZ R87, R169.reuse, R87 ;  /* 0x00000057a9577220 */ /* 0x040fe20000410000 */
[----:B------:R2:W4:Y:S01]  /*7c30*/  MUFU.EX2 R168, R2 ;  /* 0x0000000200a87308 */ /* 0x0005220000000800 */
[C---:B------:R-:W-:Y:S02]  /*7c40*/  FMUL.FTZ R98, R169.reuse, R98 ;  /* 0x00000062a9627220 */ /* 0x040fe40000410000 */
[C---:B------:R-:W-:Y:S01]  /*7c50*/  FMUL.FTZ R99, R169.reuse, R99 ;  /* 0x00000063a9637220 */ /* 0x040fe20000410000 */
[----:B------:R-:W-:Y:S01]  /*7c60*/  @P1 LEA R16, P2, R4, c[0x0][0x1c8], 0x1 ;  /* 0x0000720004101a11 */ /* 0x000fe200078408ff */
[C---:B------:R-:W-:Y:S02]  /*7c70*/  FMUL.FTZ R102, R169.reuse, R102 ;  /* 0x00000066a9667220 */ /* 0x040fe40000410000 */
[C---:B------:R-:W-:Y:S02]  /*7c80*/  FMUL.FTZ R103, R169.reuse, R103 ;  /* 0x00000067a9677220 */ /* 0x040fe40000410000 */
[C---:B------:R-:W-:Y:S01]  /*7c90*/  FMUL.FTZ R114, R169.reuse, R114 ;  /* 0x00000072a9727220 */ /* 0x040fe20000410000 */
[----:B------:R-:W-:Y:S01]  /*7ca0*/  MUFU.EX2 R219, R12 ;  /* 0x0000000c00db7308 */ /* 0x000fe20000000800 */
[----:B------:R-:W-:Y:S02]  /*7cb0*/  FMUL.FTZ R115, R169, R115 ;  /* 0x00000073a9737220 */ /* 0x000fe40000410000 */
[C---:B------:R-:W-:Y:S01]  /*7cc0*/  FMUL.FTZ R116, R170.reuse, R116 ;  /* 0x00000074aa747220 */ /* 0x040fe20000410000 */
[----:B-1----:R-:W-:Y:S01]  /*7cd0*/  @P1 IADD3.X R17, R249, UR17, RZ, P4, !PT ;  /* 0x00000011f9111c10 */ /* 0x002fe2000a7fe4ff */
[----:B------:R-:W-:Y:S02]  /*7ce0*/  FMUL.FTZ R117, R170, R117 ;  /* 0x00000075aa757220 */ /* 0x000fe40000410000 */
[C---:B------:R-:W-:Y:S01]  /*7cf0*/  FMUL.FTZ R118, R169.reuse, R118 ;  /* 0x00000076a9767220 */ /* 0x040fe20000410000 */
[----:B------:R-:W-:Y:S01]  /*7d00*/  @P1 LEA.HI.X R17, R4, c[0x0][0x1cc], R17, 0x1, P2 ;  /* 0x0000730004111a11 */ /* 0x000fe200010f0c11 */
[----:B------:R-:W-:Y:S01]  /*7d10*/  FMUL.FTZ R119, R169, R119 ;  /* 0x00000077a9777220 */ /* 0x000fe20000410000 */
[----:B------:R-:W-:Y:S01]  /*7d20*/  MUFU.EX2 R212, R8 ;  /* 0x0000000800d47308 */ /* 0x000fe20000000800 */
[C---:B------:R-:W-:Y:S02]  /*7d30*/  FMUL.FTZ R128, R170.reuse, R128 ;  /* 0x00000080aa807220 */ /* 0x040fe40000410000 */
[----:B------:R-:W-:Y:S01]  /*7d40*/  FMUL.FTZ R129, R170, R129 ;  /* 0x00000081aa817220 */ /* 0x000fe20000410000 */
[----:B--2---:R-:W1:Y:S01]  /*7d50*/  SHFL.BFLY PT, R2, R0, 0x1, 0x1f ;  /* 0x0c201f0000027f89 */ /* 0x004e6200000e0000 */
[C---:B----4-:R-:W-:Y:S02]  /*7d60*/  FMUL.FTZ R72, R168.reuse, R72 ;  /* 0x00000048a8487220 */ /* 0x050fe40000410000 */
[C---:B------:R-:W-:Y:S02]  /*7d70*/  FMUL.FTZ R73, R168.reuse, R73 ;  /* 0x00000049a8497220 */ /* 0x040fe40000410000 */
[C---:B------:R-:W-:Y:S01]  /*7d80*/  FMUL.FTZ R76, R168.reuse, R76 ;  /* 0x0000004ca84c7220 */ /* 0x040fe20000410000 */
[----:B------:R-:W2:Y:S01]  /*7d90*/  MUFU.EX2 R220, R9 ;  /* 0x0000000900dc7308 */ /* 0x000ea20000000800 */
[C---:B------:R-:W-:Y:S02]  /*7da0*/  FMUL.FTZ R77, R168.reuse, R77 ;  /* 0x0000004da84d7220 */ /* 0x040fe40000410000 */
[C---:B------:R-:W-:Y:S02]  /*7db0*/  FMUL.FTZ R88, R168.reuse, R88 ;  /* 0x00000058a8587220 */ /* 0x040fe40000410000 */
[C---:B------:R-:W-:Y:S02]  /*7dc0*/  FMUL.FTZ R89, R168.reuse, R89 ;  /* 0x00000059a8597220 */ /* 0x040fe40000410000 */
[C---:B------:R-:W-:Y:S02]  /*7dd0*/  FMUL.FTZ R92, R168.reuse, R92 ;  /* 0x0000005ca85c7220 */ /* 0x040fe40000410000 */
[C---:B------:R-:W-:Y:S01]  /*7de0*/  FMUL.FTZ R93, R168.reuse, R93 ;  /* 0x0000005da85d7220 */ /* 0x040fe20000410000 */
[----:B------:R4:W-:Y:S01]  /*7df0*/  MUFU.EX2 R248, R18 ;  /* 0x0000001200f87308 */ /* 0x0009e20000000800 */
[C---:B------:R-:W-:Y:S02]  /*7e00*/  FMUL.FTZ R104, R168.reuse, R104 ;  /* 0x00000068a8687220 */ /* 0x040fe40000410000 */
[C---:B------:R-:W-:Y:S02]  /*7e10*/  FMUL.FTZ R105, R168.reuse, R105 ;  /* 0x00000069a8697220 */ /* 0x040fe40000410000 */
[C---:B------:R-:W-:Y:S02]  /*7e20*/  FMUL.FTZ R108, R168.reuse, R108 ;  /* 0x0000006ca86c7220 */ /* 0x040fe40000410000 */
[----:B------:R-:W-:Y:S01]  /*7e30*/  FMUL.FTZ R109, R168, R109 ;  /* 0x0000006da86d7220 */ /* 0x000fe20000410000 */
[----:B-1----:R-:W-:Y:S01]  /*7e40*/  FMNMX.FTZ R2, R0, R2, !PT ;  /* 0x0000000200027209 */ /* 0x002fe20007810000 */
[C---:B------:R-:W-:Y:S01]  /*7e50*/  FMUL.FTZ R120, R168.reuse, R120 ;  /* 0x00000078a8787220 */ /* 0x040fe20000410000 */
[----:B------:R1:W-:Y:S01]  /*7e60*/  MUFU.EX2 R244, R19 ;  /* 0x0000001300f47308 */ /* 0x0003e20000000800 */
[----:B------:R-:W-:Y:S02]  /*7e70*/  FMUL.FTZ R121, R168, R121 ;  /* 0x00000079a8797220 */ /* 0x000fe40000410000 */
[----:B------:R-:W-:Y:S01]  /*7e80*/  FADD.FTZ R0, -R2, R174 ;  /* 0x000000ae02007221 */ /* 0x000fe20000010100 */
[----:B---3--:R-:W-:Y:S01]  /*7e90*/  @P1 IADD3 R3, P6, R206, UR20, RZ ;  /* 0x00000014ce031c10 */ /* 0x008fe2000ffde0ff */
[----:B------:R-:W-:Y:S01]  /*7ea0*/  @UP1 UIADD3 UR20, UP0, UR12, 0x80, URZ ;  /* 0x000000800c141890 */ /* 0x000fe2000ff1e03f */
[----:B------:R-:W-:Y:S02]  /*7eb0*/  FMUL.FTZ R124, R168, R124 ;  /* 0x0000007ca87c7220 */ /* 0x000fe40000410000 */
[----:B------:R-:W-:Y:S01]  /*7ec0*/  @P1 LEA R6, P5, R3, c[0x0][0x1c8], 0x1 ;  /* 0x0000720003061a11 */ /* 0x000fe200078a08ff */
[----:B------:R-:W-:Y:S01]  /*7ed0*/  FMUL.FTZ R0, R0, c[0x0][0x2d0] ;  /* 0x0000b40000007a20 */ /* 0x000fe20000410000 */
[----:B------:R-:W-:Y:S01]  /*7ee0*/  @P1 IADD3.X R5, R251, UR17, RZ, P6, !PT ;  /* 0x00000011fb051c10 */ /* 0x000fe2000b7fe4ff */
[----:B------:R-:W-:Y:S01]  /*7ef0*/  @UP1 UIADD3.X UR17, URZ, UR9, URZ, UP0, !UPT ;  /* 0x000000093f111290 */ /* 0x000fe200087fe43f */
[----:B------:R-:W-:Y:S01]  /*7f00*/  @P1 IADD3 R4, P4, R6, UR21, RZ ;  /* 0x0000001506041c10 */ /* 0x000fe2000ff9e0ff */
[----:B------:R-:W-:Y:S01]  /*7f10*/  FMUL.FTZ R125, R168, R125 ;  /* 0x0000007da87d7220 */ /* 0x000fe20000410000 */
[----:B------:R-:W-:Y:S01]  /*7f20*/  @P1 LEA.HI.X R7, R3, c[0x0][0x1cc], R5, 0x1, P5 ;  /* 0x0000730003071a11 */ /* 0x000fe200028f0c05 */
[----:B------:R-:W-:Y:S01]  /*7f30*/  FFMA.FTZ R3, R13, c[0x0][0x2d0], -R208 ;  /* 0x0000b4000d037a23 */ /* 0x000fe200000108d0 */
[----:B------:R-:W3:Y:S01]  /*7f40*/  MUFU.EX2 R0, R0 ;  /* 0x0000000000007308 */ /* 0x000ee20000000800 */
[----:B----4-:R-:W-:Y:S01]  /*7f50*/  FMUL.FTZ R18, R169, R190 ;  /* 0x000000bea9127220 */ /* 0x010fe20000410000 */
[----:B------:R-:W-:Y:S01]  /*7f60*/  @P1 IADD3.X R5, R7, UR22, RZ, P4, !PT ;  /* 0x0000001607051c10 */ /* 0x000fe2000a7fe4ff */
[----:B------:R4:W-:Y:S01]  /*7f70*/  @P1 LDGSTS.E.BYPASS.LTC128B.128 [R243+0x4100], [R6.64], !P3 ;  /* 0x0410000006f31fae */ /* 0x0009e2000d901d52 */
[C---:B------:R-:W-:Y:S01]  /*7f80*/  FMUL.FTZ R130, R169.reuse, R130 ;  /* 0x00000082a9827220 */ /* 0x040fe20000410000 */
[----:B--2---:R-:W-:Y:S01]  /*7f90*/  MOV R190, R220 ;  /* 0x000000dc00be7202 */ /* 0x004fe20000000f00 */
[C---:B------:R-:W-:Y:S02]  /*7fa0*/  FMUL.FTZ R131, R169.reuse, R131 ;  /* 0x00000083a9837220 */ /* 0x040fe40000410000 */
[C---:B-1----:R-:W-:Y:S01]  /*7fb0*/  FMUL.FTZ R19, R169.reuse, R191 ;  /* 0x000000bfa9137220 */ /* 0x042fe20000410000 */
[----:B------:R-:W-:Y:S01]  /*7fc0*/  MOV R191, R219 ;  /* 0x000000db00bf7202 */ /* 0x000fe20000000f00 */
[----:B------:R1:W-:Y:S01]  /*7fd0*/  MUFU.EX2 R174, R3 ;  /* 0x0000000300ae7308 */ /* 0x0003e20000000800 */
[----:B------:R2:W-:Y:S01]  /*7fe0*/  @P1 LDGSTS.E.BYPASS.LTC128B.128 [R243+0x6100], [R16.64], !P0 ;  /* 0x0610000010f31fae */ /* 0x0005e2000c101d52 */
[C---:B------:R-:W-:Y:S02]  /*7ff0*/  FMUL.FTZ R132, R170.reuse, R132 ;  /* 0x00000084aa847220 */ /* 0x040fe40000410000 */
[----:B------:R-:W-:Y:S02]  /*8000*/  FMUL.FTZ R133, R170, R133 ;  /* 0x00000085aa857220 */ /* 0x000fe40000410000 */
[C---:B------:R-:W-:Y:S02]  /*8010*/  FMUL.FTZ R134, R169.reuse, R134 ;  /* 0x00000086a9867220 */ /* 0x040fe40000410000 */
[----:B------:R-:W-:Y:S01]  /*8020*/  FMUL.FTZ R135, R169, R135 ;  /* 0x00000087a9877220 */ /* 0x000fe20000410000 */
[----:B------:R2:W-:Y:S01]  /*8030*/  @P1 LDGSTS.E.BYPASS.LTC128B.128 [R243+0x4900], [R4.64], !P3 ;  /* 0x0490000004f31fae */ /* 0x0005e2000d901d52 */
[C---:B------:R-:W-:Y:S01]  /*8040*/  FMUL.FTZ R136, R168.reuse, R136 ;  /* 0x00000088a8887220 */ /* 0x040fe20000410000 */
[----:B------:R-:W-:Y:S01]  /*8050*/  MUFU.EX2 R251, R20 ;  /* 0x0000001400fb7308 */ /* 0x000fe20000000800 */
[----:B------:R-:W-:Y:S02]  /*8060*/  FMUL.FTZ R137, R168, R137 ;  /* 0x00000089a8897220 */ /* 0x000fe40000410000 */
[C---:B---3--:R-:W-:Y:S02]  /*8070*/  FMUL.FTZ R74, R0.reuse, R74 ;  /* 0x0000004a004a7220 */ /* 0x048fe40000410000 */
[C---:B------:R-:W-:Y:S01]  /*8080*/  FMUL.FTZ R75, R0.reuse, R75 ;  /* 0x0000004b004b7220 */ /* 0x040fe20000410000 */
[----:B------:R3:W-:Y:S01]  /*8090*/  @P1 LDGSTS.E.BYPASS.LTC128B.128 [R243+0x6900], [R4.64+0x80], !P0 ;  /* 0x0690008004f31fae */ /* 0x0007e2000c101d52 */
[----:B------:R-:W-:Y:S01]  /*80a0*/  FMUL.FTZ R78, R0, R78 ;  /* 0x0000004e004e7220 */ /* 0x000fe20000410000 */
[----:B----4-:R-:W-:Y:S01]  /*80b0*/  @P1 IADD3 R6, P2, R4, UR21, RZ ;  /* 0x0000001504061c10 */ /* 0x010fe2000ff5e0ff */
[C---:B------:R-:W-:Y:S01]  /*80c0*/  FMUL.FTZ R79, R0.reuse, R79 ;  /* 0x0000004f004f7220 */ /* 0x040fe20000410000 */
[----:B------:R-:W-:Y:S01]  /*80d0*/  MUFU.EX2 R250, R22 ;  /* 0x0000001600fa7308 */ /* 0x000fe20000000800 */
[----:B------:R-:W-:Y:S01]  /*80e0*/  FMUL.FTZ R90, R0, R90 ;  /* 0x0000005a005a7220 */ /* 0x000fe20000410000 */
[C---:B------:R-:W-:Y:S01]  /*80f0*/  @P1 IADD3.X R7, R5.reuse, UR22, RZ, P2, !PT ;  /* 0x0000001605071c10 */ /* 0x040fe200097fe4ff */
[----:B-1----:R-:W-:Y:S01]  /*8100*/  FMUL.FTZ R3, R2, c[0x0][0x2d0] ;  /* 0x0000b40002037a20 */ /* 0x002fe20000410000 */
[----:B------:R-:W-:Y:S01]  /*8110*/  @P1 IADD3 R12, P2, R4, UR20, RZ ;  /* 0x00000014040c1c10 */ /* 0x000fe2000ff5e0ff */
[----:B------:R-:W-:Y:S01]  /*8120*/  FMUL.FTZ R91, R0, R91 ;  /* 0x0000005b005b7220 */ /* 0x000fe20000410000 */
[----:B------:R-:W-:Y:S01]  /*8130*/  @P1 IADD3 R8, P4, R6, UR21, RZ ;  /* 0x0000001506081c10 */ /* 0x000fe2000ff9e0ff */
[----:B------:R1:W-:Y:S01]  /*8140*/  @P1 LDGSTS.E.BYPASS.LTC128B.128 [R243+0x5100], [R6.64], !P3 ;  /* 0x0510000006f31fae */ /* 0x0003e2000d901d52 */
[----:B------:R-:W-:Y:S01]  /*8150*/  @P1 IADD3.X R13, R5, UR17, RZ, P2, !PT ;  /* 0x00000011050d1c10 */ /* 0x000fe200097fe4ff */
[--C-:B------:R-:W-:Y:S01]  /*8160*/  FFMA.FTZ R14, R14, c[0x0][0x2d0], -R3.reuse ;  /* 0x0000b4000e0e7a23 */ /* 0x100fe20000010803 */
[----:B------:R-:W-:Y:S01]  /*8170*/  @P1 IADD3.X R9, R7, UR22, RZ, P4, !PT ;  /* 0x0000001607091c10 */ /* 0x000fe2000a7fe4ff */
[--C-:B------:R-:W-:Y:S02]  /*8180*/  FFMA.FTZ R15, R15, c[0x0][0x2d0], -R3.reuse ;  /* 0x0000b4000f0f7a23 */ /* 0x100fe40000010803 */
[----:B------:R4:W-:Y:S01]  /*8190*/  MUFU.EX2 R217, R14 ;  /* 0x0000000e00d97308 */ /* 0x0009e20000000800 */
[--C-:B------:R-:W-:Y:S01]  /*81a0*/  FFMA.FTZ R10, R10, c[0x0][0x2d0], -R3.reuse ;  /* 0x0000b4000a0a7a23 */ /* 0x100fe20000010803 */
[----:B------:R4:W-:Y:S01]  /*81b0*/  @P1 LDGSTS.E.BYPASS.LTC128B.128 [R243+0x7100], [R12.64], !P0 ;  /* 0x071000000cf31fae */ /* 0x0009e2000c101d52 */
[----:B------:R-:W-:Y:S02]  /*81c0*/  FFMA.FTZ R11, R11, c[0x0][0x2d0], -R3 ;  /* 0x0000b4000b0b7a23 */ /* 0x000fe40000010803 */
[C---:B--2---:R-:W-:Y:S02]  /*81d0*/  FMUL.FTZ R16, R170.reuse, R188 ;  /* 0x000000bcaa107220 */ /* 0x044fe40000410000 */
[----:B------:R-:W-:Y:S01]  /*81e0*/  FMUL.FTZ R17, R170, R189 ;  /* 0x000000bdaa117220 */ /* 0x000fe20000410000 */
[----:B------:R-:W-:Y:S01]  /*81f0*/  MOV R189, R246 ;  /* 0x000000f600bd7202 */ /* 0x000fe20000000f00 */
[----:B------:R-:W-:Y:S01]  /*8200*/  FMUL.FTZ R94, R0, R94 ;  /* 0x0000005e005e7220 */ /* 0x000fe20000410000 */
[----:B---3--:R-:W-:Y:S01]  /*8210*/  @P1 IADD3 R4, P2, R6, UR20, RZ ;  /* 0x0000001406041c10 */ /* 0x008fe2000ff5e0ff */
[----:B------:R2:W-:Y:S01]  /*8220*/  @P1 LDGSTS.E.BYPASS.LTC128B.128 [R243+0x5900], [R8.64], !P3 ;  /* 0x0590000008f31fae */ /* 0x0005e2000d901d52 */
[----:B------:R3:W-:Y:S01]  /*8230*/  MUFU.EX2 R218, R15 ;  /* 0x0000000f00da7308 */ /* 0x0007e20000000800 */
[C---:B------:R-:W-:Y:S01]  /*8240*/  FMUL.FTZ R95, R0.reuse, R95 ;  /* 0x0000005f005f7220 */ /* 0x040fe20000410000 */
[----:B------:R-:W-:Y:S01]  /*8250*/  @P1 IADD3.X R5, R7, UR17, RZ, P2, !PT ;  /* 0x0000001107051c10 */ /* 0x000fe200097fe4ff */
[C---:B------:R-:W-:Y:S02]  /*8260*/  FMUL.FTZ R106, R0.reuse, R106 ;  /* 0x0000006a006a7220 */ /* 0x040fe40000410000 */
[C---:B------:R-:W-:Y:S02]  /*8270*/  FMUL.FTZ R107, R0.reuse, R107 ;  /* 0x0000006b006b7220 */ /* 0x040fe40000410000 */
[----:B------:R2:W-:Y:S01]  /*8280*/  @P1 LDGSTS.E.BYPASS.LTC128B.128 [R243+0x7900], [R4.64], !P0 ;  /* 0x0790000004f31fae */ /* 0x0005e2000c101d52 */
[C---:B------:R-:W-:Y:S02]  /*8290*/  FMUL.FTZ R110, R0.reuse, R110 ;  /* 0x0000006e006e7220 */ /* 0x040fe40000410000 */
[----:B------:R-:W-:Y:S01]  /*82a0*/  MUFU.EX2 R211, R10 ;  /* 0x0000000a00d37308 */ /* 0x000fe20000000800 */
[----:B-1----:R-:W-:Y:S01]  /*82b0*/  FMUL.FTZ R6, R169, R182 ;  /* 0x000000b6a9067220 */ /* 0x002fe20000410000 */
[----:B------:R-:W-:Y:S01]  /*82c0*/  F2FP.PACK_AB R182, R245, R215 ;  /* 0x000000d7f5b6723e */ /* 0x000fe200000000ff */
[----:B----4-:R-:W-:Y:S02]  /*82d0*/  FMUL.FTZ R14, R0, R186 ;  /* 0x000000ba000e7220 */ /* 0x010fe40000410000 */
[----:B------:R-:W1:Y:S01]  /*82e0*/  LDSM.16.MT88.4 R204, [R224+0x100] ;  /* 0x00010000e0cc783b */ /* 0x000e620000004200 */
[----:B------:R-:W-:Y:S01]  /*82f0*/  FMUL.FTZ R7, R169, R183 ;  /* 0x000000b7a9077220 */ /* 0x000fe20000410000 */
[----:B------:R-:W-:Y:S01]  /*8300*/  F2FP.PACK_AB R183, R244, R248 ;  /* 0x000000f8f4b7723e */ /* 0x000fe200000000ff */
[C---:B------:R-:W-:Y:S02]  /*8310*/  FMUL.FTZ R12, R168.reuse, R184 ;  /* 0x000000b8a80c7220 */ /* 0x040fe40000410000 */
[----:B------:R-:W4:Y:S01]  /*8320*/  MUFU.EX2 R216, R11 ;  /* 0x0000000b00d87308 */ /* 0x000f220000000800 */
[----:B------:R-:W-:Y:S02]  /*8330*/  FMUL.FTZ R13, R168, R185 ;  /* 0x000000b9a80d7220 */ /* 0x000fe40000410000 */
[C---:B------:R-:W-:Y:S01]  /*8340*/  FMUL.FTZ R111, R0.reuse, R111 ;  /* 0x0000006f006f7220 */ /* 0x040fe20000410000 */
[----:B------:R-:W0:Y:S01]  /*8350*/  LDGDEPBAR ;  /* 0x00000000000079af */ /* 0x000e220000000000 */
[----:B---3--:R-:W-:Y:S02]  /*8360*/  FMUL.FTZ R15, R0, R187 ;  /* 0x000000bb000f7220 */ /* 0x008fe40000410000 */
[----:B--2---:R-:W-:Y:S01]  /*8370*/  FMUL.FTZ R8, R168, R176 ;  /* 0x000000b0a8087220 */ /* 0x004fe20000410000 */
[----:B------:R-:W-:Y:S01]  /*8380*/  F2FP.PACK_AB R176, R220, R212 ;  /* 0x000000d4dcb0723e */ /* 0x000fe200000000ff */
[----:B------:R-:W-:Y:S01]  /*8390*/  FMUL.FTZ R9, R168, R177 ;  /* 0x000000b1a8097220 */ /* 0x000fe20000410000 */
[----:B------:R2:W-:Y:S01]  /*83a0*/  MUFU.EX2 R188, R21 ;  /* 0x0000001500bc7308 */ /* 0x0005e20000000800 */
[C---:B------:R-:W-:Y:S01]  /*83b0*/  FMUL.FTZ R122, R0.reuse, R122 ;  /* 0x0000007a007a7220 */ /* 0x040fe20000410000 */
[----:B------:R-:W3:Y:S01]  /*83c0*/  LDSM.16.MT88.4 R184, [R225+0x100] ;  /* 0x00010000e1b8783b */ /* 0x000ee20000004200 */
[----:B------:R-:W-:Y:S02]  /*83d0*/  FMUL.FTZ R123, R0, R123 ;  /* 0x0000007b007b7220 */ /* 0x000fe40000410000 */
[----:B------:R-:W-:Y:S01]  /*83e0*/  FMUL.FTZ R4, R170, R180 ;  /* 0x000000b4aa047220 */ /* 0x000fe20000410000 */
[----:B------:R-:W-:Y:S01]  /*83f0*/  F2FP.PACK_AB R180, R246, R214 ;  /* 0x000000d6f6b4723e */ /* 0x000fe200000000ff */
[----:B------:R-:W-:Y:S01]  /*8400*/  FMUL.FTZ R5, R170, R181 ;  /* 0x000000b5aa057220 */ /* 0x000fe20000410000 */
[----:B------:R-:W-:Y:S01]  /*8410*/  F2FP.PACK_AB R181, R247, R213 ;  /* 0x000000d5f7b5723e */ /* 0x000fe200000000ff */
[--C-:B------:R-:W-:Y:S02]  /*8420*/  FFMA.FTZ R48, R48, c[0x0][0x2d0], -R210.reuse ;  /* 0x0000b40030307a23 */ /* 0x100fe400000108d2 */
[--C-:B------:R-:W-:Y:S02]  /*8430*/  FFMA.FTZ R49, R49, c[0x0][0x2d0], -R210.reuse ;  /* 0x0000b40031317a23 */ /* 0x100fe400000108d2 */
[--C-:B------:R-:W-:Y:S01]  /*8440*/  FFMA.FTZ R50, R50, c[0x0][0x2d0], -R209.reuse ;  /* 0x0000b40032327a23 */ /* 0x100fe200000108d1 */
[----:B----4-:R-:W-:Y:S01]  /*8450*/  F2FP.PACK_AB R177, R216, R211 ;  /* 0x000000d3d8b1723e */ /* 0x010fe200000000ff */
[--C-:B------:R-:W-:Y:S02]  /*8460*/  FFMA.FTZ R51, R51, c[0x0][0x2d0], -R209.reuse ;  /* 0x0000b40033337a23 */ /* 0x100fe400000108d1 */
[--C-:B------:R-:W-:Y:S02]  /*8470*/  FFMA.FTZ R36, R36, c[0x0][0x2d0], -R210.reuse ;  /* 0x0000b40024247a23 */ /* 0x100fe400000108d2 */
[----:B------:R-:W-:Y:S02]  /*8480*/  FFMA.FTZ R37, R37, c[0x0][0x2d0], -R210 ;  /* 0x0000b40025257a23 */ /* 0x000fe400000108d2 */
[--C-:B------:R-:W-:Y:S01]  /*8490*/  FFMA.FTZ R38, R38, c[0x0][0x2d0], -R209.reuse ;  /* 0x0000b40026267a23 */ /* 0x100fe200000108d1 */
[----:B------:R-:W-:Y:S01]  /*84a0*/  MUFU.EX2 R246, R36 ;  /* 0x0000002400f67308 */ /* 0x000fe20000000800 */
[----:B------:R-:W-:Y:S01]  /*84b0*/  FFMA.FTZ R39, R39, c[0x0][0x2d0], -R209 ;  /* 0x0000b40027277a23 */ /* 0x000fe200000108d1 */
[-C--:B-1----:R-:W-:Y:S05]  /*84c0*/  HMMA.16816.F32 R4, R180, R204.reuse, R4 ;  /* 0x000000ccb404723c */ /* 0x082fea0000001804 */
[----:B------:R-:W-:Y:S01]  /*84d0*/  FMUL.FTZ R10, R0, R178 ;  /* 0x000000b2000a7220 */ /* 0x000fe20000410000 */
[----:B------:R-:W-:Y:S01]  /*84e0*/  F2FP.PACK_AB R178, R174, R219 ;  /* 0x000000dbaeb2723e */ /* 0x000fe200000000ff */
[----:B------:R-:W-:Y:S01]  /*84f0*/  FMUL.FTZ R11, R0, R179 ;  /* 0x000000b3000b7220 */ /* 0x000fe20000410000 */
[----:B------:R-:W-:Y:S01]  /*8500*/  F2FP.PACK_AB R179, R218, R217 ;  /* 0x000000d9dab3723e */ /* 0x000fe200000000ff */
[--C-:B------:R-:W-:Y:S03]  /*8510*/  FFMA.FTZ R44, R44, c[0x0][0x2d0], -R208.reuse ;  /* 0x0000b4002c2c7a23 */ /* 0x100fe600000108d0 */
[--C-:B------:R-:W-:Y:S01]  /*8520*/  FFMA.FTZ R45, R45, c[0x0][0x2d0], -R208.reuse ;  /* 0x0000b4002d2d7a23 */ /* 0x100fe200000108d0 */
[----:B------:R-:W-:Y:S01]  /*8530*/  MUFU.EX2 R220, R44 ;  /* 0x0000002c00dc7308 */ /* 0x000fe20000000800 */
[--C-:B------:R-:W-:Y:S01]  /*8540*/  FFMA.FTZ R46, R46, c[0x0][0x2d0], -R3.reuse ;  /* 0x0000b4002e2e7a23 */ /* 0x100fe20000010803 */
[C---:B------:R-:W-:Y:S04]  /*8550*/  HMMA.16816.F32 R8, R176.reuse, R204, R8 ;  /* 0x000000ccb008723c */ /* 0x040fe80000001808 */
[--C-:B------:R-:W-:Y:S02]  /*8560*/  FFMA.FTZ R47, R47, c[0x0][0x2d0], -R3.reuse ;  /* 0x0000b4002f2f7a23 */ /* 0x100fe40000010803 */
[--C-:B------:R-:W-:Y:S02]  /*8570*/  FFMA.FTZ R57, R57, c[0x0][0x2d0], -R208.reuse ;  /* 0x0000b40039397a23 */ /* 0x100fe400000108d0 */
[-C--:B------:R-:W-:Y:S04]  /*8580*/  HMMA.16816.F32 R12, R176, R206.reuse, R12 ;  /* 0x000000ceb00c723c */ /* 0x080fe8000000180c */
[--C-:B------:R-:W-:Y:S02]  /*8590*/  FFMA.FTZ R58, R58, c[0x0][0x2d0], -R3.reuse ;  /* 0x0000b4003a3a7a23 */ /* 0x100fe40000010803 */
[--C-:B------:R-:W-:Y:S02]  /*85a0*/  FFMA.FTZ R59, R59, c[0x0][0x2d0], -R3.reuse ;  /* 0x0000b4003b3b7a23 */ /* 0x100fe40000010803 */
[C---:B------:R-:W-:Y:S04]  /*85b0*/  HMMA.16816.F32 R16, R180.reuse, R206, R16 ;  /* 0x000000ceb410723c */ /* 0x040fe80000001810 */
[C---:B------:R-:W-:Y:S02]  /*85c0*/  FMUL.FTZ R126, R0.reuse, R126 ;  /* 0x0000007e007e7220 */ /* 0x040fe40000410000 */
[C---:B------:R-:W-:Y:S01]  /*85d0*/  FMUL.FTZ R127, R0.reuse, R127 ;  /* 0x0000007f007f7220 */ /* 0x040fe20000410000 */
[----:B------:R-:W-:Y:S01]  /*85e0*/  MOV R207, R245 ;  /* 0x000000f500cf7202 */ /* 0x000fe20000000f00 */
[-C--:B---3--:R-:W-:Y:S01]  /*85f0*/  HMMA.16816.F32 R68, R180, R184.reuse, R68 ;  /* 0x000000b8b444723c */ /* 0x088fe20000001844 */
[----:B------:R-:W-:Y:S03]  /*8600*/  MUFU.EX2 R245, R49 ;  /* 0x0000003100f57308 */ /* 0x000fe60000000800 */
[C---:B------:R-:W-:Y:S01]  /*8610*/  FMUL.FTZ R138, R0.reuse, R138 ;  /* 0x0000008a008a7220 */ /* 0x040fe20000410000 */
[----:B------:R-:W-:Y:S01]  /*8620*/  MOV R206, R244 ;  /* 0x000000f400ce7202 */ /* 0x000fe20000000f00 */
[----:B------:R-:W-:Y:S02]  /*8630*/  FMUL.FTZ R139, R0, R139 ;  /* 0x0000008b008b7220 */ /* 0x000fe40000410000 */
[C---:B------:R-:W-:Y:S03]  /*8640*/  HMMA.16816.F32 R72, R176.reuse, R184, R72 ;  /* 0x000000b8b048723c */ /* 0x040fe60000001848 */
[----:B------:R-:W-:Y:S01]  /*8650*/  MUFU.EX2 R244, R51 ;  /* 0x0000003300f47308 */ /* 0x000fe20000000800 */
[C---:B------:R-:W-:Y:S02]  /*8660*/  FMUL.FTZ R140, R168.reuse, R140 ;  /* 0x0000008ca88c7220 */ /* 0x040fe40000410000 */
[----:B------:R-:W-:Y:S02]  /*8670*/  FMUL.FTZ R141, R168, R141 ;  /* 0x0000008da88d7220 */ /* 0x000fe40000410000 */
[-C--:B------:R-:W-:Y:S04]  /*8680*/  HMMA.16816.F32 R76, R176, R186.reuse, R76 ;  /* 0x000000bab04c723c */ /* 0x080fe8000000184c */
[C---:B------:R-:W-:Y:S02]  /*8690*/  FMUL.FTZ R142, R0.reuse, R142 ;  /* 0x0000008e008e7220 */ /* 0x040fe40000410000 */
[----:B------:R-:W-:Y:S02]  /*86a0*/  FMUL.FTZ R143, R0, R143 ;  /* 0x0000008f008f7220 */ /* 0x000fe40000410000 */
[C---:B------:R-:W-:Y:S01]  /*86b0*/  HMMA.16816.F32 R80, R180.reuse, R186, R80 ;  /* 0x000000bab450723c */ /* 0x040fe20000001850 */
[----:B------:R-:W1:Y:S03]  /*86c0*/  LDSM.16.MT88.4 R184, [R227+0x100] ;  /* 0x00010000e3b8783b */ /* 0x000e660000004200 */
[C---:B------:R-:W-:Y:S02]  /*86d0*/  FMUL.FTZ R144, R170.reuse, R144 ;  /* 0x00000090aa907220 */ /* 0x040fe40000410000 */
[C---:B------:R-:W-:Y:S02]  /*86e0*/  FMUL.FTZ R145, R170.reuse, R145 ;  /* 0x00000091aa917220 */ /* 0x040fe40000410000 */
[C---:B------:R-:W-:Y:S04]  /*86f0*/  FMUL.FTZ R146, R169.reuse, R146 ;  /* 0x00000092a9927220 */ /* 0x040fe80000410000 */
[C---:B------:R-:W-:Y:S02]  /*8700*/  FMUL.FTZ R147, R169.reuse, R147 ;  /* 0x00000093a9937220 */ /* 0x040fe40000410000 */
[C---:B------:R-:W-:Y:S02]  /*8710*/  FMUL.FTZ R148, R170.reuse, R148 ;  /* 0x00000094aa947220 */ /* 0x040fe40000410000 */
[----:B------:R-:W-:Y:S02]  /*8720*/  FMUL.FTZ R149, R170, R149 ;  /* 0x00000095aa957220 */ /* 0x000fe40000410000 */
[C---:B------:R-:W-:Y:S02]  /*8730*/  FMUL.FTZ R150, R169.reuse, R150 ;  /* 0x00000096a9967220 */ /* 0x040fe40000410000 */
[C---:B------:R-:W-:Y:S02]  /*8740*/  FMUL.FTZ R151, R169.reuse, R151 ;  /* 0x00000097a9977220 */ /* 0x040fe40000410000 */
[C---:B------:R-:W-:Y:S02]  /*8750*/  FMUL.FTZ R152, R168.reuse, R152 ;  /* 0x00000098a8987220 */ /* 0x040fe40000410000 */
[----:B------:R-:W-:Y:S02]  /*8760*/  FMUL.FTZ R153, R168, R153 ;  /* 0x00000099a8997220 */ /* 0x000fe40000410000 */
[C---:B------:R-:W-:Y:S02]  /*8770*/  FMUL.FTZ R154, R0.reuse, R154 ;  /* 0x0000009a009a7220 */ /* 0x040fe40000410000 */
[----:B------:R-:W-:Y:S02]  /*8780*/  FMUL.FTZ R155, R0, R155 ;  /* 0x0000009b009b7220 */ /* 0x000fe40000410000 */
[C---:B------:R-:W-:Y:S02]  /*8790*/  FMUL.FTZ R156, R168.reuse, R156 ;  /* 0x0000009ca89c7220 */ /* 0x040fe40000410000 */
[----:B------:R-:W-:Y:S02]  /*87a0*/  FMUL.FTZ R157, R168, R157 ;  /* 0x0000009da89d7220 */ /* 0x000fe40000410000 */
[C---:B------:R-:W-:Y:S02]  /*87b0*/  FMUL.FTZ R158, R0.reuse, R158 ;  /* 0x0000009e009e7220 */ /* 0x040fe40000410000 */
[----:B------:R-:W-:Y:S02]  /*87c0*/  FMUL.FTZ R159, R0, R159 ;  /* 0x0000009f009f7220 */ /* 0x000fe40000410000 */
[C---:B------:R-:W-:Y:S02]  /*87d0*/  FMUL.FTZ R160, R170.reuse, R160 ;  /* 0x000000a0aaa07220 */ /* 0x040fe40000410000 */
[C---:B------:R-:W-:Y:S01]  /*87e0*/  FMUL.FTZ R161, R170.reuse, R161 ;  /* 0x000000a1aaa17220 */ /* 0x040fe20000410000 */
[-C--:B-1----:R-:W-:Y:S03]  /*87f0*/  HMMA.16816.F32 R84, R180, R184.reuse, R84 ;  /* 0x000000b8b454723c */ /* 0x082fe60000001854 */
[C---:B------:R-:W-:Y:S02]  /*8800*/  FMUL.FTZ R162, R169.reuse, R162 ;  /* 0x000000a2a9a27220 */ /* 0x040fe40000410000 */
[C---:B------:R-:W-:Y:S02]  /*8810*/  FMUL.FTZ R163, R169.reuse, R163 ;  /* 0x000000a3a9a37220 */ /* 0x040fe40000410000 */
[C---:B------:R-:W-:Y:S01]  /*8820*/  FMUL.FTZ R20, R170.reuse, R192 ;  /* 0x000000c0aa147220 */ /* 0x040fe20000410000 */
[C---:B------:R-:W-:Y:S04]  /*8830*/  HMMA.16816.F32 R88, R176.reuse, R184, R88 ;  /* 0x000000b8b058723c */ /* 0x040fe80000001858 */
[----:B--2---:R-:W-:Y:S02]  /*8840*/  FMUL.FTZ R21, R170, R193 ;  /* 0x000000c1aa157220 */ /* 0x004fe40000410000 */
[----:B------:R-:W-:Y:S02]  /*8850*/  FMUL.FTZ R22, R169, R194 ;  /* 0x000000c2a9167220 */ /* 0x000fe40000410000 */
[-C--:B------:R-:W-:Y:S04]  /*8860*/  HMMA.16816.F32 R92, R176, R186.reuse, R92 ;  /* 0x000000bab05c723c */ /* 0x080fe8000000185c */
[C---:B------:R-:W-:Y:S02]  /*8870*/  FMUL.FTZ R164, R168.reuse, R164 ;  /* 0x000000a4a8a47220 */ /* 0x040fe40000410000 */
[----:B------:R-:W-:Y:S02]  /*8880*/  FMUL.FTZ R165, R168, R165 ;  /* 0x000000a5a8a57220 */ /* 0x000fe40000410000 */
[C---:B------:R-:W-:Y:S01]  /*8890*/  HMMA.16816.F32 R96, R180.reuse, R186, R96 ;  /* 0x000000bab460723c */ /* 0x040fe20000001860 */
[----:B------:R-:W1:Y:S03]  /*88a0*/  LDSM.16.MT88.4 R184, [R226+0x100] ;  /* 0x00010000e2b8783b */ /* 0x000e660000004200 */
[C---:B------:R-:W-:Y:S02]  /*88b0*/  FMUL.FTZ R166, R0.reuse, R166 ;  /* 0x000000a600a67220 */ /* 0x040fe40000410000 */
[----:B------:R-:W-:Y:S02]  /*88c0*/  FMUL.FTZ R167, R0, R167 ;  /* 0x000000a700a77220 */ /* 0x000fe40000410000 */
[--C-:B------:R-:W-:Y:S04]  /*88d0*/  FFMA.FTZ R40, R40, c[0x0][0x2d0], -R208.reuse ;  /* 0x0000b40028287a23 */ /* 0x100fe800000108d0 */
[----:B------:R-:W-:Y:S02]  /*88e0*/  FFMA.FTZ R41, R41, c[0x0][0x2d0], -R208 ;  /* 0x0000b40029297a23 */ /* 0x000fe400000108d0 */
[--C-:B------:R-:W-:Y:S02]  /*88f0*/  FFMA.FTZ R42, R42, c[0x0][0x2d0], -R3.reuse ;  /* 0x0000b4002a2a7a23 */ /* 0x100fe40000010803 */
[----:B------:R-:W-:Y:S01]  /*8900*/  FFMA.FTZ R43, R43, c[0x0][0x2d0], -R3 ;  /* 0x0000b4002b2b7a23 */ /* 0x000fe20000010803 */
[----:B------:R-:W-:Y:S01]  /*8910*/  MUFU.EX2 R219, R41 ;  /* 0x0000002900db7308 */ /* 0x000fe20000000800 */
[--C-:B------:R-:W-:Y:S02]  /*8920*/  FFMA.FTZ R23, R23, c[0x0][0x2d0], -R209.reuse ;  /* 0x0000b40017177a23 */ /* 0x100fe400000108d1 */
[--C-:B------:R-:W-:Y:S02]  /*8930*/  FFMA.FTZ R32, R32, c[0x0][0x2d0], -R210.reuse ;  /* 0x0000b40020207a23 */ /* 0x100fe400000108d2 */
[----:B------:R-:W-:Y:S02]  /*8940*/  FFMA.FTZ R33, R33, c[0x0][0x2d0], -R210 ;  /* 0x0000b40021217a23 */ /* 0x000fe400000108d2 */
[--C-:B------:R-:W-:Y:S02]  /*8950*/  FFMA.FTZ R34, R34, c[0x0][0x2d0], -R209.reuse ;  /* 0x0000b40022227a23 */ /* 0x100fe400000108d1 */
[----:B------:R-:W-:Y:S01]  /*8960*/  FFMA.FTZ R35, R35, c[0x0][0x2d0], -R209 ;  /* 0x0000b40023237a23 */ /* 0x000fe200000108d1 */
[----:B------:R2:W-:Y:S01]  /*8970*/  MUFU.EX2 R222, R33 ;  /* 0x0000002100de7308 */ /* 0x0005e20000000800 */
[--C-:B------:R-:W-:Y:S02]  /*8980*/  FFMA.FTZ R24, R24, c[0x0][0x2d0], -R208.reuse ;  /* 0x0000b40018187a23 */ /* 0x100fe400000108d0 */
[--C-:B------:R-:W-:Y:S02]  /*8990*/  FFMA.FTZ R25, R25, c[0x0][0x2d0], -R208.reuse ;  /* 0x0000b40019197a23 */ /* 0x100fe400000108d0 */
[--C-:B------:R-:W-:Y:S02]  /*89a0*/  FFMA.FTZ R26, R26, c[0x0][0x2d0], -R3.reuse ;  /* 0x0000b4001a1a7a23 */ /* 0x100fe40000010803 */
[--C-:B------:R-:W-:Y:S02]  /*89b0*/  FFMA.FTZ R27, R27, c[0x0][0x2d0], -R3.reuse ;  /* 0x0000b4001b1b7a23 */ /* 0x100fe40000010803 */
[--C-:B------:R-:W-:Y:S01]  /*89c0*/  FFMA.FTZ R28, R28, c[0x0][0x2d0], -R208.reuse ;  /* 0x0000b4001c1c7a23 */ /* 0x100fe200000108d0 */
[----:B------:R3:W-:Y:S01]  /*89d0*/  MUFU.EX2 R223, R34 ;  /* 0x0000002200df7308 */ /* 0x0007e20000000800 */
[--C-:B------:R-:W-:Y:S02]  /*89e0*/  FFMA.FTZ R29, R29, c[0x0][0x2d0], -R208.reuse ;  /* 0x0000b4001d1d7a23 */ /* 0x100fe400000108d0 */
[--C-:B------:R-:W-:Y:S01]  /*89f0*/  FFMA.FTZ R30, R30, c[0x0][0x2d0], -R3.reuse ;  /* 0x0000b4001e1e7a23 */ /* 0x100fe20000010803 */
[-C--:B-1----:R-:W-:Y:S03]  /*8a00*/  HMMA.16816.F32 R100, R180, R184.reuse, R100 ;  /* 0x000000b8b464723c */ /* 0x082fe60000001864 */
[----:B------:R-:W-:Y:S02]  /*8a10*/  FFMA.FTZ R31, R31, c[0x0][0x2d0], -R3 ;  /* 0x0000b4001f1f7a23 */ /* 0x000fe40000010803 */
[----:B------:R-:W-:Y:S01]  /*8a20*/  FFMA.FTZ R60, R60, c[0x0][0x2d0], -R208 ;  /* 0x0000b4003c3c7a23 */ /* 0x000fe200000108d0 */
[----:B------:R1:W-:Y:S02]  /*8a30*/  MUFU.EX2 R221, R35 ;  /* 0x0000002300dd7308 */ /* 0x0003e40000000800 */
[C---:B------:R-:W-:Y:S04]  /*8a40*/  HMMA.16816.F32 R104, R176.reuse, R184, R104 ;  /* 0x000000b8b068723c */ /* 0x040fe80000001868 */
[----:B--2---:R-:W-:Y:S04]  /*8a50*/  FMUL.FTZ R33, R168, R197 ;  /* 0x000000c5a8217220 */ /* 0x004fe80000410000 */
[-C--:B------:R-:W-:Y:S01]  /*8a60*/  HMMA.16816.F32 R108, R176, R186.reuse, R108 ;  /* 0x000000bab06c723c */ /* 0x080fe2000000186c */
[----:B------:R2:W-:Y:S03]  /*8a70*/  MUFU.EX2 R204, R23 ;  /* 0x0000001700cc7308 */ /* 0x0005e60000000800 */
[C---:B---3--:R-:W-:Y:S04]  /*8a80*/  FMUL.FTZ R34, R0.reuse, R198 ;  /* 0x000000c600227220 */ /* 0x048fe80000410000 */
[C---:B------:R-:W-:Y:S01]  /*8a90*/  HMMA.16816.F32 R112, R180.reuse, R186, R112 ;  /* 0x000000bab470723c */ /* 0x040fe20000001870 */
[----:B------:R-:W3:Y:S02]  /*8aa0*/  LDSM.16.MT88.4 R184, [R224+0x2100] ;  /* 0x00210000e0b8783b */ /* 0x000ee40000004200 */
[----:B------:R-:W4:Y:S01]  /*8ab0*/  MUFU.EX2 R198, R40 ;  /* 0x0000002800c67308 */ /* 0x000f220000000800 */
[----:B-1----:R-:W-:Y:S09]  /*8ac0*/  FMUL.FTZ R35, R0, R199 ;  /* 0x000000c700237220 */ /* 0x002ff20000410000 */
[----:B------:R-:W-:Y:S01]  /*8ad0*/  MUFU.EX2 R199, R38 ;  /* 0x0000002600c77308 */ /* 0x000fe20000000800 */
[----:B--2---:R-:W-:Y:S09]  /*8ae0*/  FMUL.FTZ R23, R169, R195 ;  /* 0x000000c3a9177220 */ /* 0x004ff20000410000 */
[----:B------:R1:W2:Y:S01]  /*8af0*/  MUFU.EX2 R205, R32 ;  /* 0x0000002000cd7308 */ /* 0x0002a20000000800 */
[----:B----4-:R-:W-:Y:S09]  /*8b00*/  F2FP.PACK_AB R40, R219, R198 ;  /* 0x000000c6db28723e */ /* 0x010ff200000000ff */
[----:B------:R4:W-:Y:S01]  /*8b10*/  MUFU.EX2 R249, R24 ;  /* 0x0000001800f97308 */ /* 0x0009e20000000800 */
[-C--:B---3--:R-:W-:Y:S09]  /*8b20*/  HMMA.16816.F32 R116, R180, R184.reuse, R116 ;  /* 0x000000b8b474723c */ /* 0x088ff20000001874 */
[----:B------:R3:W-:Y:S03]  /*8b30*/  MUFU.EX2 R252, R25 ;  /* 0x0000001900fc7308 */ /* 0x0007e60000000800 */
[----:B-1----:R-:W-:Y:S01]  /*8b40*/  FMUL.FTZ R32, R168, R196 ;  /* 0x000000c4a8207220 */ /* 0x002fe20000410000 */
[C---:B------:R-:W-:Y:S06]  /*8b50*/  HMMA.16816.F32 R120, R176.reuse, R184, R120 ;  /* 0x000000b8b078723c */ /* 0x040fec0000001878 */
[----:B------:R-:W-:Y:S02]  /*8b60*/  MUFU.EX2 R196, R42 ;  /* 0x0000002a00c47308 */ /* 0x000fe40000000800 */
[-C--:B------:R-:W-:Y:S04]  /*8b70*/  HMMA.16816.F32 R124, R176, R186.reuse, R124 ;  /* 0x000000bab07c723c */ /* 0x080fe8000000187c */
[C---:B----4-:R-:W-:Y:S01]  /*8b80*/  FMUL.FTZ R24, R170.reuse, R200 ;  /* 0x000000c8aa187220 */ /* 0x050fe20000410000 */
[----:B------:R-:W-:Y:S03]  /*8b90*/  MOV R200, R204 ;  /* 0x000000cc00c87202 */ /* 0x000fe60000000f00 */
[----:B------:R1:W-:Y:S01]  /*8ba0*/  MUFU.EX2 R192, R27 ;  /* 0x0000001b00c07308 */ /* 0x0003e20000000800 */
[C---:B------:R-:W-:Y:S01]  /*8bb0*/  HMMA.16816.F32 R128, R180.reuse, R186, R128 ;  /* 0x000000bab480723c */ /* 0x040fe20000001880 */
[----:B------:R-:W4:Y:S03]  /*8bc0*/  LDSM.16.MT88.4 R184, [R225+0x2100] ;  /* 0x00210000e1b8783b */ /* 0x000f260000004200 */
[----:B---3--:R-:W-:Y:S01]  /*8bd0*/  FMUL.FTZ R25, R170, R201 ;  /* 0x000000c9aa197220 */ /* 0x008fe20000410000 */
[----:B--2---:R-:W-:Y:S02]  /*8be0*/  MOV R201, R205 ;  /* 0x000000cd00c97202 */ /* 0x004fe40000000f00 */
[----:B------:R-:W-:Y:S02]  /*8bf0*/  MOV R205, R248 ;  /* 0x000000f800cd7202 */ /* 0x000fe40000000f00 */
[----:B------:R-:W2:Y:S10]  /*8c00*/  MUFU.EX2 R204, R43 ;  /* 0x0000002b00cc7308 */ /* 0x000eb40000000800 */
[----:B------:R3:W-:Y:S01]  /*8c10*/  MUFU.EX2 R248, R48 ;  /* 0x0000003000f87308 */ /* 0x0007e20000000800 */
[----:B-1----:R-:W-:Y:S01]  /*8c20*/  FMUL.FTZ R27, R169, R203 ;  /* 0x000000cba91b7220 */ /* 0x002fe20000410000 */
[----:B------:R-:W-:Y:S08]  /*8c30*/  MOV R203, R222 ;  /* 0x000000de00cb7202 */ /* 0x000ff00000000f00 */
[----:B------:R-:W1:Y:S01]  /*8c40*/  MUFU.EX2 R222, R45 ;  /* 0x0000002d00de7308 */ /* 0x000e620000000800 */
[----:B--2---:R-:W-:Y:S09]  /*8c50*/  F2FP.PACK_AB R41, R204, R196 ;  /* 0x000000c4cc29723e */ /* 0x004ff200000000ff */
[----:B------:R-:W-:Y:S01]  /*8c60*/  MUFU.EX2 R195, R28 ;  /* 0x0000001c00c37308 */ /* 0x000fe20000000800 */
[-C--:B----4-:R-:W-:Y:S01]  /*8c70*/  HMMA.16816.F32 R132, R180, R184.reuse, R132 ;  /* 0x000000b8b484723c */ /* 0x090fe20000001884 */
[----:B---3--:R-:W2:Y:S04]  /*8c80*/  LDL.LU R48, [R1+0x4] ;  /* 0x0000040001307983 */ /* 0x008ea80000300800 */
[----:B------:R-:W3:Y:S04]  /*8c90*/  LDL.LU R49, [R1+0x8] ;  /* 0x0000080001317983 */ /* 0x000ee80000300800 */
[----:B------:R4:W4:Y:S01]  /*8ca0*/  MUFU.EX2 R194, R29 ;  /* 0x0000001d00c27308 */ /* 0x0009220000000800 */
[C---:B------:R-:W-:Y:S04]  /*8cb0*/  HMMA.16816.F32 R136, R176.reuse, R184, R136 ;  /* 0x000000b8b088723c */ /* 0x040fe80000001888 */
[----:B-1----:R-:W-:Y:S04]  /*8cc0*/  F2FP.PACK_AB R42, R222, R220 ;  /* 0x000000dcde2a723e */ /* 0x002fe800000000ff */
[-C--:B------:R-:W-:Y:S01]  /*8cd0*/  HMMA.16816.F32 R140, R176, R186.reuse, R140 ;  /* 0x000000bab08c723c */ /* 0x080fe2000000188c */
[----:B------:R1:W-:Y:S07]  /*8ce0*/  MUFU.EX2 R193, R30 ;  /* 0x0000001e00c17308 */ /* 0x0003ee0000000800 */
[C---:B------:R-:W-:Y:S01]  /*8cf0*/  HMMA.16816.F32 R144, R180.reuse, R186, R144 ;  /* 0x000000bab490723c */ /* 0x040fe20000001890 */
[----:B------:R-:W1:Y:S02]  /*8d00*/  LDSM.16.MT88.4 R184, [R227+0x2100] ;  /* 0x00210000e3b8783b */ /* 0x000e640000004200 */
[----:B------:R-:W-:Y:S01]  /*8d10*/  MUFU.EX2 R197, R31 ;  /* 0x0000001f00c57308 */ /* 0x000fe20000000800 */
[----:B----4-:R-:W-:Y:S02]  /*8d20*/  F2FP.PACK_AB R29, R200, R250 ;  /* 0x000000fac81d723e */ /* 0x010fe400000000ff */
[----:B-1----:R-:W-:Y:S02]  /*8d30*/  F2FP.PACK_AB R30, R203, R201 ;  /* 0x000000c9cb1e723e */ /* 0x002fe400000000ff */
[-C--:B------:R-:W-:Y:S08]  /*8d40*/  HMMA.16816.F32 R148, R180, R184.reuse, R148 ;  /* 0x000000b8b494723c */ /* 0x080ff00000001894 */
[C---:B------:R-:W-:Y:S08]  /*8d50*/  HMMA.16816.F32 R152, R176.reuse, R184, R152 ;  /* 0x000000b8b098723c */ /* 0x040ff00000001898 */
[-C--:B------:R-:W-:Y:S08]  /*8d60*/  HMMA.16816.F32 R156, R176, R186.reuse, R156 ;  /* 0x000000bab09c723c */ /* 0x080ff0000000189c */
[C---:B------:R-:W-:Y:S01]  /*8d70*/  HMMA.16816.F32 R160, R180.reuse, R186, R160 ;  /* 0x000000bab4a0723c */ /* 0x040fe200000018a0 */
[----:B------:R-:W1:Y:S07]  /*8d80*/  LDSM.16.MT88.4 R184, [R226+0x2100] ;  /* 0x00210000e2b8783b */ /* 0x000e6e0000004200 */
[-C--:B-1----:R-:W-:Y:S08]  /*8d90*/  HMMA.16816.F32 R20, R180, R184.reuse, R20 ;  /* 0x000000b8b414723c */ /* 0x082ff00000001814 */
[C---:B------:R-:W-:Y:S01]  /*8da0*/  HMMA.16816.F32 R32, R176.reuse, R184, R32 ;  /* 0x000000b8b020723c */ /* 0x040fe20000001820 */
[----:B------:R1:W4:Y:S06]  /*8db0*/  MUFU.EX2 R184, R26 ;  /* 0x0000001a00b87308 */ /* 0x00032c0000000800 */
[----:B------:R-:W-:Y:S01]  /*8dc0*/  MOV R185, R188 ;  /* 0x000000bc00b97202 */ /* 0x000fe20000000f00 */
[-C--:B------:R-:W-:Y:S01]  /*8dd0*/  HMMA.16816.F32 R164, R176, R186.reuse, R164 ;  /* 0x000000bab0a4723c */ /* 0x080fe200000018a4 */
[----:B------:R-:W4:Y:S03]  /*8de0*/  LDSM.16.MT88.4 R176, [R224+0x900] ;  /* 0x00090000e0b0783b */ /* 0x000f260000004200 */
[----:B------:R-:W-:Y:S02]  /*8df0*/  F2FP.PACK_AB R28, R185, R251 ;  /* 0x000000fbb91c723e */ /* 0x000fe400000000ff */
[----:B------:R-:W-:Y:S02]  /*8e00*/  MOV R188, R247 ;  /* 0x000000f700bc7202 */ /* 0x000fe40000000f00 */
[----:B------:R-:W2:Y:S01]  /*8e10*/  MUFU.EX2 R247, R37 ;  /* 0x0000002500f77308 */ /* 0x000ea20000000800 */
[----:B-1----:R-:W-:Y:S03]  /*8e20*/  FMUL.FTZ R26, R169, R202 ;  /* 0x000000caa91a7220 */ /* 0x002fe60000410000 */
[----:B------:R-:W-:Y:S06]  /*8e30*/  MOV R202, R223 ;  /* 0x000000df00ca7202 */ /* 0x000fec0000000f00 */
[----:B------:R1:W-:Y:S01]  /*8e40*/  MUFU.EX2 R223, R50 ;  /* 0x0000003200df7308 */ /* 0x0003e20000000800 */
[----:B------:R-:W-:Y:S07]  /*8e50*/  HMMA.16816.F32 R24, R180, R186, R24 ;  /* 0x000000bab418723c */ /* 0x000fee0000001818 */
[----:B------:R-:W-:Y:S02]  /*8e60*/  MOV R187, R221 ;  /* 0x000000dd00bb7202 */ /* 0x000fe40000000f00 */
[----:B------:R-:W-:Y:S01]  /*8e70*/  F2FP.PACK_AB R180, R252, R249 ;  /* 0x000000f9fcb4723e */ /* 0x000fe200000000ff */
[----:B------:R1:W1:Y:S02]  /*8e80*/  MUFU.EX2 R221, R39 ;  /* 0x0000002700dd7308 */ /* 0x0002640000000800 */
[----:B------:R-:W-:Y:S02]  /*8e90*/  F2FP.PACK_AB R31, R187, R202 ;  /* 0x000000cabb1f723e */ /* 0x000fe400000000ff */
[----:B------:R-:W-:Y:S02]  /*8ea0*/  F2FP.PACK_AB R182, R194, R195 ;  /* 0x000000c3c2b6723e */ /* 0x000fe400000000ff */
[----:B----4-:R-:W-:Y:S02]  /*8eb0*/  F2FP.PACK_AB R181, R192, R184 ;  /* 0x000000b8c0b5723e */ /* 0x010fe400000000ff */
[----:B------:R-:W-:Y:S01]  /*8ec0*/  F2FP.PACK_AB R183, R197, R193 ;  /* 0x000000c1c5b7723e */ /* 0x000fe200000000ff */
[-C--:B------:R-:W-:Y:S01]  /*8ed0*/  HMMA.16816.F32 R4, R28, R176.reuse, R4 ;  /* 0x000000b01c04723c */ /* 0x080fe20000001804 */
[----:B-1----:R-:W4:Y:S04]  /*8ee0*/  LDL.LU R50, [R1+0xc] ;  /* 0x00000c0001327983 */ /* 0x002f280000300800 */
[----:B------:R-:W2:Y:S01]  /*8ef0*/  LDL.LU R51, [R1] ;  /* 0x0000000001337983 */ /* 0x000ea20000300800 */
[----:B------:R-:W-:Y:S02]  /*8f00*/  MOV R186, R174 ;  /* 0x000000ae00ba7202 */ /* 0x000fe40000000f00 */
[C---:B------:R-:W-:Y:S01]  /*8f10*/  HMMA.16816.F32 R8, R180.reuse, R176, R8 ;  /* 0x000000b0b408723c */ /* 0x040fe20000001808 */
[----:B------:R-:W-:Y:S01]  /*8f20*/  MUFU.EX2 R174, R46 ;  /* 0x0000002e00ae7308 */ /* 0x000fe20000000800 */
[----:B------:R-:W-:Y:S06]  /*8f30*/  LDSM.16.MT88.4 R36, [R224+0x1100] ;  /* 0x00110000e024783b */ /* 0x000fec0000004200 */
        /* <DEDUP_REMOVED lines=8> */
[----:B---3--:R-:W-:Y:S04]  /*8fc0*/  FFMA.FTZ R168, R168, R49, R212 ;  /* 0x00000031a8a87223 */ /* 0x008fe800000100d4 */
        /* <DEDUP_REMOVED lines=15> */
[----:B----4-:R-:W-:Y:S02]  /*90c0*/  FFMA.FTZ R169, R169, R50, R213 ;  /* 0x00000032a9a97223 */ /* 0x010fe400000100d5 */
[----:B--2---:R-:W-:Y:S02]  /*90d0*/  FFMA.FTZ R170, R170, R51, R214 ;  /* 0x00000033aaaa7223 */ /* 0x004fe400000100d6 */
        /* <DEDUP_REMOVED lines=11> */
[C---:B------:R-:W-:Y:S07]  /*9190*/  HMMA.16816.F32 R32, R180.reuse, R176, R32 ;  /* 0x000000b0b420723c */ /* 0x040fee0000001820 */
[--C-:B------:R-:W-:Y:S01]  /*91a0*/  FFMA.FTZ R177, R54, c[0x0][0x2d0], -R209.reuse ;  /* 0x0000b40036b17a23 */ /* 0x100fe200000108d1 */
[-C--:B------:R-:W-:Y:S04]  /*91b0*/  HMMA.16816.F32 R164, R180, R178.reuse, R164 ;  /* 0x000000b2b4a4723c */ /* 0x080fe800000018a4 */
[--C-:B------:R-:W-:Y:S03]  /*91c0*/  FFMA.FTZ R176, R55, c[0x0][0x2d0], -R209.reuse ;  /* 0x0000b40037b07a23 */ /* 0x100fe600000108d1 */
[--C-:B------:R-:W-:Y:S01]  /*91d0*/  FFMA.FTZ R182, R52, c[0x0][0x2d0], -R210.reuse ;  /* 0x0000b40034b67a23 */ /* 0x100fe200000108d2 */
[----:B------:R-:W-:Y:S04]  /*91e0*/  HMMA.16816.F32 R24, R28, R178, R24 ;  /* 0x000000b21c18723c */ /* 0x000fe80000001818 */
[--C-:B------:R-:W-:Y:S01]  /*91f0*/  FFMA.FTZ R181, R53, c[0x0][0x2d0], -R210.reuse ;  /* 0x0000b40035b57a23 */ /* 0x100fe200000108d2 */
[----:B------:R-:W-:Y:S01]  /*9200*/  MOV R183, R206 ;  /* 0x000000ce00b77202 */ /* 0x000fe20000000f00 */
[--C-:B------:R-:W-:Y:S01]  /*9210*/  FFMA.FTZ R180, R64, c[0x0][0x2d0], -R210.reuse ;  /* 0x0000b40040b47a23 */ /* 0x100fe200000108d2 */
[----:B------:R-:W-:Y:S01]  /*9220*/  F2FP.PACK_AB R28, R247, R246 ;  /* 0x000000f6f71c723e */ /* 0x000fe200000000ff */
[----:B------:R-:W-:Y:S01]  /*9230*/  FFMA.FTZ R210, R65, c[0x0][0x2d0], -R210 ;  /* 0x0000b40041d27a23 */ /* 0x000fe200000108d2 */
[----:B------:R-:W-:Y:S01]  /*9240*/  F2FP.PACK_AB R30, R245, R248 ;  /* 0x000000f8f51e723e */ /* 0x000fe200000000ff */
[----:B------:R-:W-:Y:S01]  /*9250*/  LDSM.16.MT88.4 R52, [R226+0x1100] ;  /* 0x00110000e234783b */ /* 0x000fe20000004200 */
[----:B------:R-:W-:Y:S01]  /*9260*/  MUFU.EX2 R214, R180 ;  /* 0x000000b400d67308 */ /* 0x000fe20000000800 */
[----:B------:R-:W-:Y:S01]  /*9270*/  FFMA.FTZ R65, R66, c[0x0][0x2d0], -R209 ;  /* 0x0000b40042417a23 */ /* 0x000fe200000108d1 */
[----:B------:R-:W-:Y:S01]  /*9280*/  F2FP.PACK_AB R29, R221, R199 ;  /* 0x000000c7dd1d723e */ /* 0x000fe200000000ff */
[--C-:B------:R-:W-:Y:S01]  /*9290*/  FFMA.FTZ R64, R56, c[0x0][0x2d0], -R208.reuse ;  /* 0x0000b40038407a23 */ /* 0x100fe200000108d0 */
[----:B------:R-:W-:Y:S01]  /*92a0*/  F2FP.PACK_AB R31, R244, R223 ;  /* 0x000000dff41f723e */ /* 0x000fe200000000ff */
[----:B------:R-:W-:Y:S01]  /*92b0*/  FFMA.FTZ R56, R0, R48, R211 ;  /* 0x0000003000387223 */ /* 0x000fe200000100d3 */
[----:B------:R-:W-:Y:S01]  /*92c0*/  MOV R178, R191 ;  /* 0x000000bf00b27202 */ /* 0x000fe20000000f00 */
[----:B------:R-:W-:Y:S01]  /*92d0*/  LDSM.16.MT88.4 R48, [R227+0x1100] ;  /* 0x00110000e330783b */ /* 0x000fe20000004200 */
[----:B------:R-:W-:Y:S01]  /*92e0*/  MOV R0, R188 ;  /* 0x000000bc00007202 */ /* 0x000fe20000000f00 */
[----:B------:R-:W-:Y:S01]  /*92f0*/  FFMA.FTZ R209, R67, c[0x0][0x2d0], -R209 ;  /* 0x0000b40043d17a23 */ /* 0x000fe200000108d1 */
[----:B------:R1:W2:Y:S01]  /*9300*/  MUFU.EX2 R66, R47 ;  /* 0x0000002f00427308 */ /* 0x0002a20000000800 */
[-C--:B------:R-:W-:Y:S03]  /*9310*/  HMMA.16816.F32 R4, R28, R36.reuse, R4 ;  /* 0x000000241c04723c */ /* 0x080fe60000001804 */
[----:B------:R-:W-:Y:S01]  /*9320*/  MOV R179, R207 ;  /* 0x000000cf00b37202 */ /* 0x000fe20000000f00 */
[----:B------:R-:W-:Y:S02]  /*9330*/  FFMA.FTZ R208, R61, c[0x0][0x2d0], -R208 ;  /* 0x0000b4003dd07a23 */ /* 0x000fe400000108d0 */
[--C-:B------:R-:W-:Y:S02]  /*9340*/  FFMA.FTZ R61, R62, c[0x0][0x2d0], -R3.reuse ;  /* 0x0000b4003e3d7a23 */ /* 0x100fe40000010803 */
[----:B------:R-:W-:Y:S01]  /*9350*/  FFMA.FTZ R3, R63, c[0x0][0x2d0], -R3 ;  /* 0x0000b4003f037a23 */ /* 0x000fe20000010803 */
[----:B------:R-:W-:Y:S03]  /*9360*/  MUFU.EX2 R62, R59 ;  /* 0x0000003b003e7308 */ /* 0x000fe60000000800 */
[----:B------:R-:W-:Y:S01]  /*9370*/  FADD.FTZ R0, R0, R169 ;  /* 0x000000a900007221 */ /* 0x000fe20000010000 */
[----:B------:R-:W-:Y:S06]  /*9380*/  MOV R169, R203 ;  /* 0x000000cb00a97202 */ /* 0x000fec0000000f00 */
[----:B------:R-:W-:Y:S01]  /*9390*/  MUFU.EX2 R63, R58 ;  /* 0x0000003a003f7308 */ /* 0x000fe20000000800 */
[----:B-1----:R-:W1:Y:S01]  /*93a0*/  LDSM.16.MT88.4 R44, [R225+0x1100] ;  /* 0x00110000e12c783b */ /* 0x002e620000004200 */
[----:B--2---:R-:W-:Y:S08]  /*93b0*/  F2FP.PACK_AB R43, R66, R174 ;  /* 0x000000ae422b723e */ /* 0x004ff000000000ff */
[----:B------:R-:W-:Y:S01]  /*93c0*/  MUFU.EX2 R212, R65 ;  /* 0x0000004100d47308 */ /* 0x000fe20000000800 */
[C---:B------:R-:W-:Y:S08]  /*93d0*/  HMMA.16816.F32 R8, R40.reuse, R36, R8 ;  /* 0x000000242808723c */ /* 0x040ff00000001808 */
[-C--:B------:R-:W-:Y:S01]  /*93e0*/  HMMA.16816.F32 R12, R40, R38.reuse, R12 ;  /* 0x00000026280c723c */ /* 0x080fe2000000180c */
[----:B------:R-:W2:Y:S07]  /*93f0*/  MUFU.EX2 R209, R209 ;  /* 0x000000d100d17308 */ /* 0x000eae0000000800 */
[C---:B------:R-:W-:Y:S01]  /*9400*/  HMMA.16816.F32 R16, R28.reuse, R38, R16 ;  /* 0x000000261c10723c */ /* 0x040fe20000001810 */
[----:B------:R-:W3:Y:S02]  /*9410*/  LDSM.16.MT88.4 R36, [R224+0x3100] ;  /* 0x00310000e024783b */ /* 0x000ee40000004200 */
[----:B------:R-:W-:Y:S10]  /*9420*/  MUFU.EX2 R206, R64 ;  /* 0x0000004000ce7308 */ /* 0x000ff40000000800 */
[----:B------:R-:W-:Y:S01]  /*9430*/  MUFU.EX2 R208, R208 ;  /* 0x000000d000d07308 */ /* 0x000fe20000000800 */
[-C--:B-1----:R-:W-:Y:S03]  /*9440*/  HMMA.16816.F32 R68, R28, R44.reuse, R68 ;  /* 0x0000002c1c44723c */ /* 0x082fe60000001844 */
[----:B--2---:R-:W-:Y:S06]  /*9450*/  F2FP.PACK_AB R203, R209, R212 ;  /* 0x000000d4d1cb723e */ /* 0x004fec00000000ff */
[----:B------:R1:W-:Y:S01]  /*9460*/  MUFU.EX2 R213, R181 ;  /* 0x000000b500d57308 */ /* 0x0003e20000000800 */
[C---:B------:R-:W-:Y:S08]  /*9470*/  HMMA.16816.F32 R72, R40.reuse, R44, R72 ;  /* 0x0000002c2848723c */ /* 0x040ff00000001848 */
[-C--:B------:R-:W-:Y:S01]  /*9480*/  HMMA.16816.F32 R76, R40, R46.reuse, R76 ;  /* 0x0000002e284c723c */ /* 0x080fe2000000184c */
[----:B------:R2:W-:Y:S07]  /*9490*/  MUFU.EX2 R211, R182 ;  /* 0x000000b600d37308 */ /* 0x0005ee0000000800 */
[C---:B------:R-:W-:Y:S01]  /*94a0*/  HMMA.16816.F32 R80, R28.reuse, R46, R80 ;  /* 0x0000002e1c50723c */ /* 0x040fe20000001850 */
[----:B------:R-:W4:Y:S02]  /*94b0*/  LDSM.16.MT88.4 R44, [R225+0x3100] ;  /* 0x00310000e12c783b */ /* 0x000f240000004200 */
[----:B------:R-:W-:Y:S01]  /*94c0*/  MUFU.EX2 R207, R177 ;  /* 0x000000b100cf7308 */ /* 0x000fe20000000800 */
[----:B-1----:R-:W-:Y:S04]  /*94d0*/  MOV R181, R215 ;  /* 0x000000d700b57202 */ /* 0x002fe80000000f00 */
[-C--:B------:R-:W-:Y:S05]  /*94e0*/  HMMA.16816.F32 R84, R28, R48.reuse, R84 ;  /* 0x000000301c54723c */ /* 0x080fea0000001854 */
[----:B------:R-:W1:Y:S03]  /*94f0*/  MUFU.EX2 R215, R210 ;  /* 0x000000d200d77308 */ /* 0x000e660000000800 */
[C---:B------:R-:W-:Y:S04]  /*9500*/  HMMA.16816.F32 R88, R40.reuse, R48, R88 ;  /* 0x000000302858723c */ /* 0x040fe80000001858 */
[----:B--2---:R-:W-:Y:S03]  /*9510*/  MOV R182, R205 ;  /* 0x000000cd00b67202 */ /* 0x004fe60000000f00 */
[----:B------:R-:W-:Y:S01]  /*9520*/  MUFU.EX2 R205, R57 ;  /* 0x0000003900cd7308 */ /* 0x000fe20000000800 */
[-C--:B------:R-:W-:Y:S04]  /*9530*/  HMMA.16816.F32 R92, R40, R50.reuse, R92 ;  /* 0x00000032285c723c */ /* 0x080fe8000000185c */
[----:B------:R-:W-:Y:S04]  /*9540*/  FADD.FTZ R0, R182, R0 ;  /* 0x00000000b6007221 */ /* 0x000fe80000010000 */
[C---:B------:R-:W-:Y:S01]  /*9550*/  HMMA.16816.F32 R96, R28.reuse, R50, R96 ;  /* 0x000000321c60723c */ /* 0x040fe20000001860 */
[----:B------:R-:W2:Y:S01]  /*9560*/  LDSM.16.MT88.4 R48, [R227+0x3100] ;  /* 0x00310000e330783b */ /* 0x000ea20000004200 */
[----:B------:R-:W1:Y:S06]  /*9570*/  MUFU.EX2 R210, R176 ;  /* 0x000000b000d27308 */ /* 0x000e6c0000000800 */
[-C--:B------:R-:W-:Y:S04]  /*9580*/  HMMA.16816.F32 R100, R28, R52.reuse, R100 ;  /* 0x000000341c64723c */ /* 0x080fe80000001864 */
[----:B------:R-:W1:Y:S04]  /*9590*/  MUFU.EX2 R67, R60 ;  /* 0x0000003c00437308 */ /* 0x000e680000000800 */
[C---:B------:R-:W-:Y:S06]  /*95a0*/  HMMA.16816.F32 R104, R40.reuse, R52, R104 ;  /* 0x000000342868723c */ /* 0x040fec0000001868 */
[----:B------:R1:W-:Y:S02]  /*95b0*/  MUFU.EX2 R60, R3 ;  /* 0x00000003003c7308 */ /* 0x0003e40000000800 */
[-C--:B------:R-:W-:Y:S08]  /*95c0*/  HMMA.16816.F32 R108, R40, R54.reuse, R108 ;  /* 0x00000036286c723c */ /* 0x080ff0000000186c */
[C---:B------:R-:W-:Y:S01]  /*95d0*/  HMMA.16816.F32 R112, R28.reuse, R54, R112 ;  /* 0x000000361c70723c */ /* 0x040fe20000001870 */
[----:B------:R-:W2:Y:S01]  /*95e0*/  LDSM.16.MT88.4 R52, [R226+0x3100] ;  /* 0x00310000e234783b */ /* 0x000ea20000004200 */
[----:B------:R-:W2:Y:S06]  /*95f0*/  MUFU.EX2 R61, R61 ;  /* 0x0000003d003d7308 */ /* 0x000eac0000000800 */
[-C--:B---3--:R-:W-:Y:S04]  /*9600*/  HMMA.16816.F32 R116, R28, R36.reuse, R116 ;  /* 0x000000241c74723c */ /* 0x088fe80000001874 */
[----:B-1----:R-:W-:Y:S04]  /*9610*/  FADD.FTZ R3, R183, R0 ;  /* 0x00000000b7037221 */ /* 0x002fe80000010000 */
[C---:B------:R-:W-:Y:S04]  /*9620*/  HMMA.16816.F32 R120, R40.reuse, R36, R120 ;  /* 0x000000242878723c */ /* 0x040fe80000001878 */
[----:B------:R-:W-:Y:S03]  /*9630*/  FADD.FTZ R3, R250, R3 ;  /* 0x00000003fa037221 */ /* 0x000fe60000010000 */
[----:B------:R-:W-:Y:S01]  /*9640*/  MOV R37, R190 ;  /* 0x000000be00257202 */ /* 0x000fe20000000f00 */
[-C--:B------:R-:W-:Y:S04]  /*9650*/  HMMA.16816.F32 R124, R40, R38.reuse, R124 ;  /* 0x00000026287c723c */ /* 0x080fe8000000187c */
[----:B------:R-:W-:Y:S02]  /*9660*/  MOV R36, R189 ;  /* 0x000000bd00247202 */ /* 0x000fe40000000f00 */
[----:B------:R-:W1:Y:S02]  /*9670*/  LDSM.16.MT88.4 R188, [R224+0x1900] ;  /* 0x00190000e0bc783b */ /* 0x000e640000004200 */
[C---:B------:R-:W-:Y:S08]  /*9680*/  HMMA.16816.F32 R128, R28.reuse, R38, R128 ;  /* 0x000000261c80723c */ /* 0x040ff00000001880 */
[-C--:B----4-:R-:W-:Y:S08]  /*9690*/  HMMA.16816.F32 R132, R28, R44.reuse, R132 ;  /* 0x0000002c1c84723c */ /* 0x090ff00000001884 */
[C---:B------:R-:W-:Y:S07]  /*96a0*/  HMMA.16816.F32 R136, R40.reuse, R44, R136 ;  /* 0x0000002c2888723c */ /* 0x040fee0000001888 */
[----:B------:R-:W-:Y:S01]  /*96b0*/  FADD.FTZ R44, R36, R170 ;  /* 0x000000aa242c7221 */ /* 0x000fe20000010000 */
[-C--:B------:R-:W-:Y:S04]  /*96c0*/  HMMA.16816.F32 R140, R40, R46.reuse, R140 ;  /* 0x0000002e288c723c */ /* 0x080fe8000000188c */
[----:B------:R-:W-:Y:S01]  /*96d0*/  FADD.FTZ R45, R37, R168 ;  /* 0x000000a8252d7221 */ /* 0x000fe20000010000 */
[----:B------:R-:W-:Y:S01]  /*96e0*/  MOV R168, R202 ;  /* 0x000000ca00a87202 */ /* 0x000fe20000000f00 */
[----:B------:R-:W3:Y:S01]  /*96f0*/  LDSM.16.MT88.4 R36, [R225+0x1900] ;  /* 0x00190000e124783b */ /* 0x000ee20000004200 */
[----:B------:R-:W-:Y:S01]  /*9700*/  F2FP.PACK_AB R202, R215, R214 ;  /* 0x000000d6d7ca723e */ /* 0x000fe200000000ff */
[C---:B------:R-:W-:Y:S04]  /*9710*/  HMMA.16816.F32 R144, R28.reuse, R46, R144 ;  /* 0x0000002e1c90723c */ /* 0x040fe80000001890 */
[----:B------:R-:W-:Y:S01]  /*9720*/  FADD.FTZ R45, R178, R45 ;  /* 0x0000002db22d7221 */ /* 0x000fe20000010000 */
[----:B------:R-:W-:Y:S01]  /*9730*/  MOV R170, R187 ;  /* 0x000000bb00aa7202 */ /* 0x000fe20000000f00 */
[----:B------:R-:W-:Y:S02]  /*9740*/  FADD.FTZ R44, R181, R44 ;  /* 0x0000002cb52c7221 */ /* 0x000fe40000010000 */
[-C--:B--2---:R-:W-:Y:S04]  /*9750*/  HMMA.16816.F32 R148, R28, R48.reuse, R148 ;  /* 0x000000301c94723c */ /* 0x084fe80000001894 */
[----:B------:R-:W-:Y:S02]  /*9760*/  FADD.FTZ R44, R179, R44 ;  /* 0x0000002cb32c7221 */ /* 0x000fe40000010000 */
[----:B------:R-:W-:Y:S02]  /*9770*/  FADD.FTZ R0, R186, R45 ;  /* 0x0000002dba007221 */ /* 0x000fe40000010000 */
[C---:B------:R-:W-:Y:S04]  /*9780*/  HMMA.16816.F32 R152, R40.reuse, R48, R152 ;  /* 0x000000302898723c */ /* 0x040fe80000001898 */
[----:B------:R-:W-:Y:S02]  /*9790*/  FADD.FTZ R65, R251, R44 ;  /* 0x0000002cfb417221 */ /* 0x000fe40000010000 */
[----:B------:R-:W-:Y:S01]  /*97a0*/  FADD.FTZ R46, R216, R56 ;  /* 0x00000038d82e7221 */ /* 0x000fe20000010000 */
[----:B------:R-:W-:Y:S01]  /*97b0*/  MOV R216, R201 ;  /* 0x000000c900d87202 */ /* 0x000fe20000000f00 */
[-C--:B------:R-:W-:Y:S04]  /*97c0*/  HMMA.16816.F32 R156, R40, R50.reuse, R156 ;  /* 0x00000032289c723c */ /* 0x080fe8000000189c */
[----:B------:R-:W-:Y:S01]  /*97d0*/  FADD.FTZ R46, R217, R46 ;  /* 0x0000002ed92e7221 */ /* 0x000fe20000010000 */
[----:B------:R-:W-:Y:S01]  /*97e0*/  F2FP.PACK_AB R201, R210, R207 ;  /* 0x000000cfd2c9723e */ /* 0x000fe200000000ff */
[----:B------:R-:W-:Y:S01]  /*97f0*/  FADD.FTZ R0, R249, R0 ;  /* 0x00000000f9007221 */ /* 0x000fe20000010000 */
[----:B------:R-:W-:Y:S01]  /*9800*/  MOV R217, R200 ;  /* 0x000000c800d97202 */ /* 0x000fe20000000f00 */
[C---:B------:R-:W-:Y:S01]  /*9810*/  HMMA.16816.F32 R160, R28.reuse, R50, R160 ;  /* 0x000000321ca0723c */ /* 0x040fe200000018a0 */
[----:B------:R-:W-:Y:S03]  /*9820*/  LDSM.16.MT88.4 R48, [R224+0x3900] ;  /* 0x00390000e030783b */ /* 0x000fe60000004200 */
[----:B------:R-:W-:Y:S01]  /*9830*/  FADD.FTZ R56, R218, R46 ;  /* 0x0000002eda387221 */ /* 0x000fe20000010000 */
[----:B------:R-:W-:Y:S01]  /*9840*/  F2FP.PACK_AB R200, R213, R211 ;  /* 0x000000d3d5c8723e */ /* 0x000fe200000000ff */
[----:B------:R-:W-:Y:S01]  /*9850*/  FADD.FTZ R0, R252, R0 ;  /* 0x00000000fc007221 */ /* 0x000fe20000010000 */
[----:B------:R-:W-:Y:S01]  /*9860*/  MOV R218, R185 ;  /* 0x000000b900da7202 */ /* 0x000fe20000000f00 */
[-C--:B------:R-:W-:Y:S01]  /*9870*/  HMMA.16816.F32 R20, R28, R52.reuse, R20 ;  /* 0x000000341c14723c */ /* 0x080fe20000001814 */
[----:B------:R-:W-:Y:S03]  /*9880*/  LDSM.16.MT88.4 R44, [R226+0x1900] ;  /* 0x00190000e22c783b */ /* 0x000fe60000004200 */
[----:B------:R-:W-:Y:S02]  /*9890*/  FADD.FTZ R64, R184, R56 ;  /* 0x00000038b8407221 */ /* 0x000fe40000010000 */
[----:B------:R-:W-:Y:S02]  /*98a0*/  FADD.FTZ R0, R195, R0 ;  /* 0x00000000c3007221 */ /* 0x000fe40000010000 */
[C---:B------:R-:W-:Y:S01]  /*98b0*/  HMMA.16816.F32 R32, R40.reuse, R52, R32 ;  /* 0x000000342820723c */ /* 0x040fe20000001820 */
[----:B------:R-:W-:Y:S03]  /*98c0*/  LDSM.16.MT88.4 R56, [R227+0x3900] ;  /* 0x00390000e338783b */ /* 0x000fe60000004200 */
[----:B------:R-:W-:Y:S04]  /*98d0*/  FADD.FTZ R3, R217, R3 ;  /* 0x00000003d9037221 */ /* 0x000fe80000010000 */
[-C--:B------:R-:W-:Y:S01]  /*98e0*/  HMMA.16816.F32 R164, R40, R54.reuse, R164 ;  /* 0x0000003628a4723c */ /* 0x080fe200000018a4 */
[----:B------:R-:W2:Y:S03]  /*98f0*/  LDSM.16.MT88.4 R40, [R227+0x1900] ;  /* 0x00190000e328783b */ /* 0x000ea60000004200 */
[----:B------:R-:W-:Y:S01]  /*9900*/  FADD.FTZ R3, R168, R3 ;  /* 0x00000003a8037221 */ /* 0x000fe20000010000 */
[----:B------:R-:W-:Y:S03]  /*9910*/  MOV R168, R171 ;  /* 0x000000ab00a87202 */ /* 0x000fe60000000f00 */
[----:B------:R-:W-:Y:S01]  /*9920*/  HMMA.16816.F32 R24, R28, R54, R24 ;  /* 0x000000361c18723c */ /* 0x000fe20000001818 */
[----:B------:R-:W4:Y:S06]  /*9930*/  LDSM.16.MT88.4 R52, [R225+0x3900] ;  /* 0x00390000e134783b */ /* 0x000f2c0000004200 */
[----:B------:R-:W-:Y:S01]  /*9940*/  F2FP.PACK_AB R28, R205, R206 ;  /* 0x000000cecd1c723e */ /* 0x000fe200000000ff */
[-C--:B-1----:R-:W-:Y:S01]  /*9950*/  HMMA.16816.F32 R180, R200, R188.reuse, R4 ;  /* 0x000000bcc8b4723c */ /* 0x082fe20000001804 */
[----:B------:R-:W1:Y:S04]  /*9960*/  LDSM.16.MT88.4 R4, [R226+0x3900] ;  /* 0x00390000e204783b */ /* 0x000e680000004200 */
[----:B------:R-:W-:Y:S02]  /*9970*/  F2FP.PACK_AB R30, R208, R67 ;  /* 0x00000043d01e723e */ /* 0x000fe400000000ff */
[----:B------:R-:W-:Y:S02]  /*9980*/  F2FP.PACK_AB R29, R62, R63 ;  /* 0x0000003f3e1d723e */ /* 0x000fe400000000ff */
[----:B------:R-:W-:Y:S07]  /*9990*/  F2FP.PACK_AB R31, R60, R61 ;  /* 0x0000003d3c1f723e */ /* 0x000fee00000000ff */
[C---:B------:R-:W-:Y:S07]  /*99a0*/  HMMA.16816.F32 R176, R28.reuse, R188, R8 ;  /* 0x000000bc1cb0723c */ /* 0x040fee0000001808 */
[----:B------:R-:W-:Y:S01]  /*99b0*/  FADD.FTZ R9, R194, R0 ;  /* 0x00000000c2097221 */ /* 0x000fe20000010000 */
[-C--:B------:R-:W-:Y:S04]  /*99c0*/  HMMA.16816.F32 R184, R28, R190.reuse, R12 ;  /* 0x000000be1cb8723c */ /* 0x080fe8000000180c */
[----:B------:R-:W-:Y:S02]  /*99d0*/  FADD.FTZ R10, R170, R3 ;  /* 0x00000003aa0a7221 */ /* 0x000fe40000010000 */
[----:B------:R-:W-:Y:S02]  /*99e0*/  FADD.FTZ R8, R218, R65 ;  /* 0x00000041da087221 */ /* 0x000fe40000010000 */
[C---:B------:R-:W-:Y:S04]  /*99f0*/  HMMA.16816.F32 R188, R200.reuse, R190, R16 ;  /* 0x000000bec8bc723c */ /* 0x040fe80000001810 */
[----:B------:R-:W-:Y:S02]  /*9a00*/  FADD.FTZ R12, R192, R64 ;  /* 0x00000040c00c7221 */ /* 0x000fe40000010000 */
[----:B------:R-:W-:Y:S02]  /*9a10*/  FADD.FTZ R0, R199, R10 ;  /* 0x0000000ac7007221 */ /* 0x000fe40000010000 */
[-C--:B---3--:R-:W-:Y:S04]  /*9a20*/  HMMA.16816.F32 R68, R200, R36.reuse, R68 ;  /* 0x00000024c844723c */ /* 0x088fe80000001844 */
        /* <DEDUP_REMOVED lines=29> */
[-C--:B----4-:R-:W-:Y:S08]  /*9c00*/  HMMA.16816.F32 R132, R200, R52.reuse, R132 ;  /* 0x00000034c884723c */ /* 0x090ff00000001884 */
        /* <DEDUP_REMOVED lines=12> */
[----:B------:R-:W-:Y:S01]  /*9cd0*/  FADD.FTZ R5, R174, R3 ;  /* 0x00000003ae057221 */ /* 0x000fe20000010000 */
[----:B------:R-:W-:Y:S01]  /*9ce0*/  MOV R174, R2 ;  /* 0x0000000200ae7202 */ /* 0x000fe20000000f00 */
        /* <DEDUP_REMOVED lines=18> */
[----:B------:R-:W-:Y:S03]  /*9e10*/  FADD.FTZ R0, R61, R7 ;  /* 0x000000073d007221 */ /* 0x000fe60000010000 */
[----:B------:R-:W-:Y:S01]  /*9e20*/  STL [R1+0xc], R4 ;  /* 0x00000c0401007387 */ /* 0x000fe20000100800 */
[----:B------:R-:W-:Y:S03]  /*9e30*/  FADD.FTZ R0, R60, R0 ;  /* 0x000000003c007221 */ /* 0x000fe60000010000 */
[----:B------:R1:W-:Y:S04]  /*9e40*/  STL [R1+0x8], R3 ;  /* 0x0000080301007387 */ /* 0x0003e80000100800 */
[----:B------:R2:W-:Y:S01]  /*9e50*/  STL [R1+0x4], R0 ;  /* 0x0000040001007387 */ /* 0x0005e20000100800 */
[----:B-1----:R-:W-:Y:S02]  /*9e60*/  MOV R3, R172 ;  /* 0x000000ac00037202 */ /* 0x002fe40000000f00 */
[----:B--2---:R-:W-:Y:S01]  /*9e70*/  MOV R0, R173 ;  /* 0x000000ad00007202 */ /* 0x004fe20000000f00 */
[----:B------:R-:W-:-:S05]  /*9e80*/  @P1 BRA `(.L_x_1448) ;  /* 0xffffc6c000001947 */ /* 0x000fca000383ffff */
.L_x_1447:
[----:B-1----:R-:W2:Y:S04]  /*9e90*/  LDL.LU R6, [R1] ;  /* 0x0000000001067983 */ /* 0x002ea80000300800 */
        /* <DEDUP_REMOVED lines=10> */
[----:B----4-:R-:W3:Y:S01]  /*9f40*/  SHFL.BFLY PT, R7, R8, 0x2, 0x1f ;  /* 0x0c401f0008077f89 */ /* 0x010ee200000e0000 */
[----:B-1----:R-:W-:-:S03]  /*9f50*/  FADD.FTZ R11, R11, R6 ;  /* 0x000000060b0b7221 */ /* 0x002fc60000010000 */
[----:B------:R-:W1:Y:S01]  /*9f60*/  SHFL.BFLY PT, R6, R5, 0x2, 0x1f ;  /* 0x0c401f0005067f89 */ /* 0x000e6200000e0000 */
[----:B--2---:R-:W-:-:S03]  /*9f70*/  FADD.FTZ R9, R9, R4 ;  /* 0x0000000409097221 */ /* 0x004fc60000010000 */
[----:B------:R-:W2:Y:S01]  /*9f80*/  SHFL.BFLY PT, R0, R11, 0x1, 0x1f ;  /* 0x0c201f000b007f89 */ /* 0x000ea200000e0000 */
[----:B---3--:R-:W-:-:S03]  /*9f90*/  FADD.FTZ R7, R7, R8 ;  /* 0x0000000807077221 */ /* 0x008fc60000010000 */
[----:B------:R-:W3:Y:S04]  /*9fa0*/  SHFL.BFLY PT, R4, R9, 0x1, 0x1f ;  /* 0x0c201f0009047f89 */ /* 0x000ee800000e0000 */
[----:B------:R-:W4:Y:S01]  /*9fb0*/  SHFL.BFLY PT, R3, R7, 0x1, 0x1f ;  /* 0x0c201f0007037f89 */ /* 0x000f2200000e0000 */
[----:B-1----:R-:W-:Y:S02]  /*9fc0*/  FADD.FTZ R6, R6, R5 ;  /* 0x0000000506067221 */ /* 0x002fe40000010000 */
[----:B--2---:R-:W-:-:S03]  /*9fd0*/  FADD.FTZ R11, R11, R0 ;  /* 0x000000000b0b7221 */ /* 0x004fc60000010000 */
[----:B------:R-:W1:Y:S01]  /*9fe0*/  SHFL.BFLY PT, R5, R6, 0x1, 0x1f ;  /* 0x0c201f0006057f89 */ /* 0x000e6200000e0000 */
[----:B------:R-:W-:Y:S01]  /*9ff0*/  MOV R0, RZ ;  /* 0x000000ff00007202 */ /* 0x000fe20000000f00 */
[----:B---3--:R-:W-:Y:S01]  /*a000*/  FADD.FTZ R9, R9, R4 ;  /* 0x0000000409097221 */ /* 0x008fe20000010000 */
[----:B------:R-:W-:Y:S02]  /*a010*/  FSETP.NE.FTZ.AND P3, PT, R11, RZ, PT ;  /* 0x000000ff0b00720b */ /* 0x000fe40003f75000 */
[----:B------:R-:W-:Y:S01]  /*a020*/  MOV R4, RZ ;  /* 0x000000ff00047202 */ /* 0x000fe20000000f00 */
[----:B----4-:R-:W-:Y:S01]  /*a030*/  FADD.FTZ R7, R7, R3 ;  /* 0x0000000307077221 */ /* 0x010fe20000010000 */
[----:B------:R-:W-:Y:S02]  /*a040*/  FSETP.NE.FTZ.AND P2, PT, R9, RZ, PT ;  /* 0x000000ff0900720b */ /* 0x000fe40003f55000 */
[----:B------:R-:W-:Y:S02]  /*a050*/  MOV R3, RZ ;  /* 0x000000ff00037202 */ /* 0x000fe40000000f00 */
[----:B------:R-:W-:-:S05]  /*a060*/  FSETP.NE.FTZ.AND P1, PT, R7, RZ, PT ;  /* 0x000000ff0700720b */ /* 0x000fca0003f35000 */
[----:B------:R-:W2:Y:S01]  /*a070*/  @P3 MUFU.RCP R0, R11 ;  /* 0x0000000b00003308 */ /* 0x000ea20000001000 */
[----:B-1----:R-:W-:-:S07]  /*a080*/  FADD.FTZ R6, R5, R6 ;  /* 0x0000000605067221 */ /* 0x002fce0000010000 */
[----:B------:R-:W1:Y:S01]  /*a090*/  @P1 MUFU.RCP R3, R7 ;  /* 0x0000000700031308 */ /* 0x000e620000001000 */
[----:B------:R-:W-:Y:S01]  /*a0a0*/  FSETP.NE.FTZ.AND P0, PT, R6, RZ, PT ;  /* 0x000000ff0600720b */ /* 0x000fe20003f15000 */
[----:B--2---:R-:W-:-:S06]  /*a0b0*/  FMUL.FTZ R180, R0, R180 ;  /* 0x000000b400b47220 */ /* 0x004fcc0000410000 */
[----:B------:R-:W2:Y:S01]  /*a0c0*/  @P2 MUFU.RCP R4, R9 ;  /* 0x0000000900042308 */ /* 0x000ea20000001000 */
[C---:B------:R-:W-:Y:S02]  /*a0d0*/  FMUL.FTZ R181, R0.reuse, R181 ;  /* 0x000000b500b57220 */ /* 0x040fe40000410000 */
[C---:B------:R-:W-:Y:S02]  /*a0e0*/  FMUL.FTZ R188, R0.reuse, R188 ;  /* 0x000000bc00bc7220 */ /* 0x040fe40000410000 */
[C---:B------:R-:W-:Y:S02]  /*a0f0*/  FMUL.FTZ R189, R0.reuse, R189 ;  /* 0x000000bd00bd7220 */ /* 0x040fe40000410000 */
[C---:B------:R-:W-:Y:S01]  /*a100*/  FMUL.FTZ R68, R0.reuse, R68 ;  /* 0x0000004400447220 */ /* 0x040fe20000410000 */
[----:B------:R-:W-:Y:S01]  /*a110*/  @P3 MUFU.LG2 R11, R11 ;  /* 0x0000000b000b3308 */ /* 0x000fe20000000c00 */
[C---:B------:R-:W-:Y:S01]  /*a120*/  FMUL.FTZ R69, R0.reuse, R69 ;  /* 0x0000004500457220 */ /* 0x040fe20000410000 */
[----:B------:R-:W-:Y:S01]  /*a130*/  @P0 MOV R8, 0x3f317218 ;  /* 0x3f31721800080802 */ /* 0x000fe20000000f00 */
        /* <DEDUP_REMOVED lines=29> */
[----:B-1----:R-:W-:-:S02]  /*a310*/  FMUL.FTZ R176, R3, R176 ;  /* 0x000000b003b07220 */ /* 0x002fc40000410000 */
[C---:B------:R-:W-:Y:S02]  /*a320*/  FMUL.FTZ R177, R3.reuse, R177 ;  /* 0x000000b103b17220 */ /* 0x040fe40000410000 */
[C---:B------:R-:W-:Y:S01]  /*a330*/  FMUL.FTZ R184, R3.reuse, R184 ;  /* 0x000000b803b87220 */ /* 0x040fe20000410000 */
[----:B------:R-:W1:Y:S01]  /*a340*/  @P0 MUFU.RCP R0, R6 ;  /* 0x0000000600000308 */ /* 0x000e620000001000 */
        /* <DEDUP_REMOVED lines=31> */
[----:B--2---:R-:W-:-:S02]  /*a540*/  FMUL.FTZ R182, R4, R182 ;  /* 0x000000b604b67220 */ /* 0x004fc40000410000 */
        /* <DEDUP_REMOVED lines=75> */
[----:B------:R-:W-:Y:S02]  /*aa00*/  @P1 FFMA.FTZ R20, R3, R171, R7 ;  /* 0x000000ab03141223 */ /* 0x000fe40000010007 */
[----:B------:R-:W-:Y:S02]  /*aa10*/  @P0 FFMA.FTZ R21, R0, R2, R4 ;  /* 0x0000000200150223 */ /* 0x000fe40000010004 */
.L_x_1431:
        /* <DEDUP_REMOVED lines=227> */
.L_x_1451:
[----:B-1----:R-:W-:Y:S05]  /*b850*/  BSYNC B0 ;  /* 0x0000000000007941 */ /* 0x002fea0003800000 */
.L_x_1450:
        /* <DEDUP_REMOVED lines=97> */
.L_x_1453:
[----:B------:R-:W-:Y:S05]  /*be70*/  BSYNC B0 ;  /* 0x0000000000007941 */ /* 0x000fea0003800000 */
.L_x_1452:
        /* <DEDUP_REMOVED lines=97> */
.L_x_1455:
[----:B------:R-:W-:Y:S05]  /*c490*/  BSYNC B0 ;  /* 0x0000000000007941 */ /* 0x000fea0003800000 */
.L_x_1454:
        /* <DEDUP_REMOVED lines=98> */
.L_x_1449:
        /* <DEDUP_REMOVED lines=50> */
.L_x_1456:
        /* <DEDUP_REMOVED lines=10> */
.L_x_2717:


//--------------------- .text._ZN7cutlass13device_kernelIN5flash19enable_sm80_to_sm89INS1_16FlashAttnFwdSm80INS1_25CollectiveMainloopFwdSm80ILi8ELi1ELb1EN4cute5tupleIJNS5_1CILi128EEENS7_ILi112EEES8_EEELi128ENS_6half_tEfNS_4arch4Sm80ELb0ELb0ELb0ELb1ELb0ELb0ELb1ELb1EEENS1_21CollectiveEpilogueFwdINS6_IJS8_S8_S9_EEENS6_IJNS7_ILi1EEESH_SH_EEESB_SD_Li256ELb1ELb1ELb1ELb0EEENS1_36VarlenDynamicPersistentTileSchedulerILi128ELi112ELi256ELi256ELb1ELb1ELb0ELb0ELb1ELb1EEEEEEEEEvNT_6ParamsE --------------------------
	.section	.text._ZN7cutlass13device_kernelIN5flash19enable_sm80_to_sm89INS1_16FlashAttnFwdSm80INS1_25CollectiveMainloopFwdSm80ILi8ELi1ELb1EN4cute5tupleIJNS5_1CILi128EEENS7_ILi112EEES8_EEELi128ENS_6half_tEfNS_4arch4Sm80ELb0ELb0ELb0ELb1ELb0ELb0ELb1ELb1EEENS1_21CollectiveEpilogueFwdINS6_IJS8_S8_S9_EEENS6_IJNS7_ILi1EEESH_SH_EEESB_SD_Li256ELb1ELb1ELb1ELb0EEENS1_36VarlenDynamicPersistentTileSchedulerILi128ELi112ELi256ELi256ELb1ELb1ELb0ELb0ELb1ELb1EEEEEEEEEvNT_6ParamsE,"ax",@progbits
	.sectioninfo	@"SHI_REGISTERS=255"
	.align	128
.text._ZN7cutlass13device_kernelIN5flash19enable_sm80_to_sm89INS1_16FlashAttnFwdSm80INS1_25CollectiveMainloopFwdSm80ILi8ELi1ELb1EN4cute5tupleIJNS5_1CILi128EEENS7_ILi112EEES8_EEELi128ENS_6half_tEfNS_4arch4Sm80ELb0ELb0ELb0ELb1ELb0ELb0ELb1ELb1EEENS1_21CollectiveEpilogueFwdINS6_IJS8_S8_S9_EEENS6_IJNS7_ILi1EEESH_SH_EEESB_SD_Li256ELb1ELb1ELb1ELb0EEENS1_36VarlenDynamicPersistentTileSchedulerILi128ELi112ELi256ELi256ELb1ELb1ELb0ELb0ELb1ELb1EEEEEEEEEvNT_6ParamsE:
        .type           _ZN7cutlass13device_kernelIN5flash19enable_sm80_to_sm89INS1_16FlashAttnFwdSm80INS1_25CollectiveMainloopFwdSm80ILi8ELi1ELb1EN4cute5tupleIJNS5_1CILi128EEENS7_ILi112EEES8_EEELi128ENS_6half_tEfNS_4arch4Sm80ELb0ELb0ELb0ELb1ELb0ELb0ELb1ELb1EEENS1_21CollectiveEpilogueFwdINS6_IJS8_S8_S9_EEENS6_IJNS7_ILi1EEESH_SH_EEESB_SD_Li256ELb1ELb1ELb1ELb0EEENS1_36VarlenDynamicPersistentTileSchedulerILi128ELi112ELi256ELi256ELb1ELb1ELb0ELb0ELb1ELb1EEEEEEEEEvNT_6ParamsE,@function
        .size           _ZN7cutlass13device_kernelIN5flash19enable_sm80_to_sm89INS1_16FlashAttnFwdSm80INS1_25CollectiveMainloopFwdSm80ILi8ELi1ELb1EN4cute5tupleIJNS5_1CILi128EEENS7_ILi112EEES8_EEELi128ENS_6half_tEfNS_4arch4Sm80ELb0ELb0ELb0ELb1ELb0ELb0ELb1ELb1EEENS1_21CollectiveEpilogueFwdINS6_IJS8_S8_S9_EEENS6_IJNS7_ILi1EEESH_SH_EEESB_SD_Li256ELb1ELb1ELb1ELb0EEENS1_36VarlenDynamicPersistentTileSchedulerILi128ELi112ELi256ELi256ELb1ELb1ELb0ELb0ELb1ELb1EEEEEEEEEvNT_6ParamsE,(.L_x_2718 - _ZN7cutlass13device_kernelIN5flash19enable_sm80_to_sm89INS1_16FlashAttnFwdSm80INS1_25CollectiveMainloopFwdSm80ILi8ELi1ELb1EN4cute5tupleIJNS5_1CILi128EEENS7_ILi112EEES8_EEELi128ENS_6half_tEfNS_4arch4Sm80ELb0ELb0ELb0ELb1ELb0ELb0ELb1ELb1EEENS1_21CollectiveEpilogueFwdINS6_IJS8_S8_S9_EEENS6_IJNS7_ILi1EEESH_SH_EEESB_SD_Li256ELb1ELb1ELb1ELb0EEENS1_36VarlenDynamicPersistentTileSchedulerILi128ELi112ELi256ELi256ELb1ELb1ELb0ELb0ELb1ELb1EEEEEEEEEvNT_6ParamsE)
        .other          _ZN7cutlass13device_kernelIN5flash19enable_sm80_to_sm89INS1_16FlashAttnFwdSm80INS1_25CollectiveMainloopFwdSm80ILi8ELi1ELb1EN4cute5tupleIJNS5_1CILi128EEENS7_ILi112EEES8_EEELi128ENS_6half_tEfNS_4arch4Sm80ELb0ELb0ELb0ELb1ELb0ELb0ELb1ELb1EEENS1_21CollectiveEpilogueFwdINS6_IJS8_S8_S9_EEENS6_IJNS7_ILi1EEESH_SH_EEESB_SD_Li256ELb1ELb1ELb1ELb0EEENS1_36VarlenDynamicPersistentTileSchedulerILi128ELi112ELi256ELi256ELb1ELb1ELb0ELb0ELb1ELb1EEEEEEEEEvNT_6ParamsE,@"STO_CUDA_ENTRY STV_DEFAULT"
_ZN7cutlass13device_kernelIN5flash19enable_sm80_to_sm89INS1_16FlashAttnFwdSm80INS1_25CollectiveMainloopFwdSm80ILi8ELi1ELb1EN4cute5tupleIJNS5_1CILi128EEENS7_ILi112EEES8_EEELi128ENS_6half_tEfNS_4arch4Sm80ELb0ELb0ELb0ELb1ELb0ELb0ELb1ELb1EEENS1_21CollectiveEpilogueFwdINS6_IJS8_S8_S9_EEENS6_IJNS7_ILi1EEESH_SH_EEESB_SD_Li256ELb1ELb1ELb1ELb0EEENS1_36VarlenDynamicPersistentTileSchedulerILi128ELi112ELi256ELi256ELb1ELb1ELb0ELb0ELb1ELb1EEEEEEEEEvNT_6ParamsE:
[----:B------:R-:W-:-:S03]  /*0000*/  MOV R1, c[0x0][0x28] ;  /* 0x00000a0000017a02 */ /* 0x000fc60000000f00 */
[----:B------:R-:W1:Y:S01]  /*0010*/  S2R R2, SR_TID.X ;  /* 0x0000000000027919 */ /* 0x000e620000002100 */
[----:B------:R-:W-:Y:S01]  /*0020*/  IADD3 R1, R1, -0x38, RZ ;  /* 0xffffffc801017810 */ /* 0x000fe20007ffe0ff */
[----:B------:R-:W-:Y:S01]  /*0030*/  ULDC.64 UR6, c[0x0][0x118] ;  /* 0x0000460000067ab9 */ /* 0x000fe20000000a00 */
[----:B-1----:R-:W-:-:S05]  /*0040*/  SHF.R.U32.HI R0, RZ, 0x5, R2 ;  /* 0x00000005ff007819 */ /* 0x002fca0000011602 */
[----:B------:R-:W1:Y:S02]  /*0050*/  SHFL.IDX PT, R3, R0, RZ, 0x1f ;  /* 0x00001fff00037589 */ /* 0x000e6400000e0000 */
[----:B-1----:R-:W-:Y:S02]  /*0060*/  ISETP.NE.AND P0, PT, R3, RZ, PT ;  /* 0x000000ff0300720c */ /* 0x002fe40003f05270 */
[----:B------:R1:W-:Y:S11]  /*0070*/  STL [R1+0x28], R3 ;  /* 0x0000280301007387 */ /* 0x0003f60000100800 */
[----:B------:R-:W-:Y:S06]  /*0080*/  @P0 BAR.SYNC.DEFER_BLOCKING 0x5, 0x100 ;  /* 0x0144000000000b1d */ /* 0x000fec0000010000 */
[----:B------:R-:W2:Y:S04]  /*0090*/  @P0 LDS.128 R236, [0xf100] ;  /* 0x00f10000ffec0984 */ /* 0x000ea80000000c00 */
[----:B------:R-:W-:Y:S06]  /*00a0*/  @P0 BAR.ARV 0x4, 0x100 ;  /* 0x0104000000000b1d */ /* 0x000fec0000002000 */
[----:B------:R-:W-:Y:S05]  /*00b0*/  @P0 BRA `(.L_x_1457) ;  /* 0x00000a7000000947 */ /* 0x000fea0003800000 */
[----:B-1----:R-:W-:Y:S01]  /*00c0*/  LOP3.LUT R12, R2, 0x1f, RZ, 0xc0, !PT ;  /* 0x0000001f020c7812 */ /* 0x002fe200078ec0ff */
[----:B------:R-:W-:Y:S01]  /*00d0*/  CS2R R8, SRZ ;  /* 0x0000000000087805 */ /* 0x000fe2000001ff00 */
[----:B------:R-:W-:-:S02]  /*00e0*/  IMAD.MOV.U32 R7, RZ, RZ, RZ ;  /* 0x000000ffff077224 */ /* 0x000fc400078e00ff */
[----:B------:R-:W-:-:S04]  /*00f0*/  ISETP.NE.AND P6, PT, R12, 0x1f, PT ;  /* 0x0000001f0c00780c */ /* 0x000fc80003fc5270 */
[----:B------:R-:W-:-:S13]  /*0100*/  ISETP.GE.OR P0, PT, R12, c[0x0][0x53c], !P6 ;  /* 0x00014f000c007a0c */ /* 0x000fda0007706670 */
[----:B------:R-:W-:Y:S02]  /*0110*/  @!P0 IMAD.MOV.U32 R4, RZ, RZ, 0x4 ;  /* 0x00000004ff048424 */ /* 0x000fe400078e00ff */
[----:B------:R-:W-:Y:S02]  /*0120*/  @!P0 IMAD.MOV.U32 R2, RZ, RZ, 0x4 ;  /* 0x00000004ff028424 */ /* 0x000fe400078e00ff */
[----:B------:R-:W-:-:S04]  /*0130*/  @!P0 IMAD.WIDE.U32 R4, R12, R4, c[0x0][0x580] ;  /* 0x000160000c048625 */ /* 0x000fc800078e0004 */
[C---:B------:R-:W-:Y:S01]  /*0140*/  @!P0 IMAD.WIDE.U32 R2, R12.reuse, R2, c[0x0][0x578] ;  /* 0x00015e000c028625 */ /* 0x040fe200078e0002 */
[----:B------:R-:W3:Y:S04]  /*0150*/  @!P0 LDG.E R8, [R4.64] ;  /* 0x0000000604088981 */ /* 0x000ee8000c1e1900 */
[----:B------:R-:W3:Y:S01]  /*0160*/  @!P0 LDG.E R7, [R2.64] ;  /* 0x0000000602078981 */ /* 0x000ee2000c1e1900 */
[C---:B------:R-:W-:Y:S01]  /*0170*/  ISETP.NE.AND P5, PT, R12.reuse, RZ, PT ;  /* 0x000000ff0c00720c */ /* 0x040fe20003fa5270 */
[----:B------:R-:W1:Y:S01]  /*0180*/  S2UR UR4, SR_CTAID.X ;  /* 0x00000000000479c3 */ /* 0x000e620000002500 */
[C---:B------:R-:W-:Y:S02]  /*0190*/  ISETP.GE.U32.AND P4, PT, R12.reuse, 0x2, PT ;  /* 0x000000020c00780c */ /* 0x040fe40003f86070 */
[----:B------:R-:W-:-:S02]  /*01a0*/  ISETP.GE.U32.AND P3, PT, R12, 0x4, PT ;  /* 0x000000040c00780c */ /* 0x000fc40003f66070 */
[C---:B------:R-:W-:Y:S02]  /*01b0*/  ISETP.GE.U32.AND P2, PT, R12.reuse, 0x8, PT ;  /* 0x000000080c00780c */ /* 0x040fe40003f46070 */
[----:B------:R-:W-:Y:S01]  /*01c0*/  ISETP.GE.U32.AND P1, PT, R12, 0x10, PT ;  /* 0x000000100c00780c */ /* 0x000fe20003f26070 */
[----:B---3--:R-:W-:-:S05]  /*01d0*/  IMAD R4, R8, R7, RZ ;  /* 0x0000000708047224 */ /* 0x008fca00078e02ff */
[----:B------:R-:W3:Y:S02]  /*01e0*/  SHFL.UP PT, R0, R4, 0x1, RZ ;  /* 0x0420000004007989 */ /* 0x000ee400000e00ff */
[----:B---3--:R-:W-:-:S05]  /*01f0*/  SEL R0, R0, RZ, P5 ;  /* 0x000000ff00007207 */ /* 0x008fca0002800000 */
[----:B------:R-:W-:-:S05]  /*0200*/  IMAD.IADD R4, R4, 0x1, R0 ;  /* 0x0000000104047824 */ /* 0x000fca00078e0200 */
        /* <DEDUP_REMOVED lines=12> */
[----:B------:R-:W3:Y:S02]  /*02d0*/  SHFL.IDX PT, R6, R4, 0x1f, 0x1f ;  /* 0x03e01f0004067f89 */ /* 0x000ee400000e0000 */
[----:B---3--:R-:W-:-:S04]  /*02e0*/  IMAD R6, R6, c[0x0][0x538], RZ ;  /* 0x00014e0006067a24 */ /* 0x008fc800078e02ff */
[----:B------:R-:W-:Y:S01]  /*02f0*/  IMAD.MOV.U32 R0, RZ, RZ, R6 ;  /* 0x000000ffff007224 */ /* 0x000fe200078e0006 */
[----:B-1----:R-:W-:-:S13]  /*0300*/  ISETP.GT.AND P0, PT, R6, UR4, PT ;  /* 0x0000000406007c0c */ /* 0x002fda000bf04270 */
[----:B------:R-:W-:Y:S05]  /*0310*/  @P0 BRA `(.L_x_1458) ;  /* 0x0000027000000947 */ /* 0x000fea0003800000 */
[----:B------:R-:W-:Y:S02]  /*0320*/  MOV R6, R0 ;  /* 0x0000000000067202 */ /* 0x000fe40000000f00 */
[----:B------:R-:W-:-:S04]  /*0330*/  MOV R9, RZ ;  /* 0x000000ff00097202 */ /* 0x000fc80000000f00 */
.L_x_1462:
        /* <DEDUP_REMOVED lines=12> */
[----:B------:R-:W3:Y:S04]  /*0400*/  @!P0 LDG.E R8, [R4.64] ;  /* 0x0000000604088981 */ /* 0x000ee8000c1e1900 */
[----:B------:R-:W3:Y:S02]  /*0410*/  @!P0 LDG.E R7, [R2.64] ;  /* 0x0000000602078981 */ /* 0x000ee4000c1e1900 */
[----:B---3--:R-:W-:Y:S01]  /*0420*/  IMAD R5, R8, R7, RZ ;  /* 0x0000000708057224 */ /* 0x008fe200078e02ff */
[----:B------:R-:W-:Y:S05]  /*0430*/  BRA.DIV ~URZ, `(.L_x_1460) ;  /* 0x0000c3a27f007947 */ /* 0x000fea000b800000 */
[----:B------:R1:W3:Y:S02]  /*0440*/  SHFL.UP PT, R0, R5, 0x1, RZ ;  /* 0x0420000005007989 */ /* 0x0002e400000e00ff */
.L_x_1540:
        /* <DEDUP_REMOVED lines=16> */
.L_x_1541:
[----:B---3--:R-:W-:-:S05]  /*0550*/  IMAD R0, R0, c[0x0][0x538], RZ ;  /* 0x00014e0000007a24 */ /* 0x008fca00078e02ff */
[----:B------:R-:W-:-:S04]  /*0560*/  IADD3 R6, R0, R6, RZ ;  /* 0x0000000600067210 */ /* 0x000fc80007ffe0ff */
[----:B------:R-:W-:-:S13]  /*0570*/  ISETP.GT.AND P0, PT, R6, UR4, PT ;  /* 0x0000000406007c0c */ /* 0x000fda000bf04270 */
[----:B-12---:R-:W-:Y:S05]  /*0580*/  @!P0 BRA `(.L_x_1462) ;  /* 0xfffffdb000008947 */ /* 0x006fea000383ffff */
.L_x_1458:
[----:B--2---:R-:W-:-:S05]  /*0590*/  IADD3 R236, -R0, R6, RZ ;  /* 0x0000000600ec7210 */ /* 0x004fca0007ffe1ff */
[----:B------:R-:W-:-:S05]  /*05a0*/  IMAD R0, R4, c[0x0][0x538], R236 ;  /* 0x00014e0004007a24 */ /* 0x000fca00078e02ec */
[----:B------:R-:W-:Y:S01]  /*05b0*/  ISETP.GT.AND P0, PT, R0, UR4, PT ;  /* 0x0000000400007c0c */ /* 0x000fe2000bf04270 */
[----:B------:R-:W-:-:S12]  /*05c0*/  BRA.DIV ~URZ, `(.L_x_1463) ;  /* 0x0000c4227f007947 */ /* 0x000fd8000b800000 */
[----:B------:R-:W-:-:S04]  /*05d0*/  VOTE.ANY R6, PT, !P0 ;  /* 0x0000000000067806 */ /* 0x000fc800040e0100 */
.L_x_1542:
[----:B------:R1:W2:Y:S01]  /*05e0*/  POPC R239, R6 ;  /* 0x0000000600ef7309 */ /* 0x0002a20000000000 */
[----:B------:R-:W-:Y:S05]  /*05f0*/  BRA.DIV ~URZ, `(.L_x_1464) ;  /* 0x0000c4427f007947 */ /* 0x000fea000b800000 */
[----:B--2---:R-:W2:Y:S04]  /*0600*/  SHFL.IDX PT, R11, R8, R239, 0x1f ;  /* 0x00001fef080b7589 */ /* 0x004ea800000e0000 */
[----:B------:R3:W4:Y:S02]  /*0610*/  SHFL.IDX PT, R10, R7, R239, 0x1f ;  /* 0x00001fef070a7589 */ /* 0x00072400000e0000 */
[----:B---3--:R-:W-:Y:S02]  /*0620*/  MOV R7, RZ ;  /* 0x000000ff00077202 */ /* 0x008fe40000000f00 */
.L_x_1543:
[----:B--2-4-:R-:W-:Y:S01]  /*0630*/  ISETP.NE.AND P0, PT, R6, RZ, PT ;  /* 0x000000ff0600720c */ /* 0x014fe20003f05270 */
[----:B------:R-:W-:-:S12]  /*0640*/  BSSY B0, `(.L_x_1465) ;  /* 0x0000005000007945 */ /* 0x000fd80003800000 */
[----:B------:R-:W-:Y:S05]  /*0650*/  @!P0 BRA `(.L_x_1466) ;  /* 0x0000003000008947 */ /* 0x000fea0003800000 */
[----:B------:R-:W-:Y:S01]  /*0660*/  IADD3 R3, R239, -0x1, RZ ;  /* 0xffffffffef037810 */ /* 0x000fe20007ffe0ff */
[----:B------:R-:W-:Y:S05]  /*0670*/  BRA.DIV ~URZ, `(.L_x_1467) ;  /* 0x0000c4a27f007947 */ /* 0x000fea000b800000 */
[----:B------:R2:W3:Y:S02]  /*0680*/  SHFL.IDX PT, R7, R4, R3, 0x1f ;  /* 0x00001f0304077589 */ /* 0x0004e400000e0000 */
.L_x_1466:
[----:B------:R-:W-:Y:S05]  /*0690*/  BSYNC B0 ;  /* 0x0000000000007941 */ /* 0x000fea0003800000 */
.L_x_1465:
[----:B------:R-:W-:Y:S01]  /*06a0*/  IABS R0, R11 ;  /* 0x0000000b00007213 */ /* 0x000fe20000000000 */
[----:B---3--:R-:W-:Y:S02]  /*06b0*/  IMAD R236, R7, c[0x0][0x538], R236 ;  /* 0x00014e0007ec7a24 */ /* 0x008fe400078e02ec */
[----:B------:R-:W-:Y:S02]  /*06c0*/  IMAD.IADD R239, R239, 0x1, R9 ;  /* 0x00000001efef7824 */ /* 0x000fe400078e0209 */
[----:B------:R-:W-:Y:S01]  /*06d0*/  IMAD.MOV.U32 R5, RZ, RZ, R0 ;  /* 0x000000ffff057224 */ /* 0x000fe200078e0000 */
[----:B------:R-:W-:Y:S02]  /*06e0*/  IABS R0, R10 ;  /* 0x0000000a00007213 */ /* 0x000fe40000000000 */
[----:B------:R-:W-:Y:S01]  /*06f0*/  IADD3 R237, -R236, UR4, RZ ;  /* 0x00000004eced7c10 */ /* 0x000fe2000fffe1ff */
[----:B------:R-:W3:Y:S02]  /*0700*/  I2F.RP R2, R5 ;  /* 0x0000000500027306 */ /* 0x000ee40000209400 */
[----:B------:R-:W-:Y:S01]  /*0710*/  IMAD.MOV.U32 R7, RZ, RZ, R0 ;  /* 0x000000ffff077224 */ /* 0x000fe200078e0000 */
[----:B-1----:R-:W-:-:S02]  /*0720*/  IABS R6, R237 ;  /* 0x000000ed00067213 */ /* 0x002fc40000000000 */
[----:B------:R-:W-:-:S03]  /*0730*/  IABS R0, R11 ;  /* 0x0000000b00007213 */ /* 0x000fc60000000000 */
[----:B------:R-:W-:Y:S01]  /*0740*/  I2F.RP R8, R7 ;  /* 0x0000000700087306 */ /* 0x000fe20000209400 */
[----:B------:R-:W-:-:S07]  /*0750*/  IADD3 R0, RZ, -R0, RZ ;  /* 0x80000000ff007210 */ /* 0x000fce0007ffe0ff */
[----:B---3--:R-:W1:Y:S02]  /*0760*/  MUFU.RCP R2, R2 ;  /* 0x0000000200027308 */ /* 0x008e640000001000 */
[----:B-1----:R-:W-:-:S06]  /*0770*/  IADD3 R2, R2, 0xffffffe, RZ ;  /* 0x0ffffffe02027810 */ /* 0x002fcc0007ffe0ff */
[----:B--2---:R-:W1:Y:S02]  /*0780*/  F2I.FTZ.U32.TRUNC.NTZ R3, R2 ;  /* 0x0000000200037305 */ /* 0x004e64000021f000 */
[----:B-1----:R-:W-:-:S04]  /*0790*/  IMAD.MOV R2, RZ, RZ, -R3 ;  /* 0x000000ffff027224 */ /* 0x002fc800078e0a03 */
[----:B------:R-:W-:Y:S02]  /*07a0*/  IMAD R4, R2, R5, RZ ;  /* 0x0000000502047224 */ /* 0x000fe400078e02ff */
[----:B------:R-:W-:-:S04]  /*07b0*/  IMAD.MOV.U32 R2, RZ, RZ, RZ ;  /* 0x000000ffff027224 */ /* 0x000fc800078e00ff */
[----:B------:R-:W-:-:S04]  /*07c0*/  IMAD.HI.U32 R2, R3, R4, R2 ;  /* 0x0000000403027227 */ /* 0x000fc800078e0002 */
[----:B------:R-:W-:-:S04]  /*07d0*/  IMAD.MOV.U32 R3, RZ, RZ, R6 ;  /* 0x000000ffff037224 */ /* 0x000fc800078e0006 */
[----:B------:R-:W-:-:S04]  /*07e0*/  IMAD.HI.U32 R2, R2, R3, RZ ;  /* 0x0000000302027227 */ /* 0x000fc800078e00ff */
[----:B------:R-:W-:Y:S02]  /*07f0*/  IMAD R0, R2, R0, R3 ;  /* 0x0000000002007224 */ /* 0x000fe400078e0203 */
[----:B------:R-:W1:Y:S03]  /*0800*/  MUFU.RCP R3, R8 ;  /* 0x0000000800037308 */ /* 0x000e660000001000 */
        /* <DEDUP_REMOVED lines=9> */
[----:B------:R-:W-:Y:S02]  /*08a0*/  @P2 IADD3 R2, R2, 0x1, RZ ;  /* 0x0000000102022810 */ /* 0x000fe40007ffe0ff */
[----:B-1----:R-:W-:-:S03]  /*08b0*/  IADD3 R0, RZ, -R3, RZ ;  /* 0x80000003ff007210 */ /* 0x002fc60007ffe0ff */
[----:B------:R-:W-:Y:S01]  /*08c0*/  IMAD.MOV.U32 R4, RZ, RZ, R2 ;  /* 0x000000ffff047224 */ /* 0x000fe200078e0002 */
[----:B------:R-:W-:-:S03]  /*08d0*/  MOV R2, RZ ;  /* 0x000000ff00027202 */ /* 0x000fc60000000f00 */
[----:B------:R-:W-:Y:S01]  /*08e0*/  @!P0 IMAD.MOV R4, RZ, RZ, -R4 ;  /* 0x000000ffff048224 */ /* 0x000fe200078e0a04 */
[----:B------:R-:W-:Y:S01]  /*08f0*/  @!P1 LOP3.LUT R4, RZ, R11, RZ, 0x33, !PT ;  /* 0x0000000bff049212 */ /* 0x000fe200078e33ff */
[----:B------:R-:W-:Y:S01]  /*0900*/  IMAD.MOV.U32 R5, RZ, RZ, R0 ;  /* 0x000000ffff057224 */ /* 0x000fe200078e0000 */
[----:B------:R-:W-:Y:S02]  /*0910*/  IABS R0, R10 ;  /* 0x0000000a00007213 */ /* 0x000fe40000000000 */
[----:B------:R-:W-:Y:S01]  /*0920*/  IABS R8, R4 ;  /* 0x0000000400087213 */ /* 0x000fe20000000000 */
[----:B------:R-:W-:Y:S02]  /*0930*/  IMAD R5, R5, R7, RZ ;  /* 0x0000000705057224 */ /* 0x000fe400078e02ff */
[----:B------:R-:W-:Y:S02]  /*0940*/  IMAD.MOV R6, RZ, RZ, -R0 ;  /* 0x000000ffff067224 */ /* 0x000fe400078e0a00 */
        /* <DEDUP_REMOVED lines=19> */
[----:B------:R-:W-:-:S04]  /*0a80*/  IMAD R2, R10, R2, R4 ;  /* 0x000000020a027224 */ /* 0x000fc800078e0204 */
[----:B------:R-:W-:Y:S01]  /*0a90*/  IMAD R238, R2, 0x10000, R0 ;  /* 0x0001000002ee7824 */ /* 0x000fe200078e0200 */
[----:B------:R-:W-:Y:S05]  /*0aa0*/  BRA `(.L_x_1468) ;  /* 0x0000004000007947 */ /* 0x000fea0003800000 */
.L_x_1459:
[----:B--2---:R-:W-:Y:S01]  /*0ab0*/  IMAD.MOV.U32 R237, RZ, RZ, RZ ;  /* 0x000000ffffed7224 */ /* 0x004fe200078e00ff */
[----:B------:R-:W-:Y:S01]  /*0ac0*/  MOV R238, RZ ;  /* 0x000000ff00ee7202 */ /* 0x000fe20000000f00 */
[----:B------:R-:W-:Y:S01]  /*0ad0*/  IMAD.U32 R236, RZ, RZ, UR4 ;  /* 0x00000004ffec7e24 */ /* 0x000fe2000f8e00ff */
[----:B------:R-:W-:Y:S02]  /*0ae0*/  MOV R239, c[0x0][0x53c] ;  /* 0x00014f0000ef7a02 */ /* 0x000fe40000000f00 */
.L_x_1468:
[----:B------:R-:W-:Y:S01]  /*0af0*/  ISETP.NE.AND P0, PT, R12, RZ, PT ;  /* 0x000000ff0c00720c */ /* 0x000fe20003f05270 */
[----:B------:R-:W-:-:S12]  /*0b00*/  WARPSYNC 0xffffffff ;  /* 0xffffffff00007948 */ /* 0x000fd80003800000 */
[----:B------:R1:W-:Y:S04]  /*0b10*/  @!P0 STS.128 [0xf100], R236 ;  /* 0x00f100ecff008388 */ /* 0x0003e80000000c00 */
[----:B------:R-:W-:Y:S06]  /*0b20*/  BAR.ARV 0x5, 0x100 ;  /* 0x0144000000007b1d */ /* 0x000fec0000002000 */
.L_x_1457:
[----:B-12---:R-:W-:-:S13]  /*0b30*/  ISETP.GE.AND P0, PT, R239, c[0x0][0x53c], PT ;  /* 0x00014f00ef007a0c */ /* 0x006fda0003f06270 */
[----:B------:R-:W-:Y:S05]  /*0b40*/  @P0 EXIT ;  /* 0x000000000000094d */ /* 0x000fea0003800000 */
[----:B------:R-:W1:Y:S02]  /*0b50*/  S2R R15, SR_TID.X ;  /* 0x00000000000f7919 */ /* 0x000e640000002100 */
[----:B-1----:R-:W-:-:S04]  /*0b60*/  SHF.R.S32.HI R7, RZ, 0x1f, R15 ;  /* 0x0000001fff077819 */ /* 0x002fc8000001140f */
        /* <DEDUP_REMOVED lines=16> */
[----:B------:R-:W-:Y:S01]  /*0c70*/  SHF.R.S32.HI R4, RZ, 0x1f, R3 ;  /* 0x0000001fff047819 */ /* 0x000fe20000011403 */
[----:B------:R-:W-:Y:S01]  /*0c80*/  IMAD.IADD R234, R15, 0x1, -R234 ;  /* 0x000000010fea7824 */ /* 0x000fe200078e0aea */
[----:B------:R-:W-:Y:S01]  /*0c90*/  LEA.HI R9, R7, R15, RZ, 0x5 ;  /* 0x0000000f07097211 */ /* 0x000fe200078f28ff */
[----:B------:R-:W-:Y:S01]  /*0ca0*/  IMAD.IADD R8, R8, 0x1, -R0 ;  /* 0x0000000108087824 */ /* 0x000fe200078e0a00 */
[----:B------:R-:W-:Y:S01]  /*0cb0*/  LOP3.LUT R0, R2, 0x1c0, RZ, 0xc0, !PT ;  /* 0x000001c002007812 */ /* 0x000fe200078ec0ff */
[----:B------:R-:W-:Y:S01]  /*0cc0*/  IMAD.SHL.U32 R228, R234, 0x8, RZ ;  /* 0x00000008eae47824 */ /* 0x000fe200078e00ff */
[----:B------:R-:W-:Y:S01]  /*0cd0*/  LEA.HI R13, R4, R3, RZ, 0x3 ;  /* 0x00000003040d7211 */ /* 0x000fe200078f18ff */
[----:B------:R-:W-:Y:S01]  /*0ce0*/  IMAD.SHL.U32 R4, R234, 0x40, RZ ;  /* 0x00000040ea047824 */ /* 0x000fe200078e00ff */
[----:B------:R-:W-:-:S02]  /*0cf0*/  SHF.R.U32.HI R6, RZ, 0x3, R0 ;  /* 0x00000003ff067819 */ /* 0x000fc40000011600 */
[----:B------:R-:W-:Y:S02]  /*0d00*/  LOP3.LUT R5, R0, 0x38, R228, 0xf8, !PT ;  /* 0x0000003800057812 */ /* 0x000fe400078ef8e4 */
        /* <DEDUP_REMOVED lines=51> */
[----:B------:R-:W-:Y:S01]  /*1040*/  IMAD.MOV.U32 R9, RZ, RZ, 0x40 ;  /* 0x00000040ff097424 */ /* 0x000fe200078e00ff */
[----:B------:R-:W-:Y:S01]  /*1050*/  LEA R12, R7, 0x80, 0x1 ;  /* 0x00000080070c7811 */ /* 0x000fe200078e08ff */
[----:B------:R-:W-:Y:S01]  /*1060*/  IMAD.IADD R4, R4, 0x1, R3 ;  /* 0x0000000104047824 */ /* 0x000fe200078e0203 */
[----:B------:R-:W-:Y:S01]  /*1070*/  LOP3.LUT R3, R5, 0x7ffffe00, R6, 0xf8, !PT ;  /* 0x7ffffe0005037812 */ /* 0x000fe200078ef806 */
[----:B------:R-:W-:Y:S01]  /*1080*/  IMAD.IADD R2, R17, 0x1, -R2 ;  /* 0x0000000111027824 */ /* 0x000fe200078e0a02 */
[----:B------:R-:W-:Y:S01]  /*1090*/  SEL R6, R14, 0xffffffe0, !P1 ;  /* 0xffffffe00e067807 */ /* 0x000fe20004800000 */
[----:B------:R-:W-:Y:S01]  /*10a0*/  STL [R1+0x8], R12 ;  /* 0x0000080c01007387 */ /* 0x000fe20000100800 */
[----:B------:R-:W-:Y:S01]  /*10b0*/  SEL R5, R9, 0xffffffc0, !P2 ;  /* 0xffffffc009057807 */ /* 0x000fe20005000000 */
[----:B------:R-:W-:Y:S01]  /*10c0*/  IMAD.SHL.U32 R244, R2, 0x2, RZ ;  /* 0x0000000202f47824 */ /* 0x000fe200078e00ff */
[----:B------:R-:W-:Y:S01]  /*10d0*/  IADD3 R7, R12, -0x10, RZ ;  /* 0xfffffff00c077810 */ /* 0x000fe20007ffe0ff */
[----:B------:R-:W-:Y:S01]  /*10e0*/  IMAD R2, R8, 0x8, R16 ;  /* 0x0000000808027824 */ /* 0x000fe200078e0210 */
[----:B------:R-:W-:Y:S01]  /*10f0*/  LEA R197, R3, 0x100, 0x1 ;  /* 0x0000010003c57811 */ /* 0x000fe200078e08ff */
[C---:B------:R-:W-:Y:S01]  /*1100*/  IMAD.IADD R10, R12.reuse, 0x1, R6 ;  /* 0x000000010c0a7824 */ /* 0x040fe200078e0206 */
[C---:B------:R-:W-:Y:S01]  /*1110*/  @P0 IADD3 R7, R12.reuse, 0x10, RZ ;  /* 0x000000100c070810 */ /* 0x040fe20007ffe0ff */
[----:B------:R-:W-:Y:S01]  /*1120*/  IMAD.IADD R8, R12, 0x1, R5 ;  /* 0x000000010c087824 */ /* 0x000fe200078e0205 */
[----:B------:R1:W-:Y:S01]  /*1130*/  STL [R1+0x30], R2 ;  /* 0x0000300201007387 */ /* 0x0003e20000100800 */
[----:B------:R-:W-:Y:S01]  /*1140*/  LEA R111, R0, 0x8100, 0x1 ;  /* 0x00008100006f7811 */ /* 0x000fe200078e08ff */
[----:B------:R-:W-:Y:S01]  /*1150*/  IMAD R203, R203, 0x800, R197 ;  /* 0x00000800cbcb7824 */ /* 0x000fe200078e02c5 */
[----:B------:R-:W-:Y:S01]  /*1160*/  SEL R0, R9, 0xffffffc0, !P3 ;  /* 0xffffffc009007807 */ /* 0x000fe20005800000 */
[----:B------:R-:W-:Y:S01]  /*1170*/  STL [R1+0x14], R10 ;  /* 0x0000140a01007387 */ /* 0x000fe20000100800 */
[--C-:B------:R-:W-:Y:S01]  /*1180*/  IMAD.IADD R3, R6, 0x1, R7.reuse ;  /* 0x0000000106037824 */ /* 0x100fe200078e0207 */
[----:B------:R-:W-:Y:S01]  /*1190*/  IADD3 R231, R228, 0x40, RZ ;  /* 0x00000040e4e77810 */ /* 0x000fe20007ffe0ff */
[----:B------:R-:W-:Y:S01]  /*11a0*/  IMAD.IADD R6, R5, 0x1, R7 ;  /* 0x0000000105067824 */ /* 0x000fe200078e0207 */
[----:B------:R2:W-:Y:S01]  /*11b0*/  STL [R1+0x24], R8 ;  /* 0x0000240801007387 */ /* 0x0005e20000100800 */
[----:B------:R-:W-:-:S02]  /*11c0*/  IMAD R202, R4, 0x2, R197 ;  /* 0x0000000204ca7824 */ /* 0x000fc400078e02c5 */
[----:B------:R-:W-:Y:S01]  /*11d0*/  IMAD.IADD R198, R197, 0x1, R0 ;  /* 0x00000001c5c67824 */ /* 0x000fe200078e0200 */
[----:B------:R3:W-:Y:S01]  /*11e0*/  STL [R1+0xc], R7 ;  /* 0x00000c0701007387 */ /* 0x0007e20000100800 */
[----:B------:R-:W-:Y:S01]  /*11f0*/  IMAD.IADD R206, R0, 0x1, R203 ;  /* 0x0000000100ce7824 */ /* 0x000fe200078e02cb */
[----:B-1----:R-:W-:-:S04]  /*1200*/  SEL R2, R14, 0xffffffe0, !P4 ;  /* 0xffffffe00e027807 */ /* 0x002fc80006000000 */
[--C-:B------:R-:W-:Y:S01]  /*1210*/  IADD3 R200, R0, R197, R2.reuse ;  /* 0x000000c500c87210 */ /* 0x100fe20007ffe002 */
[----:B------:R-:W-:Y:S02]  /*1220*/  IMAD.IADD R199, R197, 0x1, R2 ;  /* 0x00000001c5c77824 */ /* 0x000fe400078e0202 */
[----:B------:R-:W-:Y:S02]  /*1230*/  IMAD.IADD R204, R2, 0x1, R203 ;  /* 0x0000000102cc7824 */ /* 0x000fe400078e02cb */
[--C-:B--2---:R-:W-:Y:S02]  /*1240*/  IMAD.IADD R8, R10, 0x1, R5.reuse ;  /* 0x000000010a087824 */ /* 0x104fe400078e0205 */
[----:B------:R-:W-:Y:S02]  /*1250*/  IMAD.IADD R2, R3, 0x1, R5 ;  /* 0x0000000103027824 */ /* 0x000fe400078e0205 */
[----:B------:R-:W-:Y:S01]  /*1260*/  IMAD.IADD R205, R0, 0x1, R204 ;  /* 0x0000000100cd7824 */ /* 0x000fe200078e02cc */
[----:B------:R3:W-:Y:S04]  /*1270*/  STL [R1+0x20], R8 ;  /* 0x0000200801007387 */ /* 0x0007e80000100800 */
[----:B------:R3:W-:Y:S04]  /*1280*/  STL [R1+0x1c], R6 ;  /* 0x00001c0601007387 */ /* 0x0007e80000100800 */
[----:B------:R3:W-:Y:S04]  /*1290*/  STL [R1+0x10], R3 ;  /* 0x0000100301007387 */ /* 0x0007e80000100800 */
[----:B------:R3:W-:Y:S02]  /*12a0*/  STL [R1+0x18], R2 ;  /* 0x0000180201007387 */ /* 0x0007e40000100800 */
.L_x_1539:
[----:B------:R-:W-:-:S04]  /*12b0*/  IMAD.MOV.U32 R14, RZ, RZ, 0x4 ;  /* 0x00000004ff0e7424 */ /* 0x000fc800078e00ff */
[----:B---3--:R-:W-:-:S05]  /*12c0*/  IMAD.WIDE R2, R239, R14, c[0x0][0x588] ;  /* 0x00016200ef027625 */ /* 0x008fca00078e020e */
[----:B------:R-:W2:Y:S01]  /*12d0*/  LDG.E R235, [R2.64] ;  /* 0x0000000602eb7981 */ /* 0x000ea2000c1e1900 */
[----:B------:R-:W-:Y:S01]  /*12e0*/  ISETP.NE.U32.AND P1, PT, RZ, c[0x0][0x370], PT ;  /* 0x0000dc00ff007a0c */ /* 0x000fe20003f25070 */
[----:B------:R-:W-:Y:S01]  /*12f0*/  CS2R R8, SRZ ;  /* 0x0000000000087805 */ /* 0x000fe2000001ff00 */
[----:B------:R-:W-:Y:S02]  /*1300*/  ISETP.NE.U32.AND P4, PT, RZ, c[0x0][0x360], PT ;  /* 0x0000d800ff007a0c */ /* 0x000fe40003f85070 */
[----:B------:R-:W-:Y:S02]  /*1310*/  ISETP.NE.AND.EX P1, PT, RZ, c[0x0][0x374], PT, P1 ;  /* 0x0000dd00ff007a0c */ /* 0x000fe40003f25310 */
[----:B------:R-:W-:Y:S02]  /*1320*/  ISETP.NE.AND.EX P4, PT, RZ, c[0x0][0x364], PT, P4 ;  /* 0x0000d900ff007a0c */ /* 0x000fe40003f85340 */
[----:B------:R-:W-:-:S04]  /*1330*/  ISETP.NE.U32.AND P6, PT, RZ, c[0x0][0x350], PT ;  /* 0x0000d400ff007a0c */ /* 0x000fc80003fc5070 */
[----:B------:R-:W-:Y:S01]  /*1340*/  ISETP.NE.AND.EX P6, PT, RZ, c[0x0][0x354], PT, P6 ;  /* 0x0000d500ff007a0c */ /* 0x000fe20003fc5360 */
[----:B------:R-:W-:Y:S01]  /*1350*/  IMAD.MOV.U32 R11, RZ, RZ, RZ ;  /* 0x000000ffff0b7224 */ /* 0x000fe200078e00ff */
[----:B--2---:R-:W-:-:S03]  /*1360*/  SHF.R.S32.HI R12, RZ, 0x1f, R235 ;  /* 0x0000001fff0c7819 */ /* 0x004fc600000114eb */
        /* <DEDUP_REMOVED lines=11> */
[----:B-1----:R-:W-:-:S04]  /*1420*/  LEA R2, P2, R235, c[0x0][0x350], 0x2 ;  /* 0x0000d400eb027a11 */ /* 0x002fc800078410ff */
[----:B------:R-:W-:-:S05]  /*1430*/  LEA.HI.X R3, R235, c[0x0][0x354], R12, 0x2, P2 ;  /* 0x0000d500eb037a11 */ /* 0x000fca00010f140c */
[----:B------:R2:W5:Y:S01]  /*1440*/  @P6 LDG.E R9, [R2.64] ;  /* 0x0000000602096981 */ /* 0x000562000c1e1900 */
[----:B------:R-:W-:Y:S01]  /*1450*/  YIELD ;  /* 0x0000000000007946 */ /* 0x000fe20003800000 */
[----:B------:R-:W-:Y:S01]  /*1460*/  LOP3.LUT R245, R238, 0xffff, RZ, 0xc0, !PT ;  /* 0x0000ffffeef57812 */ /* 0x000fe200078ec0ff */
[----:B------:R-:W-:Y:S05]  /*1470*/  @P4 BRA `(.L_x_1469) ;  /* 0x0000005000004947 */ /* 0x000fea0003800000 */
[----:B-----5:R-:W-:Y:S01]  /*1480*/  MOV R15, c[0x0][0x168] ;  /* 0x00005a00000f7a02 */ /* 0x020fe20000000f00 */
[----:B------:R-:W-:Y:S05]  /*1490*/  @!P0 BRA `(.L_x_1469) ;  /* 0x0000003000008947 */ /* 0x000fea0003800000 */
[----:B--2---:R-:W2:Y:S04]  /*14a0*/  LDG.E R6, [R4.64] ;  /* 0x0000000604067981 */ /* 0x004ea8000c1e1900 */
[----:B------:R-:W2:Y:S02]  /*14b0*/  LDG.E R0, [R4.64+0x4] ;  /* 0x0000040604007981 */ /* 0x000ea4000c1e1900 */
[----:B--2---:R-:W-:-:S02]  /*14c0*/  IADD3 R15, -R6, R0, RZ ;  /* 0x00000000060f7210 */ /* 0x004fc40007ffe1ff */
.L_x_1469:
[----:B------:R-:W-:-:S04]  /*14d0*/  ISETP.NE.U32.AND P1, PT, RZ, c[0x0][0x368], PT ;  /* 0x0000da00ff007a0c */ /* 0x000fc80003f25070 */
[----:B------:R-:W-:-:S13]  /*14e0*/  ISETP.NE.AND.EX P1, PT, RZ, c[0x0][0x36c], PT, P1 ;  /* 0x0000db00ff007a0c */ /* 0x000fda0003f25310 */
[----:B------:R-:W-:Y:S05]  /*14f0*/  @!P1 BRA `(.L_x_1470) ;  /* 0x0000004000009947 */ /* 0x000fea0003800000 */
[----:B--2---:R-:W-:-:S04]  /*1500*/  LEA R2, P1, R235, c[0x0][0x368], 0x2 ;  /* 0x0000da00eb027a11 */ /* 0x004fc800078210ff */
[----:B------:R-:W-:-:S05]  /*1510*/  LEA.HI.X R3, R235, c[0x0][0x36c], R12, 0x2, P1 ;  /* 0x0000db00eb037a11 */ /* 0x000fca00008f140c */
[----:B------:R1:W5:Y:S01]  /*1520*/  LDG.E R0, [R2.64] ;  /* 0x0000000602007981 */ /* 0x000362000c1e1900 */
[----:B------:R-:W-:Y:S05]  /*1530*/  BRA `(.L_x_1471) ;  /* 0x0000005000007947 */ /* 0x000fea0003800000 */
.L_x_1470:
[----:B------:R-:W-:Y:S01]  /*1540*/  MOV R0, c[0x0][0x1d0] ;  /* 0x0000740000007a02 */ /* 0x000fe20000000f00 */
[----:B------:R-:W-:Y:S05]  /*1550*/  @!P6 BRA `(.L_x_1471) ;  /* 0x000000300000e947 */ /* 0x000fea0003800000 */
[----:B--2---:R-:W2:Y:S04]  /*1560*/  LDG.E R4, [R2.64] ;  /* 0x0000000602047981 */ /* 0x004ea8000c1e1900 */
[----:B------:R-:W2:Y:S02]  /*1570*/  LDG.E R0, [R2.64+0x4] ;  /* 0x0000040602007981 */ /* 0x000ea4000c1e1900 */
[----:B--2---:R-:W-:-:S05]  /*1580*/  IADD3 R0, -R4, R0, RZ ;  /* 0x0000000004007210 */ /* 0x004fca0007ffe1ff */
.L_x_1471:
[--C-:B-----5:R-:W-:Y:S01]  /*1590*/  IMAD.IADD R26, R0, 0x1, -R8.reuse ;  /* 0x00000001001a7824 */ /* 0x120fe200078e0a08 */
[----:B------:R-:W-:Y:S01]  /*15a0*/  LOP3.LUT R0, R238, 0xff000000, RZ, 0xc0, !PT ;  /* 0xff000000ee007812 */ /* 0x000fe200078ec0ff */
[----:B-12---:R-:W-:Y:S01]  /*15b0*/  IMAD.MOV.U32 R2, RZ, RZ, RZ ;  /* 0x000000ffff027224 */ /* 0x006fe200078e00ff */
        /* <DEDUP_REMOVED lines=14> */
[----:B------:R1:W-:Y:S01]  /*16a0*/  STL [R1], R5 ;  /* 0x0000000501007387 */ /* 0x0003e20000100800 */
        /* <DEDUP_REMOVED lines=31> */
.L_x_1473:
[----:B------:R-:W-:Y:S05]  /*18a0*/  BSYNC B0 ;  /* 0x0000000000007941 */ /* 0x000fea0003800000 */
.L_x_1472:
[----:B------:R-:W-:Y:S01]  /*18b0*/  IMAD R238, R16, R2, RZ ;  /* 0x0000000210ee7224 */ /* 0x000fe200078e02ff */
        /* <DEDUP_REMOVED lines=38> */
[----:B------:R-:W-:-:S04]  /*1b20*/  ISETP.NE.U32.AND P1, PT, RZ, c[0x0][0x340], PT ;  /* 0x0000d000ff007a0c */ /* 0x000fc80003f25070 */
[----:B------:R-:W-:-:S13]  /*1b30*/  ISETP.NE.AND.EX P1, PT, RZ, c[0x0][0x344], PT, P1 ;  /* 0x0000d100ff007a0c */ /* 0x000fda0003f25310 */
[----:B------:R-:W-:-:S05]  /*1b40*/  @P1 IMAD.WIDE R2, R235, R14, c[0x0][0x340] ;  /* 0x0000d000eb021625 */ /* 0x000fca00078e020e */
[----:B------:R2:W3:Y:S01]  /*1b50*/  @P1 LDG.E R14, [R2.64] ;  /* 0x00000006020e1981 */ /* 0x0004e2000c1e1900 */
[----:B------:R-:W-:Y:S01]  /*1b60*/  IMAD.MOV.U32 R4, RZ, RZ, c[0x0][0x2c4] ;  /* 0x0000b100ff047624 */ /* 0x000fe200078e00ff */
[----:B------:R-:W-:Y:S01]  /*1b70*/  SHF.R.S32.HI R0, RZ, 0x1f, R11 ;  /* 0x0000001fff007819 */ /* 0x000fe2000001140b */
[--C-:B-1----:R-:W-:Y:S01]  /*1b80*/  IMAD R5, R234, 0x20, R230.reuse ;  /* 0x00000020ea057824 */ /* 0x102fe200078e02e6 */
[----:B------:R-:W-:Y:S01]  /*1b90*/  SEL R6, R12, RZ, !P0 ;  /* 0x000000ff0c067207 */ /* 0x000fe20004000000 */
[----:B------:R-:W-:Y:S01]  /*1ba0*/  IMAD R8, R237, 0x80, R230 ;  /* 0x00000080ed087824 */ /* 0x000fe200078e02e6 */
[----:B------:R-:W-:Y:S01]  /*1bb0*/  ISETP.NE.AND P2, PT, R4, 0x1, PT ;  /* 0x000000010400780c */ /* 0x000fe20003f45270 */
[----:B------:R-:W-:Y:S01]  /*1bc0*/  IMAD R0, R0, c[0x0][0x178], RZ ;  /* 0x00005e0000007a24 */ /* 0x000fe200078e02ff */
[----:B------:R-:W-:Y:S01]  /*1bd0*/  SEL R4, R235, RZ, !P0 ;  /* 0x000000ffeb047207 */ /* 0x000fe20004000000 */
[----:B------:R-:W-:Y:S01]  /*1be0*/  IMAD R5, R237, 0x80, R5 ;  /* 0x00000080ed057824 */ /* 0x000fe200078e0205 */
[----:B------:R-:W-:Y:S01]  /*1bf0*/  IADD3 R22, P0, R230, R13, RZ ;  /* 0x0000000de6167210 */ /* 0x000fe20007f1e0ff */
[----:B------:R-:W-:Y:S01]  /*1c00*/  IMAD R0, R11, c[0x0][0x17c], R0 ;  /* 0x00005f000b007a24 */ /* 0x000fe200078e0200 */
[----:B------:R-:W-:Y:S01]  /*1c10*/  SHF.R.S32.HI R229, RZ, 0x1f, R228 ;  /* 0x0000001fffe57819 */ /* 0x000fe200000114e4 */
[----:B------:R-:W-:Y:S01]  /*1c20*/  IMAD R6, R6, c[0x0][0x1c0], RZ ;  /* 0x0000700006067a24 */ /* 0x000fe200078e02ff */
[----:B------:R-:W-:Y:S01]  /*1c30*/  IADD3 R10, R8, 0x20, RZ ;  /* 0x00000020080a7810 */ /* 0x000fe20007ffe0ff */
[----:B------:R-:W-:Y:S01]  /*1c40*/  WARPSYNC 0xffffffff ;  /* 0xffffffff00007948 */ /* 0x000fe20003800000 */
[----:B------:R-:W-:Y:S01]  /*1c50*/  SHF.R.S32.HI R20, RZ, 0x1f, R231 ;  /* 0x0000001fff147819 */ /* 0x000fe200000114e7 */
[----:B------:R-:W-:Y:S01]  /*1c60*/  BAR.SYNC.DEFER_BLOCKING 0x0 ;  /* 0x0000000000007b1d */ /* 0x000fe20000010000 */
[----:B------:R-:W-:Y:S01]  /*1c70*/  IMAD.MOV.U32 R25, RZ, RZ, 0x70 ;  /* 0x00000070ff197424 */ /* 0x000fe200078e00ff */
[----:B------:R-:W-:Y:S01]  /*1c80*/  IADD3 R109, R162, -0x1, RZ ;  /* 0xffffffffa26d7810 */ /* 0x000fe20007ffe0ff */
[----:B------:R-:W-:Y:S01]  /*1c90*/  @P2 IMAD.HI.U32 R7, R5, c[0x0][0x2c8], RZ ;  /* 0x0000b20005072a27 */ /* 0x000fe200078e00ff */
[----:B------:R-:W-:-:S02]  /*1ca0*/  IADD3 R201, R111, 0x20, RZ ;  /* 0x000000206fc97810 */ /* 0x000fc40007ffe0ff */
[----:B------:R-:W-:Y:S01]  /*1cb0*/  SHF.R.S32.HI R28, RZ, 0x1f, R109 ;  /* 0x0000001fff1c7819 */ /* 0x000fe2000001146d */
[----:B------:R-:W-:Y:S01]  /*1cc0*/  IMAD R25, R162, -0x70, R25 ;  /* 0xffffff90a2197824 */ /* 0x000fe200078e0219 */
[----:B------:R-:W1:Y:S01]  /*1cd0*/  S2R R29, SR_TID.X ;  /* 0x00000000001d7919 */ /* 0x000e620000002100 */
[----:B--2---:R-:W-:Y:S01]  /*1ce0*/  IMAD.WIDE.U32 R2, R11, c[0x0][0x178], RZ ;  /* 0x00005e000b027a25 */ /* 0x004fe200078e00ff */
[----:B------:R-:W-:Y:S03]  /*1cf0*/  BSSY B0, `(.L_x_1475) ;  /* 0x00001b7000007945 */ /* 0x000fe60003800000 */
[----:B------:R-:W-:Y:S02]  /*1d00*/  IMAD.IADD R3, R3, 0x1, R0 ;  /* 0x0000000103037824 */ /* 0x000fe400078e0200 */
[----:B------:R-:W-:Y:S01]  /*1d10*/  IMAD.MOV.U32 R0, RZ, RZ, R5 ;  /* 0x000000ffff007224 */ /* 0x000fe200078e0005 */
[----:B------:R-:W-:Y:S01]  /*1d20*/  @P2 SHF.R.U32.HI R0, RZ, c[0x0][0x2cc], R7 ;  /* 0x0000b300ff002a19 */ /* 0x000fe20000011607 */
[----:B------:R-:W-:-:S04]  /*1d30*/  IMAD.WIDE.U32 R2, R245, c[0x0][0x1b8], R2 ;  /* 0x00006e00f5027a25 */ /* 0x000fc800078e0002 */
        /* <DEDUP_REMOVED lines=8> */
[C---:B------:R-:W-:Y:S01]  /*1dc0*/  IMAD R5, R0.reuse, c[0x0][0x1b4], R6 ;  /* 0x00006d0000057a24 */ /* 0x040fe200078e0206 */
[----:B------:R-:W-:Y:S01]  /*1dd0*/  SHF.R.S32.HI R6, RZ, 0x1f, R13 ;  /* 0x0000001fff067819 */ /* 0x000fe2000001140d */
[----:B------:R-:W-:Y:S01]  /*1de0*/  IMAD.WIDE.U32 R2, R0, c[0x0][0x1b0], R2 ;  /* 0x00006c0000027a25 */ /* 0x000fe200078e0002 */
[----:B------:R-:W-:-:S02]  /*1df0*/  SHF.R.S32.HI R0, RZ, 0x1f, R4 ;  /* 0x0000001fff007819 */ /* 0x000fc40000011404 */
[----:B------:R-:W-:Y:S01]  /*1e00*/  LEA.HI.X.SX32 R27, R230, R6, 0x1, P0 ;  /* 0x00000006e61b7211 */ /* 0x000fe200000f0eff */
[----:B------:R-:W-:Y:S02]  /*1e10*/  IMAD.IADD R3, R3, 0x1, R5 ;  /* 0x0000000103037824 */ /* 0x000fe400078e0205 */
[----:B------:R-:W-:Y:S02]  /*1e20*/  IMAD R0, R0, c[0x0][0x1a8], RZ ;  /* 0x00006a0000007a24 */ /* 0x000fe400078e02ff */
[----:B------:R-:W-:-:S04]  /*1e30*/  IMAD.WIDE.U32 R2, R4, c[0x0][0x1a8], R2 ;  /* 0x00006a0004027a25 */ /* 0x000fc800078e0002 */
[----:B------:R-:W-:Y:S01]  /*1e40*/  IMAD R0, R4, c[0x0][0x1ac], R0 ;  /* 0x00006b0004007a24 */ /* 0x000fe200078e0200 */
[----:B------:R-:W-:Y:S01]  /*1e50*/  LEA R5, P0, R2, c[0x0][0x160], 0x1 ;  /* 0x0000580002057a11 */ /* 0x000fe200078008ff */
[----:B------:R-:W-:Y:S02]  /*1e60*/  IMAD R4, R27, c[0x0][0x1e0], RZ ;  /* 0x000078001b047a24 */ /* 0x000fe400078e02ff */
[----:B------:R-:W-:Y:S02]  /*1e70*/  IMAD.IADD R0, R3, 0x1, R0 ;  /* 0x0000000103007824 */ /* 0x000fe400078e0200 */
[C---:B------:R-:W-:Y:S01]  /*1e80*/  IMAD R9, R22.reuse, c[0x0][0x1e4], R4 ;  /* 0x0000790016097a24 */ /* 0x040fe200078e0204 */
[----:B------:R-:W-:Y:S01]  /*1e90*/  SHFL.IDX PT, R18, R5, 0x3, 0x181f ;  /* 0x00781f0005127f89 */ /* 0x000fe200000e0000 */
[----:B------:R-:W-:Y:S01]  /*1ea0*/  IMAD.WIDE.U32 R6, R22, c[0x0][0x1e0], R228 ;  /* 0x0000780016067a25 */ /* 0x000fe200078e00e4 */
[----:B------:R-:W-:-:S03]  /*1eb0*/  LEA.HI.X R0, R2, c[0x0][0x164], R0, 0x1, P0 ;  /* 0x0000590002007a11 */ /* 0x000fc600000f0c00 */
[----:B------:R-:W-:Y:S02]  /*1ec0*/  IMAD R4, R15, c[0x0][0x2c4], RZ ;  /* 0x0000b1000f047a24 */ /* 0x000fe400078e02ff */
[----:B------:R-:W-:Y:S01]  /*1ed0*/  IMAD.IADD R3, R7, 0x1, R9 ;  /* 0x0000000107037824 */ /* 0x000fe200078e0209 */
[----:B------:R-:W-:Y:S01]  /*1ee0*/  SHFL.IDX PT, R11, R0, RZ, 0x181f ;  /* 0x00181fff000b7589 */ /* 0x000fe200000e0000 */
[----:B------:R-:W-:Y:S01]  /*1ef0*/  IMAD.MOV.U32 R2, RZ, RZ, R6 ;  /* 0x000000ffff027224 */ /* 0x000fe200078e0006 */
[-C--:B------:R-:W-:Y:S01]  /*1f00*/  ISETP.GE.AND P3, PT, R10, R4.reuse, PT ;  /* 0x000000040a00720c */ /* 0x080fe20003f66270 */
[----:B------:R-:W-:Y:S01]  /*1f10*/  IMAD.IADD R108, R26, 0x1, R25 ;  /* 0x000000011a6c7824 */ /* 0x000fe200078e0219 */
[----:B------:R-:W2:Y:S01]  /*1f20*/  SHFL.IDX PT, R9, R5, RZ, 0x181f ;  /* 0x00181fff05097589 */ /* 0x000ea200000e0000 */
[CC--:B------:R-:W-:Y:S01]  /*1f30*/  ISETP.GE.AND P4, PT, R8.reuse, R4.reuse, PT ;  /* 0x000000040800720c */ /* 0x0c0fe20003f86270 */
[C---:B------:R-:W-:Y:S01]  /*1f40*/  IMAD.WIDE.U32 R2, R245.reuse, c[0x0][0x1e8], R2 ;  /* 0x00007a00f5027a25 */ /* 0x040fe200078e0002 */
[C---:B------:R-:W-:Y:S01]  /*1f50*/  IADD3 R7, R8.reuse, 0x40, RZ ;  /* 0x0000004008077810 */ /* 0x040fe20007ffe0ff */
[----:B------:R-:W4:Y:S01]  /*1f60*/  SHFL.IDX PT, R10, R5, 0x1, 0x181f ;  /* 0x00381f00050a7f89 */ /* 0x000f2200000e0000 */
[----:B------:R-:W-:Y:S01]  /*1f70*/  IADD3 R6, R8, 0x60, RZ ;  /* 0x0000006008067810 */ /* 0x000fe20007ffe0ff */
[----:B------:R-:W-:Y:S01]  /*1f80*/  IMAD R3, R245, c[0x0][0x1ec], R3 ;  /* 0x00007b00f5037a24 */ /* 0x000fe200078e0203 */
[-C--:B------:R-:W-:Y:S01]  /*1f90*/  ISETP.GE.AND P0, PT, R7, R4.reuse, PT ;  /* 0x000000040700720c */ /* 0x080fe20003f06270 */
[----:B------:R-:W5:Y:S01]  /*1fa0*/  SHFL.IDX PT, R13, R0, 0x1, 0x181f ;  /* 0x00381f00000d7f89 */ /* 0x000f6200000e0000 */
[----:B------:R-:W-:Y:S01]  /*1fb0*/  ISETP.GE.AND P5, PT, R6, R4, PT ;  /* 0x000000040600720c */ /* 0x000fe20003fa6270 */
[----:B------:R-:W-:-:S02]  /*1fc0*/  IMAD R21, R28, c[0x0][0x1e0], RZ ;  /* 0x000078001c157a24 */ /* 0x000fc400078e02ff */
[----:B------:R1:W1:Y:S01]  /*1fd0*/  SHFL.IDX PT, R8, R5, 0x2, 0x181f ;  /* 0x00581f0005087f89 */ /* 0x00026200000e0000 */
[----:B------:R-:W-:Y:S02]  /*1fe0*/  IMAD.MOV.U32 R72, RZ, RZ, 0x40 ;  /* 0x00000040ff487424 */ /* 0x000fe400078e00ff */
[----:B------:R-:W-:Y:S01]  /*1ff0*/  IMAD R21, R109, c[0x0][0x1e4], R21 ;  /* 0x000079006d157a24 */ /* 0x000fe200078e0215 */
[----:B------:R-:W1:Y:S04]  /*2000*/  SHFL.IDX PT, R19, R0, 0x2, 0x181f ;  /* 0x00581f0000137f89 */ /* 0x000e6800000e0000 */
[----:B------:R-:W1:Y:S01]  /*2010*/  SHFL.IDX PT, R0, R0, 0x3, 0x181f ;  /* 0x00781f0000007f89 */ /* 0x000e6200000e0000 */
[----:B--2---:R-:W-:Y:S02]  /*2020*/  @!P4 LEA R6, P2, R228, R9, 0x1 ;  /* 0x00000009e406c211 */ /* 0x004fe400078408ff */
[----:B---3--:R-:W-:Y:S01]  /*2030*/  @P1 SHF.R.S32.HI R7, RZ, 0x1f, R14 ;  /* 0x0000001fff071819 */ /* 0x008fe2000001140e */
[----:B------:R-:W-:-:S02]  /*2040*/  @!P1 IMAD.MOV.U32 R7, RZ, RZ, R12 ;  /* 0x000000ffff079224 */ /* 0x000fc400078e000c */
[----:B------:R-:W-:Y:S01]  /*2050*/  @!P1 IMAD.MOV.U32 R14, RZ, RZ, R235 ;  /* 0x000000ffff0e9224 */ /* 0x000fe200078e00eb */
[----:B------:R-:W-:Y:S02]  /*2060*/  ISETP.GE.AND P1, PT, R228, c[0x0][0x198], PT ;  /* 0x00006600e4007a0c */ /* 0x000fe40003f26270 */
[----:B------:R-:W-:Y:S02]  /*2070*/  SEL R23, R7, RZ, !P6 ;  /* 0x000000ff07177207 */ /* 0x000fe40007000000 */
[----:B------:R-:W-:Y:S02]  /*2080*/  SEL R24, R14, RZ, !P6 ;  /* 0x000000ff0e187207 */ /* 0x000fe40007000000 */
[----:B------:R-:W-:Y:S01]  /*2090*/  @!P4 LEA R4, P6, R231, R9, 0x1 ;  /* 0x00000009e704c211 */ /* 0x000fe200078c08ff */
[----:B------:R-:W-:Y:S01]  /*20a0*/  IMAD R9, R23, c[0x0][0x1f0], RZ ;  /* 0x00007c0017097a24 */ /* 0x000fe200078e02ff */
[----:B------:R-:W-:Y:S01]  /*20b0*/  @!P4 LEA.HI.X R7, R228, R11, R229, 0x1, P2 ;  /* 0x0000000be407c211 */ /* 0x000fe200010f0ce5 */
[----:B------:R-:W-:Y:S01]  /*20c0*/  IMAD.WIDE.U32 R212, R24, c[0x0][0x1f0], R2 ;  /* 0x00007c0018d47a25 */ /* 0x000fe200078e0002 */
[----:B----4-:R-:W-:-:S02]  /*20d0*/  @!P3 LEA R16, P2, R228, R10, 0x1 ;  /* 0x0000000ae410b211 */ /* 0x010fc400078408ff */
[C---:B-1----:R-:W-:Y:S01]  /*20e0*/  @!P4 LEA.HI.X R5, R231.reuse, R11, R20, 0x1, P6 ;  /* 0x0000000be705c211 */ /* 0x042fe200030f0c14 */
[----:B------:R1:W-:Y:S01]  /*20f0*/  @!P4 LDGSTS.E.BYPASS.LTC128B.128 [R207+0x100], [R6.64], !P1 ;  /* 0x0010000006cfcfae */ /* 0x0003e2000c901d46 */
[----:B------:R-:W-:Y:S01]  /*2100*/  @!P3 LEA R14, P6, R231, R10, 0x1 ;  /* 0x0000000ae70eb211 */ /* 0x000fe200078c08ff */
[----:B------:R-:W-:Y:S01]  /*2110*/  IMAD.WIDE.U32 R2, R109, c[0x0][0x1e0], RZ ;  /* 0x000078006d027a25 */ /* 0x000fe200078e00ff */
[CCC-:B-----5:R-:W-:Y:S02]  /*2120*/  @!P3 LEA.HI.X R17, R228.reuse, R13.reuse, R229.reuse, 0x1, P2 ;  /* 0x0000000de411b211 */ /* 0x1e0fe400010f0ce5 */
[C---:B------:R-:W-:Y:S01]  /*2130*/  @!P0 LEA R12, P2, R228.reuse, R8, 0x1 ;  /* 0x00000008e40c8211 */ /* 0x040fe200078408ff */
[----:B------:R-:W-:Y:S01]  /*2140*/  IMAD.MOV.U32 R210, RZ, RZ, R212 ;  /* 0x000000ffffd27224 */ /* 0x000fe200078e00d4 */
[----:B------:R-:W-:Y:S02]  /*2150*/  @!P3 LEA.HI.X R15, R231, R13, R20, 0x1, P6 ;  /* 0x0000000de70fb211 */ /* 0x000fe400030f0c14 */
[----:B------:R-:W-:-:S02]  /*2160*/  @!P0 LEA.HI.X R13, R228, R19, R229, 0x1, P2 ;  /* 0x00000013e40d8211 */ /* 0x000fc400010f0ce5 */
[C---:B------:R-:W-:Y:S02]  /*2170*/  @!P0 LEA R10, P2, R231.reuse, R8, 0x1 ;  /* 0x00000008e70a8211 */ /* 0x040fe400078408ff */
[C---:B------:R-:W-:Y:S02]  /*2180*/  ISETP.GE.AND P6, PT, R231.reuse, c[0x0][0x198], PT ;  /* 0x00006600e7007a0c */ /* 0x040fe40003fc6270 */
[----:B------:R-:W-:Y:S01]  /*2190*/  @!P0 LEA.HI.X R11, R231, R19, R20, 0x1, P2 ;  /* 0x00000013e70b8211 */ /* 0x000fe200010f0c14 */
[----:B------:R-:W-:Y:S01]  /*21a0*/  IMAD R19, R24, c[0x0][0x1f4], R9 ;  /* 0x00007d0018137a24 */ /* 0x000fe200078e0209 */
[----:B------:R-:W-:-:S03]  /*21b0*/  @!P5 LEA R8, P2, R228, R18, 0x1 ;  /* 0x00000012e408d211 */ /* 0x000fc600078408ff */
[----:B------:R-:W-:Y:S01]  /*21c0*/  IMAD.IADD R211, R213, 0x1, R19 ;  /* 0x00000001d5d37824 */ /* 0x000fe200078e0213 */
[----:B------:R-:W-:Y:S02]  /*21d0*/  @!P5 LEA.HI.X R9, R228, R0, R229, 0x1, P2 ;  /* 0x00000000e409d211 */ /* 0x000fe400010f0ce5 */
[----:B------:R-:W-:-:S03]  /*21e0*/  @!P5 LEA R18, P2, R231, R18, 0x1 ;  /* 0x00000012e712d211 */ /* 0x000fc600078408ff */
[----:B------:R2:W-:Y:S01]  /*21f0*/  @!P4 LDGSTS.E.BYPASS.LTC128B.128 [R207+0x4100], [R4.64], !P6 ;  /* 0x0410000004cfcfae */ /* 0x0005e2000f101d46 */
[----:B------:R-:W-:Y:S01]  /*2200*/  @!P5 LEA.HI.X R19, R231, R0, R20, 0x1, P2 ;  /* 0x00000000e713d211 */ /* 0x000fe200010f0c14 */
[----:B------:R-:W-:Y:S01]  /*2210*/  IMAD.IADD R20, R3, 0x1, R21 ;  /* 0x0000000103147824 */ /* 0x000fe200078e0215 */
[----:B------:R-:W-:Y:S01]  /*2220*/  IMNMX R0, R108, 0x70, PT ;  /* 0x000000706c007817 */ /* 0x000fe20003800200 */
[----:B------:R3:W-:Y:S01]  /*2230*/  @!P3 LDGSTS.E.BYPASS.LTC128B.128 [R207+0x1100], [R16.64], !P1 ;  /* 0x0110000010cfbfae */ /* 0x0007e2000c901d46 */
[----:B------:R-:W-:-:S03]  /*2240*/  IMAD.WIDE.U32 R2, R2, 0x70, R210 ;  /* 0x0000007002027825 */ /* 0x000fc600078e00d2 */
[----:B------:R4:W-:Y:S01]  /*2250*/  @!P3 LDGSTS.E.BYPASS.LTC128B.128 [R207+0x5100], [R14.64], !P6 ;  /* 0x051000000ecfbfae */ /* 0x0009e2000f101d46 */
[----:B------:R-:W-:-:S03]  /*2260*/  IMAD.IADD R0, R0, 0x1, -R230 ;  /* 0x0000000100007824 */ /* 0x000fc600078e0ae6 */
[----:B------:R5:W-:Y:S02]  /*2270*/  @!P0 LDGSTS.E.BYPASS.LTC128B.128 [R207+0x2100], [R12.64], !P1 ;  /* 0x021000000ccf8fae */ /* 0x000be4000c901d46 */
[C---:B------:R-:W-:Y:S02]  /*2280*/  ISETP.GE.AND P4, PT, R0.reuse, 0x1, PT ;  /* 0x000000010000780c */ /* 0x040fe40003f86270 */
[C---:B------:R-:W-:Y:S01]  /*2290*/  ISETP.GE.AND P3, PT, R0.reuse, 0x21, PT ;  /* 0x000000210000780c */ /* 0x040fe20003f66270 */
[----:B------:R3:W-:Y:S01]  /*22a0*/  @!P0 LDGSTS.E.BYPASS.LTC128B.128 [R207+0x6100], [R10.64], !P6 ;  /* 0x061000000acf8fae */ /* 0x0007e2000f101d46 */
[----:B------:R-:W-:-:S03]  /*22b0*/  ISETP.GE.AND P2, PT, R0, 0x41, PT ;  /* 0x000000410000780c */ /* 0x000fc60003f46270 */
[----:B------:R3:W-:Y:S04]  /*22c0*/  @!P5 LDGSTS.E.BYPASS.LTC128B.128 [R207+0x3100], [R8.64], !P1 ;  /* 0x0310000008cfdfae */ /* 0x0007e8000c901d46 */
[----:B------:R3:W-:Y:S01]  /*22d0*/  @!P5 LDGSTS.E.BYPASS.LTC128B.128 [R207+0x7100], [R18.64], !P6 ;  /* 0x0710000012cfdfae */ /* 0x0007e2000f101d46 */
[----:B------:R-:W-:Y:S01]  /*22e0*/  ISETP.GE.AND P6, PT, R228, c[0x0][0x1d4], PT ;  /* 0x00007500e4007a0c */ /* 0x000fe20003fc6270 */
[----:B--2---:R-:W-:Y:S01]  /*22f0*/  IMAD R4, R20, 0x70, RZ ;  /* 0x0000007014047824 */ /* 0x004fe200078e02ff */
[----:B------:R-:W-:Y:S01]  /*2300*/  ISETP.GE.AND P5, PT, R231, c[0x0][0x1d4], PT ;  /* 0x00007500e7007a0c */ /* 0x000fe20003fa6270 */
[----:B------:R-:W-:Y:S01]  /*2310*/  IMAD.MOV.U32 R5, RZ, RZ, 0x20 ;  /* 0x00000020ff057424 */ /* 0x000fe200078e00ff */
[----:B------:R-:W0:Y:S01]  /*2320*/  LDGDEPBAR ;  /* 0x00000000000079af */ /* 0x000e220000000000 */
[----:B------:R-:W-:-:S02]  /*2330*/  IMAD.IADD R3, R3, 0x1, R4 ;  /* 0x0000000103037824 */ /* 0x000fc400078e0204 */
[----:B-1----:R-:W-:-:S04]  /*2340*/  IMAD.WIDE.U32 R6, R5, c[0x0][0x1e0], RZ ;  /* 0x0000780005067a25 */ /* 0x002fc800078e00ff */
[----:B------:R-:W-:Y:S01]  /*2350*/  IMAD R5, R5, c[0x0][0x1e4], RZ ;  /* 0x0000790005057a24 */ /* 0x000fe200078e02ff */
[----:B------:R-:W-:Y:S01]  /*2360*/  @P3 IADD3 R4, P0, R2, R6, RZ ;  /* 0x0000000602043210 */ /* 0x000fe20007f1e0ff */
[----:B-----5:R-:W-:-:S04]  /*2370*/  IMAD.WIDE.U32 R12, R22, c[0x0][0x208], R228 ;  /* 0x00008200160c7a25 */ /* 0x020fc800078e00e4 */
[----:B----4-:R-:W-:Y:S01]  /*2380*/  IMAD.MOV.U32 R15, RZ, RZ, c[0x0][0x208] ;  /* 0x00008200ff0f7624 */ /* 0x010fe200078e00ff */
[----:B---3--:R-:W-:-:S04]  /*2390*/  @P4 LEA R10, P1, R2, c[0x0][0x1c8], 0x1 ;  /* 0x00007200020a4a11 */ /* 0x008fc800078208ff */
[----:B------:R-:W-:Y:S02]  /*23a0*/  @P4 LEA.HI.X R11, R2, c[0x0][0x1cc], R3, 0x1, P1 ;  /* 0x00007300020b4a11 */ /* 0x000fe400008f0c03 */
[----:B------:R-:W-:Y:S02]  /*23b0*/  ISETP.GE.AND P1, PT, R0, 0x61, PT ;  /* 0x000000610000780c */ /* 0x000fe40003f26270 */
[----:B------:R-:W-:Y:S01]  /*23c0*/  @P3 IADD3.X R0, R3, R7, R5, P0, !PT ;  /* 0x0000000703003210 */ /* 0x000fe200007fe405 */
[----:B------:R-:W-:Y:S01]  /*23d0*/  IMAD.WIDE.U32 R6, R72, c[0x0][0x1e0], RZ ;  /* 0x0000780048067a25 */ /* 0x000fe200078e00ff */
[----:B------:R-:W-:Y:S01]  /*23e0*/  @P3 LEA R8, P0, R4, c[0x0][0x1c8], 0x1 ;  /* 0x0000720004083a11 */ /* 0x000fe200078008ff */
[----:B------:R1:W-:Y:S02]  /*23f0*/  @P4 LDGSTS.E.BYPASS.LTC128B.128 [R207+0x8100], [R10.64], !P6 ;  /* 0x081000000acf4fae */ /* 0x0003e4000f101d46 */
[----:B------:R-:W-:Y:S01]  /*2400*/  IMAD R5, R72, c[0x0][0x1e4], RZ ;  /* 0x0000790048057a24 */ /* 0x000fe200078e02ff */
[----:B------:R-:W-:Y:S01]  /*2410*/  @P3 LEA.HI.X R9, R4, c[0x0][0x1cc], R0, 0x1, P0 ;  /* 0x0000730004093a11 */ /* 0x000fe200000f0c00 */
[----:B------:R1:W-:Y:S01]  /*2420*/  @P4 LDGSTS.E.BYPASS.LTC128B.128 [R207+0xb900], [R10.64+0x80], !P5 ;  /* 0x0b9000800acf4fae */ /* 0x0003e2000e901d46 */
[----:B------:R-:W-:-:S02]  /*2430*/  @P2 IADD3 R4, P0, R2, R6, RZ ;  /* 0x0000000602042210 */ /* 0x000fc40007f1e0ff */
[----:B------:R-:W-:Y:S01]  /*2440*/  LOP3.LUT P4, RZ, R234, 0x2, RZ, 0xc0, !PT ;  /* 0x00000002eaff7812 */ /* 0x000fe2000788c0ff */
[----:B------:R-:W-:Y:S01]  /*2450*/  @P1 IMAD.MOV.U32 R0, RZ, RZ, 0x60 ;  /* 0x00000060ff001424 */ /* 0x000fe200078e00ff */
[----:B------:R-:W-:Y:S01]  /*2460*/  @P2 IADD3.X R5, R3, R7, R5, P0, !PT ;  /* 0x0000000703052210 */ /* 0x000fe200007fe405 */
[----:B------:R2:W-:Y:S01]  /*2470*/  @P3 LDGSTS.E.BYPASS.LTC128B.128 [R207+0x9100], [R8.64], !P6 ;  /* 0x0910000008cf3fae */ /* 0x0005e2000f101d46 */
[----:B------:R-:W-:Y:S01]  /*2480*/  @P2 LEA R6, P0, R4, c[0x0][0x1c8], 0x1 ;  /* 0x0000720004062a11 */ /* 0x000fe200078008ff */
[----:B------:R-:W-:Y:S02]  /*2490*/  @P1 IMAD.WIDE.U32 R2, R0, c[0x0][0x1e0], R2 ;  /* 0x0000780000021a25 */ /* 0x000fe400078e0002 */
[----:B------:R2:W-:Y:S01]  /*24a0*/  @P3 LDGSTS.E.BYPASS.LTC128B.128 [R207+0xc900], [R8.64+0x80], !P5 ;  /* 0x0c90008008cf3fae */ /* 0x0005e2000e901d46 */
[----:B------:R-:W-:Y:S01]  /*24b0*/  @P2 LEA.HI.X R7, R4, c[0x0][0x1cc], R5, 0x1, P0 ;  /* 0x0000730004072a11 */ /* 0x000fe200000f0c05 */
[----:B------:R-:W-:Y:S01]  /*24c0*/  @P1 IMAD R0, R0, c[0x0][0x1e4], RZ ;  /* 0x0000790000001a24 */ /* 0x000fe200078e02ff */
[----:B------:R-:W-:Y:S01]  /*24d0*/  @P1 LEA R4, P0, R2, c[0x0][0x1c8], 0x1 ;  /* 0x0000720002041a11 */ /* 0x000fe200078008ff */
[----:B------:R-:W-:Y:S01]  /*24e0*/  IMAD R5, R27, c[0x0][0x208], RZ ;  /* 0x000082001b057a24 */ /* 0x000fe200078e02ff */
[----:B------:R-:W-:Y:S01]  /*24f0*/  ISETP.GT.AND P3, PT, R29, 0x7f, PT ;  /* 0x0000007f1d00780c */ /* 0x000fe20003f64270 */
[----:B------:R-:W-:Y:S01]  /*2500*/  @P1 IMAD.IADD R0, R3, 0x1, R0 ;  /* 0x0000000103001824 */ /* 0x000fe200078e0200 */
[----:B------:R3:W-:Y:S01]  /*2510*/  @P2 LDGSTS.E.BYPASS.LTC128B.128 [R207+0xa100], [R6.64], !P6 ;  /* 0x0a10000006cf2fae */ /* 0x0007e2000f101d46 */
[----:B------:R-:W-:-:S03]  /*2520*/  IMAD R3, R22, c[0x0][0x20c], R5 ;  /* 0x0000830016037a24 */ /* 0x000fc600078e0205 */
[----:B------:R-:W-:Y:S01]  /*2530*/  @P1 LEA.HI.X R5, R2, c[0x0][0x1cc], R0, 0x1, P0 ;  /* 0x0000730002051a11 */ /* 0x000fe200000f0c00 */
[----:B------:R3:W-:Y:S01]  /*2540*/  @P2 LDGSTS.E.BYPASS.LTC128B.128 [R207+0xd900], [R6.64+0x80], !P5 ;  /* 0x0d90008006cf2fae */ /* 0x0007e2000e901d46 */
[----:B------:R-:W-:Y:S02]  /*2550*/  IMAD.IADD R3, R13, 0x1, R3 ;  /* 0x000000010d037824 */ /* 0x000fe400078e0203 */
[----:B------:R-:W-:Y:S01]  /*2560*/  IMAD.MOV.U32 R2, RZ, RZ, R12 ;  /* 0x000000ffff027224 */ /* 0x000fe200078e000c */
[----:B------:R4:W-:Y:S01]  /*2570*/  @P1 LDGSTS.E.BYPASS.LTC128B.128 [R207+0xb100], [R4.64], !P6 ;  /* 0x0b10000004cf1fae */ /* 0x0009e2000f101d46 */
[----:B------:R-:W-:Y:S01]  /*2580*/  IMAD R0, R23, c[0x0][0x218], RZ ;  /* 0x0000860017007a24 */ /* 0x000fe200078e02ff */
[----:B-1----:R-:W-:Y:S01]  /*2590*/  SEL R11, RZ, 0x1, P6 ;  /* 0x00000001ff0b7807 */ /* 0x002fe20003000000 */
[C---:B------:R-:W-:Y:S01]  /*25a0*/  IMAD.WIDE.U32 R2, R245.reuse, c[0x0][0x210], R2 ;  /* 0x00008400f5027a25 */ /* 0x040fe200078e0002 */
[----:B------:R4:W-:Y:S03]  /*25b0*/  @P1 LDGSTS.E.BYPASS.LTC128B.128 [R207+0xe900], [R4.64+0x80], !P5 ;  /* 0x0e90008004cf1fae */ /* 0x0009e6000e901d46 */
[----:B------:R-:W-:Y:S01]  /*25c0*/  IMAD R3, R245, c[0x0][0x214], R3 ;  /* 0x00008500f5037a24 */ /* 0x000fe200078e0203 */
[----:B------:R-:W0:Y:S01]  /*25d0*/  LDGDEPBAR ;  /* 0x00000000000079af */ /* 0x000e220000000000 */
[----:B------:R-:W-:-:S02]  /*25e0*/  IMAD R0, R24, c[0x0][0x21c], R0 ;  /* 0x0000870018007a24 */ /* 0x000fc400078e0200 */
[----:B------:R-:W-:-:S04]  /*25f0*/  IMAD.WIDE.U32 R242, R24, c[0x0][0x218], R2 ;  /* 0x0000860018f27a25 */ /* 0x000fc800078e0002 */
[----:B------:R-:W-:-:S04]  /*2600*/  IMAD.WIDE.U32 R2, R109, c[0x0][0x208], RZ ;  /* 0x000082006d027a25 */ /* 0x000fc800078e00ff */
[----:B------:R-:W-:Y:S02]  /*2610*/  IMAD.IADD R241, R243, 0x1, R0 ;  /* 0x00000001f3f17824 */ /* 0x000fe400078e0200 */
[----:B------:R-:W-:Y:S02]  /*2620*/  IMAD.MOV.U32 R240, RZ, RZ, R242 ;  /* 0x000000fffff07224 */ /* 0x000fe400078e00f2 */
[----:B------:R-:W-:Y:S02]  /*2630*/  IMAD.MOV.U32 R13, RZ, RZ, 0x6 ;  /* 0x00000006ff0d7424 */ /* 0x000fe400078e00ff */
[----:B---3--:R-:W-:-:S03]  /*2640*/  IMAD.WIDE.U32 R6, R2, 0x70, R240 ;  /* 0x0000007002067825 */ /* 0x008fc600078e00f0 */
[C---:B------:R-:W-:Y:S01]  /*2650*/  SHF.L.U64.HI R13, R15.reuse, R13, c[0x0][0x20c] ;  /* 0x000083000f0d7619 */ /* 0x040fe2000001020d */
[----:B------:R-:W-:Y:S02]  /*2660*/  IMAD.SHL.U32 R12, R15, 0x40, RZ ;  /* 0x000000400f0c7824 */ /* 0x000fe400078e00ff */
[----:B----4-:R-:W-:Y:S01]  /*2670*/  IMAD R4, R28, c[0x0][0x208], RZ ;  /* 0x000082001c047a24 */ /* 0x010fe200078e02ff */
[----:B------:R-:W-:-:S04]  /*2680*/  DEPBAR.LE SB0, 0x1 ;  /* 0x000080400000791a */ /* 0x000fc80000000000 */
[----:B------:R-:W-:Y:S01]  /*2690*/  BAR.SYNC.DEFER_BLOCKING 0x0 ;  /* 0x0000000000007b1d */ /* 0x000fe20000010000 */
[----:B------:R-:W-:Y:S02]  /*26a0*/  IMAD R4, R109, c[0x0][0x20c], R4 ;  /* 0x000083006d047a24 */ /* 0x000fe400078e0204 */
[----:B------:R-:W-:Y:S02]  /*26b0*/  @!P3 IMAD.MOV.U32 R14, RZ, RZ, c[0x0][0x20c] ;  /* 0x00008300ff0eb624 */ /* 0x000fe400078e00ff */
[----:B------:R-:W-:Y:S01]  /*26c0*/  IMAD.IADD R0, R3, 0x1, R4 ;  /* 0x0000000103007824 */ /* 0x000fe200078e0204 */
[----:B------:R-:W-:Y:S01]  /*26d0*/  LEA R4, P0, R6, c[0x0][0x1f8], 0x1 ;  /* 0x00007e0006047a11 */ /* 0x000fe200078008ff */
[----:B------:R-:W-:Y:S01]  /*26e0*/  IMAD.MOV.U32 R2, RZ, RZ, R201 ;  /* 0x000000ffff027224 */ /* 0x000fe200078e00c9 */
[----:B------:R-:W-:Y:S01]  /*26f0*/  SEL R3, RZ, 0x2, P5 ;  /* 0x00000002ff037807 */ /* 0x000fe20002800000 */
[----:B------:R-:W-:Y:S01]  /*2700*/  IMAD R0, R0, 0x70, RZ ;  /* 0x0000007000007824 */ /* 0x000fe200078e02ff */
[----:B------:R-:W-:-:S02]  /*2710*/  @P4 IADD3 R2, R111, -0x20, RZ ;  /* 0xffffffe06f024810 */ /* 0x000fc40007ffe0ff */
[----:B------:R-:W-:Y:S01]  /*2720*/  @P4 IADD3 R201, R111, -0x20, RZ ;  /* 0xffffffe06fc94810 */ /* 0x000fe20007ffe0ff */
[----:B------:R-:W-:Y:S02]  /*2730*/  IMAD.IADD R0, R7, 0x1, R0 ;  /* 0x0000000107007824 */ /* 0x000fe400078e0200 */
[----:B------:R-:W-:-:S03]  /*2740*/  IMAD.IADD R3, R11, 0x1, R3 ;  /* 0x000000010b037824 */ /* 0x000fc600078e0203 */
[----:B------:R-:W-:Y:S02]  /*2750*/  LEA.HI.X R5, R6, c[0x0][0x1fc], R0, 0x1, P0 ;  /* 0x00007f0006057a11 */ /* 0x000fe400000f0c00 */
[----:B--2---:R-:W-:Y:S02]  /*2760*/  IADD3 R8, P0, R12, R4, RZ ;  /* 0x000000040c087210 */ /* 0x004fe40007f1e0ff */
[----:B------:R-:W-:Y:S01]  /*2770*/  IADD3 R0, R25, R26, -R230 ;  /* 0x0000001a19007210 */ /* 0x000fe20007ffe8e6 */
[----:B------:R-:W-:Y:S02]  /*2780*/  LDSM.16.M88.4 R128, [R203] ;  /* 0x00000000cb80783b */ /* 0x000fe40000000200 */
[----:B------:R-:W-:Y:S01]  /*2790*/  IMAD.X R9, R13, 0x1, R5, P0 ;  /* 0x000000010d097824 */ /* 0x000fe200000e0605 */
[----:B------:R-:W-:Y:S01]  /*27a0*/  IADD3 R6, P0, R8, R12, RZ ;  /* 0x0000000c08067210 */ /* 0x000fe20007f1e0ff */
[----:B------:R-:W-:Y:S01]  /*27b0*/  LDSM.16.M88.4 R132, [R204] ;  /* 0x00000000cc84783b */ /* 0x000fe20000000200 */
[----:B------:R-:W-:-:S03]  /*27c0*/  IADD3 R12, P2, P1, R12, 0x80, R4 ;  /* 0x000000800c0c7810 */ /* 0x000fc6000795e004 */
[----:B------:R-:W-:Y:S01]  /*27d0*/  IMAD.X R7, R9, 0x1, R13, P0 ;  /* 0x0000000109077824 */ /* 0x000fe200000e060d */
[----:B------:R-:W-:Y:S01]  /*27e0*/  LDSM.16.M88.4 R156, [R206] ;  /* 0x00000000ce9c783b */ /* 0x000fe20000000200 */
[----:B------:R-:W-:Y:S02]  /*27f0*/  @!P3 LEA R10, P0, R15, R6, 0x6 ;  /* 0x000000060f0ab211 */ /* 0x000fe400078030ff */
[----:B------:R-:W-:Y:S01]  /*2800*/  IADD3.X R13, R13, RZ, R5, P2, P1 ;  /* 0x000000ff0d0d7210 */ /* 0x000fe200017e2405 */
[----:B------:R-:W-:Y:S01]  /*2810*/  LDSM.16.M88.4 R172, [R205] ;  /* 0x00000000cdac783b */ /* 0x000fe20000000200 */
[----:B------:R-:W-:Y:S02]  /*2820*/  @!P3 LEA.HI.X R11, R15, R7, R14, 0x6, P0 ;  /* 0x000000070f0bb211 */ /* 0x000fe400000f340e */
[C---:B------:R-:W-:Y:S01]  /*2830*/  LOP3.LUT P0, RZ, R3.reuse, 0x1, RZ, 0xc0, !PT ;  /* 0x0000000103ff7812 */ /* 0x040fe2000780c0ff */
[----:B------:R-:W-:Y:S01]  /*2840*/  LDSM.16.M88.4 R176, [R203+0x4000] ;  /* 0x00400000cbb0783b */ /* 0x000fe20000000200 */
[----:B------:R-:W-:-:S02]  /*2850*/  LOP3.LUT P1, RZ, R3, 0x2, RZ, 0xc0, !PT ;  /* 0x0000000203ff7812 */ /* 0x000fc4000782c0ff */
[----:B------:R-:W-:Y:S01]  /*2860*/  ISETP.LT.OR P2, PT, R0, 0x1, !P0 ;  /* 0x000000010000780c */ /* 0x000fe20004741670 */
[----:B------:R-:W-:Y:S04]  /*2870*/  LDSM.16.M88.4 R184, [R204+0x4000] ;  /* 0x00400000ccb8783b */ /* 0x000fe80000000200 */
[----:B------:R-:W-:Y:S04]  /*2880*/  LDSM.16.M88.4 R188, [R206+0x4000] ;  /* 0x00400000cebc783b */ /* 0x000fe80000000200 */
[----:B------:R-:W-:Y:S04]  /*2890*/  LDSM.16.M88.4 R192, [R205+0x4000] ;  /* 0x00400000cdc0783b */ /* 0x000fe80000000200 */
[----:B------:R-:W-:Y:S06]  /*28a0*/  BAR.SYNC.DEFER_BLOCKING 0x0 ;  /* 0x0000000000007b1d */ /* 0x000fec0000010000 */
[----:B------:R-:W-:-:S04]  /*28b0*/  DEPBAR.LE SB0, 0x0 ;  /* 0x000080000000791a */ /* 0x000fc80000000000 */
[----:B------:R-:W-:Y:S06]  /*28c0*/  BAR.SYNC.DEFER_BLOCKING 0x0 ;  /* 0x0000000000007b1d */ /* 0x000fec0000010000 */
[----:B------:R-:W1:Y:S04]  /*28d0*/  LDSM.16.M88.4 R16, [R111] ;  /* 0x000000006f10783b */ /* 0x000e680000000200 */
[----:B------:R-:W-:Y:S04]  /*28e0*/  LDSM.16.M88.4 R20, [R2] ;  /* 0x000000000214783b */ /* 0x000fe80000000200 */
[----:B------:R-:W-:Y:S04]  /*28f0*/  LDSM.16.M88.4 R40, [R111+0x2000] ;  /* 0x002000006f28783b */ /* 0x000fe80000000200 */
[----:B------:R-:W2:Y:S04]  /*2900*/  LDSM.16.M88.4 R36, [R111+0x800] ;  /* 0x000800006f24783b */ /* 0x000ea80000000200 */
[----:B------:R-:W3:Y:S04]  /*2910*/  LDSM.16.M88.4 R32, [R111+0x1000] ;  /* 0x001000006f20783b */ /* 0x000ee80000000200 */
[----:B------:R-:W4:Y:S04]  /*2920*/  LDSM.16.M88.4 R28, [R111+0x1800] ;  /* 0x001800006f1c783b */ /* 0x000f280000000200 */
[----:B------:R-:W-:Y:S04]  /*2930*/  LDSM.16.M88.4 R64, [R2+0x800] ;  /* 0x000800000240783b */ /* 0x000fe80000000200 */
[----:B------:R-:W-:Y:S04]  /*2940*/  LDSM.16.M88.4 R68, [R2+0x1000] ;  /* 0x001000000244783b */ /* 0x000fe80000000200 */
[----:B------:R-:W-:Y:S04]  /*2950*/  LDSM.16.M88.4 R88, [R2+0x1800] ;  /* 0x001800000258783b */ /* 0x000fe80000000200 */
[----:B------:R-:W-:Y:S04]  /*2960*/  LDSM.16.M88.4 R92, [R2+0x2000] ;  /* 0x00200000025c783b */ /* 0x000fe80000000200 */
[----:B------:R-:W-:Y:S01]  /*2970*/  LDSM.16.M88.4 R96, [R2+0x2800] ;  /* 0x002800000260783b */ /* 0x000fe20000000200 */
[C---:B-1----:R-:W-:Y:S03]  /*2980*/  HMMA.16816.F32 R24, R128.reuse, R16, RZ ;  /* 0x000000108018723c */ /* 0x042fe600000018ff */
[----:B------:R1:W-:Y:S04]  /*2990*/  LDSM.16.M88.4 R100, [R2+0x3000] ;  /* 0x003000000264783b */ /* 0x0003e80000000200 */
[----:B------:R-:W5:Y:S01]  /*29a0*/  LDSM.16.M88.4 R56, [R111+0x2800] ;  /* 0x002800006f38783b */ /* 0x000f620000000200 */
        /* <DEDUP_REMOVED lines=8> */
[----:B------:R-:W-:Y:S04]  /*2a30*/  HMMA.16816.F32 R112, R132, R20, R24 ;  /* 0x000000148470723c */ /* 0x000fe80000001818 */
        /* <DEDUP_REMOVED lines=10> */
[C---:B------:R-:W-:Y:S01]  /*2ae0*/  @!P3 ISETP.LT.OR P2, PT, R0.reuse, 0x61, P6 ;  /* 0x000000610000b80c */ /* 0x040fe20003741670 */
[----:B---3--:R-:W-:Y:S02]  /*2af0*/  HMMA.16816.F32 R44, R128, R32, RZ ;  /* 0x00000020802c723c */ /* 0x008fe400000018ff */
[----:B------:R3:W-:Y:S01]  /*2b00*/  LDGSTS.E.BYPASS.LTC128B.128 [R207+0x2100], [R6.64], !P0 ;  /* 0x0210000006cf7fae */ /* 0x0007e2000c101d46 */
[----:B------:R-:W-:-:S03]  /*2b10*/  @!P3 ISETP.LT.OR P0, PT, R0, 0x61, P5 ;  /* 0x000000610000b80c */ /* 0x000fc60002f01670 */
[----:B------:R3:W-:Y:S01]  /*2b20*/  LDGSTS.E.BYPASS.LTC128B.128 [R207+0x5900], [R6.64+0x80], !P1 ;  /* 0x0590008006cf7fae */ /* 0x0007e2000c901d46 */
[----:B------:R-:W-:Y:S01]  /*2b30*/  LOP3.LUT P1, RZ, R234, 0x4, RZ, 0xc0, !PT ;  /* 0x00000004eaff7812 */ /* 0x000fe2000782c0ff */
[C---:B------:R-:W-:Y:S03]  /*2b40*/  HMMA.16816.F32 R36, R128.reuse, R34, RZ ;  /* 0x000000228024723c */ /* 0x040fe600000018ff */
[----:B------:R-:W-:Y:S01]  /*2b50*/  SEL R0, R72, 0xffffffc0, !P1 ;  /* 0xffffffc048007807 */ /* 0x000fe20004800000 */
[----:B------:R2:W-:Y:S04]  /*2b60*/  @!P3 LDGSTS.E.BYPASS.LTC128B.128 [R207+0x3100], [R10.64], !P2 ;  /* 0x031000000acfbfae */ /* 0x0005e8000d101d46 */
[----:B----4-:R-:W-:Y:S01]  /*2b70*/  HMMA.16816.F32 R32, R128, R28, RZ ;  /* 0x0000001c8020723c */ /* 0x010fe200000018ff */
[----:B-1----:R-:W-:Y:S01]  /*2b80*/  IMAD.IADD R2, R111, 0x1, R0 ;  /* 0x000000016f027824 */ /* 0x002fe200078e0200 */
[----:B------:R1:W-:Y:S01]  /*2b90*/  @!P3 LDGSTS.E.BYPASS.LTC128B.128 [R207+0x6900], [R10.64+0x80], !P0 ;  /* 0x069000800acfbfae */ /* 0x0003e2000c101d46 */
[----:B------:R-:W-:Y:S01]  /*2ba0*/  IMAD.IADD R196, R0, 0x1, R201 ;  /* 0x0000000100c47824 */ /* 0x000fe200078e02c9 */
[----:B------:R-:W-:-:S02]  /*2bb0*/  ISETP.GT.AND P0, PT, R109, R238, PT ;  /* 0x000000ee6d00720c */ /* 0x000fc40003f04270 */
[----:B------:R-:W4:Y:S02]  /*2bc0*/  LDSM.16.M88.4 R76, [R2] ;  /* 0x00000000024c783b */ /* 0x000f240000000200 */
[C---:B------:R-:W-:Y:S02]  /*2bd0*/  HMMA.16816.F32 R28, R128.reuse, R30, RZ ;  /* 0x0000001e801c723c */ /* 0x040fe400000018ff */
[----:B------:R-:W1:Y:S04]  /*2be0*/  LDSM.16.M88.4 R84, [R2+0x800] ;  /* 0x000800000254783b */ /* 0x000e680000000200 */
[----:B------:R-:W-:Y:S02]  /*2bf0*/  LDSM.16.M88.4 R80, [R2+0x1000] ;  /* 0x001000000250783b */ /* 0x000fe40000000200 */
[C---:B------:R-:W-:Y:S02]  /*2c00*/  HMMA.16816.F32 R24, R128.reuse, R40, RZ ;  /* 0x000000288018723c */ /* 0x040fe400000018ff */
[----:B------:R-:W-:Y:S04]  /*2c10*/  LDSM.16.M88.4 R120, [R196+0x6000] ;  /* 0x00600000c478783b */ /* 0x000fe80000000200 */
[----:B------:R-:W0:Y:S02]  /*2c20*/  LDGDEPBAR ;  /* 0x00000000000079af */ /* 0x000e240000000000 */
[----:B-----5:R-:W-:Y:S08]  /*2c30*/  HMMA.16816.F32 R16, R128, R56, RZ ;  /* 0x000000388010723c */ /* 0x020ff000000018ff */
[----:B------:R-:W-:Y:S01]  /*2c40*/  HMMA.16816.F32 R40, R132, R94, R20 ;  /* 0x0000005e8428723c */ /* 0x000fe20000001814 */
[----:B------:R-:W5:Y:S07]  /*2c50*/  LDSM.16.M88.4 R20, [R2+0x1800] ;  /* 0x001800000214783b */ /* 0x000f6e0000000200 */
[----:B--2---:R-:W-:Y:S08]  /*2c60*/  HMMA.16816.F32 R12, R128, R58, RZ ;  /* 0x0000003a800c723c */ /* 0x004ff000000018ff */
[----:B------:R-:W-:Y:S08]  /*2c70*/  HMMA.16816.F32 R72, R132, R64, R52 ;  /* 0x000000408448723c */ /* 0x000ff00000001834 */
[----:B-1----:R-:W-:Y:S08]  /*2c80*/  HMMA.16816.F32 R8, R128, R60, RZ ;  /* 0x0000003c8008723c */ /* 0x002ff000000018ff */
[C---:B------:R-:W-:Y:S08]  /*2c90*/  HMMA.16816.F32 R64, R132.reuse, R66, R48 ;  /* 0x000000428440723c */ /* 0x040ff00000001830 */
[C---:B------:R-:W-:Y:S08]  /*2ca0*/  HMMA.16816.F32 R56, R132.reuse, R88, R32 ;  /* 0x000000588438723c */ /* 0x040ff00000001820 */
[----:B------:R-:W-:Y:S08]  /*2cb0*/  HMMA.16816.F32 R48, R132, R90, R28 ;  /* 0x0000005a8430723c */ /* 0x000ff0000000181c */
[----:B---3--:R-:W-:Y:S08]  /*2cc0*/  HMMA.16816.F32 R4, R128, R62, RZ ;  /* 0x0000003e8004723c */ /* 0x008ff000000018ff */
[C---:B------:R-:W-:Y:S08]  /*2cd0*/  HMMA.16816.F32 R60, R132.reuse, R70, R36 ;  /* 0x00000046843c723c */ /* 0x040ff00000001824 */
[C---:B------:R-:W-:Y:S01]  /*2ce0*/  HMMA.16816.F32 R36, R132.reuse, R96, R16 ;  /* 0x000000608424723c */ /* 0x040fe20000001810 */
[----:B------:R-:W1:Y:S07]  /*2cf0*/  LDSM.16.M88.4 R16, [R2+0x2000] ;  /* 0x002000000210783b */ /* 0x000e6e0000000200 */
[C---:B------:R-:W-:Y:S01]  /*2d00*/  HMMA.16816.F32 R32, R132.reuse, R98, R12 ;  /* 0x000000628420723c */ /* 0x040fe2000000180c */
[----:B------:R-:W2:Y:S07]  /*2d10*/  LDSM.16.M88.4 R12, [R2+0x2800] ;  /* 0x00280000020c783b */ /* 0x000eae0000000200 */
[----:B------:R-:W-:Y:S08]  /*2d20*/  HMMA.16816.F32 R52, R132, R68, R44 ;  /* 0x000000448434723c */ /* 0x000ff0000000182c */
[C---:B----4-:R-:W-:Y:S08]  /*2d30*/  HMMA.16816.F32 R68, R156.reuse, R76, R112 ;  /* 0x0000004c9c44723c */ /* 0x050ff00000001870 */
[C---:B------:R-:W-:Y:S08]  /*2d40*/  HMMA.16816.F32 R88, R156.reuse, R78, R104 ;  /* 0x0000004e9c58723c */ /* 0x040ff00000001868 */
[----:B------:R-:W-:Y:S08]  /*2d50*/  HMMA.16816.F32 R76, R156, R84, R72 ;  /* 0x000000549c4c723c */ /* 0x000ff00000001848 */
[----:B------:R-:W-:Y:S01]  /*2d60*/  HMMA.16816.F32 R28, R132, R100, R8 ;  /* 0x00000064841c723c */ /* 0x000fe20000001808 */
[----:B------:R-:W3:Y:S07]  /*2d70*/  LDSM.16.M88.4 R8, [R2+0x3000] ;  /* 0x003000000208783b */ /* 0x000eee0000000200 */
[----:B------:R-:W-:Y:S08]  /*2d80*/  HMMA.16816.F32 R84, R156, R86, R64 ;  /* 0x000000569c54723c */ /* 0x000ff00000001840 */
[----:B------:R-:W-:Y:S01]  /*2d90*/  HMMA.16816.F32 R44, R132, R92, R24 ;  /* 0x0000005c842c723c */ /* 0x000fe20000001818 */
[----:B------:R-:W-:Y:S07]  /*2da0*/  LDSM.16.M88.4 R24, [R196] ;  /* 0x00000000c418783b */ /* 0x000fee0000000200 */
[C---:B-----5:R-:W-:Y:S08]  /*2db0*/  HMMA.16816.F32 R72, R156.reuse, R20, R56 ;  /* 0x000000149c48723c */ /* 0x060ff00000001838 */
[----:B------:R-:W-:Y:S01]  /*2dc0*/  HMMA.16816.F32 R64, R156, R22, R48 ;  /* 0x000000169c40723c */ /* 0x000fe20000001830 */
[----:B------:R-:W4:Y:S07]  /*2dd0*/  LDSM.16.M88.4 R20, [R196+0x800] ;  /* 0x00080000c414783b */ /* 0x000f2e0000000200 */
[----:B------:R-:W-:Y:S08]  /*2de0*/  HMMA.16816.F32 R4, R132, R102, R4 ;  /* 0x000000668404723c */ /* 0x000ff00000001804 */
[C---:B------:R-:W-:Y:S08]  /*2df0*/  HMMA.16816.F32 R92, R156.reuse, R80, R52 ;  /* 0x000000509c5c723c */ /* 0x040ff00000001834 */
[C---:B------:R-:W-:Y:S08]  /*2e00*/  HMMA.16816.F32 R80, R156.reuse, R82, R60 ;  /* 0x000000529c50723c */ /* 0x040ff0000000183c */
[C---:B-1----:R-:W-:Y:S08]  /*2e10*/  HMMA.16816.F32 R60, R156.reuse, R16, R44 ;  /* 0x000000109c3c723c */ /* 0x042ff0000000182c */
[C---:B------:R-:W-:Y:S01]  /*2e20*/  HMMA.16816.F32 R48, R156.reuse, R18, R40 ;  /* 0x000000129c30723c */ /* 0x040fe20000001828 */
[----:B------:R-:W1:Y:S07]  /*2e30*/  LDSM.16.M88.4 R16, [R196+0x1000] ;  /* 0x00100000c410783b */ /* 0x000e6e0000000200 */
[C---:B--2---:R-:W-:Y:S01]  /*2e40*/  HMMA.16816.F32 R44, R156.reuse, R14, R32 ;  /* 0x0000000e9c2c723c */ /* 0x044fe20000001820 */
[----:B------:R-:W2:Y:S07]  /*2e50*/  LDSM.16.M88.4 R32, [R196+0x1800] ;  /* 0x00180000c420783b */ /* 0x000eae0000000200 */
[C---:B------:R-:W-:Y:S08]  /*2e60*/  HMMA.16816.F32 R52, R156.reuse, R12, R36 ;  /* 0x0000000c9c34723c */ /* 0x040ff00000001824 */
[C---:B---3--:R-:W-:Y:S01]  /*2e70*/  HMMA.16816.F32 R40, R156.reuse, R8, R28 ;  /* 0x000000089c28723c */ /* 0x048fe2000000181c */
[----:B------:R-:W3:Y:S07]  /*2e80*/  LDSM.16.M88.4 R28, [R196+0x2000] ;  /* 0x00200000c41c783b */ /* 0x000eee0000000200 */
[----:B------:R-:W-:Y:S08]  /*2e90*/  HMMA.16816.F32 R36, R156, R10, R4 ;  /* 0x0000000a9c24723c */ /* 0x000ff00000001804 */
[C---:B----4-:R-:W-:Y:S08]  /*2ea0*/  HMMA.16816.F32 R4, R172.reuse, R20, R76 ;  /* 0x00000014ac04723c */ /* 0x050ff0000000184c */
[C---:B------:R-:W-:Y:S01]  /*2eb0*/  HMMA.16816.F32 R56, R172.reuse, R22, R84 ;  /* 0x00000016ac38723c */ /* 0x040fe20000001854 */
[----:B------:R-:W4:Y:S07]  /*2ec0*/  LDSM.16.M88.4 R20, [R196+0x3000] ;  /* 0x00300000c414783b */ /* 0x000f2e0000000200 */
[C---:B------:R-:W-:Y:S01]  /*2ed0*/  HMMA.16816.F32 R12, R172.reuse, R24, R68 ;  /* 0x00000018ac0c723c */ /* 0x040fe20000001844 */
[----:B------:R-:W-:Y:S07]  /*2ee0*/  LDSM.16.M88.4 R68, [R111+0x6800] ;  /* 0x006800006f44783b */ /* 0x000fee0000000200 */
[C---:B------:R-:W-:Y:S01]  /*2ef0*/  HMMA.16816.F32 R8, R172.reuse, R26, R88 ;  /* 0x0000001aac08723c */ /* 0x040fe20000001858 */
[----:B------:R-:W5:Y:S07]  /*2f00*/  LDSM.16.M88.4 R24, [R196+0x2800] ;  /* 0x00280000c418783b */ /* 0x000f6e0000000200 */
[C---:B-1----:R-:W-:Y:S08]  /*2f10*/  HMMA.16816.F32 R92, R172.reuse, R16, R92 ;  /* 0x00000010ac5c723c */ /* 0x042ff0000000185c */
[C---:B------:R-:W-:Y:S01]  /*2f20*/  HMMA.16816.F32 R100, R172.reuse, R18, R80 ;  /* 0x00000012ac64723c */ /* 0x040fe20000001850 */
[----:B------:R-:W1:Y:S07]  /*2f30*/  LDSM.16.M88.4 R16, [R111+0x3800] ;  /* 0x003800006f10783b */ /* 0x000e6e0000000200 */
[C---:B--2---:R-:W-:Y:S08]  /*2f40*/  HMMA.16816.F32 R116, R172.reuse, R32, R72 ;  /* 0x00000020ac74723c */ /* 0x044ff00000001848 */
[C---:B------:R-:W-:Y:S01]  /*2f50*/  HMMA.16816.F32 R112, R172.reuse, R34, R64 ;  /* 0x00000022ac70723c */ /* 0x040fe20000001840 */
[----:B------:R-:W2:Y:S04]  /*2f60*/  LDSM.16.M88.4 R32, [R111+0x4000] ;  /* 0x004000006f20783b */ /* 0x000ea80000000200 */
[----:B------:R-:W-:Y:S03]  /*2f70*/  LDSM.16.M88.4 R64, [R201+0x3800] ;  /* 0x00380000c940783b */ /* 0x000fe60000000200 */
[C---:B---3--:R-:W-:Y:S01]  /*2f80*/  HMMA.16816.F32 R96, R172.reuse, R30, R48 ;  /* 0x0000001eac60723c */ /* 0x048fe20000001830 */
[----:B------:R-:W3:Y:S07]  /*2f90*/  LDSM.16.M88.4 R48, [R111+0x4800] ;  /* 0x004800006f30783b */ /* 0x000eee0000000200 */
[C---:B----4-:R-:W-:Y:S01]  /*2fa0*/  HMMA.16816.F32 R72, R172.reuse, R20, R40 ;  /* 0x00000014ac48723c */ /* 0x050fe20000001828 */
[----:B------:R-:W4:Y:S07]  /*2fb0*/  LDSM.16.M88.4 R40, [R111+0x5000] ;  /* 0x005000006f28783b */ /* 0x000f2e0000000200 */
[C---:B-----5:R-:W-:Y:S01]  /*2fc0*/  HMMA.16816.F32 R84, R172.reuse, R26, R44 ;  /* 0x0000001aac54723c */ /* 0x060fe2000000182c */
[----:B------:R-:W5:Y:S07]  /*2fd0*/  LDSM.16.M88.4 R44, [R111+0x5800] ;  /* 0x005800006f2c783b */ /* 0x000f6e0000000200 */
[C---:B------:R-:W-:Y:S01]  /*2fe0*/  HMMA.16816.F32 R104, R172.reuse, R28, R60 ;  /* 0x0000001cac68723c */ /* 0x040fe2000000183c */
[----:B------:R-:W-:Y:S07]  /*2ff0*/  LDSM.16.M88.4 R28, [R201+0x4000] ;  /* 0x00400000c91c783b */ /* 0x000fee0000000200 */
[C---:B------:R-:W-:Y:S01]  /*3000*/  HMMA.16816.F32 R88, R172.reuse, R24, R52 ;  /* 0x00000018ac58723c */ /* 0x040fe20000001834 */
[----:B------:R-:W3:Y:S04]  /*3010*/  LDSM.16.M88.4 R52, [R111+0x6000] ;  /* 0x006000006f34783b */ /* 0x000ee80000000200 */
[----:B------:R-:W3:Y:S03]  /*3020*/  LDSM.16.M88.4 R24, [R201+0x4800] ;  /* 0x00480000c918783b */ /* 0x000ee60000000200 */
[----:B------:R-:W-:Y:S08]  /*3030*/  HMMA.16816.F32 R80, R172, R22, R36 ;  /* 0x00000016ac50723c */ /* 0x000ff00000001824 */
[C---:B-1----:R-:W-:Y:S08]  /*3040*/  HMMA.16816.F32 R76, R176.reuse, R16, R12 ;  /* 0x00000010b04c723c */ /* 0x042ff0000000180c */
[C---:B------:R-:W-:Y:S08]  /*3050*/  HMMA.16816.F32 R60, R176.reuse, R18, R8 ;  /* 0x00000012b03c723c */ /* 0x040ff00000001808 */
[C---:B--2---:R-:W-:Y:S08]  /*3060*/  HMMA.16816.F32 R20, R176.reuse, R32, R4 ;  /* 0x00000020b014723c */ /* 0x044ff00000001804 */
[C---:B------:R-:W-:Y:S01]  /*3070*/  HMMA.16816.F32 R16, R176.reuse, R34, R56 ;  /* 0x00000022b010723c */ /* 0x040fe20000001838 */
[----:B------:R-:W1:Y:S04]  /*3080*/  LDSM.16.M88.4 R32, [R201+0x5000] ;  /* 0x00500000c920783b */ /* 0x000e680000000200 */
[----:B------:R-:W2:Y:S03]  /*3090*/  LDSM.16.M88.4 R56, [R201+0x5800] ;  /* 0x00580000c938783b */ /* 0x000ea60000000200 */
[C---:B---3--:R-:W-:Y:S01]  /*30a0*/  HMMA.16816.F32 R12, R176.reuse, R48, R92 ;  /* 0x00000030b00c723c */ /* 0x048fe2000000185c */
[----:B------:R-:W3:Y:S07]  /*30b0*/  LDSM.16.M88.4 R92, [R201+0x6000] ;  /* 0x00600000c95c783b */ /* 0x000eee0000000200 */
[C---:B------:R-:W-:Y:S01]  /*30c0*/  HMMA.16816.F32 R8, R176.reuse, R50, R100 ;  /* 0x00000032b008723c */ /* 0x040fe20000001864 */
[----:B------:R-:W1:Y:S07]  /*30d0*/  LDSM.16.M88.4 R100, [R201+0x6800] ;  /* 0x00680000c964783b */ /* 0x000e6e0000000200 */
[C---:B----4-:R-:W-:Y:S01]  /*30e0*/  HMMA.16816.F32 R4, R176.reuse, R40, R116 ;  /* 0x00000028b004723c */ /* 0x050fe20000001874 */
[----:B------:R-:W-:Y:S07]  /*30f0*/  LDSM.16.M88.4 R116, [R196+0x5800] ;  /* 0x00580000c474783b */ /* 0x000fee0000000200 */
[C---:B------:R-:W-:Y:S01]  /*3100*/  HMMA.16816.F32 R36, R176.reuse, R42, R112 ;  /* 0x0000002ab024723c */ /* 0x040fe20000001870 */
[----:B------:R-:W4:Y:S07]  /*3110*/  LDSM.16.M88.4 R112, [R2+0x4000] ;  /* 0x004000000270783b */ /* 0x000f2e0000000200 */
[C---:B-----5:R-:W-:Y:S01]  /*3120*/  HMMA.16816.F32 R40, R176.reuse, R44, R104 ;  /* 0x0000002cb028723c */ /* 0x060fe20000001868 */
[----:B------:R-:W-:Y:S07]  /*3130*/  LDSM.16.M88.4 R104, [R196+0x5000] ;  /* 0x00500000c468783b */ /* 0x000fee0000000200 */
[C---:B------:R-:W-:Y:S08]  /*3140*/  HMMA.16816.F32 R44, R176.reuse, R46, R96 ;  /* 0x0000002eb02c723c */ /* 0x040ff00000001860 */
[C---:B------:R-:W-:Y:S08]  /*3150*/  HMMA.16816.F32 R48, R176.reuse, R52, R88 ;  /* 0x00000034b030723c */ /* 0x040ff00000001858 */
[C---:B------:R-:W-:Y:S08]  /*3160*/  HMMA.16816.F32 R52, R176.reuse, R54, R84 ;  /* 0x00000036b034723c */ /* 0x040ff00000001854 */
[C---:B------:R-:W-:Y:S08]  /*3170*/  HMMA.16816.F32 R72, R176.reuse, R68, R72 ;  /* 0x00000044b048723c */ /* 0x040ff00000001848 */
[----:B------:R-:W-:Y:S08]  /*3180*/  HMMA.16816.F32 R68, R176, R70, R80 ;  /* 0x00000046b044723c */ /* 0x000ff00000001850 */
[C---:B------:R-:W-:Y:S08]  /*3190*/  HMMA.16816.F32 R88, R184.reuse, R64, R76 ;  /* 0x00000040b858723c */ /* 0x040ff0000000184c */
[C---:B------:R-:W-:Y:S01]  /*31a0*/  HMMA.16816.F32 R80, R184.reuse, R66, R60 ;  /* 0x00000042b850723c */ /* 0x040fe2000000183c */
[----:B------:R-:W5:Y:S07]  /*31b0*/  LDSM.16.M88.4 R64, [R2+0x3800] ;  /* 0x003800000240783b */ /* 0x000f6e0000000200 */
[C---:B------:R-:W-:Y:S08]  /*31c0*/  HMMA.16816.F32 R76, R184.reuse, R24, R12 ;  /* 0x00000018b84c723c */ /* 0x040ff0000000180c */
[C---:B------:R-:W-:Y:S01]  /*31d0*/  HMMA.16816.F32 R84, R184.reuse, R28, R20 ;  /* 0x0000001cb854723c */ /* 0x040fe20000001814 */
[----:B------:R-:W3:Y:S07]  /*31e0*/  LDSM.16.M88.4 R20, [R2+0x4800] ;  /* 0x004800000214783b */ /* 0x000eee0000000200 */
[C---:B------:R-:W-:Y:S08]  /*31f0*/  HMMA.16816.F32 R24, R184.reuse, R26, R8 ;  /* 0x0000001ab818723c */ /* 0x040ff00000001808 */
[C---:B------:R-:W-:Y:S01]  /*3200*/  HMMA.16816.F32 R96, R184.reuse, R30, R16 ;  /* 0x0000001eb860723c */ /* 0x040fe20000001810 */
[----:B------:R-:W4:Y:S04]  /*3210*/  LDSM.16.M88.4 R16, [R2+0x5000] ;  /* 0x005000000210783b */ /* 0x000f280000000200 */
[----:B------:R-:W4:Y:S03]  /*3220*/  LDSM.16.M88.4 R28, [R2+0x5800] ;  /* 0x00580000021c783b */ /* 0x000f260000000200 */
[C---:B-1----:R-:W-:Y:S08]  /*3230*/  HMMA.16816.F32 R12, R184.reuse, R32, R4 ;  /* 0x00000020b80c723c */ /* 0x042ff00000001804 */
[C---:B------:R-:W-:Y:S08]  /*3240*/  HMMA.16816.F32 R8, R184.reuse, R34, R36 ;  /* 0x00000022b808723c */ /* 0x040ff00000001824 */
[C---:B--2---:R-:W-:Y:S01]  /*3250*/  HMMA.16816.F32 R32, R184.reuse, R58, R44 ;  /* 0x0000003ab820723c */ /* 0x044fe2000000182c */
[----:B------:R-:W1:Y:S07]  /*3260*/  LDSM.16.M88.4 R44, [R2+0x6000] ;  /* 0x00600000022c783b */ /* 0x000e6e0000000200 */
[C---:B------:R-:W-:Y:S01]  /*3270*/  HMMA.16816.F32 R4, R184.reuse, R56, R40 ;  /* 0x00000038b804723c */ /* 0x040fe20000001828 */
[----:B------:R-:W2:Y:S07]  /*3280*/  LDSM.16.M88.4 R56, [R2+0x6800] ;  /* 0x006800000238783b */ /* 0x000eae0000000200 */
[C---:B---3--:R-:W-:Y:S08]  /*3290*/  HMMA.16816.F32 R40, R184.reuse, R92, R48 ;  /* 0x0000005cb828723c */ /* 0x048ff00000001830 */
[C---:B------:R-:W-:Y:S01]  /*32a0*/  HMMA.16816.F32 R48, R184.reuse, R94, R52 ;  /* 0x0000005eb830723c */ /* 0x040fe20000001834 */
[----:B------:R-:W-:Y:S07]  /*32b0*/  LDSM.16.M88.4 R92, [R196+0x4000] ;  /* 0x00400000c45c783b */ /* 0x000fee0000000200 */
[C---:B------:R-:W-:Y:S01]  /*32c0*/  HMMA.16816.F32 R52, R184.reuse, R100, R72 ;  /* 0x00000064b834723c */ /* 0x040fe20000001848 */
[----:B------:R-:W3:Y:S07]  /*32d0*/  LDSM.16.M88.4 R72, [R196+0x3800] ;  /* 0x00380000c448783b */ /* 0x000eee0000000200 */
[----:B------:R-:W-:Y:S01]  /*32e0*/  HMMA.16816.F32 R60, R184, R102, R68 ;  /* 0x00000066b83c723c */ /* 0x000fe20000001844 */
[----:B------:R-:W1:Y:S07]  /*32f0*/  LDSM.16.M88.4 R100, [R196+0x4800] ;  /* 0x00480000c464783b */ /* 0x000e6e0000000200 */
[C---:B----4-:R-:W-:Y:S08]  /*3300*/  HMMA.16816.F32 R84, R188.reuse, R112, R84 ;  /* 0x00000070bc54723c */ /* 0x050ff00000001854 */
[----:B------:R-:W-:Y:S01]  /*3310*/  HMMA.16816.F32 R96, R188, R114, R96 ;  /* 0x00000072bc60723c */ /* 0x000fe20000001860 */
[----:B------:R-:W4:Y:S01]  /*3320*/  LDSM.16.M88.4 R112, [R196+0x6800] ;  /* 0x00680000c470783b */ /* 0x000f220000000200 */
        /* <DEDUP_REMOVED lines=10> */
[C---:B------:R-:W-:Y:S08]  /*33d0*/  HMMA.16816.F32 R16, R188.reuse, R44, R40 ;  /* 0x0000002cbc10723c */ /* 0x040ff00000001828 */
[C---:B--2---:R-:W-:Y:S08]  /*33e0*/  HMMA.16816.F32 R8, R188.reuse, R56, R52 ;  /* 0x00000038bc08723c */ /* 0x044ff00000001834 */
[----:B------:R-:W-:Y:S08]  /*33f0*/  HMMA.16816.F32 R4, R188, R58, R60 ;  /* 0x0000003abc04723c */ /* 0x000ff0000000183c */
        /* <DEDUP_REMOVED lines=13> */
[----:B------:R-:W-:Y:S01]  /*34d0*/  HMMA.16816.F32 R12, R192, R114, R4 ;  /* 0x00000072c00c723c */ /* 0x000fe20000001804 */
[----:B------:R-:W-:Y:S06]  /*34e0*/  BAR.SYNC.DEFER_BLOCKING 0x0 ;  /* 0x0000000000007b1d */ /* 0x000fec0000010000 */
[----:B------:R-:W-:Y:S01]  /*34f0*/  @!UPT UIADD3 URZ, URZ, URZ, URZ ;  /* 0x0000003f3f3ff290 */ /* 0x000fe2000fffe03f */
[----:B------:R-:W-:Y:S11]  /*3500*/  @!P0 BRA `(.L_x_1476) ;  /* 0x0000035000008947 */ /* 0x000ff60003800000 */
[----:B------:R-:W-:Y:S02]  /*3510*/  IADD3 R2, R162, -0x2, RZ ;  /* 0xfffffffea2027810 */ /* 0x000fe40007ffe0ff */
[----:B------:R-:W-:-:S02]  /*3520*/  IADD3 R0, -R230, 0x70, RZ ;  /* 0x00000070e6007810 */ /* 0x000fc40007ffe1ff */
[----:B------:R-:W-:Y:S01]  /*3530*/  SHF.R.S32.HI R3, RZ, 0x1f, R2 ;  /* 0x0000001fff037819 */ /* 0x000fe20000011402 */
[----:B------:R-:W-:Y:S01]  /*3540*/  IMAD.WIDE.U32 R4, R2, c[0x0][0x1e0], RZ ;  /* 0x0000780002047a25 */ /* 0x000fe200078e00ff */
[C---:B------:R-:W-:Y:S02]  /*3550*/  ISETP.GE.AND P3, PT, R0.reuse, 0x21, PT ;  /* 0x000000210000780c */ /* 0x040fe40003f66270 */
        /* <DEDUP_REMOVED lines=48> */
.L_x_1476:
[----:B------:R-:W-:Y:S05]  /*3860*/  BSYNC B0 ;  /* 0x0000000000007941 */ /* 0x000fea0003800000 */
.L_x_1475:
[----:B------:R-:W-:Y:S01]  /*3870*/  IMAD.IADD R0, R108, 0x1, -R244 ;  /* 0x000000016c007824 */ /* 0x000fe200078e0af4 */
[----:B------:R-:W0:Y:S04]  /*3880*/  LDGDEPBAR ;  /* 0x00000000000079af */ /* 0x000e280000000000 */
[C---:B------:R-:W-:Y:S02]  /*3890*/  ISETP.GT.AND P1, PT, R0.reuse, RZ, PT ;  /* 0x000000ff0000720c */ /* 0x040fe40003f24270 */
[----:B------:R-:W-:-:S02]  /*38a0*/  ISETP.GT.AND P0, PT, R0, 0x1, PT ;  /* 0x000000010000780c */ /* 0x000fc40003f04270 */
[----:B------:R-:W-:Y:S02]  /*38b0*/  ISETP.GT.AND P2, PT, R0, 0x8, PT ;  /* 0x000000080000780c */ /* 0x000fe40003f44270 */
[----:B-1----:R-:W-:Y:S02]  /*38c0*/  FSEL R6, R68, -INF , P1 ;  /* 0xff80000044067808 */ /* 0x002fe40000800000 */
[----:B------:R-:W-:Y:S02]  /*38d0*/  FSEL R7, R69, -INF , P0 ;  /* 0xff80000045077808 */ /* 0x000fe40000000000 */
[----:B------:R-:W-:Y:S02]  /*38e0*/  FSEL R11, R71, -INF , P0 ;  /* 0xff800000470b7808 */ /* 0x000fe40000000000 */
[----:B------:R-:W-:Y:S02]  /*38f0*/  ISETP.GT.AND P0, PT, R0, 0x9, PT ;  /* 0x000000090000780c */ /* 0x000fe40003f04270 */
[----:B------:R-:W-:-:S02]  /*3900*/  FSEL R8, R28, -INF , P2 ;  /* 0xff8000001c087808 */ /* 0x000fc40001000000 */
[----:B------:R-:W-:Y:S02]  /*3910*/  FMNMX.FTZ R2, R6, R7, !PT ;  /* 0x0000000706027209 */ /* 0x000fe40007810000 */
[----:B------:R-:W-:Y:S02]  /*3920*/  FSEL R10, R70, -INF , P1 ;  /* 0xff800000460a7808 */ /* 0x000fe40000800000 */
[----:B------:R-:W-:Y:S02]  /*3930*/  ISETP.GT.AND P1, PT, R0, 0x10, PT ;  /* 0x000000100000780c */ /* 0x000fe40003f24270 */
[----:B------:R-:W-:Y:S02]  /*3940*/  FSEL R9, R29, -INF , P0 ;  /* 0xff8000001d097808 */ /* 0x000fe40000000000 */
[----:B------:R-:W-:Y:S02]  /*3950*/  FMNMX.FTZ R2, R8, R2, !PT ;  /* 0x0000000208027209 */ /* 0x000fe40007810000 */
[----:B------:R-:W-:-:S02]  /*3960*/  FSEL R17, R31, -INF , P0 ;  /* 0xff8000001f117808 */ /* 0x000fc40000000000 */
[----:B------:R-:W-:Y:S02]  /*3970*/  ISETP.GT.AND P0, PT, R0, 0x11, PT ;  /* 0x000000110000780c */ /* 0x000fe40003f04270 */
[----:B------:R-:W-:Y:S02]  /*3980*/  FSEL R24, R32, -INF , P1 ;  /* 0xff80000020187808 */ /* 0x000fe40000800000 */
[----:B------:R-:W-:Y:S02]  /*3990*/  FMNMX.FTZ R2, R9, R2, !PT ;  /* 0x0000000209027209 */ /* 0x000fe40007810000 */
[----:B------:R-:W-:Y:S02]  /*39a0*/  FSEL R16, R30, -INF , P2 ;  /* 0xff8000001e107808 */ /* 0x000fe40001000000 */
[----:B------:R-:W-:Y:S01]  /*39b0*/  ISETP.GT.AND P2, PT, R0, 0x18, PT ;  /* 0x000000180000780c */ /* 0x000fe20003f44270 */
[----:B------:R-:W-:Y:S01]  /*39c0*/  LDSM.16.MT88.4 R28, [R197+0x3800] ;  /* 0x00380000c51c783b */ /* 0x000fe20000004200 */
[----:B------:R-:W-:-:S02]  /*39d0*/  FSEL R25, R33, -INF , P0 ;  /* 0xff80000021197808 */ /* 0x000fc40000000000 */
[----:B------:R-:W-:Y:S02]  /*39e0*/  FMNMX.FTZ R2, R24, R2, !PT ;  /* 0x0000000218027209 */ /* 0x000fe40007810000 */
[----:B------:R-:W-:Y:S02]  /*39f0*/  FSEL R36, R34, -INF , P1 ;  /* 0xff80000022247808 */ /* 0x000fe40000800000 */
[----:B------:R-:W-:Y:S02]  /*3a00*/  ISETP.GT.AND P1, PT, R0, 0x19, PT ;  /* 0x000000190000780c */ /* 0x000fe40003f24270 */
[----:B------:R-:W-:Y:S02]  /*3a10*/  FSEL R26, R40, -INF , P2 ;  /* 0xff800000281a7808 */ /* 0x000fe40001000000 */
[----:B------:R-:W-:Y:S02]  /*3a20*/  FMNMX.FTZ R2, R25, R2, !PT ;  /* 0x0000000219027209 */ /* 0x000fe40007810000 */
[----:B------:R-:W-:-:S02]  /*3a30*/  FSEL R37, R35, -INF , P0 ;  /* 0xff80000023257808 */ /* 0x000fc40000000000 */
[----:B------:R-:W-:Y:S01]  /*3a40*/  ISETP.GT.AND P0, PT, R0, 0x20, PT ;  /* 0x000000200000780c */ /* 0x000fe20003f04270 */
[----:B------:R-:W-:Y:S01]  /*3a50*/  LDSM.16.MT88.4 R32, [R199+0x3800] ;  /* 0x00380000c720783b */ /* 0x000fe20000004200 */
        /* <DEDUP_REMOVED lines=40> */
[----:B------:R-:W-:-:S02]  /*3ce0*/  FSEL R145, R45, -INF , P0 ;  /* 0xff8000002d917808 */ /* 0x000fc40000000000 */
[----:B------:R-:W-:Y:S02]  /*3cf0*/  ISETP.GT.AND P1, PT, R0, 0x40, PT ;  /* 0x000000400000780c */ /* 0x000fe40003f24270 */
        /* <DEDUP_REMOVED lines=19> */
[----:B------:R-:W-:Y:S02]  /*3e30*/  ISETP.GT.AND P0, PT, R0, 0x50, PT ;  /* 0x000000500000780c */ /* 0x000fe40003f04270 */
        /* <DEDUP_REMOVED lines=14> */
[----:B------:R-:W-:-:S02]  /*3f20*/  FSEL R160, R22, -INF , P1 ;  /* 0xff80000016a07808 */ /* 0x000fc40000800000 */
[----:B------:R-:W-:Y:S01]  /*3f30*/  ISETP.GT.AND P3, PT, R0, 0x60, PT ;  /* 0x000000600000780c */ /* 0x000fe20003f64270 */
[----:B------:R-:W-:Y:S01]  /*3f40*/  LDSM.16.MT88.4 R20, [R202] ;  /* 0x00000000ca14783b */ /* 0x000fe20000004200 */
        /* <DEDUP_REMOVED lines=18> */
[----:B------:R-:W-:Y:S02]  /*4070*/  FSEL R226, R13, -INF , P0 ;  /* 0xff8000000de27808 */ /* 0x000fe40000000000 */
[----:B------:R-:W-:Y:S02]  /*4080*/  FMNMX.FTZ R2, R183, R2, !PT ;  /* 0x00000002b7027209 */ /* 0x000fe40007810000 */
[----:B------:R-:W-:Y:S02]  /*4090*/  FMNMX.FTZ R0, R225, R0, !PT ;  /* 0x00000000e1007209 */ /* 0x000fe40007810000 */
[----:B------:R-:W-:Y:S02]  /*40a0*/  FSEL R208, R67, -INF , P4 ;  /* 0xff80000043d07808 */ /* 0x000fe40002000000 */
[----:B------:R-:W-:-:S02]  /*40b0*/  FMNMX.FTZ R2, R214, R2, !PT ;  /* 0x00000002d6027209 */ /* 0x000fc40007810000 */
[----:B------:R-:W-:Y:S02]  /*40c0*/  FMNMX.FTZ R0, R226, R0, !PT ;  /* 0x00000000e2007209 */ /* 0x000fe40007810000 */
[----:B------:R-:W-:Y:S02]  /*40d0*/  FSEL R227, R62, -INF , P3 ;  /* 0xff8000003ee37808 */ /* 0x000fe40001800000 */
[----:B------:R-:W-:Y:S01]  /*40e0*/  FMNMX.FTZ R2, R208, R2, !PT ;  /* 0x00000002d0027209 */ /* 0x000fe20007810000 */
[----:B------:R-:W1:Y:S01]  /*40f0*/  SHFL.BFLY PT, R4, R0, 0x2, 0x1f ;  /* 0x0c401f0000047f89 */ /* 0x000e6200000e0000 */
[----:B------:R-:W-:Y:S02]  /*4100*/  FSEL R233, R63, -INF , P2 ;  /* 0xff8000003fe97808 */ /* 0x000fe40001000000 */
[----:B------:R-:W-:Y:S02]  /*4110*/  FMNMX.FTZ R2, R227, R2, !PT ;  /* 0x00000002e3027209 */ /* 0x000fe40007810000 */
        /* <DEDUP_REMOVED lines=65> */
[----:B------:R-:W-:Y:S01]  /*4530*/  LDSM.16.MT88.4 R28, [R200+0x800] ;  /* 0x00080000c81c783b */ /* 0x000fe20000004200 */
[----:B------:R2:W-:Y:S06]  /*4540*/  MUFU.EX2 R249, R3 ;  /* 0x0000000300f97308 */ /* 0x0005ec0000000800 */
[C---:B----4-:R-:W-:Y:S08]  /*4550*/  HMMA.16816.F32 R80, R4.reuse, R12, RZ ;  /* 0x0000000c0450723c */ /* 0x050ff000000018ff */
[----:B------:R-:W-:Y:S01]  /*4560*/  HMMA.16816.F32 R88, R4, R14, RZ ;  /* 0x0000000e0458723c */ /* 0x000fe200000018ff */
[----:B------:R-:W4:Y:S01]  /*4570*/  LDSM.16.MT88.4 R12, [R199+0x4000] ;  /* 0x00400000c70c783b */ /* 0x000f220000004200 */
[----:B--2---:R-:W-:-:S04]  /*4580*/  FFMA.FTZ R3, R37, c[0x0][0x2d0], -R0 ;  /* 0x0000b40025037a23 */ /* 0x004fc80000010800 */
[----:B------:R2:W2:Y:S02]  /*4590*/  MUFU.EX2 R247, R3 ;  /* 0x0000000300f77308 */ /* 0x0004a40000000800 */
[C---:B-1----:R-:W-:Y:S08]  /*45a0*/  HMMA.16816.F32 R120, R4.reuse, R8, RZ ;  /* 0x000000080478723c */ /* 0x042ff000000018ff */
[----:B------:R-:W-:Y:S01]  /*45b0*/  HMMA.16816.F32 R100, R4, R10, RZ ;  /* 0x0000000a0464723c */ /* 0x000fe200000018ff */
[----:B------:R-:W-:Y:S01]  /*45c0*/  LDSM.16.MT88.4 R8, [R197+0x4000] ;  /* 0x00400000c508783b */ /* 0x000fe20000004200 */
[----:B--2---:R-:W-:-:S04]  /*45d0*/  FFMA.FTZ R3, R38, c[0x0][0x2d0], -R0 ;  /* 0x0000b40026037a23 */ /* 0x004fc80000010800 */
[----:B------:R1:W-:Y:S02]  /*45e0*/  MUFU.EX2 R248, R3 ;  /* 0x0000000300f87308 */ /* 0x0003e40000000800 */
[----:B-1----:R-:W-:Y:S02]  /*45f0*/  FFMA.FTZ R3, R39, c[0x0][0x2d0], -R0 ;  /* 0x0000b40027037a23 */ /* 0x002fe40000010800 */
[C---:B------:R-:W-:Y:S04]  /*4600*/  HMMA.16816.F32 R36, R4.reuse, R32, RZ ;  /* 0x000000200424723c */ /* 0x040fe800000018ff */
[----:B------:R1:W2:Y:S04]  /*4610*/  MUFU.EX2 R250, R3 ;  /* 0x0000000300fa7308 */ /* 0x0002a80000000800 */
[----:B------:R-:W-:Y:S07]  /*4620*/  HMMA.16816.F32 R32, R4, R34, RZ ;  /* 0x000000220420723c */ /* 0x000fee00000018ff */
[----:B-----5:R-:W-:-:S02]  /*4630*/  F2FP.PACK_AB R4, R166, R252 ;  /* 0x000000fca604723e */ /* 0x020fc400000000ff */
[----:B------:R-:W-:Y:S01]  /*4640*/  F2FP.PACK_AB R6, R164, R251 ;  /* 0x000000fba406723e */ /* 0x000fe200000000ff */
[--C-:B-1----:R-:W-:Y:S01]  /*4650*/  FFMA.FTZ R3, R84, c[0x0][0x2d0], -R2.reuse ;  /* 0x0000b40054037a23 */ /* 0x102fe20000010802 */
[----:B------:R-:W-:Y:S02]  /*4660*/  F2FP.PACK_AB R5, R247, R249 ;  /* 0x000000f9f705723e */ /* 0x000fe400000000ff */
[----:B--2---:R-:W-:Y:S01]  /*4670*/  F2FP.PACK_AB R7, R250, R248 ;  /* 0x000000f8fa07723e */ /* 0x004fe200000000ff */
[----:B------:R1:W-:Y:S06]  /*4680*/  MUFU.EX2 R221, R3 ;  /* 0x0000000300dd7308 */ /* 0x0003ec0000000800 */
[C---:B---3--:R-:W-:Y:S08]  /*4690*/  HMMA.16816.F32 R116, R4.reuse, R16, R68 ;  /* 0x000000100474723c */ /* 0x048ff00000001844 */
[----:B------:R-:W-:Y:S01]  /*46a0*/  HMMA.16816.F32 R96, R4, R18, R64 ;  /* 0x000000120460723c */ /* 0x000fe20000001840 */
[----:B------:R-:W2:Y:S01]  /*46b0*/  LDSM.16.MT88.4 R16, [R198+0x4000] ;  /* 0x00400000c610783b */ /* 0x000ea20000004200 */
[----:B-1----:R-:W-:-:S04]  /*46c0*/  FFMA.FTZ R3, R104, c[0x0][0x2d0], -R2 ;  /* 0x0000b40068037a23 */ /* 0x002fc80000010802 */
[----:B------:R1:W3:Y:S02]  /*46d0*/  MUFU.EX2 R222, R3 ;  /* 0x0000000300de7308 */ /* 0x0002e40000000800 */
[C---:B------:R-:W-:Y:S08]  /*46e0*/  HMMA.16816.F32 R136, R4.reuse, R20, R76 ;  /* 0x000000140488723c */ /* 0x040ff0000000184c */
[----:B------:R-:W-:Y:S01]  /*46f0*/  HMMA.16816.F32 R124, R4, R22, R72 ;  /* 0x00000016047c723c */ /* 0x000fe20000001848 */
[----:B------:R-:W5:Y:S01]  /*4700*/  LDSM.16.MT88.4 R20, [R200+0x4000] ;  /* 0x00400000c814783b */ /* 0x000f620000004200 */
[----:B-1----:R-:W-:-:S06]  /*4710*/  FFMA.FTZ R3, R105, c[0x0][0x2d0], -R2 ;  /* 0x0000b40069037a23 */ /* 0x002fcc0000010802 */
[C---:B------:R-:W-:Y:S01]  /*4720*/  HMMA.16816.F32 R112, R4.reuse, R24, R60 ;  /* 0x000000180470723c */ /* 0x040fe2000000183c */
[----:B------:R1:W-:Y:S06]  /*4730*/  MUFU.EX2 R219, R3 ;  /* 0x0000000300db7308 */ /* 0x0003ec0000000800 */
[----:B------:R-:W-:Y:S01]  /*4740*/  IMAD.MOV.U32 R63, RZ, RZ, R86 ;  /* 0x000000ffff3f7224 */ /* 0x000fe200078e0056 */
[----:B----4-:R-:W-:Y:S01]  /*4750*/  HMMA.16816.F32 R36, R4, R12, R36 ;  /* 0x0000000c0424723c */ /* 0x010fe20000001824 */
[----:B------:R-:W-:-:S07]  /*4760*/  IMAD.MOV.U32 R62, RZ, RZ, R85 ;  /* 0x000000ffff3e7224 */ /* 0x000fce00078e0055 */
[----:B------:R-:W-:Y:S01]  /*4770*/  HMMA.16816.F32 R84, R4, R28, R44 ;  /* 0x0000001c0454723c */ /* 0x000fe2000000182c */
[----:B-1----:R-:W-:-:S04]  /*4780*/  FFMA.FTZ R3, R106, c[0x0][0x2d0], -R2 ;  /* 0x0000b4006a037a23 */ /* 0x002fc80000010802 */
[----:B------:R1:W4:Y:S03]  /*4790*/  MUFU.EX2 R220, R3 ;  /* 0x0000000300dc7308 */ /* 0x0003260000000800 */
[C---:B------:R-:W-:Y:S01]  /*47a0*/  HMMA.16816.F32 R44, R4.reuse, R14, R32 ;  /* 0x0000000e042c723c */ /* 0x040fe20000001820 */
[----:B------:R-:W3:Y:S07]  /*47b0*/  LDSM.16.MT88.4 R12, [R198+0x1000] ;  /* 0x00100000c60c783b */ /* 0x000eee0000004200 */
[----:B------:R-:W-:Y:S01]  /*47c0*/  HMMA.16816.F32 R92, R4, R26, R56 ;  /* 0x0000001a045c723c */ /* 0x000fe20000001838 */
[----:B------:R-:W3:Y:S01]  /*47d0*/  LDSM.16.MT88.4 R24, [R199+0x1000] ;  /* 0x00100000c718783b */ /* 0x000ee20000004200 */
[----:B-1----:R-:W-:-:S06]  /*47e0*/  FFMA.FTZ R3, R107, c[0x0][0x2d0], -R0 ;  /* 0x0000b4006b037a23 */ /* 0x002fcc0000010800 */
[C---:B--2---:R-:W-:Y:S01]  /*47f0*/  HMMA.16816.F32 R80, R4.reuse, R16, R80 ;  /* 0x000000100450723c */ /* 0x044fe20000001850 */
[----:B------:R1:W-:Y:S07]  /*4800*/  MUFU.EX2 R218, R3 ;  /* 0x0000000300da7308 */ /* 0x0003ee0000000800 */
[C---:B------:R-:W-:Y:S01]  /*4810*/  HMMA.16816.F32 R64, R4.reuse, R18, R88 ;  /* 0x000000120440723c */ /* 0x040fe20000001858 */
[----:B------:R-:W2:Y:S07]  /*4820*/  LDSM.16.MT88.4 R16, [R200+0x1000] ;  /* 0x00100000c810783b */ /* 0x000eae0000004200 */
[----:B------:R-:W-:Y:S01]  /*4830*/  HMMA.16816.F32 R76, R4, R30, R52 ;  /* 0x0000001e044c723c */ /* 0x000fe20000001834 */
[----:B------:R-:W2:Y:S01]  /*4840*/  LDSM.16.MT88.4 R28, [R197+0x1000] ;  /* 0x00100000c51c783b */ /* 0x000ea20000004200 */
[----:B-1----:R-:W-:-:S02]  /*4850*/  FFMA.FTZ R3, R108, c[0x0][0x2d0], -R0 ;  /* 0x0000b4006c037a23 */ /* 0x002fc40000010800 */
[----:B------:R-:W-:Y:S02]  /*4860*/  IMAD.MOV.U32 R108, RZ, RZ, R215 ;  /* 0x000000ffff6c7224 */ /* 0x000fe400078e00d7 */
[----:B------:R1:W1:Y:S02]  /*4870*/  MUFU.EX2 R217, R3 ;  /* 0x0000000300d97308 */ /* 0x0002640000000800 */
[C---:B------:R-:W-:Y:S08]  /*4880*/  HMMA.16816.F32 R72, R4.reuse, R8, R40 ;  /* 0x000000080448723c */ /* 0x040ff00000001828 */
[----:B------:R-:W-:Y:S01]  /*4890*/  HMMA.16816.F32 R68, R4, R10, R48 ;  /* 0x0000000a0444723c */ /* 0x000fe20000001830 */
[----:B------:R-:W2:Y:S01]  /*48a0*/  LDSM.16.MT88.4 R8, [R197+0x4800] ;  /* 0x00480000c508783b */ /* 0x000ea20000004200 */
[----:B-1----:R-:W-:-:S06]  /*48b0*/  FFMA.FTZ R3, R140, c[0x0][0x2d0], -R0 ;  /* 0x0000b4008c037a23 */ /* 0x002fcc0000010800 */
[C---:B-----5:R-:W-:Y:S01]  /*48c0*/  HMMA.16816.F32 R56, R4.reuse, R20, R120 ;  /* 0x000000140438723c */ /* 0x060fe20000001878 */
[----:B------:R-:W-:Y:S01]  /*48d0*/  IMAD.MOV.U32 R140, RZ, RZ, R168 ;  /* 0x000000ffff8c7224 */ /* 0x000fe200078e00a8 */
[----:B------:R1:W-:Y:S06]  /*48e0*/  MUFU.EX2 R216, R3 ;  /* 0x0000000300d87308 */ /* 0x0003ec0000000800 */
[----:B------:R-:W-:Y:S01]  /*48f0*/  HMMA.16816.F32 R40, R4, R22, R100 ;  /* 0x000000160428723c */ /* 0x000fe20000001864 */
[----:B------:R-:W5:Y:S06]  /*4900*/  LDSM.16.MT88.4 R20, [R199+0x4800] ;  /* 0x00480000c714783b */ /* 0x000f6c0000004200 */
[----:B---3--:R-:W-:-:S02]  /*4910*/  F2FP.PACK_AB R4, R222, R221 ;  /* 0x000000ddde04723e */ /* 0x008fc400000000ff */
[----:B----4-:R-:W-:Y:S01]  /*4920*/  F2FP.PACK_AB R6, R220, R219 ;  /* 0x000000dbdc06723e */ /* 0x010fe200000000ff */
[----:B-1----:R-:W-:Y:S01]  /*4930*/  FFMA.FTZ R3, R141, c[0x0][0x2d0], -R0 ;  /* 0x0000b4008d037a23 */ /* 0x002fe20000010800 */
[----:B------:R-:W-:Y:S01]  /*4940*/  F2FP.PACK_AB R5, R217, R218 ;  /* 0x000000dad905723e */ /* 0x000fe200000000ff */
[----:B------:R-:W-:Y:S02]  /*4950*/  IMAD.MOV.U32 R141, RZ, RZ, R167 ;  /* 0x000000ffff8d7224 */ /* 0x000fe400078e00a7 */
[----:B------:R1:W3:Y:S02]  /*4960*/  MUFU.EX2 R215, R3 ;  /* 0x0000000300d77308 */ /* 0x0002e40000000800 */
[----:B-1----:R-:W-:Y:S01]  /*4970*/  FFMA.FTZ R3, R142, c[0x0][0x2d0], -R2 ;  /* 0x0000b4008e037a23 */ /* 0x002fe20000010802 */
[----:B---3--:R-:W-:Y:S01]  /*4980*/  F2FP.PACK_AB R7, R215, R216 ;  /* 0x000000d8d707723e */ /* 0x008fe200000000ff */
[----:B------:R-:W-:-:S04]  /*4990*/  IMAD.MOV.U32 R142, RZ, RZ, R169 ;  /* 0x000000ffff8e7224 */ /* 0x000fc800078e00a9 */
[----:B------:R1:W-:Y:S02]  /*49a0*/  MUFU.EX2 R169, R3 ;  /* 0x0000000300a97308 */ /* 0x0003e40000000800 */
[C---:B------:R-:W-:Y:S08]  /*49b0*/  HMMA.16816.F32 R100, R4.reuse, R14, R92 ;  /* 0x0000000e0464723c */ /* 0x040ff0000000185c */
[----:B------:R-:W-:Y:S01]  /*49c0*/  HMMA.16816.F32 R48, R4, R24, R116 ;  /* 0x000000180430723c */ /* 0x000fe20000001874 */
[----:B-1----:R-:W-:-:S02]  /*49d0*/  FFMA.FTZ R3, R143, c[0x0][0x2d0], -R2 ;  /* 0x0000b4008f037a23 */ /* 0x002fc40000010802 */
[----:B------:R-:W-:Y:S02]  /*49e0*/  IMAD.MOV.U32 R143, RZ, RZ, R166 ;  /* 0x000000ffff8f7224 */ /* 0x000fe400078e00a6 */
[----:B------:R1:W3:Y:S03]  /*49f0*/  MUFU.EX2 R168, R3 ;  /* 0x0000000300a87308 */ /* 0x0002e60000000800 */
[C---:B------:R-:W-:Y:S01]  /*4a00*/  HMMA.16816.F32 R32, R4.reuse, R26, R96 ;  /* 0x0000001a0420723c */ /* 0x040fe20000001860 */
[----:B------:R-:W4:Y:S07]  /*4a10*/  LDSM.16.MT88.4 R24, [R198+0x4800] ;  /* 0x00480000c618783b */ /* 0x000f2e0000004200 */
[----:B--2---:R-:W-:Y:S01]  /*4a20*/  HMMA.16816.F32 R92, R4, R16, R84 ;  /* 0x00000010045c723c */ /* 0x004fe20000001854 */
[----:B-1----:R-:W-:-:S07]  /*4a30*/  FFMA.FTZ R3, R144, c[0x0][0x2d0], -R2 ;  /* 0x0000b40090037a23 */ /* 0x002fce0000010802 */
[C---:B------:R-:W-:Y:S01]  /*4a40*/  HMMA.16816.F32 R88, R4.reuse, R18, R76 ;  /* 0x000000120458723c */ /* 0x040fe2000000184c */
[----:B------:R-:W1:Y:S01]  /*4a50*/  LDSM.16.MT88.4 R16, [R200+0x4800] ;  /* 0x00480000c810783b */ /* 0x000e620000004200 */
[----:B------:R-:W-:Y:S01]  /*4a60*/  IMAD.MOV.U32 R144, RZ, RZ, R164 ;  /* 0x000000ffff907224 */ /* 0x000fe200078e00a4 */
[----:B------:R2:W-:Y:S05]  /*4a70*/  MUFU.EX2 R167, R3 ;  /* 0x0000000300a77308 */ /* 0x0005ea0000000800 */
[C---:B------:R-:W-:Y:S07]  /*4a80*/  HMMA.16816.F32 R52, R4.reuse, R28, R136 ;  /* 0x0000001c0434723c */ /* 0x040fee0000001888 */
[----:B------:R-:W-:Y:S01]  /*4a90*/  IMAD.MOV.U32 R137, RZ, RZ, R62 ;  /* 0x000000ffff897224 */ /* 0x000fe200078e003e */
[----:B------:R-:W-:Y:S01]  /*4aa0*/  HMMA.16816.F32 R104, R4, R8, R72 ;  /* 0x000000080468723c */ /* 0x000fe20000001848 */
[----:B------:R-:W-:-:S02]  /*4ab0*/  IMAD.MOV.U32 R136, RZ, RZ, R63 ;  /* 0x000000ffff887224 */ /* 0x000fc400078e003f */
[----:B--2---:R-:W-:Y:S02]  /*4ac0*/  FFMA.FTZ R3, R145, c[0x0][0x2d0], -R2 ;  /* 0x0000b40091037a23 */ /* 0x004fe40000010802 */
[----:B------:R-:W-:Y:S02]  /*4ad0*/  IMAD.MOV.U32 R139, RZ, RZ, R165 ;  /* 0x000000ffff8b7224 */ /* 0x000fe400078e00a5 */
[----:B------:R2:W1:Y:S01]  /*4ae0*/  MUFU.EX2 R166, R3 ;  /* 0x0000000300a67308 */ /* 0x0004620000000800 */
[----:B------:R-:W-:Y:S01]  /*4af0*/  HMMA.16816.F32 R60, R4, R30, R124 ;  /* 0x0000001e043c723c */ /* 0x000fe2000000187c */
[----:B------:R-:W-:Y:S02]  /*4b00*/  IMAD.MOV.U32 R138, RZ, RZ, R163 ;  /* 0x000000ffff8a7224 */ /* 0x000fe400078e00a3 */
[----:B------:R-:W-:-:S05]  /*4b10*/  IMAD.MOV.U32 R145, RZ, RZ, R162 ;  /* 0x000000ffff917224 */ /* 0x000fca00078e00a2 */
[----:B------:R-:W-:Y:S01]  /*4b20*/  HMMA.16816.F32 R28, R4, R12, R112 ;  /* 0x0000000c041c723c */ /* 0x000fe20000001870 */
[----:B------:R-:W1:Y:S01]  /*4b30*/  LDSM.16.MT88.4 R12, [R197+0x1800] ;  /* 0x00180000c50c783b */ /* 0x000e620000004200 */
[----:B--2---:R-:W-:-:S06]  /*4b40*/  FFMA.FTZ R3, R146, c[0x0][0x2d0], -R0 ;  /* 0x0000b40092037a23 */ /* 0x004fcc0000010800 */
[C---:B------:R-:W-:Y:S01]  /*4b50*/  HMMA.16816.F32 R96, R4.reuse, R10, R68 ;  /* 0x0000000a0460723c */ /* 0x040fe20000001844 */
[----:B------:R-:W2:Y:S01]  /*4b60*/  LDSM.16.MT88.4 R8, [R199+0x1800] ;  /* 0x00180000c708783b */ /* 0x000ea20000004200 */
[----:B------:R3:W-:Y:S06]  /*4b70*/  MUFU.EX2 R165, R3 ;  /* 0x0000000300a57308 */ /* 0x0007ec0000000800 */
[C---:B-----5:R-:W-:Y:S08]  /*4b80*/  HMMA.16816.F32 R36, R4.reuse, R20, R36 ;  /* 0x000000140424723c */ /* 0x060ff00000001824 */
[----:B------:R-:W-:Y:S01]  /*4b90*/  HMMA.16816.F32 R112, R4, R22, R44 ;  /* 0x000000160470723c */ /* 0x000fe2000000182c */
[----:B------:R-:W5:Y:S01]  /*4ba0*/  LDSM.16.MT88.4 R20, [R198+0x1800] ;  /* 0x00180000c614783b */ /* 0x000f620000004200 */
[----:B---3--:R-:W-:-:S04]  /*4bb0*/  FFMA.FTZ R3, R148, c[0x0][0x2d0], -R0 ;  /* 0x0000b40094037a23 */ /* 0x008fc80000010800 */
[----:B------:R3:W1:Y:S02]  /*4bc0*/  MUFU.EX2 R164, R3 ;  /* 0x0000000300a47308 */ /* 0x0006640000000800 */
[C---:B----4-:R-:W-:Y:S08]  /*4bd0*/  HMMA.16816.F32 R124, R4.reuse, R24, R80 ;  /* 0x00000018047c723c */ /* 0x050ff00000001850 */
[----:B------:R-:W-:Y:S01]  /*4be0*/  HMMA.16816.F32 R120, R4, R26, R64 ;  /* 0x0000001a0478723c */ /* 0x000fe20000001840 */
[----:B------:R-:W4:Y:S01]  /*4bf0*/  LDSM.16.MT88.4 R24, [R200+0x1800] ;  /* 0x00180000c818783b */ /* 0x000f220000004200 */
[----:B---3--:R-:W-:-:S06]  /*4c00*/  FFMA.FTZ R3, R147, c[0x0][0x2d0], -R0 ;  /* 0x0000b40093037a23 */ /* 0x008fcc0000010800 */
[C---:B-1----:R-:W-:Y:S01]  /*4c10*/  HMMA.16816.F32 R116, R4.reuse, R16, R56 ;  /* 0x000000100474723c */ /* 0x042fe20000001838 */
[----:B------:R1:W-:Y:S07]  /*4c20*/  MUFU.EX2 R163, R3 ;  /* 0x0000000300a37308 */ /* 0x0003ee0000000800 */
[----:B------:R-:W-:Y:S01]  /*4c30*/  HMMA.16816.F32 R84, R4, R18, R40 ;  /* 0x000000120454723c */ /* 0x000fe20000001828 */
[----:B------:R-:W3:Y:S06]  /*4c40*/  LDSM.16.MT88.4 R16, [R197+0x5000] ;  /* 0x00500000c510783b */ /* 0x000eec0000004200 */
[----:B------:R-:W-:-:S02]  /*4c50*/  F2FP.PACK_AB R4, R168, R169 ;  /* 0x000000a9a804723e */ /* 0x000fc400000000ff */
[----:B------:R-:W-:Y:S01]  /*4c60*/  F2FP.PACK_AB R6, R166, R167 ;  /* 0x000000a7a606723e */ /* 0x000fe200000000ff */
[----:B-1----:R-:W-:Y:S01]  /*4c70*/  FFMA.FTZ R3, R149, c[0x0][0x2d0], -R0 ;  /* 0x0000b40095037a23 */ /* 0x002fe20000010800 */
[----:B------:R-:W-:-:S03]  /*4c80*/  F2FP.PACK_AB R5, R164, R165 ;  /* 0x000000a5a405723e */ /* 0x000fc600000000ff */
[----:B------:R-:W1:Y:S02]  /*4c90*/  MUFU.EX2 R162, R3 ;  /* 0x0000000300a27308 */ /* 0x000e640000000800 */
[----:B-1----:R-:W-:Y:S01]  /*4ca0*/  F2FP.PACK_AB R7, R162, R163 ;  /* 0x000000a3a207723e */ /* 0x002fe200000000ff */
[----:B------:R-:W-:Y:S02]  /*4cb0*/  FFMA.FTZ R3, R151, c[0x0][0x2d0], -R2 ;  /* 0x0000b40097037a23 */ /* 0x000fe40000010802 */
[----:B------:R-:W-:-:S03]  /*4cc0*/  IMAD.MOV.U32 R151, RZ, RZ, R145 ;  /* 0x000000ffff977224 */ /* 0x000fc600078e0091 */
[----:B------:R1:W-:Y:S01]  /*4cd0*/  MUFU.EX2 R149, R3 ;  /* 0x0000000300957308 */ /* 0x0003e20000000800 */
[C---:B------:R-:W-:Y:S08]  /*4ce0*/  HMMA.16816.F32 R80, R4.reuse, R12, R52 ;  /* 0x0000000c0450723c */ /* 0x040ff00000001834 */
[----:B------:R-:W-:Y:S01]  /*4cf0*/  HMMA.16816.F32 R76, R4, R14, R60 ;  /* 0x0000000e044c723c */ /* 0x000fe2000000183c */
[----:B------:R-:W3:Y:S01]  /*4d00*/  LDSM.16.MT88.4 R12, [R199+0x5000] ;  /* 0x00500000c70c783b */ /* 0x000ee20000004200 */
[----:B-1----:R-:W-:-:S06]  /*4d10*/  FFMA.FTZ R3, R152, c[0x0][0x2d0], -R2 ;  /* 0x0000b40098037a23 */ /* 0x002fcc0000010802 */
[C---:B--2---:R-:W-:Y:S01]  /*4d20*/  HMMA.16816.F32 R72, R4.reuse, R8, R48 ;  /* 0x000000080448723c */ /* 0x044fe20000001830 */
[----:B------:R-:W-:Y:S01]  /*4d30*/  IMAD.MOV.U32 R152, RZ, RZ, R144 ;  /* 0x000000ffff987224 */ /* 0x000fe200078e0090 */
[----:B------:R1:W2:Y:S06]  /*4d40*/  MUFU.EX2 R148, R3 ;  /* 0x0000000300947308 */ /* 0x0002ac0000000800 */
[C---:B------:R-:W-:Y:S01]  /*4d50*/  HMMA.16816.F32 R68, R4.reuse, R10, R32 ;  /* 0x0000000a0444723c */ /* 0x040fe20000001820 */
[----:B------:R-:W2:Y:S04]  /*4d60*/  LDSM.16.MT88.4 R8, [R198+0x5000] ;  /* 0x00500000c608783b */ /* 0x000ea80000004200 */
[----:B------:R-:W-:Y:S03]  /*4d70*/  LDSM.16.MT88.4 R32, [R197+0x2000] ;  /* 0x00200000c520783b */ /* 0x000fe60000004200 */
[----:B-----5:R-:W-:Y:S01]  /*4d80*/  HMMA.16816.F32 R64, R4, R20, R28 ;  /* 0x000000140440723c */ /* 0x020fe2000000181c */
[----:B------:R-:W5:Y:S01]  /*4d90*/  LDSM.16.MT88.4 R28, [R200+0x5000] ;  /* 0x00500000c81c783b */ /* 0x000f620000004200 */
[----:B-1----:R-:W-:-:S02]  /*4da0*/  FFMA.FTZ R3, R150, c[0x0][0x2d0], -R2 ;  /* 0x0000b40096037a23 */ /* 0x002fc40000010802 */
[----:B------:R-:W-:Y:S02]  /*4db0*/  IMAD.MOV.U32 R150, RZ, RZ, R143 ;  /* 0x000000ffff967224 */ /* 0x000fe400078e008f */
[----:B------:R1:W-:Y:S02]  /*4dc0*/  MUFU.EX2 R147, R3 ;  /* 0x0000000300937308 */ /* 0x0003e40000000800 */
[C---:B----4-:R-:W-:Y:S08]  /*4dd0*/  HMMA.16816.F32 R52, R4.reuse, R24, R92 ;  /* 0x000000180434723c */ /* 0x050ff0000000185c */
[----:B------:R-:W-:Y:S01]  /*4de0*/  HMMA.16816.F32 R56, R4, R26, R88 ;  /* 0x0000001a0438723c */ /* 0x000fe20000001858 */
[----:B------:R-:W4:Y:S01]  /*4df0*/  LDSM.16.MT88.4 R24, [R199+0x2000] ;  /* 0x00200000c718783b */ /* 0x000f220000004200 */
[----:B-1----:R-:W-:-:S06]  /*4e00*/  FFMA.FTZ R3, R153, c[0x0][0x2d0], -R2 ;  /* 0x0000b40099037a23 */ /* 0x002fcc0000010802 */
[C---:B---3--:R-:W-:Y:S01]  /*4e10*/  HMMA.16816.F32 R48, R4.reuse, R16, R104 ;  /* 0x000000100430723c */ /* 0x048fe20000001868 */
[----:B------:R-:W-:Y:S01]  /*4e20*/  IMAD.MOV.U32 R153, RZ, RZ, R142 ;  /* 0x000000ffff997224 */ /* 0x000fe200078e008e */
[----:B------:R1:W3:Y:S06]  /*4e30*/  MUFU.EX2 R146, R3 ;  /* 0x0000000300927308 */ /* 0x0002ec0000000800 */
[C---:B------:R-:W-:Y:S01]  /*4e40*/  HMMA.16816.F32 R40, R4.reuse, R18, R96 ;  /* 0x000000120428723c */ /* 0x040fe20000001860 */
[----:B------:R-:W3:Y:S07]  /*4e50*/  LDSM.16.MT88.4 R16, [R198+0x2000] ;  /* 0x00200000c610783b */ /* 0x000eee0000004200 */
[----:B------:R-:W-:Y:S01]  /*4e60*/  HMMA.16816.F32 R60, R4, R22, R100 ;  /* 0x00000016043c723c */ /* 0x000fe20000001864 */
[----:B------:R-:W3:Y:S01]  /*4e70*/  LDSM.16.MT88.4 R20, [R200+0x2000] ;  /* 0x00200000c814783b */ /* 0x000ee20000004200 */
[----:B-1----:R-:W-:-:S02]  /*4e80*/  FFMA.FTZ R3, R154, c[0x0][0x2d0], -R0 ;  /* 0x0000b4009a037a23 */ /* 0x002fc40000010800 */
[----:B------:R-:W-:Y:S02]  /*4e90*/  IMAD.MOV.U32 R154, RZ, RZ, R136 ;  /* 0x000000ffff9a7224 */ /* 0x000fe400078e0088 */
[----:B------:R1:W-:Y:S02]  /*4ea0*/  MUFU.EX2 R145, R3 ;  /* 0x0000000300917308 */ /* 0x0003e40000000800 */
[C---:B------:R-:W-:Y:S08]  /*4eb0*/  HMMA.16816.F32 R44, R4.reuse, R12, R36 ;  /* 0x0000000c042c723c */ /* 0x040ff00000001824 */
[----:B------:R-:W-:Y:S01]  /*4ec0*/  HMMA.16816.F32 R36, R4, R14, R112 ;  /* 0x0000000e0424723c */ /* 0x000fe20000001870 */
[----:B------:R-:W3:Y:S01]  /*4ed0*/  LDSM.16.MT88.4 R12, [R197+0x5800] ;  /* 0x00580000c50c783b */ /* 0x000ee20000004200 */
[----:B-1----:R-:W-:-:S06]  /*4ee0*/  FFMA.FTZ R3, R155, c[0x0][0x2d0], -R0 ;  /* 0x0000b4009b037a23 */ /* 0x002fcc0000010800 */
[C---:B--2---:R-:W-:Y:S01]  /*4ef0*/  HMMA.16816.F32 R88, R4.reuse, R8, R124 ;  /* 0x000000080458723c */ /* 0x044fe2000000187c */
[----:B------:R-:W-:Y:S01]  /*4f00*/  IMAD.MOV.U32 R155, RZ, RZ, R137 ;  /* 0x000000ffff9b7224 */ /* 0x000fe200078e0089 */
[----:B------:R1:W2:Y:S05]  /*4f10*/  MUFU.EX2 R144, R3 ;  /* 0x0000000300907308 */ /* 0x0002aa0000000800 */
[----:B------:R-:W-:Y:S01]  /*4f20*/  IMAD.MOV.U32 R127, RZ, RZ, R141 ;  /* 0x000000ffff7f7224 */ /* 0x000fe200078e008d */
[----:B------:R-:W-:Y:S01]  /*4f30*/  HMMA.16816.F32 R104, R4, R10, R120 ;  /* 0x0000000a0468723c */ /* 0x000fe20000001878 */
[----:B------:R-:W4:Y:S01]  /*4f40*/  LDSM.16.MT88.4 R8, [R199+0x5800] ;  /* 0x00580000c708783b */ /* 0x000f220000004200 */
[----:B------:R-:W-:-:S06]  /*4f50*/  IMAD.MOV.U32 R126, RZ, RZ, R140 ;  /* 0x000000ffff7e7224 */ /* 0x000fcc00078e008c */
[C---:B-----5:R-:W-:Y:S01]  /*4f60*/  HMMA.16816.F32 R116, R4.reuse, R28, R116 ;  /* 0x0000001c0474723c */ /* 0x060fe20000001874 */
[----:B-1----:R-:W-:Y:S02]  /*4f70*/  FFMA.FTZ R3, R160, c[0x0][0x2d0], -R0 ;  /* 0x0000b400a0037a23 */ /* 0x002fe40000010800 */
[----:B------:R-:W-:Y:S02]  /*4f80*/  IMAD.MOV.U32 R160, RZ, RZ, R138 ;  /* 0x000000ffffa07224 */ /* 0x000fe400078e008a */
[----:B------:R1:W-:Y:S03]  /*4f90*/  MUFU.EX2 R143, R3 ;  /* 0x00000003008f7308 */ /* 0x0003e60000000800 */
[----:B------:R-:W-:Y:S01]  /*4fa0*/  HMMA.16816.F32 R92, R4, R30, R84 ;  /* 0x0000001e045c723c */ /* 0x000fe20000001854 */
[----:B------:R-:W-:Y:S06]  /*4fb0*/  LDSM.16.MT88.4 R28, [R198+0x5800] ;  /* 0x00580000c61c783b */ /* 0x000fec0000004200 */
[----:B------:R-:W-:-:S02]  /*4fc0*/  F2FP.PACK_AB R4, R148, R149 ;  /* 0x000000959404723e */ /* 0x000fc400000000ff */
[----:B---3--:R-:W-:Y:S02]  /*4fd0*/  F2FP.PACK_AB R6, R146, R147 ;  /* 0x000000939206723e */ /* 0x008fe400000000ff */
[----:B--2---:R-:W-:Y:S01]  /*4fe0*/  F2FP.PACK_AB R5, R144, R145 ;  /* 0x000000919005723e */ /* 0x004fe200000000ff */
        /* <DEDUP_REMOVED lines=9> */
[----:B-1----:R-:W-:-:S04]  /*5080*/  FFMA.FTZ R3, R171, c[0x0][0x2d0], -R2 ;  /* 0x0000b400ab037a23 */ /* 0x002fc80000010802 */
[----:B------:R1:W2:Y:S03]  /*5090*/  MUFU.EX2 R141, R3 ;  /* 0x00000003008d7308 */ /* 0x0002a60000000800 */
[C---:B------:R-:W-:Y:S08]  /*50a0*/  HMMA.16816.F32 R72, R4.reuse, R20, R52 ;  /* 0x000000140448723c */ /* 0x040ff00000001834 */
[----:B------:R-:W-:Y:S01]  /*50b0*/  HMMA.16816.F32 R64, R4, R22, R56 ;  /* 0x000000160440723c */ /* 0x000fe20000001838 */
[----:B------:R-:W3:Y:S01]  /*50c0*/  LDSM.16.MT88.4 R20, [R200+0x5800] ;  /* 0x00580000c814783b */ /* 0x000ee20000004200 */
[----:B-1----:R-:W-:-:S06]  /*50d0*/  FFMA.FTZ R3, R180, c[0x0][0x2d0], -R2 ;  /* 0x0000b400b4037a23 */ /* 0x002fcc0000010802 */
[C---:B------:R-:W-:Y:S01]  /*50e0*/  HMMA.16816.F32 R112, R4.reuse, R32, R80 ;  /* 0x000000200470723c */ /* 0x040fe20000001850 */
[----:B------:R1:W-:Y:S07]  /*50f0*/  MUFU.EX2 R140, R3 ;  /* 0x00000003008c7308 */ /* 0x0003ee0000000800 */
[C---:B------:R-:W-:Y:S01]  /*5100*/  HMMA.16816.F32 R80, R4.reuse, R18, R60 ;  /* 0x000000120450723c */ /* 0x040fe2000000183c */
[----:B------:R-:W-:Y:S07]  /*5110*/  LDSM.16.MT88.4 R16, [R197+0x2800] ;  /* 0x00280000c510783b */ /* 0x000fee0000004200 */
[----:B------:R-:W-:Y:S01]  /*5120*/  HMMA.16816.F32 R60, R4, R12, R48 ;  /* 0x0000000c043c723c */ /* 0x000fe20000001830 */
[----:B-1----:R-:W-:-:S04]  /*5130*/  FFMA.FTZ R3, R181, c[0x0][0x2d0], -R2 ;  /* 0x0000b400b5037a23 */ /* 0x002fc80000010802 */
[----:B------:R1:W4:Y:S03]  /*5140*/  MUFU.EX2 R139, R3 ;  /* 0x00000003008b7308 */ /* 0x0003260000000800 */
[C---:B------:R-:W-:Y:S01]  /*5150*/  HMMA.16816.F32 R52, R4.reuse, R14, R40 ;  /* 0x0000000e0434723c */ /* 0x040fe20000001828 */
[----:B------:R-:W5:Y:S07]  /*5160*/  LDSM.16.MT88.4 R12, [R199+0x2800] ;  /* 0x00280000c70c783b */ /* 0x000f6e0000004200 */
[----:B------:R-:W-:Y:S01]  /*5170*/  HMMA.16816.F32 R100, R4, R34, R76 ;  /* 0x000000220464723c */ /* 0x000fe2000000184c */
[----:B-1----:R-:W-:-:S07]  /*5180*/  FFMA.FTZ R3, R182, c[0x0][0x2d0], -R0 ;  /* 0x0000b400b6037a23 */ /* 0x002fce0000010800 */
[C---:B------:R-:W-:Y:S01]  /*5190*/  HMMA.16816.F32 R76, R4.reuse, R26, R68 ;  /* 0x0000001a044c723c */ /* 0x040fe20000001844 */
[----:B------:R-:W1:Y:S01]  /*51a0*/  LDSM.16.MT88.4 R24, [R200+0x2800] ;  /* 0x00280000c818783b */ /* 0x000e620000004200 */
[----:B------:R2:W-:Y:S06]  /*51b0*/  MUFU.EX2 R124, R3 ;  /* 0x00000003007c7308 */ /* 0x0005ec0000000800 */
[C---:B------:R-:W-:Y:S08]  /*51c0*/  HMMA.16816.F32 R48, R4.reuse, R8, R44 ;  /* 0x000000080430723c */ /* 0x040ff0000000182c */
[----:B---3--:R-:W-:Y:S01]  /*51d0*/  HMMA.16816.F32 R44, R4, R20, R116 ;  /* 0x00000014042c723c */ /* 0x008fe20000001874 */
[----:B------:R-:W-:Y:S01]  /*51e0*/  LDSM.16.MT88.4 R116, [R197+0x3000] ;  /* 0x00300000c574783b */ /* 0x000fe20000004200 */
[----:B--2---:R-:W-:-:S04]  /*51f0*/  FFMA.FTZ R3, R183, c[0x0][0x2d0], -R0 ;  /* 0x0000b400b7037a23 */ /* 0x004fc80000010800 */
[----:B------:R2:W3:Y:S02]  /*5200*/  MUFU.EX2 R138, R3 ;  /* 0x00000003008a7308 */ /* 0x0004e40000000800 */
[C---:B------:R-:W-:Y:S01]  /*5210*/  HMMA.16816.F32 R40, R4.reuse, R22, R92 ;  /* 0x000000160428723c */ /* 0x040fe2000000185c */
[----:B------:R-:W1:Y:S07]  /*5220*/  LDSM.16.MT88.4 R20, [R199+0x6000] ;  /* 0x00600000c714783b */ /* 0x000e6e0000004200 */
[----:B------:R-:W-:Y:S01]  /*5230*/  HMMA.16816.F32 R36, R4, R10, R36 ;  /* 0x0000000a0424723c */ /* 0x000fe20000001824 */
[----:B------:R-:W-:Y:S01]  /*5240*/  LDSM.16.MT88.4 R8, [R198+0x2800] ;  /* 0x00280000c608783b */ /* 0x000fe20000004200 */
[----:B--2---:R-:W-:-:S06]  /*5250*/  FFMA.FTZ R3, R214, c[0x0][0x2d0], -R0 ;  /* 0x0000b400d6037a23 */ /* 0x004fcc0000010800 */
[C---:B------:R-:W-:Y:S01]  /*5260*/  HMMA.16816.F32 R32, R4.reuse, R28, R88 ;  /* 0x0000001c0420723c */ /* 0x040fe20000001858 */
[----:B------:R-:W-:Y:S01]  /*5270*/  LDSM.16.MT88.4 R88, [R197+0x6800] ;  /* 0x00680000c558783b */ /* 0x000fe20000004200 */
[----:B------:R2:W-:Y:S06]  /*5280*/  MUFU.EX2 R137, R3 ;  /* 0x0000000300897308 */ /* 0x0005ec0000000800 */
[----:B------:R-:W-:Y:S01]  /*5290*/  HMMA.16816.F32 R56, R4, R30, R104 ;  /* 0x0000001e0438723c */ /* 0x000fe20000001868 */
[----:B------:R-:W-:Y:S06]  /*52a0*/  LDSM.16.MT88.4 R28, [R197+0x6000] ;  /* 0x00600000c51c783b */ /* 0x000fec0000004200 */
[----:B------:R-:W-:-:S02]  /*52b0*/  F2FP.PACK_AB R4, R141, R125 ;  /* 0x0000007d8d04723e */ /* 0x000fc400000000ff */
[----:B----4-:R-:W-:Y:S01]  /*52c0*/  F2FP.PACK_AB R6, R139, R140 ;  /* 0x0000008c8b06723e */ /* 0x010fe200000000ff */
[----:B--2---:R-:W-:Y:S01]  /*52d0*/  FFMA.FTZ R3, R208, c[0x0][0x2d0], -R0 ;  /* 0x0000b400d0037a23 */ /* 0x004fe20000010800 */
[----:B---3--:R-:W-:Y:S02]  /*52e0*/  F2FP.PACK_AB R5, R138, R124 ;  /* 0x0000007c8a05723e */ /* 0x008fe400000000ff */
[----:B------:R-:W-:Y:S01]  /*52f0*/  IADD3 R208, R151, -0x2, RZ ;  /* 0xfffffffe97d07810 */ /* 0x000fe20007ffe0ff */
[----:B------:R-:W2:Y:S03]  /*5300*/  MUFU.EX2 R136, R3 ;  /* 0x0000000300887308 */ /* 0x000ea60000000800 */
[----:B------:R-:W-:Y:S02]  /*5310*/  ISETP.GE.AND P0, PT, R208, R238, PT ;  /* 0x000000eed000720c */ /* 0x000fe40003f06270 */
[----:B--2---:R-:W-:Y:S01]  /*5320*/  F2FP.PACK_AB R7, R136, R137 ;  /* 0x000000898807723e */ /* 0x004fe200000000ff */
[----:B------:R-:W-:-:S04]  /*5330*/  FFMA.FTZ R3, R223, c[0x0][0x2d0], -R2 ;  /* 0x0000b400df037a23 */ /* 0x000fc80000010802 */
[----:B------:R2:W-:Y:S02]  /*5340*/  MUFU.EX2 R108, R3 ;  /* 0x00000003006c7308 */ /* 0x0005e40000000800 */
[C---:B-----5:R-:W-:Y:S08]  /*5350*/  HMMA.16816.F32 R68, R4.reuse, R12, R96 ;  /* 0x0000000c0444723c */ /* 0x060ff00000001860 */
[----:B------:R-:W-:Y:S01]  /*5360*/  HMMA.16816.F32 R76, R4, R14, R76 ;  /* 0x0000000e044c723c */ /* 0x000fe2000000184c */
[----:B------:R-:W3:Y:S01]  /*5370*/  LDSM.16.MT88.4 R12, [R198+0x6000] ;  /* 0x00600000c60c783b */ /* 0x000ee20000004200 */
[----:B--2---:R-:W-:-:S06]  /*5380*/  FFMA.FTZ R3, R224, c[0x0][0x2d0], -R2 ;  /* 0x0000b400e0037a23 */ /* 0x004fcc0000010802 */
[C---:B------:R-:W-:Y:S08]  /*5390*/  HMMA.16816.F32 R112, R4.reuse, R16, R112 ;  /* 0x000000100470723c */ /* 0x040ff00000001870 */
[C---:B------:R-:W-:Y:S08]  /*53a0*/  HMMA.16816.F32 R16, R4.reuse, R18, R100 ;  /* 0x000000120410723c */ /* 0x040ff00000001864 */
[C---:B-1----:R-:W-:Y:S01]  /*53b0*/  HMMA.16816.F32 R100, R4.reuse, R26, R64 ;  /* 0x0000001a0464723c */ /* 0x042fe20000001840 */
[----:B------:R1:W2:Y:S01]  /*53c0*/  MUFU.EX2 R26, R3 ;  /* 0x00000003001a7308 */ /* 0x0002a20000000800 */
[----:B------:R-:W-:Y:S06]  /*53d0*/  LDSM.16.MT88.4 R64, [R199+0x3000] ;  /* 0x00300000c740783b */ /* 0x000fec0000004200 */
[C---:B------:R-:W-:Y:S01]  /*53e0*/  HMMA.16816.F32 R96, R4.reuse, R24, R72 ;  /* 0x000000180460723c */ /* 0x040fe20000001848 */
[----:B------:R-:W-:Y:S07]  /*53f0*/  LDSM.16.MT88.4 R72, [R198+0x3000] ;  /* 0x00300000c648783b */ /* 0x000fee0000004200 */
[----:B------:R-:W-:Y:S01]  /*5400*/  HMMA.16816.F32 R48, R4, R20, R48 ;  /* 0x000000140430723c */ /* 0x000fe20000001830 */
[--C-:B-1----:R-:W-:Y:S01]  /*5410*/  FFMA.FTZ R3, R225, c[0x0][0x2d0], -R2.reuse ;  /* 0x0000b400e1037a23 */ /* 0x102fe20000010802 */
[----:B--2---:R-:W-:Y:S01]  /*5420*/  F2FP.PACK_AB R104, R26, R108 ;  /* 0x0000006c1a68723e */ /* 0x004fe200000000ff */
[----:B------:R-:W-:-:S02]  /*5430*/  FFMA.FTZ R2, R226, c[0x0][0x2d0], -R2 ;  /* 0x0000b400e2027a23 */ /* 0x000fc40000010802 */
[----:B------:R-:W-:Y:S03]  /*5440*/  MUFU.EX2 R25, R3 ;  /* 0x0000000300197308 */ /* 0x000fe60000000800 */
[C---:B---3--:R-:W-:Y:S05]  /*5450*/  HMMA.16816.F32 R32, R4.reuse, R12, R32 ;  /* 0x0000000c0420723c */ /* 0x048fea0000001820 */
[----:B------:R1:W2:Y:S03]  /*5460*/  MUFU.EX2 R24, R2 ;  /* 0x0000000200187308 */ /* 0x0002a60000000800 */
[C---:B------:R-:W-:Y:S01]  /*5470*/  HMMA.16816.F32 R92, R4.reuse, R10, R80 ;  /* 0x0000000a045c723c */ /* 0x040fe20000001850 */
[----:B------:R-:W-:Y:S07]  /*5480*/  LDSM.16.MT88.4 R80, [R200+0x3000] ;  /* 0x00300000c850783b */ /* 0x000fee0000004200 */
[----:B------:R-:W-:Y:S01]  /*5490*/  HMMA.16816.F32 R84, R4, R8, R84 ;  /* 0x000000080454723c */ /* 0x000fe20000001854 */
[----:B------:R-:W3:Y:S01]  /*54a0*/  LDSM.16.MT88.4 R8, [R200+0x6000] ;  /* 0x00600000c808783b */ /* 0x000ee20000004200 */
[----:B-1----:R-:W-:Y:S01]  /*54b0*/  FFMA.FTZ R2, R227, c[0x0][0x2d0], -R0 ;  /* 0x0000b400e3027a23 */ /* 0x002fe20000010800 */
[----:B--2---:R-:W-:-:S05]  /*54c0*/  F2FP.PACK_AB R106, R24, R25 ;  /* 0x00000019186a723e */ /* 0x004fca00000000ff */
[C---:B------:R-:W-:Y:S01]  /*54d0*/  HMMA.16816.F32 R120, R4.reuse, R28, R60 ;  /* 0x0000001c0478723c */ /* 0x040fe2000000183c */
[----:B------:R1:W-:Y:S07]  /*54e0*/  MUFU.EX2 R21, R2 ;  /* 0x0000000200157308 */ /* 0x0003ee0000000800 */
[C---:B------:R-:W-:Y:S08]  /*54f0*/  HMMA.16816.F32 R52, R4.reuse, R30, R52 ;  /* 0x0000001e0434723c */ /* 0x040ff00000001834 */
[----:B------:R-:W-:Y:S01]  /*5500*/  HMMA.16816.F32 R36, R4, R22, R36 ;  /* 0x000000160424723c */ /* 0x000fe20000001824 */
[----:B-1----:R-:W-:-:S04]  /*5510*/  FFMA.FTZ R2, R233, c[0x0][0x2d0], -R0 ;  /* 0x0000b400e9027a23 */ /* 0x002fc80000010800 */
[----:B------:R1:W2:Y:S03]  /*5520*/  MUFU.EX2 R20, R2 ;  /* 0x0000000200147308 */ /* 0x0002a60000000800 */
[C---:B------:R-:W-:Y:S08]  /*5530*/  HMMA.16816.F32 R56, R4.reuse, R14, R56 ;  /* 0x0000000e0438723c */ /* 0x040ff00000001838 */
[----:B---3--:R-:W-:Y:S01]  /*5540*/  HMMA.16816.F32 R44, R4, R8, R44 ;  /* 0x00000008042c723c */ /* 0x008fe2000000182c */
[--C-:B-1----:R-:W-:Y:S01]  /*5550*/  FFMA.FTZ R2, R232, c[0x0][0x2d0], -R0.reuse ;  /* 0x0000b400e8027a23 */ /* 0x102fe20000010800 */
[----:B--2---:R-:W-:Y:S01]  /*5560*/  F2FP.PACK_AB R105, R20, R21 ;  /* 0x000000151469723e */ /* 0x004fe200000000ff */
[----:B------:R-:W-:-:S02]  /*5570*/  FFMA.FTZ R0, R246, c[0x0][0x2d0], -R0 ;  /* 0x0000b400f6007a23 */ /* 0x000fc40000010800 */
[----:B------:R1:W-:Y:S03]  /*5580*/  MUFU.EX2 R13, R2 ;  /* 0x00000002000d7308 */ /* 0x0003e60000000800 */
[----:B------:R-:W-:Y:S01]  /*5590*/  HMMA.16816.F32 R40, R4, R10, R40 ;  /* 0x0000000a0428723c */ /* 0x000fe20000001828 */
[----:B------:R-:W-:Y:S04]  /*55a0*/  LDSM.16.MT88.4 R4, [R200+0x6800] ;  /* 0x00680000c804783b */ /* 0x000fe80000004200 */
[----:B------:R2:W3:Y:S01]  /*55b0*/  MUFU.EX2 R12, R0 ;  /* 0x00000000000c7308 */ /* 0x0004e20000000800 */
[----:B-1----:R-:W-:-:S04]  /*55c0*/  FADD.FTZ R2, R161, R127 ;  /* 0x0000007fa1027221 */ /* 0x002fc80000010000 */
[----:B------:R-:W-:Y:S02]  /*55d0*/  FADD.FTZ R2, R155, R2 ;  /* 0x000000029b027221 */ /* 0x000fe40000010000 */
[----:B--2---:R-:W-:Y:S01]  /*55e0*/  FADD.FTZ R0, R126, R170 ;  /* 0x000000aa7e007221 */ /* 0x004fe20000010000 */
[----:B---3--:R-:W-:Y:S01]  /*55f0*/  F2FP.PACK_AB R107, R12, R13 ;  /* 0x0000000d0c6b723e */ /* 0x008fe200000000ff */
        /* <DEDUP_REMOVED lines=23> */
[----:B------:R-:W-:Y:S01]  /*5770*/  FADD.FTZ R0, R215, R3 ;  /* 0x00000003d7007221 */ /* 0x000fe20000010000 */
[----:B------:R-:W1:Y:S01]  /*5780*/  LDSM.16.MT88.4 R92, [R199+0x6800] ;  /* 0x00680000c75c783b */ /* 0x000e620000004200 */
        /* <DEDUP_REMOVED lines=39> */
[----:B------:R-:W-:Y:S01]  /*5a00*/  HMMA.16816.F32 R92, R104, R94, R36 ;  /* 0x0000005e685c723c */ /* 0x000fe20000001824 */
[----:B------:R-:W-:-:S07]  /*5a10*/  FADD.FTZ R227, R12, R0 ;  /* 0x000000000ce37221 */ /* 0x000fce0000010000 */
[C---:B------:R-:W-:Y:S08]  /*5a20*/  HMMA.16816.F32 R100, R104.reuse, R102, R56 ;  /* 0x000000666864723c */ /* 0x040ff00000001838 */
[C---:B------:R-:W-:Y:S08]  /*5a30*/  HMMA.16816.F32 R124, R104.reuse, R4, R44 ;  /* 0x00000004687c723c */ /* 0x040ff0000000182c */
[----:B------:R-:W-:Y:S01]  /*5a40*/  HMMA.16816.F32 R104, R104, R6, R40 ;  /* 0x000000066868723c */ /* 0x000fe20000001828 */
[----:B------:R-:W-:Y:S07]  /*5a50*/  @!UPT UIADD3 URZ, URZ, URZ, URZ ;  /* 0x0000003f3f3ff290 */ /* 0x000fee000fffe03f */
[----:B------:R-:W-:Y:S11]  /*5a60*/  @!P0 BRA `(.L_x_1477) ;  /* 0x0000320000008947 */ /* 0x000ff60003800000 */
[----:B------:R-:W1:Y:S01]  /*5a70*/  S2R R151, SR_TID.X ;  /* 0x0000000000977919 */ /* 0x000e620000002100 */
[----:B------:R-:W-:Y:S01]  /*5a80*/  LOP3.LUT P1, RZ, R234, 0x2, RZ, 0xc0, !PT ;  /* 0x00000002eaff7812 */ /* 0x000fe2000782c0ff */
[----:B------:R-:W-:Y:S01]  /*5a90*/  IMAD.MOV.U32 R0, RZ, RZ, c[0x0][0x208] ;  /* 0x00008200ff007624 */ /* 0x000fe200078e00ff */
[----:B------:R-:W-:Y:S01]  /*5aa0*/  LOP3.LUT R209, R209, 0xfffffffd, RZ, 0xc0, !PT ;  /* 0xfffffffdd1d17812 */ /* 0x000fe200078ec0ff */
[----:B------:R-:W-:Y:S01]  /*5ab0*/  IMAD.MOV.U32 R214, RZ, RZ, c[0x0][0x20c] ;  /* 0x00008300ffd67624 */ /* 0x000fe200078e00ff */
[----:B------:R-:W-:Y:S01]  /*5ac0*/  ISETP.GE.AND P6, PT, R231, c[0x0][0x1d4], PT ;  /* 0x00007500e7007a0c */ /* 0x000fe20003fc6270 */
[----:B------:R-:W-:Y:S01]  /*5ad0*/  IMAD.SHL.U32 R247, R0, 0x40, RZ ;  /* 0x0000004000f77824 */ /* 0x000fe200078e00ff */
[----:B------:R-:W-:Y:S01]  /*5ae0*/  ISETP.GE.AND P5, PT, R228, c[0x0][0x1d4], PT ;  /* 0x00007500e4007a0c */ /* 0x000fe20003fa6270 */
[----:B------:R-:W-:Y:S01]  /*5af0*/  IMAD.MOV.U32 R232, RZ, RZ, R242 ;  /* 0x000000ffffe87224 */ /* 0x000fe200078e00f2 */
[C-C-:B------:R-:W-:Y:S01]  /*5b00*/  SHF.L.U64.HI R246, R0.reuse, 0x6, R214.reuse ;  /* 0x0000000600f67819 */ /* 0x140fe200000102d6 */
[----:B------:R-:W-:Y:S01]  /*5b10*/  IMAD.MOV.U32 R233, RZ, RZ, R241 ;  /* 0x000000ffffe97224 */ /* 0x000fe200078e00f1 */
[C---:B------:R-:W-:Y:S01]  /*5b20*/  SHF.L.U64.HI R215, R0.reuse, 0x5, R214 ;  /* 0x0000000500d77819 */ /* 0x040fe200000102d6 */
[----:B------:R-:W-:Y:S01]  /*5b30*/  IMAD.SHL.U32 R214, R0, 0x20, RZ ;  /* 0x0000002000d67824 */ /* 0x000fe200078e00ff */
[----:B------:R-:W-:-:S02]  /*5b40*/  LOP3.LUT P4, RZ, R234, 0x4, RZ, 0xc0, !PT ;  /* 0x00000004eaff7812 */ /* 0x000fc4000788c0ff */
[----:B------:R-:W-:-:S04]  /*5b50*/  @P1 LOP3.LUT R209, R209, 0x2, RZ, 0xfc, !PT ;  /* 0x00000002d1d11812 */ /* 0x000fc800078efcff */
[----:B------:R-:W-:Y:S02]  /*5b60*/  LOP3.LUT R209, R209, 0xfffffffe, RZ, 0xc0, !PT ;  /* 0xfffffffed1d17812 */ /* 0x000fe400078ec0ff */
[----:B-1----:R-:W-:-:S13]  /*5b70*/  ISETP.GT.AND P0, PT, R151, 0x7f, PT ;  /* 0x0000007f9700780c */ /* 0x002fda0003f04270 */
[----:B------:R-:W-:Y:S02]  /*5b80*/  @P0 LOP3.LUT R209, R209, 0x1, RZ, 0xfc, !PT ;  /* 0x00000001d1d10812 */ /* 0x000fe400078efcff */
.L_x_1480:
[----:B------:R-:W-:Y:S04]  /*5b90*/  DEPBAR.LE SB0, 0x0 ;  /* 0x000080000000791a */ /* 0x000fe80000000000 */
[----:B------:R-:W-:Y:S01]  /*5ba0*/  WARPSYNC 0xffffffff ;  /* 0xffffffff00007948 */ /* 0x000fe20003800000 */
[----:B------:R-:W-:Y:S01]  /*5bb0*/  BAR.SYNC.DEFER_BLOCKING 0x0 ;  /* 0x0000000000007b1d */ /* 0x000fe20000010000 */
[----:B------:R-:W-:Y:S02]  /*5bc0*/  LOP3.LUT P0, RZ, R234, 0x2, RZ, 0xc0, !PT ;  /* 0x00000002eaff7812 */ /* 0x000fe4000780c0ff */
[----:B------:R-:W-:Y:S02]  /*5bd0*/  IADD3 R0, R111, 0x20, RZ ;  /* 0x000000206f007810 */ /* 0x000fe40007ffe0ff */
[----:B------:R-:W-:Y:S02]  /*5be0*/  SHF.R.S32.HI R2, RZ, 0x1f, R208 ;  /* 0x0000001fff027819 */ /* 0x000fe400000114d0 */
[----:B------:R-:W-:Y:S03]  /*5bf0*/  LOP3.LUT R209, R209, 0xfffffffb, RZ, 0xc0, !PT ;  /* 0xfffffffbd1d17812 */ /* 0x000fe600078ec0ff */
[----:B------:R-:W-:Y:S02]  /*5c00*/  IMAD R108, R2, c[0x0][0x208], RZ ;  /* 0x00008200026c7a24 */ /* 0x000fe400078e02ff */
[C---:B------:R-:W-:Y:S02]  /*5c10*/  IMAD.WIDE.U32 R2, R208.reuse, c[0x0][0x208], RZ ;  /* 0x00008200d0027a25 */ /* 0x040fe400078e00ff */
[----:B------:R-:W-:Y:S02]  /*5c20*/  @P0 IADD3 R0, R111, -0x20, RZ ;  /* 0xffffffe06f000810 */ /* 0x000fe40007ffe0ff */
[----:B------:R-:W-:Y:S04]  /*5c30*/  IMAD R108, R208, c[0x0][0x20c], R108 ;  /* 0x00008300d06c7a24 */ /* 0x000fe800078e026c */
[----:B------:R-:W-:Y:S01]  /*5c40*/  IMAD.IADD R3, R3, 0x1, R108 ;  /* 0x0000000103037824 */ /* 0x000fe200078e026c */
[----:B------:R-:W1:Y:S03]  /*5c50*/  LDSM.16.M88.4 R8, [R111] ;  /* 0x000000006f08783b */ /* 0x000e660000000200 */
[----:B------:R-:W-:Y:S01]  /*5c60*/  IMAD R3, R3, 0x70, RZ ;  /* 0x0000007003037824 */ /* 0x000fe200078e02ff */
[----:B------:R-:W-:Y:S02]  /*5c70*/  BSSY B0, `(.L_x_1478) ;  /* 0x0000106000007945 */ /* 0x000fe40003800000 */
[----:B------:R-:W2:Y:S06]  /*5c80*/  LDSM.16.M88.4 R16, [R111+0x800] ;  /* 0x000800006f10783b */ /* 0x000eac0000000200 */
[----:B------:R-:W3:Y:S06]  /*5c90*/  LDSM.16.M88.4 R24, [R111+0x1000] ;  /* 0x001000006f18783b */ /* 0x000eec0000000200 */
[----:B------:R-:W4:Y:S06]  /*5ca0*/  LDSM.16.M88.4 R32, [R111+0x1800] ;  /* 0x001800006f20783b */ /* 0x000f2c0000000200 */
[----:B------:R-:W5:Y:S06]  /*5cb0*/  LDSM.16.M88.4 R40, [R111+0x2000] ;  /* 0x002000006f28783b */ /* 0x000f6c0000000200 */
[----:B------:R-:W3:Y:S06]  /*5cc0*/  LDSM.16.M88.4 R48, [R111+0x2800] ;  /* 0x002800006f30783b */ /* 0x000eec0000000200 */
[----:B------:R-:W4:Y:S01]  /*5cd0*/  LDSM.16.M88.4 R56, [R111+0x3000] ;  /* 0x003000006f38783b */ /* 0x000f220000000200 */
[C---:B-1----:R-:W-:Y:S05]  /*5ce0*/  HMMA.16816.F32 R4, R128.reuse, R8, RZ ;  /* 0x000000088004723c */ /* 0x042fea00000018ff */
[----:B------:R-:W1:Y:S03]  /*5cf0*/  LDSM.16.M88.4 R136, [R0] ;  /* 0x000000000088783b */ /* 0x000e660000000200 */
[C---:B------:R-:W-:Y:S03]  /*5d00*/  HMMA.16816.F32 R8, R128.reuse, R10, RZ ;  /* 0x0000000a8008723c */ /* 0x040fe600000018ff */
[----:B------:R-:W1:Y:S06]  /*5d10*/  LDSM.16.M88.4 R140, [R0+0x800] ;  /* 0x00080000008c783b */ /* 0x000e6c0000000200 */
[----:B------:R-:W1:Y:S01]  /*5d20*/  LDSM.16.M88.4 R144, [R0+0x1000] ;  /* 0x001000000090783b */ /* 0x000e620000000200 */
[C---:B--2---:R-:W-:Y:S05]  /*5d30*/  HMMA.16816.F32 R12, R128.reuse, R16, RZ ;  /* 0x00000010800c723c */ /* 0x044fea00000018ff */
[----:B------:R-:W-:Y:S03]  /*5d40*/  LDSM.16.M88.4 R152, [R0+0x3000] ;  /* 0x003000000098783b */ /* 0x000fe60000000200 */
[C---:B------:R-:W-:Y:S03]  /*5d50*/  HMMA.16816.F32 R16, R128.reuse, R18, RZ ;  /* 0x000000128010723c */ /* 0x040fe600000018ff */
[----:B------:R-:W2:Y:S05]  /*5d60*/  S2R R148, SR_TID.X ;  /* 0x0000000000947919 */ /* 0x000eaa0000002100 */
[C---:B---3--:R-:W-:Y:S08]  /*5d70*/  HMMA.16816.F32 R20, R128.reuse, R24, RZ ;  /* 0x000000188014723c */ /* 0x048ff000000018ff */
[C---:B------:R-:W-:Y:S08]  /*5d80*/  HMMA.16816.F32 R24, R128.reuse, R26, RZ ;  /* 0x0000001a8018723c */ /* 0x040ff000000018ff */
[C---:B----4-:R-:W-:Y:S01]  /*5d90*/  HMMA.16816.F32 R28, R128.reuse, R32, RZ ;  /* 0x00000020801c723c */ /* 0x050fe200000018ff */
[----:B--2---:R-:W-:Y:S03]  /*5da0*/  ISETP.GT.AND P2, PT, R148, 0x7f, PT ;  /* 0x0000007f9400780c */ /* 0x004fe60003f44270 */
[----:B------:R-:W-:Y:S04]  /*5db0*/  IMAD.WIDE.U32 R148, R2, 0x70, R214 ;  /* 0x0000007002947825 */ /* 0x000fe800078e00d6 */
[C---:B------:R-:W-:Y:S01]  /*5dc0*/  HMMA.16816.F32 R32, R128.reuse, R34, RZ ;  /* 0x000000228020723c */ /* 0x040fe200000018ff */
[----:B------:R-:W-:Y:S07]  /*5dd0*/  IMAD.IADD R108, R3, 0x1, R149 ;  /* 0x00000001036c7824 */ /* 0x000fee00078e0295 */
[C---:B-----5:R-:W-:Y:S01]  /*5de0*/  HMMA.16816.F32 R36, R128.reuse, R40, RZ ;  /* 0x000000288024723c */ /* 0x060fe200000018ff */
[----:B------:R-:W-:Y:S04]  /*5df0*/  @!P2 IADD3 R148, P1, P0, R214, R148, R214 ;  /* 0x00000094d694a210 */ /* 0x000fe8000783e0d6 */
[----:B------:R-:W-:Y:S02]  /*5e00*/  @!P2 IADD3.X R149, R215, R108, R215, P1, P0 ;  /* 0x0000006cd795a210 */ /* 0x000fe40000fe04d7 */
[----:B------:R-:W-:Y:S01]  /*5e10*/  @!P2 IADD3 R108, P0, R148, R242, RZ ;  /* 0x000000f2946ca210 */ /* 0x000fe20007f1e0ff */
[C---:B------:R-:W-:Y:S08]  /*5e20*/  HMMA.16816.F32 R40, R128.reuse, R42, RZ ;  /* 0x0000002a8028723c */ /* 0x040ff000000018ff */
[C---:B------:R-:W-:Y:S08]  /*5e30*/  HMMA.16816.F32 R44, R128.reuse, R48, RZ ;  /* 0x00000030802c723c */ /* 0x040ff000000018ff */
[C---:B------:R-:W-:Y:S08]  /*5e40*/  HMMA.16816.F32 R48, R128.reuse, R50, RZ ;  /* 0x000000328030723c */ /* 0x040ff000000018ff */
[C---:B------:R-:W-:Y:S08]  /*5e50*/  HMMA.16816.F32 R52, R128.reuse, R56, RZ ;  /* 0x000000388034723c */ /* 0x040ff000000018ff */
[----:B------:R-:W-:Y:S08]  /*5e60*/  HMMA.16816.F32 R56, R128, R58, RZ ;  /* 0x0000003a8038723c */ /* 0x000ff000000018ff */
[C---:B-1----:R-:W-:Y:S08]  /*5e70*/  HMMA.16816.F32 R4, R132.reuse, R136, R4 ;  /* 0x000000888404723c */ /* 0x042ff00000001804 */
[C---:B------:R-:W-:Y:S01]  /*5e80*/  HMMA.16816.F32 R8, R132.reuse, R138, R8 ;  /* 0x0000008a8408723c */ /* 0x040fe20000001808 */
[----:B------:R-:W1:Y:S07]  /*5e90*/  LDSM.16.M88.4 R136, [R0+0x1800] ;  /* 0x001800000088783b */ /* 0x000e6e0000000200 */
[C---:B------:R-:W-:Y:S07]  /*5ea0*/  HMMA.16816.F32 R12, R132.reuse, R140, R12 ;  /* 0x0000008c840c723c */ /* 0x040fee000000180c */
[----:B------:R-:W-:Y:S01]  /*5eb0*/  IMAD.WIDE.U32 R140, R2, 0x70, R232 ;  /* 0x00000070028c7825 */ /* 0x000fe200078e00e8 */
[C---:B------:R-:W-:Y:S04]  /*5ec0*/  HMMA.16816.F32 R16, R132.reuse, R142, R16 ;  /* 0x0000008e8410723c */ /* 0x040fe80000001810 */
[----:B------:R-:W-:Y:S01]  /*5ed0*/  IMAD.IADD R3, R141, 0x1, R3 ;  /* 0x000000018d037824 */ /* 0x000fe200078e0203 */
[----:B------:R-:W-:Y:S01]  /*5ee0*/  LEA R2, P1, R140, c[0x0][0x1f8], 0x1 ;  /* 0x00007e008c027a11 */ /* 0x000fe200078208ff */
[----:B------:R-:W-:Y:S01]  /*5ef0*/  @!P2 IMAD.X R141, R149, 0x1, R241, P0 ;  /* 0x00000001958da824 */ /* 0x000fe200000e06f1 */
[----:B------:R-:W-:Y:S01]  /*5f00*/  @!P2 LEA R162, P0, R108, c[0x0][0x1f8], 0x1 ;  /* 0x00007e006ca2aa11 */ /* 0x000fe200078008ff */
[C---:B------:R-:W-:Y:S01]  /*5f10*/  HMMA.16816.F32 R20, R132.reuse, R144, R20 ;  /* 0x000000908414723c */ /* 0x040fe20000001814 */
[----:B------:R-:W-:Y:S03]  /*5f20*/  LDSM.16.M88.4 R148, [R0+0x2800] ;  /* 0x002800000094783b */ /* 0x000fe60000000200 */
[----:B------:R-:W-:Y:S02]  /*5f30*/  LEA.HI.X R3, R140, c[0x0][0x1fc], R3, 0x1, P1 ;  /* 0x00007f008c037a11 */ /* 0x000fe400008f0c03 */
[----:B------:R-:W-:Y:S01]  /*5f40*/  @!P2 LEA.HI.X R163, R108, c[0x0][0x1fc], R141, 0x1, P0 ;  /* 0x00007f006ca3aa11 */ /* 0x000fe200000f0c8d */
[----:B------:R-:W-:Y:S01]  /*5f50*/  IMAD.MOV.U32 R108, RZ, RZ, R110 ;  /* 0x000000ffff6c7224 */ /* 0x000fe200078e006e */
[C---:B------:R-:W-:Y:S01]  /*5f60*/  HMMA.16816.F32 R24, R132.reuse, R146, R24 ;  /* 0x000000928418723c */ /* 0x040fe20000001818 */
[----:B------:R2:W3:Y:S03]  /*5f70*/  LDSM.16.M88.4 R140, [R0+0x2000] ;  /* 0x00200000008c783b */ /* 0x0004e60000000200 */
[-C--:B------:R-:W-:Y:S03]  /*5f80*/  IADD3 R160, P1, R2, R247.reuse, RZ ;  /* 0x000000f702a07210 */ /* 0x080fe60007f3e0ff */
[----:B------:R-:W-:Y:S01]  /*5f90*/  @!PT LDS RZ, [RZ] ;  /* 0x00000000fffff984 */ /* 0x000fe20000000800 */
[----:B------:R-:W-:Y:S01]  /*5fa0*/  @!PT LDS RZ, [RZ] ;  /* 0x00000000fffff984 */ /* 0x000fe20000000800 */
[----:B------:R-:W-:Y:S01]  /*5fb0*/  @!PT LDS RZ, [RZ] ;  /* 0x00000000fffff984 */ /* 0x000fe20000000800 */
[----:B------:R4:W-:Y:S01]  /*5fc0*/  LDGSTS.E.BYPASS.LTC128B.128 [R207+0x100], [R2.64], !P5 ;  /* 0x0010000002cf7fae */ /* 0x0009e2000e901d46 */
[----:B------:R-:W-:Y:S01]  /*5fd0*/  IADD3 R144, P0, R160, R247, RZ ;  /* 0x000000f7a0907210 */ /* 0x000fe20007f1e0ff */
[C---:B-1----:R-:W-:Y:S03]  /*5fe0*/  HMMA.16816.F32 R28, R132.reuse, R136, R28 ;  /* 0x00000088841c723c */ /* 0x042fe6000000181c */
[--C-:B------:R-:W-:Y:S01]  /*5ff0*/  IMAD.X R161, R3, 0x1, R246.reuse, P1 ;  /* 0x0000000103a17824 */ /* 0x100fe200008e06f6 */
[----:B------:R4:W-:Y:S03]  /*6000*/  LDGSTS.E.BYPASS.LTC128B.128 [R207+0x3900], [R2.64+0x80], !P6 ;  /* 0x0390008002cf7fae */ /* 0x0009e6000f101d46 */
[----:B------:R-:W-:Y:S01]  /*6010*/  IMAD.X R145, R161, 0x1, R246, P0 ;  /* 0x00000001a1917824 */ /* 0x000fe200000e06f6 */
[C---:B------:R-:W-:Y:S02]  /*6020*/  HMMA.16816.F32 R32, R132.reuse, R138, R32 ;  /* 0x0000008a8420723c */ /* 0x040fe40000001820 */
[----:B------:R1:W-:Y:S01]  /*6030*/  LDGSTS.E.BYPASS.LTC128B.128 [R207+0x1100], [R160.64], !P5 ;  /* 0x01100000a0cf7fae */ /* 0x0003e2000e901d46 */
[----:B------:R-:W-:Y:S02]  /*6040*/  ISETP.GT.AND P0, PT, R208, R238, PT ;  /* 0x000000eed000720c */ /* 0x000fe40003f04270 */
[C---:B--2---:R-:W-:Y:S03]  /*6050*/  IADD3 R0, R111.reuse, 0x40, RZ ;  /* 0x000000406f007810 */ /* 0x044fe60007ffe0ff */
[----:B------:R1:W-:Y:S01]  /*6060*/  LDGSTS.E.BYPASS.LTC128B.128 [R207+0x4900], [R160.64+0x80], !P6 ;  /* 0x04900080a0cf7fae */ /* 0x0003e2000f101d46 */
[----:B------:R-:W-:Y:S05]  /*6070*/  @P4 IADD3 R0, R111, -0x40, RZ ;  /* 0xffffffc06f004810 */ /* 0x000fea0007ffe0ff */
[----:B------:R2:W-:Y:S02]  /*6080*/  LDGSTS.E.BYPASS.LTC128B.128 [R207+0x2100], [R144.64], !P5 ;  /* 0x0210000090cf7fae */ /* 0x0005e4000e901d46 */
[----:B------:R-:W-:Y:S04]  /*6090*/  @P0 LOP3.LUT R209, R209, 0x4, RZ, 0xfc, !PT ;  /* 0x00000004d1d10812 */ /* 0x000fe800078efcff */
[----:B------:R2:W-:Y:S01]  /*60a0*/  LDGSTS.E.BYPASS.LTC128B.128 [R207+0x5900], [R144.64+0x80], !P6 ;  /* 0x0590008090cf7fae */ /* 0x0005e2000f101d46 */
[C---:B---3--:R-:W-:Y:S05]  /*60b0*/  HMMA.16816.F32 R36, R132.reuse, R140, R36 ;  /* 0x0000008c8424723c */ /* 0x048fea0000001824 */
[----:B------:R1:W-:Y:S03]  /*60c0*/  @!P2 LDGSTS.E.BYPASS.LTC128B.128 [R207+0x3100], [R162.64], !P5 ;  /* 0x03100000a2cfafae */ /* 0x0003e6000e901d46 */
[C---:B------:R-:W-:Y:S03]  /*60d0*/  HMMA.16816.F32 R40, R132.reuse, R142, R40 ;  /* 0x0000008e8428723c */ /* 0x040fe60000001828 */
[----:B------:R1:W-:Y:S06]  /*60e0*/  @!P2 LDGSTS.E.BYPASS.LTC128B.128 [R207+0x6900], [R162.64+0x80], !P6 ;  /* 0x06900080a2cfafae */ /* 0x0003ec000f101d46 */
[----:B------:R-:W-:Y:S01]  /*60f0*/  LDSM.16.M88.4 R164, [R0+0x1000] ;  /* 0x0010000000a4783b */ /* 0x000fe20000000200 */
[C---:B------:R-:W-:Y:S05]  /*6100*/  HMMA.16816.F32 R44, R132.reuse, R148, R44 ;  /* 0x00000094842c723c */ /* 0x040fea000000182c */
[----:B------:R-:W0:Y:S03]  /*6110*/  LDGDEPBAR ;  /* 0x00000000000079af */ /* 0x000e260000000000 */
[C---:B------:R-:W-:Y:S03]  /*6120*/  HMMA.16816.F32 R48, R132.reuse, R150, R48 ;  /* 0x000000968430723c */ /* 0x040fe60000001830 */
[----:B--2---:R-:W2:Y:S05]  /*6130*/  LDSM.16.M88.4 R144, [R0] ;  /* 0x000000000090783b */ /* 0x004eaa0000000200 */
[C---:B------:R-:W-:Y:S01]  /*6140*/  HMMA.16816.F32 R52, R132.reuse, R152, R52 ;  /* 0x000000988434723c */ /* 0x040fe20000001834 */
[----:B------:R-:W-:Y:S06]  /*6150*/  LDSM.16.M88.4 R168, [R0+0x1800] ;  /* 0x0018000000a8783b */ /* 0x000fec0000000200 */
[----:B-1----:R-:W1:Y:S01]  /*6160*/  LDSM.16.M88.4 R160, [R0+0x800] ;  /* 0x0008000000a0783b */ /* 0x002e620000000200 */
[----:B------:R-:W-:Y:S05]  /*6170*/  HMMA.16816.F32 R56, R132, R154, R56 ;  /* 0x0000009a8438723c */ /* 0x000fea0000001838 */
[----:B------:R-:W3:Y:S06]  /*6180*/  LDSM.16.M88.4 R136, [R0+0x2000] ;  /* 0x002000000088783b */ /* 0x000eec0000000200 */
[----:B------:R-:W5:Y:S06]  /*6190*/  LDSM.16.M88.4 R140, [R0+0x2800] ;  /* 0x00280000008c783b */ /* 0x000f6c0000000200 */
[----:B------:R-:W3:Y:S06]  /*61a0*/  LDSM.16.M88.4 R148, [R0+0x3000] ;  /* 0x003000000094783b */ /* 0x000eec0000000200 */
[----:B------:R-:W-:Y:S01]  /*61b0*/  LDSM.16.M88.4 R152, [R196+0x800] ;  /* 0x00080000c498783b */ /* 0x000fe20000000200 */
[C---:B--2---:R-:W-:Y:S05]  /*61c0*/  HMMA.16816.F32 R4, R156.reuse, R144, R4 ;  /* 0x000000909c04723c */ /* 0x044fea0000001804 */
[----:B------:R-:W-:Y:S03]  /*61d0*/  LDSM.16.M88.4 R180, [R111+0x6000] ;  /* 0x006000006fb4783b */ /* 0x000fe60000000200 */
[C---:B------:R-:W-:Y:S03]  /*61e0*/  HMMA.16816.F32 R8, R156.reuse, R146, R8 ;  /* 0x000000929c08723c */ /* 0x040fe60000001808 */
[----:B------:R-:W2:Y:S05]  /*61f0*/  LDSM.16.M88.4 R144, [R196] ;  /* 0x00000000c490783b */ /* 0x000eaa0000000200 */
[C---:B-1----:R-:W-:Y:S08]  /*6200*/  HMMA.16816.F32 R12, R156.reuse, R160, R12 ;  /* 0x000000a09c0c723c */ /* 0x042ff0000000180c */
        /* <DEDUP_REMOVED lines=10> */
[----:B------:R-:W1:Y:S07]  /*62b0*/  LDSM.16.M88.4 R136, [R196+0x1000] ;  /* 0x00100000c488783b */ /* 0x000e6e0000000200 */
[C---:B-----5:R-:W-:Y:S08]  /*62c0*/  HMMA.16816.F32 R44, R156.reuse, R140, R44 ;  /* 0x0000008c9c2c723c */ /* 0x060ff0000000182c */
[C---:B------:R-:W-:Y:S01]  /*62d0*/  HMMA.16816.F32 R48, R156.reuse, R142, R48 ;  /* 0x0000008e9c30723c */ /* 0x040fe20000001830 */
[----:B------:R-:W3:Y:S07]  /*62e0*/  LDSM.16.M88.4 R140, [R196+0x1800] ;  /* 0x00180000c48c783b */ /* 0x000eee0000000200 */
[C---:B------:R-:W-:Y:S08]  /*62f0*/  HMMA.16816.F32 R52, R156.reuse, R148, R52 ;  /* 0x000000949c34723c */ /* 0x040ff00000001834 */
[----:B------:R-:W-:Y:S01]  /*6300*/  HMMA.16816.F32 R56, R156, R150, R56 ;  /* 0x000000969c38723c */ /* 0x000fe20000001838 */
[----:B------:R-:W5:Y:S07]  /*6310*/  LDSM.16.M88.4 R148, [R196+0x2000] ;  /* 0x00200000c494783b */ /* 0x000f6e0000000200 */
[C---:B--2---:R-:W-:Y:S08]  /*6320*/  HMMA.16816.F32 R4, R172.reuse, R144, R4 ;  /* 0x00000090ac04723c */ /* 0x044ff00000001804 */
[C---:B------:R-:W-:Y:S01]  /*6330*/  HMMA.16816.F32 R8, R172.reuse, R146, R8 ;  /* 0x00000092ac08723c */ /* 0x040fe20000001808 */
[----:B------:R-:W2:Y:S07]  /*6340*/  LDSM.16.M88.4 R144, [R196+0x2800] ;  /* 0x00280000c490783b */ /* 0x000eae0000000200 */
[C---:B------:R-:W-:Y:S08]  /*6350*/  HMMA.16816.F32 R12, R172.reuse, R152, R12 ;  /* 0x00000098ac0c723c */ /* 0x040ff0000000180c */
[C---:B------:R-:W-:Y:S01]  /*6360*/  HMMA.16816.F32 R16, R172.reuse, R154, R16 ;  /* 0x0000009aac10723c */ /* 0x040fe20000001810 */
[----:B------:R-:W-:Y:S07]  /*6370*/  LDSM.16.M88.4 R152, [R111+0x4800] ;  /* 0x004800006f98783b */ /* 0x000fee0000000200 */
[C---:B-1----:R-:W-:Y:S08]  /*6380*/  HMMA.16816.F32 R20, R172.reuse, R136, R20 ;  /* 0x00000088ac14723c */ /* 0x042ff00000001814 */
[C---:B------:R-:W-:Y:S01]  /*6390*/  HMMA.16816.F32 R24, R172.reuse, R138, R24 ;  /* 0x0000008aac18723c */ /* 0x040fe20000001818 */
[----:B------:R-:W1:Y:S07]  /*63a0*/  LDSM.16.M88.4 R136, [R111+0x3800] ;  /* 0x003800006f88783b */ /* 0x000e6e0000000200 */
[C---:B---3--:R-:W-:Y:S08]  /*63b0*/  HMMA.16816.F32 R28, R172.reuse, R140, R28 ;  /* 0x0000008cac1c723c */ /* 0x048ff0000000181c */
[C---:B------:R-:W-:Y:S01]  /*63c0*/  HMMA.16816.F32 R32, R172.reuse, R142, R32 ;  /* 0x0000008eac20723c */ /* 0x040fe20000001820 */
[----:B------:R-:W3:Y:S07]  /*63d0*/  LDSM.16.M88.4 R140, [R111+0x4000] ;  /* 0x004000006f8c783b */ /* 0x000eee0000000200 */
[C---:B-----5:R-:W-:Y:S08]  /*63e0*/  HMMA.16816.F32 R36, R172.reuse, R148, R36 ;  /* 0x00000094ac24723c */ /* 0x060ff00000001824 */
[C---:B------:R-:W-:Y:S01]  /*63f0*/  HMMA.16816.F32 R40, R172.reuse, R150, R40 ;  /* 0x00000096ac28723c */ /* 0x040fe20000001828 */
[----:B------:R-:W-:Y:S07]  /*6400*/  LDSM.16.M88.4 R148, [R201+0x3800] ;  /* 0x00380000c994783b */ /* 0x000fee0000000200 */
[C---:B--2---:R-:W-:Y:S08]  /*6410*/  HMMA.16816.F32 R44, R172.reuse, R144, R44 ;  /* 0x00000090ac2c723c */ /* 0x044ff0000000182c */
[C---:B------:R-:W-:Y:S01]  /*6420*/  HMMA.16816.F32 R48, R172.reuse, R146, R48 ;  /* 0x00000092ac30723c */ /* 0x040fe20000001830 */
[----:B------:R-:W2:Y:S07]  /*6430*/  LDSM.16.M88.4 R144, [R111+0x6800] ;  /* 0x006800006f90783b */ /* 0x000eae0000000200 */
[C---:B------:R-:W-:Y:S08]  /*6440*/  HMMA.16816.F32 R52, R172.reuse, R160, R52 ;  /* 0x000000a0ac34723c */ /* 0x040ff00000001834 */
[----:B------:R-:W-:Y:S01]  /*6450*/  HMMA.16816.F32 R56, R172, R162, R56 ;  /* 0x000000a2ac38723c */ /* 0x000fe20000001838 */
[----:B------:R-:W-:Y:S07]  /*6460*/  LDSM.16.M88.4 R160, [R201+0x6800] ;  /* 0x00680000c9a0783b */ /* 0x000fee0000000200 */
[C---:B-1----:R-:W-:Y:S08]  /*6470*/  HMMA.16816.F32 R4, R176.reuse, R136, R4 ;  /* 0x00000088b004723c */ /* 0x042ff00000001804 */
[C---:B------:R-:W-:Y:S01]  /*6480*/  HMMA.16816.F32 R8, R176.reuse, R138, R8 ;  /* 0x0000008ab008723c */ /* 0x040fe20000001808 */
[----:B------:R-:W1:Y:S07]  /*6490*/  LDSM.16.M88.4 R136, [R201+0x4000] ;  /* 0x00400000c988783b */ /* 0x000e6e0000000200 */
[C---:B---3--:R-:W-:Y:S08]  /*64a0*/  HMMA.16816.F32 R12, R176.reuse, R140, R12 ;  /* 0x0000008cb00c723c */ /* 0x048ff0000000180c */
[C---:B------:R-:W-:Y:S01]  /*64b0*/  HMMA.16816.F32 R16, R176.reuse, R142, R16 ;  /* 0x0000008eb010723c */ /* 0x040fe20000001810 */
[----:B------:R-:W3:Y:S07]  /*64c0*/  LDSM.16.M88.4 R140, [R201+0x4800] ;  /* 0x00480000c98c783b */ /* 0x000eee0000000200 */
        /* <DEDUP_REMOVED lines=13> */
[----:B------:R-:W-:Y:S01]  /*65a0*/  HMMA.16816.F32 R56, R176, R146, R56 ;  /* 0x00000092b038723c */ /* 0x000fe20000001838 */
[----:B------:R-:W2:Y:S07]  /*65b0*/  LDSM.16.M88.4 R144, [R201+0x5800] ;  /* 0x00580000c990783b */ /* 0x000eae0000000200 */
[C---:B------:R-:W-:Y:S08]  /*65c0*/  HMMA.16816.F32 R4, R184.reuse, R148, R4 ;  /* 0x00000094b804723c */ /* 0x040ff00000001804 */
        /* <DEDUP_REMOVED lines=34> */
[----:B------:R-:W3:Y:S01]  /*67f0*/  LDSM.16.M88.4 R180, [R196+0x6800] ;  /* 0x00680000c4b4783b */ /* 0x000ee20000000200 */
[----:B------:R-:W-:Y:S05]  /*6800*/  DEPBAR.LE SB0, 0x0 ;  /* 0x000080000000791a */ /* 0x000fea0000000000 */
[----:B------:R-:W-:Y:S01]  /*6810*/  BAR.SYNC.DEFER_BLOCKING 0x0 ;  /* 0x0000000000007b1d */ /* 0x000fe20000010000 */
[C---:B--2---:R-:W-:Y:S08]  /*6820*/  HMMA.16816.F32 R44, R188.reuse, R144, R44 ;  /* 0x00000090bc2c723c */ /* 0x044ff0000000182c */
        /* <DEDUP_REMOVED lines=17> */
[----:B------:R-:W-:Y:S07]  /*6940*/  @!UPT UIADD3 URZ, URZ, URZ, URZ ;  /* 0x0000003f3f3ff290 */ /* 0x000fee000fffe03f */
[----:B------:R-:W-:-:S11]  /*6950*/  @!P0 BRA `(.L_x_1479) ;  /* 0x0000037000008947 */ /* 0x000fd60003800000 */
[----:B----4-:R-:W-:Y:S02]  /*6960*/  IADD3 R2, R208, -0x1, RZ ;  /* 0xffffffffd0027810 */ /* 0x010fe40007ffe0ff */
[----:B------:R-:W-:Y:S02]  /*6970*/  IADD3 R0, -R230, 0x70, RZ ;  /* 0x00000070e6007810 */ /* 0x000fe40007ffe1ff */
[----:B------:R-:W-:Y:S01]  /*6980*/  SHF.R.S32.HI R3, RZ, 0x1f, R2 ;  /* 0x0000001fff037819 */ /* 0x000fe20000011402 */
[----:B------:R-:W-:Y:S01]  /*6990*/  IMAD.WIDE.U32 R136, R2, c[0x0][0x1e0], RZ ;  /* 0x0000780002887a25 */ /* 0x000fe200078e00ff */
[C---:B------:R-:W-:Y:S02]  /*69a0*/  ISETP.GE.AND P2, PT, R0.reuse, 0x21, PT ;  /* 0x000000210000780c */ /* 0x040fe40003f46270 */
[C---:B------:R-:W-:Y:S01]  /*69b0*/  ISETP.GE.AND P1, PT, R0.reuse, 0x41, PT ;  /* 0x000000410000780c */ /* 0x040fe20003f26270 */
[----:B------:R-:W-:Y:S01]  /*69c0*/  IMAD R3, R3, c[0x0][0x1e0], RZ ;  /* 0x0000780003037a24 */ /* 0x000fe200078e02ff */
[----:B------:R-:W-:Y:S02]  /*69d0*/  ISETP.GE.AND P3, PT, R0, 0x1, PT ;  /* 0x000000010000780c */ /* 0x000fe40003f66270 */
[----:B------:R-:W-:Y:S01]  /*69e0*/  P2R R144, PR, RZ, 0x10 ;  /* 0x00000010ff907803 */ /* 0x000fe20000000000 */
[----:B------:R-:W-:Y:S04]  /*69f0*/  IMAD R2, R2, c[0x0][0x1e4], R3 ;  /* 0x0000790002027a24 */ /* 0x000fe800078e0203 */
[----:B------:R-:W-:Y:S02]  /*6a00*/  IMAD.IADD R137, R137, 0x1, R2 ;  /* 0x0000000189897824 */ /* 0x000fe400078e0202 */
[----:B------:R-:W-:Y:S04]  /*6a10*/  IMAD.WIDE.U32 R2, R136, 0x70, RZ ;  /* 0x0000007088027825 */ /* 0x000fe800078e00ff */
[----:B------:R-:W-:Y:S02]  /*6a20*/  IMAD R136, R137, 0x70, RZ ;  /* 0x0000007089887824 */ /* 0x000fe400078e02ff */
[----:B------:R-:W-:Y:S02]  /*6a30*/  @P2 IMAD.MOV.U32 R137, RZ, RZ, c[0x0][0x1e0] ;  /* 0x00007800ff892624 */ /* 0x000fe400078e00ff */
[----:B------:R-:W-:Y:S02]  /*6a40*/  @P2 IMAD.MOV.U32 R138, RZ, RZ, c[0x0][0x1e4] ;  /* 0x00007900ff8a2624 */ /* 0x000fe400078e00ff */
[----:B------:R-:W-:Y:S01]  /*6a50*/  IMAD.IADD R3, R3, 0x1, R136 ;  /* 0x0000000103037824 */ /* 0x000fe200078e0288 */
[CC--:B------:R-:W-:Y:S01]  /*6a60*/  @P2 LEA R139, P0, R137.reuse, R2.reuse, 0x5 ;  /* 0x00000002898b2211 */ /* 0x0c0fe200078028ff */
[----:B------:R-:W-:Y:S03]  /*6a70*/  @P1 IMAD.MOV.U32 R136, RZ, RZ, c[0x0][0x1e0] ;  /* 0x00007800ff881624 */ /* 0x000fe600078e00ff */
[-C--:B------:R-:W-:Y:S01]  /*6a80*/  @P2 LEA.HI.X R140, R137, R3.reuse, R138, 0x5, P0 ;  /* 0x00000003898c2211 */ /* 0x080fe200000f2c8a */
[----:B------:R-:W-:Y:S01]  /*6a90*/  @P1 IMAD.MOV.U32 R137, RZ, RZ, c[0x0][0x1e4] ;  /* 0x00007900ff891624 */ /* 0x000fe200078e00ff */
[CC--:B------:R-:W-:Y:S04]  /*6aa0*/  @P1 LEA R142, P0, R136.reuse, R2.reuse, 0x6 ;  /* 0x00000002888e1211 */ /* 0x0c0fe800078030ff */
[----:B------:R-:W-:Y:S02]  /*6ab0*/  @P1 LEA.HI.X R143, R136, R3, R137, 0x6, P0 ;  /* 0x00000003888f1211 */ /* 0x000fe400000f3489 */
[----:B------:R-:W-:Y:S05]  /*6ac0*/  @P3 IADD3 R137, P0, R212, R2, RZ ;  /* 0x00000002d4893210 */ /* 0x000fea0007f1e0ff */
[--C-:B------:R-:W-:Y:S01]  /*6ad0*/  @P3 IMAD.X R138, R3, 0x1, R211.reuse, P0 ;  /* 0x00000001038a3824 */ /* 0x100fe200000e06d3 */
        /* <DEDUP_REMOVED lines=8> */
[----:B------:R-:W-:Y:S02]  /*6b60*/  @P1 IADD3 R139, P0, R142, R212, RZ ;  /* 0x000000d48e8b1210 */ /* 0x000fe40007f1e0ff */
[----:B------:R1:W-:Y:S03]  /*6b70*/  @P3 LDGSTS.E.BYPASS.LTC128B.128 [R207+0xb900], [R136.64+0x80], !P6 ;  /* 0x0b90008088cf3fae */ /* 0x0003e6000f101d46 */
[----:B------:R-:W-:Y:S01]  /*6b80*/  @P1 IMAD.X R142, R143, 0x1, R211, P0 ;  /* 0x000000018f8e1824 */ /* 0x000fe200000e06d3 */
[C---:B------:R-:W-:Y:S04]  /*6b90*/  @P2 LEA R140, P0, R138.reuse, c[0x0][0x1c8], 0x1 ;  /* 0x000072008a8c2a11 */ /* 0x040fe800078008ff */
[----:B------:R-:W-:Y:S02]  /*6ba0*/  @P2 LEA.HI.X R141, R138, c[0x0][0x1cc], R141, 0x1, P0 ;  /* 0x000073008a8d2a11 */ /* 0x000fe400000f0c8d */
[C---:B------:R-:W-:Y:S03]  /*6bb0*/  @P1 LEA R138, P0, R139.reuse, c[0x0][0x1c8], 0x1 ;  /* 0x000072008b8a1a11 */ /* 0x040fe600078008ff */
[----:B------:R1:W-:Y:S01]  /*6bc0*/  @P2 LDGSTS.E.BYPASS.LTC128B.128 [R207+0x9100], [R140.64], !P5 ;  /* 0x091000008ccf2fae */ /* 0x0003e2000e901d46 */
[----:B------:R-:W-:Y:S02]  /*6bd0*/  @P1 LEA.HI.X R139, R139, c[0x0][0x1cc], R142, 0x1, P0 ;  /* 0x000073008b8b1a11 */ /* 0x000fe400000f0c8e */
[----:B------:R-:W-:Y:S02]  /*6be0*/  ISETP.GE.AND P0, PT, R0, 0x61, PT ;  /* 0x000000610000780c */ /* 0x000fe40003f06270 */
[----:B------:R1:W-:Y:S05]  /*6bf0*/  @P2 LDGSTS.E.BYPASS.LTC128B.128 [R207+0xc900], [R140.64+0x80], !P6 ;  /* 0x0c9000808ccf2fae */ /* 0x0003ea000f101d46 */
[----:B------:R1:W-:Y:S05]  /*6c00*/  @P1 LDGSTS.E.BYPASS.LTC128B.128 [R207+0xa100], [R138.64], !P5 ;  /* 0x0a1000008acf1fae */ /* 0x0003ea000e901d46 */
[----:B------:R1:W-:Y:S01]  /*6c10*/  @P1 LDGSTS.E.BYPASS.LTC128B.128 [R207+0xd900], [R138.64+0x80], !P6 ;  /* 0x0d9000808acf1fae */ /* 0x0003e2000f101d46 */
[----:B------:R-:W-:Y:S02]  /*6c20*/  @P0 IMAD.MOV.U32 R142, RZ, RZ, c[0x0][0x1e0] ;  /* 0x00007800ff8e0624 */ /* 0x000fe400078e00ff */
[----:B------:R-:W-:Y:S02]  /*6c30*/  @P0 IMAD.MOV.U32 R0, RZ, RZ, c[0x0][0x1e4] ;  /* 0x00007900ff000624 */ /* 0x000fe400078e00ff */
[----:B------:R-:W-:Y:S04]  /*6c40*/  @P0 IMAD.WIDE.U32 R2, R142, 0x60, R2 ;  /* 0x000000608e020825 */ /* 0x000fe800078e0002 */
[----:B------:R-:W-:Y:S01]  /*6c50*/  @P0 IMAD R142, R0, 0x60, RZ ;  /* 0x00000060008e0824 */ /* 0x000fe200078e02ff */
[----:B------:R-:W-:Y:S04]  /*6c60*/  @P0 IADD3 R0, P4, R212, R2, RZ ;  /* 0x00000002d4000210 */ /* 0x000fe80007f9e0ff */
[----:B------:R-:W-:Y:S02]  /*6c70*/  @P0 LEA R2, P3, R0, c[0x0][0x1c8], 0x1 ;  /* 0x0000720000020a11 */ /* 0x000fe400078608ff */
[----:B------:R-:W-:Y:S02]  /*6c80*/  @P0 IADD3.X R3, R211, R142, R3, P4, !PT ;  /* 0x0000008ed3030210 */ /* 0x000fe400027fe403 */
[----:B------:R-:W-:Y:S02]  /*6c90*/  ISETP.NE.AND P4, PT, R144, RZ, PT ;  /* 0x000000ff9000720c */ /* 0x000fe40003f85270 */
[----:B------:R-:W-:Y:S05]  /*6ca0*/  @P0 LEA.HI.X R3, R0, c[0x0][0x1cc], R3, 0x1, P3 ;  /* 0x0000730000030a11 */ /* 0x000fea00018f0c03 */
[----:B------:R1:W-:Y:S05]  /*6cb0*/  @P0 LDGSTS.E.BYPASS.LTC128B.128 [R207+0xb100], [R2.64], !P5 ;  /* 0x0b10000002cf0fae */ /* 0x0003ea000e901d46 */
[----:B------:R1:W-:Y:S02]  /*6cc0*/  @P0 LDGSTS.E.BYPASS.LTC128B.128 [R207+0xe900], [R2.64+0x80], !P6 ;  /* 0x0e90008002cf0fae */ /* 0x0003e4000f101d46 */
.L_x_1479:
[----:B----4-:R-:W-:Y:S05]  /*6cd0*/  BSYNC B0 ;  /* 0x0000000000007941 */ /* 0x010fea0003800000 */
.L_x_1478:
[----:B------:R-:W-:Y:S01]  /*6ce0*/  FMNMX.FTZ R0, R4, R110, !PT ;  /* 0x0000006e04007209 */ /* 0x000fe20007810000 */
[----:B-1----:R-:W-:Y:S01]  /*6cf0*/  LDSM.16.MT88.4 R140, [R199] ;  /* 0x00000000c78c783b */ /* 0x002fe20000004200 */
        /* <DEDUP_REMOVED lines=67> */
[----:B------:R-:W1:Y:S01]  /*7130*/  LDSM.16.MT88.4 R136, [R197] ;  /* 0x00000000c588783b */ /* 0x000e620000004200 */
[----:B------:R-:W-:Y:S02]  /*7140*/  FADD.FTZ R2, -R110, R108 ;  /* 0x0000006c6e027221 */ /* 0x000fe40000010100 */
[----:B------:R-:W-:Y:S02]  /*7150*/  FMUL.FTZ R108, R3, c[0x0][0x2d0] ;  /* 0x0000b400036c7a20 */ /* 0x000fe40000410000 */
[----:B------:R-:W-:Y:S02]  /*7160*/  FMUL.FTZ R0, R2, c[0x0][0x2d0] ;  /* 0x0000b40002007a20 */ /* 0x000fe40000410000 */
[--C-:B------:R-:W-:Y:S02]  /*7170*/  FFMA.FTZ R6, R6, c[0x0][0x2d0], -R108.reuse ;  /* 0x0000b40006067a23 */ /* 0x100fe4000001086c */
[----:B------:R2:W3:Y:S01]  /*7180*/  MUFU.EX2 R2, R0 ;  /* 0x0000000000027308 */ /* 0x0004e20000000800 */
        /* <DEDUP_REMOVED lines=14> */
[----:B--2---:R-:W-:Y:S02]  /*7270*/  FADD.FTZ R0, -R3, R109 ;  /* 0x0000006d03007221 */ /* 0x004fe40000010100 */
[----:B------:R-:W-:Y:S02]  /*7280*/  FMUL.FTZ R109, R110, c[0x0][0x2d0] ;  /* 0x0000b4006e6d7a20 */ /* 0x000fe40000410000 */
[----:B------:R-:W-:Y:S01]  /*7290*/  FMUL.FTZ R0, R0, c[0x0][0x2d0] ;  /* 0x0000b40000007a20 */ /* 0x000fe20000410000 */
[----:B------:R-:W-:Y:S01]  /*72a0*/  MUFU.EX2 R183, R14 ;  /* 0x0000000e00b77308 */ /* 0x000fe20000000800 */
[--C-:B------:R-:W-:Y:S02]  /*72b0*/  FFMA.FTZ R4, R4, c[0x0][0x2d0], -R109.reuse ;  /* 0x0000b40004047a23 */ /* 0x100fe4000001086d */
[--C-:B------:R-:W-:Y:S02]  /*72c0*/  FFMA.FTZ R5, R5, c[0x0][0x2d0], -R109.reuse ;  /* 0x0000b40005057a23 */ /* 0x100fe4000001086d */
[C---:B---3--:R-:W-:Y:S02]  /*72d0*/  FMUL.FTZ R60, R2.reuse, R60 ;  /* 0x0000003c023c7220 */ /* 0x048fe40000410000 */
        /* <DEDUP_REMOVED lines=8> */
[----:B------:R-:W3:Y:S01]  /*7360*/  MUFU.EX2 R0, R0 ;  /* 0x0000000000007308 */ /* 0x000ee20000000800 */
[C---:B------:R-:W-:Y:S02]  /*7370*/  FMUL.FTZ R76, R2.reuse, R76 ;  /* 0x0000004c024c7220 */ /* 0x040fe40000410000 */
[----:B------:R-:W-:Y:S02]  /*7380*/  FMUL.FTZ R77, R2, R77 ;  /* 0x0000004d024d7220 */ /* 0x000fe40000410000 */
[--C-:B------:R-:W-:Y:S02]  /*7390*/  FFMA.FTZ R12, R12, c[0x0][0x2d0], -R109.reuse ;  /* 0x0000b4000c0c7a23 */ /* 0x100fe4000001086d */
[--C-:B------:R-:W-:Y:S02]  /*73a0*/  FFMA.FTZ R13, R13, c[0x0][0x2d0], -R109.reuse ;  /* 0x0000b4000d0d7a23 */ /* 0x100fe4000001086d */
[C---:B------:R-:W-:Y:S01]  /*73b0*/  FMUL.FTZ R80, R2.reuse, R80 ;  /* 0x0000005002507220 */ /* 0x040fe20000410000 */
[----:B------:R4:W-:Y:S01]  /*73c0*/  MUFU.EX2 R224, R5 ;  /* 0x0000000500e07308 */ /* 0x0009e20000000800 */
        /* <DEDUP_REMOVED lines=13> */
[----:B------:R-:W-:Y:S02]  /*74a0*/  FMUL.FTZ R66, R0, R66 ;  /* 0x0000004200427220 */ /* 0x000fe40000410000 */
[----:B----4-:R-:W-:Y:S01]  /*74b0*/  FMUL.FTZ R5, R2, R113 ;  /* 0x0000007102057220 */ /* 0x010fe20000410000 */
[----:B------:R-:W-:Y:S01]  /*74c0*/  F2FP.PACK_AB R113, R220, R221 ;  /* 0x000000dddc71723e */ /* 0x000fe200000000ff */
[C---:B------:R-:W-:Y:S02]  /*74d0*/  FMUL.FTZ R67, R0.reuse, R67 ;  /* 0x0000004300437220 */ /* 0x040fe40000410000 */
[C---:B------:R-:W-:Y:S01]  /*74e0*/  FMUL.FTZ R70, R0.reuse, R70 ;  /* 0x0000004600467220 */ /* 0x040fe20000410000 */
[----:B------:R4:W-:Y:S01]  /*74f0*/  MUFU.EX2 R216, R13 ;  /* 0x0000000d00d87308 */ /* 0x0009e20000000800 */
[C---:B------:R-:W-:Y:S02]  /*7500*/  FMUL.FTZ R71, R0.reuse, R71 ;  /* 0x0000004700477220 */ /* 0x040fe40000410000 */
[----:B------:R-:W-:Y:S02]  /*7510*/  FMUL.FTZ R74, R0, R74 ;  /* 0x0000004a004a7220 */ /* 0x000fe40000410000 */
[--C-:B--2---:R-:W-:Y:S02]  /*7520*/  FFMA.FTZ R4, R9, c[0x0][0x2d0], -R109.reuse ;  /* 0x0000b40009047a23 */ /* 0x104fe4000001086d */
[----:B------:R-:W-:Y:S02]  /*7530*/  FMUL.FTZ R9, R2, R117 ;  /* 0x0000007502097220 */ /* 0x000fe40000410000 */
        /* <DEDUP_REMOVED lines=10> */
[----:B------:R-:W-:Y:S02]  /*75e0*/  FMUL.FTZ R91, R0, R91 ;  /* 0x0000005b005b7220 */ /* 0x000fe40000410000 */
[C---:B---3--:R-:W-:Y:S02]  /*75f0*/  FMUL.FTZ R12, R2.reuse, R120 ;  /* 0x00000078020c7220 */ /* 0x048fe40000410000 */
[----:B----4-:R-:W-:Y:S01]  /*7600*/  FMUL.FTZ R13, R2, R121 ;  /* 0x00000079020d7220 */ /* 0x010fe20000410000 */
[----:B------:R-:W-:Y:S01]  /*7610*/  MUFU.EX2 R171, R18 ;  /* 0x0000001200ab7308 */ /* 0x000fe20000000800 */
[----:B------:R-:W-:Y:S02]  /*7620*/  FMUL.FTZ R14, R0, R122 ;  /* 0x0000007a000e7220 */ /* 0x000fe40000410000 */
[--C-:B------:R-:W-:Y:S01]  /*7630*/  FFMA.FTZ R16, R16, c[0x0][0x2d0], -R109.reuse ;  /* 0x0000b40010107a23 */ /* 0x100fe2000001086d */
[----:B--2---:R-:W-:Y:S01]  /*7640*/  F2FP.PACK_AB R114, R222, R223 ;  /* 0x000000dfde72723e */ /* 0x004fe200000000ff */
[--C-:B------:R-:W-:Y:S02]  /*7650*/  FFMA.FTZ R4, R10, c[0x0][0x2d0], -R108.reuse ;  /* 0x0000b4000a047a23 */ /* 0x100fe4000001086c */
[----:B------:R-:W-:Y:S02]  /*7660*/  FMUL.FTZ R10, R0, R118 ;  /* 0x00000076000a7220 */ /* 0x000fe40000410000 */
[--C-:B------:R-:W-:Y:S01]  /*7670*/  FFMA.FTZ R17, R17, c[0x0][0x2d0], -R109.reuse ;  /* 0x0000b40011117a23 */ /* 0x100fe2000001086d */
[----:B------:R2:W-:Y:S01]  /*7680*/  MUFU.EX2 R219, R4 ;  /* 0x0000000400db7308 */ /* 0x0005e20000000800 */
[C---:B------:R-:W-:Y:S02]  /*7690*/  FMUL.FTZ R92, R2.reuse, R92 ;  /* 0x0000005c025c7220 */ /* 0x040fe40000410000 */
[----:B------:R-:W-:Y:S02]  /*76a0*/  FMUL.FTZ R93, R2, R93 ;  /* 0x0000005d025d7220 */ /* 0x000fe40000410000 */
[C---:B-----5:R-:W-:Y:S02]  /*76b0*/  FMUL.FTZ R15, R0.reuse, R123 ;  /* 0x0000007b000f7220 */ /* 0x060fe40000410000 */
[----:B------:R-:W-:Y:S01]  /*76c0*/  LDSM.16.MT88.4 R120, [R200+0x3800] ;  /* 0x00380000c878783b */ /* 0x000fe20000004200 */
[C---:B------:R-:W-:Y:S02]  /*76d0*/  FMUL.FTZ R94, R0.reuse, R94 ;  /* 0x0000005e005e7220 */ /* 0x040fe40000410000 */
[----:B------:R3:W-:Y:S01]  /*76e0*/  MUFU.EX2 R181, R16 ;  /* 0x0000001000b57308 */ /* 0x0007e20000000800 */
[----:B------:R-:W-:Y:S02]  /*76f0*/  FMUL.FTZ R95, R0, R95 ;  /* 0x0000005f005f7220 */ /* 0x000fe40000410000 */
[C---:B------:R-:W-:Y:S02]  /*7700*/  FMUL.FTZ R96, R2.reuse, R96 ;  /* 0x0000006002607220 */ /* 0x040fe40000410000 */
[----:B------:R-:W-:Y:S02]  /*7710*/  FMUL.FTZ R97, R2, R97 ;  /* 0x0000006102617220 */ /* 0x000fe40000410000 */
[C---:B------:R-:W-:Y:S02]  /*7720*/  FMUL.FTZ R98, R0.reuse, R98 ;  /* 0x0000006200627220 */ /* 0x040fe40000410000 */
[----:B------:R-:W-:Y:S01]  /*7730*/  FMUL.FTZ R99, R0, R99 ;  /* 0x0000006300637220 */ /* 0x000fe20000410000 */
[----:B------:R4:W-:Y:S01]  /*7740*/  MUFU.EX2 R180, R17 ;  /* 0x0000001100b47308 */ /* 0x0009e20000000800 */
[C---:B------:R-:W-:Y:S02]  /*7750*/  FMUL.FTZ R100, R2.reuse, R100 ;  /* 0x0000006402647220 */ /* 0x040fe40000410000 */
[----:B------:R-:W-:Y:S02]  /*7760*/  FMUL.FTZ R101, R2, R101 ;  /* 0x0000006502657220 */ /* 0x000fe40000410000 */
[--C-:B--2---:R-:W-:Y:S02]  /*7770*/  FFMA.FTZ R4, R11, c[0x0][0x2d0], -R108.reuse ;  /* 0x0000b4000b047a23 */ /* 0x104fe4000001086c */
[C---:B------:R-:W-:Y:S02]  /*7780*/  FMUL.FTZ R11, R0.reuse, R119 ;  /* 0x00000077000b7220 */ /* 0x040fe40000410000 */
[----:B------:R-:W2:Y:S01]  /*7790*/  LDSM.16.MT88.4 R116, [R202] ;  /* 0x00000000ca74783b */ /* 0x000ea20000004200 */
[----:B------:R-:W5:Y:S01]  /*77a0*/  MUFU.EX2 R218, R4 ;  /* 0x0000000400da7308 */ /* 0x000f620000000800 */
[C---:B------:R-:W-:Y:S02]  /*77b0*/  FMUL.FTZ R102, R0.reuse, R102 ;  /* 0x0000006600667220 */ /* 0x040fe40000410000 */
[----:B------:R-:W-:Y:S02]  /*77c0*/  FMUL.FTZ R103, R0, R103 ;  /* 0x0000006700677220 */ /* 0x000fe40000410000 */
[----:B---3--:R-:W-:Y:S02]  /*77d0*/  FMUL.FTZ R16, R2, R124 ;  /* 0x0000007c02107220 */ /* 0x008fe40000410000 */
[----:B------:R-:W-:Y:S02]  /*77e0*/  FMUL.FTZ R18, R0, R126 ;  /* 0x0000007e00127220 */ /* 0x000fe40000410000 */
[C---:B------:R-:W-:Y:S01]  /*77f0*/  FMUL.FTZ R104, R2.reuse, R104 ;  /* 0x0000006802687220 */ /* 0x040fe20000410000 */
[----:B------:R3:W2:Y:S01]  /*7800*/  MUFU.EX2 R170, R19 ;  /* 0x0000001300aa7308 */ /* 0x0006a20000000800 */
[----:B------:R-:W-:Y:S02]  /*7810*/  FMUL.FTZ R105, R2, R105 ;  /* 0x0000006902697220 */ /* 0x000fe40000410000 */
[----:B------:R-:W-:Y:S02]  /*7820*/  FMUL.FTZ R106, R0, R106 ;  /* 0x0000006a006a7220 */ /* 0x000fe40000410000 */
[----:B----4-:R-:W-:Y:S02]  /*7830*/  FMUL.FTZ R17, R2, R125 ;  /* 0x0000007d02117220 */ /* 0x010fe40000410000 */
[----:B------:R-:W-:Y:S02]  /*7840*/  FMUL.FTZ R107, R0, R107 ;  /* 0x0000006b006b7220 */ /* 0x000fe40000410000 */
[--C-:B------:R-:W-:Y:S01]  /*7850*/  FFMA.FTZ R20, R20, c[0x0][0x2d0], -R109.reuse ;  /* 0x0000b40014147a23 */ /* 0x100fe2000001086d */
[----:B------:R-:W-:Y:S01]  /*7860*/  MUFU.EX2 R167, R22 ;  /* 0x0000001600a77308 */ /* 0x000fe20000000800 */
[--C-:B------:R-:W-:Y:S02]  /*7870*/  FFMA.FTZ R21, R21, c[0x0][0x2d0], -R109.reuse ;  /* 0x0000b40015157a23 */ /* 0x100fe4000001086d */
[--C-:B------:R-:W-:Y:S01]  /*7880*/  FFMA.FTZ R24, R24, c[0x0][0x2d0], -R109.reuse ;  /* 0x0000b40018187a23 */ /* 0x100fe2000001086d */
[----:B-----5:R-:W-:Y:S01]  /*7890*/  F2FP.PACK_AB R115, R218, R219 ;  /* 0x000000dbda73723e */ /* 0x020fe200000000ff */
[----:B------:R-:W-:Y:S01]  /*78a0*/  FMUL.FTZ R4, R2, R112 ;  /* 0x0000007002047220 */ /* 0x000fe20000410000 */
[----:B------:R-:W-:Y:S01]  /*78b0*/  F2FP.PACK_AB R112, R224, R225 ;  /* 0x000000e1e070723e */ /* 0x000fe200000000ff */
[--C-:B------:R-:W-:Y:S02]  /*78c0*/  FFMA.FTZ R25, R25, c[0x0][0x2d0], -R109.reuse ;  /* 0x0000b40019197a23 */ /* 0x100fe4000001086d */
[--C-:B------:R-:W-:Y:S01]  /*78d0*/  FFMA.FTZ R29, R29, c[0x0][0x2d0], -R109.reuse ;  /* 0x0000b4001d1d7a23 */ /* 0x100fe2000001086d */
[----:B------:R-:W4:Y:S01]  /*78e0*/  MUFU.EX2 R169, R20 ;  /* 0x0000001400a97308 */ /* 0x000f220000000800 */
[--C-:B------:R-:W-:Y:S02]  /*78f0*/  FFMA.FTZ R33, R33, c[0x0][0x2d0], -R109.reuse ;  /* 0x0000b40021217a23 */ /* 0x100fe4000001086d */
[C---:B-1----:R-:W-:Y:S05]  /*7900*/  HMMA.16816.F32 R4, R112.reuse, R136, R4 ;  /* 0x000000887004723c */ /* 0x042fea0000001804 */
[----:B---3--:R-:W-:Y:S02]  /*7910*/  FMUL.FTZ R19, R0, R127 ;  /* 0x0000007f00137220 */ /* 0x008fe40000410000 */
[----:B------:R-:W-:Y:S01]  /*7920*/  LDSM.16.MT88.4 R124, [R197+0x4000] ;  /* 0x00400000c57c783b */ /* 0x000fe20000004200 */
[C---:B------:R-:W-:Y:S01]  /*7930*/  HMMA.16816.F32 R8, R112.reuse, R138, R8 ;  /* 0x0000008a7008723c */ /* 0x040fe20000001808 */
[----:B------:R-:W1:Y:S03]  /*7940*/  MUFU.EX2 R168, R21 ;  /* 0x0000001500a87308 */ /* 0x000e660000000800 */
[--C-:B------:R-:W-:Y:S02]  /*7950*/  FFMA.FTZ R35, R35, c[0x0][0x2d0], -R108.reuse ;  /* 0x0000b40023237a23 */ /* 0x100fe4000001086c */
[----:B------:R-:W-:Y:S01]  /*7960*/  FFMA.FTZ R37, R37, c[0x0][0x2d0], -R109 ;  /* 0x0000b40025257a23 */ /* 0x000fe2000001086d */
[----:B------:R-:W3:Y:S01]  /*7970*/  LDSM.16.MT88.4 R136, [R197+0x3800] ;  /* 0x00380000c588783b */ /* 0x000ee20000004200 */
[C---:B------:R-:W-:Y:S03]  /*7980*/  HMMA.16816.F32 R60, R112.reuse, R140, R60 ;  /* 0x0000008c703c723c */ /* 0x040fe6000000183c */
[----:B------:R5:W1:Y:S01]  /*7990*/  MUFU.EX2 R166, R23 ;  /* 0x0000001700a67308 */ /* 0x000a620000000800 */
[----:B------:R-:W-:Y:S02]  /*79a0*/  FFMA.FTZ R38, R38, c[0x0][0x2d0], -R108 ;  /* 0x0000b40026267a23 */ /* 0x000fe4000001086c */
[----:B------:R-:W-:Y:S02]  /*79b0*/  FFMA.FTZ R2, R2, R226, R225 ;  /* 0x000000e202027223 */ /* 0x000fe400000100e1 */
[C---:B------:R-:W-:Y:S01]  /*79c0*/  HMMA.16816.F32 R64, R112.reuse, R142, R64 ;  /* 0x0000008e7040723c */ /* 0x040fe20000001840 */
[----:B------:R-:W1:Y:S03]  /*79d0*/  LDSM.16.MT88.4 R140, [R199+0x3800] ;  /* 0x00380000c78c783b */ /* 0x000e660000004200 */
[----:B------:R-:W-:Y:S01]  /*79e0*/  FFMA.FTZ R0, R0, R227, R221 ;  /* 0x000000e300007223 */ /* 0x000fe200000100dd */
[----:B------:R-:W1:Y:S01]  /*79f0*/  MUFU.EX2 R165, R24 ;  /* 0x0000001800a57308 */ /* 0x000e620000000800 */
[----:B------:R-:W-:Y:S02]  /*7a00*/  FADD.FTZ R2, R224, R2 ;  /* 0x00000002e0027221 */ /* 0x000fe40000010000 */
[C---:B------:R-:W-:Y:S04]  /*7a10*/  HMMA.16816.F32 R68, R112.reuse, R144, R68 ;  /* 0x000000907044723c */ /* 0x040fe80000001844 */
[----:B------:R-:W-:Y:S02]  /*7a20*/  FADD.FTZ R0, R220, R0 ;  /* 0x00000000dc007221 */ /* 0x000fe40000010000 */
[----:B------:R-:W-:Y:S01]  /*7a30*/  FADD.FTZ R2, R223, R2 ;  /* 0x00000002df027221 */ /* 0x000fe20000010000 */
[----:B------:R-:W-:Y:S01]  /*7a40*/  MUFU.EX2 R164, R25 ;  /* 0x0000001900a47308 */ /* 0x000fe20000000800 */
[C---:B------:R-:W-:Y:S01]  /*7a50*/  HMMA.16816.F32 R72, R112.reuse, R146, R72 ;  /* 0x000000927048723c */ /* 0x040fe20000001848 */
[----:B-----5:R-:W-:Y:S03]  /*7a60*/  LDSM.16.MT88.4 R20, [R200+0x4000] ;  /* 0x00400000c814783b */ /* 0x020fe60000004200 */
[----:B------:R-:W-:Y:S02]  /*7a70*/  FADD.FTZ R0, R219, R0 ;  /* 0x00000000db007221 */ /* 0x000fe40000010000 */
[----:B------:R-:W-:Y:S02]  /*7a80*/  FADD.FTZ R2, R222, R2 ;  /* 0x00000002de027221 */ /* 0x000fe40000010000 */
[C---:B--2---:R-:W-:Y:S01]  /*7a90*/  HMMA.16816.F32 R76, R112.reuse, R116, R76 ;  /* 0x00000074704c723c */ /* 0x044fe2000000184c */
[----:B------:R-:W2:Y:S03]  /*7aa0*/  MUFU.EX2 R163, R26 ;  /* 0x0000001a00a37308 */ /* 0x000ea60000000800 */
[----:B------:R-:W-:Y:S02]  /*7ab0*/  FADD.FTZ R0, R218, R0 ;  /* 0x00000000da007221 */ /* 0x000fe40000010000 */
[----:B------:R-:W-:Y:S02]  /*7ac0*/  FADD.FTZ R2, R217, R2 ;  /* 0x00000002d9027221 */ /* 0x000fe40000010000 */
[C---:B------:R-:W-:Y:S01]  /*7ad0*/  HMMA.16816.F32 R80, R112.reuse, R118, R80 ;  /* 0x000000767050723c */ /* 0x040fe20000001850 */
[----:B------:R-:W5:Y:S02]  /*7ae0*/  LDSM.16.MT88.4 R116, [R198+0x3800] ;  /* 0x00380000c674783b */ /* 0x000f640000004200 */
[----:B------:R2:W2:Y:S01]  /*7af0*/  MUFU.EX2 R162, R27 ;  /* 0x0000001b00a27308 */ /* 0x0004a20000000800 */
[----:B------:R-:W-:Y:S02]  /*7b00*/  FADD.FTZ R0, R183, R0 ;  /* 0x00000000b7007221 */ /* 0x000fe40000010000 */
[----:B------:R-:W-:Y:S02]  /*7b10*/  FADD.FTZ R2, R216, R2 ;  /* 0x00000002d8027221 */ /* 0x000fe40000010000 */
[C---:B---3--:R-:W-:Y:S04]  /*7b20*/  HMMA.16816.F32 R84, R112.reuse, R136, R84 ;  /* 0x000000887054723c */ /* 0x048fe80000001854 */
[----:B------:R-:W-:Y:S01]  /*7b30*/  FADD.FTZ R0, R182, R0 ;  /* 0x00000000b6007221 */ /* 0x000fe20000010000 */
[----:B------:R-:W-:Y:S01]  /*7b40*/  MUFU.EX2 R160, R29 ;  /* 0x0000001d00a07308 */ /* 0x000fe20000000800 */
[----:B------:R-:W-:Y:S02]  /*7b50*/  FADD.FTZ R2, R181, R2 ;  /* 0x00000002b5027221 */ /* 0x000fe40000010000 */
[C---:B------:R-:W-:Y:S01]  /*7b60*/  HMMA.16816.F32 R88, R112.reuse, R138, R88 ;  /* 0x0000008a7058723c */ /* 0x040fe20000001858 */
[----:B------:R-:W3:Y:S03]  /*7b70*/  LDSM.16.MT88.4 R136, [R197+0x800] ;  /* 0x00080000c588783b */ /* 0x000ee60000004200 */
[----:B------:R-:W-:Y:S02]  /*7b80*/  FADD.FTZ R0, R171, R0 ;  /* 0x00000000ab007221 */ /* 0x000fe40000010000 */
[----:B------:R-:W-:Y:S01]  /*7b90*/  FADD.FTZ R2, R180, R2 ;  /* 0x00000002b4027221 */ /* 0x000fe20000010000 */
[----:B------:R-:W3:Y:S01]  /*7ba0*/  MUFU.EX2 R155, R30 ;  /* 0x0000001e009b7308 */ /* 0x000ee20000000800 */
[C---:B-1----:R-:W-:Y:S01]  /*7bb0*/  HMMA.16816.F32 R12, R112.reuse, R140, R12 ;  /* 0x0000008c700c723c */ /* 0x042fe2000000180c */
[----:B--2---:R-:W-:Y:S03]  /*7bc0*/  LDSM.16.MT88.4 R24, [R199+0x1000] ;  /* 0x00100000c718783b */ /* 0x004fe60000004200 */
[----:B------:R-:W-:Y:S02]  /*7bd0*/  FADD.FTZ R0, R170, R0 ;  /* 0x00000000aa007221 */ /* 0x000fe40000010000 */
[----:B----4-:R-:W-:Y:S02]  /*7be0*/  FADD.FTZ R2, R169, R2 ;  /* 0x00000002a9027221 */ /* 0x010fe40000010000 */
[C---:B------:R-:W-:Y:S01]  /*7bf0*/  HMMA.16816.F32 R92, R112.reuse, R142, R92 ;  /* 0x0000008e705c723c */ /* 0x040fe2000000185c */
[----:B------:R-:W1:Y:S01]  /*7c00*/  MUFU.EX2 R154, R31 ;  /* 0x0000001f009a7308 */ /* 0x000e620000000800 */
[----:B------:R-:W2:Y:S02]  /*7c10*/  LDSM.16.MT88.4 R140, [R199+0x800] ;  /* 0x00080000c78c783b */ /* 0x000ea40000004200 */
[----:B------:R-:W-:Y:S02]  /*7c20*/  FADD.FTZ R0, R167, R0 ;  /* 0x00000000a7007221 */ /* 0x000fe40000010000 */
[----:B------:R-:W-:Y:S02]  /*7c30*/  FADD.FTZ R2, R168, R2 ;  /* 0x00000002a8027221 */ /* 0x000fe40000010000 */
[----:B------:R-:W-:Y:S01]  /*7c40*/  FADD.FTZ R0, R166, R0 ;  /* 0x00000000a6007221 */ /* 0x000fe20000010000 */
[C---:B-----5:R-:W-:Y:S02]  /*7c50*/  HMMA.16816.F32 R96, R112.reuse, R116, R96 ;  /* 0x000000747060723c */ /* 0x060fe40000001860 */
[----:B------:R-:W-:Y:S01]  /*7c60*/  MUFU.EX2 R152, R33 ;  /* 0x0000002100987308 */ /* 0x000fe20000000800 */
[----:B------:R-:W-:Y:S02]  /*7c70*/  FADD.FTZ R2, R165, R2 ;  /* 0x00000002a5027221 */ /* 0x000fe40000010000 */
[----:B------:R-:W-:Y:S02]  /*7c80*/  FADD.FTZ R0, R163, R0 ;  /* 0x00000000a3007221 */ /* 0x000fe40000010000 */
[----:B------:R-:W-:Y:S01]  /*7c90*/  FADD.FTZ R2, R164, R2 ;  /* 0x00000002a4027221 */ /* 0x000fe20000010000 */
[C---:B------:R-:W-:Y:S01]  /*7ca0*/  HMMA.16816.F32 R100, R112.reuse, R118, R100 ;  /* 0x000000767064723c */ /* 0x040fe20000001864 */
[----:B------:R-:W4:Y:S03]  /*7cb0*/  LDSM.16.MT88.4 R116, [R198+0x800] ;  /* 0x00080000c674783b */ /* 0x000f260000004200 */
[----:B------:R-:W5:Y:S01]  /*7cc0*/  MUFU.EX2 R151, R34 ;  /* 0x0000002200977308 */ /* 0x000f620000000800 */
[----:B------:R-:W-:Y:S03]  /*7cd0*/  FADD.FTZ R0, R162, R0 ;  /* 0x00000000a2007221 */ /* 0x000fe60000010000 */
[C---:B------:R-:W-:Y:S04]  /*7ce0*/  HMMA.16816.F32 R16, R112.reuse, R120, R16 ;  /* 0x000000787010723c */ /* 0x040fe80000001810 */
[----:B---3--:R-:W-:Y:S02]  /*7cf0*/  FADD.FTZ R0, R155, R0 ;  /* 0x000000009b007221 */ /* 0x008fe40000010000 */
[----:B------:R-:W3:Y:S02]  /*7d00*/  MUFU.EX2 R150, R35 ;  /* 0x0000002300967308 */ /* 0x000ee40000000800 */
[----:B------:R-:W-:Y:S01]  /*7d10*/  HMMA.16816.F32 R104, R112, R122, R104 ;  /* 0x0000007a7068723c */ /* 0x000fe20000001868 */
[----:B------:R-:W4:Y:S03]  /*7d20*/  LDSM.16.MT88.4 R120, [R200+0x800] ;  /* 0x00080000c878783b */ /* 0x000f260000004200 */
[----:B-1----:R-:W-:Y:S03]  /*7d30*/  FADD.FTZ R0, R154, R0 ;  /* 0x000000009a007221 */ /* 0x002fe60000010000 */
[----:B------:R-:W-:Y:S01]  /*7d40*/  F2FP.PACK_AB R112, R216, R217 ;  /* 0x000000d9d870723e */ /* 0x000fe200000000ff */
[----:B------:R-:W-:Y:S01]  /*7d50*/  MUFU.EX2 R148, R37 ;  /* 0x0000002500947308 */ /* 0x000fe20000000800 */
[----:B------:R-:W-:Y:S03]  /*7d60*/  F2FP.PACK_AB R113, R182, R183 ;  /* 0x000000b7b671723e */ /* 0x000fe600000000ff */
[----:B------:R-:W-:Y:S01]  /*7d70*/  F2FP.PACK_AB R114, R180, R181 ;  /* 0x000000b5b472723e */ /* 0x000fe200000000ff */
[----:B-----5:R-:W-:Y:S01]  /*7d80*/  FADD.FTZ R0, R151, R0 ;  /* 0x0000000097007221 */ /* 0x020fe20000010000 */
[----:B------:R-:W-:Y:S04]  /*7d90*/  F2FP.PACK_AB R115, R170, R171 ;  /* 0x000000abaa73723e */ /* 0x000fe800000000ff */
[----:B------:R-:W1:Y:S03]  /*7da0*/  MUFU.EX2 R147, R38 ;  /* 0x0000002600937308 */ /* 0x000e660000000800 */
[C---:B------:R-:W-:Y:S03]  /*7db0*/  HMMA.16816.F32 R4, R112.reuse, R136, R4 ;  /* 0x000000887004723c */ /* 0x040fe60000001804 */
[----:B---3--:R-:W-:Y:S05]  /*7dc0*/  FADD.FTZ R0, R150, R0 ;  /* 0x0000000096007221 */ /* 0x008fea0000010000 */
[C---:B------:R-:W-:Y:S01]  /*7dd0*/  HMMA.16816.F32 R8, R112.reuse, R138, R8 ;  /* 0x0000008a7008723c */ /* 0x040fe20000001808 */
[----:B------:R-:W3:Y:S07]  /*7de0*/  LDSM.16.MT88.4 R136, [R199+0x4000] ;  /* 0x00400000c788783b */ /* 0x000eee0000004200 */
[C---:B--2---:R-:W-:Y:S04]  /*7df0*/  HMMA.16816.F32 R60, R112.reuse, R140, R60 ;  /* 0x0000008c703c723c */ /* 0x044fe8000000183c */
[----:B-1----:R-:W-:Y:S04]  /*7e00*/  FADD.FTZ R0, R147, R0 ;  /* 0x0000000093007221 */ /* 0x002fe80000010000 */
[C---:B------:R-:W-:Y:S08]  /*7e10*/  HMMA.16816.F32 R64, R112.reuse, R142, R64 ;  /* 0x0000008e7040723c */ /* 0x040ff00000001840 */
[C---:B----4-:R-:W-:Y:S08]  /*7e20*/  HMMA.16816.F32 R68, R112.reuse, R116, R68 ;  /* 0x000000747044723c */ /* 0x050ff00000001844 */
[C---:B------:R-:W-:Y:S01]  /*7e30*/  HMMA.16816.F32 R72, R112.reuse, R118, R72 ;  /* 0x000000767048723c */ /* 0x040fe20000001848 */
[----:B------:R-:W1:Y:S07]  /*7e40*/  LDSM.16.MT88.4 R116, [R198+0x4000] ;  /* 0x00400000c674783b */ /* 0x000e6e0000004200 */
[C---:B------:R-:W-:Y:S08]  /*7e50*/  HMMA.16816.F32 R76, R112.reuse, R120, R76 ;  /* 0x00000078704c723c */ /* 0x040ff0000000184c */
[C---:B------:R-:W-:Y:S01]  /*7e60*/  HMMA.16816.F32 R80, R112.reuse, R122, R80 ;  /* 0x0000007a7050723c */ /* 0x040fe20000001850 */
[----:B------:R-:W2:Y:S07]  /*7e70*/  LDSM.16.MT88.4 R120, [R197+0x1000] ;  /* 0x00100000c578783b */ /* 0x000eae0000004200 */
[C---:B------:R-:W-:Y:S08]  /*7e80*/  HMMA.16816.F32 R84, R112.reuse, R124, R84 ;  /* 0x0000007c7054723c */ /* 0x040ff00000001854 */
[C---:B------:R-:W-:Y:S01]  /*7e90*/  HMMA.16816.F32 R88, R112.reuse, R126, R88 ;  /* 0x0000007e7058723c */ /* 0x040fe20000001858 */
[----:B------:R-:W-:Y:S07]  /*7ea0*/  LDSM.16.MT88.4 R124, [R198+0x4800] ;  /* 0x00480000c67c783b */ /* 0x000fee0000004200 */
[C---:B---3--:R-:W-:Y:S08]  /*7eb0*/  HMMA.16816.F32 R12, R112.reuse, R136, R12 ;  /* 0x00000088700c723c */ /* 0x048ff0000000180c */
[C---:B------:R-:W-:Y:S08]  /*7ec0*/  HMMA.16816.F32 R92, R112.reuse, R138, R92 ;  /* 0x0000008a705c723c */ /* 0x040ff0000000185c */
[C---:B-1----:R-:W-:Y:S08]  /*7ed0*/  HMMA.16816.F32 R96, R112.reuse, R116, R96 ;  /* 0x000000747060723c */ /* 0x042ff00000001860 */
[C---:B------:R-:W-:Y:S01]  /*7ee0*/  HMMA.16816.F32 R100, R112.reuse, R118, R100 ;  /* 0x000000767064723c */ /* 0x040fe20000001864 */
[----:B------:R-:W1:Y:S07]  /*7ef0*/  LDSM.16.MT88.4 R116, [R198+0x1000] ;  /* 0x00100000c674783b */ /* 0x000e6e0000004200 */
[C---:B------:R-:W-:Y:S07]  /*7f00*/  HMMA.16816.F32 R16, R112.reuse, R20, R16 ;  /* 0x000000147010723c */ /* 0x040fee0000001810 */
[--C-:B------:R-:W-:Y:S01]  /*7f10*/  FFMA.FTZ R20, R28, c[0x0][0x2d0], -R109.reuse ;  /* 0x0000b4001c147a23 */ /* 0x100fe2000001086d */
[----:B------:R-:W-:Y:S01]  /*7f20*/  HMMA.16816.F32 R104, R112, R22, R104 ;  /* 0x000000167068723c */ /* 0x000fe20000001868 */
[----:B------:R-:W3:Y:S02]  /*7f30*/  LDSM.16.MT88.4 R112, [R200+0x1000] ;  /* 0x00100000c870783b */ /* 0x000ee40000004200 */
[----:B------:R4:W5:Y:S01]  /*7f40*/  MUFU.EX2 R161, R20 ;  /* 0x0000001400a17308 */ /* 0x0009620000000800 */
[----:B------:R-:W-:Y:S03]  /*7f50*/  F2FP.PACK_AB R21, R166, R167 ;  /* 0x000000a7a615723e */ /* 0x000fe600000000ff */
[----:B------:R-:W-:Y:S02]  /*7f60*/  F2FP.PACK_AB R22, R164, R165 ;  /* 0x000000a5a416723e */ /* 0x000fe400000000ff */
[----:B------:R-:W-:Y:S01]  /*7f70*/  F2FP.PACK_AB R23, R162, R163 ;  /* 0x000000a3a217723e */ /* 0x000fe200000000ff */
[----:B------:R-:W1:Y:S02]  /*7f80*/  LDSM.16.MT88.4 R28, [R197+0x4800] ;  /* 0x00480000c51c783b */ /* 0x000e640000004200 */
[----:B----4-:R-:W-:Y:S01]  /*7f90*/  F2FP.PACK_AB R20, R168, R169 ;  /* 0x000000a9a814723e */ /* 0x010fe200000000ff */
[----:B-----5:R-:W-:Y:S04]  /*7fa0*/  FADD.FTZ R2, R161, R2 ;  /* 0x00000002a1027221 */ /* 0x020fe80000010000 */
[----:B------:R-:W-:Y:S02]  /*7fb0*/  FADD.FTZ R2, R160, R2 ;  /* 0x00000002a0027221 */ /* 0x000fe40000010000 */
[C---:B--2---:R-:W-:Y:S08]  /*7fc0*/  HMMA.16816.F32 R4, R20.reuse, R120, R4 ;  /* 0x000000781404723c */ /* 0x044ff00000001804 */
[C---:B------:R-:W-:Y:S01]  /*7fd0*/  HMMA.16816.F32 R8, R20.reuse, R122, R8 ;  /* 0x0000007a1408723c */ /* 0x040fe20000001808 */
[----:B------:R-:W2:Y:S07]  /*7fe0*/  LDSM.16.MT88.4 R120, [R199+0x4800] ;  /* 0x00480000c778783b */ /* 0x000eae0000004200 */
[C---:B------:R-:W-:Y:S07]  /*7ff0*/  HMMA.16816.F32 R60, R20.reuse, R24, R60 ;  /* 0x00000018143c723c */ /* 0x040fee000000183c */
[--C-:B------:R-:W-:Y:S01]  /*8000*/  FFMA.FTZ R24, R32, c[0x0][0x2d0], -R109.reuse ;  /* 0x0000b40020187a23 */ /* 0x100fe2000001086d */
[C---:B------:R-:W-:Y:S01]  /*8010*/  HMMA.16816.F32 R64, R20.reuse, R26, R64 ;  /* 0x0000001a1440723c */ /* 0x040fe20000001840 */
[----:B------:R-:W-:Y:S02]  /*8020*/  LDSM.16.MT88.4 R32, [R199+0x1800] ;  /* 0x00180000c720783b */ /* 0x000fe40000004200 */
[----:B------:R4:W5:Y:S05]  /*8030*/  MUFU.EX2 R153, R24 ;  /* 0x0000001800997308 */ /* 0x00096a0000000800 */
[C---:B-1----:R-:W-:Y:S08]  /*8040*/  HMMA.16816.F32 R68, R20.reuse, R116, R68 ;  /* 0x000000741444723c */ /* 0x042ff00000001844 */
[C---:B------:R-:W-:Y:S01]  /*8050*/  HMMA.16816.F32 R72, R20.reuse, R118, R72 ;  /* 0x000000761448723c */ /* 0x040fe20000001848 */
[----:B------:R-:W-:Y:S07]  /*8060*/  LDSM.16.MT88.4 R116, [R197+0x1800] ;  /* 0x00180000c574783b */ /* 0x000fee0000004200 */
[C---:B---3--:R-:W-:Y:S01]  /*8070*/  HMMA.16816.F32 R76, R20.reuse, R112, R76 ;  /* 0x00000070144c723c */ /* 0x048fe2000000184c */
[----:B----4-:R-:W1:Y:S03]  /*8080*/  LDSM.16.MT88.4 R24, [R200+0x4800] ;  /* 0x00480000c818783b */ /* 0x010e660000004200 */
[----:B-----5:R-:W-:Y:S04]  /*8090*/  FADD.FTZ R2, R153, R2 ;  /* 0x0000000299027221 */ /* 0x020fe80000010000 */
[C---:B------:R-:W-:Y:S01]  /*80a0*/  HMMA.16816.F32 R80, R20.reuse, R114, R80 ;  /* 0x000000721450723c */ /* 0x040fe20000001850 */
[----:B------:R-:W-:Y:S03]  /*80b0*/  LDSM.16.MT88.4 R112, [R197+0x5000] ;  /* 0x00500000c570783b */ /* 0x000fe60000004200 */
[----:B------:R-:W-:Y:S04]  /*80c0*/  FADD.FTZ R2, R152, R2 ;  /* 0x0000000298027221 */ /* 0x000fe80000010000 */
[C---:B------:R-:W-:Y:S07]  /*80d0*/  HMMA.16816.F32 R84, R20.reuse, R28, R84 ;  /* 0x0000001c1454723c */ /* 0x040fee0000001854 */
[--C-:B------:R-:W-:Y:S01]  /*80e0*/  FFMA.FTZ R28, R36, c[0x0][0x2d0], -R109.reuse ;  /* 0x0000b400241c7a23 */ /* 0x100fe2000001086d */
[C---:B------:R-:W-:Y:S03]  /*80f0*/  HMMA.16816.F32 R88, R20.reuse, R30, R88 ;  /* 0x0000001e1458723c */ /* 0x040fe60000001858 */
[----:B------:R3:W4:Y:S01]  /*8100*/  MUFU.EX2 R149, R28 ;  /* 0x0000001c00957308 */ /* 0x0007220000000800 */
[--C-:B------:R-:W-:Y:S02]  /*8110*/  FFMA.FTZ R36, R40, c[0x0][0x2d0], -R109.reuse ;  /* 0x0000b40028247a23 */ /* 0x100fe4000001086d */
[--C-:B------:R-:W-:Y:S02]  /*8120*/  FFMA.FTZ R40, R48, c[0x0][0x2d0], -R109.reuse ;  /* 0x0000b40030287a23 */ /* 0x100fe4000001086d */
[C---:B--2---:R-:W-:Y:S04]  /*8130*/  HMMA.16816.F32 R12, R20.reuse, R120, R12 ;  /* 0x00000078140c723c */ /* 0x044fe8000000180c */
[--C-:B------:R-:W-:Y:S01]  /*8140*/  FFMA.FTZ R48, R57, c[0x0][0x2d0], -R109.reuse ;  /* 0x0000b40039307a23 */ /* 0x100fe2000001086d */
[----:B------:R-:W2:Y:S03]  /*8150*/  MUFU.EX2 R145, R36 ;  /* 0x0000002400917308 */ /* 0x000ea60000000800 */
[C---:B------:R-:W-:Y:S01]  /*8160*/  HMMA.16816.F32 R92, R20.reuse, R122, R92 ;  /* 0x0000007a145c723c */ /* 0x040fe2000000185c */
[----:B------:R-:W-:Y:S06]  /*8170*/  LDSM.16.MT88.4 R120, [R199+0x2000] ;  /* 0x00200000c778783b */ /* 0x000fec0000004200 */
[----:B------:R-:W-:Y:S01]  /*8180*/  MUFU.EX2 R141, R40 ;  /* 0x00000028008d7308 */ /* 0x000fe20000000800 */
[C---:B------:R-:W-:Y:S01]  /*8190*/  HMMA.16816.F32 R96, R20.reuse, R124, R96 ;  /* 0x0000007c1460723c */ /* 0x040fe20000001860 */
[----:B---3--:R-:W-:Y:S03]  /*81a0*/  LDSM.16.MT88.4 R28, [R200+0x1800] ;  /* 0x00180000c81c783b */ /* 0x008fe60000004200 */
[----:B----4-:R-:W-:Y:S04]  /*81b0*/  FADD.FTZ R2, R149, R2 ;  /* 0x0000000295027221 */ /* 0x010fe80000010000 */
[C---:B------:R-:W-:Y:S04]  /*81c0*/  HMMA.16816.F32 R100, R20.reuse, R126, R100 ;  /* 0x0000007e1464723c */ /* 0x040fe80000001864 */
[----:B------:R-:W-:Y:S04]  /*81d0*/  FADD.FTZ R2, R148, R2 ;  /* 0x0000000294027221 */ /* 0x000fe80000010000 */
[C---:B-1----:R-:W-:Y:S04]  /*81e0*/  HMMA.16816.F32 R16, R20.reuse, R24, R16 ;  /* 0x000000181410723c */ /* 0x042fe80000001810 */
[----:B--2---:R-:W-:Y:S04]  /*81f0*/  FADD.FTZ R2, R145, R2 ;  /* 0x0000000291027221 */ /* 0x004fe80000010000 */
[----:B------:R-:W-:Y:S01]  /*8200*/  HMMA.16816.F32 R104, R20, R26, R104 ;  /* 0x0000001a1468723c */ /* 0x000fe20000001868 */
[----:B------:R-:W1:Y:S06]  /*8210*/  LDSM.16.MT88.4 R24, [R198+0x1800] ;  /* 0x00180000c618783b */ /* 0x000e6c0000004200 */
[----:B------:R-:W-:Y:S02]  /*8220*/  F2FP.PACK_AB R20, R160, R161 ;  /* 0x000000a1a014723e */ /* 0x000fe400000000ff */
[----:B------:R-:W-:Y:S03]  /*8230*/  F2FP.PACK_AB R21, R154, R155 ;  /* 0x0000009b9a15723e */ /* 0x000fe600000000ff */
[----:B------:R-:W-:Y:S02]  /*8240*/  F2FP.PACK_AB R22, R152, R153 ;  /* 0x000000999816723e */ /* 0x000fe400000000ff */
[----:B------:R-:W-:Y:S07]  /*8250*/  F2FP.PACK_AB R23, R150, R151 ;  /* 0x000000979617723e */ /* 0x000fee00000000ff */
[C---:B------:R-:W-:Y:S08]  /*8260*/  HMMA.16816.F32 R4, R20.reuse, R116, R4 ;  /* 0x000000741404723c */ /* 0x040ff00000001804 */
[C---:B------:R-:W-:Y:S01]  /*8270*/  HMMA.16816.F32 R8, R20.reuse, R118, R8 ;  /* 0x000000761408723c */ /* 0x040fe20000001808 */
[----:B------:R-:W-:Y:S07]  /*8280*/  LDSM.16.MT88.4 R116, [R200+0x5000] ;  /* 0x00500000c874783b */ /* 0x000fee0000004200 */
[C---:B------:R-:W-:Y:S07]  /*8290*/  HMMA.16816.F32 R60, R20.reuse, R32, R60 ;  /* 0x00000020143c723c */ /* 0x040fee000000183c */
[----:B------:R-:W-:Y:S01]  /*82a0*/  FFMA.FTZ R32, R39, c[0x0][0x2d0], -R108 ;  /* 0x0000b40027207a23 */ /* 0x000fe2000001086c */
[C---:B------:R-:W-:Y:S01]  /*82b0*/  HMMA.16816.F32 R64, R20.reuse, R34, R64 ;  /* 0x000000221440723c */ /* 0x040fe20000001840 */
[----:B------:R-:W-:Y:S02]  /*82c0*/  LDSM.16.MT88.4 R36, [R198+0x5000] ;  /* 0x00500000c624783b */ /* 0x000fe40000004200 */
[----:B------:R2:W3:Y:S05]  /*82d0*/  MUFU.EX2 R146, R32 ;  /* 0x0000002000927308 */ /* 0x0004ea0000000800 */
[C---:B-1----:R-:W-:Y:S07]  /*82e0*/  HMMA.16816.F32 R68, R20.reuse, R24, R68 ;  /* 0x000000181444723c */ /* 0x042fee0000001844 */
[--C-:B------:R-:W-:Y:S01]  /*82f0*/  FFMA.FTZ R24, R41, c[0x0][0x2d0], -R109.reuse ;  /* 0x0000b40029187a23 */ /* 0x100fe2000001086d */
[C---:B------:R-:W-:Y:S03]  /*8300*/  HMMA.16816.F32 R72, R20.reuse, R26, R72 ;  /* 0x0000001a1448723c */ /* 0x040fe60000001848 */
[----:B------:R1:W4:Y:S05]  /*8310*/  MUFU.EX2 R144, R24 ;  /* 0x0000001800907308 */ /* 0x00032a0000000800 */
[C---:B------:R-:W-:Y:S01]  /*8320*/  HMMA.16816.F32 R76, R20.reuse, R28, R76 ;  /* 0x0000001c144c723c */ /* 0x040fe2000000184c */
[----:B--2---:R-:W2:Y:S03]  /*8330*/  LDSM.16.MT88.4 R32, [R199+0x5000] ;  /* 0x00500000c720783b */ /* 0x004ea60000004200 */
[----:B---3--:R-:W-:Y:S03]  /*8340*/  FADD.FTZ R0, R146, R0 ;  /* 0x0000000092007221 */ /* 0x008fe60000010000 */
[--C-:B------:R-:W-:Y:S01]  /*8350*/  FFMA.FTZ R28, R43, c[0x0][0x2d0], -R108.reuse ;  /* 0x0000b4002b1c7a23 */ /* 0x100fe2000001086c */
[C---:B------:R-:W-:Y:S03]  /*8360*/  HMMA.16816.F32 R80, R20.reuse, R30, R80 ;  /* 0x0000001e1450723c */ /* 0x040fe60000001850 */
[----:B------:R3:W-:Y:S05]  /*8370*/  MUFU.EX2 R142, R28 ;  /* 0x0000001c008e7308 */ /* 0x0007ea0000000800 */
[C---:B------:R-:W-:Y:S04]  /*8380*/  HMMA.16816.F32 R84, R20.reuse, R112, R84 ;  /* 0x000000701454723c */ /* 0x040fe80000001854 */
[----:B-1----:R-:W-:Y:S02]  /*8390*/  FFMA.FTZ R24, R42, c[0x0][0x2d0], -R108 ;  /* 0x0000b4002a187a23 */ /* 0x002fe4000001086c */
[----:B------:R-:W-:Y:S01]  /*83a0*/  LDSM.16.MT88.4 R40, [R199+0x6000] ;  /* 0x00600000c728783b */ /* 0x000fe20000004200 */
[----:B----4-:R-:W-:Y:S01]  /*83b0*/  FADD.FTZ R2, R144, R2 ;  /* 0x0000000290027221 */ /* 0x010fe20000010000 */
[C---:B------:R-:W-:Y:S01]  /*83c0*/  HMMA.16816.F32 R88, R20.reuse, R114, R88 ;  /* 0x000000721458723c */ /* 0x040fe20000001858 */
[----:B------:R1:W4:Y:S05]  /*83d0*/  MUFU.EX2 R143, R24 ;  /* 0x00000018008f7308 */ /* 0x00032a0000000800 */
[----:B---3--:R-:W-:Y:S02]  /*83e0*/  LDSM.16.MT88.4 R28, [R198+0x2000] ;  /* 0x00200000c61c783b */ /* 0x008fe40000004200 */
[C---:B--2---:R-:W-:Y:S06]  /*83f0*/  HMMA.16816.F32 R12, R20.reuse, R32, R12 ;  /* 0x00000020140c723c */ /* 0x044fec000000180c */
[----:B-1----:R-:W1:Y:S01]  /*8400*/  LDSM.16.MT88.4 R24, [R197+0x2000] ;  /* 0x00200000c518783b */ /* 0x002e620000004200 */
[----:B----4-:R-:W-:Y:S01]  /*8410*/  FADD.FTZ R0, R143, R0 ;  /* 0x000000008f007221 */ /* 0x010fe20000010000 */
[C---:B------:R-:W-:Y:S04]  /*8420*/  HMMA.16816.F32 R92, R20.reuse, R34, R92 ;  /* 0x00000022145c723c */ /* 0x040fe8000000185c */
[----:B------:R-:W-:Y:S02]  /*8430*/  FADD.FTZ R0, R142, R0 ;  /* 0x000000008e007221 */ /* 0x000fe40000010000 */
[----:B------:R-:W2:Y:S02]  /*8440*/  LDSM.16.MT88.4 R32, [R200+0x2000] ;  /* 0x00200000c820783b */ /* 0x000ea40000004200 */
[C---:B------:R-:W-:Y:S07]  /*8450*/  HMMA.16816.F32 R96, R20.reuse, R36, R96 ;  /* 0x000000241460723c */ /* 0x040fee0000001860 */
[--C-:B------:R-:W-:Y:S01]  /*8460*/  FFMA.FTZ R36, R44, c[0x0][0x2d0], -R109.reuse ;  /* 0x0000b4002c247a23 */ /* 0x100fe2000001086d */
[C---:B------:R-:W-:Y:S03]  /*8470*/  HMMA.16816.F32 R100, R20.reuse, R38, R100 ;  /* 0x000000261464723c */ /* 0x040fe60000001864 */
[----:B------:R3:W4:Y:S05]  /*8480*/  MUFU.EX2 R127, R36 ;  /* 0x00000024007f7308 */ /* 0x00072a0000000800 */
[C---:B------:R-:W-:Y:S08]  /*8490*/  HMMA.16816.F32 R16, R20.reuse, R116, R16 ;  /* 0x000000741410723c */ /* 0x040ff00000001810 */
[----:B------:R-:W-:Y:S01]  /*84a0*/  HMMA.16816.F32 R104, R20, R118, R104 ;  /* 0x000000761468723c */ /* 0x000fe20000001868 */
[----:B------:R-:W-:Y:S06]  /*84b0*/  LDSM.16.MT88.4 R116, [R197+0x3000] ;  /* 0x00300000c574783b */ /* 0x000fec0000004200 */
[----:B------:R-:W-:Y:S02]  /*84c0*/  F2FP.PACK_AB R20, R148, R149 ;  /* 0x000000959414723e */ /* 0x000fe400000000ff */
[----:B------:R-:W-:Y:S01]  /*84d0*/  F2FP.PACK_AB R21, R146, R147 ;  /* 0x000000939215723e */ /* 0x000fe200000000ff */
[----:B---3--:R-:W-:Y:S02]  /*84e0*/  LDSM.16.MT88.4 R36, [R199+0x5800] ;  /* 0x00580000c724783b */ /* 0x008fe40000004200 */
[----:B------:R-:W-:Y:S01]  /*84f0*/  F2FP.PACK_AB R22, R144, R145 ;  /* 0x000000919016723e */ /* 0x000fe200000000ff */
[----:B----4-:R-:W-:Y:S01]  /*8500*/  FADD.FTZ R2, R127, R2 ;  /* 0x000000027f027221 */ /* 0x010fe20000010000 */
[----:B------:R-:W-:Y:S07]  /*8510*/  F2FP.PACK_AB R23, R142, R143 ;  /* 0x0000008f8e17723e */ /* 0x000fee00000000ff */
[C---:B-1----:R-:W-:Y:S08]  /*8520*/  HMMA.16816.F32 R4, R20.reuse, R24, R4 ;  /* 0x000000181404723c */ /* 0x042ff00000001804 */
[C---:B------:R-:W-:Y:S01]  /*8530*/  HMMA.16816.F32 R8, R20.reuse, R26, R8 ;  /* 0x0000001a1408723c */ /* 0x040fe20000001808 */
[----:B------:R-:W1:Y:S07]  /*8540*/  LDSM.16.MT88.4 R24, [R197+0x5800] ;  /* 0x00580000c518783b */ /* 0x000e6e0000004200 */
[C---:B------:R-:W-:Y:S08]  /*8550*/  HMMA.16816.F32 R60, R20.reuse, R120, R60 ;  /* 0x00000078143c723c */ /* 0x040ff0000000183c */
[C---:B------:R-:W-:Y:S08]  /*8560*/  HMMA.16816.F32 R64, R20.reuse, R122, R64 ;  /* 0x0000007a1440723c */ /* 0x040ff00000001840 */
[C---:B------:R-:W-:Y:S07]  /*8570*/  HMMA.16816.F32 R68, R20.reuse, R28, R68 ;  /* 0x0000001c1444723c */ /* 0x040fee0000001844 */
[--C-:B------:R-:W-:Y:S01]  /*8580*/  FFMA.FTZ R28, R45, c[0x0][0x2d0], -R109.reuse ;  /* 0x0000b4002d1c7a23 */ /* 0x100fe2000001086d */
[C---:B------:R-:W-:Y:S03]  /*8590*/  HMMA.16816.F32 R72, R20.reuse, R30, R72 ;  /* 0x0000001e1448723c */ /* 0x040fe60000001848 */
[----:B------:R3:W4:Y:S05]  /*85a0*/  MUFU.EX2 R126, R28 ;  /* 0x0000001c007e7308 */ /* 0x00072a0000000800 */
[C---:B--2---:R-:W-:Y:S07]  /*85b0*/  HMMA.16816.F32 R76, R20.reuse, R32, R76 ;  /* 0x00000020144c723c */ /* 0x044fee000000184c */
[--C-:B------:R-:W-:Y:S01]  /*85c0*/  FFMA.FTZ R32, R47, c[0x0][0x2d0], -R108.reuse ;  /* 0x0000b4002f207a23 */ /* 0x100fe2000001086c */
[C---:B------:R-:W-:Y:S03]  /*85d0*/  HMMA.16816.F32 R80, R20.reuse, R34, R80 ;  /* 0x000000221450723c */ /* 0x040fe60000001850 */
[----:B------:R2:W-:Y:S05]  /*85e0*/  MUFU.EX2 R124, R32 ;  /* 0x00000020007c7308 */ /* 0x0005ea0000000800 */
[C---:B-1----:R-:W-:Y:S04]  /*85f0*/  HMMA.16816.F32 R84, R20.reuse, R24, R84 ;  /* 0x000000181454723c */ /* 0x042fe80000001854 */
[----:B---3--:R-:W-:Y:S02]  /*8600*/  FFMA.FTZ R28, R46, c[0x0][0x2d0], -R108 ;  /* 0x0000b4002e1c7a23 */ /* 0x008fe4000001086c */
[----:B------:R-:W-:Y:S01]  /*8610*/  LDSM.16.MT88.4 R44, [R198+0x6000] ;  /* 0x00600000c62c783b */ /* 0x000fe20000004200 */
[--C-:B------:R-:W-:Y:S01]  /*8620*/  FFMA.FTZ R24, R49, c[0x0][0x2d0], -R109.reuse ;  /* 0x0000b40031187a23 */ /* 0x100fe2000001086d */
[C---:B------:R-:W-:Y:S01]  /*8630*/  HMMA.16816.F32 R88, R20.reuse, R26, R88 ;  /* 0x0000001a1458723c */ /* 0x040fe20000001858 */
[----:B------:R1:W3:Y:S03]  /*8640*/  MUFU.EX2 R125, R28 ;  /* 0x0000001c007d7308 */ /* 0x0002e60000000800 */
[----:B----4-:R-:W-:Y:S04]  /*8650*/  FADD.FTZ R2, R126, R2 ;  /* 0x000000027e027221 */ /* 0x010fe80000010000 */
[C---:B------:R-:W-:Y:S03]  /*8660*/  HMMA.16816.F32 R12, R20.reuse, R36, R12 ;  /* 0x00000024140c723c */ /* 0x040fe6000000180c */
[----:B------:R4:W-:Y:S01]  /*8670*/  MUFU.EX2 R140, R24 ;  /* 0x00000018008c7308 */ /* 0x0009e20000000800 */
[----:B--2---:R-:W-:Y:S01]  /*8680*/  LDSM.16.MT88.4 R32, [R200+0x5800] ;  /* 0x00580000c820783b */ /* 0x004fe20000004200 */
[----:B------:R-:W-:Y:S02]  /*8690*/  FADD.FTZ R2, R141, R2 ;  /* 0x000000028d027221 */ /* 0x000fe40000010000 */
[----:B------:R-:W-:Y:S01]  /*86a0*/  FFMA.FTZ R36, R51, c[0x0][0x2d0], -R108 ;  /* 0x0000b40033247a23 */ /* 0x000fe2000001086c */
[C---:B------:R-:W-:Y:S05]  /*86b0*/  HMMA.16816.F32 R92, R20.reuse, R38, R92 ;  /* 0x00000026145c723c */ /* 0x040fea000000185c */
[----:B------:R2:W-:Y:S01]  /*86c0*/  MUFU.EX2 R138, R36 ;  /* 0x00000024008a7308 */ /* 0x0005e20000000800 */
[----:B-1----:R-:W1:Y:S01]  /*86d0*/  LDSM.16.MT88.4 R28, [R198+0x5800] ;  /* 0x00580000c61c783b */ /* 0x002e620000004200 */
[----:B---3--:R-:W-:Y:S05]  /*86e0*/  FADD.FTZ R0, R125, R0 ;  /* 0x000000007d007221 */ /* 0x008fea0000010000 */
[----:B------:R-:W-:Y:S02]  /*86f0*/  FADD.FTZ R0, R124, R0 ;  /* 0x000000007c007221 */ /* 0x000fe40000010000 */
[----:B----4-:R-:W-:Y:S02]  /*8700*/  FFMA.FTZ R24, R50, c[0x0][0x2d0], -R108 ;  /* 0x0000b40032187a23 */ /* 0x010fe4000001086c */
[----:B------:R-:W-:Y:S01]  /*8710*/  MUFU.EX2 R50, R48 ;  /* 0x0000003000327308 */ /* 0x000fe20000000800 */
[----:B--2---:R-:W-:Y:S09]  /*8720*/  LDSM.16.MT88.4 R36, [R199+0x2800] ;  /* 0x00280000c724783b */ /* 0x004ff20000004200 */
[----:B------:R2:W3:Y:S01]  /*8730*/  MUFU.EX2 R139, R24 ;  /* 0x00000018008b7308 */ /* 0x0004e20000000800 */
[C---:B-1----:R-:W-:Y:S01]  /*8740*/  HMMA.16816.F32 R96, R20.reuse, R28, R96 ;  /* 0x0000001c1460723c */ /* 0x042fe20000001860 */
[----:B--2---:R-:W1:Y:S06]  /*8750*/  LDSM.16.MT88.4 R24, [R197+0x2800] ;  /* 0x00280000c518783b */ /* 0x004e6c0000004200 */
[--C-:B------:R-:W-:Y:S01]  /*8760*/  FFMA.FTZ R28, R52, c[0x0][0x2d0], -R109.reuse ;  /* 0x0000b400341c7a23 */ /* 0x100fe2000001086d */
[C---:B------:R-:W-:Y:S03]  /*8770*/  HMMA.16816.F32 R100, R20.reuse, R30, R100 ;  /* 0x0000001e1464723c */ /* 0x040fe60000001864 */
[----:B------:R2:W-:Y:S01]  /*8780*/  MUFU.EX2 R137, R28 ;  /* 0x0000001c00897308 */ /* 0x0005e20000000800 */
[----:B---3--:R-:W-:Y:S04]  /*8790*/  FADD.FTZ R0, R139, R0 ;  /* 0x000000008b007221 */ /* 0x008fe80000010000 */
[C---:B------:R-:W-:Y:S07]  /*87a0*/  HMMA.16816.F32 R16, R20.reuse, R32, R16 ;  /* 0x000000201410723c */ /* 0x040fee0000001810 */
[--C-:B------:R-:W-:Y:S01]  /*87b0*/  FFMA.FTZ R32, R53, c[0x0][0x2d0], -R109.reuse ;  /* 0x0000b40035207a23 */ /* 0x100fe2000001086d */
[----:B------:R-:W-:Y:S03]  /*87c0*/  HMMA.16816.F32 R104, R20, R34, R104 ;  /* 0x000000221468723c */ /* 0x000fe60000001868 */
[----:B------:R3:W4:Y:S04]  /*87d0*/  MUFU.EX2 R136, R32 ;  /* 0x0000002000887308 */ /* 0x0007280000000800 */
[----:B------:R-:W-:Y:S02]  /*87e0*/  F2FP.PACK_AB R20, R126, R127 ;  /* 0x0000007f7e14723e */ /* 0x000fe400000000ff */
[----:B------:R-:W-:Y:S01]  /*87f0*/  F2FP.PACK_AB R21, R124, R125 ;  /* 0x0000007d7c15723e */ /* 0x000fe200000000ff */
[----:B--2---:R-:W2:Y:S02]  /*8800*/  LDSM.16.MT88.4 R28, [R198+0x2800] ;  /* 0x00280000c61c783b */ /* 0x004ea40000004200 */
[----:B------:R-:W-:Y:S02]  /*8810*/  F2FP.PACK_AB R22, R140, R141 ;  /* 0x0000008d8c16723e */ /* 0x000fe400000000ff */
[----:B------:R-:W-:Y:S07]  /*8820*/  F2FP.PACK_AB R23, R138, R139 ;  /* 0x0000008b8a17723e */ /* 0x000fee00000000ff */
[C---:B-1----:R-:W-:Y:S01]  /*8830*/  HMMA.16816.F32 R4, R20.reuse, R24, R4 ;  /* 0x000000181404723c */ /* 0x042fe20000001804 */
[----:B---3--:R-:W1:Y:S06]  /*8840*/  LDSM.16.MT88.4 R32, [R200+0x2800] ;  /* 0x00280000c820783b */ /* 0x008e6c0000004200 */
[--C-:B------:R-:W-:Y:S01]  /*8850*/  FFMA.FTZ R24, R54, c[0x0][0x2d0], -R108.reuse ;  /* 0x0000b40036187a23 */ /* 0x100fe2000001086c */
[C---:B------:R-:W-:Y:S03]  /*8860*/  HMMA.16816.F32 R8, R20.reuse, R26, R8 ;  /* 0x0000001a1408723c */ /* 0x040fe60000001808 */
[----:B------:R3:W-:Y:S05]  /*8870*/  MUFU.EX2 R53, R24 ;  /* 0x0000001800357308 */ /* 0x0007ea0000000800 */
[C---:B------:R-:W-:Y:S07]  /*8880*/  HMMA.16816.F32 R60, R20.reuse, R36, R60 ;  /* 0x00000024143c723c */ /* 0x040fee000000183c */
[----:B------:R-:W-:Y:S01]  /*8890*/  FFMA.FTZ R36, R56, c[0x0][0x2d0], -R109 ;  /* 0x0000b40038247a23 */ /* 0x000fe2000001086d */
[C---:B------:R-:W-:Y:S03]  /*88a0*/  HMMA.16816.F32 R64, R20.reuse, R38, R64 ;  /* 0x000000261440723c */ /* 0x040fe60000001840 */
[----:B------:R5:W-:Y:S01]  /*88b0*/  MUFU.EX2 R51, R36 ;  /* 0x0000002400337308 */ /* 0x000be20000000800 */
[----:B------:R-:W-:Y:S04]  /*88c0*/  MOV R109, R3 ;  /* 0x00000003006d7202 */ /* 0x000fe80000000f00 */
[C---:B--2---:R-:W-:Y:S04]  /*88d0*/  HMMA.16816.F32 R68, R20.reuse, R28, R68 ;  /* 0x0000001c1444723c */ /* 0x044fe80000001844 */
[--C-:B---3--:R-:W-:Y:S03]  /*88e0*/  FFMA.FTZ R24, R55, c[0x0][0x2d0], -R108.reuse ;  /* 0x0000b40037187a23 */ /* 0x108fe6000001086c */
[--C-:B------:R-:W-:Y:S01]  /*88f0*/  FFMA.FTZ R28, R58, c[0x0][0x2d0], -R108.reuse ;  /* 0x0000b4003a1c7a23 */ /* 0x100fe2000001086c */
[C---:B------:R-:W-:Y:S01]  /*8900*/  HMMA.16816.F32 R72, R20.reuse, R30, R72 ;  /* 0x0000001e1448723c */ /* 0x040fe20000001848 */
[----:B------:R2:W3:Y:S03]  /*8910*/  MUFU.EX2 R52, R24 ;  /* 0x0000001800347308 */ /* 0x0004e60000000800 */
[----:B------:R-:W-:Y:S04]  /*8920*/  FFMA.FTZ R108, R59, c[0x0][0x2d0], -R108 ;  /* 0x0000b4003b6c7a23 */ /* 0x000fe8000001086c */
[C---:B-1----:R-:W-:Y:S01]  /*8930*/  HMMA.16816.F32 R76, R20.reuse, R32, R76 ;  /* 0x00000020144c723c */ /* 0x042fe2000000184c */
[----:B-----5:R-:W-:Y:S02]  /*8940*/  LDSM.16.MT88.4 R36, [R200+0x6000] ;  /* 0x00600000c824783b */ /* 0x020fe40000004200 */
[----:B------:R1:W-:Y:S05]  /*8950*/  MUFU.EX2 R49, R28 ;  /* 0x0000001c00317308 */ /* 0x0003ea0000000800 */
[C---:B------:R-:W-:Y:S01]  /*8960*/  HMMA.16816.F32 R80, R20.reuse, R34, R80 ;  /* 0x000000221450723c */ /* 0x040fe20000001850 */
[----:B------:R-:W-:Y:S04]  /*8970*/  LDSM.16.MT88.4 R32, [R198+0x3000] ;  /* 0x00300000c620783b */ /* 0x000fe80000004200 */
[----:B------:R-:W5:Y:S04]  /*8980*/  MUFU.EX2 R48, R108 ;  /* 0x0000006c00307308 */ /* 0x000f680000000800 */
[----:B--2---:R-:W2:Y:S08]  /*8990*/  LDSM.16.MT88.4 R24, [R197+0x6000] ;  /* 0x00600000c518783b */ /* 0x004eb00000004200 */
[----:B-1----:R-:W1:Y:S01]  /*89a0*/  LDSM.16.MT88.4 R28, [R199+0x3000] ;  /* 0x00300000c71c783b */ /* 0x002e620000004200 */
[C---:B--2---:R-:W-:Y:S08]  /*89b0*/  HMMA.16816.F32 R84, R20.reuse, R24, R84 ;  /* 0x000000181454723c */ /* 0x044ff00000001854 */
[C---:B------:R-:W-:Y:S01]  /*89c0*/  HMMA.16816.F32 R88, R20.reuse, R26, R88 ;  /* 0x0000001a1458723c */ /* 0x040fe20000001858 */
[----:B------:R-:W2:Y:S07]  /*89d0*/  LDSM.16.MT88.4 R24, [R200+0x3000] ;  /* 0x00300000c818783b */ /* 0x000eae0000004200 */
[C---:B------:R-:W-:Y:S08]  /*89e0*/  HMMA.16816.F32 R12, R20.reuse, R40, R12 ;  /* 0x00000028140c723c */ /* 0x040ff0000000180c */
[C---:B------:R-:W-:Y:S08]  /*89f0*/  HMMA.16816.F32 R92, R20.reuse, R42, R92 ;  /* 0x0000002a145c723c */ /* 0x040ff0000000185c */
[C---:B------:R-:W-:Y:S08]  /*8a00*/  HMMA.16816.F32 R96, R20.reuse, R44, R96 ;  /* 0x0000002c1460723c */ /* 0x040ff00000001860 */
[C---:B------:R-:W-:Y:S08]  /*8a10*/  HMMA.16816.F32 R100, R20.reuse, R46, R100 ;  /* 0x0000002e1464723c */ /* 0x040ff00000001864 */
[C---:B------:R-:W-:Y:S08]  /*8a20*/  HMMA.16816.F32 R16, R20.reuse, R36, R16 ;  /* 0x000000241410723c */ /* 0x040ff00000001810 */
[----:B------:R-:W-:Y:S07]  /*8a30*/  HMMA.16816.F32 R104, R20, R38, R104 ;  /* 0x000000261468723c */ /* 0x000fee0000001868 */
[----:B----4-:R-:W-:Y:S02]  /*8a40*/  F2FP.PACK_AB R20, R136, R137 ;  /* 0x000000898814723e */ /* 0x010fe400000000ff */
[----:B---3--:R-:W-:Y:S03]  /*8a50*/  F2FP.PACK_AB R21, R52, R53 ;  /* 0x000000353415723e */ /* 0x008fe600000000ff */
[----:B------:R-:W-:Y:S02]  /*8a60*/  F2FP.PACK_AB R22, R50, R51 ;  /* 0x000000333216723e */ /* 0x000fe400000000ff */
[----:B-----5:R-:W-:Y:S07]  /*8a70*/  F2FP.PACK_AB R23, R48, R49 ;  /* 0x000000313017723e */ /* 0x020fee00000000ff */
[C---:B------:R-:W-:Y:S01]  /*8a80*/  HMMA.16816.F32 R112, R20.reuse, R116, R4 ;  /* 0x000000741470723c */ /* 0x040fe20000001804 */
[----:B------:R-:W3:Y:S07]  /*8a90*/  LDSM.16.MT88.4 R4, [R197+0x6800] ;  /* 0x00680000c504783b */ /* 0x000eee0000004200 */
[C---:B------:R-:W-:Y:S01]  /*8aa0*/  HMMA.16816.F32 R116, R20.reuse, R118, R8 ;  /* 0x000000761474723c */ /* 0x040fe20000001808 */
[----:B------:R-:W4:Y:S07]  /*8ab0*/  LDSM.16.MT88.4 R8, [R199+0x6800] ;  /* 0x00680000c708783b */ /* 0x000f2e0000004200 */
[C---:B-1----:R-:W-:Y:S08]  /*8ac0*/  HMMA.16816.F32 R60, R20.reuse, R28, R60 ;  /* 0x0000001c143c723c */ /* 0x042ff0000000183c */
[C---:B------:R-:W-:Y:S08]  /*8ad0*/  HMMA.16816.F32 R64, R20.reuse, R30, R64 ;  /* 0x0000001e1440723c */ /* 0x040ff00000001840 */
[C---:B------:R-:W-:Y:S08]  /*8ae0*/  HMMA.16816.F32 R68, R20.reuse, R32, R68 ;  /* 0x000000201444723c */ /* 0x040ff00000001844 */
[C---:B------:R-:W-:Y:S08]  /*8af0*/  HMMA.16816.F32 R72, R20.reuse, R34, R72 ;  /* 0x000000221448723c */ /* 0x040ff00000001848 */
[C---:B--2---:R-:W-:Y:S08]  /*8b00*/  HMMA.16816.F32 R76, R20.reuse, R24, R76 ;  /* 0x00000018144c723c */ /* 0x044ff0000000184c */
[C---:B------:R-:W-:Y:S01]  /*8b10*/  HMMA.16816.F32 R80, R20.reuse, R26, R80 ;  /* 0x0000001a1450723c */ /* 0x040fe20000001850 */
[----:B------:R-:W1:Y:S07]  /*8b20*/  LDSM.16.MT88.4 R24, [R198+0x6800] ;  /* 0x00680000c618783b */ /* 0x000e6e0000004200 */
[C---:B---3--:R-:W-:Y:S08]  /*8b30*/  HMMA.16816.F32 R84, R20.reuse, R4, R84 ;  /* 0x000000041454723c */ /* 0x048ff00000001854 */
[C---:B------:R-:W-:Y:S01]  /*8b40*/  HMMA.16816.F32 R88, R20.reuse, R6, R88 ;  /* 0x000000061458723c */ /* 0x040fe20000001858 */
[----:B------:R-:W2:Y:S07]  /*8b50*/  LDSM.16.MT88.4 R4, [R200+0x6800] ;  /* 0x00680000c804783b */ /* 0x000eae0000004200 */
[C---:B----4-:R-:W-:Y:S08]  /*8b60*/  HMMA.16816.F32 R120, R20.reuse, R8, R12 ;  /* 0x000000081478723c */ /* 0x050ff0000000180c */
[C---:B------:R-:W-:Y:S08]  /*8b70*/  HMMA.16816.F32 R92, R20.reuse, R10, R92 ;  /* 0x0000000a145c723c */ /* 0x040ff0000000185c */
[C---:B-1----:R-:W-:Y:S08]  /*8b80*/  HMMA.16816.F32 R96, R20.reuse, R24, R96 ;  /* 0x000000181460723c */ /* 0x042ff00000001860 */
[C---:B------:R-:W-:Y:S08]  /*8b90*/  HMMA.16816.F32 R100, R20.reuse, R26, R100 ;  /* 0x0000001a1464723c */ /* 0x040ff00000001864 */
[C---:B--2---:R-:W-:Y:S07]  /*8ba0*/  HMMA.16816.F32 R124, R20.reuse, R4, R16 ;  /* 0x00000004147c723c */ /* 0x044fee0000001810 */
        /* <DEDUP_REMOVED lines=11> */
[----:B------:R-:W-:-:S05]  /*8c60*/  @P0 BRA `(.L_x_1480) ;  /* 0xffffcf2000000947 */ /* 0x000fca000383ffff */
.L_x_1477:
[----:B------:R-:W-:Y:S05]  /*8c70*/  BRA.DIV ~URZ, `(.L_x_1481) ;  /* 0x00003f027f007947 */ /* 0x000fea000b800000 */
[----:B------:R-:W1:Y:S04]  /*8c80*/  SHFL.BFLY PT, R0, R226, 0x2, 0x1f ;  /* 0x0c401f00e2007f89 */ /* 0x000e6800000e0000 */
[----:B------:R-:W2:Y:S01]  /*8c90*/  SHFL.BFLY PT, R3, R227, 0x2, 0x1f ;  /* 0x0c401f00e3037f89 */ /* 0x000ea200000e0000 */
[----:B-1----:R-:W-:-:S02]  /*8ca0*/  FADD.FTZ R0, R0, R226 ;  /* 0x000000e200007221 */ /* 0x002fc40000010000 */
[----:B--2---:R-:W-:-:S03]  /*8cb0*/  FADD.FTZ R3, R3, R227 ;  /* 0x000000e303037221 */ /* 0x004fc60000010000 */
[----:B------:R-:W1:Y:S04]  /*8cc0*/  SHFL.BFLY PT, R2, R0, 0x1, 0x1f ;  /* 0x0c201f0000027f89 */ /* 0x000e6800000e0000 */
[----:B------:R2:W3:Y:S01]  /*8cd0*/  SHFL.BFLY PT, R4, R3, 0x1, 0x1f ;  /* 0x0c201f0003047f89 */ /* 0x0004e200000e0000 */
[----:B-1----:R-:W-:-:S05]  /*8ce0*/  FADD.FTZ R0, R0, R2 ;  /* 0x0000000200007221 */ /* 0x002fca0000010000 */
.L_x_1544:
        /* <DEDUP_REMOVED lines=85> */
.L_x_1474:
[----:B------:R-:W2:Y:S01]  /*9240*/  S2R R2, SR_TID.X ;  /* 0x0000000000027919 */ /* 0x000ea20000002100 */
[----:B------:R-:W-:Y:S01]  /*9250*/  BSSY B0, `(.L_x_1482) ;  /* 0x0000010000007945 */ /* 0x000fe20003800000 */
[----:B--2---:R-:W-:-:S13]  /*9260*/  LOP3.LUT P0, RZ, R2, 0xff, RZ, 0xc0, !PT ;  /* 0x000000ff02ff7812 */ /* 0x004fda000780c0ff */
[----:B------:R-:W-:Y:S05]  /*9270*/  @P0 BRA `(.L_x_1483) ;  /* 0x000000d000000947 */ /* 0x000fea0003800000 */
[----:B------:R-:W2:Y:S01]  /*9280*/  S2R R4, SR_LANEID ;  /* 0x0000000000047919 */ /* 0x000ea20000000000 */
        /* <DEDUP_REMOVED lines=11> */
[----:B--2---:R-:W-:-:S06]  /*9340*/  IADD3 R236, R3, c[0x0][0xc], R2 ;  /* 0x0000030003ec7a10 */ /* 0x004fcc0007ffe002 */
.L_x_1483:
[----:B------:R-:W-:Y:S05]  /*9350*/  BSYNC B0 ;  /* 0x0000000000007941 */ /* 0x000fea0003800000 */
.L_x_1482:
[----:B------:R-:W-:Y:S01]  /*9360*/  PRMT R0, R0, 0x9910, RZ ;  /* 0x0000991000007816 */ /* 0x000fe200000000ff */
[----:B------:R-:W-:Y:S01]  /*9370*/  BSSY B1, `(.L_x_1484) ;  /* 0x000028e000017945 */ /* 0x000fe20003800000 */
[----:B------:R-:W-:Y:S01]  /*9380*/  IMAD.MOV.U32 R94, RZ, RZ, R236 ;  /* 0x000000ffff5e7224 */ /* 0x000fe200078e00ec */
[----:B------:R-:W-:Y:S02]  /*9390*/  SHF.R.S32.HI R7, RZ, 0x1f, R235 ;  /* 0x0000001fff077819 */ /* 0x000fe400000114eb */
[----:B------:R-:W-:Y:S02]  /*93a0*/  ISETP.NE.AND P0, PT, R0, RZ, PT ;  /* 0x000000ff0000720c */ /* 0x000fe40003f05270 */
[----:B------:R-:W-:Y:S02]  /*93b0*/  SHF.R.S32.HI R40, RZ, 0x1f, R228 ;  /* 0x0000001fff287819 */ /* 0x000fe400000114e4 */
[----:B------:R-:W-:-:S09]  /*93c0*/  SHF.R.S32.HI R41, RZ, 0x1f, R231 ;  /* 0x0000001fff297819 */ /* 0x000fd200000114e7 */
[----:B------:R-:W-:Y:S05]  /*93d0*/  @!P0 BRA `(.L_x_1485) ;  /* 0x00001d9000008947 */ /* 0x000fea0003800000 */
[----:B------:R-:W2:Y:S04]  /*93e0*/  LDL R13, [R1+0x8] ;  /* 0x00000800010d7983 */ /* 0x000ea80000100800 */
[----:B------:R-:W3:Y:S04]  /*93f0*/  LDL R12, [R1+0xc] ;  /* 0x00000c00010c7983 */ /* 0x000ee80000100800 */
[----:B------:R-:W4:Y:S04]  /*9400*/  LDL R8, [R1+0x14] ;  /* 0x0000140001087983 */ /* 0x000f280000100800 */
[----:B------:R-:W4:Y:S04]  /*9410*/  LDL R11, [R1+0x10] ;  /* 0x00001000010b7983 */ /* 0x000f280000100800 */
[----:B------:R-:W4:Y:S04]  /*9420*/  LDL R10, [R1+0x24] ;  /* 0x00002400010a7983 */ /* 0x000f280000100800 */
[----:B------:R-:W4:Y:S04]  /*9430*/  LDL R6, [R1+0x1c] ;  /* 0x00001c0001067983 */ /* 0x000f280000100800 */
[----:B-1----:R-:W4:Y:S04]  /*9440*/  LDL R5, [R1+0x20] ;  /* 0x0000200001057983 */ /* 0x002f280000100800 */
        /* <DEDUP_REMOVED lines=55> */
[----:B------:R-:W2:Y:S01]  /*97c0*/  LDL.LU R8, [R1] ;  /* 0x0000000001087983 */ /* 0x000ea20000300800 */
        /* <DEDUP_REMOVED lines=32> */
.L_x_1486:
[----:B----4-:R-:W2:Y:S04]  /*99d0*/  LDL R6, [R1+0x30] ;  /* 0x0000300001067983 */ /* 0x010ea80000100800 */
[----:B------:R-:W3:Y:S01]  /*99e0*/  LDL R15, [R1+0x4] ;  /* 0x00000400010f7983 */ /* 0x000ee20000100800 */
[----:B------:R-:W-:Y:S01]  /*99f0*/  IMAD.MOV.U32 R9, RZ, RZ, 0x368 ;  /* 0x00000368ff097424 */ /* 0x000fe200078e00ff */
[----:B------:R-:W-:Y:S01]  /*9a00*/  ISETP.GT.AND P3, PT, R3, 0x1, PT ;  /* 0x000000010300780c */ /* 0x000fe20003f64270 */
[----:B------:R-:W-:Y:S01]  /*9a10*/  IMAD.MOV.U32 R2, RZ, RZ, c[0x0][0x4e8] ;  /* 0x00013a00ff027624 */ /* 0x000fe200078e00ff */
[----:B------:R-:W4:Y:S01]  /*9a20*/  LDL R22, [R1+0x2c] ;  /* 0x00002c0001167983 */ /* 0x000f220000100800 */
[----:B------:R-:W-:-:S02]  /*9a30*/  ISETP.NE.U32.AND P0, PT, RZ, c[0x0][0x500], PT ;  /* 0x00014000ff007a0c */ /* 0x000fc40003f05070 */
[----:B------:R-:W-:Y:S02]  /*9a40*/  SEL R9, R9, 0x328, P3 ;  /* 0x0000032809097807 */ /* 0x000fe40001800000 */
[----:B------:R-:W-:Y:S02]  /*9a50*/  ISETP.NE.AND.EX P0, PT, RZ, c[0x0][0x504], PT, P0 ;  /* 0x00014100ff007a0c */ /* 0x000fe40003f05300 */
[----:B------:R-:W1:Y:S01]  /*9a60*/  LDC.64 R4, c[0x0][R9+0x170] ;  /* 0x00005c0009047b82 */ /* 0x000e620000000a00 */
[----:B------:R-:W-:Y:S02]  /*9a70*/  ISETP.NE.AND P2, PT, R2, 0x1, PT ;  /* 0x000000010200780c */ /* 0x000fe40003f45270 */
[----:B------:R-:W-:Y:S02]  /*9a80*/  SEL R8, R235, RZ, !P0 ;  /* 0x000000ffeb087207 */ /* 0x000fe40004000000 */
[----:B------:R-:W-:-:S03]  /*9a90*/  SEL R3, R7, RZ, !P0 ;  /* 0x000000ff07037207 */ /* 0x000fc60004000000 */
[----:B------:R-:W1:Y:S08]  /*9aa0*/  LDC.64 R12, c[0x0][R9+0x168] ;  /* 0x00005a00090c7b82 */ /* 0x000e700000000a00 */
[----:B------:R2:W2:Y:S08]  /*9ab0*/  LDC.64 R16, c[0x0][R9+0x178] ;  /* 0x00005e0009107b82 */ /* 0x0004b00000000a00 */
[----:B------:R2:W2:Y:S01]  /*9ac0*/  LDC.64 R18, c[0x0][R9+0x160] ;  /* 0x0000580009127b82 */ /* 0x0004a20000000a00 */
[----:B------:R-:W1:Y:S02]  /*9ad0*/  S2R R23, SR_TID.X ;  /* 0x0000000000177919 */ /* 0x000e640000002100 */
[----:B-1----:R-:W-:-:S04]  /*9ae0*/  IMAD R2, R5, R8, RZ ;  /* 0x0000000805027224 */ /* 0x002fc800078e02ff */
[C---:B------:R-:W-:Y:S02]  /*9af0*/  IMAD R11, R4.reuse, R3, R2 ;  /* 0x00000003040b7224 */ /* 0x040fe400078e0202 */
[----:B------:R-:W-:-:S04]  /*9b00*/  IMAD.WIDE.U32 R4, R4, R8, RZ ;  /* 0x0000000804047225 */ /* 0x000fc800078e00ff */
[-C--:B------:R-:W-:Y:S02]  /*9b10*/  IMAD R10, R13, R245.reuse, RZ ;  /* 0x000000f50d0a7224 */ /* 0x080fe400078e02ff */
[----:B--2---:R-:W-:Y:S02]  /*9b20*/  IMAD R9, R237, 0x80, R6 ;  /* 0x00000080ed097824 */ /* 0x004fe400078e0206 */
[----:B------:R-:W-:-:S04]  /*9b30*/  IMAD.WIDE.U32 R6, R12, R245, RZ ;  /* 0x000000f50c067225 */ /* 0x000fc800078e00ff */
[----:B------:R-:W-:-:S04]  /*9b40*/  @P2 IMAD.HI.U32 R3, R9, c[0x0][0x4ec], RZ ;  /* 0x00013b0009032a27 */ /* 0x000fc800078e00ff */
[----:B------:R-:W-:Y:S01]  /*9b50*/  IMAD.MOV.U32 R2, RZ, RZ, R9 ;  /* 0x000000ffff027224 */ /* 0x000fe200078e0009 */
[----:B------:R-:W-:Y:S02]  /*9b60*/  @P2 SHF.R.U32.HI R2, RZ, c[0x0][0x4f0], R3 ;  /* 0x00013c00ff022a19 */ /* 0x000fe40000011603 */
[----:B---3--:R-:W-:Y:S02]  /*9b70*/  SEL R3, R15, RZ, P3 ;  /* 0x000000ff0f037207 */ /* 0x008fe40001800000 */
        /* <DEDUP_REMOVED lines=22> */
[C---:B------:R-:W-:Y:S02]  /*9ce0*/  LEA R4, P0, R2.reuse, R4, 0x2 ;  /* 0x0000000402047211 */ /* 0x040fe400078010ff */
        /* <DEDUP_REMOVED lines=8> */
[----:B------:R4:W2:Y:S01]  /*9d70*/  SHFL.IDX PT, R5, R2, 0x1, 0x1c1f ;  /* 0x003c1f0002057f89 */ /* 0x0008a200000e0000 */
[----:B------:R-:W-:Y:S01]  /*9d80*/  IMAD R11, R14, c[0x0][0x4e8], RZ ;  /* 0x00013a000e0b7a24 */ /* 0x000fe200078e02ff */
[----:B------:R-:W-:Y:S01]  /*9d90*/  LOP3.LUT P0, RZ, R15, 0x3, RZ, 0xc0, !PT ;  /* 0x000000030fff7812 */ /* 0x000fe2000780c0ff */
[----:B----4-:R-:W-:-:S05]  /*9da0*/  IMAD R2, R237, 0x80, R22 ;  /* 0x00000080ed027824 */ /* 0x010fca00078e0216 */
[C---:B------:R-:W-:Y:S02]  /*9db0*/  IADD3 R3, R2.reuse, 0x8, RZ ;  /* 0x0000000802037810 */ /* 0x040fe40007ffe0ff */
[-C--:B------:R-:W-:Y:S02]  /*9dc0*/  ISETP.GE.OR P1, PT, R2, R11.reuse, P0 ;  /* 0x0000000b0200720c */ /* 0x080fe40000726670 */
[----:B------:R-:W-:-:S11]  /*9dd0*/  ISETP.GE.OR P0, PT, R3, R11, P0 ;  /* 0x0000000b0300720c */ /* 0x000fd60000706670 */
[----:B-1----:R1:W-:Y:S01]  /*9de0*/  @!P1 ST.E [R6.64], R21 ;  /* 0x0000001506009985 */ /* 0x0023e2000c101906 */
[----:B------:R-:W-:-:S03]  /*9df0*/  ISETP.GE.AND P1, PT, R2, R11, PT ;  /* 0x0000000b0200720c */ /* 0x000fc60003f26270 */
[----:B--2---:R1:W-:Y:S01]  /*9e00*/  @!P0 ST.E [R4.64], R20 ;  /* 0x0000001404008985 */ /* 0x0043e2000c101906 */
[----:B------:R-:W-:Y:S01]  /*9e10*/  ISETP.GE.AND P0, PT, R3, R11, PT ;  /* 0x0000000b0300720c */ /* 0x000fe20003f06270 */
[----:B------:R-:W-:Y:S05]  /*9e20*/  @P3 BRA `(.L_x_1487) ;  /* 0x0000068000003947 */ /* 0x000fea0003800000 */
[----:B------:R-:W-:Y:S01]  /*9e30*/  IMAD R10, R10, c[0x0][0x3a0], RZ ;  /* 0x0000e8000a0a7a24 */ /* 0x000fe200078e02ff */
[----:B-1----:R-:W-:Y:S01]  /*9e40*/  LEA R4, R234, R230, 0x5 ;  /* 0x000000e6ea047211 */ /* 0x002fe200078e28ff */
[C---:B------:R-:W-:Y:S01]  /*9e50*/  IMAD.WIDE.U32 R2, R0.reuse, c[0x0][0x3a0], RZ ;  /* 0x0000e80000027a25 */ /* 0x040fe200078e00ff */
[----:B------:R-:W-:Y:S01]  /*9e60*/  SHF.R.S32.HI R5, RZ, 0x1f, R8 ;  /* 0x0000001fff057819 */ /* 0x000fe20000011408 */
[----:B------:R1:W2:Y:S01]  /*9e70*/  LDS.128 R16, [R207+0x80] ;  /* 0x00008000cf107984 */ /* 0x0002a20000000c00 */
[----:B------:R-:W-:Y:S01]  /*9e80*/  LEA R4, R237, R4, 0x7 ;  /* 0x00000004ed047211 */ /* 0x000fe200078e38ff */
[----:B------:R-:W-:Y:S02]  /*9e90*/  IMAD R0, R0, c[0x0][0x3a4], R10 ;  /* 0x0000e90000007a24 */ /* 0x000fe400078e020a */
[----:B------:R1:W3:Y:S01]  /*9ea0*/  LDS.128 R24, [R207+0x1080] ;  /* 0x00108000cf187984 */ /* 0x0002e20000000c00 */
[----:B------:R-:W-:-:S02]  /*9eb0*/  IMAD R5, R5, c[0x0][0x3f0], RZ ;  /* 0x0000fc0005057a24 */ /* 0x000fc400078e02ff */
[----:B------:R-:W-:Y:S01]  /*9ec0*/  IADD3 R3, R3, R0, RZ ;  /* 0x0000000003037210 */ /* 0x000fe20007ffe0ff */
[----:B------:R-:W-:Y:S01]  /*9ed0*/  @P2 IMAD.HI.U32 R6, R4, c[0x0][0x4ec], RZ ;  /* 0x00013b0004062a27 */ /* 0x000fe200078e00ff */
[----:B------:R1:W4:Y:S01]  /*9ee0*/  LDS.128 R32, [R207+0x2080] ;  /* 0x00208000cf207984 */ /* 0x0003220000000c00 */
[----:B------:R-:W-:Y:S02]  /*9ef0*/  MOV R0, R4 ;  /* 0x0000000400007202 */ /* 0x000fe40000000f00 */
[C---:B------:R-:W-:Y:S01]  /*9f00*/  IMAD.WIDE.U32 R2, R245.reuse, c[0x0][0x3e8], R2 ;  /* 0x0000fa00f5027a25 */ /* 0x040fe200078e0002 */
[----:B------:R1:W1:Y:S01]  /*9f10*/  LDS.128 R36, [R207+0x3080] ;  /* 0x00308000cf247984 */ /* 0x0002620000000c00 */
[----:B------:R-:W-:Y:S02]  /*9f20*/  @P2 SHF.R.U32.HI R0, RZ, c[0x0][0x4f0], R6 ;  /* 0x00013c00ff002a19 */ /* 0x000fe40000011606 */
[----:B------:R-:W-:Y:S01]  /*9f30*/  IMAD R3, R245, c[0x0][0x3ec], R3 ;  /* 0x0000fb00f5037a24 */ /* 0x000fe200078e0203 */
[----:B------:R1:W1:Y:S01]  /*9f40*/  LDS.128 R12, [R207+0x4080] ;  /* 0x00408000cf0c7984 */ /* 0x0002620000000c00 */
[C---:B------:R-:W-:Y:S01]  /*9f50*/  IMAD R7, R8.reuse, c[0x0][0x3f4], R5 ;  /* 0x0000fd0008077a24 */ /* 0x040fe200078e0205 */
[----:B------:R-:W-:Y:S01]  /*9f60*/  SHF.R.S32.HI R6, RZ, 0x1f, R0 ;  /* 0x0000001fff067819 */ /* 0x000fe20000011400 */
[----:B------:R-:W-:Y:S01]  /*9f70*/  IMAD.WIDE.U32 R2, R8, c[0x0][0x3f0], R2 ;  /* 0x0000fc0008027a25 */ /* 0x000fe200078e0002 */
[----:B------:R1:W1:Y:S01]  /*9f80*/  LDS.128 R20, [R207+0x5080] ;  /* 0x00508000cf147984 */ /* 0x0002620000000c00 */
[----:B------:R-:W-:-:S02]  /*9f90*/  IADD3 R5, -R0, RZ, RZ ;  /* 0x000000ff00057210 */ /* 0x000fc40007ffe1ff */
[----:B------:R-:W-:Y:S01]  /*9fa0*/  IMAD R6, R6, c[0x0][0x3e0], RZ ;  /* 0x0000f80006067a24 */ /* 0x000fe200078e02ff */
[----:B------:R1:W1:Y:S01]  /*9fb0*/  LDS.128 R28, [R207+0x6080] ;  /* 0x00608000cf1c7984 */ /* 0x0002620000000c00 */
[----:B------:R-:W-:Y:S01]  /*9fc0*/  IADD3 R3, R3, R7, RZ ;  /* 0x0000000703037210 */ /* 0x000fe20007ffe0ff */
[----:B------:R-:W-:Y:S02]  /*9fd0*/  IMAD R4, R5, c[0x0][0x4e8], R4 ;  /* 0x00013a0005047a24 */ /* 0x000fe400078e0204 */
        /* <DEDUP_REMOVED lines=14> */
.L_x_1545:
[----:B------:R-:W-:Y:S05]  /*a0c0*/  BRA.DIV ~URZ, `(.L_x_1489) ;  /* 0x00002c927f007947 */ /* 0x000fea000b800000 */
[----:B------:R4:W2:Y:S02]  /*a0d0*/  SHFL.IDX PT, R0, R8, RZ, 0x181f ;  /* 0x00181fff08007589 */ /* 0x0008a400000e0000 */
.L_x_1546:
        /* <DEDUP_REMOVED lines=11> */
.L_x_1491:
[----:B------:R-:W-:Y:S05]  /*a190*/  BSYNC B0 ;  /* 0x0000000000007941 */ /* 0x000fea0003800000 */
.L_x_1490:
[----:B------:R-:W-:Y:S05]  /*a1a0*/  BRA.DIV ~URZ, `(.L_x_1492) ;  /* 0x00002c127f007947 */ /* 0x000fea000b800000 */
[----:B---3--:R3:W4:Y:S04]  /*a1b0*/  SHFL.IDX PT, R9, R7, 0x1, 0x181f ;  /* 0x00381f0007097f89 */ /* 0x00872800000e0000 */
[----:B--2---:R3:W2:Y:S02]  /*a1c0*/  SHFL.IDX PT, R0, R8, 0x1, 0x181f ;  /* 0x00381f0008007f89 */ /* 0x0046a400000e0000 */
.L_x_1547:
        /* <DEDUP_REMOVED lines=10> */
[----:B------:R2:W-:Y:S04]  /*a270*/  @!P1 ST.E.128 [R4.64], R24 ;  /* 0x0000001804009985 */ /* 0x0005e8000c101d06 */
[----:B-1----:R2:W-:Y:S02]  /*a280*/  @!P0 ST.E.128 [R2.64], R20 ;  /* 0x0000001402008985 */ /* 0x0025e4000c101d06 */
.L_x_1494:
[----:B------:R-:W-:Y:S05]  /*a290*/  BSYNC B0 ;  /* 0x0000000000007941 */ /* 0x000fea0003800000 */
.L_x_1493:
[----:B------:R-:W-:Y:S05]  /*a2a0*/  BRA.DIV ~URZ, `(.L_x_1495) ;  /* 0x00002bd27f007947 */ /* 0x000fea000b800000 */
[----:B----4-:R4:W3:Y:S02]  /*a2b0*/  SHFL.IDX PT, R9, R7, 0x2, 0x181f ;  /* 0x00581f0007097f89 */ /* 0x0108e400000e0000 */
.L_x_1548:
[----:B------:R-:W-:Y:S05]  /*a2c0*/  BRA.DIV ~URZ, `(.L_x_1496) ;  /* 0x00002c227f007947 */ /* 0x000fea000b800000 */
[----:B--2---:R2:W4:Y:S02]  /*a2d0*/  SHFL.IDX PT, R0, R8, 0x2, 0x181f ;  /* 0x00581f0008007f89 */ /* 0x00452400000e0000 */
.L_x_1549:
        /* <DEDUP_REMOVED lines=11> */
[----:B-1----:R3:W-:Y:S02]  /*a390*/  @!P0 ST.E.128 [R2.64], R28 ;  /* 0x0000001c02008985 */ /* 0x0027e4000c101d06 */
.L_x_1498:
[----:B------:R-:W-:Y:S05]  /*a3a0*/  BSYNC B0 ;  /* 0x0000000000007941 */ /* 0x000fea0003800000 */
.L_x_1497:
[----:B------:R-:W-:Y:S05]  /*a3b0*/  BRA.DIV ~URZ, `(.L_x_1499) ;  /* 0x00002b927f007947 */ /* 0x000fea000b800000 */
[----:B---34-:R-:W3:Y:S04]  /*a3c0*/  SHFL.IDX PT, R7, R7, 0x3, 0x181f ;  /* 0x00781f0007077f89 */ /* 0x018ee800000e0000 */
[----:B------:R4:W2:Y:S02]  /*a3d0*/  SHFL.IDX PT, R0, R8, 0x3, 0x181f ;  /* 0x00781f0008007f89 */ /* 0x0008a400000e0000 */
.L_x_1550:
        /* <DEDUP_REMOVED lines=13> */
.L_x_1487:
[----:B-1----:R-:W2:Y:S01]  /*a4b0*/  LDL.LU R6, [R1+0x4] ;  /* 0x0000040001067983 */ /* 0x002ea20000300800 */
[----:B------:R-:W-:Y:S02]  /*a4c0*/  IMAD R10, R10, c[0x0][0x408], RZ ;  /* 0x000102000a0a7a24 */ /* 0x000fe400078e02ff */
[----:B------:R-:W-:-:S04]  /*a4d0*/  IMAD.WIDE.U32 R2, R0, c[0x0][0x408], RZ ;  /* 0x0001020000027a25 */ /* 0x000fc800078e00ff */
[----:B------:R-:W-:Y:S02]  /*a4e0*/  IMAD R0, R0, c[0x0][0x40c], R10 ;  /* 0x0001030000007a24 */ /* 0x000fe400078e020a */
[----:B------:R-:W-:-:S03]  /*a4f0*/  @P2 IMAD.HI.U32 R5, R9, c[0x0][0x4ec], RZ ;  /* 0x00013b0009052a27 */ /* 0x000fc600078e00ff */
[----:B------:R-:W-:Y:S02]  /*a500*/  IADD3 R3, R3, R0, RZ ;  /* 0x0000000003037210 */ /* 0x000fe40007ffe0ff */
[----:B------:R-:W-:-:S03]  /*a510*/  SHF.R.S32.HI R0, RZ, 0x1f, R8 ;  /* 0x0000001fff007819 */ /* 0x000fc60000011408 */
[----:B------:R-:W-:-:S04]  /*a520*/  IMAD.WIDE.U32 R2, R245, c[0x0][0x438], R2 ;  /* 0x00010e00f5027a25 */ /* 0x000fc800078e0002 */
[----:B------:R-:W-:Y:S02]  /*a530*/  IMAD R0, R0, c[0x0][0x440], RZ ;  /* 0x0001100000007a24 */ /* 0x000fe400078e02ff */
[----:B------:R-:W-:Y:S02]  /*a540*/  IMAD R3, R245, c[0x0][0x43c], R3 ;  /* 0x00010f00f5037a24 */ /* 0x000fe400078e0203 */
[C---:B------:R-:W-:Y:S01]  /*a550*/  IMAD R4, R8.reuse, c[0x0][0x444], R0 ;  /* 0x0001110008047a24 */ /* 0x040fe200078e0200 */
[----:B------:R-:W-:Y:S01]  /*a560*/  MOV R0, R9 ;  /* 0x0000000900007202 */ /* 0x000fe20000000f00 */
[----:B------:R-:W-:Y:S01]  /*a570*/  IMAD.WIDE.U32 R2, R8, c[0x0][0x440], R2 ;  /* 0x0001100008027a25 */ /* 0x000fe200078e0002 */
[----:B------:R-:W-:-:S04]  /*a580*/  @P2 SHF.R.U32.HI R0, RZ, c[0x0][0x4f0], R5 ;  /* 0x00013c00ff002a19 */ /* 0x000fc80000011605 */
[----:B------:R-:W-:Y:S02]  /*a590*/  IADD3 R3, R3, R4, RZ ;  /* 0x0000000403037210 */ /* 0x000fe40007ffe0ff */
[----:B------:R-:W-:Y:S02]  /*a5a0*/  SHF.R.S32.HI R5, RZ, 0x1f, R0 ;  /* 0x0000001fff057819 */ /* 0x000fe40000011400 */
[----:B------:R-:W-:-:S03]  /*a5b0*/  IADD3 R4, -R0, RZ, RZ ;  /* 0x000000ff00047210 */ /* 0x000fc60007ffe1ff */
[----:B------:R-:W-:Y:S02]  /*a5c0*/  IMAD R5, R5, c[0x0][0x430], RZ ;  /* 0x00010c0005057a24 */ /* 0x000fe400078e02ff */
[----:B------:R-:W-:Y:S02]  /*a5d0*/  IMAD R4, R4, c[0x0][0x4e8], R9 ;  /* 0x00013a0004047a24 */ /* 0x000fe400078e0209 */
[----:B------:R-:W-:Y:S02]  /*a5e0*/  IMAD R5, R0, c[0x0][0x434], R5 ;  /* 0x00010d0000057a24 */ /* 0x000fe400078e0205 */
[----:B--2---:R-:W-:-:S04]  /*a5f0*/  IMAD.WIDE.U32 R2, R6, c[0x0][0x448], R2 ;  /* 0x0001120006027a25 */ /* 0x004fc800078e0002 */
[----:B------:R-:W-:-:S04]  /*a600*/  IMAD R3, R6, c[0x0][0x44c], R3 ;  /* 0x0001130006037a24 */ /* 0x000fc800078e0203 */
        /* <DEDUP_REMOVED lines=11> */
.L_x_1551:
[----:B------:R-:W-:Y:S05]  /*a6c0*/  BRA.DIV ~URZ, `(.L_x_1502) ;  /* 0x000029b27f007947 */ /* 0x000fea000b800000 */
[----:B------:R3:W4:Y:S02]  /*a6d0*/  SHFL.IDX PT, R0, R28, RZ, 0x1c1f ;  /* 0x001c1fff1c007589 */ /* 0x00072400000e0000 */
.L_x_1552:
[C---:B------:R-:W-:Y:S01]  /*a6e0*/  IADD3 R15, R244.reuse, 0x18, RZ ;  /* 0x00000018f40f7810 */ /* 0x040fe20007ffe0ff */
[----:B------:R-:W-:Y:S01]  /*a6f0*/  BSSY B0, `(.L_x_1503) ;  /* 0x0000060000007945 */ /* 0x000fe20003800000 */
        /* <DEDUP_REMOVED lines=95> */
.L_x_1504:
[----:B------:R-:W-:Y:S05]  /*acf0*/  BSYNC B0 ;  /* 0x0000000000007941 */ /* 0x000fea0003800000 */
.L_x_1503:
[----:B------:R-:W-:Y:S05]  /*ad00*/  BRA.DIV ~URZ, `(.L_x_1505) ;  /* 0x000023d27f007947 */ /* 0x000fea000b800000 */
[----:B--2---:R2:W1:Y:S04]  /*ad10*/  SHFL.IDX PT, R4, R14, 0x1, 0x1c1f ;  /* 0x003c1f000e047f89 */ /* 0x00446800000e0000 */
[----:B----4-:R2:W4:Y:S02]  /*ad20*/  SHFL.IDX PT, R0, R28, 0x1, 0x1c1f ;  /* 0x003c1f001c007f89 */ /* 0x01052400000e0000 */
.L_x_1553:
[----:B------:R-:W-:Y:S05]  /*ad30*/  @P0 BRA `(.L_x_1500) ;  /* 0x00000f1000000947 */ /* 0x000fea0003800000 */
[----:B------:R-:W-:Y:S02]  /*ad40*/  ISETP.GE.AND P1, PT, R13, c[0x0][0x3c8], PT ;  /* 0x0000f2000d007a0c */ /* 0x000fe40003f26270 */
[----:B------:R-:W-:Y:S02]  /*ad50*/  ISETP.GE.AND P2, PT, R244, c[0x0][0x3c8], PT ;  /* 0x0000f200f4007a0c */ /* 0x000fe40003f46270 */
[----:B------:R-:W-:Y:S02]  /*ad60*/  ISETP.GE.AND P0, PT, R12, c[0x0][0x3c8], PT ;  /* 0x0000f2000c007a0c */ /* 0x000fe40003f06270 */
[----:B------:R-:W-:-:S02]  /*ad70*/  ISETP.GE.AND P5, PT, R15, c[0x0][0x3c8], PT ;  /* 0x0000f2000f007a0c */ /* 0x000fc40003fa6270 */
[----:B------:R-:W-:-:S05]  /*ad80*/  ISETP.GE.AND P4, PT, R17, c[0x0][0x3c8], PT ;  /* 0x0000f20011007a0c */ /* 0x000fca0003f86270 */
[C---:B----4-:R-:W-:Y:S02]  /*ad90*/  @!P1 LEA R6, P3, R13.reuse, R0, 0x2 ;  /* 0x000000000d069211 */ /* 0x050fe400078610ff */
[----:B------:R-:W-:Y:S02]  /*ada0*/  @!P2 IMAD.MOV.U32 R8, RZ, RZ, R0 ;  /* 0x000000ffff08a224 */ /* 0x000fe400078e0000 */
[----:B-1----:R-:W-:Y:S01]  /*adb0*/  @!P2 IMAD.MOV.U32 R9, RZ, RZ, R4 ;  /* 0x000000ffff09a224 */ /* 0x002fe200078e0004 */
[----:B------:R-:W-:Y:S02]  /*adc0*/  @!P1 LEA.HI.X R7, R13, R4, R29, 0x2, P3 ;  /* 0x000000040d079211 */ /* 0x000fe400018f141d */
[----:B------:R-:W-:Y:S01]  /*add0*/  @!P0 LEA R2, P6, R12, R0, 0x2 ;  /* 0x000000000c028211 */ /* 0x000fe200078c10ff */
[----:B------:R-:W-:Y:S01]  /*ade0*/  @!P2 IMAD.WIDE R8, R244, 0x4, R8 ;  /* 0x00000004f408a825 */ /* 0x000fe200078e0208 */
[----:B------:R-:W-:Y:S02]  /*adf0*/  ISETP.GE.AND P3, PT, R16, c[0x0][0x3c8], PT ;  /* 0x0000f20010007a0c */ /* 0x000fe40003f66270 */
[----:B------:R-:W-:-:S02]  /*ae00*/  @!P0 LEA.HI.X R3, R12, R4, R30, 0x2, P6 ;  /* 0x000000040c038211 */ /* 0x000fc400030f141e */
[----:B------:R1:W-:Y:S01]  /*ae10*/  @!P2 ST.E.64 [R8.64], R100 ;  /* 0x000000640800a985 */ /* 0x0003e2000c101b06 */
[----:B------:R-:W-:Y:S02]  /*ae20*/  ISETP.GE.AND P2, PT, R18, c[0x0][0x3c8], PT ;  /* 0x0000f20012007a0c */ /* 0x000fe40003f46270 */
[----:B--2---:R-:W-:Y:S01]  /*ae30*/  @!P5 LEA R14, P6, R15, R0, 0x2 ;  /* 0x000000000f0ed211 */ /* 0x004fe200078c10ff */
[----:B------:R2:W-:Y:S01]  /*ae40*/  @!P1 ST.E.64 [R6.64], R92 ;  /* 0x0000005c06009985 */ /* 0x0005e2000c101b06 */
[----:B------:R-:W-:Y:S02]  /*ae50*/  ISETP.GE.AND P1, PT, R19, c[0x0][0x3c8], PT ;  /* 0x0000f20013007a0c */ /* 0x000fe40003f26270 */
[----:B------:R-:W-:Y:S01]  /*ae60*/  @!P5 LEA.HI.X R15, R15, R4, R31, 0x2, P6 ;  /* 0x000000040f0fd211 */ /* 0x000fe200030f141f */
[----:B------:R4:W-:Y:S01]  /*ae70*/  @!P0 ST.E.64 [R2.64], R80 ;  /* 0x0000005002008985 */ /* 0x0009e2000c101b06 */
[CC--:B------:R-:W-:Y:S02]  /*ae80*/  @!P4 LEA R12, P0, R17.reuse, R0.reuse, 0x2 ;  /* 0x00000000110cc211 */ /* 0x0c0fe400078010ff */
[----:B------:R-:W-:Y:S01]  /*ae90*/  @!P3 LEA R10, P6, R16, R0, 0x2 ;  /* 0x00000000100ab211 */ /* 0x000fe200078c10ff */
[----:B------:R5:W-:Y:S01]  /*aea0*/  @!P5 ST.E.64 [R14.64], R118 ;  /* 0x000000760e00d985 */ /* 0x000be2000c101b06 */
[----:B------:R-:W-:-:S02]  /*aeb0*/  @!P4 LEA.HI.X R13, R17, R4, R33, 0x2, P0 ;  /* 0x00000004110dc211 */ /* 0x000fc400000f1421 */
[----:B------:R-:W-:Y:S02]  /*aec0*/  ISETP.GE.AND P0, PT, R20, c[0x0][0x3c8], PT ;  /* 0x0000f20014007a0c */ /* 0x000fe40003f06270 */
[----:B------:R-:W-:Y:S01]  /*aed0*/  @!P3 LEA.HI.X R11, R16, R4, R32, 0x2, P6 ;  /* 0x00000004100bb211 */ /* 0x000fe200030f1420 */
[----:B------:R3:W-:Y:S01]  /*aee0*/  @!P4 ST.E.64 [R12.64], R116 ;  /* 0x000000740c00c985 */ /* 0x0007e2000c101b06 */
[----:B------:R-:W-:Y:S02]  /*aef0*/  ISETP.GE.AND P5, PT, R21, c[0x0][0x3c8], PT ;  /* 0x0000f20015007a0c */ /* 0x000fe40003fa6270 */
[----:B------:R-:W-:Y:S01]  /*af00*/  ISETP.GE.AND P4, PT, R23, c[0x0][0x3c8], PT ;  /* 0x0000f20017007a0c */ /* 0x000fe20003f86270 */
        /* <DEDUP_REMOVED lines=38> */
.L_x_1485:
[----:B------:R-:W-:Y:S01]  /*b170*/  ISETP.NE.U32.AND P1, PT, RZ, c[0x0][0x508], PT ;  /* 0x00014200ff007a0c */ /* 0x000fe20003f25070 */
[----:B------:R-:W2:Y:S01]  /*b180*/  LDL.LU R0, [R1] ;  /* 0x0000000001007983 */ /* 0x000ea20000300800 */
[----:B------:R-:W-:Y:S01]  /*b190*/  ISETP.NE.U32.AND P2, PT, RZ, c[0x0][0x500], PT ;  /* 0x00014000ff007a0c */ /* 0x000fe20003f45070 */
[----:B------:R-:W-:Y:S01]  /*b1a0*/  IMAD.MOV.U32 R4, RZ, RZ, 0x4 ;  /* 0x00000004ff047424 */ /* 0x000fe200078e00ff */
[----:B------:R-:W-:Y:S01]  /*b1b0*/  ISETP.NE.AND.EX P1, PT, RZ, c[0x0][0x50c], PT, P1 ;  /* 0x00014300ff007a0c */ /* 0x000fe20003f25310 */
[----:B------:R-:W-:Y:S01]  /*b1c0*/  IMAD.MOV.U32 R8, RZ, RZ, RZ ;  /* 0x000000ffff087224 */ /* 0x000fe200078e00ff */
[----:B------:R-:W-:Y:S01]  /*b1d0*/  ISETP.NE.AND.EX P2, PT, RZ, c[0x0][0x504], PT, P2 ;  /* 0x00014100ff007a0c */ /* 0x000fe20003f45320 */
[----:B------:R-:W-:Y:S02]  /*b1e0*/  IMAD.MOV.U32 R19, RZ, RZ, c[0x0][0x388] ;  /* 0x0000e200ff137624 */ /* 0x000fe400078e00ff */
[----:B-1----:R-:W-:-:S08]  /*b1f0*/  IMAD.WIDE R4, R235, R4, c[0x0][0x500] ;  /* 0x00014000eb047625 */ /* 0x002fd000078e0204 */
[C---:B------:R-:W-:Y:S02]  /*b200*/  @P1 LEA R2, P0, R235.reuse, c[0x0][0x508], 0x2 ;  /* 0x00014200eb021a11 */ /* 0x040fe400078010ff */
[----:B------:R1:W5:Y:S02]  /*b210*/  @P2 LDG.E R8, [R4.64] ;  /* 0x0000000604082981 */ /* 0x000364000c1e1900 */
[----:B------:R-:W-:-:S05]  /*b220*/  @P1 LEA.HI.X R3, R235, c[0x0][0x50c], R7, 0x2, P0 ;  /* 0x00014300eb031a11 */ /* 0x000fca00000f1407 */
[----:B------:R1:W5:Y:S01]  /*b230*/  @P1 LDG.E R19, [R2.64] ;  /* 0x0000000602131981 */ /* 0x000362000c1e1900 */
[----:B--2---:R-:W-:-:S04]  /*b240*/  ISETP.NE.AND P0, PT, R0, RZ, PT ;  /* 0x000000ff0000720c */ /* 0x004fc80003f05270 */
[----:B------:R-:W-:Y:S01]  /*b250*/  SEL R18, R0, c[0x0][0x3d4], P0 ;  /* 0x0000f50000127a07 */ /* 0x000fe20000000000 */
[----:B------:R-:W-:Y:S05]  /*b260*/  @P1 BRA `(.L_x_1506) ;  /* 0x0000004000001947 */ /* 0x000fea0003800000 */
[----:B-1----:R-:W-:Y:S05]  /*b270*/  @!P2 BRA `(.L_x_1506) ;  /* 0x000000300000a947 */ /* 0x002fea0003800000 */
[----:B------:R1:W2:Y:S04]  /*b280*/  LDG.E R0, [R4.64] ;  /* 0x0000000604007981 */ /* 0x0002a8000c1e1900 */
[----:B-1----:R-:W2:Y:S02]  /*b290*/  LDG.E R4, [R4.64+0x4] ;  /* 0x0000040604047981 */ /* 0x002ea4000c1e1900 */
[----:B--2--5:R-:W-:Y:S02]  /*b2a0*/  IADD3 R19, -R0, R4, RZ ;  /* 0x0000000400137210 */ /* 0x024fe40007ffe1ff */
.L_x_1506:
[----:B-1----:R-:W1:Y:S01]  /*b2b0*/  S2R R2, SR_TID.X ;  /* 0x0000000000027919 */ /* 0x002e620000002100 */
[----:B------:R-:W-:Y:S01]  /*b2c0*/  BSSY B0, `(.L_x_1507) ;  /* 0x0000036000007945 */ /* 0x000fe20003800000 */
[----:B------:R-:W-:Y:S02]  /*b2d0*/  SEL R14, R235, RZ, !P2 ;  /* 0x000000ffeb0e7207 */ /* 0x000fe40005000000 */
[----:B------:R-:W-:-:S02]  /*b2e0*/  SEL R20, R7, RZ, !P2 ;  /* 0x000000ff07147207 */ /* 0x000fc40005000000 */
[----:B-----5:R-:W-:Y:S02]  /*b2f0*/  SHF.R.S32.HI R17, RZ, 0x1f, R8 ;  /* 0x0000001fff117819 */ /* 0x020fe40000011408 */
[----:B-1----:R-:W-:-:S13]  /*b300*/  ISETP.GT.AND P0, PT, R2, 0x7f, PT ;  /* 0x0000007f0200780c */ /* 0x002fda0003f04270 */
[----:B------:R-:W-:Y:S05]  /*b310*/  @P0 BRA `(.L_x_1508) ;  /* 0x0000030000000947 */ /* 0x000fea0003800000 */
[----:B------:R-:W-:Y:S01]  /*b320*/  IMAD R0, R19, c[0x0][0x4e8], RZ ;  /* 0x00013a0013007a24 */ /* 0x000fe200078e02ff */
[----:B------:R-:W-:-:S04]  /*b330*/  LEA R9, R237, R2, 0x7 ;  /* 0x00000002ed097211 */ /* 0x000fc800078e38ff */
[----:B------:R-:W-:-:S13]  /*b340*/  ISETP.GE.AND P0, PT, R9, R0, PT ;  /* 0x000000000900720c */ /* 0x000fda0003f06270 */
[----:B------:R-:W-:Y:S05]  /*b350*/  @P0 BRA `(.L_x_1508) ;  /* 0x000002c000000947 */ /* 0x000fea0003800000 */
[----:B------:R-:W2:Y:S01]  /*b360*/  LDL.LU R21, [R1+0x4] ;  /* 0x0000040001157983 */ /* 0x000ea20000300800 */
[----:B------:R-:W-:Y:S01]  /*b370*/  IMAD.MOV.U32 R0, RZ, RZ, 0x368 ;  /* 0x00000368ff007424 */ /* 0x000fe200078e00ff */
[----:B------:R-:W-:-:S04]  /*b380*/  ISETP.GT.AND P2, PT, R18, 0x1, PT ;  /* 0x000000011200780c */ /* 0x000fc80003f44270 */
[----:B------:R-:W-:-:S04]  /*b390*/  SEL R0, R0, 0x328, P2 ;  /* 0x0000032800007807 */ /* 0x000fc80001000000 */
[----:B------:R1:W3:Y:S08]  /*b3a0*/  LDC.64 R6, c[0x0][R0+0x170] ;  /* 0x00005c0000067b82 */ /* 0x0002f00000000a00 */
[----:B------:R1:W4:Y:S08]  /*b3b0*/  LDC.64 R4, c[0x0][R0+0x168] ;  /* 0x00005a0000047b82 */ /* 0x0003300000000a00 */
[----:B------:R1:W5:Y:S08]  /*b3c0*/  LDC.64 R12, c[0x0][R0+0x178] ;  /* 0x00005e00000c7b82 */ /* 0x0003700000000a00 */
[----:B------:R1:W2:Y:S02]  /*b3d0*/  LDC.64 R10, c[0x0][R0+0x160] ;  /* 0x00005800000a7b82 */ /* 0x0002a40000000a00 */
[----:B-1----:R-:W-:-:S02]  /*b3e0*/  IMAD.MOV.U32 R0, RZ, RZ, c[0x0][0x4e8] ;  /* 0x00013a00ff007624 */ /* 0x002fc400078e00ff */
[-C--:B---3--:R-:W-:Y:S02]  /*b3f0*/  IMAD R7, R7, R14.reuse, RZ ;  /* 0x0000000e07077224 */ /* 0x088fe400078e02ff */
[----:B------:R-:W-:Y:S01]  /*b400*/  IMAD.WIDE.U32 R2, R6, R14, RZ ;  /* 0x0000000e06027225 */ /* 0x000fe200078e00ff */
[----:B------:R-:W-:Y:S02]  /*b410*/  ISETP.NE.AND P0, PT, R0, 0x1, PT ;  /* 0x000000010000780c */ /* 0x000fe40003f05270 */
[----:B------:R-:W-:Y:S01]  /*b420*/  MOV R0, R9 ;  /* 0x0000000900007202 */ /* 0x000fe20000000f00 */
[----:B------:R-:W-:Y:S02]  /*b430*/  IMAD R7, R6, R20, R7 ;  /* 0x0000001406077224 */ /* 0x000fe400078e0207 */
[-C--:B----4-:R-:W-:Y:S02]  /*b440*/  IMAD R15, R5, R245.reuse, RZ ;  /* 0x000000f5050f7224 */ /* 0x090fe400078e02ff */
[----:B------:R-:W-:Y:S01]  /*b450*/  IMAD.WIDE.U32 R4, R4, R245, RZ ;  /* 0x000000f504047225 */ /* 0x000fe200078e00ff */
[----:B------:R-:W-:-:S03]  /*b460*/  IADD3 R3, R3, R7, RZ ;  /* 0x0000000703037210 */ /* 0x000fc60007ffe0ff */
[----:B------:R-:W-:Y:S02]  /*b470*/  IMAD.IADD R15, R5, 0x1, R15 ;  /* 0x00000001050f7824 */ /* 0x000fe400078e020f */
[----:B------:R-:W-:-:S05]  /*b480*/  @P0 IMAD.HI.U32 R16, R9, c[0x0][0x4ec], RZ ;  /* 0x00013b0009100a27 */ /* 0x000fca00078e00ff */
[----:B------:R-:W-:Y:S02]  /*b490*/  @P0 SHF.R.U32.HI R0, RZ, c[0x0][0x4f0], R16 ;  /* 0x00013c00ff000a19 */ /* 0x000fe40000011610 */
[----:B------:R-:W-:-:S03]  /*b4a0*/  IADD3 R16, P1, P0, R2, R4, R8 ;  /* 0x0000000402107210 */ /* 0x000fc6000783e008 */
[----:B------:R-:W-:-:S04]  /*b4b0*/  IMAD.MOV R2, RZ, RZ, -R0 ;  /* 0x000000ffff027224 */ /* 0x000fc800078e0a00 */
[----:B------:R-:W-:Y:S01]  /*b4c0*/  IMAD R2, R2, c[0x0][0x4e8], R9 ;  /* 0x00013a0002027a24 */ /* 0x000fe200078e0209 */
[----:B------:R-:W-:Y:S02]  /*b4d0*/  IADD3.X R9, R3, R15, R17, P1, P0 ;  /* 0x0000000f03097210 */ /* 0x000fe40000fe0411 */
[----:B------:R-:W-:Y:S02]  /*b4e0*/  SHF.R.S32.HI R3, RZ, 0x1f, R0 ;  /* 0x0000001fff037819 */ /* 0x000fe40000011400 */
[----:B--2---:R-:W-:-:S05]  /*b4f0*/  SEL R6, R21, RZ, P2 ;  /* 0x000000ff15067207 */ /* 0x004fca0001000000 */
[-C--:B-----5:R-:W-:Y:S02]  /*b500*/  IMAD R7, R13, R6.reuse, RZ ;  /* 0x000000060d077224 */ /* 0x0a0fe400078e02ff */
[----:B------:R-:W-:Y:S01]  /*b510*/  IMAD.WIDE.U32 R4, R12, R6, RZ ;  /* 0x000000060c047225 */ /* 0x000fe200078e00ff */
[----:B------:R-:W-:-:S04]  /*b520*/  SHF.R.S32.HI R6, RZ, 0x1f, R2 ;  /* 0x0000001fff067819 */ /* 0x000fc80000011402 */
[----:B------:R-:W-:Y:S01]  /*b530*/  IADD3 R5, R5, R7, RZ ;  /* 0x0000000705057210 */ /* 0x000fe20007ffe0ff */
[----:B------:R-:W-:Y:S01]  /*b540*/  IMAD.MOV.U32 R7, RZ, RZ, c[0x0][0x4a8] ;  /* 0x00012a00ff077624 */ /* 0x000fe200078e00ff */
[----:B------:R-:W-:Y:S01]  /*b550*/  IADD3 R4, P1, P0, R0, R16, R4 ;  /* 0x0000001000047210 */ /* 0x000fe2000783e004 */
[----:B------:R-:W-:-:S03]  /*b560*/  IMAD R0, R11, R2, RZ ;  /* 0x000000020b007224 */ /* 0x000fc600078e02ff */
[----:B------:R-:W-:Y:S01]  /*b570*/  IADD3.X R5, R3, R9, R5, P1, P0 ;  /* 0x0000000903057210 */ /* 0x000fe20000fe0405 */
[----:B------:R-:W-:-:S04]  /*b580*/  IMAD R0, R10, R6, R0 ;  /* 0x000000060a007224 */ /* 0x000fc800078e0200 */
        /* <DEDUP_REMOVED lines=9> */
.L_x_1508:
[----:B------:R-:W-:Y:S05]  /*b620*/  BSYNC B0 ;  /* 0x0000000000007941 */ /* 0x000fea0003800000 */
.L_x_1507:
[----:B------:R-:W-:-:S13]  /*b630*/  ISETP.GT.AND P0, PT, R18, 0x1, PT ;  /* 0x000000011200780c */ /* 0x000fda0003f04270 */
[----:B------:R-:W-:Y:S05]  /*b640*/  @P0 BRA `(.L_x_1500) ;  /* 0x0000060000000947 */ /* 0x000fea0003800000 */
[----:B------:R-:W-:Y:S01]  /*b650*/  MOV R2, c[0x0][0x4e8] ;  /* 0x00013a0000027a02 */ /* 0x000fe20000000f00 */
[----:B-1----:R-:W-:Y:S01]  /*b660*/  IMAD R0, R17, c[0x0][0x3a0], RZ ;  /* 0x0000e80011007a24 */ /* 0x002fe200078e02ff */
[----:B------:R-:W-:Y:S01]  /*b670*/  LEA R4, R234, R230, 0x5 ;  /* 0x000000e6ea047211 */ /* 0x000fe200078e28ff */
[----:B------:R-:W-:Y:S01]  /*b680*/  IMAD R5, R20, c[0x0][0x3f0], RZ ;  /* 0x0000fc0014057a24 */ /* 0x000fe200078e02ff */
[----:B------:R-:W-:Y:S01]  /*b690*/  ISETP.NE.AND P0, PT, R2, 0x1, PT ;  /* 0x000000010200780c */ /* 0x000fe20003f05270 */
[----:B------:R-:W-:Y:S01]  /*b6a0*/  IMAD.WIDE.U32 R2, R8, c[0x0][0x3a0], RZ ;  /* 0x0000e80008027a25 */ /* 0x000fe200078e00ff */
[----:B------:R-:W-:-:S03]  /*b6b0*/  LEA R4, R237, R4, 0x7 ;  /* 0x00000004ed047211 */ /* 0x000fc600078e38ff */
[----:B------:R-:W-:Y:S01]  /*b6c0*/  IMAD R8, R8, c[0x0][0x3a4], R0 ;  /* 0x0000e90008087a24 */ /* 0x000fe200078e0200 */
[----:B------:R-:W-:Y:S01]  /*b6d0*/  MOV R0, R4 ;  /* 0x0000000400007202 */ /* 0x000fe20000000f00 */
[----:B------:R-:W-:-:S03]  /*b6e0*/  IMAD R7, R14, c[0x0][0x3f4], R5 ;  /* 0x0000fd000e077a24 */ /* 0x000fc600078e0205 */
[----:B------:R-:W-:Y:S02]  /*b6f0*/  IADD3 R3, R3, R8, RZ ;  /* 0x0000000803037210 */ /* 0x000fe40007ffe0ff */
[----:B------:R-:W-:Y:S01]  /*b700*/  LEA R8, R237, R230, 0x7 ;  /* 0x000000e6ed087211 */ /* 0x000fe200078e38ff */
[----:B------:R-:W-:-:S04]  /*b710*/  @P0 IMAD.HI.U32 R6, R4, c[0x0][0x4ec], RZ ;  /* 0x00013b0004060a27 */ /* 0x000fc800078e00ff */
[----:B------:R-:W-:Y:S01]  /*b720*/  IMAD.WIDE.U32 R2, R245, c[0x0][0x3e8], R2 ;  /* 0x0000fa00f5027a25 */ /* 0x000fe200078e0002 */
[----:B------:R-:W-:-:S03]  /*b730*/  @P0 SHF.R.U32.HI R0, RZ, c[0x0][0x4f0], R6 ;  /* 0x00013c00ff000a19 */ /* 0x000fc60000011606 */
[----:B------:R-:W-:Y:S01]  /*b740*/  IMAD R3, R245, c[0x0][0x3ec], R3 ;  /* 0x0000fb00f5037a24 */ /* 0x000fe200078e0203 */
[----:B------:R-:W-:Y:S02]  /*b750*/  SHF.R.S32.HI R6, RZ, 0x1f, R0 ;  /* 0x0000001fff067819 */ /* 0x000fe40000011400 */
[----:B------:R-:W-:Y:S01]  /*b760*/  IADD3 R5, -R0, RZ, RZ ;  /* 0x000000ff00057210 */ /* 0x000fe20007ffe1ff */
[----:B------:R-:W-:-:S04]  /*b770*/  IMAD.WIDE.U32 R2, R14, c[0x0][0x3f0], R2 ;  /* 0x0000fc000e027a25 */ /* 0x000fc800078e0002 */
[----:B------:R-:W-:Y:S01]  /*b780*/  IMAD R6, R6, c[0x0][0x3e0], RZ ;  /* 0x0000f80006067a24 */ /* 0x000fe200078e02ff */
[----:B------:R-:W-:Y:S01]  /*b790*/  IADD3 R3, R3, R7, RZ ;  /* 0x0000000703037210 */ /* 0x000fe20007ffe0ff */
        /* <DEDUP_REMOVED lines=13> */
.L_x_1554:
[----:B------:R-:W-:Y:S05]  /*b870*/  BRA.DIV ~URZ, `(.L_x_1510) ;  /* 0x000019927f007947 */ /* 0x000fea000b800000 */
[----:B------:R3:W4:Y:S02]  /*b880*/  SHFL.IDX PT, R0, R9, RZ, 0x181f ;  /* 0x00181fff09007589 */ /* 0x00072400000e0000 */
.L_x_1555:
        /* <DEDUP_REMOVED lines=12> */
.L_x_1512:
[----:B------:R-:W-:Y:S05]  /*b950*/  BSYNC B0 ;  /* 0x0000000000007941 */ /* 0x000fea0003800000 */
.L_x_1511:
[----:B------:R-:W-:Y:S05]  /*b960*/  BRA.DIV ~URZ, `(.L_x_1513) ;  /* 0x000019027f007947 */ /* 0x000fea000b800000 */
[----:B--2---:R2:W1:Y:S04]  /*b970*/  SHFL.IDX PT, R10, R6, 0x1, 0x181f ;  /* 0x00381f00060a7f89 */ /* 0x00446800000e0000 */
[----:B----4-:R2:W4:Y:S02]  /*b980*/  SHFL.IDX PT, R0, R9, 0x1, 0x181f ;  /* 0x00381f0009007f89 */ /* 0x01052400000e0000 */
.L_x_1556:
        /* <DEDUP_REMOVED lines=12> */
.L_x_1515:
[----:B------:R-:W-:Y:S05]  /*ba50*/  BSYNC B0 ;  /* 0x0000000000007941 */ /* 0x000fea0003800000 */
.L_x_1514:
[----:B------:R-:W-:Y:S05]  /*ba60*/  BRA.DIV ~URZ, `(.L_x_1516) ;  /* 0x000018c27f007947 */ /* 0x000fea000b800000 */
[----:B-1----:R1:W2:Y:S02]  /*ba70*/  SHFL.IDX PT, R10, R6, 0x2, 0x181f ;  /* 0x00581f00060a7f89 */ /* 0x0022a400000e0000 */
.L_x_1557:
[----:B------:R-:W-:Y:S05]  /*ba80*/  BRA.DIV ~URZ, `(.L_x_1517) ;  /* 0x000019127f007947 */ /* 0x000fea000b800000 */
[----:B----4-:R4:W1:Y:S02]  /*ba90*/  SHFL.IDX PT, R0, R9, 0x2, 0x181f ;  /* 0x00581f0009007f89 */ /* 0x01086400000e0000 */
.L_x_1558:
        /* <DEDUP_REMOVED lines=12> */
.L_x_1519:
[----:B------:R-:W-:Y:S05]  /*bb60*/  BSYNC B0 ;  /* 0x0000000000007941 */ /* 0x000fea0003800000 */
.L_x_1518:
[----:B------:R-:W-:Y:S05]  /*bb70*/  BRA.DIV ~URZ, `(.L_x_1520) ;  /* 0x000018827f007947 */ /* 0x000fea000b800000 */
[----:B-12---:R-:W1:Y:S04]  /*bb80*/  SHFL.IDX PT, R6, R6, 0x3, 0x181f ;  /* 0x00781f0006067f89 */ /* 0x006e6800000e0000 */
[----:B------:R2:W3:Y:S02]  /*bb90*/  SHFL.IDX PT, R0, R9, 0x3, 0x181f ;  /* 0x00781f0009007f89 */ /* 0x0004e400000e0000 */
.L_x_1559:
        /* <DEDUP_REMOVED lines=11> */
.L_x_1500:
[----:B------:R-:W-:Y:S05]  /*bc50*/  BSYNC B1 ;  /* 0x0000000000017941 */ /* 0x000fea0003800000 */
.L_x_1484:
[----:B-1234-:R-:W2:Y:S02]  /*bc60*/  LDL R0, [R1+0x28] ;  /* 0x0000280001007983 */ /* 0x01eea40000100800 */
[----:B--2---:R-:W-:-:S13]  /*bc70*/  ISETP.NE.AND P0, PT, R0, RZ, PT ;  /* 0x000000ff0000720c */ /* 0x004fda0003f05270 */
[----:B------:R-:W-:Y:S01]  /*bc80*/  @P0 WARPSYNC 0xffffffff ;  /* 0xffffffff00000948 */ /* 0x000fe20003800000 */
[----:B------:R-:W-:Y:S06]  /*bc90*/  @P0 BAR.SYNC.DEFER_BLOCKING 0x5, 0x100 ;  /* 0x0144000000000b1d */ /* 0x000fec0000010000 */
[----:B------:R-:W1:Y:S04]  /*bca0*/  @P0 LDS.128 R236, [0xf100] ;  /* 0x00f10000ffec0984 */ /* 0x000e680000000c00 */
[----:B------:R-:W-:Y:S06]  /*bcb0*/  @P0 BAR.ARV 0x4, 0x100 ;  /* 0x0104000000000b1d */ /* 0x000fec0000002000 */
[----:B------:R-:W-:Y:S05]  /*bcc0*/  @P0 BRA `(.L_x_1521) ;  /* 0x00000ad000000947 */ /* 0x000fea0003800000 */
[----:B------:R-:W2:Y:S01]  /*bcd0*/  S2R R0, SR_TID.X ;  /* 0x0000000000007919 */ /* 0x000ea20000002100 */
[----:B------:R-:W-:Y:S01]  /*bce0*/  IMAD.MOV.U32 R7, RZ, RZ, RZ ;  /* 0x000000ffff077224 */ /* 0x000fe200078e00ff */
[----:B--2---:R-:W-:-:S04]  /*bcf0*/  LOP3.LUT R13, R0, 0x1f, RZ, 0xc0, !PT ;  /* 0x0000001f000d7812 */ /* 0x004fc800078ec0ff */
[----:B------:R-:W-:Y:S01]  /*bd00*/  ISETP.NE.AND P5, PT, R13, 0x1f, PT ;  /* 0x0000001f0d00780c */ /* 0x000fe20003fa5270 */
[----:B------:R-:W-:Y:S10]  /*bd10*/  BRA.DIV ~URZ, `(.L_x_1522) ;  /* 0x000017a27f007947 */ /* 0x000ff4000b800000 */
[----:B------:R2:W3:Y:S02]  /*bd20*/  SHFL.IDX PT, R9, R94, RZ, 0x1f ;  /* 0x00001fff5e097589 */ /* 0x0004e400000e0000 */
.L_x_1560:
[----:B------:R-:W-:Y:S05]  /*bd30*/  BRA.DIV ~URZ, `(.L_x_1523) ;  /* 0x000017f27f007947 */ /* 0x000fea000b800000 */
[----:B------:R4:W2:Y:S02]  /*bd40*/  SHFL.IDX PT, R8, R94, 0x1, 0x1f ;  /* 0x00201f005e087f89 */ /* 0x0008a400000e0000 */
.L_x_1561:
[----:B-1----:R-:W-:Y:S02]  /*bd50*/  IMAD.IADD R0, R239, 0x1, R13 ;  /* 0x00000001ef007824 */ /* 0x002fe400078e020d */
[----:B------:R-:W-:-:S03]  /*bd60*/  IMAD.MOV.U32 R6, RZ, RZ, RZ ;  /* 0x000000ffff067224 */ /* 0x000fc600078e00ff */
        /* <DEDUP_REMOVED lines=15> */
[----:B------:R1:W4:Y:S02]  /*be60*/  SHFL.UP PT, R4, R0, 0x1, RZ ;  /* 0x0420000000047989 */ /* 0x00032400000e00ff */
.L_x_1562:
[----:B----4-:R-:W-:-:S04]  /*be70*/  SEL R4, R4, RZ, P0 ;  /* 0x000000ff04047207 */ /* 0x010fc80000000000 */
        /* <DEDUP_REMOVED lines=14> */
[----:B------:R1:W4:Y:S02]  /*bf60*/  SHFL.IDX PT, R0, R4, 0x1f, 0x1f ;  /* 0x03e01f0004007f89 */ /* 0x00032400000e0000 */
.L_x_1563:
[----:B----4-:R-:W-:Y:S01]  /*bf70*/  IMAD R0, R0, c[0x0][0x538], RZ ;  /* 0x00014e0000007a24 */ /* 0x010fe200078e02ff */
[----:B------:R-:W-:Y:S04]  /*bf80*/  BSSY B1, `(.L_x_1526) ;  /* 0x000007c000017945 */ /* 0x000fe80003800000 */
[----:B--2---:R-:W-:-:S04]  /*bf90*/  IADD3 R8, R0, R8, RZ ;  /* 0x0000000800087210 */ /* 0x004fc80007ffe0ff */
[----:B---3--:R-:W-:-:S13]  /*bfa0*/  ISETP.GT.AND P6, PT, R8, R9, PT ;  /* 0x000000090800720c */ /* 0x008fda0003fc4270 */
[----:B------:R-:W-:Y:S05]  /*bfb0*/  @P6 BRA `(.L_x_1527) ;  /* 0x0000024000006947 */ /* 0x000fea0003800000 */
.L_x_1531:
        /* <DEDUP_REMOVED lines=16> */
.L_x_1564:
        /* <DEDUP_REMOVED lines=16> */
.L_x_1565:
[----:B--2---:R-:W-:-:S05]  /*c1c0*/  IMAD R0, R0, c[0x0][0x538], RZ ;  /* 0x00014e0000007a24 */ /* 0x004fca00078e02ff */
[----:B------:R-:W-:-:S04]  /*c1d0*/  IADD3 R8, R0, R8, RZ ;  /* 0x0000000800087210 */ /* 0x000fc80007ffe0ff */
[----:B------:R-:W-:-:S13]  /*c1e0*/  ISETP.GT.AND P6, PT, R8, R9, PT ;  /* 0x000000090800720c */ /* 0x000fda0003fc4270 */
[----:B-1----:R-:W-:Y:S05]  /*c1f0*/  @!P6 BRA `(.L_x_1531) ;  /* 0xfffffdc00000e947 */ /* 0x002fea000383ffff */
.L_x_1527:
[----:B------:R-:W-:-:S05]  /*c200*/  IADD3 R10, -R0, R8, RZ ;  /* 0x00000008000a7210 */ /* 0x000fca0007ffe1ff */
[----:B------:R-:W-:-:S05]  /*c210*/  IMAD R0, R4, c[0x0][0x538], R10 ;  /* 0x00014e0004007a24 */ /* 0x000fca00078e020a */
[----:B------:R-:W-:Y:S01]  /*c220*/  ISETP.GT.AND P0, PT, R0, R9, PT ;  /* 0x000000090000720c */ /* 0x000fe20003f04270 */
[----:B------:R-:W-:-:S12]  /*c230*/  BRA.DIV ~URZ, `(.L_x_1532) ;  /* 0x000017327f007947 */ /* 0x000fd8000b800000 */
[----:B------:R-:W-:-:S04]  /*c240*/  VOTE.ANY R8, PT, !P0 ;  /* 0x0000000000087806 */ /* 0x000fc800040e0100 */
.L_x_1566:
[----:B------:R2:W3:Y:S01]  /*c250*/  POPC R12, R8 ;  /* 0x00000008000c7309 */ /* 0x0004e20000000000 */
[----:B------:R-:W-:Y:S05]  /*c260*/  BRA.DIV ~URZ, `(.L_x_1533) ;  /* 0x000017527f007947 */ /* 0x000fea000b800000 */
[----:B---3--:R3:W4:Y:S04]  /*c270*/  SHFL.IDX PT, R6, R6, R12, 0x1f ;  /* 0x00001f0c06067589 */ /* 0x00872800000e0000 */
[----:B------:R3:W1:Y:S02]  /*c280*/  SHFL.IDX PT, R7, R7, R12, 0x1f ;  /* 0x00001f0c07077589 */ /* 0x00066400000e0000 */
.L_x_1567:
[----:B------:R-:W-:Y:S01]  /*c290*/  ISETP.NE.AND P0, PT, R8, RZ, PT ;  /* 0x000000ff0800720c */ /* 0x000fe20003f05270 */
[----:B------:R-:W-:-:S12]  /*c2a0*/  BSSY B0, `(.L_x_1534) ;  /* 0x0000005000007945 */ /* 0x000fd80003800000 */
[----:B------:R-:W-:Y:S05]  /*c2b0*/  @!P0 BRA `(.L_x_1535) ;  /* 0x0000003000008947 */ /* 0x000fea0003800000 */
[----:B------:R-:W-:Y:S01]  /*c2c0*/  IADD3 R3, R12, -0x1, RZ ;  /* 0xffffffff0c037810 */ /* 0x000fe20007ffe0ff */
[----:B------:R-:W-:Y:S05]  /*c2d0*/  BRA.DIV ~URZ, `(.L_x_1536) ;  /* 0x000017b27f007947 */ /* 0x000fea000b800000 */
[----:B------:R2:W3:Y:S02]  /*c2e0*/  SHFL.IDX PT, R11, R4, R3, 0x1f ;  /* 0x00001f03040b7589 */ /* 0x0004e400000e0000 */
.L_x_1535:
[----:B------:R-:W-:Y:S05]  /*c2f0*/  BSYNC B0 ;  /* 0x0000000000007941 */ /* 0x000fea0003800000 */
.L_x_1534:
[-C--:B-12-4-:R-:W-:Y:S01]  /*c300*/  IABS R4, R6.reuse ;  /* 0x0000000600047213 */ /* 0x096fe20000000000 */
[----:B---3--:R-:W-:Y:S01]  /*c310*/  IMAD R236, R11, c[0x0][0x538], R10 ;  /* 0x00014e000bec7a24 */ /* 0x008fe200078e020a */
[----:B------:R-:W-:Y:S01]  /*c320*/  IABS R0, R7 ;  /* 0x0000000700007213 */ /* 0x000fe20000000000 */
[----:B------:R-:W-:Y:S01]  /*c330*/  IMAD.IADD R239, R12, 0x1, R239 ;  /* 0x000000010cef7824 */ /* 0x000fe200078e02ef */
[----:B------:R-:W1:Y:S01]  /*c340*/  I2F.RP R2, R4 ;  /* 0x0000000400027306 */ /* 0x000e620000209400 */
[----:B------:R-:W-:Y:S02]  /*c350*/  IMAD.IADD R10, R9, 0x1, -R236 ;  /* 0x00000001090a7824 */ /* 0x000fe400078e0aec */
[----:B------:R-:W-:Y:S01]  /*c360*/  IMAD.MOV.U32 R5, RZ, RZ, R0 ;  /* 0x000000ffff057224 */ /* 0x000fe200078e0000 */
[----:B------:R-:W-:Y:S02]  /*c370*/  IABS R0, R6 ;  /* 0x0000000600007213 */ /* 0x000fe40000000000 */
[----:B------:R-:W-:-:S02]  /*c380*/  IABS R9, R10 ;  /* 0x0000000a00097213 */ /* 0x000fc40000000000 */
[----:B------:R-:W-:Y:S01]  /*c390*/  I2F.RP R11, R5 ;  /* 0x00000005000b7306 */ /* 0x000fe20000209400 */
[----:B------:R-:W-:-:S07]  /*c3a0*/  IMAD.MOV R0, RZ, RZ, -R0 ;  /* 0x000000ffff007224 */ /* 0x000fce00078e0a00 */
[----:B-1----:R-:W1:Y:S02]  /*c3b0*/  MUFU.RCP R2, R2 ;  /* 0x0000000200027308 */ /* 0x002e640000001000 */
[----:B-1----:R-:W-:-:S06]  /*c3c0*/  IADD3 R2, R2, 0xffffffe, RZ ;  /* 0x0ffffffe02027810 */ /* 0x002fcc0007ffe0ff */
[----:B------:R-:W1:Y:S02]  /*c3d0*/  F2I.FTZ.U32.TRUNC.NTZ R3, R2 ;  /* 0x0000000200037305 */ /* 0x000e64000021f000 */
[----:B-1----:R-:W-:-:S04]  /*c3e0*/  IMAD.MOV R2, RZ, RZ, -R3 ;  /* 0x000000ffff027224 */ /* 0x002fc800078e0a03 */
[----:B------:R-:W-:Y:S01]  /*c3f0*/  IMAD R8, R2, R4, RZ ;  /* 0x0000000402087224 */ /* 0x000fe200078e02ff */
[----:B------:R-:W-:-:S05]  /*c400*/  MOV R2, RZ ;  /* 0x000000ff00027202 */ /* 0x000fca0000000f00 */
[----:B------:R-:W-:-:S04]  /*c410*/  IMAD.HI.U32 R8, R3, R8, R2 ;  /* 0x0000000803087227 */ /* 0x000fc800078e0002 */
[----:B------:R-:W-:Y:S02]  /*c420*/  IMAD.MOV.U32 R2, RZ, RZ, R9 ;  /* 0x000000ffff027224 */ /* 0x000fe400078e0009 */
[----:B------:R-:W-:Y:S02]  /*c430*/  IMAD.MOV.U32 R3, RZ, RZ, R0 ;  /* 0x000000ffff037224 */ /* 0x000fe400078e0000 */
[----:B------:R-:W-:-:S04]  /*c440*/  IMAD.HI.U32 R0, R8, R2, RZ ;  /* 0x0000000208007227 */ /* 0x000fc800078e00ff */
[----:B------:R-:W-:Y:S02]  /*c450*/  IMAD R2, R0, R3, R2 ;  /* 0x0000000300027224 */ /* 0x000fe400078e0202 */
[----:B------:R-:W1:Y:S03]  /*c460*/  MUFU.RCP R3, R11 ;  /* 0x0000000b00037308 */ /* 0x000e660000001000 */
[----:B------:R-:W-:Y:S02]  /*c470*/  ISETP.GT.U32.AND P1, PT, R4, R2, PT ;  /* 0x000000020400720c */ /* 0x000fe40003f24070 */
[----:B-1----:R-:W-:-:S11]  /*c480*/  IADD3 R3, R3, 0xffffffe, RZ ;  /* 0x0ffffffe03037810 */ /* 0x002fd60007ffe0ff */
[-C--:B------:R-:W-:Y:S02]  /*c490*/  @!P1 IADD3 R2, R2, -R4.reuse, RZ ;  /* 0x8000000402029210 */ /* 0x080fe40007ffe0ff */
[----:B------:R-:W-:Y:S01]  /*c4a0*/  @!P1 IADD3 R0, R0, 0x1, RZ ;  /* 0x0000000100009810 */ /* 0x000fe20007ffe0ff */
[----:B------:R-:W1:Y:S01]  /*c4b0*/  F2I.FTZ.U32.TRUNC.NTZ R3, R3 ;  /* 0x0000000300037305 */ /* 0x000e62000021f000 */
[----:B------:R-:W-:Y:S02]  /*c4c0*/  ISETP.GE.U32.AND P2, PT, R2, R4, PT ;  /* 0x000000040200720c */ /* 0x000fe40003f46070 */
[----:B------:R-:W-:Y:S02]  /*c4d0*/  LOP3.LUT R2, R10, R6, RZ, 0x3c, !PT ;  /* 0x000000060a027212 */ /* 0x000fe400078e3cff */
[----:B------:R-:W-:Y:S02]  /*c4e0*/  ISETP.NE.AND P1, PT, R6, RZ, PT ;  /* 0x000000ff0600720c */ /* 0x000fe40003f25270 */
[----:B------:R-:W-:-:S07]  /*c4f0*/  ISETP.GE.AND P0, PT, R2, RZ, PT ;  /* 0x000000ff0200720c */ /* 0x000fce0003f06270 */
        /* <DEDUP_REMOVED lines=9> */
[----:B------:R-:W-:Y:S01]  /*c590*/  IABS R9, R0 ;  /* 0x0000000000097213 */ /* 0x000fe20000000000 */
[----:B------:R-:W-:Y:S02]  /*c5a0*/  IMAD R6, R0, R6, RZ ;  /* 0x0000000600067224 */ /* 0x000fe400078e02ff */
[----:B------:R-:W-:Y:S01]  /*c5b0*/  IMAD.HI.U32 R2, R3, R4, R2 ;  /* 0x0000000403027227 */ /* 0x000fe200078e0002 */
[----:B------:R-:W-:-:S02]  /*c5c0*/  MOV R4, R8 ;  /* 0x0000000800047202 */ /* 0x000fc40000000f00 */
[----:B------:R-:W-:Y:S01]  /*c5d0*/  IADD3 R237, R10, -R6, RZ ;  /* 0x800000060aed7210 */ /* 0x000fe20007ffe0ff */
[----:B------:R-:W-:-:S04]  /*c5e0*/  IMAD.MOV.U32 R3, RZ, RZ, R9 ;  /* 0x000000ffff037224 */ /* 0x000fc800078e0009 */
        /* <DEDUP_REMOVED lines=11> */
[----:B------:R-:W-:-:S04]  /*c6a0*/  @!P1 LOP3.LUT R2, RZ, R7, RZ, 0x33, !PT ;  /* 0x00000007ff029212 */ /* 0x000fc800078e33ff */
[----:B------:R-:W-:Y:S01]  /*c6b0*/  IADD3 R3, -R2, RZ, RZ ;  /* 0x000000ff02037210 */ /* 0x000fe20007ffe1ff */
[----:B------:R-:W-:-:S04]  /*c6c0*/  IMAD R2, R7, 0x1000000, R2 ;  /* 0x0100000007027824 */ /* 0x000fc800078e0202 */
[----:B------:R-:W-:-:S04]  /*c6d0*/  IMAD R0, R7, R3, R0 ;  /* 0x0000000307007224 */ /* 0x000fc800078e0200 */
[----:B------:R-:W-:Y:S01]  /*c6e0*/  IMAD R238, R0, 0x10000, R2 ;  /* 0x0001000000ee7824 */ /* 0x000fe200078e0202 */
[----:B------:R-:W-:Y:S05]  /*c6f0*/  BRA `(.L_x_1537) ;  /* 0x0000004000007947 */ /* 0x000fea0003800000 */
.L_x_1528:
[----:B------:R-:W-:Y:S01]  /*c700*/  IMAD.MOV.U32 R236, RZ, RZ, R9 ;  /* 0x000000ffffec7224 */ /* 0x000fe200078e0009 */
[----:B------:R-:W-:Y:S01]  /*c710*/  MOV R238, RZ ;  /* 0x000000ff00ee7202 */ /* 0x000fe20000000f00 */
[----:B------:R-:W-:Y:S01]  /*c720*/  IMAD.MOV.U32 R237, RZ, RZ, RZ ;  /* 0x000000ffffed7224 */ /* 0x000fe200078e00ff */
[----:B------:R-:W-:Y:S02]  /*c730*/  MOV R239, c[0x0][0x53c] ;  /* 0x00014f0000ef7a02 */ /* 0x000fe40000000f00 */
.L_x_1537:
[----:B------:R-:W-:Y:S05]  /*c740*/  BSYNC B1 ;  /* 0x0000000000017941 */ /* 0x000fea0003800000 */
.L_x_1526:
[----:B------:R-:W-:Y:S01]  /*c750*/  WARPSYNC 0xffffffff ;  /* 0xffffffff00007948 */ /* 0x000fe20003800000 */
[----:B------:R-:W-:Y:S01]  /*c760*/  BAR.SYNC.DEFER_BLOCKING 0x4, 0x100 ;  /* 0x0104000000007b1d */ /* 0x000fe20000010000 */
[----:B------:R-:W-:-:S13]  /*c770*/  ISETP.NE.AND P0, PT, R13, RZ, PT ;  /* 0x000000ff0d00720c */ /* 0x000fda0003f05270 */
[----:B------:R2:W-:Y:S04]  /*c780*/  @!P0 STS.128 [0xf100], R236 ;  /* 0x00f100ecff008388 */ /* 0x0005e80000000c00 */
[----:B------:R-:W-:Y:S06]  /*c790*/  BAR.ARV 0x5, 0x100 ;  /* 0x0144000000007b1d */ /* 0x000fec0000002000 */
.L_x_1521:
[----:B-1----:R-:W-:-:S13]  /*c7a0*/  ISETP.GE.AND P0, PT, R239, c[0x0][0x53c], PT ;  /* 0x00014f00ef007a0c */ /* 0x002fda0003f06270 */
[----:B--2---:R-:W-:Y:S01]  /*c7b0*/  @P0 CALL.REL.NOINC `(.L_x_1538) ;  /* 0x0000001000000944 */ /* 0x004fe20003c00000 */
[----:B------:R-:W-:Y:S05]  /*c7c0*/  BRA `(.L_x_1539) ;  /* 0xffff4ae000007947 */ /* 0x000fea000383ffff */
.L_x_1538:
[----:B------:R-:W-:Y:S05]  /*c7d0*/  EXIT ;  /* 0x000000000000794d */ /* 0x000fea0003800000 */
.L_x_1460:
[----:B------:R-:W-:Y:S01]  /*c7e0*/  IMAD.MOV.U32 R0, RZ, RZ, R5 ;  /* 0x000000ffff007224 */ /* 0x000fe200078e0005 */
[----:B------:R-:W-:Y:S02]  /*c7f0*/  MOV R2, 0x1 ;  /* 0x0000000100027802 */ /* 0x000fe40000000f00 */
[----:B------:R-:W-:Y:S02]  /*c800*/  MOV R3, 0xc820 ;  /* 0x0000c82000037802 */ /* 0x000fe40000000f00 */
[----:B--2---:R-:W-:Y:S05]  /*c810*/  CALL.REL.NOINC `($__internal_32_$__cuda_sm70_shflsync_up_p) ;  /* 0x0000136000007944 */ /* 0x004fea0003c00000 */
[----:B------:R-:W-:Y:S01]  /*c820*/  MOV R0, R4 ;  /* 0x0000000400007202 */ /* 0x000fe20000000f00 */
[----:B------:R-:W-:Y:S05]  /*c830*/  BRA `(.L_x_1540) ;  /* 0xffff3c1000007947 */ /* 0x000fea000383ffff */
.L_x_1461:
[----:B------:R-:W-:Y:S01]  /*c840*/  IMAD.MOV.U32 R0, RZ, RZ, R5 ;  /* 0x000000ffff007224 */ /* 0x000fe200078e0005 */
[----:B------:R-:W-:Y:S02]  /*c850*/  MOV R2, 0x2 ;  /* 0x0000000200027802 */ /* 0x000fe40000000f00 */
[----:B------:R-:W-:Y:S02]  /*c860*/  MOV R3, 0xc880 ;  /* 0x0000c88000037802 */ /* 0x000fe40000000f00 */
[----:B--2---:R-:W-:Y:S05]  /*c870*/  CALL.REL.NOINC `($__internal_32_$__cuda_sm70_shflsync_up_p) ;  /* 0x0000130000007944 */ /* 0x004fea0003c00000 */
[----:B------:R-:W-:Y:S01]  /*c880*/  SEL R0, R4, RZ, P4 ;  /* 0x000000ff04007207 */ /* 0x000fe20002000000 */
[----:B------:R-:W-:Y:S01]  /*c890*/  IMAD.MOV.U32 R2, RZ, RZ, 0x4 ;  /* 0x00000004ff027424 */ /* 0x000fe200078e00ff */
[----:B------:R-:W-:-:S03]  /*c8a0*/  MOV R3, 0xc8d0 ;  /* 0x0000c8d000037802 */ /* 0x000fc60000000f00 */
[----:B------:R-:W-:Y:S02]  /*c8b0*/  IMAD.IADD R0, R5, 0x1, R0 ;  /* 0x0000000105007824 */ /* 0x000fe400078e0200 */
[----:B------:R-:W-:Y:S05]  /*c8c0*/  CALL.REL.NOINC `($__internal_32_$__cuda_sm70_shflsync_up_p) ;  /* 0x000012b000007944 */ /* 0x000fea0003c00000 */
        /* <DEDUP_REMOVED lines=13> */
[----:B------:R-:W-:Y:S01]  /*c9a0*/  IMAD.IADD R4, R0, 0x1, R4 ;  /* 0x0000000100047824 */ /* 0x000fe200078e0204 */
[----:B------:R-:W-:-:S03]  /*c9b0*/  MOV R0, 0x1f ;  /* 0x0000001f00007802 */ /* 0x000fc60000000f00 */
[----:B------:R-:W-:Y:S02]  /*c9c0*/  IMAD.MOV.U32 R5, RZ, RZ, R4 ;  /* 0x000000ffff057224 */ /* 0x000fe400078e0004 */
[----:B------:R-:W-:Y:S05]  /*c9d0*/  CALL.REL.NOINC `($__internal_31_$__cuda_sm70_shflsync_idx_p) ;  /* 0x0000115000007944 */ /* 0x000fea0003c00000 */
[----:B------:R-:W-:Y:S05]  /*c9e0*/  BRA `(.L_x_1541) ;  /* 0xffff3b6000007947 */ /* 0x000fea000383ffff */
.L_x_1463:
[----:B------:R-:W-:Y:S02]  /*c9f0*/  SEL R0, RZ, 0x1, P0 ;  /* 0x00000001ff007807 */ /* 0x000fe40000000000 */
[----:B------:R-:W-:Y:S02]  /*ca00*/  MOV R2, 0xca20 ;  /* 0x0000ca2000027802 */ /* 0x000fe40000000f00 */
[----:B------:R-:W-:Y:S05]  /*ca10*/  CALL.REL.NOINC `($__internal_33_$__cuda_sm70_votesync_ballot) ;  /* 0x000011d000007944 */ /* 0x000fea0003c00000 */
[----:B------:R-:W-:Y:S01]  /*ca20*/  MOV R6, R0 ;  /* 0x0000000000067202 */ /* 0x000fe20000000f00 */
[----:B------:R-:W-:Y:S05]  /*ca30*/  BRA `(.L_x_1542) ;  /* 0xffff3ba000007947 */ /* 0x000fea000383ffff */
.L_x_1464:
[----:B------:R-:W-:Y:S01]  /*ca40*/  IMAD.MOV.U32 R5, RZ, RZ, R8 ;  /* 0x000000ffff057224 */ /* 0x000fe200078e0008 */
[----:B--2---:R-:W-:Y:S01]  /*ca50*/  MOV R3, R239 ;  /* 0x000000ef00037202 */ /* 0x004fe20000000f00 */
[----:B------:R-:W-:Y:S01]  /*ca60*/  IMAD.MOV.U32 R0, RZ, RZ, 0x1f ;  /* 0x0000001fff007424 */ /* 0x000fe200078e00ff */
[----:B------:R-:W-:Y:S02]  /*ca70*/  MOV R2, 0xca90 ;  /* 0x0000ca9000027802 */ /* 0x000fe40000000f00 */
[----:B-1----:R-:W-:Y:S05]  /*ca80*/  CALL.REL.NOINC `($__internal_31_$__cuda_sm70_shflsync_idx_p) ;  /* 0x000010a000007944 */ /* 0x002fea0003c00000 */
[----:B------:R-:W-:Y:S01]  /*ca90*/  IMAD.MOV.U32 R11, RZ, RZ, R0 ;  /* 0x000000ffff0b7224 */ /* 0x000fe200078e0000 */
[----:B------:R-:W-:Y:S01]  /*caa0*/  MOV R5, R7 ;  /* 0x0000000700057202 */ /* 0x000fe20000000f00 */
[----:B------:R-:W-:Y:S01]  /*cab0*/  IMAD.MOV.U32 R7, RZ, RZ, RZ ;  /* 0x000000ffff077224 */ /* 0x000fe200078e00ff */
[----:B------:R-:W-:Y:S01]  /*cac0*/  MOV R3, R239 ;  /* 0x000000ef00037202 */ /* 0x000fe20000000f00 */
[----:B------:R-:W-:Y:S01]  /*cad0*/  IMAD.MOV.U32 R0, RZ, RZ, 0x1f ;  /* 0x0000001fff007424 */ /* 0x000fe200078e00ff */
[----:B------:R-:W-:-:S02]  /*cae0*/  MOV R2, 0xcb00 ;  /* 0x0000cb0000027802 */ /* 0x000fc40000000f00 */
[----:B------:R-:W-:Y:S05]  /*caf0*/  CALL.REL.NOINC `($__internal_31_$__cuda_sm70_shflsync_idx_p) ;  /* 0x0000103000007944 */ /* 0x000fea0003c00000 */
[----:B------:R-:W-:Y:S01]  /*cb00*/  MOV R10, R0 ;  /* 0x00000000000a7202 */ /* 0x000fe20000000f00 */
[----:B------:R-:W-:Y:S05]  /*cb10*/  BRA `(.L_x_1543) ;  /* 0xffff3b1000007947 */ /* 0x000fea000383ffff */
.L_x_1467:
[----:B------:R-:W-:Y:S01]  /*cb20*/  IMAD.MOV.U32 R5, RZ, RZ, R4 ;  /* 0x000000ffff057224 */ /* 0x000fe200078e0004 */
[----:B------:R-:W-:-:S02]  /*cb30*/  MOV R0, 0x1f ;  /* 0x0000001f00007802 */ /* 0x000fc40000000f00 */
[----:B------:R-:W-:Y:S02]  /*cb40*/  MOV R2, 0xcb60 ;  /* 0x0000cb6000027802 */ /* 0x000fe40000000f00 */
[----:B-1----:R-:W-:Y:S05]  /*cb50*/  CALL.REL.NOINC `($__internal_31_$__cuda_sm70_shflsync_idx_p) ;  /* 0x00000fd000007944 */ /* 0x002fea0003c00000 */
[----:B------:R-:W-:Y:S01]  /*cb60*/  MOV R7, R0 ;  /* 0x0000000000077202 */ /* 0x000fe20000000f00 */
[----:B------:R-:W-:Y:S05]  /*cb70*/  BRA `(.L_x_1466) ;  /* 0xffff3b1000007947 */ /* 0x000fea000383ffff */
.L_x_1481:
[----:B------:R-:W-:Y:S01]  /*cb80*/  IMAD.MOV.U32 R2, RZ, RZ, R226 ;  /* 0x000000ffff027224 */ /* 0x000fe200078e00e2 */
[----:B------:R-:W-:Y:S01]  /*cb90*/  MOV R7, 0x1f ;  /* 0x0000001f00077802 */ /* 0x000fe20000000f00 */
[----:B------:R-:W-:Y:S01]  /*cba0*/  IMAD.MOV.U32 R5, RZ, RZ, 0x2 ;  /* 0x00000002ff057424 */ /* 0x000fe200078e00ff */
[----:B------:R-:W-:Y:S02]  /*cbb0*/  MOV R6, 0xffffffff ;  /* 0xffffffff00067802 */ /* 0x000fe40000000f00 */
[----:B------:R-:W-:Y:S02]  /*cbc0*/  MOV R4, 0xcbe0 ;  /* 0x0000cbe000047802 */ /* 0x000fe40000000f00 */
[----:B------:R-:W-:Y:S05]  /*cbd0*/  CALL.REL.NOINC `($__internal_30_$__cuda_sm70_shflsync_bfly_p) ;  /* 0x00000f1000007944 */ /* 0x000fea0003c00000 */
[----:B------:R-:W-:Y:S01]  /*cbe0*/  FADD.FTZ R3, R226, R2 ;  /* 0x00000002e2037221 */ /* 0x000fe20000010000 */
[----:B------:R-:W-:Y:S02]  /*cbf0*/  MOV R5, 0x1 ;  /* 0x0000000100057802 */ /* 0x000fe40000000f00 */
[----:B------:R-:W-:Y:S02]  /*cc00*/  MOV R4, 0xcc30 ;  /* 0x0000cc3000047802 */ /* 0x000fe40000000f00 */
[----:B------:R-:W-:-:S02]  /*cc10*/  MOV R2, R3 ;  /* 0x0000000300027202 */ /* 0x000fc40000000f00 */
[----:B------:R-:W-:Y:S05]  /*cc20*/  CALL.REL.NOINC `($__internal_30_$__cuda_sm70_shflsync_bfly_p) ;  /* 0x00000ec000007944 */ /* 0x000fea0003c00000 */
[----:B------:R-:W-:Y:S01]  /*cc30*/  FADD.FTZ R0, R3, R2 ;  /* 0x0000000203007221 */ /* 0x000fe20000010000 */
[----:B------:R-:W-:-:S02]  /*cc40*/  MOV R2, R227 ;  /* 0x000000e300027202 */ /* 0x000fc40000000f00 */
[----:B------:R-:W-:Y:S02]  /*cc50*/  MOV R5, 0x2 ;  /* 0x0000000200057802 */ /* 0x000fe40000000f00 */
[----:B------:R-:W-:Y:S02]  /*cc60*/  MOV R4, 0xcc80 ;  /* 0x0000cc8000047802 */ /* 0x000fe40000000f00 */
[----:B------:R-:W-:Y:S05]  /*cc70*/  CALL.REL.NOINC `($__internal_30_$__cuda_sm70_shflsync_bfly_p) ;  /* 0x00000e7000007944 */ /* 0x000fea0003c00000 */
[----:B------:R-:W-:Y:S01]  /*cc80*/  FADD.FTZ R3, R227, R2 ;  /* 0x00000002e3037221 */ /* 0x000fe20000010000 */
[----:B------:R-:W-:Y:S02]  /*cc90*/  MOV R5, 0x1 ;  /* 0x0000000100057802 */ /* 0x000fe40000000f00 */
[----:B------:R-:W-:Y:S02]  /*cca0*/  MOV R4, 0xccd0 ;  /* 0x0000ccd000047802 */ /* 0x000fe40000000f00 */
[----:B------:R-:W-:Y:S02]  /*ccb0*/  MOV R2, R3 ;  /* 0x0000000300027202 */ /* 0x000fe40000000f00 */
[----:B------:R-:W-:Y:S05]  /*ccc0*/  CALL.REL.NOINC `($__internal_30_$__cuda_sm70_shflsync_bfly_p) ;  /* 0x00000e2000007944 */ /* 0x000fea0003c00000 */
[----:B------:R-:W-:Y:S01]  /*ccd0*/  MOV R4, R2 ;  /* 0x0000000200047202 */ /* 0x000fe20000000f00 */
[----:B------:R-:W-:Y:S05]  /*cce0*/  BRA `(.L_x_1544) ;  /* 0xffffc00000007947 */ /* 0x000fea000383ffff */
.L_x_1488:
[----:B--234-:R-:W-:Y:S01]  /*ccf0*/  IMAD.MOV.U32 R5, RZ, RZ, R7 ;  /* 0x000000ffff057224 */ /* 0x01cfe200078e0007 */
[----:B------:R-:W-:Y:S01]  /*cd00*/  MOV R3, RZ ;  /* 0x000000ff00037202 */ /* 0x000fe20000000f00 */
[----:B------:R-:W-:Y:S01]  /*cd10*/  IMAD.MOV.U32 R0, RZ, RZ, 0x181f ;  /* 0x0000181fff007424 */ /* 0x000fe200078e00ff */
[----:B------:R-:W-:-:S02]  /*cd20*/  MOV R2, 0xcd40 ;  /* 0x0000cd4000027802 */ /* 0x000fc40000000f00 */
[----:B-1----:R-:W-:Y:S05]  /*cd30*/  CALL.REL.NOINC `($__internal_31_$__cuda_sm70_shflsync_idx_p) ;  /* 0x00000df000007944 */ /* 0x002fea0003c00000 */
[----:B------:R-:W-:Y:S01]  /*cd40*/  MOV R9, R0 ;  /* 0x0000000000097202 */ /* 0x000fe20000000f00 */
[----:B------:R-:W-:Y:S05]  /*cd50*/  BRA `(.L_x_1545) ;  /* 0xffffd36000007947 */ /* 0x000fea000383ffff */
.L_x_1489:
[----:B------:R-:W-:Y:S01]  /*cd60*/  IMAD.MOV.U32 R5, RZ, RZ, R8 ;  /* 0x000000ffff057224 */ /* 0x000fe200078e0008 */
[----:B------:R-:W-:Y:S01]  /*cd70*/  MOV R3, RZ ;  /* 0x000000ff00037202 */ /* 0x000fe20000000f00 */
[----:B------:R-:W-:Y:S01]  /*cd80*/  IMAD.MOV.U32 R0, RZ, RZ, 0x181f ;  /* 0x0000181fff007424 */ /* 0x000fe200078e00ff */
[----:B------:R-:W-:-:S02]  /*cd90*/  MOV R2, 0xcdb0 ;  /* 0x0000cdb000027802 */ /* 0x000fc40000000f00 */
[----:B-123--:R-:W-:Y:S05]  /*cda0*/  CALL.REL.NOINC `($__internal_31_$__cuda_sm70_shflsync_idx_p) ;  /* 0x00000d8000007944 */ /* 0x00efea0003c00000 */
[----:B------:R-:W-:Y:S05]  /*cdb0*/  BRA `(.L_x_1546) ;  /* 0xffffd32000007947 */ /* 0x000fea000383ffff */
.L_x_1492:
[----:B--2---:R-:W-:Y:S01]  /*cdc0*/  IMAD.MOV.U32 R5, RZ, RZ, R7 ;  /* 0x000000ffff057224 */ /* 0x004fe200078e0007 */
[----:B------:R-:W-:Y:S01]  /*cdd0*/  MOV R3, 0x1 ;  /* 0x0000000100037802 */ /* 0x000fe20000000f00 */
[----:B------:R-:W-:Y:S01]  /*cde0*/  IMAD.MOV.U32 R0, RZ, RZ, 0x181f ;  /* 0x0000181fff007424 */ /* 0x000fe200078e00ff */
[----:B------:R-:W-:-:S02]  /*cdf0*/  MOV R2, 0xce10 ;  /* 0x0000ce1000027802 */ /* 0x000fc40000000f00 */
[----:B-1-34-:R-:W-:Y:S05]  /*ce00*/  CALL.REL.NOINC `($__internal_31_$__cuda_sm70_shflsync_idx_p) ;  /* 0x00000d2000007944 */ /* 0x01afea0003c00000 */
[----:B------:R-:W-:Y:S01]  /*ce10*/  IMAD.MOV.U32 R9, RZ, RZ, R0 ;  /* 0x000000ffff097224 */ /* 0x000fe200078e0000 */
[----:B------:R-:W-:Y:S01]  /*ce20*/  MOV R3, 0x1 ;  /* 0x0000000100037802 */ /* 0x000fe20000000f00 */
[----:B------:R-:W-:Y:S01]  /*ce30*/  IMAD.MOV.U32 R5, RZ, RZ, R8 ;  /* 0x000000ffff057224 */ /* 0x000fe200078e0008 */
[----:B------:R-:W-:-:S02]  /*ce40*/  MOV R0, 0x181f ;  /* 0x0000181f00007802 */ /* 0x000fc40000000f00 */
[----:B------:R-:W-:Y:S02]  /*ce50*/  MOV R2, 0xce70 ;  /* 0x0000ce7000027802 */ /* 0x000fe40000000f00 */
[----:B------:R-:W-:Y:S05]  /*ce60*/  CALL.REL.NOINC `($__internal_31_$__cuda_sm70_shflsync_idx_p) ;  /* 0x00000cc000007944 */ /* 0x000fea0003c00000 */
[----:B------:R-:W-:Y:S05]  /*ce70*/  BRA `(.L_x_1547) ;  /* 0xffffd35000007947 */ /* 0x000fea000383ffff */
.L_x_1495:
[----:B--2---:R-:W-:Y:S01]  /*ce80*/  IMAD.MOV.U32 R5, RZ, RZ, R7 ;  /* 0x000000ffff057224 */ /* 0x004fe200078e0007 */
[----:B------:R-:W-:Y:S01]  /*ce90*/  MOV R3, 0x2 ;  /* 0x0000000200037802 */ /* 0x000fe20000000f00 */
[----:B------:R-:W-:Y:S01]  /*cea0*/  IMAD.MOV.U32 R0, RZ, RZ, 0x181f ;  /* 0x0000181fff007424 */ /* 0x000fe200078e00ff */
[----:B------:R-:W-:Y:S02]  /*ceb0*/  MOV R2, 0xced0 ;  /* 0x0000ced000027802 */ /* 0x000fe40000000f00 */
[----:B-1-34-:R-:W-:Y:S05]  /*cec0*/  CALL.REL.NOINC `($__internal_31_$__cuda_sm70_shflsync_idx_p) ;  /* 0x00000c6000007944 */ /* 0x01afea0003c00000 */
[----:B------:R-:W-:Y:S01]  /*ced0*/  MOV R9, R0 ;  /* 0x0000000000097202 */ /* 0x000fe20000000f00 */
[----:B------:R-:W-:Y:S05]  /*cee0*/  BRA `(.L_x_1548) ;  /* 0xffffd3d000007947 */ /* 0x000fea000383ffff */
.L_x_1496:
[----:B--2---:R-:W-:Y:S01]  /*cef0*/  IMAD.MOV.U32 R5, RZ, RZ, R8 ;  /* 0x000000ffff057224 */ /* 0x004fe200078e0008 */
[----:B------:R-:W-:Y:S01]  /*cf00*/  MOV R3, 0x2 ;  /* 0x0000000200037802 */ /* 0x000fe20000000f00 */
[----:B------:R-:W-:Y:S01]  /*cf10*/  IMAD.MOV.U32 R0, RZ, RZ, 0x181f ;  /* 0x0000181fff007424 */ /* 0x000fe200078e00ff */
[----:B------:R-:W-:Y:S02]  /*cf20*/  MOV R2, 0xcf40 ;  /* 0x0000cf4000027802 */ /* 0x000fe40000000f00 */
[----:B-1-34-:R-:W-:Y:S05]  /*cf30*/  CALL.REL.NOINC `($__internal_31_$__cuda_sm70_shflsync_idx_p) ;  /* 0x00000bf000007944 */ /* 0x01afea0003c00000 */
[----:B------:R-:W-:Y:S05]  /*cf40*/  BRA `(.L_x_1549) ;  /* 0xffffd39000007947 */ /* 0x000fea000383ffff */
.L_x_1499:
[----:B---3--:R-:W-:Y:S01]  /*cf50*/  IMAD.MOV.U32 R5, RZ, RZ, R7 ;  /* 0x000000ffff057224 */ /* 0x008fe200078e0007 */
[----:B------:R-:W-:Y:S01]  /*cf60*/  MOV R3, 0x3 ;  /* 0x0000000300037802 */ /* 0x000fe20000000f00 */
[----:B----4-:R-:W-:Y:S01]  /*cf70*/  IMAD.MOV.U32 R0, RZ, RZ, 0x181f ;  /* 0x0000181fff007424 */ /* 0x010fe200078e00ff */
[----:B------:R-:W-:-:S02]  /*cf80*/  MOV R2, 0xcfa0 ;  /* 0x0000cfa000027802 */ /* 0x000fc40000000f00 */
[----:B-12---:R-:W-:Y:S05]  /*cf90*/  CALL.REL.NOINC `($__internal_31_$__cuda_sm70_shflsync_idx_p) ;  /* 0x00000b9000007944 */ /* 0x006fea0003c00000 */
[----:B------:R-:W-:Y:S01]  /*cfa0*/  IMAD.MOV.U32 R7, RZ, RZ, R0 ;  /* 0x000000ffff077224 */ /* 0x000fe200078e0000 */
[----:B------:R-:W-:Y:S01]  /*cfb0*/  MOV R3, 0x3 ;  /* 0x0000000300037802 */ /* 0x000fe20000000f00 */
[----:B------:R-:W-:Y:S01]  /*cfc0*/  IMAD.MOV.U32 R5, RZ, RZ, R8 ;  /* 0x000000ffff057224 */ /* 0x000fe200078e0008 */
[----:B------:R-:W-:-:S02]  /*cfd0*/  MOV R0, 0x181f ;  /* 0x0000181f00007802 */ /* 0x000fc40000000f00 */
[----:B------:R-:W-:Y:S02]  /*cfe0*/  MOV R2, 0xd000 ;  /* 0x0000d00000027802 */ /* 0x000fe40000000f00 */
[----:B------:R-:W-:Y:S05]  /*cff0*/  CALL.REL.NOINC `($__internal_31_$__cuda_sm70_shflsync_idx_p) ;  /* 0x00000b3000007944 */ /* 0x000fea0003c00000 */
[----:B------:R-:W-:Y:S05]  /*d000*/  BRA `(.L_x_1550) ;  /* 0xffffd3d000007947 */ /* 0x000fea000383ffff */
.L_x_1501:
[----:B------:R-:W-:Y:S01]  /*d010*/  IMAD.MOV.U32 R5, RZ, RZ, R14 ;  /* 0x000000ffff057224 */ /* 0x000fe200078e000e */
[----:B------:R-:W-:Y:S01]  /*d020*/  MOV R3, RZ ;  /* 0x000000ff00037202 */ /* 0x000fe20000000f00 */
[----:B------:R-:W-:Y:S01]  /*d030*/  IMAD.MOV.U32 R0, RZ, RZ, 0x1c1f ;  /* 0x00001c1fff007424 */ /* 0x000fe200078e00ff */
[----:B------:R-:W-:Y:S02]  /*d040*/  MOV R2, 0xd060 ;  /* 0x0000d06000027802 */ /* 0x000fe40000000f00 */
[----:B------:R-:W-:Y:S05]  /*d050*/  CALL.REL.NOINC `($__internal_31_$__cuda_sm70_shflsync_idx_p) ;  /* 0x00000ad000007944 */ /* 0x000fea0003c00000 */
[----:B------:R-:W-:Y:S01]  /*d060*/  MOV R4, R0 ;  /* 0x0000000000047202 */ /* 0x000fe20000000f00 */
[----:B------:R-:W-:Y:S05]  /*d070*/  BRA `(.L_x_1551) ;  /* 0xffffd64000007947 */ /* 0x000fea000383ffff */
.L_x_1502:
[----:B------:R-:W-:Y:S01]  /*d080*/  IMAD.MOV.U32 R5, RZ, RZ, R28 ;  /* 0x000000ffff057224 */ /* 0x000fe200078e001c */
[----:B------:R-:W-:Y:S01]  /*d090*/  MOV R3, RZ ;  /* 0x000000ff00037202 */ /* 0x000fe20000000f00 */
[----:B------:R-:W-:Y:S01]  /*d0a0*/  IMAD.MOV.U32 R0, RZ, RZ, 0x1c1f ;  /* 0x00001c1fff007424 */ /* 0x000fe200078e00ff */
[----:B------:R-:W-:Y:S02]  /*d0b0*/  MOV R2, 0xd0d0 ;  /* 0x0000d0d000027802 */ /* 0x000fe40000000f00 */
[----:B-12---:R-:W-:Y:S05]  /*d0c0*/  CALL.REL.NOINC `($__internal_31_$__cuda_sm70_shflsync_idx_p) ;  /* 0x00000a6000007944 */ /* 0x006fea0003c00000 */
[----:B------:R-:W-:Y:S05]  /*d0d0*/  BRA `(.L_x_1552) ;  /* 0xffffd60000007947 */ /* 0x000fea000383ffff */
.L_x_1505:
[----:B------:R-:W-:Y:S01]  /*d0e0*/  IMAD.MOV.U32 R5, RZ, RZ, R14 ;  /* 0x000000ffff057224 */ /* 0x000fe200078e000e */
[----:B----4-:R-:W-:Y:S01]  /*d0f0*/  MOV R3, 0x1 ;  /* 0x0000000100037802 */ /* 0x010fe20000000f00 */
[----:B------:R-:W-:Y:S01]  /*d100*/  IMAD.MOV.U32 R0, RZ, RZ, 0x1c1f ;  /* 0x00001c1fff007424 */ /* 0x000fe200078e00ff */
[----:B------:R-:W-:-:S02]  /*d110*/  MOV R2, 0xd130 ;  /* 0x0000d13000027802 */ /* 0x000fc40000000f00 */
[----:B-123--:R-:W-:Y:S05]  /*d120*/  CALL.REL.NOINC `($__internal_31_$__cuda_sm70_shflsync_idx_p) ;  /* 0x00000a0000007944 */ /* 0x00efea0003c00000 */
[----:B------:R-:W-:Y:S01]  /*d130*/  IMAD.MOV.U32 R4, RZ, RZ, R0 ;  /* 0x000000ffff047224 */ /* 0x000fe200078e0000 */
[----:B------:R-:W-:Y:S01]  /*d140*/  MOV R3, 0x1 ;  /* 0x0000000100037802 */ /* 0x000fe20000000f00 */
[----:B------:R-:W-:Y:S01]  /*d150*/  IMAD.MOV.U32 R5, RZ, RZ, R28 ;  /* 0x000000ffff057224 */ /* 0x000fe200078e001c */
[----:B------:R-:W-:-:S02]  /*d160*/  MOV R0, 0x1c1f ;  /* 0x00001c1f00007802 */ /* 0x000fc40000000f00 */
[----:B------:R-:W-:Y:S02]  /*d170*/  MOV R2, 0xd190 ;  /* 0x0000d19000027802 */ /* 0x000fe40000000f00 */
[----:B------:R-:W-:Y:S05]  /*d180*/  CALL.REL.NOINC `($__internal_31_$__cuda_sm70_shflsync_idx_p) ;  /* 0x000009a000007944 */ /* 0x000fea0003c00000 */
[----:B------:R-:W-:Y:S05]  /*d190*/  BRA `(.L_x_1553) ;  /* 0xffffdb9000007947 */ /* 0x000fea000383ffff */
.L_x_1509:
[----:B------:R-:W-:Y:S01]  /*d1a0*/  IMAD.MOV.U32 R5, RZ, RZ, R6 ;  /* 0x000000ffff057224 */ /* 0x000fe200078e0006 */
[----:B------:R-:W-:Y:S01]  /*d1b0*/  MOV R3, RZ ;  /* 0x000000ff00037202 */ /* 0x000fe20000000f00 */
[----:B------:R-:W-:Y:S01]  /*d1c0*/  IMAD.MOV.U32 R0, RZ, RZ, 0x181f ;  /* 0x0000181fff007424 */ /* 0x000fe200078e00ff */
[----:B------:R-:W-:Y:S02]  /*d1d0*/  MOV R2, 0xd1f0 ;  /* 0x0000d1f000027802 */ /* 0x000fe40000000f00 */
[----:B------:R-:W-:Y:S05]  /*d1e0*/  CALL.REL.NOINC `($__internal_31_$__cuda_sm70_shflsync_idx_p) ;  /* 0x0000094000007944 */ /* 0x000fea0003c00000 */
[----:B------:R-:W-:Y:S01]  /*d1f0*/  MOV R10, R0 ;  /* 0x00000000000a7202 */ /* 0x000fe20000000f00 */
[----:B------:R-:W-:Y:S05]  /*d200*/  BRA `(.L_x_1554) ;  /* 0xffffe66000007947 */ /* 0x000fea000383ffff */
.L_x_1510:
[----:B------:R-:W-:Y:S01]  /*d210*/  IMAD.MOV.U32 R5, RZ, RZ, R9 ;  /* 0x000000ffff057224 */ /* 0x000fe200078e0009 */
[----:B------:R-:W-:Y:S01]  /*d220*/  MOV R3, RZ ;  /* 0x000000ff00037202 */ /* 0x000fe20000000f00 */
[----:B------:R-:W-:Y:S01]  /*d230*/  IMAD.MOV.U32 R0, RZ, RZ, 0x181f ;  /* 0x0000181fff007424 */ /* 0x000fe200078e00ff */
[----:B------:R-:W-:Y:S02]  /*d240*/  MOV R2, 0xd260 ;  /* 0x0000d26000027802 */ /* 0x000fe40000000f00 */
[----:B-12---:R-:W-:Y:S05]  /*d250*/  CALL.REL.NOINC `($__internal_31_$__cuda_sm70_shflsync_idx_p) ;  /* 0x000008d000007944 */ /* 0x006fea0003c00000 */
[----:B------:R-:W-:Y:S05]  /*d260*/  BRA `(.L_x_1555) ;  /* 0xffffe62000007947 */ /* 0x000fea000383ffff */
.L_x_1513:
[----:B--2---:R-:W-:Y:S01]  /*d270*/  IMAD.MOV.U32 R5, RZ, RZ, R6 ;  /* 0x000000ffff057224 */ /* 0x004fe200078e0006 */
[----:B------:R-:W-:Y:S01]  /*d280*/  MOV R3, 0x1 ;  /* 0x0000000100037802 */ /* 0x000fe20000000f00 */
[----:B----4-:R-:W-:Y:S01]  /*d290*/  IMAD.MOV.U32 R0, RZ, RZ, 0x181f ;  /* 0x0000181fff007424 */ /* 0x010fe200078e00ff */
[----:B------:R-:W-:-:S02]  /*d2a0*/  MOV R2, 0xd2c0 ;  /* 0x0000d2c000027802 */ /* 0x000fc40000000f00 */
[----:B-1-3--:R-:W-:Y:S05]  /*d2b0*/  CALL.REL.NOINC `($__internal_31_$__cuda_sm70_shflsync_idx_p) ;  /* 0x0000087000007944 */ /* 0x00afea0003c00000 */
[----:B------:R-:W-:Y:S01]  /*d2c0*/  IMAD.MOV.U32 R10, RZ, RZ, R0 ;  /* 0x000000ffff0a7224 */ /* 0x000fe200078e0000 */
[----:B------:R-:W-:Y:S01]  /*d2d0*/  MOV R3, 0x1 ;  /* 0x0000000100037802 */ /* 0x000fe20000000f00 */
[----:B------:R-:W-:Y:S01]  /*d2e0*/  IMAD.MOV.U32 R5, RZ, RZ, R9 ;  /* 0x000000ffff057224 */ /* 0x000fe200078e0009 */
[----:B------:R-:W-:-:S02]  /*d2f0*/  MOV R0, 0x181f ;  /* 0x0000181f00007802 */ /* 0x000fc40000000f00 */
[----:B------:R-:W-:Y:S02]  /*d300*/  MOV R2, 0xd320 ;  /* 0x0000d32000027802 */ /* 0x000fe40000000f00 */
[----:B------:R-:W-:Y:S05]  /*d310*/  CALL.REL.NOINC `($__internal_31_$__cuda_sm70_shflsync_idx_p) ;  /* 0x0000081000007944 */ /* 0x000fea0003c00000 */
[----:B------:R-:W-:Y:S05]  /*d320*/  BRA `(.L_x_1556) ;  /* 0xffffe66000007947 */ /* 0x000fea000383ffff */
.L_x_1516:
[----:B-1----:R-:W-:Y:S01]  /*d330*/  IMAD.MOV.U32 R5, RZ, RZ, R6 ;  /* 0x000000ffff057224 */ /* 0x002fe200078e0006 */
[----:B------:R-:W-:Y:S01]  /*d340*/  MOV R3, 0x2 ;  /* 0x0000000200037802 */ /* 0x000fe20000000f00 */
[----:B----4-:R-:W-:Y:S01]  /*d350*/  IMAD.MOV.U32 R0, RZ, RZ, 0x181f ;  /* 0x0000181fff007424 */ /* 0x010fe200078e00ff */
[----:B------:R-:W-:Y:S02]  /*d360*/  MOV R2, 0xd380 ;  /* 0x0000d38000027802 */ /* 0x000fe40000000f00 */
[----:B--23--:R-:W-:Y:S05]  /*d370*/  CALL.REL.NOINC `($__internal_31_$__cuda_sm70_shflsync_idx_p) ;  /* 0x000007b000007944 */ /* 0x00cfea0003c00000 */
[----:B------:R-:W-:Y:S01]  /*d380*/  MOV R10, R0 ;  /* 0x00000000000a7202 */ /* 0x000fe20000000f00 */
[----:B------:R-:W-:Y:S05]  /*d390*/  BRA `(.L_x_1557) ;  /* 0xffffe6e000007947 */ /* 0x000fea000383ffff */
.L_x_1517:
[----:B------:R-:W-:Y:S01]  /*d3a0*/  IMAD.MOV.U32 R5, RZ, RZ, R9 ;  /* 0x000000ffff057224 */ /* 0x000fe200078e0009 */
[----:B------:R-:W-:Y:S01]  /*d3b0*/  MOV R3, 0x2 ;  /* 0x0000000200037802 */ /* 0x000fe20000000f00 */
[----:B----4-:R-:W-:Y:S01]  /*d3c0*/  IMAD.MOV.U32 R0, RZ, RZ, 0x181f ;  /* 0x0000181fff007424 */ /* 0x010fe200078e00ff */
[----:B------:R-:W-:Y:S02]  /*d3d0*/  MOV R2, 0xd3f0 ;  /* 0x0000d3f000027802 */ /* 0x000fe40000000f00 */
[----:B-123--:R-:W-:Y:S05]  /*d3e0*/  CALL.REL.NOINC `($__internal_31_$__cuda_sm70_shflsync_idx_p) ;  /* 0x0000074000007944 */ /* 0x00efea0003c00000 */
[----:B------:R-:W-:Y:S05]  /*d3f0*/  BRA `(.L_x_1558) ;  /* 0xffffe6a000007947 */ /* 0x000fea000383ffff */
.L_x_1520:
[----:B-1----:R-:W-:Y:S01]  /*d400*/  IMAD.MOV.U32 R5, RZ, RZ, R6 ;  /* 0x000000ffff057224 */ /* 0x002fe200078e0006 */
[----:B------:R-:W-:Y:S01]  /*d410*/  MOV R3, 0x3 ;  /* 0x0000000300037802 */ /* 0x000fe20000000f00 */
[----:B------:R-:W-:Y:S01]  /*d420*/  IMAD.MOV.U32 R0, RZ, RZ, 0x181f ;  /* 0x0000181fff007424 */ /* 0x000fe200078e00ff */
[----:B------:R-:W-:-:S02]  /*d430*/  MOV R2, 0xd450 ;  /* 0x0000d45000027802 */ /* 0x000fc40000000f00 */
[----:B--234-:R-:W-:Y:S05]  /*d440*/  CALL.REL.NOINC `($__internal_31_$__cuda_sm70_shflsync_idx_p) ;  /* 0x000006e000007944 */ /* 0x01cfea0003c00000 */
[----:B------:R-:W-:Y:S01]  /*d450*/  IMAD.MOV.U32 R6, RZ, RZ, R0 ;  /* 0x000000ffff067224 */ /* 0x000fe200078e0000 */
[----:B------:R-:W-:Y:S01]  /*d460*/  MOV R3, 0x3 ;  /* 0x0000000300037802 */ /* 0x000fe20000000f00 */
[----:B------:R-:W-:Y:S01]  /*d470*/  IMAD.MOV.U32 R5, RZ, RZ, R9 ;  /* 0x000000ffff057224 */ /* 0x000fe200078e0009 */
[----:B------:R-:W-:-:S02]  /*d480*/  MOV R0, 0x181f ;  /* 0x0000181f00007802 */ /* 0x000fc40000000f00 */
[----:B------:R-:W-:Y:S02]  /*d490*/  MOV R2, 0xd4b0 ;  /* 0x0000d4b000027802 */ /* 0x000fe40000000f00 */
[----:B------:R-:W-:Y:S05]  /*d4a0*/  CALL.REL.NOINC `($__internal_31_$__cuda_sm70_shflsync_idx_p) ;  /* 0x0000068000007944 */ /* 0x000fea0003c00000 */
[----:B------:R-:W-:Y:S05]  /*d4b0*/  BRA `(.L_x_1559) ;  /* 0xffffe6e000007947 */ /* 0x000fea000383ffff */
.L_x_1522:
[----:B------:R-:W-:Y:S01]  /*d4c0*/  IMAD.MOV.U32 R5, RZ, RZ, R94 ;  /* 0x000000ffff057224 */ /* 0x000fe200078e005e */
[----:B------:R-:W-:Y:S01]  /*d4d0*/  MOV R3, RZ ;  /* 0x000000ff00037202 */ /* 0x000fe20000000f00 */
[----:B------:R-:W-:Y:S01]  /*d4e0*/  IMAD.MOV.U32 R0, RZ, RZ, 0x1f ;  /* 0x0000001fff007424 */ /* 0x000fe200078e00ff */
[----:B------:R-:W-:Y:S02]  /*d4f0*/  MOV R2, 0xd510 ;  /* 0x0000d51000027802 */ /* 0x000fe40000000f00 */
[----:B-1----:R-:W-:Y:S05]  /*d500*/  CALL.REL.NOINC `($__internal_31_$__cuda_sm70_shflsync_idx_p) ;  /* 0x0000062000007944 */ /* 0x002fea0003c00000 */
[----:B------:R-:W-:Y:S01]  /*d510*/  MOV R9, R0 ;  /* 0x0000000000097202 */ /* 0x000fe20000000f00 */
[----:B------:R-:W-:Y:S05]  /*d520*/  BRA `(.L_x_1560) ;  /* 0xffffe80000007947 */ /* 0x000fea000383ffff */
.L_x_1523:
[----:B------:R-:W-:Y:S01]  /*d530*/  IMAD.MOV.U32 R5, RZ, RZ, R94 ;  /* 0x000000ffff057224 */ /* 0x000fe200078e005e */
[----:B------:R-:W-:Y:S01]  /*d540*/  MOV R3, 0x1 ;  /* 0x0000000100037802 */ /* 0x000fe20000000f00 */
[----:B------:R-:W-:Y:S01]  /*d550*/  IMAD.MOV.U32 R0, RZ, RZ, 0x1f ;  /* 0x0000001fff007424 */ /* 0x000fe200078e00ff */
[----:B------:R-:W-:Y:S02]  /*d560*/  MOV R2, 0xd580 ;  /* 0x0000d58000027802 */ /* 0x000fe40000000f00 */
[----:B-123--:R-:W-:Y:S05]  /*d570*/  CALL.REL.NOINC `($__internal_31_$__cuda_sm70_shflsync_idx_p) ;  /* 0x000005b000007944 */ /* 0x00efea0003c00000 */
[----:B------:R-:W-:Y:S01]  /*d580*/  MOV R8, R0 ;  /* 0x0000000000087202 */ /* 0x000fe20000000f00 */
[----:B------:R-:W-:Y:S05]  /*d590*/  BRA `(.L_x_1561) ;  /* 0xffffe7b000007947 */ /* 0x000fea000383ffff */
.L_x_1524:
[----:B------:R-:W-:Y:S02]  /*d5a0*/  MOV R2, 0x1 ;  /* 0x0000000100027802 */ /* 0x000fe40000000f00 */
[----:B------:R-:W-:-:S02]  /*d5b0*/  MOV R3, 0xd5d0 ;  /* 0x0000d5d000037802 */ /* 0x000fc40000000f00 */
[----:B--234-:R-:W-:Y:S05]  /*d5c0*/  CALL.REL.NOINC `($__internal_32_$__cuda_sm70_shflsync_up_p) ;  /* 0x000005b000007944 */ /* 0x01cfea0003c00000 */
[----:B------:R-:W-:Y:S05]  /*d5d0*/  BRA `(.L_x_1562) ;  /* 0xffffe89000007947 */ /* 0x000fea000383ffff */
.L_x_1525:
[----:B------:R-:W-:Y:S02]  /*d5e0*/  MOV R2, 0x2 ;  /* 0x0000000200027802 */ /* 0x000fe40000000f00 */
[----:B------:R-:W-:-:S02]  /*d5f0*/  MOV R3, 0xd610 ;  /* 0x0000d61000037802 */ /* 0x000fc40000000f00 */
[----:B--23--:R-:W-:Y:S05]  /*d600*/  CALL.REL.NOINC `($__internal_32_$__cuda_sm70_shflsync_up_p) ;  /* 0x0000057000007944 */ /* 0x00cfea0003c00000 */
        /* <DEDUP_REMOVED lines=23> */
.L_x_1529:
[----:B------:R-:W-:Y:S02]  /*d780*/  MOV R2, 0x1 ;  /* 0x0000000100027802 */ /* 0x000fe40000000f00 */
[----:B------:R-:W-:Y:S02]  /*d790*/  MOV R3, 0xd7b0 ;  /* 0x0000d7b000037802 */ /* 0x000fe40000000f00 */
[----:B------:R-:W-:Y:S05]  /*d7a0*/  CALL.REL.NOINC `($__internal_32_$__cuda_sm70_shflsync_up_p) ;  /* 0x000003d000007944 */ /* 0x000fea0003c00000 */
[----:B------:R-:W-:Y:S01]  /*d7b0*/  MOV R2, R4 ;  /* 0x0000000400027202 */ /* 0x000fe20000000f00 */
[----:B------:R-:W-:Y:S05]  /*d7c0*/  BRA `(.L_x_1564) ;  /* 0xffffe8f000007947 */ /* 0x000fea000383ffff */
.L_x_1530:
[----:B------:R-:W-:Y:S02]  /*d7d0*/  MOV R2, 0x2 ;  /* 0x0000000200027802 */ /* 0x000fe40000000f00 */
[----:B------:R-:W-:Y:S02]  /*d7e0*/  MOV R3, 0xd800 ;  /* 0x0000d80000037802 */ /* 0x000fe40000000f00 */
        /* <DEDUP_REMOVED lines=24> */
.L_x_1532:
[----:B------:R-:W-:Y:S02]  /*d970*/  SEL R0, RZ, 0x1, P0 ;  /* 0x00000001ff007807 */ /* 0x000fe40000000000 */
[----:B------:R-:W-:Y:S02]  /*d980*/  MOV R2, 0xd9a0 ;  /* 0x0000d9a000027802 */ /* 0x000fe40000000f00 */
[----:B-1----:R-:W-:Y:S05]  /*d990*/  CALL.REL.NOINC `($__internal_33_$__cuda_sm70_votesync_ballot) ;  /* 0x0000025000007944 */ /* 0x002fea0003c00000 */
[----:B------:R-:W-:Y:S01]  /*d9a0*/  MOV R8, R0 ;  /* 0x0000000000087202 */ /* 0x000fe20000000f00 */
[----:B------:R-:W-:Y:S05]  /*d9b0*/  BRA `(.L_x_1566) ;  /* 0xffffe89000007947 */ /* 0x000fea000383ffff */
.L_x_1533:
[----:B------:R-:W-:Y:S01]  /*d9c0*/  IMAD.MOV.U32 R5, RZ, RZ, R6 ;  /* 0x000000ffff057224 */ /* 0x000fe200078e0006 */
[----:B---3--:R-:W-:Y:S01]  /*d9d0*/  MOV R3, R12 ;  /* 0x0000000c00037202 */ /* 0x008fe20000000f00 */
[----:B------:R-:W-:Y:S01]  /*d9e0*/  IMAD.MOV.U32 R0, RZ, RZ, 0x1f ;  /* 0x0000001fff007424 */ /* 0x000fe200078e00ff */
[----:B------:R-:W-:Y:S02]  /*d9f0*/  MOV R2, 0xda10 ;  /* 0x0000da1000027802 */ /* 0x000fe40000000f00 */
[----:B-12---:R-:W-:Y:S05]  /*da00*/  CALL.REL.NOINC `($__internal_31_$__cuda_sm70_shflsync_idx_p) ;  /* 0x0000012000007944 */ /* 0x006fea0003c00000 */
[----:B------:R-:W-:Y:S01]  /*da10*/  IMAD.MOV.U32 R6, RZ, RZ, R0 ;  /* 0x000000ffff067224 */ /* 0x000fe200078e0000 */
[----:B------:R-:W-:Y:S01]  /*da20*/  MOV R3, R12 ;  /* 0x0000000c00037202 */ /* 0x000fe20000000f00 */
[----:B------:R-:W-:Y:S01]  /*da30*/  IMAD.MOV.U32 R5, RZ, RZ, R7 ;  /* 0x000000ffff057224 */ /* 0x000fe200078e0007 */
[----:B------:R-:W-:Y:S02]  /*da40*/  MOV R0, 0x1f ;  /* 0x0000001f00007802 */ /* 0x000fe40000000f00 */
[----:B------:R-:W-:-:S02]  /*da50*/  MOV R2, 0xda70 ;  /* 0x0000da7000027802 */ /* 0x000fc40000000f00 */
[----:B------:R-:W-:Y:S05]  /*da60*/  CALL.REL.NOINC `($__internal_31_$__cuda_sm70_shflsync_idx_p) ;  /* 0x000000c000007944 */ /* 0x000fea0003c00000 */
[----:B------:R-:W-:Y:S01]  /*da70*/  MOV R7, R0 ;  /* 0x0000000000077202 */ /* 0x000fe20000000f00 */
[----:B------:R-:W-:Y:S05]  /*da80*/  BRA `(.L_x_1567) ;  /* 0xffffe80000007947 */ /* 0x000fea000383ffff */
.L_x_1536:
[----:B------:R-:W-:Y:S01]  /*da90*/  IMAD.MOV.U32 R5, RZ, RZ, R4 ;  /* 0x000000ffff057224 */ /* 0x000fe200078e0004 */
[----:B------:R-:W-:-:S02]  /*daa0*/  MOV R0, 0x1f ;  /* 0x0000001f00007802 */ /* 0x000fc40000000f00 */
[----:B------:R-:W-:Y:S02]  /*dab0*/  MOV R2, 0xdad0 ;  /* 0x0000dad000027802 */ /* 0x000fe40000000f00 */
[----:B-1234-:R-:W-:Y:S05]  /*dac0*/  CALL.REL.NOINC `($__internal_31_$__cuda_sm70_shflsync_idx_p) ;  /* 0x0000006000007944 */ /* 0x01efea0003c00000 */
[----:B------:R-:W-:Y:S01]  /*dad0*/  MOV R11, R0 ;  /* 0x00000000000b7202 */ /* 0x000fe20000000f00 */
[----:B------:R-:W-:Y:S05]  /*dae0*/  BRA `(.L_x_1535) ;  /* 0xffffe80000007947 */ /* 0x000fea000383ffff */
        .weak           $__internal_30_$__cuda_sm70_shflsync_bfly_p
        .type           $__internal_30_$__cuda_sm70_shflsync_bfly_p,@function
        .size           $__internal_30_$__cuda_sm70_shflsync_bfly_p,($__internal_31_$__cuda_sm70_shflsync_idx_p - $__internal_30_$__cuda_sm70_shflsync_bfly_p)
$__internal_30_$__cuda_sm70_shflsync_bfly_p:
[----:B------:R-:W-:Y:S04]  /*daf0*/  WARPSYNC R6 ;  /* 0x0000000600007348 */ /* 0x000fe80003800000 */
[----:B------:R1:W2:Y:S02]  /*db00*/  SHFL.BFLY PT, R2, R2, R5, R7 ;  /* 0x0c00000502027389 */ /* 0x0002a400000e0007 */
[----:B-1----:R-:W-:-:S04]  /*db10*/  MOV R5, 0x0 ;  /* 0x0000000000057802 */ /* 0x002fc80000000f00 */
[----:B--2---:R-:W-:Y:S05]  /*db20*/  RET.REL.NODEC R4 `(_ZN7cutlass13device_kernelIN5flash19enable_sm80_to_sm89INS1_16FlashAttnFwdSm80INS1_25CollectiveMainloopFwdSm80ILi8ELi1ELb1EN4cute5tupleIJNS5_1CILi128EEENS7_ILi112EEES8_EEELi128ENS_6half_tEfNS_4arch4Sm80ELb0ELb0ELb0ELb1ELb0ELb0ELb1ELb1EEENS1_21CollectiveEpilogueFwdINS6_IJS8_S8_S9_EEENS6_IJNS7_ILi1EEESH_SH_EEESB_SD_Li256ELb1ELb1ELb1ELb0EEENS1_36VarlenDynamicPersistentTileSchedulerILi128ELi112ELi256ELi256ELb1ELb1ELb0ELb0ELb1ELb1EEEEEEEEEvNT_6ParamsE) ;  /* 0xffff24d004007950 */ /* 0x004fea0003c3ffff */
        .weak           $__internal_31_$__cuda_sm70_shflsync_idx_p
        .type           $__internal_31_$__cuda_sm70_shflsync_idx_p,@function
        .size           $__internal_31_$__cuda_sm70_shflsync_idx_p,($__internal_32_$__cuda_sm70_shflsync_up_p - $__internal_31_$__cuda_sm70_shflsync_idx_p)
$__internal_31_$__cuda_sm70_shflsync_idx_p:
[----:B------:R-:W-:-:S04]  /*db30*/  MOV R95, 0xffffffff ;  /* 0xffffffff005f7802 */ /* 0x000fc80000000f00 */
[----:B------:R-:W-:Y:S04]  /*db40*/  WARPSYNC R95 ;  /* 0x0000005f00007348 */ /* 0x000fe80003800000 */
[----:B------:R1:W2:Y:S02]  /*db50*/  SHFL.IDX PT, R0, R5, R3, R0 ;  /* 0x0000000305007389 */ /* 0x0002a400000e0000 */
[----:B-1----:R-:W-:-:S04]  /*db60*/  MOV R3, 0x0 ;  /* 0x0000000000037802 */ /* 0x002fc80000000f00 */
[----:B--2---:R-:W-:Y:S05]  /*db70*/  RET.REL.NODEC R2 `(_ZN7cutlass13device_kernelIN5flash19enable_sm80_to_sm89INS1_16FlashAttnFwdSm80INS1_25CollectiveMainloopFwdSm80ILi8ELi1ELb1EN4cute5tupleIJNS5_1CILi128EEENS7_ILi112EEES8_EEELi128ENS_6half_tEfNS_4arch4Sm80ELb0ELb0ELb0ELb1ELb0ELb0ELb1ELb1EEENS1_21CollectiveEpilogueFwdINS6_IJS8_S8_S9_EEENS6_IJNS7_ILi1EEESH_SH_EEESB_SD_Li256ELb1ELb1ELb1ELb0EEENS1_36VarlenDynamicPersistentTileSchedulerILi128ELi112ELi256ELi256ELb1ELb1ELb0ELb0ELb1ELb1EEEEEEEEEvNT_6ParamsE) ;  /* 0xffff248002007950 */ /* 0x004fea0003c3ffff */
        .weak           $__internal_32_$__cuda_sm70_shflsync_up_p
        .type           $__internal_32_$__cuda_sm70_shflsync_up_p,@function
        .size           $__internal_32_$__cuda_sm70_shflsync_up_p,($__internal_33_$__cuda_sm70_votesync_ballot - $__internal_32_$__cuda_sm70_shflsync_up_p)
$__internal_32_$__cuda_sm70_shflsync_up_p:
[----:B------:R-:W-:Y:S02]  /*db80*/  IMAD.MOV.U32 R4, RZ, RZ, RZ ;  /* 0x000000ffff047224 */ /* 0x000fe400078e00ff */
[----:B------:R-:W-:-:S04]  /*db90*/  IMAD.MOV.U32 R10, RZ, RZ, -0x1 ;  /* 0xffffffffff0a7424 */ /* 0x000fc800078e00ff */
[----:B------:R-:W-:Y:S04]  /*dba0*/  WARPSYNC R10 ;  /* 0x0000000a00007348 */ /* 0x000fe80003800000 */
[----:B------:R1:W2:Y:S02]  /*dbb0*/  SHFL.UP PT, R4, R0, R2, R4 ;  /* 0x0400000200047389 */ /* 0x0002a400000e0004 */
[----:B-1----:R-:W-:Y:S02]  /*dbc0*/  MOV R2, R3 ;  /* 0x0000000300027202 */ /* 0x002fe40000000f00 */
[----:B------:R-:W-:-:S04]  /*dbd0*/  MOV R3, 0x0 ;  /* 0x0000000000037802 */ /* 0x000fc80000000f00 */
[----:B--2---:R-:W-:Y:S05]  /*dbe0*/  RET.REL.NODEC R2 `(_ZN7cutlass13device_kernelIN5flash19enable_sm80_to_sm89INS1_16FlashAttnFwdSm80INS1_25CollectiveMainloopFwdSm80ILi8ELi1ELb1EN4cute5tupleIJNS5_1CILi128EEENS7_ILi112EEES8_EEELi128ENS_6half_tEfNS_4arch4Sm80ELb0ELb0ELb0ELb1ELb0ELb0ELb1ELb1EEENS1_21CollectiveEpilogueFwdINS6_IJS8_S8_S9_EEENS6_IJNS7_ILi1EEESH_SH_EEESB_SD_Li256ELb1ELb1ELb1ELb0EEENS1_36VarlenDynamicPersistentTileSchedulerILi128ELi112ELi256ELi256ELb1ELb1ELb0ELb0ELb1ELb1EEEEEEEEEvNT_6ParamsE) ;  /* 0xffff241002007950 */ /* 0x004fea0003c3ffff */
        .weak           $__internal_33_$__cuda_sm70_votesync_ballot
        .type           $__internal_33_$__cuda_sm70_votesync_ballot,@function
        .size           $__internal_33_$__cuda_sm70_votesync_ballot,(.L_x_2718 - $__internal_33_$__cuda_sm70_votesync_ballot)
$__internal_33_$__cuda_sm70_votesync_ballot:
[----:B------:R-:W-:Y:S01]  /*dbf0*/  ISETP.NE.U32.AND P0, PT, R0, 0x1, PT ;  /* 0x000000010000780c */ /* 0x000fe20003f05070 */
[----:B------:R-:W-:-:S04]  /*dc00*/  IMAD.MOV.U32 R3, RZ, RZ, -0x1 ;  /* 0xffffffffff037424 */ /* 0x000fc800078e00ff */
[----:B------:R-:W-:Y:S08]  /*dc10*/  WARPSYNC R3 ;  /* 0x0000000300007348 */ /* 0x000ff00003800000 */
[----:B------:R-:W-:-:S04]  /*dc20*/  VOTE.ANY R0, PT, !P0 ;  /* 0x0000000000007806 */ /* 0x000fc800040e0100 */
[----:B------:R-:W-:Y:S01]  /*dc30*/  LOP3.LUT R0, R0, R3, RZ, 0xc0, !PT ;  /* 0x0000000300007212 */ /* 0x000fe200078ec0ff */
[----:B------:R-:W-:-:S04]  /*dc40*/  IMAD.MOV.U32 R3, RZ, RZ, 0x0 ;  /* 0x00000000ff037424 */ /* 0x000fc800078e00ff */
[----:B------:R-:W-:Y:S05]  /*dc50*/  RET.REL.NODEC R2 `(_ZN7cutlass13device_kernelIN5flash19enable_sm80_to_sm89INS1_16FlashAttnFwdSm80INS1_25CollectiveMainloopFwdSm80ILi8ELi1ELb1EN4cute5tupleIJNS5_1CILi128EEENS7_ILi112EEES8_EEELi128ENS_6half_tEfNS_4arch4Sm80ELb0ELb0ELb0ELb1ELb0ELb0ELb1ELb1EEENS1_21CollectiveEpilogueFwdINS6_IJS8_S8_S9_EEENS6_IJNS7_ILi1EEESH_SH_EEESB_SD_Li256ELb1ELb1ELb1ELb0EEENS1_36VarlenDynamicPersistentTileSchedulerILi128ELi112ELi256ELi256ELb1ELb1ELb0ELb0ELb1ELb1EEEEEEEEEvNT_6ParamsE) ;  /* 0xffff23a002007950 */ /* 0x000fea0003c3ffff */
.L_x_1568:
        /* <DEDUP_REMOVED lines=10> */
.L_x_2718:


//--------------------- .text._ZN7cutlass13device_kernelIN5flash19enable_sm80_to_sm89INS1_16FlashAttnFwdSm80INS1_25CollectiveMainloopFwdSm80ILi8ELi1ELb1EN4cute5tupleIJNS5_1CILi128EEENS7_ILi112EEES8_EEELi128ENS_6half_tEfNS_4arch4Sm80ELb0ELb0ELb0ELb1ELb0ELb1ELb1ELb1EEENS1_21CollectiveEpilogueFwdINS6_IJS8_S8_S9_EEENS6_IJNS7_ILi1EEESH_SH_EEESB_SD_Li256ELb1ELb1ELb1ELb0EEENS1_36VarlenDynamicPersistentTileSchedulerILi128ELi112ELi256ELi256ELb1ELb1ELb0ELb0ELb1ELb1EEEEEEEEEvNT_6ParamsE --------------------------
	.section	.text._ZN7cutlass13device_kernelIN5flash19enable_sm80_to_sm89INS1_16FlashAttnFwdSm80INS1_25CollectiveMainloopFwdSm80ILi8ELi1ELb1EN4cute5tupleIJNS5_1CILi128EEENS7_ILi112EEES8_EEELi128ENS_6half_tEfNS_4arch4Sm80ELb0ELb0ELb0ELb1ELb0ELb1ELb1ELb1EEENS1_21CollectiveEpilogueFwdINS6_IJS8_S8_S9_EEENS6_IJNS7_ILi1EEESH_SH_EEESB_SD_Li256ELb1ELb1ELb1ELb0EEENS1_36VarlenDynamicPersistentTileSchedulerILi128ELi112ELi256ELi256ELb1ELb1ELb0ELb0ELb1ELb1EEEEEEEEEvNT_6ParamsE,"ax",@progbits
	.sectioninfo	@"SHI_REGISTERS=255"
	.align	128
.text._ZN7cutlass13device_kernelIN5flash19enable_sm80_to_sm89INS1_16FlashAttnFwdSm80INS1_25CollectiveMainloopFwdSm80ILi8ELi1ELb1EN4cute5tupleIJNS5_1CILi128EEENS7_ILi112EEES8_EEELi128ENS_6half_tEfNS_4arch4Sm80ELb0ELb0ELb0ELb1ELb0ELb1ELb1ELb1EEENS1_21CollectiveEpilogueFwdINS6_IJS8_S8_S9_EEENS6_IJNS7_ILi1EEESH_SH_EEESB_SD_Li256ELb1ELb1ELb1ELb0EEENS1_36VarlenDynamicPersistentTileSchedulerILi128ELi112ELi256ELi256ELb1ELb1ELb0ELb0ELb1ELb1EEEEEEEEEvNT_6ParamsE:
        .type           _ZN7cutlass13device_kernelIN5flash19enable_sm80_to_sm89INS1_16FlashAttnFwdSm80INS1_25CollectiveMainloopFwdSm80ILi8ELi1ELb1EN4cute5tupleIJNS5_1CILi128EEENS7_ILi112EEES8_EEELi128ENS_6half_tEfNS_4arch4Sm80ELb0ELb0ELb0ELb1ELb0ELb1ELb1ELb1EEENS1_21CollectiveEpilogueFwdINS6_IJS8_S8_S9_EEENS6_IJNS7_ILi1EEESH_SH_EEESB_SD_Li256ELb1ELb1ELb1ELb0EEENS1_36VarlenDynamicPersistentTileSchedulerILi128ELi112ELi256ELi256ELb1ELb1ELb0ELb0ELb1ELb1EEEEEEEEEvNT_6ParamsE,@function
        .size           _ZN7cutlass13device_kernelIN5flash19enable_sm80_to_sm89INS1_16FlashAttnFwdSm80INS1_25CollectiveMainloopFwdSm80ILi8ELi1ELb1EN4cute5tupleIJNS5_1CILi128EEENS7_ILi112EEES8_EEELi128ENS_6half_tEfNS_4arch4Sm80ELb0ELb0ELb0ELb1ELb0ELb1ELb1ELb1EEENS1_21CollectiveEpilogueFwdINS6_IJS8_S8_S9_EEENS6_IJNS7_ILi1EEESH_SH_EEESB_SD_Li256ELb1ELb1ELb1ELb0EEENS1_36VarlenDynamicPersistentTileSchedulerILi128ELi112ELi256ELi256ELb1ELb1ELb0ELb0ELb1ELb1EEEEEEEEEvNT_6ParamsE,(.L_x_2723 - _ZN7cutlass13device_kernelIN5flash19enable_sm80_to_sm89INS1_16FlashAttnFwdSm80INS1_25CollectiveMainloopFwdSm80ILi8ELi1ELb1EN4cute5tupleIJNS5_1CILi128EEENS7_ILi112EEES8_EEELi128ENS_6half_tEfNS_4arch4Sm80ELb0ELb0ELb0ELb1ELb0ELb1ELb1ELb1EEENS1_21CollectiveEpilogueFwdINS6_IJS8_S8_S9_EEENS6_IJNS7_ILi1EEESH_SH_EEESB_SD_Li256ELb1ELb1ELb1ELb0EEENS1_36VarlenDynamicPersistentTileSchedulerILi128ELi112ELi256ELi256ELb1ELb1ELb0ELb0ELb1ELb1EEEEEEEEEvNT_6ParamsE)
        .other          _ZN7cutlass13device_kernelIN5flash19enable_sm80_to_sm89INS1_16FlashAttnFwdSm80INS1_25CollectiveMainloopFwdSm80ILi8ELi1ELb1EN4cute5tupleIJNS5_1CILi128EEENS7_ILi112EEES8_EEELi128ENS_6half_tEfNS_4arch4Sm80ELb0ELb0ELb0ELb1ELb0ELb1ELb1ELb1EEENS1_21CollectiveEpilogueFwdINS6_IJS8_S8_S9_EEENS6_IJNS7_ILi1EEESH_SH_EEESB_SD_Li256ELb1ELb1ELb1ELb0EEENS1_36VarlenDynamicPersistentTileSchedulerILi128ELi112ELi256ELi256ELb1ELb1ELb0ELb0ELb1ELb1EEEEEEEEEvNT_6ParamsE,@"STO_CUDA_ENTRY STV_DEFAULT"
_ZN7cutlass13device_kernelIN5flash19enable_sm80_to_sm89INS1_16FlashAttnFwdSm80INS1_25CollectiveMainloopFwdSm80ILi8ELi1ELb1EN4cute5tupleIJNS5_1CILi128EEENS7_ILi112EEES8_EEELi128ENS_6half_tEfNS_4arch4Sm80ELb0ELb0ELb0ELb1ELb0ELb1ELb1ELb1EEENS1_21CollectiveEpilogueFwdINS6_IJS8_S8_S9_EEENS6_IJNS7_ILi1EEESH_SH_EEESB_SD_Li256ELb1ELb1ELb1ELb0EEENS1_36VarlenDynamicPersistentTileSchedulerILi128ELi112ELi256ELi256ELb1ELb1ELb0ELb0ELb1ELb1EEEEEEEEEvNT_6ParamsE:
        /* <DEDUP_REMOVED lines=13> */
[----:B------:R-:W-:-:S02]  /*00d0*/  IMAD.MOV.U32 R8, RZ, RZ, RZ ;  /* 0x000000ffff087224 */ /* 0x000fc400078e00ff */
[----:B------:R-:W-:Y:S01]  /*00e0*/  IMAD.MOV.U32 R7, RZ, RZ, RZ ;  /* 0x000000ffff077224 */ /* 0x000fe200078e00ff */
        /* <DEDUP_REMOVED lines=13> */
[----:B------:R-:W-:Y:S02]  /*01c0*/  ISETP.GE.U32.AND P1, PT, R15, 0x10, PT ;  /* 0x000000100f00780c */ /* 0x000fe40003f26070 */
[----:B------:R-:W-:Y:S01]  /*01d0*/  MOV R10, RZ ;  /* 0x000000ff000a7202 */ /* 0x000fe20000000f00 */
[----:B---3--:R-:W-:-:S05]  /*01e0*/  IMAD R4, R8, R7, RZ ;  /* 0x0000000708047224 */ /* 0x008fca00078e02ff */
[----:B------:R-:W3:Y:S02]  /*01f0*/  SHFL.UP PT, R0, R4, 0x1, RZ ;  /* 0x0420000004007989 */ /* 0x000ee400000e00ff */
[----:B---3--:R-:W-:-:S05]  /*0200*/  SEL R0, R0, RZ, P5 ;  /* 0x000000ff00007207 */ /* 0x008fca0002800000 */
[----:B------:R-:W-:-:S05]  /*0210*/  IMAD.IADD R4, R4, 0x1, R0 ;  /* 0x0000000104047824 */ /* 0x000fca00078e0200 */
[----:B------:R-:W3:Y:S02]  /*0220*/  SHFL.UP PT, R0, R4, 0x2, RZ ;  /* 0x0440000004007989 */ /* 0x000ee400000e00ff */
[----:B---3--:R-:W-:-:S04]  /*0230*/  SEL R0, R0, RZ, P4 ;  /* 0x000000ff00007207 */ /* 0x008fc80002000000 */
[----:B------:R-:W-:-:S05]  /*0240*/  IADD3 R4, R4, R0, RZ ;  /* 0x0000000004047210 */ /* 0x000fca0007ffe0ff */
        /* <DEDUP_REMOVED lines=16> */
.L_x_1574:
        /* <DEDUP_REMOVED lines=17> */
.L_x_1732:
        /* <DEDUP_REMOVED lines=16> */
.L_x_1733:
[----:B---3--:R-:W-:-:S05]  /*0560*/  IMAD R0, R0, c[0x0][0x538], RZ ;  /* 0x00014e0000007a24 */ /* 0x008fca00078e02ff */
[----:B------:R-:W-:-:S04]  /*0570*/  IADD3 R6, R0, R6, RZ ;  /* 0x0000000600067210 */ /* 0x000fc80007ffe0ff */
[----:B------:R-:W-:-:S13]  /*0580*/  ISETP.GT.AND P0, PT, R6, UR4, PT ;  /* 0x0000000406007c0c */ /* 0x000fda000bf04270 */
[----:B-12---:R-:W-:Y:S05]  /*0590*/  @!P0 BRA `(.L_x_1574) ;  /* 0xfffffdb000008947 */ /* 0x006fea000383ffff */
.L_x_1570:
[----:B------:R-:W-:-:S05]  /*05a0*/  IADD3 R13, -R0, R6, RZ ;  /* 0x00000006000d7210 */ /* 0x000fca0007ffe1ff */
[----:B------:R-:W-:-:S05]  /*05b0*/  IMAD R0, R4, c[0x0][0x538], R13 ;  /* 0x00014e0004007a24 */ /* 0x000fca00078e020d */
[----:B------:R-:W-:Y:S01]  /*05c0*/  ISETP.GT.AND P0, PT, R0, UR4, PT ;  /* 0x0000000400007c0c */ /* 0x000fe2000bf04270 */
[----:B------:R-:W-:-:S12]  /*05d0*/  BRA.DIV ~URZ, `(.L_x_1575) ;  /* 0x000170a27f007947 */ /* 0x000fd8000b800000 */
[----:B------:R-:W-:-:S04]  /*05e0*/  VOTE.ANY R5, PT, !P0 ;  /* 0x0000000000057806 */ /* 0x000fc800040e0100 */
.L_x_1734:
[----:B------:R1:W3:Y:S01]  /*05f0*/  POPC R14, R5 ;  /* 0x00000005000e7309 */ /* 0x0002e20000000000 */
[----:B------:R-:W-:Y:S05]  /*0600*/  BRA.DIV ~URZ, `(.L_x_1576) ;  /* 0x000170c27f007947 */ /* 0x000fea000b800000 */
[----:B---3--:R3:W4:Y:S01]  /*0610*/  SHFL.IDX PT, R12, R8, R14, 0x1f ;  /* 0x00001f0e080c7589 */ /* 0x00872200000e0000 */
[----:B------:R-:W-:-:S03]  /*0620*/  MOV R6, RZ ;  /* 0x000000ff00067202 */ /* 0x000fc60000000f00 */
[----:B------:R3:W1:Y:S04]  /*0630*/  SHFL.IDX PT, R11, R7, R14, 0x1f ;  /* 0x00001f0e070b7589 */ /* 0x00066800000e0000 */
.L_x_1735:
[----:B------:R-:W-:Y:S01]  /*0640*/  ISETP.NE.AND P0, PT, R5, RZ, PT ;  /* 0x000000ff0500720c */ /* 0x000fe20003f05270 */
[----:B------:R-:W-:-:S12]  /*0650*/  BSSY B0, `(.L_x_1577) ;  /* 0x0000005000007945 */ /* 0x000fd80003800000 */
[----:B------:R-:W-:Y:S05]  /*0660*/  @!P0 BRA `(.L_x_1578) ;  /* 0x0000003000008947 */ /* 0x000fea0003800000 */
[----:B------:R-:W-:Y:S01]  /*0670*/  IADD3 R3, R14, -0x1, RZ ;  /* 0xffffffff0e037810 */ /* 0x000fe20007ffe0ff */
[----:B------:R-:W-:Y:S05]  /*0680*/  BRA.DIV ~URZ, `(.L_x_1579) ;  /* 0x000171227f007947 */ /* 0x000fea000b800000 */
[----:B------:R3:W4:Y:S02]  /*0690*/  SHFL.IDX PT, R6, R4, R3, 0x1f ;  /* 0x00001f0304067589 */ /* 0x00072400000e0000 */
.L_x_1578:
[----:B------:R-:W-:Y:S05]  /*06a0*/  BSYNC B0 ;  /* 0x0000000000007941 */ /* 0x000fea0003800000 */
.L_x_1577:
[----:B----4-:R-:W-:Y:S01]  /*06b0*/  IABS R0, R12 ;  /* 0x0000000c00007213 */ /* 0x010fe20000000000 */
[----:B--2---:R-:W-:Y:S02]  /*06c0*/  IMAD R240, R6, c[0x0][0x538], R13 ;  /* 0x00014e0006f07a24 */ /* 0x004fe400078e020d */
[----:B------:R-:W-:Y:S02]  /*06d0*/  IMAD.IADD R243, R14, 0x1, R10 ;  /* 0x000000010ef37824 */ /* 0x000fe400078e020a */
[----:B-1----:R-:W-:Y:S01]  /*06e0*/  IMAD.MOV.U32 R5, RZ, RZ, R0 ;  /* 0x000000ffff057224 */ /* 0x002fe200078e0000 */
[----:B------:R-:W-:Y:S02]  /*06f0*/  IABS R0, R11 ;  /* 0x0000000b00007213 */ /* 0x000fe40000000000 */
[----:B------:R-:W-:Y:S01]  /*0700*/  IADD3 R241, -R240, UR4, RZ ;  /* 0x00000004f0f17c10 */ /* 0x000fe2000fffe1ff */
[----:B------:R-:W1:Y:S02]  /*0710*/  I2F.RP R2, R5 ;  /* 0x0000000500027306 */ /* 0x000e640000209400 */
[----:B---3--:R-:W-:Y:S01]  /*0720*/  IMAD.MOV.U32 R7, RZ, RZ, R0 ;  /* 0x000000ffff077224 */ /* 0x008fe200078e0000 */
[----:B------:R-:W-:-:S02]  /*0730*/  IABS R6, R241 ;  /* 0x000000f100067213 */ /* 0x000fc40000000000 */
[----:B------:R-:W-:-:S03]  /*0740*/  IABS R0, R12 ;  /* 0x0000000c00007213 */ /* 0x000fc60000000000 */
[----:B------:R-:W-:Y:S01]  /*0750*/  I2F.RP R8, R7 ;  /* 0x0000000700087306 */ /* 0x000fe20000209400 */
[----:B------:R-:W-:-:S07]  /*0760*/  IADD3 R0, RZ, -R0, RZ ;  /* 0x80000000ff007210 */ /* 0x000fce0007ffe0ff */
[----:B-1----:R-:W1:Y:S02]  /*0770*/  MUFU.RCP R2, R2 ;  /* 0x0000000200027308 */ /* 0x002e640000001000 */
[----:B-1----:R-:W-:-:S06]  /*0780*/  IADD3 R2, R2, 0xffffffe, RZ ;  /* 0x0ffffffe02027810 */ /* 0x002fcc0007ffe0ff */
[----:B------:R-:W1:Y:S02]  /*0790*/  F2I.FTZ.U32.TRUNC.NTZ R3, R2 ;  /* 0x0000000200037305 */ /* 0x000e64000021f000 */
        /* <DEDUP_REMOVED lines=50> */
.L_x_1571:
[----:B--2---:R-:W-:Y:S01]  /*0ac0*/  IMAD.MOV.U32 R241, RZ, RZ, RZ ;  /* 0x000000fffff17224 */ /* 0x004fe200078e00ff */
[----:B------:R-:W-:Y:S01]  /*0ad0*/  MOV R242, RZ ;  /* 0x000000ff00f27202 */ /* 0x000fe20000000f00 */
[----:B------:R-:W-:Y:S01]  /*0ae0*/  IMAD.U32 R240, RZ, RZ, UR4 ;  /* 0x00000004fff07e24 */ /* 0x000fe2000f8e00ff */
[----:B------:R-:W-:Y:S02]  /*0af0*/  MOV R243, c[0x0][0x53c] ;  /* 0x00014f0000f37a02 */ /* 0x000fe40000000f00 */
.L_x_1580:
[----:B------:R-:W-:Y:S01]  /*0b00*/  ISETP.NE.AND P0, PT, R15, RZ, PT ;  /* 0x000000ff0f00720c */ /* 0x000fe20003f05270 */
[----:B------:R-:W-:-:S12]  /*0b10*/  WARPSYNC 0xffffffff ;  /* 0xffffffff00007948 */ /* 0x000fd80003800000 */
[----:B------:R1:W-:Y:S04]  /*0b20*/  @!P0 STS.128 [0xf100], R240 ;  /* 0x00f100f0ff008388 */ /* 0x0003e80000000c00 */
[----:B------:R-:W-:Y:S06]  /*0b30*/  BAR.ARV 0x5, 0x100 ;  /* 0x0144000000007b1d */ /* 0x000fec0000002000 */
.L_x_1569:
[----:B-12---:R-:W-:-:S13]  /*0b40*/  ISETP.GE.AND P0, PT, R243, c[0x0][0x53c], PT ;  /* 0x00014f00f3007a0c */ /* 0x006fda0003f06270 */
        /* <DEDUP_REMOVED lines=101> */
.L_x_1731:
[----:B------:R-:W-:-:S04]  /*11a0*/  IMAD.MOV.U32 R12, RZ, RZ, 0x4 ;  /* 0x00000004ff0c7424 */ /* 0x000fc800078e00ff */
[----:B-1----:R-:W-:-:S05]  /*11b0*/  IMAD.WIDE R2, R243, R12, c[0x0][0x588] ;  /* 0x00016200f3027625 */ /* 0x002fca00078e020c */
[----:B------:R-:W2:Y:S01]  /*11c0*/  LDG.E R233, [R2.64] ;  /* 0x0000000a02e97981 */ /* 0x000ea2000c1e1900 */
[----:B------:R-:W-:Y:S01]  /*11d0*/  ISETP.NE.U32.AND P4, PT, RZ, c[0x0][0x360], PT ;  /* 0x0000d800ff007a0c */ /* 0x000fe20003f85070 */
[----:B------:R-:W-:Y:S01]  /*11e0*/  IMAD.MOV.U32 R172, RZ, RZ, RZ ;  /* 0x000000ffffac7224 */ /* 0x000fe200078e00ff */
[----:B------:R-:W-:Y:S02]  /*11f0*/  ISETP.NE.U32.AND P0, PT, RZ, c[0x0][0x370], PT ;  /* 0x0000dc00ff007a0c */ /* 0x000fe40003f05070 */
[----:B------:R-:W-:Y:S02]  /*1200*/  ISETP.NE.AND.EX P4, PT, RZ, c[0x0][0x364], PT, P4 ;  /* 0x0000d900ff007a0c */ /* 0x000fe40003f85340 */
[----:B------:R-:W-:Y:S02]  /*1210*/  ISETP.NE.AND.EX P2, PT, RZ, c[0x0][0x374], PT, P0 ;  /* 0x0000dd00ff007a0c */ /* 0x000fe40003f45300 */
[----:B------:R-:W-:Y:S02]  /*1220*/  ISETP.NE.U32.AND P3, PT, RZ, c[0x0][0x348], PT ;  /* 0x0000d200ff007a0c */ /* 0x000fe40003f65070 */
[----:B------:R-:W-:-:S02]  /*1230*/  ISETP.NE.U32.AND P5, PT, RZ, c[0x0][0x358], PT ;  /* 0x0000d600ff007a0c */ /* 0x000fc40003fa5070 */
[----:B------:R-:W-:Y:S02]  /*1240*/  ISETP.NE.AND.EX P3, PT, RZ, c[0x0][0x34c], PT, P3 ;  /* 0x0000d300ff007a0c */ /* 0x000fe40003f65330 */
[----:B------:R-:W-:Y:S01]  /*1250*/  ISETP.NE.AND.EX P5, PT, RZ, c[0x0][0x35c], PT, P5 ;  /* 0x0000d700ff007a0c */ /* 0x000fe20003fa5350 */
[----:B------:R-:W-:Y:S02]  /*1260*/  IMAD.MOV.U32 R166, RZ, RZ, RZ ;  /* 0x000000ffffa67224 */ /* 0x000fe400078e00ff */
[----:B------:R-:W-:Y:S02]  /*1270*/  IMAD.MOV.U32 R171, RZ, RZ, RZ ;  /* 0x000000ffffab7224 */ /* 0x000fe400078e00ff */
[----:B------:R-:W-:Y:S01]  /*1280*/  IMAD.MOV.U32 R11, RZ, RZ, RZ ;  /* 0x000000ffff0b7224 */ /* 0x000fe200078e00ff */
[----:B--2---:R-:W-:Y:S02]  /*1290*/  SHF.R.S32.HI R146, RZ, 0x1f, R233 ;  /* 0x0000001fff927819 */ /* 0x004fe400000114e9 */
[----:B------:R-:W-:-:S02]  /*12a0*/  @P4 LEA R2, P0, R233, c[0x0][0x360], 0x2 ;  /* 0x0000d800e9024a11 */ /* 0x000fc400078010ff */
[C---:B------:R-:W-:Y:S02]  /*12b0*/  @P2 LEA R4, P1, R233.reuse, c[0x0][0x370], 0x2 ;  /* 0x0000dc00e9042a11 */ /* 0x040fe400078210ff */
[C-C-:B------:R-:W-:Y:S02]  /*12c0*/  @P4 LEA.HI.X R3, R233.reuse, c[0x0][0x364], R146.reuse, 0x2, P0 ;  /* 0x0000d900e9034a11 */ /* 0x140fe400000f1492 */
[----:B------:R-:W-:Y:S02]  /*12d0*/  ISETP.NE.U32.AND P0, PT, RZ, c[0x0][0x350], PT ;  /* 0x0000d400ff007a0c */ /* 0x000fe40003f05070 */
        /* <DEDUP_REMOVED lines=13> */
[----:B------:R-:W-:Y:S01]  /*13b0*/  YIELD ;  /* 0x0000000000007946 */ /* 0x000fe20003800000 */
[----:B------:R-:W-:Y:S01]  /*13c0*/  LOP3.LUT R235, R242, 0xffff, RZ, 0xc0, !PT ;  /* 0x0000fffff2eb7812 */ /* 0x000fe200078ec0ff */
[----:B------:R-:W-:Y:S05]  /*13d0*/  @P4 BRA `(.L_x_1581) ;  /* 0x0000005000004947 */ /* 0x000fea0003800000 */
[----:B-----5:R-:W-:Y:S01]  /*13e0*/  MOV R173, c[0x0][0x168] ;  /* 0x00005a0000ad7a02 */ /* 0x020fe20000000f00 */
[----:B------:R-:W-:Y:S05]  /*13f0*/  @!P3 BRA `(.L_x_1581) ;  /* 0x000000300000b947 */ /* 0x000fea0003800000 */
[----:B------:R-:W2:Y:S04]  /*1400*/  LDG.E R8, [R6.64] ;  /* 0x0000000a06087981 */ /* 0x000ea8000c1e1900 */
[----:B------:R-:W2:Y:S02]  /*1410*/  LDG.E R0, [R6.64+0x4] ;  /* 0x0000040a06007981 */ /* 0x000ea4000c1e1900 */
[----:B--2---:R-:W-:-:S02]  /*1420*/  IADD3 R173, -R8, R0, RZ ;  /* 0x0000000008ad7210 */ /* 0x004fc40007ffe1ff */
.L_x_1581:
[----:B------:R-:W-:-:S04]  /*1430*/  ISETP.NE.U32.AND P0, PT, RZ, c[0x0][0x368], PT ;  /* 0x0000da00ff007a0c */ /* 0x000fc80003f05070 */
[----:B------:R-:W-:-:S13]  /*1440*/  ISETP.NE.AND.EX P0, PT, RZ, c[0x0][0x36c], PT, P0 ;  /* 0x0000db00ff007a0c */ /* 0x000fda0003f05300 */
[----:B------:R-:W-:Y:S05]  /*1450*/  @!P0 BRA `(.L_x_1582) ;  /* 0x0000004000008947 */ /* 0x000fea0003800000 */
[----:B---3--:R-:W-:-:S04]  /*1460*/  LEA R4, P0, R233, c[0x0][0x368], 0x2 ;  /* 0x0000da00e9047a11 */ /* 0x008fc800078010ff */
[----:B------:R-:W-:-:S05]  /*1470*/  LEA.HI.X R5, R233, c[0x0][0x36c], R146, 0x2, P0 ;  /* 0x0000db00e9057a11 */ /* 0x000fca00000f1492 */
[----:B------:R1:W5:Y:S01]  /*1480*/  LDG.E R10, [R4.64] ;  /* 0x0000000a040a7981 */ /* 0x000362000c1e1900 */
[----:B------:R-:W-:Y:S05]  /*1490*/  BRA `(.L_x_1583) ;  /* 0x0000005000007947 */ /* 0x000fea0003800000 */
.L_x_1582:
[----:B------:R-:W-:Y:S01]  /*14a0*/  MOV R10, c[0x0][0x1d0] ;  /* 0x00007400000a7a02 */ /* 0x000fe20000000f00 */
[----:B------:R-:W-:Y:S05]  /*14b0*/  @!P6 BRA `(.L_x_1583) ;  /* 0x000000300000e947 */ /* 0x000fea0003800000 */
[----:B---3--:R-:W2:Y:S04]  /*14c0*/  LDG.E R6, [R4.64] ;  /* 0x0000000a04067981 */ /* 0x008ea8000c1e1900 */
[----:B------:R-:W2:Y:S02]  /*14d0*/  LDG.E R0, [R4.64+0x4] ;  /* 0x0000040a04007981 */ /* 0x000ea4000c1e1900 */
[----:B--2---:R-:W-:Y:S02]  /*14e0*/  IADD3 R10, -R6, R0, RZ ;  /* 0x00000000060a7210 */ /* 0x004fe40007ffe1ff */
.L_x_1583:
[----:B-1-3--:R1:W2:Y:S04]  /*14f0*/  @P5 LDG.E R5, [R2.64] ;  /* 0x0000000a02055981 */ /* 0x00a2a8000c1e1900 */
        /* <DEDUP_REMOVED lines=20> */
[----:B------:R1:W-:Y:S01]  /*1640*/  STL [R1], R6 ;  /* 0x0000000601007387 */ /* 0x0003e20000100800 */
        /* <DEDUP_REMOVED lines=18> */
[----:B-1----:R-:W-:Y:S01]  /*1770*/  IMAD.MOV.U32 R6, RZ, RZ, R2 ;  /* 0x000000ffff067224 */ /* 0x002fe200078e0002 */
        /* <DEDUP_REMOVED lines=19> */
.L_x_1585:
[----:B------:R-:W-:Y:S05]  /*18b0*/  BSYNC B0 ;  /* 0x0000000000007941 */ /* 0x000fea0003800000 */
.L_x_1584:
[----:B------:R-:W-:Y:S01]  /*18c0*/  IMAD R3, R13, R2, RZ ;  /* 0x000000020d037224 */ /* 0x000fe200078e02ff */
[----:B-1----:R-:W1:Y:S01]  /*18d0*/  S2R R6, SR_TID.X ;  /* 0x0000000000067919 */ /* 0x002e620000002100 */
[C---:B------:R-:W-:Y:S01]  /*18e0*/  IADD3 R30, R213.reuse, 0x20, RZ ;  /* 0x00000020d51e7810 */ /* 0x040fe20007ffe0ff */
[----:B------:R-:W-:Y:S01]  /*18f0*/  IMAD.SHL.U32 R36, R232, 0x8, RZ ;  /* 0x00000008e8247824 */ /* 0x000fe200078e00ff */
[----:B------:R-:W-:Y:S01]  /*1900*/  IADD3 R29, R213, 0x40, RZ ;  /* 0x00000040d51d7810 */ /* 0x000fe20007ffe0ff */
[----:B------:R-:W-:Y:S01]  /*1910*/  IMAD.IADD R2, R3, 0x1, R2 ;  /* 0x0000000103027824 */ /* 0x000fe200078e0202 */
[----:B------:R-:W-:Y:S01]  /*1920*/  IADD3 R28, R213, 0x60, RZ ;  /* 0x00000060d51c7810 */ /* 0x000fe20007ffe0ff */
[----:B------:R-:W-:Y:S02]  /*1930*/  IMAD R3, R3, 0x70, -R9 ;  /* 0x0000007003037824 */ /* 0x000fe400078e0a09 */
[----:B------:R-:W-:Y:S01]  /*1940*/  IMAD.SHL.U32 R7, R30, 0x40, RZ ;  /* 0x000000401e077824 */ /* 0x000fe200078e00ff */
[----:B------:R-:W-:Y:S01]  /*1950*/  IMNMX R2, R159, R2, PT ;  /* 0x000000029f027217 */ /* 0x000fe20003800200 */
[----:B------:R-:W-:Y:S01]  /*1960*/  IMAD.SHL.U32 R8, R28, 0x40, RZ ;  /* 0x000000401c087824 */ /* 0x000fe200078e00ff */
[----:B------:R-:W-:-:S02]  /*1970*/  IMNMX R3, RZ, R3, !PT ;  /* 0x00000003ff037217 */ /* 0x000fc40007800200 */
[----:B------:R-:W-:Y:S01]  /*1980*/  LOP3.LUT R157, R7, 0x1c0, RZ, 0xc0, !PT ;  /* 0x000001c0079d7812 */ /* 0x000fe200078ec0ff */
[----:B------:R-:W-:Y:S01]  /*1990*/  IMAD R2, R2, 0x70, -R9 ;  /* 0x0000007002027824 */ /* 0x000fe200078e0a09 */
[----:B------:R-:W-:Y:S02]  /*19a0*/  LOP3.LUT R156, R8, 0x1c0, RZ, 0xc0, !PT ;  /* 0x000001c0089c7812 */ /* 0x000fe400078ec0ff */
[----:B------:R-:W-:Y:S02]  /*19b0*/  SHF.R.U32.HI R220, RZ, 0x3, R157 ;  /* 0x00000003ffdc7819 */ /* 0x000fe4000001169d */
[----:B------:R-:W-:-:S04]  /*19c0*/  IMNMX R2, R2, R0, PT ;  /* 0x0000000002027217 */ /* 0x000fc80003800200 */
[----:B------:R-:W-:Y:S02]  /*19d0*/  ISETP.GT.AND P0, PT, R2, R3, PT ;  /* 0x000000030200720c */ /* 0x000fe40003f04270 */
[----:B------:R-:W-:Y:S02]  /*19e0*/  SHF.R.U32.HI R3, RZ, 0x4, R3 ;  /* 0x00000004ff037819 */ /* 0x000fe40000011603 */
[----:B-1----:R-:W-:-:S03]  /*19f0*/  SHF.R.S32.HI R221, RZ, 0x1f, R6 ;  /* 0x0000001fffdd7819 */ /* 0x002fc60000011406 */
[----:B------:R-:W-:-:S04]  /*1a00*/  IMAD.WIDE.U32 R4, R3, 0x24924925, RZ ;  /* 0x2492492503047825 */ /* 0x000fc800078e00ff */
[----:B------:R-:W-:Y:S01]  /*1a10*/  IMAD.MOV.U32 R140, RZ, RZ, R5 ;  /* 0x000000ffff8c7224 */ /* 0x000fe200078e0005 */
[----:B------:R-:W-:Y:S02]  /*1a20*/  SHF.R.S32.HI R5, RZ, 0x1f, R30 ;  /* 0x0000001fff057819 */ /* 0x000fe4000001141e */
[----:B------:R-:W-:Y:S01]  /*1a30*/  @P0 IADD3 R3, R2, 0x6f, RZ ;  /* 0x0000006f02030810 */ /* 0x000fe20007ffe0ff */
[----:B------:R-:W-:Y:S01]  /*1a40*/  @P0 IMAD.MOV.U32 R2, RZ, RZ, RZ ;  /* 0x000000ffff020224 */ /* 0x000fe200078e00ff */
[----:B------:R-:W-:Y:S01]  /*1a50*/  LEA.HI R5, R5, R30, RZ, 0x3 ;  /* 0x0000001e05057211 */ /* 0x000fe200078f18ff */
[----:B------:R-:W-:Y:S02]  /*1a60*/  IMAD.MOV.U32 R4, RZ, RZ, R140 ;  /* 0x000000ffff047224 */ /* 0x000fe400078e008c */
[----:B------:R-:W-:-:S05]  /*1a70*/  @P0 IMAD.HI R2, R3, -0x6db6db6d, R2 ;  /* 0x9249249303020827 */ /* 0x000fca00078e0202 */
[----:B------:R-:W-:-:S04]  /*1a80*/  @P0 SHF.R.U32.HI R3, RZ, 0x1f, R2 ;  /* 0x0000001fff030819 */ /* 0x000fc80000011602 */
        /* <DEDUP_REMOVED lines=227> */
[--C-:B------:R-:W-:Y:S01]  /*28c0*/  LOP3.LUT R5, R147, 0x38, R94.reuse, 0xf8, !PT ;  /* 0x0000003893057812 */ /* 0x100fe200078ef85e */
        /* <DEDUP_REMOVED lines=74> */
.L_x_1635:
        /* <DEDUP_REMOVED lines=11> */
[CC--:B------:R-:W-:Y:S02]  /*2e20*/  IADD3 R3, P1, P0, R118.reuse, R78.reuse, R200 ;  /* 0x0000004e76037210 */ /* 0x0c0fe4000783e0c8 */
[----:B------:R-:W-:Y:S05]  /*2e30*/  IMAD.IADD R85, R79, 0x1, R2 ;  /* 0x000000014f557824 */ /* 0x000fea00078e0202 */
[-C--:B------:R-:W-:Y:S02]  /*2e40*/  IADD3.X R5, R115, R85.reuse, R181, P1, P0 ;  /* 0x0000005573057210 */ /* 0x080fe40000fe04b5 */
[-C--:B------:R-:W-:Y:S04]  /*2e50*/  IADD3 R2, P0, R118, R78.reuse, RZ ;  /* 0x0000004e76027210 */ /* 0x080fe80007f1e0ff */
[C---:B------:R-:W-:Y:S01]  /*2e60*/  LEA R66, P1, R2.reuse, c[0x0][0x1c8], 0x1 ;  /* 0x0000720002427a11 */ /* 0x040fe200078208ff */
[----:B------:R-:W-:Y:S01]  /*2e70*/  IMAD.X R4, R85, 0x1, R115, P0 ;  /* 0x0000000155047824 */ /* 0x000fe200000e0673 */
[C---:B------:R-:W-:Y:S04]  /*2e80*/  LEA R74, P0, R3.reuse, c[0x0][0x1c8], 0x1 ;  /* 0x00007200034a7a11 */ /* 0x040fe800078008ff */
[----:B------:R-:W-:Y:S02]  /*2e90*/  LEA.HI.X R67, R2, c[0x0][0x1cc], R4, 0x1, P1 ;  /* 0x0000730002437a11 */ /* 0x000fe400008f0c04 */
[----:B------:R-:W-:Y:S02]  /*2ea0*/  LEA.HI.X R75, R3, c[0x0][0x1cc], R5, 0x1, P0 ;  /* 0x00007300034b7a11 */ /* 0x000fe400000f0c05 */
[CC--:B------:R-:W-:Y:S04]  /*2eb0*/  IADD3 R2, P1, P0, R118.reuse, R78.reuse, R206 ;  /* 0x0000004e76027210 */ /* 0x0c0fe8000783e0ce */
[CC--:B------:R-:W-:Y:S01]  /*2ec0*/  IADD3.X R4, R115.reuse, R85.reuse, R179, P1, P0 ;  /* 0x0000005573047210 */ /* 0x0c0fe20000fe04b3 */
        /* <DEDUP_REMOVED lines=48> */
.L_x_1591:
[----:B------:R-:W-:Y:S05]  /*31d0*/  BSYNC B0 ;  /* 0x0000000000007941 */ /* 0x000fea0003800000 */
.L_x_1590:
        /* <DEDUP_REMOVED lines=40> */
.L_x_1593:
[----:B------:R-:W-:Y:S05]  /*3460*/  BSYNC B0 ;  /* 0x0000000000007941 */ /* 0x000fea0003800000 */
.L_x_1592:
        /* <DEDUP_REMOVED lines=40> */
.L_x_1595:
[----:B------:R-:W-:Y:S05]  /*36f0*/  BSYNC B0 ;  /* 0x0000000000007941 */ /* 0x000fea0003800000 */
.L_x_1594:
        /* <DEDUP_REMOVED lines=38> */
.L_x_1597:
[----:B------:R-:W-:Y:S05]  /*3960*/  BSYNC B0 ;  /* 0x0000000000007941 */ /* 0x000fea0003800000 */
.L_x_1596:
        /* <DEDUP_REMOVED lines=68> */
.L_x_1601:
[----:B------:R-:W-:Y:S05]  /*3db0*/  BSYNC B0 ;  /* 0x0000000000007941 */ /* 0x000fea0003800000 */
.L_x_1600:
        /* <DEDUP_REMOVED lines=55> */
.L_x_1599:
[----:B------:R-:W-:Y:S05]  /*4130*/  BSYNC B1 ;  /* 0x0000000000017941 */ /* 0x000fea0003800000 */
.L_x_1598:
        /* <DEDUP_REMOVED lines=56> */
.L_x_1605:
[----:B------:R-:W-:Y:S05]  /*44c0*/  BSYNC B0 ;  /* 0x0000000000007941 */ /* 0x000fea0003800000 */
.L_x_1604:
        /* <DEDUP_REMOVED lines=55> */
.L_x_1603:
[----:B------:R-:W-:Y:S05]  /*4840*/  BSYNC B1 ;  /* 0x0000000000017941 */ /* 0x000fea0003800000 */
.L_x_1602:
        /* <DEDUP_REMOVED lines=56> */
.L_x_1609:
[----:B------:R-:W-:Y:S05]  /*4bd0*/  BSYNC B0 ;  /* 0x0000000000007941 */ /* 0x000fea0003800000 */
.L_x_1608:
        /* <DEDUP_REMOVED lines=55> */
.L_x_1607:
[----:B------:R-:W-:Y:S05]  /*4f50*/  BSYNC B1 ;  /* 0x0000000000017941 */ /* 0x000fea0003800000 */
.L_x_1606:
        /* <DEDUP_REMOVED lines=55> */
.L_x_1612:
[----:B------:R-:W-:Y:S05]  /*52d0*/  BSYNC B0 ;  /* 0x0000000000007941 */ /* 0x000fea0003800000 */
.L_x_1611:
        /* <DEDUP_REMOVED lines=56> */
.L_x_1589:
        /* <DEDUP_REMOVED lines=51> */
[----:B------:R-:W-:Y:S04]  /*5990*/  ISETP.GE.AND P0, PT, R213, R84, PT ;  /* 0x00000054d500720c */ /* 0x000fe80003f06270 */
        /* <DEDUP_REMOVED lines=63> */
[C---:B------:R-:W-:Y:S02]  /*5d90*/  IADD3.X R9, R95.reuse, R3, R114, P2, P1 ;  /* 0x000000035f097210 */ /* 0x040fe400017e2472 */
        /* <DEDUP_REMOVED lines=8> */
[--C-:B------:R-:W-:Y:S02]  /*5e20*/  @!P0 SHF.R.U32.HI R55, RZ, 0x10, R47.reuse ;  /* 0x00000010ff378819 */ /* 0x100fe4000001162f */
        /* <DEDUP_REMOVED lines=99> */
.L_x_1614:
[----:B------:R-:W-:Y:S05]  /*6460*/  BSYNC B0 ;  /* 0x0000000000007941 */ /* 0x000fea0003800000 */
.L_x_1613:
[----:B------:R-:W-:Y:S01]  /*6470*/  ISETP.GE.OR P1, PT, R223, R84, P6 ;  /* 0x00000054df00720c */ /* 0x000fe20003726670 */
[----:B------:R-:W-:Y:S01]  /*6480*/  @!UPT UIADD3 URZ, URZ, URZ, URZ ;  /* 0x0000003f3f3ff290 */ /* 0x000fe2000fffe03f */
[----:B------:R-:W-:Y:S11]  /*6490*/  BSSY B0, `(.L_x_1615) ;  /* 0x0000071000007945 */ /* 0x000ff60003800000 */
[----:B------:R-:W-:-:S05]  /*64a0*/  @P1 BRA `(.L_x_1616) ;  /* 0x000006f000001947 */ /* 0x000fca0003800000 */
[----:B------:R-:W-:Y:S01]  /*64b0*/  IADD3 R2, P1, R198, R78, RZ ;  /* 0x0000004ec6027210 */ /* 0x000fe20007f3e0ff */
[----:B------:R-:W-:Y:S01]  /*64c0*/  LDS.128 R48, [R128+0x8100] ;  /* 0x0081000080307984 */ /* 0x000fe20000000c00 */
[--C-:B------:R-:W-:Y:S01]  /*64d0*/  @!P0 SHF.R.U32.HI R10, RZ, 0x10, R23.reuse ;  /* 0x00000010ff0a8819 */ /* 0x100fe20000011617 */
[--C-:B------:R-:W-:Y:S01]  /*64e0*/  @!P0 HADD2.F32 R13, -RZ, R72.reuse.H0_H0 ;  /* 0x20000048ff0d8230 */ /* 0x100fe20000004100 */
[----:B------:R-:W-:Y:S01]  /*64f0*/  IADD3.X R3, R85, R138, RZ, P1, !PT ;  /* 0x0000008a55037210 */ /* 0x000fe20000ffe4ff */
[----:B-----5:R-:W-:Y:S01]  /*6500*/  @!P0 HADD2.F32 R45, -RZ, R73.H0_H0 ;  /* 0x20000049ff2d8230 */ /* 0x020fe20000004100 */
[-C--:B------:R-:W-:Y:S02]  /*6510*/  IADD3 R4, P2, P1, R92, R2.reuse, R112 ;  /* 0x000000025c047210 */ /* 0x080fe4000795e070 */
[----:B------:R-:W-:Y:S01]  /*6520*/  @!P0 SHF.R.U64 R11, R22, 0x10, R23 ;  /* 0x00000010160b8819 */ /* 0x000fe20000001217 */
[----:B-1----:R-:W1:Y:S01]  /*6530*/  LDS.128 R16, [R134+0x8100] ;  /* 0x0081000086107984 */ /* 0x002e620000000c00 */
[CC--:B------:R-:W-:Y:S02]  /*6540*/  IADD3.X R5, R95.reuse, R3.reuse, R114, P2, P1 ;  /* 0x000000035f057210 */ /* 0x0c0fe400017e2472 */
        /* <DEDUP_REMOVED lines=101> */
.L_x_1616:
[----:B------:R-:W-:Y:S05]  /*6ba0*/  BSYNC B0 ;  /* 0x0000000000007941 */ /* 0x000fea0003800000 */
.L_x_1615:
        /* <DEDUP_REMOVED lines=14> */
[CC--:B------:R-:W-:Y:S02]  /*6c90*/  IADD3.X R5, R95.reuse, R3.reuse, R114, P2, P1 ;  /* 0x000000035f057210 */ /* 0x0c0fe400017e2472 */
        /* <DEDUP_REMOVED lines=100> */
.L_x_1618:
[----:B------:R-:W-:Y:S05]  /*72e0*/  BSYNC B0 ;  /* 0x0000000000007941 */ /* 0x000fea0003800000 */
.L_x_1617:
        /* <DEDUP_REMOVED lines=10> */
[--C-:B------:R-:W-:Y:S01]  /*7390*/  @!P0 HADD2.F32 R24, -RZ, R76.reuse.H0_H0 ;  /* 0x2000004cff188230 */ /* 0x100fe20000004100 */
        /* <DEDUP_REMOVED lines=9> */
[----:B------:R-:W-:Y:S01]  /*7430*/  @!P0 HADD2.F32 R34, -RZ, R77.H0_H0 ;  /* 0x2000004dff228230 */ /* 0x000fe20000004100 */
        /* <DEDUP_REMOVED lines=95> */
.L_x_1588:
        /* <DEDUP_REMOVED lines=12> */
.L_x_1620:
[----:B------:R-:W-:Y:S05]  /*7af0*/  BSYNC B0 ;  /* 0x0000000000007941 */ /* 0x000fea0003800000 */
.L_x_1619:
        /* <DEDUP_REMOVED lines=10> */
.L_x_1622:
[----:B------:R-:W-:Y:S05]  /*7ba0*/  BSYNC B0 ;  /* 0x0000000000007941 */ /* 0x000fea0003800000 */
.L_x_1621:
        /* <DEDUP_REMOVED lines=10> */
.L_x_1624:
[----:B------:R-:W-:Y:S05]  /*7c50*/  BSYNC B0 ;  /* 0x0000000000007941 */ /* 0x000fea0003800000 */
.L_x_1623:
        /* <DEDUP_REMOVED lines=9> */
.L_x_1610:
[----:B------:R-:W-:Y:S05]  /*7cf0*/  BSYNC B2 ;  /* 0x0000000000027941 */ /* 0x000fea0003800000 */
.L_x_1587:
        /* <DEDUP_REMOVED lines=84> */
.L_x_1626:
[----:B-1----:R-:W-:Y:S05]  /*8240*/  BSYNC B0 ;  /* 0x0000000000007941 */ /* 0x002fea0003800000 */
.L_x_1625:
        /* <DEDUP_REMOVED lines=19> */
.L_x_1628:
[----:B------:R-:W-:Y:S05]  /*8380*/  BSYNC B0 ;  /* 0x0000000000007941 */ /* 0x000fea0003800000 */
.L_x_1627:
        /* <DEDUP_REMOVED lines=19> */
.L_x_1630:
[----:B------:R-:W-:Y:S05]  /*84c0*/  BSYNC B0 ;  /* 0x0000000000007941 */ /* 0x000fea0003800000 */
.L_x_1629:
        /* <DEDUP_REMOVED lines=19> */
.L_x_1632:
[----:B------:R-:W-:Y:S05]  /*8600*/  BSYNC B0 ;  /* 0x0000000000007941 */ /* 0x000fea0003800000 */
.L_x_1631:
        /* <DEDUP_REMOVED lines=49> */
.L_x_1634:
[----:B------:R-:W-:Y:S05]  /*8920*/  BSYNC B0 ;  /* 0x0000000000007941 */ /* 0x000fea0003800000 */
.L_x_1633:
[----:B------:R-:W0:Y:S01]  /*8930*/  LDGDEPBAR ;  /* 0x00000000000079af */ /* 0x000e220000000000 */
[----:B------:R-:W-:Y:S01]  /*8940*/  IADD3 R41, R41, -0x1, RZ ;  /* 0xffffffff29297810 */ /* 0x000fe20007ffe0ff */
[----:B------:R-:W-:-:S05]  /*8950*/  @P5 BRA `(.L_x_1635) ;  /* 0xffffa41000005947 */ /* 0x000fca000383ffff */
[----:B------:R-:W-:Y:S01]  /*8960*/  WARPSYNC 0xffffffff ;  /* 0xffffffff00007948 */ /* 0x000fe20003800000 */
[----:B------:R-:W-:Y:S06]  /*8970*/  BAR.SYNC.DEFER_BLOCKING 0x0 ;  /* 0x0000000000007b1d */ /* 0x000fec0000010000 */
.L_x_1586:
        /* <DEDUP_REMOVED lines=34> */
.L_x_1637:
[----:B------:R-:W-:Y:S05]  /*8ba0*/  BSYNC B0 ;  /* 0x0000000000007941 */ /* 0x000fea0003800000 */
.L_x_1636:
        /* <DEDUP_REMOVED lines=37> */
[----:B------:R-:W-:-:S04]  /*8e00*/  PRMT R0, RZ, 0x7610, R0 ;  /* 0x00007610ff007816 */ /* 0x000fc80000000000 */
[----:B------:R-:W-:-:S04]  /*8e10*/  IMNMX R171, R159, R2, PT ;  /* 0x000000029fab7217 */ /* 0x000fc80003800200 */
[----:B------:R-:W-:-:S13]  /*8e20*/  ISETP.GT.AND P0, PT, R171, R234, PT ;  /* 0x000000eaab00720c */ /* 0x000fda0003f04270 */
[----:B------:R-:W-:Y:S05]  /*8e30*/  @!P0 BRA `(.L_x_1638) ;  /* 0x0000aea000008947 */ /* 0x000fea0003800000 */
[----:B------:R-:W-:-:S04]  /*8e40*/  ISETP.NE.U32.AND P0, PT, RZ, c[0x0][0x340], PT ;  /* 0x0000d000ff007a0c */ /* 0x000fc80003f05070 */
[----:B------:R-:W-:-:S13]  /*8e50*/  ISETP.NE.AND.EX P1, PT, RZ, c[0x0][0x344], PT, P0 ;  /* 0x0000d100ff007a0c */ /* 0x000fda0003f25300 */
[----:B------:R-:W-:-:S04]  /*8e60*/  @P1 IMAD.MOV.U32 R2, RZ, RZ, 0x4 ;  /* 0x00000004ff021424 */ /* 0x000fc800078e00ff */
[----:B------:R-:W-:-:S05]  /*8e70*/  @P1 IMAD.WIDE R2, R233, R2, c[0x0][0x340] ;  /* 0x0000d000e9021625 */ /* 0x000fca00078e0202 */
[----:B------:R1:W2:Y:S01]  /*8e80*/  @P1 LDG.E R8, [R2.64] ;  /* 0x0000000a02081981 */ /* 0x0002a2000c1e1900 */
        /* <DEDUP_REMOVED lines=10> */
[----:B-1----:R-:W-:-:S04]  /*8f30*/  SHF.R.S32.HI R2, RZ, 0x1f, R213 ;  /* 0x0000001fff027819 */ /* 0x002fc800000114d5 */
        /* <DEDUP_REMOVED lines=12> */
[----:B------:R-:W-:Y:S01]  /*9000*/  IMAD.WIDE.U32 R4, R235, c[0x0][0x1e8], R4 ;  /* 0x00007a00eb047a25 */ /* 0x000fe200078e0004 */
[----:B------:R-:W-:-:S03]  /*9010*/  SHF.R.S32.HI R7, RZ, 0x1f, R166 ;  /* 0x0000001fff077819 */ /* 0x000fc600000114a6 */
[----:B------:R-:W-:-:S04]  /*9020*/  IMAD.WIDE.U32 R2, R235, c[0x0][0x210], R2 ;  /* 0x00008400eb027a25 */ /* 0x000fc800078e0002 */
[C---:B------:R-:W-:Y:S02]  /*9030*/  IMAD R5, R235.reuse, c[0x0][0x1ec], R5 ;  /* 0x00007b00eb057a24 */ /* 0x040fe400078e0205 */
[----:B------:R-:W-:Y:S01]  /*9040*/  IMAD R3, R235, c[0x0][0x214], R3 ;  /* 0x00008500eb037a24 */ /* 0x000fe200078e0203 */
[----:B--2---:R-:W-:Y:S01]  /*9050*/  @P1 SHF.R.S32.HI R0, RZ, 0x1f, R8 ;  /* 0x0000001fff001819 */ /* 0x004fe20000011408 */
        /* <DEDUP_REMOVED lines=11> */
[----:B------:R-:W-:-:S04]  /*9110*/  IMAD.WIDE.U32 R236, R0, c[0x0][0x218], R2 ;  /* 0x0000860000ec7a25 */ /* 0x000fc800078e0002 */
[C---:B------:R-:W-:Y:S02]  /*9120*/  IMAD R6, R0.reuse, c[0x0][0x1f4], R9 ;  /* 0x00007d0000067a24 */ /* 0x040fe400078e0209 */
[----:B------:R-:W-:Y:S02]  /*9130*/  IMAD R4, R0, c[0x0][0x21c], R8 ;  /* 0x0000870000047a24 */ /* 0x000fe400078e0208 */
[----:B------:R-:W-:Y:S01]  /*9140*/  IMAD R0, R7, c[0x0][0x178], RZ ;  /* 0x00005e0007007a24 */ /* 0x000fe200078e02ff */
[----:B------:R-:W-:Y:S01]  /*9150*/  SEL R7, R146, RZ, !P0 ;  /* 0x000000ff92077207 */ /* 0x000fe20004000000 */
[----:B------:R-:W-:Y:S01]  /*9160*/  IMAD.WIDE.U32 R2, R166, c[0x0][0x178], RZ ;  /* 0x00005e00a6027a25 */ /* 0x000fe200078e00ff */
[----:B------:R-:W-:-:S03]  /*9170*/  IADD3 R215, R219, R6, RZ ;  /* 0x00000006dbd77210 */ /* 0x000fc60007ffe0ff */
[----:B------:R-:W-:Y:S02]  /*9180*/  IMAD R0, R166, c[0x0][0x17c], R0 ;  /* 0x00005f00a6007a24 */ /* 0x000fe400078e0200 */
[----:B------:R-:W-:Y:S02]  /*9190*/  IMAD.IADD R231, R237, 0x1, R4 ;  /* 0x00000001ede77824 */ /* 0x000fe400078e0204 */
[----:B------:R-:W-:Y:S02]  /*91a0*/  IMAD.IADD R0, R3, 0x1, R0 ;  /* 0x0000000103007824 */ /* 0x000fe400078e0200 */
[----:B------:R-:W-:Y:S01]  /*91b0*/  IMAD.MOV.U32 R3, RZ, RZ, c[0x0][0x2c4] ;  /* 0x0000b100ff037624 */ /* 0x000fe200078e00ff */
[----:B------:R-:W-:Y:S01]  /*91c0*/  BAR.SYNC.DEFER_BLOCKING 0x0 ;  /* 0x0000000000007b1d */ /* 0x000fe20000010000 */
[----:B------:R-:W-:Y:S01]  /*91d0*/  IMAD R7, R7, c[0x0][0x1c0], RZ ;  /* 0x0000700007077a24 */ /* 0x000fe200078e02ff */
[----:B------:R-:W-:Y:S01]  /*91e0*/  ISETP.GE.AND P6, PT, R36, c[0x0][0x198], PT ;  /* 0x0000660024007a0c */ /* 0x000fe20003fc6270 */
[----:B------:R-:W-:Y:S01]  /*91f0*/  IMAD R19, R173, c[0x0][0x2c4], RZ ;  /* 0x0000b100ad137a24 */ /* 0x000fe200078e02ff */
[----:B------:R-:W-:Y:S01]  /*9200*/  ISETP.NE.AND P0, PT, R3, 0x1, PT ;  /* 0x000000010300780c */ /* 0x000fe20003f05270 */
[----:B------:R-:W-:Y:S01]  /*9210*/  IMAD R3, R232, 0x20, R213 ;  /* 0x00000020e8037824 */ /* 0x000fe200078e02d5 */
[----:B------:R-:W-:Y:S01]  /*9220*/  ISETP.GE.AND P4, PT, R209, c[0x0][0x198], PT ;  /* 0x00006600d1007a0c */ /* 0x000fe20003f86270 */
[----:B------:R-:W-:Y:S01]  /*9230*/  IMAD R7, R5, c[0x0][0x1c4], R7 ;  /* 0x0000710005077a24 */ /* 0x000fe200078e0207 */
[----:B------:R-:W-:Y:S01]  /*9240*/  SHF.R.S32.HI R49, RZ, 0x1f, R108 ;  /* 0x0000001fff317819 */ /* 0x000fe2000001146c */
[----:B------:R-:W-:-:S02]  /*9250*/  IMAD R4, R241, 0x80, R3 ;  /* 0x00000080f1047824 */ /* 0x000fc400078e0203 */
[----:B------:R-:W-:Y:S02]  /*9260*/  IMAD.MOV.U32 R3, RZ, RZ, R0 ;  /* 0x000000ffff037224 */ /* 0x000fe400078e0000 */
[----:B------:R-:W-:Y:S02]  /*9270*/  IMAD.MOV.U32 R0, RZ, RZ, R4 ;  /* 0x000000ffff007224 */ /* 0x000fe400078e0004 */
[----:B------:R-:W-:-:S04]  /*9280*/  IMAD.WIDE.U32 R2, R235, c[0x0][0x1b8], R2 ;  /* 0x00006e00eb027a25 */ /* 0x000fc800078e0002 */
[----:B------:R-:W-:-:S04]  /*9290*/  @P0 IMAD.HI.U32 R6, R4, c[0x0][0x2c8], RZ ;  /* 0x0000b20004060a27 */ /* 0x000fc800078e00ff */
[----:B------:R-:W-:Y:S01]  /*92a0*/  IMAD R3, R235, c[0x0][0x1bc], R3 ;  /* 0x00006f00eb037a24 */ /* 0x000fe200078e0203 */
[----:B------:R-:W-:Y:S01]  /*92b0*/  @P0 SHF.R.U32.HI R0, RZ, c[0x0][0x2cc], R6 ;  /* 0x0000b300ff000a19 */ /* 0x000fe20000011606 */
[----:B------:R-:W-:Y:S02]  /*92c0*/  IMAD R14, R241, 0x80, R213 ;  /* 0x00000080f10e7824 */ /* 0x000fe400078e02d5 */
[----:B------:R-:W-:Y:S01]  /*92d0*/  IMAD.WIDE.U32 R2, R5, c[0x0][0x1c0], R2 ;  /* 0x0000700005027a25 */ /* 0x000fe200078e0002 */
[--C-:B------:R-:W-:Y:S02]  /*92e0*/  SHF.R.S32.HI R6, RZ, 0x1f, R0.reuse ;  /* 0x0000001fff067819 */ /* 0x100fe40000011400 */
[C---:B------:R-:W-:Y:S01]  /*92f0*/  ISETP.GE.AND P5, PT, R14.reuse, R19, PT ;  /* 0x000000130e00720c */ /* 0x040fe20003fa6270 */
[----:B------:R-:W-:Y:S01]  /*9300*/  IMAD.MOV R5, RZ, RZ, -R0 ;  /* 0x000000ffff057224 */ /* 0x000fe200078e0a00 */
[----:B------:R-:W-:Y:S01]  /*9310*/  IADD3 R17, R14, 0x40, RZ ;  /* 0x000000400e117810 */ /* 0x000fe20007ffe0ff */
[----:B------:R-:W-:-:S02]  /*9320*/  IMAD.IADD R3, R3, 0x1, R7 ;  /* 0x0000000103037824 */ /* 0x000fc400078e0207 */
[----:B------:R-:W-:Y:S02]  /*9330*/  IMAD R4, R5, c[0x0][0x2c4], R4 ;  /* 0x0000b10005047a24 */ /* 0x000fe400078e0204 */
[----:B------:R-:W-:Y:S02]  /*9340*/  IMAD R5, R6, c[0x0][0x1b0], RZ ;  /* 0x00006c0006057a24 */ /* 0x000fe400078e02ff */
[----:B------:R-:W-:-:S04]  /*9350*/  IMAD.WIDE.U32 R2, R0, c[0x0][0x1b0], R2 ;  /* 0x00006c0000027a25 */ /* 0x000fc800078e0002 */
[----:B------:R-:W-:Y:S01]  /*9360*/  IMAD R6, R0, c[0x0][0x1b4], R5 ;  /* 0x00006d0000067a24 */ /* 0x000fe200078e0205 */
[----:B------:R-:W-:Y:S01]  /*9370*/  SHF.R.S32.HI R5, RZ, 0x1f, R4 ;  /* 0x0000001fff057819 */ /* 0x000fe20000011404 */
[----:B------:R-:W-:Y:S02]  /*9380*/  IMAD.MOV.U32 R50, RZ, RZ, 0x70 ;  /* 0x00000070ff327424 */ /* 0x000fe400078e00ff */
[----:B------:R-:W-:Y:S01]  /*9390*/  IMAD.IADD R3, R3, 0x1, R6 ;  /* 0x0000000103037824 */ /* 0x000fe200078e0206 */
[----:B------:R-:W-:Y:S01]  /*93a0*/  IADD3 R6, R14, 0x20, RZ ;  /* 0x000000200e067810 */ /* 0x000fe20007ffe0ff */
[----:B------:R-:W-:Y:S02]  /*93b0*/  IMAD R0, R5, c[0x0][0x1a8], RZ ;  /* 0x00006a0005007a24 */ /* 0x000fe400078e02ff */
[----:B------:R-:W-:Y:S01]  /*93c0*/  IMAD.WIDE.U32 R2, R4, c[0x0][0x1a8], R2 ;  /* 0x00006a0004027a25 */ /* 0x000fe200078e0002 */
[----:B------:R-:W-:-:S03]  /*93d0*/  ISETP.GE.AND P1, PT, R6, R19, PT ;  /* 0x000000130600720c */ /* 0x000fc60003f26270 */
[----:B------:R-:W-:Y:S02]  /*93e0*/  IMAD R0, R4, c[0x0][0x1ac], R0 ;  /* 0x00006b0004007a24 */ /* 0x000fe400078e0200 */
[----:B------:R-:W-:Y:S02]  /*93f0*/  IMAD R50, R171, -0x70, R50 ;  /* 0xffffff90ab327824 */ /* 0x000fe400078e0232 */
[----:B------:R-:W-:Y:S01]  /*9400*/  IMAD.IADD R0, R3, 0x1, R0 ;  /* 0x0000000103007824 */ /* 0x000fe200078e0200 */
[----:B------:R-:W-:Y:S01]  /*9410*/  LEA R3, P0, R2, c[0x0][0x160], 0x1 ;  /* 0x0000580002037a11 */ /* 0x000fe200078008ff */
[----:B------:R-:W-:Y:S02]  /*9420*/  IMAD.IADD R111, R176, 0x1, R50 ;  /* 0x00000001b06f7824 */ /* 0x000fe400078e0232 */
[----:B------:R-:W-:Y:S01]  /*9430*/  IMAD.MOV.U32 R76, RZ, RZ, 0x40 ;  /* 0x00000040ff4c7424 */ /* 0x000fe200078e00ff */
[----:B------:R-:W-:Y:S01]  /*9440*/  LEA.HI.X R0, R2, c[0x0][0x164], R0, 0x1, P0 ;  /* 0x0000590002007a11 */ /* 0x000fe200000f0c00 */
[----:B------:R-:W-:Y:S04]  /*9450*/  SHFL.IDX PT, R4, R3, 0x1, 0x181f ;  /* 0x00381f0003047f89 */ /* 0x000fe800000e0000 */
[----:B------:R-:W1:Y:S04]  /*9460*/  SHFL.IDX PT, R2, R3, RZ, 0x181f ;  /* 0x00181fff03027589 */ /* 0x000e6800000e0000 */
[----:B------:R-:W2:Y:S04]  /*9470*/  SHFL.IDX PT, R5, R0, RZ, 0x181f ;  /* 0x00181fff00057589 */ /* 0x000ea800000e0000 */
[----:B------:R-:W3:Y:S04]  /*9480*/  SHFL.IDX PT, R15, R0, 0x1, 0x181f ;  /* 0x00381f00000f7f89 */ /* 0x000ee800000e0000 */
[----:B------:R-:W-:Y:S01]  /*9490*/  SHFL.IDX PT, R16, R0, 0x2, 0x181f ;  /* 0x00581f0000107f89 */ /* 0x000fe200000e0000 */
[----:B-1----:R-:W-:-:S02]  /*94a0*/  @!P5 LEA R10, P0, R36, R2, 0x1 ;  /* 0x00000002240ad211 */ /* 0x002fc400078008ff */
[C---:B------:R-:W-:Y:S02]  /*94b0*/  @!P5 LEA R8, P2, R209.reuse, R2, 0x1 ;  /* 0x00000002d108d211 */ /* 0x040fe400078408ff */
[----:B------:R-:W1:Y:S01]  /*94c0*/  SHFL.IDX PT, R2, R3, 0x2, 0x181f ;  /* 0x00581f0003027f89 */ /* 0x000e6200000e0000 */
[CCC-:B--2---:R-:W-:Y:S02]  /*94d0*/  @!P5 LEA.HI.X R11, R36.reuse, R5.reuse, R13.reuse, 0x1, P0 ;  /* 0x00000005240bd211 */ /* 0x1c4fe400000f0c0d */
[CC--:B------:R-:W-:Y:S02]  /*94e0*/  @!P1 LEA R6, P0, R36.reuse, R4.reuse, 0x1 ;  /* 0x0000000424069211 */ /* 0x0c0fe400078008ff */
[C-C-:B------:R-:W-:Y:S01]  /*94f0*/  @!P5 LEA.HI.X R9, R209.reuse, R5, R18.reuse, 0x1, P2 ;  /* 0x00000005d109d211 */ /* 0x140fe200010f0c12 */
[----:B------:R2:W-:Y:S01]  /*9500*/  @!P5 LDGSTS.E.BYPASS.LTC128B.128 [R208+0x100], [R10.64], !P6 ;  /* 0x001000000ad0dfae */ /* 0x0005e2000f101d4a */
[-C--:B---3--:R-:W-:Y:S02]  /*9510*/  @!P1 LEA.HI.X R7, R36, R15.reuse, R13, 0x1, P0 ;  /* 0x0000000f24079211 */ /* 0x088fe400000f0c0d */
[C---:B------:R-:W-:Y:S01]  /*9520*/  @!P1 LEA R4, P0, R209.reuse, R4, 0x1 ;  /* 0x00000004d1049211 */ /* 0x040fe200078008ff */
[----:B------:R3:W-:Y:S03]  /*9530*/  @!P5 LDGSTS.E.BYPASS.LTC128B.128 [R208+0x4100], [R8.64], !P4 ;  /* 0x0410000008d0dfae */ /* 0x0007e6000e101d4a */
[----:B------:R-:W-:Y:S01]  /*9540*/  @!P1 LEA.HI.X R5, R209, R15, R18, 0x1, P0 ;  /* 0x0000000fd1059211 */ /* 0x000fe200000f0c12 */
[----:B------:R4:W-:Y:S01]  /*9550*/  @!P1 LDGSTS.E.BYPASS.LTC128B.128 [R210+0x1100], [R6.64], !P6 ;  /* 0x0110000006d29fae */ /* 0x0009e2000f101d4a */
[----:B------:R-:W-:-:S03]  /*9560*/  ISETP.GE.AND P0, PT, R17, R19, PT ;  /* 0x000000131100720c */ /* 0x000fc60003f06270 */
[----:B------:R1:W-:Y:S04]  /*9570*/  @!P1 LDGSTS.E.BYPASS.LTC128B.128 [R210+0x5100], [R4.64], !P4 ;  /* 0x0510000004d29fae */ /* 0x0003e8000e101d4a */
[----:B--2---:R2:W-:Y:S04]  /*9580*/  SHFL.IDX PT, R10, R0, 0x3, 0x181f ;  /* 0x00781f00000a7f89 */ /* 0x0045e800000e0000 */
[----:B---3--:R3:W3:Y:S01]  /*9590*/  SHFL.IDX PT, R9, R3, 0x3, 0x181f ;  /* 0x00781f0003097f89 */ /* 0x0086e200000e0000 */
[----:B----4-:R-:W-:Y:S01]  /*95a0*/  IMAD.MOV.U32 R7, RZ, RZ, R215 ;  /* 0x000000ffff077224 */ /* 0x010fe200078e00d7 */
[----:B-1----:R-:W-:-:S04]  /*95b0*/  @!P0 LEA R4, P1, R36, R2, 0x1 ;  /* 0x0000000224048211 */ /* 0x002fc800078208ff */
[----:B------:R-:W-:Y:S02]  /*95c0*/  @!P0 LEA.HI.X R5, R36, R16, R13, 0x1, P1 ;  /* 0x0000001024058211 */ /* 0x000fe400008f0c0d */
[----:B------:R-:W-:-:S03]  /*95d0*/  @!P0 LEA R2, P1, R209, R2, 0x1 ;  /* 0x00000002d1028211 */ /* 0x000fc600078208ff */
[----:B------:R1:W-:Y:S01]  /*95e0*/  @!P0 LDGSTS.E.BYPASS.LTC128B.128 [R210+0x2100], [R4.64], !P6 ;  /* 0x0210000004d28fae */ /* 0x0003e2000f101d4a */
[----:B--2---:R-:W-:Y:S02]  /*95f0*/  IADD3 R0, R14, 0x60, RZ ;  /* 0x000000600e007810 */ /* 0x004fe40007ffe0ff */
[----:B---3--:R-:W-:Y:S02]  /*9600*/  @!P0 LEA.HI.X R3, R209, R16, R18, 0x1, P1 ;  /* 0x00000010d1038211 */ /* 0x008fe400008f0c12 */
[----:B------:R-:W-:Y:S01]  /*9610*/  ISETP.GE.AND P1, PT, R0, R19, PT ;  /* 0x000000130000720c */ /* 0x000fe20003f26270 */
[----:B------:R-:W-:Y:S02]  /*9620*/  IMAD R0, R49, c[0x0][0x1e0], RZ ;  /* 0x0000780031007a24 */ /* 0x000fe400078e02ff */
[----:B------:R2:W-:Y:S02]  /*9630*/  @!P0 LDGSTS.E.BYPASS.LTC128B.128 [R210+0x6100], [R2.64], !P4 ;  /* 0x0610000002d28fae */ /* 0x0005e4000e101d4a */
[----:B------:R-:W-:Y:S01]  /*9640*/  IMAD R6, R108, c[0x0][0x1e4], R0 ;  /* 0x000079006c067a24 */ /* 0x000fe200078e0200 */
[----:B-1----:R-:W-:-:S07]  /*9650*/  IMNMX R5, R111, 0x70, PT ;  /* 0x000000706f057817 */ /* 0x002fce0003800200 */
[----:B------:R-:W-:Y:S01]  /*9660*/  @!P1 LEA R4, P0, R36, R9, 0x1 ;  /* 0x0000000924049211 */ /* 0x000fe200078008ff */
[----:B------:R-:W-:-:S03]  /*9670*/  IMAD.IADD R0, R5, 0x1, -R213 ;  /* 0x0000000105007824 */ /* 0x000fc600078e0ad5 */
[----:B------:R-:W-:Y:S02]  /*9680*/  @!P1 LEA.HI.X R5, R36, R10, R13, 0x1, P0 ;  /* 0x0000000a24059211 */ /* 0x000fe400000f0c0d */
[----:B------:R-:W-:Y:S01]  /*9690*/  ISETP.GE.AND P3, PT, R0, 0x1, PT ;  /* 0x000000010000780c */ /* 0x000fe20003f66270 */
[----:B--2---:R-:W-:Y:S02]  /*96a0*/  IMAD.WIDE.U32 R2, R108, c[0x0][0x1e0], RZ ;  /* 0x000078006c027a25 */ /* 0x004fe400078e00ff */
[----:B------:R1:W-:Y:S01]  /*96b0*/  @!P1 LDGSTS.E.BYPASS.LTC128B.128 [R210+0x3100], [R4.64], !P6 ;  /* 0x0310000004d29fae */ /* 0x0003e2000f101d4a */
[----:B------:R-:W-:Y:S01]  /*96c0*/  ISETP.NE.AND P6, PT, R110, RZ, PT ;  /* 0x000000ff6e00720c */ /* 0x000fe20003fc5270 */
[----:B------:R-:W-:Y:S01]  /*96d0*/  IMAD.IADD R8, R3, 0x1, R6 ;  /* 0x0000000103087824 */ /* 0x000fe200078e0206 */
[----:B------:R-:W-:Y:S01]  /*96e0*/  ISETP.GE.AND P2, PT, R0, 0x21, PT ;  /* 0x000000210000780c */ /* 0x000fe20003f46270 */
[----:B------:R-:W-:-:S04]  /*96f0*/  IMAD.MOV.U32 R6, RZ, RZ, R218 ;  /* 0x000000ffff067224 */ /* 0x000fc800078e00da */
[----:B------:R-:W-:Y:S01]  /*9700*/  IMAD.WIDE.U32 R2, R2, 0x70, R6 ;  /* 0x0000007002027825 */ /* 0x000fe200078e0006 */
[----:B------:R-:W-:-:S04]  /*9710*/  @!P1 LEA R6, P0, R209, R9, 0x1 ;  /* 0x00000009d1069211 */ /* 0x000fc800078008ff */
[----:B------:R-:W-:-:S05]  /*9720*/  @!P1 LEA.HI.X R7, R209, R10, R18, 0x1, P0 ;  /* 0x0000000ad1079211 */ /* 0x000fca00000f0c12 */
[----:B------:R2:W-:Y:S01]  /*9730*/  @!P1 LDGSTS.E.BYPASS.LTC128B.128 [R210+0x7100], [R6.64], !P4 ;  /* 0x0710000006d29fae */ /* 0x0005e2000e101d4a */
[----:B------:R-:W-:Y:S02]  /*9740*/  ISETP.GE.AND P4, PT, R209, c[0x0][0x1d4], PT ;  /* 0x00007500d1007a0c */ /* 0x000fe40003f86270 */
[----:B------:R-:W-:Y:S01]  /*9750*/  ISETP.GE.AND P1, PT, R0, 0x41, PT ;  /* 0x000000410000780c */ /* 0x000fe20003f26270 */
[----:B------:R-:W0:Y:S01]  /*9760*/  LDGDEPBAR ;  /* 0x00000000000079af */ /* 0x000e220000000000 */
[----:B-1----:R-:W-:Y:S02]  /*9770*/  IMAD R4, R8, 0x70, RZ ;  /* 0x0000007008047824 */ /* 0x002fe400078e02ff */
[----:B------:R-:W-:Y:S02]  /*9780*/  IMAD.MOV.U32 R8, RZ, RZ, 0x20 ;  /* 0x00000020ff087424 */ /* 0x000fe400078e00ff */
[----:B------:R-:W-:Y:S01]  /*9790*/  IMAD.IADD R3, R3, 0x1, R4 ;  /* 0x0000000103037824 */ /* 0x000fe200078e0204 */
[----:B------:R-:W-:-:S04]  /*97a0*/  @P3 LEA R4, P0, R2, c[0x0][0x1c8], 0x1 ;  /* 0x0000720002043a11 */ /* 0x000fc800078008ff */
[----:B------:R-:W-:Y:S02]  /*97b0*/  @P3 LEA.HI.X R5, R2, c[0x0][0x1cc], R3, 0x1, P0 ;  /* 0x0000730002053a11 */ /* 0x000fe400000f0c03 */
[----:B------:R-:W-:-:S03]  /*97c0*/  ISETP.GE.AND P0, PT, R0, 0x61, PT ;  /* 0x000000610000780c */ /* 0x000fc60003f06270 */
[----:B------:R1:W-:Y:S04]  /*97d0*/  @P3 LDGSTS.E.BYPASS.LTC128B.128 [R208+0x8100], [R4.64], !P6 ;  /* 0x0810000004d03fae */ /* 0x0003e8000f101d4a */
[----:B------:R1:W-:Y:S01]  /*97e0*/  @P3 LDGSTS.E.BYPASS.LTC128B.128 [R208+0xb900], [R4.64+0x80], !P4 ;  /* 0x0b90008004d03fae */ /* 0x0003e2000e101d4a */
[----:B--2---:R-:W-:-:S05]  /*97f0*/  IMAD.WIDE.U32 R6, R8, c[0x0][0x1e0], RZ ;  /* 0x0000780008067a25 */ /* 0x004fca00078e00ff */
[----:B------:R-:W-:Y:S01]  /*9800*/  @P2 IADD3 R0, P3, R2, R6, RZ ;  /* 0x0000000602002210 */ /* 0x000fe20007f7e0ff */
[----:B-1----:R-:W-:Y:S02]  /*9810*/  IMAD R4, R8, c[0x0][0x1e4], RZ ;  /* 0x0000790008047a24 */ /* 0x002fe400078e02ff */
[----:B------:R-:W-:-:S03]  /*9820*/  IMAD R5, R76, c[0x0][0x1e4], RZ ;  /* 0x000079004c057a24 */ /* 0x000fc600078e02ff */
[----:B------:R-:W-:Y:S01]  /*9830*/  @P2 IADD3.X R4, R3, R7, R4, P3, !PT ;  /* 0x0000000703042210 */ /* 0x000fe20001ffe404 */
[----:B------:R-:W-:Y:S01]  /*9840*/  IMAD.WIDE.U32 R6, R76, c[0x0][0x1e0], RZ ;  /* 0x000078004c067a25 */ /* 0x000fe200078e00ff */
[----:B------:R-:W-:-:S04]  /*9850*/  @P2 LEA R8, P3, R0, c[0x0][0x1c8], 0x1 ;  /* 0x0000720000082a11 */ /* 0x000fc800078608ff */
        /* <DEDUP_REMOVED lines=22> */
.L_x_1639:
        /* <DEDUP_REMOVED lines=45> */
.L_x_1643:
[----:B-12-4-:R-:W-:Y:S05]  /*9c90*/  BSYNC B0 ;  /* 0x0000000000007941 */ /* 0x016fea0003800000 */
.L_x_1642:
        /* <DEDUP_REMOVED lines=72> */
.L_x_1647:
[----:B------:R-:W-:Y:S05]  /*a120*/  BSYNC B0 ;  /* 0x0000000000007941 */ /* 0x000fea0003800000 */
.L_x_1646:
        /* <DEDUP_REMOVED lines=40> */
.L_x_1645:
[----:B------:R-:W-:Y:S05]  /*a3b0*/  BSYNC B1 ;  /* 0x0000000000017941 */ /* 0x000fea0003800000 */
.L_x_1644:
        /* <DEDUP_REMOVED lines=45> */
.L_x_1651:
[----:B------:R-:W-:Y:S05]  /*a690*/  BSYNC B0 ;  /* 0x0000000000007941 */ /* 0x000fea0003800000 */
.L_x_1650:
        /* <DEDUP_REMOVED lines=40> */
.L_x_1649:
[----:B------:R-:W-:Y:S05]  /*a920*/  BSYNC B1 ;  /* 0x0000000000017941 */ /* 0x000fea0003800000 */
.L_x_1648:
        /* <DEDUP_REMOVED lines=45> */
.L_x_1655:
[----:B------:R-:W-:Y:S05]  /*ac00*/  BSYNC B0 ;  /* 0x0000000000007941 */ /* 0x000fea0003800000 */
.L_x_1654:
        /* <DEDUP_REMOVED lines=40> */
.L_x_1653:
[----:B------:R-:W-:Y:S05]  /*ae90*/  BSYNC B1 ;  /* 0x0000000000017941 */ /* 0x000fea0003800000 */
.L_x_1652:
        /* <DEDUP_REMOVED lines=44> */
.L_x_1658:
[----:B------:R-:W-:Y:S05]  /*b160*/  BSYNC B0 ;  /* 0x0000000000007941 */ /* 0x000fea0003800000 */
.L_x_1657:
        /* <DEDUP_REMOVED lines=41> */
.L_x_1641:
        /* <DEDUP_REMOVED lines=21> */
.L_x_1660:
[----:B-123--:R-:W-:Y:S05]  /*b550*/  BSYNC B0 ;  /* 0x0000000000007941 */ /* 0x00efea0003800000 */
.L_x_1659:
        /* <DEDUP_REMOVED lines=119> */
.L_x_1662:
[----:B------:R-:W-:Y:S05]  /*bcd0*/  BSYNC B0 ;  /* 0x0000000000007941 */ /* 0x000fea0003800000 */
.L_x_1661:
        /* <DEDUP_REMOVED lines=94> */
.L_x_1664:
[----:B------:R-:W-:Y:S05]  /*c2c0*/  BSYNC B0 ;  /* 0x0000000000007941 */ /* 0x000fea0003800000 */
.L_x_1663:
        /* <DEDUP_REMOVED lines=99> */
.L_x_1666:
[----:B------:R-:W-:Y:S05]  /*c900*/  BSYNC B0 ;  /* 0x0000000000007941 */ /* 0x000fea0003800000 */
.L_x_1665:
        /* <DEDUP_REMOVED lines=98> */
.L_x_1656:
[----:B------:R-:W-:Y:S05]  /*cf30*/  BSYNC B2 ;  /* 0x0000000000027941 */ /* 0x000fea0003800000 */
.L_x_1640:
[----:B------:R-:W2:Y:S01]  /*cf40*/  S2R R38, SR_TID.X ;  /* 0x0000000000267919 */ /* 0x000ea20000002100 */
[----:B------:R-:W-:Y:S01]  /*cf50*/  IMAD.MOV.U32 R3, RZ, RZ, 0x40 ;  /* 0x00000040ff037424 */ /* 0x000fe200078e00ff */
[----:B-1----:R-:W-:Y:S01]  /*cf60*/  SEL R7, RZ, 0x2, P4 ;  /* 0x00000002ff077807 */ /* 0x002fe20002000000 */
[----:B------:R-:W-:Y:S01]  /*cf70*/  IMAD.MOV.U32 R4, RZ, RZ, R236 ;  /* 0x000000ffff047224 */ /* 0x000fe200078e00ec */
[----:B------:R-:W-:Y:S01]  /*cf80*/  BAR.SYNC.DEFER_BLOCKING 0x0 ;  /* 0x0000000000007b1d */ /* 0x000fe20000010000 */
[----:B------:R-:W-:Y:S01]  /*cf90*/  IMAD.MOV.U32 R5, RZ, RZ, R231 ;  /* 0x000000ffff057224 */ /* 0x000fe200078e00e7 */
[----:B------:R-:W-:Y:S01]  /*cfa0*/  LOP3.LUT P5, RZ, R232, 0x2, RZ, 0xc0, !PT ;  /* 0x00000002e8ff7812 */ /* 0x000fe200078ac0ff */
[----:B------:R-:W-:Y:S01]  /*cfb0*/  IMAD.MOV.U32 R14, RZ, RZ, c[0x0][0x208] ;  /* 0x00008200ff0e7624 */ /* 0x000fe200078e00ff */
[----:B------:R-:W-:Y:S01]  /*cfc0*/  IADD3 R6, R50, R176, -R213 ;  /* 0x000000b032067210 */ /* 0x000fe20007ffe8d5 */
[----:B------:R-:W-:Y:S01]  /*cfd0*/  IMAD.MOV.U32 R13, RZ, RZ, 0x6 ;  /* 0x00000006ff0d7424 */ /* 0x000fe200078e00ff */
[----:B------:R-:W-:Y:S01]  /*cfe0*/  IADD3 R206, R201, 0x20, RZ ;  /* 0x00000020c9ce7810 */ /* 0x000fe20007ffe0ff */
[C---:B------:R-:W-:Y:S01]  /*cff0*/  IMAD.SHL.U32 R12, R14.reuse, 0x40, RZ ;  /* 0x000000400e0c7824 */ /* 0x040fe200078e00ff */
[----:B------:R-:W-:Y:S01]  /*d000*/  BSSY B0, `(.L_x_1667) ;  /* 0x0000132000007945 */ /* 0x000fe20003800000 */
[----:B------:R-:W-:Y:S01]  /*d010*/  IMAD.IADD R7, R51, 0x1, R7 ;  /* 0x0000000133077824 */ /* 0x000fe200078e0207 */
[----:B------:R-:W-:-:S04]  /*d020*/  SHF.L.U64.HI R13, R14, R13, c[0x0][0x20c] ;  /* 0x000083000e0d7619 */ /* 0x000fc8000001020d */
[----:B------:R-:W-:Y:S02]  /*d030*/  LOP3.LUT P4, RZ, R7, 0x1, RZ, 0xc0, !PT ;  /* 0x0000000107ff7812 */ /* 0x000fe4000788c0ff */
[----:B--2---:R-:W-:Y:S02]  /*d040*/  LEA.HI R0, R221, R38, RZ, 0x4 ;  /* 0x00000026dd007211 */ /* 0x004fe400078f20ff */
[----:B------:R-:W-:Y:S02]  /*d050*/  ISETP.GT.AND P6, PT, R38, 0x7f, PT ;  /* 0x0000007f2600780c */ /* 0x000fe40003fc4270 */
[----:B------:R-:W-:Y:S01]  /*d060*/  LOP3.LUT R0, R0, 0xfffffff0, RZ, 0xc0, !PT ;  /* 0xfffffff000007812 */ /* 0x000fe200078ec0ff */
[----:B------:R-:W-:Y:S04]  /*d070*/  LDSM.16.M88.4 R128, [R207] ;  /* 0x00000000cf80783b */ /* 0x000fe80000000200 */
[----:B------:R-:W-:Y:S01]  /*d080*/  IMAD.IADD R0, R38, 0x1, -R0 ;  /* 0x0000000126007824 */ /* 0x000fe200078e0a00 */
[----:B------:R-:W-:Y:S04]  /*d090*/  LDSM.16.M88.4 R172, [R207+0x4000] ;  /* 0x00400000cfac783b */ /* 0x000fe80000000200 */
[----:B------:R-:W-:Y:S01]  /*d0a0*/  SHF.R.S32.HI R2, RZ, 0x1f, R0 ;  /* 0x0000001fff027819 */ /* 0x000fe20000011400 */
[----:B------:R-:W-:-:S03]  /*d0b0*/  @!P6 IMAD.MOV.U32 R11, RZ, RZ, c[0x0][0x20c] ;  /* 0x00008300ff0be624 */ /* 0x000fc600078e00ff */
[----:B------:R-:W-:-:S04]  /*d0c0*/  LEA.HI R2, R2, R0, RZ, 0x3 ;  /* 0x0000000002027211 */ /* 0x000fc800078f18ff */
[----:B------:R-:W-:-:S05]  /*d0d0*/  LOP3.LUT R2, R2, 0xfffffff8, RZ, 0xc0, !PT ;  /* 0xfffffff802027812 */ /* 0x000fca00078ec0ff */
[----:B------:R-:W-:Y:S02]  /*d0e0*/  IMAD.IADD R0, R0, 0x1, -R2 ;  /* 0x0000000100007824 */ /* 0x000fe400078e0a02 */
[----:B------:R-:W-:-:S03]  /*d0f0*/  IMAD.MOV.U32 R2, RZ, RZ, 0x20 ;  /* 0x00000020ff027424 */ /* 0x000fc600078e00ff */
[C---:B------:R-:W-:Y:S02]  /*d100*/  LOP3.LUT P0, RZ, R0.reuse, 0x2, RZ, 0xc0, !PT ;  /* 0x0000000200ff7812 */ /* 0x040fe4000780c0ff */
[----:B------:R-:W-:Y:S02]  /*d110*/  LOP3.LUT P1, RZ, R0, 0x4, RZ, 0xc0, !PT ;  /* 0x0000000400ff7812 */ /* 0x000fe4000782c0ff */
[----:B------:R-:W-:Y:S02]  /*d120*/  SEL R0, R2, 0xffffffe0, !P0 ;  /* 0xffffffe002007807 */ /* 0x000fe40004000000 */
[----:B------:R-:W-:-:S03]  /*d130*/  SEL R3, R3, 0xffffffc0, !P1 ;  /* 0xffffffc003037807 */ /* 0x000fc60004800000 */
[C---:B------:R-:W-:Y:S02]  /*d140*/  IMAD.IADD R0, R207.reuse, 0x1, R0 ;  /* 0x00000001cf007824 */ /* 0x040fe400078e0200 */
[--C-:B------:R-:W-:Y:S02]  /*d150*/  IMAD.IADD R2, R207, 0x1, R3.reuse ;  /* 0x00000001cf027824 */ /* 0x100fe400078e0203 */
[----:B------:R-:W-:Y:S01]  /*d160*/  IMAD.IADD R3, R0, 0x1, R3 ;  /* 0x0000000100037824 */ /* 0x000fe200078e0203 */
[----:B------:R-:W-:Y:S04]  /*d170*/  LDSM.16.M88.4 R132, [R0] ;  /* 0x000000000084783b */ /* 0x000fe80000000200 */
[----:B------:R1:W-:Y:S04]  /*d180*/  LDSM.16.M88.4 R180, [R0+0x4000] ;  /* 0x0040000000b4783b */ /* 0x0003e80000000200 */
[----:B------:R-:W-:Y:S04]  /*d190*/  LDSM.16.M88.4 R160, [R2] ;  /* 0x0000000002a0783b */ /* 0x000fe80000000200 */
[----:B------:R-:W-:Y:S04]  /*d1a0*/  LDSM.16.M88.4 R184, [R2+0x4000] ;  /* 0x0040000002b8783b */ /* 0x000fe80000000200 */
[----:B------:R-:W-:Y:S04]  /*d1b0*/  LDSM.16.M88.4 R164, [R3] ;  /* 0x0000000003a4783b */ /* 0x000fe80000000200 */
[----:B------:R2:W-:Y:S04]  /*d1c0*/  LDSM.16.M88.4 R192, [R3+0x4000] ;  /* 0x0040000003c0783b */ /* 0x0005e80000000200 */
[----:B------:R-:W-:Y:S01]  /*d1d0*/  BAR.SYNC.DEFER_BLOCKING 0x0 ;  /* 0x0000000000007b1d */ /* 0x000fe20000010000 */
[----:B-1----:R-:W-:-:S04]  /*d1e0*/  IMAD R0, R49, c[0x0][0x208], RZ ;  /* 0x0000820031007a24 */ /* 0x002fc800078e02ff */
[C---:B------:R-:W-:Y:S02]  /*d1f0*/  IMAD R0, R108.reuse, c[0x0][0x20c], R0 ;  /* 0x000083006c007a24 */ /* 0x040fe400078e0200 */
[----:B--2---:R-:W-:-:S04]  /*d200*/  IMAD.WIDE.U32 R2, R108, c[0x0][0x208], RZ ;  /* 0x000082006c027a25 */ /* 0x004fc800078e00ff */
[----:B------:R-:W-:Y:S01]  /*d210*/  IMAD.IADD R0, R3, 0x1, R0 ;  /* 0x0000000103007824 */ /* 0x000fe200078e0200 */
[----:B------:R-:W-:-:S04]  /*d220*/  DEPBAR.LE SB0, 0x0 ;  /* 0x000080000000791a */ /* 0x000fc80000000000 */
[----:B------:R-:W-:Y:S01]  /*d230*/  BAR.SYNC.DEFER_BLOCKING 0x0 ;  /* 0x0000000000007b1d */ /* 0x000fe20000010000 */
[----:B------:R-:W-:-:S04]  /*d240*/  IMAD.WIDE.U32 R4, R2, 0x70, R4 ;  /* 0x0000007002047825 */ /* 0x000fc800078e0004 */
[----:B------:R-:W-:Y:S01]  /*d250*/  IMAD R3, R0, 0x70, RZ ;  /* 0x0000007000037824 */ /* 0x000fe200078e02ff */
[----:B------:R-:W-:Y:S01]  /*d260*/  LEA R2, P0, R4, c[0x0][0x1f8], 0x1 ;  /* 0x00007e0004027a11 */ /* 0x000fe200078008ff */
[----:B------:R-:W-:Y:S01]  /*d270*/  IMAD.MOV.U32 R0, RZ, RZ, R206 ;  /* 0x000000ffff007224 */ /* 0x000fe200078e00ce */
[----:B------:R-:W-:Y:S01]  /*d280*/  @P5 IADD3 R0, R201, -0x20, RZ ;  /* 0xffffffe0c9005810 */ /* 0x000fe20007ffe0ff */
[----:B------:R-:W-:Y:S01]  /*d290*/  IMAD.IADD R3, R5, 0x1, R3 ;  /* 0x0000000105037824 */ /* 0x000fe200078e0203 */
[----:B------:R-:W-:Y:S02]  /*d2a0*/  IADD3 R8, P1, R12, R2, RZ ;  /* 0x000000020c087210 */ /* 0x000fe40007f3e0ff */
[----:B------:R-:W-:Y:S02]  /*d2b0*/  @P5 IADD3 R206, R201, -0x20, RZ ;  /* 0xffffffe0c9ce5810 */ /* 0x000fe40007ffe0ff */
[----:B------:R-:W-:Y:S02]  /*d2c0*/  LEA.HI.X R3, R4, c[0x0][0x1fc], R3, 0x1, P0 ;  /* 0x00007f0004037a11 */ /* 0x000fe400000f0c03 */
[----:B------:R-:W-:-:S03]  /*d2d0*/  IADD3 R4, P0, R8, R12, RZ ;  /* 0x0000000c08047210 */ /* 0x000fc60007f1e0ff */
[----:B------:R-:W-:Y:S01]  /*d2e0*/  IMAD.X R9, R13, 0x1, R3, P1 ;  /* 0x000000010d097824 */ /* 0x000fe200008e0603 */
[----:B------:R-:W-:-:S03]  /*d2f0*/  @!P6 LEA R10, P2, R14, R4, 0x6 ;  /* 0x000000040e0ae211 */ /* 0x000fc600078430ff */
[----:B------:R-:W-:Y:S01]  /*d300*/  IMAD.X R5, R9, 0x1, R13, P0 ;  /* 0x0000000109057824 */ /* 0x000fe200000e060d */
[----:B------:R-:W1:Y:S01]  /*d310*/  LDSM.16.M88.4 R16, [R201] ;  /* 0x00000000c910783b */ /* 0x000e620000000200 */
[----:B------:R-:W-:-:S03]  /*d320*/  IADD3 R12, P1, P0, R12, 0x80, R2 ;  /* 0x000000800c0c7810 */ /* 0x000fc6000783e002 */
[----:B------:R-:W-:Y:S01]  /*d330*/  LDSM.16.M88.4 R32, [R0] ;  /* 0x000000000020783b */ /* 0x000fe20000000200 */
[----:B------:R-:W-:Y:S02]  /*d340*/  IADD3.X R13, R13, RZ, R3, P1, P0 ;  /* 0x000000ff0d0d7210 */ /* 0x000fe40000fe0403 */
[----:B------:R-:W-:Y:S01]  /*d350*/  ISETP.LT.OR P0, PT, R6, 0x1, !P4 ;  /* 0x000000010600780c */ /* 0x000fe20006701670 */
[----:B------:R-:W-:Y:S01]  /*d360*/  LDSM.16.M88.4 R44, [R201+0x2000] ;  /* 0x00200000c92c783b */ /* 0x000fe20000000200 */
[----:B------:R-:W-:Y:S02]  /*d370*/  LOP3.LUT P1, RZ, R7, 0x2, RZ, 0xc0, !PT ;  /* 0x0000000207ff7812 */ /* 0x000fe4000782c0ff */
[----:B------:R-:W-:Y:S01]  /*d380*/  @!P6 LEA.HI.X R11, R14, R5, R11, 0x6, P2 ;  /* 0x000000050e0be211 */ /* 0x000fe200010f340b */
[----:B------:R-:W2:Y:S01]  /*d390*/  LDSM.16.M88.4 R40, [R201+0x800] ;  /* 0x00080000c928783b */ /* 0x000ea20000000200 */
[----:B------:R-:W-:Y:S02]  /*d3a0*/  ISETP.NE.AND P2, PT, R110, RZ, PT ;  /* 0x000000ff6e00720c */ /* 0x000fe40003f45270 */
[C---:B------:R-:W-:Y:S01]  /*d3b0*/  ISETP.LT.OR P3, PT, R6.reuse, 0x41, !P1 ;  /* 0x000000410600780c */ /* 0x040fe20004f61670 */
[----:B------:R-:W3:Y:S01]  /*d3c0*/  LDSM.16.M88.4 R28, [R201+0x1000] ;  /* 0x00100000c91c783b */ /* 0x000ee20000000200 */
[----:B------:R-:W-:-:S03]  /*d3d0*/  @!P6 ISETP.LT.OR P2, PT, R6, 0x61, P2 ;  /* 0x000000610600e80c */ /* 0x000fc60001741670 */
        /* <DEDUP_REMOVED lines=8> */
[----:B------:R-:W1:Y:S01]  /*d460*/  LDSM.16.M88.4 R60, [R201+0x2800] ;  /* 0x00280000c93c783b */ /* 0x000e620000000200 */
        /* <DEDUP_REMOVED lines=12> */
[C---:B------:R-:W-:Y:S08]  /*d530*/  HMMA.16816.F32 R20, R128.reuse, R46, RZ ;  /* 0x0000002e8014723c */ /* 0x040ff000000018ff */
[----:B------:R-:W-:Y:S02]  /*d540*/  HMMA.16816.F32 R52, R128, R42, RZ ;  /* 0x0000002a8034723c */ /* 0x000fe400000018ff */
[----:B------:R4:W-:Y:S01]  /*d550*/  LDGSTS.E.BYPASS.LTC128B.128 [R208+0x1100], [R8.64], !P0 ;  /* 0x0110000008d07fae */ /* 0x0009e2000c101d4a */
[----:B------:R-:W-:-:S02]  /*d560*/  ISETP.LT.OR P0, PT, R6, 0x21, !P1 ;  /* 0x000000210600780c */ /* 0x000fc40004f01670 */
[----:B------:R-:W-:-:S03]  /*d570*/  ISETP.GE.AND P1, PT, R209, c[0x0][0x1d4], PT ;  /* 0x00007500d1007a0c */ /* 0x000fc60003f26270 */
[----:B------:R-:W-:Y:S01]  /*d580*/  HMMA.16816.F32 R112, R132, R34, R16 ;  /* 0x000000228470723c */ /* 0x000fe20000001810 */
[----:B------:R-:W-:-:S07]  /*d590*/  @!P6 ISETP.LT.OR P1, PT, R6, 0x61, P1 ;  /* 0x000000610600e80c */ /* 0x000fce0000f21670 */
[----:B------:R4:W-:Y:S01]  /*d5a0*/  LDGSTS.E.BYPASS.LTC128B.128 [R208+0x4900], [R12.64], !P0 ;  /* 0x049000000cd07fae */ /* 0x0009e2000c101d4a */
[----:B------:R-:W-:Y:S01]  /*d5b0*/  LOP3.LUT P0, RZ, R232, 0x4, RZ, 0xc0, !PT ;  /* 0x00000004e8ff7812 */ /* 0x000fe2000780c0ff */
[C---:B---3--:R-:W-:Y:S02]  /*d5c0*/  HMMA.16816.F32 R48, R128.reuse, R28, RZ ;  /* 0x0000001c8030723c */ /* 0x048fe400000018ff */
[----:B------:R3:W-:Y:S01]  /*d5d0*/  LDGSTS.E.BYPASS.LTC128B.128 [R208+0x2100], [R4.64], !P4 ;  /* 0x0210000004d07fae */ /* 0x0007e2000e101d4a */
[----:B-1----:R-:W-:Y:S02]  /*d5e0*/  SEL R0, R76, 0xffffffc0, !P0 ;  /* 0xffffffc04c007807 */ /* 0x002fe40004000000 */
[----:B------:R-:W-:Y:S01]  /*d5f0*/  ISETP.GT.AND P0, PT, R108, R234, PT ;  /* 0x000000ea6c00720c */ /* 0x000fe20003f04270 */
[----:B------:R3:W-:Y:S01]  /*d600*/  LDGSTS.E.BYPASS.LTC128B.128 [R208+0x5900], [R4.64+0x80], !P3 ;  /* 0x0590008004d07fae */ /* 0x0007e2000d901d4a */
[----:B------:R-:W-:Y:S01]  /*d610*/  IADD3 R200, R0, 0x3800, R206 ;  /* 0x0000380000c87810 */ /* 0x000fe20007ffe0ce */
[C---:B------:R-:W-:Y:S01]  /*d620*/  HMMA.16816.F32 R40, R128.reuse, R30, RZ ;  /* 0x0000001e8028723c */ /* 0x040fe200000018ff */
[----:B--2---:R-:W-:Y:S01]  /*d630*/  IMAD.IADD R2, R201, 0x1, R0 ;  /* 0x00000001c9027824 */ /* 0x004fe200078e0200 */
[----:B------:R1:W-:Y:S04]  /*d640*/  @!P6 LDGSTS.E.BYPASS.LTC128B.128 [R210+0x3100], [R10.64], !P2 ;  /* 0x031000000ad2efae */ /* 0x0003e8000d101d4a */
[----:B------:R1:W-:Y:S02]  /*d650*/  @!P6 LDGSTS.E.BYPASS.LTC128B.128 [R210+0x6900], [R10.64+0x80], !P1 ;  /* 0x069000800ad2efae */ /* 0x0003e4000c901d4a */
[C---:B----4-:R-:W-:Y:S02]  /*d660*/  HMMA.16816.F32 R32, R128.reuse, R24, RZ ;  /* 0x000000188020723c */ /* 0x050fe400000018ff */
[----:B------:R-:W2:Y:S04]  /*d670*/  LDSM.16.M88.4 R80, [R2] ;  /* 0x000000000250783b */ /* 0x000ea80000000200 */
[----:B------:R-:W4:Y:S02]  /*d680*/  LDSM.16.M88.4 R88, [R2+0x800] ;  /* 0x000800000258783b */ /* 0x000f240000000200 */
[C---:B------:R-:W-:Y:S02]  /*d690*/  HMMA.16816.F32 R28, R128.reuse, R26, RZ ;  /* 0x0000001a801c723c */ /* 0x040fe400000018ff */
[----:B------:R-:W-:Y:S04]  /*d6a0*/  LDSM.16.M88.4 R84, [R2+0x1000] ;  /* 0x001000000254783b */ /* 0x000fe80000000200 */
[----:B------:R-:W-:Y:S02]  /*d6b0*/  LDSM.16.M88.4 R124, [R206+0x6800] ;  /* 0x00680000ce7c783b */ /* 0x000fe40000000200 */
[C---:B------:R-:W-:Y:S02]  /*d6c0*/  HMMA.16816.F32 R24, R128.reuse, R44, RZ ;  /* 0x0000002c8018723c */ /* 0x040fe400000018ff */
[----:B------:R-:W-:Y:S04]  /*d6d0*/  LDSM.16.M88.4 R136, [R200+0x2800] ;  /* 0x00280000c888783b */ /* 0x000fe80000000200 */
[----:B------:R-:W0:Y:S02]  /*d6e0*/  LDGDEPBAR ;  /* 0x00000000000079af */ /* 0x000e240000000000 */
[----:B------:R-:W-:Y:S08]  /*d6f0*/  HMMA.16816.F32 R16, R128, R60, RZ ;  /* 0x0000003c8010723c */ /* 0x000ff000000018ff */
[----:B------:R-:W-:Y:S01]  /*d700*/  HMMA.16816.F32 R44, R132, R98, R20 ;  /* 0x00000062842c723c */ /* 0x000fe20000001814 */
[----:B------:R-:W2:Y:S07]  /*d710*/  LDSM.16.M88.4 R20, [R2+0x1800] ;  /* 0x001800000214783b */ /* 0x000eae0000000200 */
[----:B------:R-:W-:Y:S08]  /*d720*/  HMMA.16816.F32 R12, R128, R62, RZ ;  /* 0x0000003e800c723c */ /* 0x000ff000000018ff */
        /* <DEDUP_REMOVED lines=10> */
[----:B------:R-:W3:Y:S07]  /*d7d0*/  LDSM.16.M88.4 R12, [R2+0x2800] ;  /* 0x00280000020c783b */ /* 0x000eee0000000200 */
[----:B------:R-:W-:Y:S08]  /*d7e0*/  HMMA.16816.F32 R56, R132, R72, R48 ;  /* 0x000000488438723c */ /* 0x000ff00000001830 */
[C---:B--2---:R-:W-:Y:S08]  /*d7f0*/  HMMA.16816.F32 R72, R160.reuse, R80, R116 ;  /* 0x00000050a048723c */ /* 0x044ff00000001874 */
[C---:B------:R-:W-:Y:S08]  /*d800*/  HMMA.16816.F32 R92, R160.reuse, R82, R112 ;  /* 0x00000052a05c723c */ /* 0x040ff00000001870 */
[----:B----4-:R-:W-:Y:S08]  /*d810*/  HMMA.16816.F32 R80, R160, R88, R76 ;  /* 0x00000058a050723c */ /* 0x010ff0000000184c */
[----:B------:R-:W-:Y:S01]  /*d820*/  HMMA.16816.F32 R28, R132, R104, R8 ;  /* 0x00000068841c723c */ /* 0x000fe20000001808 */
[----:B------:R-:W2:Y:S07]  /*d830*/  LDSM.16.M88.4 R8, [R2+0x3000] ;  /* 0x003000000208783b */ /* 0x000eae0000000200 */
[----:B------:R-:W-:Y:S08]  /*d840*/  HMMA.16816.F32 R88, R160, R90, R68 ;  /* 0x0000005aa058723c */ /* 0x000ff00000001844 */
[----:B------:R-:W-:Y:S01]  /*d850*/  HMMA.16816.F32 R48, R132, R96, R24 ;  /* 0x000000608430723c */ /* 0x000fe20000001818 */
[----:B------:R-:W-:Y:S07]  /*d860*/  LDSM.16.M88.4 R24, [R200+-0x3800] ;  /* 0xffc80000c818783b */ /* 0x000fee0000000200 */
[C---:B------:R-:W-:Y:S08]  /*d870*/  HMMA.16816.F32 R76, R160.reuse, R20, R60 ;  /* 0x00000014a04c723c */ /* 0x040ff0000000183c */
[----:B------:R-:W-:Y:S01]  /*d880*/  HMMA.16816.F32 R68, R160, R22, R52 ;  /* 0x00000016a044723c */ /* 0x000fe20000001834 */
[----:B------:R-:W4:Y:S07]  /*d890*/  LDSM.16.M88.4 R20, [R200+-0x3000] ;  /* 0xffd00000c814783b */ /* 0x000f2e0000000200 */
[----:B------:R-:W-:Y:S08]  /*d8a0*/  HMMA.16816.F32 R4, R132, R106, R4 ;  /* 0x0000006a8404723c */ /* 0x000ff00000001804 */
[C---:B------:R-:W-:Y:S08]  /*d8b0*/  HMMA.16816.F32 R96, R160.reuse, R84, R56 ;  /* 0x00000054a060723c */ /* 0x040ff00000001838 */
[C---:B------:R-:W-:Y:S08]  /*d8c0*/  HMMA.16816.F32 R84, R160.reuse, R86, R64 ;  /* 0x00000056a054723c */ /* 0x040ff00000001840 */
[C---:B-1----:R-:W-:Y:S08]  /*d8d0*/  HMMA.16816.F32 R64, R160.reuse, R16, R48 ;  /* 0x00000010a040723c */ /* 0x042ff00000001830 */
[C---:B------:R-:W-:Y:S01]  /*d8e0*/  HMMA.16816.F32 R52, R160.reuse, R18, R44 ;  /* 0x00000012a034723c */ /* 0x040fe2000000182c */
[----:B------:R-:W1:Y:S07]  /*d8f0*/  LDSM.16.M88.4 R16, [R200+-0x2800] ;  /* 0xffd80000c810783b */ /* 0x000e6e0000000200 */
[C---:B---3--:R-:W-:Y:S01]  /*d900*/  HMMA.16816.F32 R48, R160.reuse, R14, R32 ;  /* 0x0000000ea030723c */ /* 0x048fe20000001820 */
[----:B------:R-:W3:Y:S07]  /*d910*/  LDSM.16.M88.4 R32, [R200+-0x2000] ;  /* 0xffe00000c820783b */ /* 0x000eee0000000200 */
[C---:B------:R-:W-:Y:S08]  /*d920*/  HMMA.16816.F32 R56, R160.reuse, R12, R40 ;  /* 0x0000000ca038723c */ /* 0x040ff00000001828 */
[C---:B--2---:R-:W-:Y:S08]  /*d930*/  HMMA.16816.F32 R40, R160.reuse, R10, R4 ;  /* 0x0000000aa028723c */ /* 0x044ff00000001804 */
[----:B------:R-:W-:Y:S01]  /*d940*/  HMMA.16816.F32 R44, R160, R8, R28 ;  /* 0x00000008a02c723c */ /* 0x000fe2000000181c */
[----:B------:R-:W2:Y:S07]  /*d950*/  LDSM.16.M88.4 R28, [R200+-0x1800] ;  /* 0xffe80000c81c783b */ /* 0x000eae0000000200 */
[C---:B----4-:R-:W-:Y:S08]  /*d960*/  HMMA.16816.F32 R4, R164.reuse, R20, R80 ;  /* 0x00000014a404723c */ /* 0x050ff00000001850 */
[C---:B------:R-:W-:Y:S01]  /*d970*/  HMMA.16816.F32 R60, R164.reuse, R22, R88 ;  /* 0x00000016a43c723c */ /* 0x040fe20000001858 */
[----:B------:R-:W4:Y:S07]  /*d980*/  LDSM.16.M88.4 R20, [R200+-0x800] ;  /* 0xfff80000c814783b */ /* 0x000f2e0000000200 */
[C---:B------:R-:W-:Y:S01]  /*d990*/  HMMA.16816.F32 R12, R164.reuse, R24, R72 ;  /* 0x00000018a40c723c */ /* 0x040fe20000001848 */
[----:B------:R-:W-:Y:S07]  /*d9a0*/  LDSM.16.M88.4 R72, [R201+0x6800] ;  /* 0x00680000c948783b */ /* 0x000fee0000000200 */
[C---:B------:R-:W-:Y:S01]  /*d9b0*/  HMMA.16816.F32 R8, R164.reuse, R26, R92 ;  /* 0x0000001aa408723c */ /* 0x040fe2000000185c */
[----:B------:R-:W4:Y:S07]  /*d9c0*/  LDSM.16.M88.4 R24, [R200+-0x1000] ;  /* 0xfff00000c818783b */ /* 0x000f2e0000000200 */
[C---:B-1----:R-:W-:Y:S08]  /*d9d0*/  HMMA.16816.F32 R96, R164.reuse, R16, R96 ;  /* 0x00000010a460723c */ /* 0x042ff00000001860 */
[C---:B------:R-:W-:Y:S01]  /*d9e0*/  HMMA.16816.F32 R104, R164.reuse, R18, R84 ;  /* 0x00000012a468723c */ /* 0x040fe20000001854 */
[----:B------:R-:W1:Y:S07]  /*d9f0*/  LDSM.16.M88.4 R16, [R201+0x3800] ;  /* 0x00380000c910783b */ /* 0x000e6e0000000200 */
[C---:B---3--:R-:W-:Y:S08]  /*da00*/  HMMA.16816.F32 R120, R164.reuse, R32, R76 ;  /* 0x00000020a478723c */ /* 0x048ff0000000184c */
[C---:B------:R-:W-:Y:S01]  /*da10*/  HMMA.16816.F32 R116, R164.reuse, R34, R68 ;  /* 0x00000022a474723c */ /* 0x040fe20000001844 */
[----:B------:R-:W3:Y:S04]  /*da20*/  LDSM.16.M88.4 R32, [R201+0x4000] ;  /* 0x00400000c920783b */ /* 0x000ee80000000200 */
[----:B------:R-:W-:Y:S03]  /*da30*/  LDSM.16.M88.4 R68, [R206+0x3800] ;  /* 0x00380000ce44783b */ /* 0x000fe60000000200 */
[C---:B--2---:R-:W-:Y:S01]  /*da40*/  HMMA.16816.F32 R100, R164.reuse, R30, R52 ;  /* 0x0000001ea464723c */ /* 0x044fe20000001834 */
[----:B------:R-:W2:Y:S07]  /*da50*/  LDSM.16.M88.4 R52, [R201+0x4800] ;  /* 0x00480000c934783b */ /* 0x000eae0000000200 */
[C---:B----4-:R-:W-:Y:S01]  /*da60*/  HMMA.16816.F32 R76, R164.reuse, R20, R44 ;  /* 0x00000014a44c723c */ /* 0x050fe2000000182c */
[----:B------:R-:W4:Y:S07]  /*da70*/  LDSM.16.M88.4 R44, [R201+0x5000] ;  /* 0x00500000c92c783b */ /* 0x000f2e0000000200 */
[C---:B------:R-:W-:Y:S01]  /*da80*/  HMMA.16816.F32 R88, R164.reuse, R26, R48 ;  /* 0x0000001aa458723c */ /* 0x040fe20000001830 */
[----:B------:R-:W2:Y:S07]  /*da90*/  LDSM.16.M88.4 R48, [R201+0x5800] ;  /* 0x00580000c930783b */ /* 0x000eae0000000200 */
[C---:B------:R-:W-:Y:S01]  /*daa0*/  HMMA.16816.F32 R112, R164.reuse, R28, R64 ;  /* 0x0000001ca470723c */ /* 0x040fe20000001840 */
[----:B------:R-:W-:Y:S07]  /*dab0*/  LDSM.16.M88.4 R28, [R206+0x4000] ;  /* 0x00400000ce1c783b */ /* 0x000fee0000000200 */
[C---:B------:R-:W-:Y:S01]  /*dac0*/  HMMA.16816.F32 R92, R164.reuse, R24, R56 ;  /* 0x00000018a45c723c */ /* 0x040fe20000001838 */
[----:B------:R-:W2:Y:S04]  /*dad0*/  LDSM.16.M88.4 R56, [R201+0x6000] ;  /* 0x00600000c938783b */ /* 0x000ea80000000200 */
[----:B------:R-:W2:Y:S03]  /*dae0*/  LDSM.16.M88.4 R24, [R206+0x4800] ;  /* 0x00480000ce18783b */ /* 0x000ea60000000200 */
[----:B------:R-:W-:Y:S08]  /*daf0*/  HMMA.16816.F32 R84, R164, R22, R40 ;  /* 0x00000016a454723c */ /* 0x000ff00000001828 */
[C---:B-1----:R-:W-:Y:S08]  /*db00*/  HMMA.16816.F32 R80, R172.reuse, R16, R12 ;  /* 0x00000010ac50723c */ /* 0x042ff0000000180c */
[C---:B------:R-:W-:Y:S08]  /*db10*/  HMMA.16816.F32 R64, R172.reuse, R18, R8 ;  /* 0x00000012ac40723c */ /* 0x040ff00000001808 */
[C---:B---3--:R-:W-:Y:S08]  /*db20*/  HMMA.16816.F32 R20, R172.reuse, R32, R4 ;  /* 0x00000020ac14723c */ /* 0x048ff00000001804 */
[C---:B------:R-:W-:Y:S01]  /*db30*/  HMMA.16816.F32 R16, R172.reuse, R34, R60 ;  /* 0x00000022ac10723c */ /* 0x040fe2000000183c */
[----:B------:R-:W1:Y:S04]  /*db40*/  LDSM.16.M88.4 R32, [R206+0x5000] ;  /* 0x00500000ce20783b */ /* 0x000e680000000200 */
[----:B------:R-:W3:Y:S03]  /*db50*/  LDSM.16.M88.4 R60, [R206+0x5800] ;  /* 0x00580000ce3c783b */ /* 0x000ee60000000200 */
[C---:B--2---:R-:W-:Y:S01]  /*db60*/  HMMA.16816.F32 R12, R172.reuse, R52, R96 ;  /* 0x00000034ac0c723c */ /* 0x044fe20000001860 */
[----:B------:R-:W2:Y:S07]  /*db70*/  LDSM.16.M88.4 R96, [R206+0x6000] ;  /* 0x00600000ce60783b */ /* 0x000eae0000000200 */
[C---:B------:R-:W-:Y:S08]  /*db80*/  HMMA.16816.F32 R8, R172.reuse, R54, R104 ;  /* 0x00000036ac08723c */ /* 0x040ff00000001868 */
[C---:B----4-:R-:W-:Y:S01]  /*db90*/  HMMA.16816.F32 R4, R172.reuse, R44, R120 ;  /* 0x0000002cac04723c */ /* 0x050fe20000001878 */
[----:B------:R-:W-:Y:S07]  /*dba0*/  LDSM.16.M88.4 R120, [R2+0x4000] ;  /* 0x004000000278783b */ /* 0x000fee0000000200 */
[C---:B------:R-:W-:Y:S01]  /*dbb0*/  HMMA.16816.F32 R40, R172.reuse, R46, R116 ;  /* 0x0000002eac28723c */ /* 0x040fe20000001874 */
[----:B------:R-:W-:Y:S07]  /*dbc0*/  LDSM.16.M88.4 R116, [R200+0x1800] ;  /* 0x00180000c874783b */ /* 0x000fee0000000200 */
[C---:B------:R-:W-:Y:S08]  /*dbd0*/  HMMA.16816.F32 R44, R172.reuse, R48, R112 ;  /* 0x00000030ac2c723c */ /* 0x040ff00000001870 */
[C---:B------:R-:W-:Y:S08]  /*dbe0*/  HMMA.16816.F32 R48, R172.reuse, R50, R100 ;  /* 0x00000032ac30723c */ /* 0x040ff00000001864 */
[C---:B------:R-:W-:Y:S08]  /*dbf0*/  HMMA.16816.F32 R76, R172.reuse, R72, R76 ;  /* 0x00000048ac4c723c */ /* 0x040ff0000000184c */
[C---:B------:R-:W-:Y:S01]  /*dc00*/  HMMA.16816.F32 R72, R172.reuse, R74, R84 ;  /* 0x0000004aac48723c */ /* 0x040fe20000001854 */
[----:B------:R-:W4:Y:S07]  /*dc10*/  LDSM.16.M88.4 R84, [R2+0x3800] ;  /* 0x003800000254783b */ /* 0x000f2e0000000200 */
[C---:B------:R-:W-:Y:S01]  /*dc20*/  HMMA.16816.F32 R52, R172.reuse, R56, R92 ;  /* 0x00000038ac34723c */ /* 0x040fe2000000185c */
[----:B------:R-:W-:Y:S07]  /*dc30*/  LDSM.16.M88.4 R92, [R200+0x800] ;  /* 0x00080000c85c783b */ /* 0x000fee0000000200 */
[----:B------:R-:W-:Y:S08]  /*dc40*/  HMMA.16816.F32 R56, R172, R58, R88 ;  /* 0x0000003aac38723c */ /* 0x000ff00000001858 */
[C---:B------:R-:W-:Y:S08]  /*dc50*/  HMMA.16816.F32 R88, R180.reuse, R68, R80 ;  /* 0x00000044b458723c */ /* 0x040ff00000001850 */
[C---:B------:R-:W-:Y:S01]  /*dc60*/  HMMA.16816.F32 R80, R180.reuse, R70, R64 ;  /* 0x00000046b450723c */ /* 0x040fe20000001840 */
[----:B------:R-:W-:Y:S07]  /*dc70*/  LDSM.16.M88.4 R64, [R2+0x6800] ;  /* 0x006800000240783b */ /* 0x000fee0000000200 */
[C---:B------:R-:W-:Y:S08]  /*dc80*/  HMMA.16816.F32 R100, R180.reuse, R24, R12 ;  /* 0x00000018b464723c */ /* 0x040ff0000000180c */
[C---:B------:R-:W-:Y:S08]  /*dc90*/  HMMA.16816.F32 R68, R180.reuse, R26, R8 ;  /* 0x0000001ab444723c */ /* 0x040ff00000001808 */
[C---:B------:R-:W-:Y:S01]  /*dca0*/  HMMA.16816.F32 R112, R180.reuse, R30, R16 ;  /* 0x0000001eb470723c */ /* 0x040fe20000001810 */
[----:B------:R-:W2:Y:S07]  /*dcb0*/  LDSM.16.M88.4 R16, [R2+0x5000] ;  /* 0x005000000210783b */ /* 0x000eae0000000200 */
[C---:B-1----:R-:W-:Y:S08]  /*dcc0*/  HMMA.16816.F32 R12, R180.reuse, R32, R4 ;  /* 0x00000020b40c723c */ /* 0x042ff00000001804 */
[C---:B------:R-:W-:Y:S08]  /*dcd0*/  HMMA.16816.F32 R8, R180.reuse, R34, R40 ;  /* 0x00000022b408723c */ /* 0x040ff00000001828 */
[C---:B------:R-:W-:Y:S01]  /*dce0*/  HMMA.16816.F32 R104, R180.reuse, R28, R20 ;  /* 0x0000001cb468723c */ /* 0x040fe20000001814 */
[----:B------:R-:W1:Y:S04]  /*dcf0*/  LDSM.16.M88.4 R20, [R2+0x4800] ;  /* 0x004800000214783b */ /* 0x000e680000000200 */
[----:B------:R-:W1:Y:S03]  /*dd00*/  LDSM.16.M88.4 R28, [R2+0x5800] ;  /* 0x00580000021c783b */ /* 0x000e660000000200 */
[C---:B---3--:R-:W-:Y:S01]  /*dd10*/  HMMA.16816.F32 R32, R180.reuse, R62, R48 ;  /* 0x0000003eb420723c */ /* 0x048fe20000001830 */
[----:B------:R-:W3:Y:S07]  /*dd20*/  LDSM.16.M88.4 R48, [R2+0x6000] ;  /* 0x006000000230783b */ /* 0x000eee0000000200 */
[C---:B------:R-:W-:Y:S08]  /*dd30*/  HMMA.16816.F32 R4, R180.reuse, R60, R44 ;  /* 0x0000003cb404723c */ /* 0x040ff0000000182c */
[C---:B--2---:R-:W-:Y:S08]  /*dd40*/  HMMA.16816.F32 R44, R180.reuse, R96, R52 ;  /* 0x00000060b42c723c */ /* 0x044ff00000001834 */
[C---:B------:R-:W-:Y:S01]  /*dd50*/  HMMA.16816.F32 R52, R180.reuse, R98, R56 ;  /* 0x00000062b434723c */ /* 0x040fe20000001838 */
[----:B------:R-:W2:Y:S07]  /*dd60*/  LDSM.16.M88.4 R96, [R200] ;  /* 0x00000000c860783b */ /* 0x000eae0000000200 */
[C---:B------:R-:W-:Y:S08]  /*dd70*/  HMMA.16816.F32 R60, R180.reuse, R124, R76 ;  /* 0x0000007cb43c723c */ /* 0x040ff0000000184c */
[----:B------:R-:W-:Y:S01]  /*dd80*/  HMMA.16816.F32 R72, R180, R126, R72 ;  /* 0x0000007eb448723c */ /* 0x000fe20000001848 */
[----:B------:R-:W-:Y:S07]  /*dd90*/  LDSM.16.M88.4 R124, [R200+0x2000] ;  /* 0x00200000c87c783b */ /* 0x000fee0000000200 */
[C---:B----4-:R-:W-:Y:S08]  /*dda0*/  HMMA.16816.F32 R88, R184.reuse, R84, R88 ;  /* 0x00000054b858723c */ /* 0x050ff00000001858 */
[C---:B------:R-:W-:Y:S08]  /*ddb0*/  HMMA.16816.F32 R84, R184.reuse, R86, R80 ;  /* 0x00000056b854723c */ /* 0x040ff00000001850 */
[C---:B------:R-:W-:Y:S01]  /*ddc0*/  HMMA.16816.F32 R80, R184.reuse, R120, R104 ;  /* 0x00000078b850723c */ /* 0x040fe20000001868 */
[----:B------:R-:W4:Y:S07]  /*ddd0*/  LDSM.16.M88.4 R104, [R200+0x1000] ;  /* 0x00100000c868783b */ /* 0x000f2e0000000200 */
[----:B------:R-:W-:Y:S01]  /*dde0*/  HMMA.16816.F32 R76, R184, R122, R112 ;  /* 0x0000007ab84c723c */ /* 0x000fe20000001870 */
[----:B------:R-:W2:Y:S01]  /*ddf0*/  LDSM.16.M88.4 R112, [R200+0x3000] ;  /* 0x00300000c870783b */ /* 0x000ea20000000200 */
[----:B------:R-:W-:-:S06]  /*de00*/  DEPBAR.LE SB0, 0x0 ;  /* 0x000080000000791a */ /* 0x000fcc0000000000 */
[C---:B------:R-:W-:Y:S08]  /*de10*/  HMMA.16816.F32 R56, R184.reuse, R16, R12 ;  /* 0x00000010b838723c */ /* 0x040ff0000000180c */
[C---:B-1----:R-:W-:Y:S08]  /*de20*/  HMMA.16816.F32 R100, R184.reuse, R20, R100 ;  /* 0x00000014b864723c */ /* 0x042ff00000001864 */
[C---:B------:R-:W-:Y:S08]  /*de30*/  HMMA.16816.F32 R68, R184.reuse, R22, R68 ;  /* 0x00000016b844723c */ /* 0x040ff00000001844 */
[C---:B------:R-:W-:Y:S08]  /*de40*/  HMMA.16816.F32 R40, R184.reuse, R18, R8 ;  /* 0x00000012b828723c */ /* 0x040ff00000001808 */
[C---:B------:R-:W-:Y:S08]  /*de50*/  HMMA.16816.F32 R24, R184.reuse, R28, R4 ;  /* 0x0000001cb818723c */ /* 0x040ff00000001804 */
[C---:B---3--:R-:W-:Y:S08]  /*de60*/  HMMA.16816.F32 R12, R184.reuse, R50, R52 ;  /* 0x00000032b80c723c */ /* 0x048ff00000001834 */
[C---:B------:R-:W-:Y:S08]  /*de70*/  HMMA.16816.F32 R20, R184.reuse, R30, R32 ;  /* 0x0000001eb814723c */ /* 0x040ff00000001820 */
[C---:B------:R-:W-:Y:S08]  /*de80*/  HMMA.16816.F32 R16, R184.reuse, R48, R44 ;  /* 0x00000030b810723c */ /* 0x040ff0000000182c */
[C---:B------:R-:W-:Y:S08]  /*de90*/  HMMA.16816.F32 R8, R184.reuse, R64, R60 ;  /* 0x00000040b808723c */ /* 0x040ff0000000183c */
[----:B------:R-:W-:Y:S08]  /*dea0*/  HMMA.16816.F32 R4, R184, R66, R72 ;  /* 0x00000042b804723c */ /* 0x000ff00000001848 */
[C---:B------:R-:W-:Y:S08]  /*deb0*/  HMMA.16816.F32 R60, R192.reuse, R138, R12 ;  /* 0x0000008ac03c723c */ /* 0x040ff0000000180c */
[C---:B--2---:R-:W-:Y:S08]  /*dec0*/  HMMA.16816.F32 R88, R192.reuse, R96, R88 ;  /* 0x00000060c058723c */ /* 0x044ff00000001858 */
        /* <DEDUP_REMOVED lines=15> */
[----:B------:R-:W-:Y:S02]  /*dfc0*/  IADD3 R0, R171, -0x2, RZ ;  /* 0xfffffffeab007810 */ /* 0x000fe40007ffe0ff */
[----:B------:R-:W-:-:S02]  /*dfd0*/  ISETP.GE.AND P3, PT, R212, 0x1, PT ;  /* 0x00000001d400780c */ /* 0x000fc40003f66270 */
[----:B------:R-:W-:Y:S02]  /*dfe0*/  SHF.R.S32.HI R2, RZ, 0x1f, R0 ;  /* 0x0000001fff027819 */ /* 0x000fe40000011400 */
[C---:B------:R-:W-:Y:S02]  /*dff0*/  ISETP.GE.AND P2, PT, R212.reuse, 0x21, PT ;  /* 0x00000021d400780c */ /* 0x040fe40003f46270 */
[----:B------:R-:W-:Y:S01]  /*e000*/  ISETP.GE.AND P1, PT, R212, 0x41, PT ;  /* 0x00000041d400780c */ /* 0x000fe20003f26270 */
[----:B------:R-:W-:Y:S01]  /*e010*/  IMAD R4, R2, c[0x0][0x1e0], RZ ;  /* 0x0000780002047a24 */ /* 0x000fe200078e02ff */
[----:B------:R-:W-:Y:S01]  /*e020*/  ISETP.NE.AND P5, PT, R110, RZ, PT ;  /* 0x000000ff6e00720c */ /* 0x000fe20003fa5270 */
[----:B------:R-:W-:Y:S01]  /*e030*/  IMAD.WIDE.U32 R2, R0, c[0x0][0x1e0], RZ ;  /* 0x0000780000027a25 */ /* 0x000fe200078e00ff */
[----:B------:R-:W-:-:S03]  /*e040*/  ISETP.GE.AND P6, PT, R209, c[0x0][0x1d4], PT ;  /* 0x00007500d1007a0c */ /* 0x000fc60003fc6270 */
        /* <DEDUP_REMOVED lines=45> */
.L_x_1668:
[----:B------:R-:W-:Y:S05]  /*e320*/  BSYNC B0 ;  /* 0x0000000000007941 */ /* 0x000fea0003800000 */
.L_x_1667:
[----:B------:R-:W-:Y:S01]  /*e330*/  LEA.HI R0, R221, R38, RZ, 0x5 ;  /* 0x00000026dd007211 */ /* 0x000fe200078f28ff */
[----:B------:R-:W0:Y:S03]  /*e340*/  LDGDEPBAR ;  /* 0x00000000000079af */ /* 0x000e260000000000 */
[----:B------:R-:W-:-:S05]  /*e350*/  LOP3.LUT R0, R0, 0xffffffe0, RZ, 0xc0, !PT ;  /* 0xffffffe000007812 */ /* 0x000fca00078ec0ff */
[----:B------:R-:W-:-:S05]  /*e360*/  IMAD.IADD R0, R38, 0x1, -R0 ;  /* 0x0000000126007824 */ /* 0x000fca00078e0a00 */
[----:B-1----:R-:W-:-:S04]  /*e370*/  SHF.R.S32.HI R2, RZ, 0x1f, R0 ;  /* 0x0000001fff027819 */ /* 0x002fc80000011400 */
        /* <DEDUP_REMOVED lines=46> */
[----:B------:R-:W-:Y:S01]  /*e660*/  ISETP.GT.AND P0, PT, R0, 0x29, PT ;  /* 0x000000290000780c */ /* 0x000fe20003f04270 */
[----:B------:R-:W-:Y:S01]  /*e670*/  LDSM.16.MT88.4 R28, [R205+0x3800] ;  /* 0x00380000cd1c783b */ /* 0x000fe20000004200 */
        /* <DEDUP_REMOVED lines=24> */
[----:B------:R-:W-:-:S02]  /*e800*/  FSEL R143, R41, -INF , P0 ;  /* 0xff800000298f7808 */ /* 0x000fc40000000000 */
        /* <DEDUP_REMOVED lines=46> */
[----:B------:R-:W-:Y:S02]  /*eaf0*/  FSEL R196, R18, -INF , P0 ;  /* 0xff80000012c47808 */ /* 0x000fe40000000000 */
[C---:B------:R-:W-:Y:S02]  /*eb00*/  ISETP.GT.AND P1, PT, R0.reuse, 0x68, PT ;  /* 0x000000680000780c */ /* 0x040fe40003f24270 */
[----:B------:R-:W-:-:S02]  /*eb10*/  ISETP.GT.AND P0, PT, R0, 0x69, PT ;  /* 0x000000690000780c */ /* 0x000fc40003f04270 */
[----:B------:R-:W-:Y:S02]  /*eb20*/  FSEL R226, R53, -INF , P2 ;  /* 0xff80000035e27808 */ /* 0x000fe40001000000 */
[----:B------:R-:W-:Y:S02]  /*eb30*/  FMNMX.FTZ R3, R159, R3, !PT ;  /* 0x000000039f037209 */ /* 0x000fe40007810000 */
[----:B------:R-:W-:Y:S02]  /*eb40*/  FMNMX.FTZ R0, R225, R2, !PT ;  /* 0x00000002e1007209 */ /* 0x000fe40007810000 */
[----:B------:R-:W-:Y:S02]  /*eb50*/  FSEL R197, R19, -INF , P6 ;  /* 0xff80000013c57808 */ /* 0x000fe40003000000 */
[----:B------:R-:W-:Y:S01]  /*eb60*/  FSEL R227, R12, -INF , P1 ;  /* 0xff8000000ce37808 */ /* 0x000fe20000800000 */
[----:B------:R-:W-:Y:S01]  /*eb70*/  LDSM.16.MT88.4 R16, [R202] ;  /* 0x00000000ca10783b */ /* 0x000fe20000004200 */
[----:B------:R-:W-:-:S02]  /*eb80*/  FMNMX.FTZ R2, R196, R3, !PT ;  /* 0x00000003c4027209 */ /* 0x000fc40007810000 */
[----:B------:R-:W-:Y:S02]  /*eb90*/  FMNMX.FTZ R0, R226, R0, !PT ;  /* 0x00000000e2007209 */ /* 0x000fe40007810000 */
[----:B------:R-:W-:Y:S02]  /*eba0*/  FSEL R199, R62, -INF , P5 ;  /* 0xff8000003ec77808 */ /* 0x000fe40002800000 */
[----:B------:R-:W-:Y:S02]  /*ebb0*/  FSEL R228, R13, -INF , P0 ;  /* 0xff8000000de47808 */ /* 0x000fe40000000000 */
[----:B------:R-:W-:Y:S02]  /*ebc0*/  FMNMX.FTZ R2, R197, R2, !PT ;  /* 0x00000002c5027209 */ /* 0x000fe40007810000 */
[----:B------:R-:W-:Y:S02]  /*ebd0*/  FMNMX.FTZ R0, R227, R0, !PT ;  /* 0x00000000e3007209 */ /* 0x000fe40007810000 */
[----:B------:R-:W-:-:S02]  /*ebe0*/  FSEL R198, R63, -INF , P4 ;  /* 0xff8000003fc67808 */ /* 0x000fc40002000000 */
[----:B------:R-:W-:Y:S02]  /*ebf0*/  FMNMX.FTZ R2, R199, R2, !PT ;  /* 0x00000002c7027209 */ /* 0x000fe40007810000 */
[----:B------:R-:W-:Y:S02]  /*ec00*/  FMNMX.FTZ R0, R228, R0, !PT ;  /* 0x00000000e4007209 */ /* 0x000fe40007810000 */
[----:B------:R-:W-:Y:S02]  /*ec10*/  FSEL R229, R54, -INF , P3 ;  /* 0xff80000036e57808 */ /* 0x000fe40001800000 */
[----:B------:R-:W-:Y:S01]  /*ec20*/  FMNMX.FTZ R2, R198, R2, !PT ;  /* 0x00000002c6027209 */ /* 0x000fe20007810000 */
[----:B------:R-:W1:Y:S01]  /*ec30*/  SHFL.BFLY PT, R4, R0, 0x2, 0x1f ;  /* 0x0c401f0000047f89 */ /* 0x000e6200000e0000 */
[----:B------:R-:W-:Y:S02]  /*ec40*/  FSEL R238, R55, -INF , P2 ;  /* 0xff80000037ee7808 */ /* 0x000fe40001000000 */
[----:B------:R-:W-:-:S02]  /*ec50*/  FMNMX.FTZ R2, R229, R2, !PT ;  /* 0x00000002e5027209 */ /* 0x000fc40007810000 */
        /* <DEDUP_REMOVED lines=50> */
[----:B------:R-:W3:Y:S07]  /*ef80*/  LDSM.16.MT88.4 R8, [R204+0x3800] ;  /* 0x00380000cc08783b */ /* 0x000eee0000004200 */
        /* <DEDUP_REMOVED lines=24> */
[----:B---3--:R-:W-:Y:S01]  /*f110*/  HMMA.16816.F32 R120, R4, R8, RZ ;  /* 0x000000080478723c */ /* 0x008fe200000018ff */
[----:B-1----:R-:W-:-:S02]  /*f120*/  FFMA.FTZ R3, R38, c[0x0][0x2d0], -R0 ;  /* 0x0000b40026037a23 */ /* 0x002fc40000010800 */
[----:B------:R-:W-:Y:S02]  /*f130*/  IMAD.MOV.U32 R38, RZ, RZ, R97 ;  /* 0x000000ffff267224 */ /* 0x000fe400078e0061 */
[----:B------:R1:W-:Y:S03]  /*f140*/  MUFU.EX2 R244, R3 ;  /* 0x0000000300f47308 */ /* 0x0003e60000000800 */
[----:B------:R-:W-:Y:S01]  /*f150*/  HMMA.16816.F32 R112, R4, R10, RZ ;  /* 0x0000000a0470723c */ /* 0x000fe200000018ff */
[----:B------:R-:W-:Y:S06]  /*f160*/  LDSM.16.MT88.4 R8, [R204+0x4000] ;  /* 0x00400000cc08783b */ /* 0x000fec0000004200 */
[----:B------:R-:W-:-:S02]  /*f170*/  F2FP.PACK_AB R4, R250, R248 ;  /* 0x000000f8fa04723e */ /* 0x000fc400000000ff */
[----:B----4-:R-:W-:Y:S02]  /*f180*/  F2FP.PACK_AB R6, R169, R247 ;  /* 0x000000f7a906723e */ /* 0x010fe400000000ff */
[----:B------:R-:W-:Y:S01]  /*f190*/  F2FP.PACK_AB R5, R242, R245 ;  /* 0x000000f5f205723e */ /* 0x000fe200000000ff */
[----:B-1----:R-:W-:Y:S02]  /*f1a0*/  FFMA.FTZ R3, R39, c[0x0][0x2d0], -R0 ;  /* 0x0000b40027037a23 */ /* 0x002fe40000010800 */
[----:B------:R-:W-:Y:S02]  /*f1b0*/  IMAD.MOV.U32 R39, RZ, RZ, R96 ;  /* 0x000000ffff277224 */ /* 0x000fe400078e0060 */
        /* <DEDUP_REMOVED lines=15> */
[C---:B--2---:R-:W-:Y:S08]  /*f2b0*/  HMMA.16816.F32 R136, R4.reuse, R32, R72 ;  /* 0x000000200488723c */ /* 0x044ff00000001848 */
[----:B-----5:R-:W-:Y:S01]  /*f2c0*/  HMMA.16816.F32 R144, R4, R34, R68 ;  /* 0x000000220490723c */ /* 0x020fe20000001844 */
[----:B------:R-:W-:Y:S01]  /*f2d0*/  LDSM.16.MT88.4 R32, [R204+0x1000] ;  /* 0x00100000cc20783b */ /* 0x000fe20000004200 */
[----:B---3--:R-:W-:-:S04]  /*f2e0*/  FFMA.FTZ R3, R95, c[0x0][0x2d0], -R2 ;  /* 0x0000b4005f037a23 */ /* 0x008fc80000010802 */
[----:B------:R2:W3:Y:S02]  /*f2f0*/  MUFU.EX2 R223, R3 ;  /* 0x0000000300df7308 */ /* 0x0004e40000000800 */
[C---:B------:R-:W-:Y:S01]  /*f300*/  HMMA.16816.F32 R96, R4.reuse, R24, R64 ;  /* 0x000000180460723c */ /* 0x040fe20000001840 */
[----:B------:R-:W-:Y:S07]  /*f310*/  LDSM.16.MT88.4 R24, [R202+0x1000] ;  /* 0x00100000ca18783b */ /* 0x000fee0000004200 */
[----:B------:R-:W-:Y:S01]  /*f320*/  HMMA.16816.F32 R52, R4, R20, R76 ;  /* 0x000000140434723c */ /* 0x000fe2000000184c */
[----:B--2---:R-:W-:-:S07]  /*f330*/  FFMA.FTZ R3, R124, c[0x0][0x2d0], -R0 ;  /* 0x0000b4007c037a23 */ /* 0x004fce0000010800 */
[C---:B------:R-:W-:Y:S01]  /*f340*/  HMMA.16816.F32 R72, R4.reuse, R30, R40 ;  /* 0x0000001e0448723c */ /* 0x040fe20000001828 */
[----:B------:R2:W-:Y:S07]  /*f350*/  MUFU.EX2 R220, R3 ;  /* 0x0000000300dc7308 */ /* 0x0005ee0000000800 */
[C---:B------:R-:W-:Y:S01]  /*f360*/  HMMA.16816.F32 R48, R4.reuse, R22, R84 ;  /* 0x000000160430723c */ /* 0x040fe20000001854 */
[----:B------:R-:W1:Y:S06]  /*f370*/  LDSM.16.MT88.4 R20, [R203+0x1000] ;  /* 0x00100000cb14783b */ /* 0x000e6c0000004200 */
[----:B------:R-:W-:Y:S01]  /*f380*/  IMAD.MOV.U32 R87, RZ, RZ, R171 ;  /* 0x000000ffff577224 */ /* 0x000fe200078e00ab */
[----:B------:R-:W-:Y:S01]  /*f390*/  HMMA.16816.F32 R100, R4, R28, R100 ;  /* 0x0000001c0464723c */ /* 0x000fe20000001864 */
[----:B------:R-:W-:Y:S01]  /*f3a0*/  LDSM.16.MT88.4 R28, [R203+0x4800] ;  /* 0x00480000cb1c783b */ /* 0x000fe20000004200 */
[----:B--2---:R-:W-:-:S02]  /*f3b0*/  FFMA.FTZ R3, R108, c[0x0][0x2d0], -R0 ;  /* 0x0000b4006c037a23 */ /* 0x004fc40000010800 */
[----:B------:R-:W-:Y:S02]  /*f3c0*/  IMAD.MOV.U32 R108, RZ, RZ, R127 ;  /* 0x000000ffff6c7224 */ /* 0x000fe400078e007f */
[----:B------:R2:W1:Y:S02]  /*f3d0*/  MUFU.EX2 R217, R3 ;  /* 0x0000000300d97308 */ /* 0x0004640000000800 */
[C---:B----4-:R-:W-:Y:S08]  /*f3e0*/  HMMA.16816.F32 R76, R4.reuse, R12, R104 ;  /* 0x0000000c044c723c */ /* 0x050ff00000001868 */
[----:B------:R-:W-:Y:S01]  /*f3f0*/  HMMA.16816.F32 R68, R4, R14, R116 ;  /* 0x0000000e0444723c */ /* 0x000fe20000001874 */
[----:B------:R-:W-:Y:S01]  /*f400*/  LDSM.16.MT88.4 R12, [R204+0x4800] ;  /* 0x00480000cc0c783b */ /* 0x000fe20000004200 */
[----:B--2---:R-:W-:-:S06]  /*f410*/  FFMA.FTZ R3, R125, c[0x0][0x2d0], -R0 ;  /* 0x0000b4007d037a23 */ /* 0x004fcc0000010800 */
[C---:B------:R-:W-:Y:S01]  /*f420*/  HMMA.16816.F32 R64, R4.reuse, R8, R120 ;  /* 0x000000080440723c */ /* 0x040fe20000001878 */
[----:B------:R2:W-:Y:S07]  /*f430*/  MUFU.EX2 R216, R3 ;  /* 0x0000000300d87308 */ /* 0x0005ee0000000800 */
[----:B------:R-:W-:Y:S01]  /*f440*/  HMMA.16816.F32 R40, R4, R10, R112 ;  /* 0x0000000a0428723c */ /* 0x000fe20000001870 */
[----:B------:R-:W4:Y:S06]  /*f450*/  LDSM.16.MT88.4 R8, [R202+0x4800] ;  /* 0x00480000ca08783b */ /* 0x000f2c0000004200 */
[----:B------:R-:W-:-:S02]  /*f460*/  F2FP.PACK_AB R4, R222, R224 ;  /* 0x000000e0de04723e */ /* 0x000fc400000000ff */
[----:B---3--:R-:W-:Y:S01]  /*f470*/  F2FP.PACK_AB R6, R223, R221 ;  /* 0x000000dddf06723e */ /* 0x008fe200000000ff */
[----:B--2---:R-:W-:Y:S01]  /*f480*/  FFMA.FTZ R3, R126, c[0x0][0x2d0], -R0 ;  /* 0x0000b4007e037a23 */ /* 0x004fe20000010800 */
[----:B-1----:R-:W-:-:S03]  /*f490*/  F2FP.PACK_AB R5, R217, R220 ;  /* 0x000000dcd905723e */ /* 0x002fc600000000ff */
        /* <DEDUP_REMOVED lines=10> */
[C---:B------:R-:W-:Y:S01]  /*f540*/  HMMA.16816.F32 R112, R4.reuse, R22, R88 ;  /* 0x000000160470723c */ /* 0x040fe20000001858 */
[----:B------:R-:W3:Y:S07]  /*f550*/  LDSM.16.MT88.4 R20, [R203+0x1800] ;  /* 0x00180000cb14783b */ /* 0x000eee0000004200 */
[----:B------:R-:W-:Y:S01]  /*f560*/  HMMA.16816.F32 R88, R4, R32, R56 ;  /* 0x000000200458723c */ /* 0x000fe20000001838 */
[----:B-1----:R-:W-:-:S04]  /*f570*/  FFMA.FTZ R3, R140, c[0x0][0x2d0], -R2 ;  /* 0x0000b4008c037a23 */ /* 0x002fc80000010802 */
[----:B------:R1:W-:Y:S03]  /*f580*/  MUFU.EX2 R176, R3 ;  /* 0x0000000300b07308 */ /* 0x0003e60000000800 */
[C---:B----4-:R-:W-:Y:S08]  /*f590*/  HMMA.16816.F32 R80, R4.reuse, R8, R52 ;  /* 0x000000080450723c */ /* 0x050ff00000001834 */
[----:B------:R-:W-:Y:S01]  /*f5a0*/  HMMA.16816.F32 R96, R4, R10, R48 ;  /* 0x0000000a0460723c */ /* 0x000fe20000001830 */
[----:B------:R-:W4:Y:S01]  /*f5b0*/  LDSM.16.MT88.4 R8, [R202+0x5000] ;  /* 0x00500000ca08783b */ /* 0x000f220000004200 */
[----:B-1----:R-:W-:-:S06]  /*f5c0*/  FFMA.FTZ R3, R143, c[0x0][0x2d0], -R2 ;  /* 0x0000b4008f037a23 */ /* 0x002fcc0000010802 */
[C---:B--2---:R-:W-:Y:S01]  /*f5d0*/  HMMA.16816.F32 R116, R4.reuse, R16, R76 ;  /* 0x000000100474723c */ /* 0x044fe2000000184c */
[----:B------:R1:W2:Y:S06]  /*f5e0*/  MUFU.EX2 R178, R3 ;  /* 0x0000000300b27308 */ /* 0x0002ac0000000800 */
[----:B------:R-:W-:Y:S01]  /*f5f0*/  IMAD.MOV.U32 R79, RZ, RZ, R87 ;  /* 0x000000ffff4f7224 */ /* 0x000fe200078e0057 */
[C---:B------:R-:W-:Y:S08]  /*f600*/  HMMA.16816.F32 R136, R4.reuse, R24, R136 ;  /* 0x000000180488723c */ /* 0x040ff00000001888 */
[----:B------:R-:W-:Y:S01]  /*f610*/  HMMA.16816.F32 R144, R4, R26, R144 ;  /* 0x0000001a0490723c */ /* 0x000fe20000001890 */
[----:B------:R-:W2:Y:S01]  /*f620*/  LDSM.16.MT88.4 R24, [R202+0x1800] ;  /* 0x00180000ca18783b */ /* 0x000ea20000004200 */
[----:B-1----:R-:W-:-:S02]  /*f630*/  FFMA.FTZ R3, R148, c[0x0][0x2d0], -R0 ;  /* 0x0000b40094037a23 */ /* 0x002fc40000010800 */
[----:B------:R-:W-:Y:S02]  /*f640*/  IMAD.MOV.U32 R148, RZ, RZ, R170 ;  /* 0x000000ffff947224 */ /* 0x000fe400078e00aa */
[----:B------:R1:W-:Y:S02]  /*f650*/  MUFU.EX2 R171, R3 ;  /* 0x0000000300ab7308 */ /* 0x0003e40000000800 */
[C---:B------:R-:W-:Y:S08]  /*f660*/  HMMA.16816.F32 R120, R4.reuse, R28, R100 ;  /* 0x0000001c0478723c */ /* 0x040ff00000001864 */
[----:B------:R-:W-:Y:S01]  /*f670*/  HMMA.16816.F32 R84, R4, R12, R64 ;  /* 0x0000000c0454723c */ /* 0x000fe20000001840 */
[----:B-1----:R-:W-:-:S07]  /*f680*/  FFMA.FTZ R3, R150, c[0x0][0x2d0], -R0 ;  /* 0x0000b40096037a23 */ /* 0x002fce0000010800 */
[----:B------:R-:W-:Y:S01]  /*f690*/  HMMA.16816.F32 R56, R4, R14, R40 ;  /* 0x0000000e0438723c */ /* 0x000fe20000001828 */
[----:B------:R-:W1:Y:S01]  /*f6a0*/  LDSM.16.MT88.4 R12, [R203+0x5000] ;  /* 0x00500000cb0c783b */ /* 0x000e620000004200 */
[----:B------:R2:W2:Y:S01]  /*f6b0*/  MUFU.EX2 R170, R3 ;  /* 0x0000000300aa7308 */ /* 0x0004a20000000800 */
[----:B------:R-:W-:-:S05]  /*f6c0*/  IMAD.MOV.U32 R150, RZ, RZ, R169 ;  /* 0x000000ffff967224 */ /* 0x000fca00078e00a9 */
[C---:B------:R-:W-:Y:S01]  /*f6d0*/  HMMA.16816.F32 R100, R4.reuse, R18, R68 ;  /* 0x000000120464723c */ /* 0x040fe20000001844 */
[----:B------:R-:W1:Y:S07]  /*f6e0*/  LDSM.16.MT88.4 R16, [R205+0x5000] ;  /* 0x00500000cd10783b */ /* 0x000e6e0000004200 */
[----:B------:R-:W-:Y:S01]  /*f6f0*/  HMMA.16816.F32 R44, R4, R34, R44 ;  /* 0x00000022042c723c */ /* 0x000fe2000000182c */
[----:B------:R-:W1:Y:S01]  /*f700*/  LDSM.16.MT88.4 R32, [R205+0x1800] ;  /* 0x00180000cd20783b */ /* 0x000e620000004200 */
[----:B--2---:R-:W-:-:S04]  /*f710*/  FFMA.FTZ R3, R151, c[0x0][0x2d0], -R0 ;  /* 0x0000b40097037a23 */ /* 0x004fc80000010800 */
[----:B------:R2:W-:Y:S02]  /*f720*/  MUFU.EX2 R169, R3 ;  /* 0x0000000300a97308 */ /* 0x0005e40000000800 */
[----:B------:R-:W-:Y:S01]  /*f730*/  HMMA.16816.F32 R140, R4, R30, R72 ;  /* 0x0000001e048c723c */ /* 0x000fe20000001848 */
[----:B------:R-:W1:Y:S06]  /*f740*/  LDSM.16.MT88.4 R28, [R204+0x1800] ;  /* 0x00180000cc1c783b */ /* 0x000e6c0000004200 */
[----:B---3--:R-:W-:Y:S02]  /*f750*/  F2FP.PACK_AB R4, R188, R189 ;  /* 0x000000bdbc04723e */ /* 0x008fe400000000ff */
[----:B------:R-:W-:-:S02]  /*f760*/  F2FP.PACK_AB R6, R178, R176 ;  /* 0x000000b0b206723e */ /* 0x000fc400000000ff */
[----:B------:R-:W-:Y:S01]  /*f770*/  F2FP.PACK_AB R5, R170, R171 ;  /* 0x000000abaa05723e */ /* 0x000fe200000000ff */
[----:B--2---:R-:W-:Y:S02]  /*f780*/  FFMA.FTZ R3, R149, c[0x0][0x2d0], -R0 ;  /* 0x0000b40095037a23 */ /* 0x004fe40000010800 */
[----:B------:R-:W-:Y:S02]  /*f790*/  IMAD.MOV.U32 R149, RZ, RZ, R168 ;  /* 0x000000ffff957224 */ /* 0x000fe400078e00a8 */
[----:B------:R2:W3:Y:S02]  /*f7a0*/  MUFU.EX2 R168, R3 ;  /* 0x0000000300a87308 */ /* 0x0004e40000000800 */
[----:B--2---:R-:W-:Y:S01]  /*f7b0*/  FFMA.FTZ R3, R152, c[0x0][0x2d0], -R2 ;  /* 0x0000b40098037a23 */ /* 0x004fe20000010802 */
[----:B---3--:R-:W-:-:S05]  /*f7c0*/  F2FP.PACK_AB R7, R168, R169 ;  /* 0x000000a9a807723e */ /* 0x008fca00000000ff */
[----:B------:R2:W-:Y:S02]  /*f7d0*/  MUFU.EX2 R151, R3 ;  /* 0x0000000300977308 */ /* 0x0005e40000000800 */
[C---:B------:R-:W-:Y:S08]  /*f7e0*/  HMMA.16816.F32 R64, R4.reuse, R20, R124 ;  /* 0x000000140440723c */ /* 0x040ff0000000187c */
[----:B------:R-:W-:Y:S01]  /*f7f0*/  HMMA.16816.F32 R52, R4, R22, R112 ;  /* 0x000000160434723c */ /* 0x000fe20000001870 */
[----:B------:R-:W3:Y:S01]  /*f800*/  LDSM.16.MT88.4 R20, [R204+0x5000] ;  /* 0x00500000cc14783b */ /* 0x000ee20000004200 */
[----:B--2---:R-:W-:-:S02]  /*f810*/  FFMA.FTZ R3, R154, c[0x0][0x2d0], -R2 ;  /* 0x0000b4009a037a23 */ /* 0x004fc40000010802 */
[----:B------:R-:W-:Y:S02]  /*f820*/  IMAD.MOV.U32 R154, RZ, RZ, R79 ;  /* 0x000000ffff9a7224 */ /* 0x000fe400078e004f */
[----:B------:R2:W1:Y:S02]  /*f830*/  MUFU.EX2 R152, R3 ;  /* 0x0000000300987308 */ /* 0x0004640000000800 */
[C---:B----4-:R-:W-:Y:S08]  /*f840*/  HMMA.16816.F32 R40, R4.reuse, R8, R80 ;  /* 0x000000080428723c */ /* 0x050ff00000001850 */
[----:B------:R-:W-:Y:S01]  /*f850*/  HMMA.16816.F32 R72, R4, R24, R136 ;  /* 0x000000180448723c */ /* 0x000fe20000001888 */
[----:B--2---:R-:W-:-:S07]  /*f860*/  FFMA.FTZ R3, R153, c[0x0][0x2d0], -R2 ;  /* 0x0000b40099037a23 */ /* 0x004fce0000010802 */
[C---:B------:R-:W-:Y:S01]  /*f870*/  HMMA.16816.F32 R68, R4.reuse, R26, R144 ;  /* 0x0000001a0444723c */ /* 0x040fe20000001890 */
[----:B------:R-:W-:Y:S01]  /*f880*/  IMAD.MOV.U32 R153, RZ, RZ, R150 ;  /* 0x000000ffff997224 */ /* 0x000fe200078e0096 */
[----:B------:R-:W2:Y:S01]  /*f890*/  LDSM.16.MT88.4 R24, [R203+0x2000] ;  /* 0x00200000cb18783b */ /* 0x000ea20000004200 */
[----:B------:R4:W-:Y:S05]  /*f8a0*/  MUFU.EX2 R150, R3 ;  /* 0x0000000300967308 */ /* 0x0009ea0000000800 */
[C---:B-1----:R-:W-:Y:S08]  /*f8b0*/  HMMA.16816.F32 R80, R4.reuse, R12, R120 ;  /* 0x0000000c0450723c */ /* 0x042ff00000001878 */
[----:B------:R-:W-:Y:S01]  /*f8c0*/  HMMA.16816.F32 R116, R4, R16, R116 ;  /* 0x000000100474723c */ /* 0x000fe20000001874 */
[----:B----4-:R-:W-:-:S02]  /*f8d0*/  FFMA.FTZ R3, R155, c[0x0][0x2d0], -R2 ;  /* 0x0000b4009b037a23 */ /* 0x010fc40000010802 */
[----:B------:R-:W-:Y:S02]  /*f8e0*/  IMAD.MOV.U32 R155, RZ, RZ, R149 ;  /* 0x000000ffff9b7224 */ /* 0x000fe400078e0095 */
[----:B------:R1:W4:Y:S03]  /*f8f0*/  MUFU.EX2 R149, R3 ;  /* 0x0000000300957308 */ /* 0x0003260000000800 */
[C---:B------:R-:W-:Y:S01]  /*f900*/  HMMA.16816.F32 R120, R4.reuse, R18, R100 ;  /* 0x000000120478723c */ /* 0x040fe20000001864 */
[----:B------:R-:W2:Y:S07]  /*f910*/  LDSM.16.MT88.4 R16, [R204+0x2000] ;  /* 0x00200000cc10783b */ /* 0x000eae0000004200 */
[----:B------:R-:W-:Y:S01]  /*f920*/  HMMA.16816.F32 R60, R4, R32, R92 ;  /* 0x00000020043c723c */ /* 0x000fe2000000185c */
[----:B-1----:R-:W-:-:S07]  /*f930*/  FFMA.FTZ R3, R156, c[0x0][0x2d0], -R0 ;  /* 0x0000b4009c037a23 */ /* 0x002fce0000010800 */
[C---:B------:R-:W-:Y:S01]  /*f940*/  HMMA.16816.F32 R48, R4.reuse, R34, R104 ;  /* 0x000000220430723c */ /* 0x040fe20000001868 */
[----:B------:R-:W-:Y:S02]  /*f950*/  IMAD.MOV.U32 R156, RZ, RZ, R148 ;  /* 0x000000ffff9c7224 */ /* 0x000fe400078e0094 */
[----:B------:R1:W-:Y:S05]  /*f960*/  MUFU.EX2 R148, R3 ;  /* 0x0000000300947308 */ /* 0x0003ea0000000800 */
[C---:B------:R-:W-:Y:S08]  /*f970*/  HMMA.16816.F32 R32, R4.reuse, R28, R88 ;  /* 0x0000001c0420723c */ /* 0x040ff00000001858 */
[----:B------:R-:W-:Y:S01]  /*f980*/  HMMA.16816.F32 R44, R4, R30, R44 ;  /* 0x0000001e042c723c */ /* 0x000fe2000000182c */
[----:B------:R-:W2:Y:S01]  /*f990*/  LDSM.16.MT88.4 R28, [R202+0x2000] ;  /* 0x00200000ca1c783b */ /* 0x000ea20000004200 */
[----:B-1----:R-:W-:-:S02]  /*f9a0*/  FFMA.FTZ R3, R157, c[0x0][0x2d0], -R0 ;  /* 0x0000b4009d037a23 */ /* 0x002fc40000010800 */
[----:B------:R-:W-:Y:S02]  /*f9b0*/  IMAD.MOV.U32 R157, RZ, RZ, R108 ;  /* 0x000000ffff9d7224 */ /* 0x000fe400078e006c */
[----:B------:R1:W1:Y:S02]  /*f9c0*/  MUFU.EX2 R147, R3 ;  /* 0x0000000300937308 */ /* 0x0002640000000800 */
[C---:B------:R-:W-:Y:S01]  /*f9d0*/  HMMA.16816.F32 R140, R4.reuse, R14, R140 ;  /* 0x0000000e048c723c */ /* 0x040fe2000000188c */
[----:B------:R-:W2:Y:S07]  /*f9e0*/  LDSM.16.MT88.4 R12, [R205+0x2000] ;  /* 0x00200000cd0c783b */ /* 0x000eae0000004200 */
[----:B---3--:R-:W-:Y:S01]  /*f9f0*/  HMMA.16816.F32 R104, R4, R20, R84 ;  /* 0x000000140468723c */ /* 0x008fe20000001854 */
[----:B-1----:R-:W-:-:S07]  /*fa00*/  FFMA.FTZ R3, R158, c[0x0][0x2d0], -R0 ;  /* 0x0000b4009e037a23 */ /* 0x002fce0000010800 */
[C---:B------:R-:W-:Y:S01]  /*fa10*/  HMMA.16816.F32 R76, R4.reuse, R10, R96 ;  /* 0x0000000a044c723c */ /* 0x040fe20000001860 */
[----:B------:R-:W-:Y:S01]  /*fa20*/  LDSM.16.MT88.4 R8, [R202+0x5800] ;  /* 0x00580000ca08783b */ /* 0x000fe20000004200 */
[----:B------:R-:W-:Y:S01]  /*fa30*/  IMAD.MOV.U32 R158, RZ, RZ, R39 ;  /* 0x000000ffff9e7224 */ /* 0x000fe200078e0027 */
[----:B------:R1:W-:Y:S05]  /*fa40*/  MUFU.EX2 R146, R3 ;  /* 0x0000000300927308 */ /* 0x0003ea0000000800 */
[----:B------:R-:W-:Y:S01]  /*fa50*/  HMMA.16816.F32 R84, R4, R22, R56 ;  /* 0x000000160454723c */ /* 0x000fe20000001838 */
[----:B------:R-:W-:Y:S06]  /*fa60*/  LDSM.16.MT88.4 R20, [R204+0x5800] ;  /* 0x00580000cc14783b */ /* 0x000fec0000004200 */
[----:B------:R-:W-:-:S02]  /*fa70*/  F2FP.PACK_AB R4, R152, R151 ;  /* 0x000000979804723e */ /* 0x000fc400000000ff */
[----:B----4-:R-:W-:Y:S01]  /*fa80*/  F2FP.PACK_AB R6, R149, R150 ;  /* 0x000000969506723e */ /* 0x010fe200000000ff */
[----:B-1----:R-:W-:Y:S01]  /*fa90*/  FFMA.FTZ R3, R159, c[0x0][0x2d0], -R0 ;  /* 0x0000b4009f037a23 */ /* 0x002fe20000010800 */
[----:B------:R-:W-:Y:S01]  /*faa0*/  F2FP.PACK_AB R5, R147, R148 ;  /* 0x000000949305723e */ /* 0x000fe200000000ff */
[----:B------:R-:W-:Y:S02]  /*fab0*/  IMAD.MOV.U32 R159, RZ, RZ, R38 ;  /* 0x000000ffff9f7224 */ /* 0x000fe400078e0026 */
[----:B------:R1:W3:Y:S02]  /*fac0*/  MUFU.EX2 R145, R3 ;  /* 0x0000000300917308 */ /* 0x0002e40000000800 */
[----:B-1----:R-:W-:Y:S01]  /*fad0*/  FFMA.FTZ R3, R177, c[0x0][0x2d0], -R2 ;  /* 0x0000b400b1037a23 */ /* 0x002fe20000010802 */
[----:B---3--:R-:W-:-:S05]  /*fae0*/  F2FP.PACK_AB R7, R145, R146 ;  /* 0x000000929107723e */ /* 0x008fca00000000ff */
[----:B------:R1:W-:Y:S02]  /*faf0*/  MUFU.EX2 R144, R3 ;  /* 0x0000000300907308 */ /* 0x0003e40000000800 */
[C---:B--2---:R-:W-:Y:S08]  /*fb00*/  HMMA.16816.F32 R88, R4.reuse, R24, R64 ;  /* 0x000000180458723c */ /* 0x044ff00000001840 */
[----:B------:R-:W-:Y:S01]  /*fb10*/  HMMA.16816.F32 R100, R4, R26, R52 ;  /* 0x0000001a0464723c */ /* 0x000fe20000001834 */
[----:B------:R-:W2:Y:S01]  /*fb20*/  LDSM.16.MT88.4 R24, [R203+0x5800] ;  /* 0x00580000cb18783b */ /* 0x000ea20000004200 */
[----:B-1----:R-:W-:-:S04]  /*fb30*/  FFMA.FTZ R3, R179, c[0x0][0x2d0], -R2 ;  /* 0x0000b400b3037a23 */ /* 0x002fc80000010802 */
[----:B------:R1:W3:Y:S02]  /*fb40*/  MUFU.EX2 R139, R3 ;  /* 0x00000003008b7308 */ /* 0x0002e40000000800 */
[C---:B------:R-:W-:Y:S01]  /*fb50*/  HMMA.16816.F32 R64, R4.reuse, R16, R32 ;  /* 0x000000100440723c */ /* 0x040fe20000001820 */
[----:B------:R-:W4:Y:S07]  /*fb60*/  LDSM.16.MT88.4 R32, [R205+0x5800] ;  /* 0x00580000cd20783b */ /* 0x000f2e0000004200 */
[----:B------:R-:W-:Y:S01]  /*fb70*/  HMMA.16816.F32 R112, R4, R28, R72 ;  /* 0x0000001c0470723c */ /* 0x000fe20000001848 */
[----:B-1----:R-:W-:-:S07]  /*fb80*/  FFMA.FTZ R3, R190, c[0x0][0x2d0], -R2 ;  /* 0x0000b400be037a23 */ /* 0x002fce0000010802 */
[C---:B------:R-:W-:Y:S01]  /*fb90*/  HMMA.16816.F32 R92, R4.reuse, R12, R60 ;  /* 0x0000000c045c723c */ /* 0x040fe2000000183c */
[----:B------:R1:W-:Y:S07]  /*fba0*/  MUFU.EX2 R138, R3 ;  /* 0x00000003008a7308 */ /* 0x0003ee0000000800 */
[C---:B------:R-:W-:Y:S01]  /*fbb0*/  HMMA.16816.F32 R72, R4.reuse, R14, R48 ;  /* 0x0000000e0448723c */ /* 0x040fe20000001830 */
[----:B------:R-:W3:Y:S07]  /*fbc0*/  LDSM.16.MT88.4 R12, [R203+0x2800] ;  /* 0x00280000cb0c783b */ /* 0x000eee0000004200 */
        /* <DEDUP_REMOVED lines=10> */
[C---:B----4-:R-:W-:Y:S01]  /*fc70*/  HMMA.16816.F32 R56, R4.reuse, R32, R116 ;  /* 0x000000200438723c */ /* 0x050fe20000001874 */
[----:B------:R-:W-:Y:S07]  /*fc80*/  LDSM.16.MT88.4 R116, [R202+0x3000] ;  /* 0x00300000ca74783b */ /* 0x000fee0000004200 */
[----:B------:R-:W-:Y:S01]  /*fc90*/  HMMA.16816.F32 R80, R4, R34, R120 ;  /* 0x000000220450723c */ /* 0x000fe20000001878 */
[----:B-1----:R-:W-:-:S04]  /*fca0*/  FFMA.FTZ R3, R197, c[0x0][0x2d0], -R0 ;  /* 0x0000b400c5037a23 */ /* 0x002fc80000010800 */
[----:B------:R1:W2:Y:S03]  /*fcb0*/  MUFU.EX2 R108, R3 ;  /* 0x00000003006c7308 */ /* 0x0002a60000000800 */
[C---:B------:R-:W-:Y:S01]  /*fcc0*/  HMMA.16816.F32 R44, R4.reuse, R10, R76 ;  /* 0x0000000a042c723c */ /* 0x040fe2000000184c */
[----:B------:R-:W4:Y:S07]  /*fcd0*/  LDSM.16.MT88.4 R8, [R205+0x2800] ;  /* 0x00280000cd08783b */ /* 0x000f2e0000004200 */
        /* <DEDUP_REMOVED lines=13> */
[----:B------:R-:W-:-:S06]  /*fdb0*/  FFMA.FTZ R3, R225, c[0x0][0x2d0], -R2 ;  /* 0x0000b400e1037a23 */ /* 0x000fcc0000010802 */
[C---:B------:R-:W-:Y:S01]  /*fdc0*/  HMMA.16816.F32 R84, R4.reuse, R12, R88 ;  /* 0x0000000c0454723c */ /* 0x040fe20000001858 */
[----:B------:R-:W-:Y:S07]  /*fdd0*/  LDSM.16.MT88.4 R88, [R202+0x6800] ;  /* 0x00680000ca58783b */ /* 0x000fee0000004200 */
[C---:B------:R-:W-:Y:S01]  /*fde0*/  HMMA.16816.F32 R100, R4.reuse, R14, R100 ;  /* 0x0000000e0464723c */ /* 0x040fe20000001864 */
[----:B------:R-:W1:Y:S07]  /*fdf0*/  LDSM.16.MT88.4 R12, [R205+0x6000] ;  /* 0x00600000cd0c783b */ /* 0x000e6e0000004200 */
[C---:B------:R-:W-:Y:S01]  /*fe00*/  HMMA.16816.F32 R120, R4.reuse, R28, R64 ;  /* 0x0000001c0478723c */ /* 0x040fe20000001840 */
[----:B------:R2:W-:Y:S01]  /*fe10*/  MUFU.EX2 R29, R3 ;  /* 0x00000003001d7308 */ /* 0x0005e20000000800 */
[----:B------:R-:W-:Y:S06]  /*fe20*/  LDSM.16.MT88.4 R64, [R203+0x3000] ;  /* 0x00300000cb40783b */ /* 0x000fec0000004200 */
[C---:B------:R-:W-:Y:S08]  /*fe30*/  HMMA.16816.F32 R76, R4.reuse, R18, R96 ;  /* 0x00000012044c723c */ /* 0x040ff00000001860 */
[----:B------:R-:W-:Y:S01]  /*fe40*/  HMMA.16816.F32 R112, R4, R16, R112 ;  /* 0x000000100470723c */ /* 0x000fe20000001870 */
[----:B--2---:R-:W-:-:S04]  /*fe50*/  FFMA.FTZ R3, R226, c[0x0][0x2d0], -R2 ;  /* 0x0000b400e2037a23 */ /* 0x004fc80000010802 */
[----:B------:R2:W3:Y:S03]  /*fe60*/  MUFU.EX2 R28, R3 ;  /* 0x00000003001c7308 */ /* 0x0004e60000000800 */
[C---:B----4-:R-:W-:Y:S08]  /*fe70*/  HMMA.16816.F32 R92, R4.reuse, R8, R92 ;  /* 0x00000008045c723c */ /* 0x050ff0000000185c */
[----:B------:R-:W-:Y:S01]  /*fe80*/  HMMA.16816.F32 R96, R4, R10, R72 ;  /* 0x0000000a0460723c */ /* 0x000fe20000001848 */
[----:B------:R-:W4:Y:S01]  /*fe90*/  LDSM.16.MT88.4 R8, [R204+0x6000] ;  /* 0x00600000cc08783b */ /* 0x000f220000004200 */
[----:B--2---:R-:W-:-:S03]  /*fea0*/  FFMA.FTZ R3, R227, c[0x0][0x2d0], -R2 ;  /* 0x0000b400e3037a23 */ /* 0x004fc60000010802 */
[----:B------:R-:W2:Y:S01]  /*feb0*/  LDSM.16.MT88.4 R72, [R205+0x3000] ;  /* 0x00300000cd48783b */ /* 0x000ea20000004200 */
[----:B------:R-:W-:Y:S02]  /*fec0*/  FFMA.FTZ R2, R228, c[0x0][0x2d0], -R2 ;  /* 0x0000b400e4027a23 */ /* 0x000fe40000010802 */
[----:B-1----:R-:W-:Y:S01]  /*fed0*/  HMMA.16816.F32 R56, R4, R12, R56 ;  /* 0x0000000c0438723c */ /* 0x002fe20000001838 */
[----:B------:R-:W-:Y:S01]  /*fee0*/  MUFU.EX2 R19, R3 ;  /* 0x0000000300137308 */ /* 0x000fe20000000800 */
[----:B---3--:R-:W-:-:S06]  /*fef0*/  F2FP.PACK_AB R104, R28, R29 ;  /* 0x0000001d1c68723e */ /* 0x008fcc00000000ff */
[C---:B------:R-:W-:Y:S01]  /*ff00*/  HMMA.16816.F32 R124, R4.reuse, R30, R60 ;  /* 0x0000001e047c723c */ /* 0x040fe2000000183c */
[----:B------:R1:W3:Y:S07]  /*ff10*/  MUFU.EX2 R18, R2 ;  /* 0x0000000200127308 */ /* 0x0002ee0000000800 */
[C---:B------:R-:W-:Y:S08]  /*ff20*/  HMMA.16816.F32 R52, R4.reuse, R24, R52 ;  /* 0x000000180434723c */ /* 0x040ff00000001834 */
[----:B------:R-:W-:Y:S01]  /*ff30*/  HMMA.16816.F32 R44, R4, R26, R44 ;  /* 0x0000001a042c723c */ /* 0x000fe2000000182c */
[----:B-1----:R-:W-:Y:S01]  /*ff40*/  FFMA.FTZ R2, R229, c[0x0][0x2d0], -R0 ;  /* 0x0000b400e5027a23 */ /* 0x002fe20000010800 */
[----:B---3--:R-:W-:-:S03]  /*ff50*/  F2FP.PACK_AB R106, R18, R19 ;  /* 0x00000013126a723e */ /* 0x008fc600000000ff */
[----:B------:R1:W-:Y:S03]  /*ff60*/  MUFU.EX2 R17, R2 ;  /* 0x0000000200117308 */ /* 0x0003e60000000800 */
[C---:B------:R-:W-:Y:S08]  /*ff70*/  HMMA.16816.F32 R48, R4.reuse, R20, R48 ;  /* 0x000000140430723c */ /* 0x040ff00000001830 */
[----:B------:R-:W-:Y:S01]  /*ff80*/  HMMA.16816.F32 R40, R4, R22, R40 ;  /* 0x000000160428723c */ /* 0x000fe20000001828 */
[----:B-1----:R-:W-:-:S07]  /*ff90*/  FFMA.FTZ R2, R238, c[0x0][0x2d0], -R0 ;  /* 0x0000b400ee027a23 */ /* 0x002fce0000010800 */
[C---:B------:R-:W-:Y:S01]  /*ffa0*/  HMMA.16816.F32 R20, R4.reuse, R14, R80 ;  /* 0x0000000e0414723c */ /* 0x040fe20000001850 */
[----:B------:R1:W3:Y:S01]  /*ffb0*/  MUFU.EX2 R16, R2 ;  /* 0x0000000200107308 */ /* 0x0002e20000000800 */
[----:B------:R-:W2:Y:S06]  /*ffc0*/  LDSM.16.MT88.4 R80, [R204+0x3000] ;  /* 0x00300000cc50783b */ /* 0x000eac0000004200 */
[C---:B----4-:R-:W-:Y:S08]  /*ffd0*/  HMMA.16816.F32 R24, R4.reuse, R8, R68 ;  /* 0x000000080418723c */ /* 0x050ff00000001844 */
[----:B------:R-:W-:Y:S01]  /*ffe0*/  HMMA.16816.F32 R32, R4, R10, R32 ;  /* 0x0000000a0420723c */ /* 0x000fe20000001820 */
[--C-:B-1----:R-:W-:Y:S01]  /*fff0*/  FFMA.FTZ R2, R230, c[0x0][0x2d0], -R0.reuse ;  /* 0x0000b400e6027a23 */ /* 0x102fe20000010800 */
[----:B---3--:R-:W-:Y:S01]  /*10000*/  F2FP.PACK_AB R105, R16, R17 ;  /* 0x000000111069723e */ /* 0x008fe200000000ff */
[----:B------:R-:W-:Y:S01]  /*10010*/  FFMA.FTZ R0, R239, c[0x0][0x2d0], -R0 ;  /* 0x0000b400ef007a23 */ /* 0x000fe20000010800 */
[----:B------:R-:W-:Y:S01]  /*10020*/  LDSM.16.MT88.4 R4, [R204+0x6800] ;  /* 0x00680000cc04783b */ /* 0x000fe20000004200 */
[----:B------:R1:W-:Y:S08]  /*10030*/  MUFU.EX2 R13, R2 ;  /* 0x00000002000d7308 */ /* 0x0003f00000000800 */
[----:B------:R3:W4:Y:S01]  /*10040*/  MUFU.EX2 R12, R0 ;  /* 0x00000000000c7308 */ /* 0x0007220000000800 */
[----:B-1----:R-:W-:-:S04]  /*10050*/  FADD.FTZ R2, R251, R249 ;  /* 0x000000f9fb027221 */ /* 0x002fc80000010000 */
[----:B------:R-:W-:Y:S02]  /*10060*/  FADD.FTZ R2, R252, R2 ;  /* 0x00000002fc027221 */ /* 0x000fe40000010000 */
[----:B---3--:R-:W-:Y:S01]  /*10070*/  FADD.FTZ R0, R158, R159 ;  /* 0x0000009f9e007221 */ /* 0x008fe20000010000 */
        /* <DEDUP_REMOVED lines=12> */
[----:B------:R-:W-:Y:S01]  /*10140*/  LDSM.16.MT88.4 R100, [R205+0x6800] ;  /* 0x00680000cd64783b */ /* 0x000fe20000004200 */
[----:B------:R-:W-:Y:S02]  /*10150*/  FADD.FTZ R0, R247, R0 ;  /* 0x00000000f7007221 */ /* 0x000fe40000010000 */
[----:B------:R-:W-:-:S02]  /*10160*/  FADD.FTZ R2, R220, R2 ;  /* 0x00000002dc027221 */ /* 0x000fc40000010000 */
[----:B------:R-:W-:Y:S01]  /*10170*/  FADD.FTZ R0, R153, R0 ;  /* 0x0000000099007221 */ /* 0x000fe20000010000 */
[C---:B--2---:R-:W-:Y:S01]  /*10180*/  HMMA.16816.F32 R68, R104.reuse, R72, R92 ;  /* 0x000000486844723c */ /* 0x044fe2000000185c */
[----:B------:R-:W-:Y:S01]  /*10190*/  FADD.FTZ R2, R217, R2 ;  /* 0x00000002d9027221 */ /* 0x000fe20000010000 */
[----:B------:R-:W1:Y:S01]  /*101a0*/  LDSM.16.MT88.4 R92, [R203+0x6800] ;  /* 0x00680000cb5c783b */ /* 0x000e620000004200 */
        /* <DEDUP_REMOVED lines=8> */
[----:B------:R-:W-:Y:S01]  /*10230*/  IADD3 R211, R154, -0x2, RZ ;  /* 0xfffffffe9ad37810 */ /* 0x000fe20007ffe0ff */
[----:B------:R-:W-:Y:S02]  /*10240*/  FADD.FTZ R2, R189, R2 ;  /* 0x00000002bd027221 */ /* 0x000fe40000010000 */
[----:B------:R-:W-:Y:S01]  /*10250*/  FADD.FTZ R0, R171, R0 ;  /* 0x00000000ab007221 */ /* 0x000fe20000010000 */
[----:B------:R-:W-:Y:S01]  /*10260*/  ISETP.GE.AND P0, PT, R211, R234, PT ;  /* 0x000000ead300720c */ /* 0x000fe20003f06270 */
        /* <DEDUP_REMOVED lines=21> */
[----:B-1----:R-:W-:Y:S01]  /*103c0*/  HMMA.16816.F32 R120, R104, R92, R48 ;  /* 0x0000005c6878723c */ /* 0x002fe20000001830 */
        /* <DEDUP_REMOVED lines=27> */
[C---:B------:R-:W-:Y:S01]  /*10580*/  IMAD.SHL.U32 R239, R0.reuse, 0x40, RZ ;  /* 0x0000004000ef7824 */ /* 0x040fe200078e00ff */
[----:B------:R-:W-:Y:S01]  /*10590*/  ISETP.GE.AND P5, PT, R209, c[0x0][0x1d4], PT ;  /* 0x00007500d1007a0c */ /* 0x000fe20003fa6270 */
[----:B------:R-:W-:Y:S01]  /*105a0*/  IMAD.MOV.U32 R230, RZ, RZ, R236 ;  /* 0x000000ffffe67224 */ /* 0x000fe200078e00ec */
[----:B------:R-:W-:-:S02]  /*105b0*/  SHF.L.U64.HI R238, R0, 0x6, R216 ;  /* 0x0000000600ee7819 */ /* 0x000fc400000102d8 */
[C---:B------:R-:W-:Y:S01]  /*105c0*/  SHF.L.U64.HI R217, R0.reuse, 0x5, R216 ;  /* 0x0000000500d97819 */ /* 0x040fe200000102d8 */
[----:B------:R-:W-:Y:S02]  /*105d0*/  IMAD.SHL.U32 R216, R0, 0x20, RZ ;  /* 0x0000002000d87824 */ /* 0x000fe400078e00ff */
[----:B------:R-:W-:-:S04]  /*105e0*/  @P1 LOP3.LUT R214, R214, 0x8, RZ, 0xfc, !PT ;  /* 0x00000008d6d61812 */ /* 0x000fc800078efcff */
[----:B------:R-:W-:Y:S02]  /*105f0*/  LOP3.LUT R214, R214, 0xfffffffd, RZ, 0xc0, !PT ;  /* 0xfffffffdd6d67812 */ /* 0x000fe400078ec0ff */
[----:B-1----:R-:W-:-:S13]  /*10600*/  ISETP.GT.AND P0, PT, R154, 0x7f, PT ;  /* 0x0000007f9a00780c */ /* 0x002fda0003f04270 */
[----:B------:R-:W-:Y:S02]  /*10610*/  @P0 LOP3.LUT R214, R214, 0x2, RZ, 0xfc, !PT ;  /* 0x00000002d6d60812 */ /* 0x000fe400078efcff */
[----:B------:R-:W-:Y:S02]  /*10620*/  LOP3.LUT P0, RZ, R232, 0x4, RZ, 0xc0, !PT ;  /* 0x00000004e8ff7812 */ /* 0x000fe4000780c0ff */
[----:B------:R-:W-:-:S11]  /*10630*/  LOP3.LUT R214, R214, 0xfffffffb, RZ, 0xc0, !PT ;  /* 0xfffffffbd6d67812 */ /* 0x000fd600078ec0ff */
[----:B------:R-:W-:Y:S02]  /*10640*/  @P0 LOP3.LUT R214, R214, 0x4, RZ, 0xfc, !PT ;  /* 0x00000004d6d60812 */ /* 0x000fe400078efcff */
.L_x_1672:
[----:B------:R-:W-:Y:S04]  /*10650*/  DEPBAR.LE SB0, 0x0 ;  /* 0x000080000000791a */ /* 0x000fe80000000000 */
[----:B------:R-:W-:Y:S01]  /*10660*/  WARPSYNC 0xffffffff ;  /* 0xffffffff00007948 */ /* 0x000fe20003800000 */
[----:B------:R-:W-:Y:S01]  /*10670*/  BAR.SYNC.DEFER_BLOCKING 0x0 ;  /* 0x0000000000007b1d */ /* 0x000fe20000010000 */
[C---:B------:R-:W-:Y:S02]  /*10680*/  LOP3.LUT P0, RZ, R232.reuse, 0x2, RZ, 0xc0, !PT ;  /* 0x00000002e8ff7812 */ /* 0x040fe4000780c0ff */
[C---:B------:R-:W-:Y:S02]  /*10690*/  IADD3 R0, R201.reuse, 0x20, RZ ;  /* 0x00000020c9007810 */ /* 0x040fe40007ffe0ff */
[----:B------:R-:W-:Y:S02]  /*106a0*/  LOP3.LUT P3, RZ, R232, 0x4, RZ, 0xc0, !PT ;  /* 0x00000004e8ff7812 */ /* 0x000fe4000786c0ff */
[----:B------:R-:W-:Y:S02]  /*106b0*/  SHF.R.S32.HI R2, RZ, 0x1f, R211 ;  /* 0x0000001fff027819 */ /* 0x000fe400000114d3 */
[----:B------:R-:W-:Y:S03]  /*106c0*/  LOP3.LUT R214, R214, 0xfffffffe, RZ, 0xc0, !PT ;  /* 0xfffffffed6d67812 */ /* 0x000fe600078ec0ff */
[----:B------:R-:W-:Y:S02]  /*106d0*/  IMAD R52, R2, c[0x0][0x208], RZ ;  /* 0x0000820002347a24 */ /* 0x000fe400078e02ff */
[----:B------:R-:W-:Y:S01]  /*106e0*/  @P0 IADD3 R0, R201, -0x20, RZ ;  /* 0xffffffe0c9000810 */ /* 0x000fe20007ffe0ff */
[C---:B------:R-:W-:Y:S04]  /*106f0*/  IMAD.WIDE.U32 R2, R211.reuse, c[0x0][0x208], RZ ;  /* 0x00008200d3027a25 */ /* 0x040fe800078e00ff */
[----:B------:R-:W-:Y:S02]  /*10700*/  IMAD R52, R211, c[0x0][0x20c], R52 ;  /* 0x00008300d3347a24 */ /* 0x000fe400078e0234 */
[C---:B------:R-:W-:Y:S01]  /*10710*/  IMAD.WIDE.U32 R144, R2.reuse, 0x70, R216 ;  /* 0x0000007002907825 */ /* 0x040fe200078e00d8 */
[----:B------:R-:W1:Y:S03]  /*10720*/  LDSM.16.M88.4 R8, [R201] ;  /* 0x00000000c908783b */ /* 0x000e660000000200 */
[----:B------:R-:W-:Y:S01]  /*10730*/  IMAD.IADD R3, R3, 0x1, R52 ;  /* 0x0000000103037824 */ /* 0x000fe200078e0234 */
[----:B------:R-:W-:Y:S03]  /*10740*/  BSSY B0, `(.L_x_1670) ;  /* 0x0000103000007945 */ /* 0x000fe60003800000 */
[----:B------:R-:W-:Y:S01]  /*10750*/  IMAD R152, R3, 0x70, RZ ;  /* 0x0000007003987824 */ /* 0x000fe200078e02ff */
[----:B------:R-:W2:Y:S01]  /*10760*/  LDSM.16.M88.4 R16, [R201+0x800] ;  /* 0x00080000c910783b */ /* 0x000ea20000000200 */
[----:B------:R-:W-:Y:S05]  /*10770*/  IMAD.WIDE.U32 R2, R2, 0x70, R230 ;  /* 0x0000007002027825 */ /* 0x000fea00078e00e6 */
        /* <DEDUP_REMOVED lines=9> */
[----:B------:R-:W-:Y:S01]  /*10810*/  LDSM.16.M88.4 R148, [R0+0x1800] ;  /* 0x001800000094783b */ /* 0x000fe20000000200 */
        /* <DEDUP_REMOVED lines=8> */
[----:B------:R-:W-:Y:S04]  /*108a0*/  IMAD.IADD R108, R152, 0x1, R145 ;  /* 0x00000001986c7824 */ /* 0x000fe800078e0291 */
[C---:B------:R-:W-:Y:S08]  /*108b0*/  HMMA.16816.F32 R32, R128.reuse, R34, RZ ;  /* 0x000000228020723c */ /* 0x040ff000000018ff */
[C---:B-----5:R-:W-:Y:S01]  /*108c0*/  HMMA.16816.F32 R36, R128.reuse, R40, RZ ;  /* 0x000000288024723c */ /* 0x060fe200000018ff */
[----:B------:R-:W-:Y:S07]  /*108d0*/  @!P2 IADD3 R144, P1, P0, R216, R144, R216 ;  /* 0x00000090d890a210 */ /* 0x000fee000783e0d8 */
[C---:B------:R-:W-:Y:S08]  /*108e0*/  HMMA.16816.F32 R40, R128.reuse, R42, RZ ;  /* 0x0000002a8028723c */ /* 0x040ff000000018ff */
[C---:B------:R-:W-:Y:S08]  /*108f0*/  HMMA.16816.F32 R44, R128.reuse, R48, RZ ;  /* 0x00000030802c723c */ /* 0x040ff000000018ff */
[C---:B------:R-:W-:Y:S08]  /*10900*/  HMMA.16816.F32 R48, R128.reuse, R50, RZ ;  /* 0x000000328030723c */ /* 0x040ff000000018ff */
[C---:B------:R-:W-:Y:S08]  /*10910*/  HMMA.16816.F32 R52, R128.reuse, R56, RZ ;  /* 0x000000388034723c */ /* 0x040ff000000018ff */
[----:B------:R-:W-:Y:S08]  /*10920*/  HMMA.16816.F32 R56, R128, R58, RZ ;  /* 0x0000003a8038723c */ /* 0x000ff000000018ff */
[C---:B-1----:R-:W-:Y:S07]  /*10930*/  HMMA.16816.F32 R4, R132.reuse, R136, R4 ;  /* 0x000000888404723c */ /* 0x042fee0000001804 */
[----:B------:R-:W-:Y:S01]  /*10940*/  @!P2 IADD3.X R136, R217, R108, R217, P1, P0 ;  /* 0x0000006cd988a210 */ /* 0x000fe20000fe04d9 */
[C---:B------:R-:W-:Y:S04]  /*10950*/  HMMA.16816.F32 R8, R132.reuse, R138, R8 ;  /* 0x0000008a8408723c */ /* 0x040fe80000001808 */
[----:B------:R-:W-:Y:S01]  /*10960*/  @!P2 IADD3 R108, P0, R144, R236, RZ ;  /* 0x000000ec906ca210 */ /* 0x000fe20007f1e0ff */
[----:B------:R-:W-:Y:S01]  /*10970*/  IMAD.IADD R137, R3, 0x1, R152 ;  /* 0x0000000103897824 */ /* 0x000fe200078e0298 */
[----:B------:R-:W1:Y:S01]  /*10980*/  LDSM.16.M88.4 R144, [R0+0x1000] ;  /* 0x001000000090783b */ /* 0x000e620000000200 */
[----:B------:R-:W-:Y:S01]  /*10990*/  LEA R168, P1, R2, c[0x0][0x1f8], 0x1 ;  /* 0x00007e0002a87a11 */ /* 0x000fe200078208ff */
[C---:B------:R-:W-:Y:S04]  /*109a0*/  HMMA.16816.F32 R12, R132.reuse, R140, R12 ;  /* 0x0000008c840c723c */ /* 0x040fe8000000180c */
[----:B------:R-:W-:Y:S01]  /*109b0*/  @!P2 IMAD.X R3, R136, 0x1, R231, P0 ;  /* 0x000000018803a824 */ /* 0x000fe200000e06e7 */
[----:B------:R-:W-:Y:S01]  /*109c0*/  LEA.HI.X R169, R2, c[0x0][0x1fc], R137, 0x1, P1 ;  /* 0x00007f0002a97a11 */ /* 0x000fe200008f0c89 */
[----:B------:R-:W-:Y:S01]  /*109d0*/  LDSM.16.M88.4 R152, [R0+0x2800] ;  /* 0x002800000098783b */ /* 0x000fe20000000200 */
[C---:B------:R-:W-:Y:S01]  /*109e0*/  @!P2 LEA R176, P0, R108.reuse, c[0x0][0x1f8], 0x1 ;  /* 0x00007e006cb0aa11 */ /* 0x040fe200078008ff */
[C---:B------:R-:W-:Y:S04]  /*109f0*/  HMMA.16816.F32 R16, R132.reuse, R142, R16 ;  /* 0x0000008e8410723c */ /* 0x040fe80000001810 */
[----:B------:R2:W3:Y:S01]  /*10a00*/  LDSM.16.M88.4 R136, [R0+0x2000] ;  /* 0x002000000088783b */ /* 0x0004e20000000200 */
[----:B------:R-:W-:Y:S01]  /*10a10*/  @!P2 LEA.HI.X R177, R108, c[0x0][0x1fc], R3, 0x1, P0 ;  /* 0x00007f006cb1aa11 */ /* 0x000fe200000f0c03 */
[----:B------:R-:W-:Y:S01]  /*10a20*/  IMAD.MOV.U32 R108, RZ, RZ, R111 ;  /* 0x000000ffff6c7224 */ /* 0x000fe200078e006f */
[-C--:B------:R-:W-:Y:S03]  /*10a30*/  IADD3 R2, P0, R168, R239.reuse, RZ ;  /* 0x000000efa8027210 */ /* 0x080fe60007f1e0ff */
[----:B------:R-:W-:Y:S01]  /*10a40*/  @!PT LDS RZ, [RZ] ;  /* 0x00000000fffff984 */ /* 0x000fe20000000800 */
[----:B------:R-:W-:Y:S01]  /*10a50*/  @!PT LDS RZ, [RZ] ;  /* 0x00000000fffff984 */ /* 0x000fe20000000800 */
[----:B------:R-:W-:Y:S01]  /*10a60*/  @!PT LDS RZ, [RZ] ;  /* 0x00000000fffff984 */ /* 0x000fe20000000800 */
[----:B------:R4:W-:Y:S02]  /*10a70*/  LDGSTS.E.BYPASS.LTC128B.128 [R208+0x100], [R168.64], !P4 ;  /* 0x00100000a8d07fae */ /* 0x0009e4000e101d4a */
[--C-:B------:R-:W-:Y:S01]  /*10a80*/  IMAD.X R3, R169, 0x1, R238.reuse, P0 ;  /* 0x00000001a9037824 */ /* 0x100fe200000e06ee */
[----:B------:R-:W-:Y:S03]  /*10a90*/  IADD3 R170, P0, R2, R239, RZ ;  /* 0x000000ef02aa7210 */ /* 0x000fe60007f1e0ff */
[----:B------:R4:W-:Y:S02]  /*10aa0*/  LDGSTS.E.BYPASS.LTC128B.128 [R208+0x3900], [R168.64+0x80], !P5 ;  /* 0x03900080a8d07fae */ /* 0x0009e4000e901d4a */
[----:B------:R-:W-:Y:S01]  /*10ab0*/  IMAD.X R171, R3, 0x1, R238, P0 ;  /* 0x0000000103ab7824 */ /* 0x000fe200000e06ee */
[----:B------:R-:W-:Y:S03]  /*10ac0*/  ISETP.GT.AND P0, PT, R211, R234, PT ;  /* 0x000000ead300720c */ /* 0x000fe60003f04270 */
[----:B------:R3:W-:Y:S01]  /*10ad0*/  LDGSTS.E.BYPASS.LTC128B.128 [R208+0x1100], [R2.64], !P4 ;  /* 0x0110000002d07fae */ /* 0x0007e2000e101d4a */
[C---:B--2---:R-:W-:Y:S05]  /*10ae0*/  IADD3 R0, R201.reuse, 0x40, RZ ;  /* 0x00000040c9007810 */ /* 0x044fea0007ffe0ff */
[----:B------:R2:W-:Y:S01]  /*10af0*/  LDGSTS.E.BYPASS.LTC128B.128 [R208+0x4900], [R2.64+0x80], !P5 ;  /* 0x0490008002d07fae */ /* 0x0005e2000e901d4a */
[----:B------:R-:W-:Y:S01]  /*10b00*/  @P3 IADD3 R0, R201, -0x40, RZ ;  /* 0xffffffc0c9003810 */ /* 0x000fe20007ffe0ff */
[C---:B-1----:R-:W-:Y:S03]  /*10b10*/  HMMA.16816.F32 R20, R132.reuse, R144, R20 ;  /* 0x000000908414723c */ /* 0x042fe60000001814 */
[----:B------:R-:W-:Y:S01]  /*10b20*/  @P0 LOP3.LUT R214, R214, 0x1, RZ, 0xfc, !PT ;  /* 0x00000001d6d60812 */ /* 0x000fe200078efcff */
[----:B------:R4:W-:Y:S04]  /*10b30*/  LDGSTS.E.BYPASS.LTC128B.128 [R208+0x2100], [R170.64], !P4 ;  /* 0x02100000aad07fae */ /* 0x0009e8000e101d4a */
[C---:B------:R-:W-:Y:S02]  /*10b40*/  HMMA.16816.F32 R24, R132.reuse, R146, R24 ;  /* 0x000000928418723c */ /* 0x040fe40000001818 */
[----:B------:R4:W-:Y:S06]  /*10b50*/  LDGSTS.E.BYPASS.LTC128B.128 [R208+0x5900], [R170.64+0x80], !P5 ;  /* 0x05900080aad07fae */ /* 0x0009ec000e901d4a */
[C---:B------:R-:W-:Y:S01]  /*10b60*/  HMMA.16816.F32 R28, R132.reuse, R148, R28 ;  /* 0x00000094841c723c */ /* 0x040fe2000000181c */
[----:B------:R1:W-:Y:S06]  /*10b70*/  @!P2 LDGSTS.E.BYPASS.LTC128B.128 [R210+0x3100], [R176.64], !P4 ;  /* 0x03100000b0d2afae */ /* 0x0003ec000e101d4a */
[----:B------:R1:W-:Y:S01]  /*10b80*/  @!P2 LDGSTS.E.BYPASS.LTC128B.128 [R210+0x6900], [R176.64+0x80], !P5 ;  /* 0x06900080b0d2afae */ /* 0x0003e2000e901d4a */
[C---:B------:R-:W-:Y:S05]  /*10b90*/  HMMA.16816.F32 R32, R132.reuse, R150, R32 ;  /* 0x000000968420723c */ /* 0x040fea0000001820 */
[----:B------:R-:W5:Y:S03]  /*10ba0*/  LDSM.16.M88.4 R140, [R0] ;  /* 0x00000000008c783b */ /* 0x000f660000000200 */
[C---:B---3--:R-:W-:Y:S03]  /*10bb0*/  HMMA.16816.F32 R36, R132.reuse, R136, R36 ;  /* 0x000000888424723c */ /* 0x048fe60000001824 */
[----:B------:R-:W0:Y:S05]  /*10bc0*/  LDGDEPBAR ;  /* 0x00000000000079af */ /* 0x000e2a0000000000 */
[C---:B------:R-:W-:Y:S01]  /*10bd0*/  HMMA.16816.F32 R40, R132.reuse, R138, R40 ;  /* 0x0000008a8428723c */ /* 0x040fe20000001828 */
[----:B------:R-:W3:Y:S06]  /*10be0*/  LDSM.16.M88.4 R144, [R0+0x800] ;  /* 0x000800000090783b */ /* 0x000eec0000000200 */
[----:B------:R-:W2:Y:S01]  /*10bf0*/  LDSM.16.M88.4 R136, [R0+0x1000] ;  /* 0x001000000088783b */ /* 0x000ea20000000200 */
[C---:B------:R-:W-:Y:S05]  /*10c00*/  HMMA.16816.F32 R44, R132.reuse, R152, R44 ;  /* 0x00000098842c723c */ /* 0x040fea000000182c */
[----:B------:R-:W2:Y:S03]  /*10c10*/  LDSM.16.M88.4 R148, [R0+0x1800] ;  /* 0x001800000094783b */ /* 0x000ea60000000200 */
[C---:B------:R-:W-:Y:S03]  /*10c20*/  HMMA.16816.F32 R48, R132.reuse, R154, R48 ;  /* 0x0000009a8430723c */ /* 0x040fe60000001830 */
[----:B------:R-:W2:Y:S05]  /*10c30*/  LDSM.16.M88.4 R152, [R0+0x2000] ;  /* 0x002000000098783b */ /* 0x000eaa0000000200 */
[C---:B------:R-:W-:Y:S01]  /*10c40*/  HMMA.16816.F32 R52, R132.reuse, R156, R52 ;  /* 0x0000009c8434723c */ /* 0x040fe20000001834 */
[----:B----4-:R-:W-:Y:S06]  /*10c50*/  LDSM.16.M88.4 R168, [R200+-0x3000] ;  /* 0xffd00000c8a8783b */ /* 0x010fec0000000200 */
[----:B-1----:R-:W-:Y:S01]  /*10c60*/  LDSM.16.M88.4 R176, [R201+0x5000] ;  /* 0x00500000c9b0783b */ /* 0x002fe20000000200 */
[----:B------:R-:W-:Y:S05]  /*10c70*/  HMMA.16816.F32 R56, R132, R158, R56 ;  /* 0x0000009e8438723c */ /* 0x000fea0000001838 */
[----:B------:R-:W-:Y:S03]  /*10c80*/  LDSM.16.M88.4 R156, [R200+-0x3800] ;  /* 0xffc80000c89c783b */ /* 0x000fe60000000200 */
[C---:B-----5:R-:W-:Y:S03]  /*10c90*/  HMMA.16816.F32 R4, R160.reuse, R140, R4 ;  /* 0x0000008ca004723c */ /* 0x060fe60000001804 */
[----:B------:R-:W-:Y:S05]  /*10ca0*/  LDSM.16.M88.4 R188, [R0+0x5000] ;  /* 0x0050000000bc783b */ /* 0x000fea0000000200 */
[C---:B------:R-:W-:Y:S01]  /*10cb0*/  HMMA.16816.F32 R8, R160.reuse, R142, R8 ;  /* 0x0000008ea008723c */ /* 0x040fe20000001808 */
[----:B------:R-:W1:Y:S06]  /*10cc0*/  LDSM.16.M88.4 R140, [R0+0x2800] ;  /* 0x00280000008c783b */ /* 0x000e6c0000000200 */
[----:B------:R-:W-:Y:S01]  /*10cd0*/  LDSM.16.M88.4 R196, [R200+0x3000] ;  /* 0x00300000c8c4783b */ /* 0x000fe20000000200 */
[C---:B---3--:R-:W-:Y:S08]  /*10ce0*/  HMMA.16816.F32 R12, R160.reuse, R144, R12 ;  /* 0x00000090a00c723c */ /* 0x048ff0000000180c */
[C---:B------:R-:W-:Y:S01]  /*10cf0*/  HMMA.16816.F32 R16, R160.reuse, R146, R16 ;  /* 0x00000092a010723c */ /* 0x040fe20000001810 */
[----:B------:R-:W3:Y:S07]  /*10d00*/  LDSM.16.M88.4 R144, [R0+0x3000] ;  /* 0x003000000090783b */ /* 0x000eee0000000200 */
[C---:B--2---:R-:W-:Y:S08]  /*10d10*/  HMMA.16816.F32 R20, R160.reuse, R136, R20 ;  /* 0x00000088a014723c */ /* 0x044ff00000001814 */
[C---:B------:R-:W-:Y:S01]  /*10d20*/  HMMA.16816.F32 R24, R160.reuse, R138, R24 ;  /* 0x0000008aa018723c */ /* 0x040fe20000001818 */
[----:B------:R-:W2:Y:S07]  /*10d30*/  LDSM.16.M88.4 R136, [R200+-0x2800] ;  /* 0xffd80000c888783b */ /* 0x000eae0000000200 */
[C---:B------:R-:W-:Y:S08]  /*10d40*/  HMMA.16816.F32 R28, R160.reuse, R148, R28 ;  /* 0x00000094a01c723c */ /* 0x040ff0000000181c */
[C---:B------:R-:W-:Y:S01]  /*10d50*/  HMMA.16816.F32 R32, R160.reuse, R150, R32 ;  /* 0x00000096a020723c */ /* 0x040fe20000001820 */
[----:B------:R-:W4:Y:S07]  /*10d60*/  LDSM.16.M88.4 R148, [R200+-0x2000] ;  /* 0xffe00000c894783b */ /* 0x000f2e0000000200 */
[C---:B------:R-:W-:Y:S08]  /*10d70*/  HMMA.16816.F32 R36, R160.reuse, R152, R36 ;  /* 0x00000098a024723c */ /* 0x040ff00000001824 */
[C---:B------:R-:W-:Y:S01]  /*10d80*/  HMMA.16816.F32 R40, R160.reuse, R154, R40 ;  /* 0x0000009aa028723c */ /* 0x040fe20000001828 */
[----:B------:R-:W-:Y:S07]  /*10d90*/  LDSM.16.M88.4 R152, [R200+-0x800] ;  /* 0xfff80000c898783b */ /* 0x000fee0000000200 */
[C---:B-1----:R-:W-:Y:S08]  /*10da0*/  HMMA.16816.F32 R44, R160.reuse, R140, R44 ;  /* 0x0000008ca02c723c */ /* 0x042ff0000000182c */
[C---:B------:R-:W-:Y:S01]  /*10db0*/  HMMA.16816.F32 R48, R160.reuse, R142, R48 ;  /* 0x0000008ea030723c */ /* 0x040fe20000001830 */
[----:B------:R-:W1:Y:S07]  /*10dc0*/  LDSM.16.M88.4 R140, [R200+-0x1800] ;  /* 0xffe80000c88c783b */ /* 0x000e6e0000000200 */
[C---:B---3--:R-:W-:Y:S08]  /*10dd0*/  HMMA.16816.F32 R52, R160.reuse, R144, R52 ;  /* 0x00000090a034723c */ /* 0x048ff00000001834 */
[----:B------:R-:W-:Y:S01]  /*10de0*/  HMMA.16816.F32 R56, R160, R146, R56 ;  /* 0x00000092a038723c */ /* 0x000fe20000001838 */
[----:B------:R-:W3:Y:S07]  /*10df0*/  LDSM.16.M88.4 R144, [R200+-0x1000] ;  /* 0xfff00000c890783b */ /* 0x000eee0000000200 */
        /* <DEDUP_REMOVED lines=9> */
[C---:B----4-:R-:W-:Y:S08]  /*10e90*/  HMMA.16816.F32 R28, R164.reuse, R148, R28 ;  /* 0x00000094a41c723c */ /* 0x050ff0000000181c */
[C---:B------:R-:W-:Y:S01]  /*10ea0*/  HMMA.16816.F32 R32, R164.reuse, R150, R32 ;  /* 0x00000096a420723c */ /* 0x040fe20000001820 */
[----:B------:R-:W4:Y:S07]  /*10eb0*/  LDSM.16.M88.4 R148, [R201+0x5800] ;  /* 0x00580000c994783b */ /* 0x000f2e0000000200 */
[C---:B-1----:R-:W-:Y:S08]  /*10ec0*/  HMMA.16816.F32 R36, R164.reuse, R140, R36 ;  /* 0x0000008ca424723c */ /* 0x042ff00000001824 */
        /* <DEDUP_REMOVED lines=22> */
[----:B------:R-:W4:Y:S07]  /*11030*/  LDSM.16.M88.4 R148, [R206+0x4800] ;  /* 0x00480000ce94783b */ /* 0x000f2e0000000200 */
        /* <DEDUP_REMOVED lines=8> */
[----:B------:R-:W5:Y:S07]  /*110c0*/  LDSM.16.M88.4 R152, [R0+0x4000] ;  /* 0x004000000098783b */ /* 0x000f6e0000000200 */
[C---:B--2---:R-:W-:Y:S08]  /*110d0*/  HMMA.16816.F32 R12, R180.reuse, R136, R12 ;  /* 0x00000088b40c723c */ /* 0x044ff0000000180c */
[C---:B------:R-:W-:Y:S01]  /*110e0*/  HMMA.16816.F32 R16, R180.reuse, R138, R16 ;  /* 0x0000008ab410723c */ /* 0x040fe20000001810 */
[----:B------:R-:W2:Y:S07]  /*110f0*/  LDSM.16.M88.4 R136, [R0+0x4800] ;  /* 0x004800000088783b */ /* 0x000eae0000000200 */
[C---:B----4-:R-:W-:Y:S08]  /*11100*/  HMMA.16816.F32 R20, R180.reuse, R148, R20 ;  /* 0x00000094b414723c */ /* 0x050ff00000001814 */
        /* <DEDUP_REMOVED lines=8> */
[C---:B---3--:R-:W-:Y:S08]  /*11190*/  HMMA.16816.F32 R44, R180.reuse, R144, R44 ;  /* 0x00000090b42c723c */ /* 0x048ff0000000182c */
[C---:B------:R-:W-:Y:S01]  /*111a0*/  HMMA.16816.F32 R48, R180.reuse, R146, R48 ;  /* 0x00000092b430723c */ /* 0x040fe20000001830 */
[----:B------:R-:W3:Y:S07]  /*111b0*/  LDSM.16.M88.4 R144, [R0+0x6000] ;  /* 0x006000000090783b */ /* 0x000eee0000000200 */
[C---:B------:R-:W-:Y:S08]  /*111c0*/  HMMA.16816.F32 R52, R180.reuse, R168, R52 ;  /* 0x000000a8b434723c */ /* 0x040ff00000001834 */
[----:B------:R-:W-:Y:S01]  /*111d0*/  HMMA.16816.F32 R56, R180, R170, R56 ;  /* 0x000000aab438723c */ /* 0x000fe20000001838 */
        /* <DEDUP_REMOVED lines=9> */
[----:B------:R-:W2:Y:S07]  /*11270*/  LDSM.16.M88.4 R136, [R200] ;  /* 0x00000000c888783b */ /* 0x000eae0000000200 */
[C---:B------:R-:W-:Y:S08]  /*11280*/  HMMA.16816.F32 R28, R184.reuse, R188, R28 ;  /* 0x000000bcb81c723c */ /* 0x040ff0000000181c */
[C---:B------:R-:W-:Y:S01]  /*11290*/  HMMA.16816.F32 R32, R184.reuse, R190, R32 ;  /* 0x000000beb820723c */ /* 0x040fe20000001820 */
[----:B------:R-:W4:Y:S01]  /*112a0*/  LDSM.16.M88.4 R188, [R200+0x2800] ;  /* 0x00280000c8bc783b */ /* 0x000f220000000200 */
[----:B------:R-:W-:Y:S05]  /*112b0*/  DEPBAR.LE SB0, 0x0 ;  /* 0x000080000000791a */ /* 0x000fea0000000000 */
[----:B------:R-:W-:Y:S01]  /*112c0*/  BAR.SYNC.DEFER_BLOCKING 0x0 ;  /* 0x0000000000007b1d */ /* 0x000fe20000010000 */
[C---:B-1----:R-:W-:Y:S08]  /*112d0*/  HMMA.16816.F32 R36, R184.reuse, R140, R36 ;  /* 0x0000008cb824723c */ /* 0x042ff00000001824 */
[C---:B------:R-:W-:Y:S08]  /*112e0*/  HMMA.16816.F32 R40, R184.reuse, R142, R40 ;  /* 0x0000008eb828723c */ /* 0x040ff00000001828 */
[C---:B---3--:R-:W-:Y:S08]  /*112f0*/  HMMA.16816.F32 R44, R184.reuse, R144, R44 ;  /* 0x00000090b82c723c */ /* 0x048ff0000000182c */
[C---:B------:R-:W-:Y:S08]  /*11300*/  HMMA.16816.F32 R48, R184.reuse, R146, R48 ;  /* 0x00000092b830723c */ /* 0x040ff00000001830 */
[C---:B------:R-:W-:Y:S08]  /*11310*/  HMMA.16816.F32 R52, R184.reuse, R148, R52 ;  /* 0x00000094b834723c */ /* 0x040ff00000001834 */
[----:B------:R-:W-:Y:S08]  /*11320*/  HMMA.16816.F32 R56, R184, R150, R56 ;  /* 0x00000096b838723c */ /* 0x000ff00000001838 */
        /* <DEDUP_REMOVED lines=13> */
[----:B------:R-:W-:Y:S01]  /*11400*/  HMMA.16816.F32 R56, R192, R198, R56 ;  /* 0x000000c6c038723c */ /* 0x000fe20000001838 */
[----:B------:R-:W-:Y:S07]  /*11410*/  @!UPT UIADD3 URZ, URZ, URZ, URZ ;  /* 0x0000003f3f3ff290 */ /* 0x000fee000fffe03f */
[----:B------:R-:W-:-:S11]  /*11420*/  @!P0 BRA `(.L_x_1671) ;  /* 0x0000034000008947 */ /* 0x000fd60003800000 */
[----:B------:R-:W-:Y:S02]  /*11430*/  IADD3 R0, R211, -0x1, RZ ;  /* 0xffffffffd3007810 */ /* 0x000fe40007ffe0ff */
[C---:B------:R-:W-:Y:S02]  /*11440*/  ISETP.GE.AND P2, PT, R212.reuse, 0x21, PT ;  /* 0x00000021d400780c */ /* 0x040fe40003f46270 */
[----:B------:R-:W-:Y:S02]  /*11450*/  SHF.R.S32.HI R2, RZ, 0x1f, R0 ;  /* 0x0000001fff027819 */ /* 0x000fe40000011400 */
        /* <DEDUP_REMOVED lines=49> */
.L_x_1671:
[----:B------:R-:W-:Y:S05]  /*11770*/  BSYNC B0 ;  /* 0x0000000000007941 */ /* 0x000fea0003800000 */
.L_x_1670:
        /* <DEDUP_REMOVED lines=88> */
[----:B------:R-:W-:Y:S02]  /*11d00*/  FFMA.FTZ R35, R35, c[0x0][0x2d0], -R108 ;  /* 0x0000b40023237a23 */ /* 0x000fe4000001086c */
        /* <DEDUP_REMOVED lines=60> */
[----:B------:R-:W-:Y:S01]  /*120d0*/  FFMA.FTZ R16, R16, c[0x0][0x2d0], -R110 ;  /* 0x0000b40010107a23 */ /* 0x000fe2000001086e */
[----:B--2---:R-:W-:Y:S01]  /*120e0*/  F2FP.PACK_AB R114, R224, R225 ;  /* 0x000000e1e072723e */ /* 0x004fe200000000ff */
[----:B------:R-:W-:Y:S02]  /*120f0*/  FFMA.FTZ R4, R10, c[0x0][0x2d0], -R108 ;  /* 0x0000b4000a047a23 */ /* 0x000fe4000001086c */
[----:B------:R-:W-:Y:S02]  /*12100*/  FMUL.FTZ R10, R0, R118 ;  /* 0x00000076000a7220 */ /* 0x000fe40000410000 */
[----:B------:R-:W-:Y:S01]  /*12110*/  FFMA.FTZ R17, R17, c[0x0][0x2d0], -R110 ;  /* 0x0000b40011117a23 */ /* 0x000fe2000001086e */
        /* <DEDUP_REMOVED lines=15> */
[----:B--2---:R-:W-:Y:S02]  /*12210*/  FFMA.FTZ R4, R11, c[0x0][0x2d0], -R108 ;  /* 0x0000b4000b047a23 */ /* 0x004fe4000001086c */
        /* <DEDUP_REMOVED lines=30> */
[--C-:B------:R-:W-:Y:S01]  /*12400*/  FFMA.FTZ R33, R33, c[0x0][0x2d0], -R110.reuse ;  /* 0x0000b40021217a23 */ /* 0x100fe2000001086e */
[----:B------:R-:W3:Y:S01]  /*12410*/  LDSM.16.MT88.4 R136, [R202+0x3800] ;  /* 0x00380000ca88783b */ /* 0x000ee20000004200 */
[C---:B------:R-:W-:Y:S03]  /*12420*/  HMMA.16816.F32 R60, R112.reuse, R140, R60 ;  /* 0x0000008c703c723c */ /* 0x040fe6000000183c */
[----:B------:R5:W1:Y:S01]  /*12430*/  MUFU.EX2 R176, R23 ;  /* 0x0000001700b07308 */ /* 0x000a620000000800 */
[--C-:B------:R-:W-:Y:S02]  /*12440*/  FFMA.FTZ R36, R36, c[0x0][0x2d0], -R110.reuse ;  /* 0x0000b40024247a23 */ /* 0x100fe4000001086e */
[----:B------:R-:W-:Y:S02]  /*12450*/  FFMA.FTZ R40, R40, c[0x0][0x2d0], -R110 ;  /* 0x0000b40028287a23 */ /* 0x000fe4000001086e */
[C---:B------:R-:W-:Y:S01]  /*12460*/  HMMA.16816.F32 R64, R112.reuse, R142, R64 ;  /* 0x0000008e7040723c */ /* 0x040fe20000001840 */
[----:B------:R-:W1:Y:S03]  /*12470*/  LDSM.16.MT88.4 R140, [R203+0x3800] ;  /* 0x00380000cb8c783b */ /* 0x000e660000004200 */
[----:B------:R-:W-:Y:S01]  /*12480*/  FFMA.FTZ R43, R43, c[0x0][0x2d0], -R108 ;  /* 0x0000b4002b2b7a23 */ /* 0x000fe2000001086c */
[----:B------:R-:W1:Y:S01]  /*12490*/  MUFU.EX2 R171, R24 ;  /* 0x0000001800ab7308 */ /* 0x000e620000000800 */
[----:B------:R-:W-:Y:S02]  /*124a0*/  FFMA.FTZ R2, R2, R228, R227 ;  /* 0x000000e402027223 */ /* 0x000fe400000100e3 */
[C---:B------:R-:W-:Y:S04]  /*124b0*/  HMMA.16816.F32 R68, R112.reuse, R144, R68 ;  /* 0x000000907044723c */ /* 0x040fe80000001844 */
[----:B------:R-:W-:Y:S02]  /*124c0*/  FFMA.FTZ R0, R0, R229, R223 ;  /* 0x000000e500007223 */ /* 0x000fe400000100df */
        /* <DEDUP_REMOVED lines=17> */
[----:B------:R-:W3:Y:S01]  /*125e0*/  MUFU.EX2 R159, R28 ;  /* 0x0000001c009f7308 */ /* 0x000ee20000000800 */
[----:B------:R-:W-:Y:S02]  /*125f0*/  FADD.FTZ R2, R198, R2 ;  /* 0x00000002c6027221 */ /* 0x000fe40000010000 */
[C---:B------:R-:W-:Y:S01]  /*12600*/  HMMA.16816.F32 R88, R112.reuse, R138, R88 ;  /* 0x0000008a7058723c */ /* 0x040fe20000001858 */
[----:B------:R-:W3:Y:S03]  /*12610*/  LDSM.16.MT88.4 R136, [R202+0x800] ;  /* 0x00080000ca88783b */ /* 0x000ee60000004200 */
[----:B------:R-:W-:Y:S02]  /*12620*/  FADD.FTZ R0, R196, R0 ;  /* 0x00000000c4007221 */ /* 0x000fe40000010000 */
[----:B------:R-:W-:Y:S01]  /*12630*/  FADD.FTZ R2, R191, R2 ;  /* 0x00000002bf027221 */ /* 0x000fe20000010000 */
[----:B------:R-:W-:Y:S01]  /*12640*/  MUFU.EX2 R158, R29 ;  /* 0x0000001d009e7308 */ /* 0x000fe20000000800 */
[C---:B-1----:R-:W-:Y:S01]  /*12650*/  HMMA.16816.F32 R12, R112.reuse, R140, R12 ;  /* 0x0000008c700c723c */ /* 0x042fe2000000180c */
[----:B--2---:R-:W-:Y:S03]  /*12660*/  LDSM.16.MT88.4 R24, [R203+0x1000] ;  /* 0x00100000cb18783b */ /* 0x004fe60000004200 */
[----:B------:R-:W-:Y:S02]  /*12670*/  FADD.FTZ R0, R189, R0 ;  /* 0x00000000bd007221 */ /* 0x000fe40000010000 */
[----:B------:R-:W-:Y:S02]  /*12680*/  FADD.FTZ R2, R190, R2 ;  /* 0x00000002be027221 */ /* 0x000fe40000010000 */
[C---:B------:R-:W-:Y:S01]  /*12690*/  HMMA.16816.F32 R92, R112.reuse, R142, R92 ;  /* 0x0000008e705c723c */ /* 0x040fe2000000185c */
[----:B------:R-:W1:Y:S01]  /*126a0*/  MUFU.EX2 R157, R30 ;  /* 0x0000001e009d7308 */ /* 0x000e620000000800 */
[----:B------:R-:W-:Y:S02]  /*126b0*/  LDSM.16.MT88.4 R140, [R204+0x4000] ;  /* 0x00400000cc8c783b */ /* 0x000fe40000004200 */
[----:B------:R-:W-:Y:S02]  /*126c0*/  FADD.FTZ R0, R188, R0 ;  /* 0x00000000bc007221 */ /* 0x000fe40000010000 */
[----:B----4-:R-:W-:Y:S02]  /*126d0*/  FADD.FTZ R2, R179, R2 ;  /* 0x00000002b3027221 */ /* 0x010fe40000010000 */
[----:B------:R-:W-:Y:S01]  /*126e0*/  FADD.FTZ R0, R177, R0 ;  /* 0x00000000b1007221 */ /* 0x000fe20000010000 */
[C---:B-----5:R-:W-:Y:S02]  /*126f0*/  HMMA.16816.F32 R96, R112.reuse, R116, R96 ;  /* 0x000000747060723c */ /* 0x060fe40000001860 */
[----:B------:R-:W2:Y:S01]  /*12700*/  MUFU.EX2 R155, R32 ;  /* 0x00000020009b7308 */ /* 0x000ea20000000800 */
[----:B------:R-:W-:Y:S02]  /*12710*/  FADD.FTZ R2, R178, R2 ;  /* 0x00000002b2027221 */ /* 0x000fe40000010000 */
[----:B------:R-:W-:Y:S02]  /*12720*/  FADD.FTZ R0, R176, R0 ;  /* 0x00000000b0007221 */ /* 0x000fe40000010000 */
[----:B------:R-:W-:Y:S01]  /*12730*/  FADD.FTZ R2, R171, R2 ;  /* 0x00000002ab027221 */ /* 0x000fe20000010000 */
[C---:B------:R-:W-:Y:S01]  /*12740*/  HMMA.16816.F32 R100, R112.reuse, R118, R100 ;  /* 0x000000767064723c */ /* 0x040fe20000001864 */
[----:B------:R-:W4:Y:S03]  /*12750*/  LDSM.16.MT88.4 R116, [R203+0x800] ;  /* 0x00080000cb74783b */ /* 0x000f260000004200 */
[----:B------:R-:W5:Y:S01]  /*12760*/  MUFU.EX2 R154, R33 ;  /* 0x00000021009a7308 */ /* 0x000f620000000800 */
[----:B------:R-:W-:Y:S02]  /*12770*/  FADD.FTZ R0, R169, R0 ;  /* 0x00000000a9007221 */ /* 0x000fe40000010000 */
[----:B------:R-:W-:Y:S01]  /*12780*/  FADD.FTZ R2, R170, R2 ;  /* 0x00000002aa027221 */ /* 0x000fe20000010000 */
[C---:B------:R-:W-:Y:S04]  /*12790*/  HMMA.16816.F32 R16, R112.reuse, R120, R16 ;  /* 0x000000787010723c */ /* 0x040fe80000001810 */
[----:B------:R-:W-:Y:S02]  /*127a0*/  FADD.FTZ R0, R168, R0 ;  /* 0x00000000a8007221 */ /* 0x000fe40000010000 */
[----:B------:R-:W-:Y:S01]  /*127b0*/  MUFU.EX2 R153, R34 ;  /* 0x0000002200997308 */ /* 0x000fe20000000800 */
[----:B---3--:R-:W-:Y:S01]  /*127c0*/  FADD.FTZ R2, R159, R2 ;  /* 0x000000029f027221 */ /* 0x008fe20000010000 */
[----:B------:R-:W-:Y:S01]  /*127d0*/  HMMA.16816.F32 R104, R112, R122, R104 ;  /* 0x0000007a7068723c */ /* 0x000fe20000001868 */
[----:B------:R-:W3:Y:S03]  /*127e0*/  LDSM.16.MT88.4 R120, [R205+0x800] ;  /* 0x00080000cd78783b */ /* 0x000ee60000004200 */
[----:B-1----:R-:W-:Y:S02]  /*127f0*/  FADD.FTZ R0, R157, R0 ;  /* 0x000000009d007221 */ /* 0x002fe40000010000 */
[----:B------:R-:W-:Y:S01]  /*12800*/  FADD.FTZ R2, R158, R2 ;  /* 0x000000029e027221 */ /* 0x000fe20000010000 */
[----:B------:R-:W-:Y:S01]  /*12810*/  F2FP.PACK_AB R112, R198, R199 ;  /* 0x000000c7c670723e */ /* 0x000fe200000000ff */
[----:B------:R1:W-:Y:S01]  /*12820*/  MUFU.EX2 R152, R35 ;  /* 0x0000002300987308 */ /* 0x0003e20000000800 */
[----:B------:R-:W-:Y:S03]  /*12830*/  F2FP.PACK_AB R113, R196, R197 ;  /* 0x000000c5c471723e */ /* 0x000fe600000000ff */
[----:B------:R-:W-:Y:S01]  /*12840*/  F2FP.PACK_AB R114, R190, R191 ;  /* 0x000000bfbe72723e */ /* 0x000fe200000000ff */
[----:B--2---:R-:W-:Y:S01]  /*12850*/  FADD.FTZ R2, R155, R2 ;  /* 0x000000029b027221 */ /* 0x004fe20000010000 */
[----:B------:R-:W-:Y:S03]  /*12860*/  F2FP.PACK_AB R115, R188, R189 ;  /* 0x000000bdbc73723e */ /* 0x000fe600000000ff */
[----:B-----5:R-:W-:Y:S01]  /*12870*/  FADD.FTZ R2, R154, R2 ;  /* 0x000000029a027221 */ /* 0x020fe20000010000 */
[----:B------:R-:W2:Y:S03]  /*12880*/  MUFU.EX2 R151, R36 ;  /* 0x0000002400977308 */ /* 0x000ea60000000800 */
[C---:B------:R-:W-:Y:S07]  /*12890*/  HMMA.16816.F32 R4, R112.reuse, R136, R4 ;  /* 0x000000887004723c */ /* 0x040fee0000001804 */
[----:B------:R-:W-:Y:S01]  /*128a0*/  MUFU.EX2 R147, R40 ;  /* 0x0000002800937308 */ /* 0x000fe20000000800 */
[C---:B------:R-:W-:Y:S01]  /*128b0*/  HMMA.16816.F32 R8, R112.reuse, R138, R8 ;  /* 0x0000008a7008723c */ /* 0x040fe20000001808 */
[----:B------:R-:W5:Y:S07]  /*128c0*/  LDSM.16.MT88.4 R136, [R202+0x4000] ;  /* 0x00400000ca88783b */ /* 0x000f6e0000004200 */
[C---:B----4-:R-:W-:Y:S01]  /*128d0*/  HMMA.16816.F32 R60, R112.reuse, R116, R60 ;  /* 0x00000074703c723c */ /* 0x050fe2000000183c */
[----:B-1----:R-:W-:Y:S01]  /*128e0*/  LDSM.16.MT88.4 R32, [R203+0x1800] ;  /* 0x00180000cb20783b */ /* 0x002fe20000004200 */
[----:B------:R-:W-:Y:S02]  /*128f0*/  MUFU.EX2 R144, R43 ;  /* 0x0000002b00907308 */ /* 0x000fe40000000800 */
[----:B--2---:R-:W-:Y:S04]  /*12900*/  FADD.FTZ R2, R151, R2 ;  /* 0x0000000297027221 */ /* 0x004fe80000010000 */
[C---:B------:R-:W-:Y:S01]  /*12910*/  HMMA.16816.F32 R64, R112.reuse, R118, R64 ;  /* 0x000000767040723c */ /* 0x040fe20000001840 */
[----:B------:R-:W1:Y:S07]  /*12920*/  LDSM.16.MT88.4 R116, [R205+0x4000] ;  /* 0x00400000cd74783b */ /* 0x000e6e0000004200 */
[C---:B---3--:R-:W-:Y:S08]  /*12930*/  HMMA.16816.F32 R68, R112.reuse, R120, R68 ;  /* 0x000000787044723c */ /* 0x048ff00000001844 */
[C---:B------:R-:W-:Y:S01]  /*12940*/  HMMA.16816.F32 R72, R112.reuse, R122, R72 ;  /* 0x0000007a7048723c */ /* 0x040fe20000001848 */
[----:B------:R-:W2:Y:S07]  /*12950*/  LDSM.16.MT88.4 R120, [R202+0x1000] ;  /* 0x00100000ca78783b */ /* 0x000eae0000004200 */
[C---:B------:R-:W-:Y:S08]  /*12960*/  HMMA.16816.F32 R76, R112.reuse, R124, R76 ;  /* 0x0000007c704c723c */ /* 0x040ff0000000184c */
[C---:B------:R-:W-:Y:S01]  /*12970*/  HMMA.16816.F32 R80, R112.reuse, R126, R80 ;  /* 0x0000007e7050723c */ /* 0x040fe20000001850 */
[----:B------:R-:W-:Y:S07]  /*12980*/  LDSM.16.MT88.4 R124, [R204+0x4800] ;  /* 0x00480000cc7c783b */ /* 0x000fee0000004200 */
[C---:B-----5:R-:W-:Y:S08]  /*12990*/  HMMA.16816.F32 R84, R112.reuse, R136, R84 ;  /* 0x000000887054723c */ /* 0x060ff00000001854 */
[C---:B------:R-:W-:Y:S08]  /*129a0*/  HMMA.16816.F32 R88, R112.reuse, R138, R88 ;  /* 0x0000008a7058723c */ /* 0x040ff00000001858 */
[C---:B------:R-:W-:Y:S07]  /*129b0*/  HMMA.16816.F32 R12, R112.reuse, R20, R12 ;  /* 0x00000014700c723c */ /* 0x040fee000000180c */
[----:B------:R-:W-:Y:S01]  /*129c0*/  F2FP.PACK_AB R20, R178, R179 ;  /* 0x000000b3b214723e */ /* 0x000fe200000000ff */
[C---:B------:R-:W-:Y:S04]  /*129d0*/  HMMA.16816.F32 R92, R112.reuse, R22, R92 ;  /* 0x00000016705c723c */ /* 0x040fe8000000185c */
[----:B------:R-:W-:Y:S03]  /*129e0*/  F2FP.PACK_AB R21, R176, R177 ;  /* 0x000000b1b015723e */ /* 0x000fe600000000ff */
[----:B------:R-:W-:Y:S01]  /*129f0*/  F2FP.PACK_AB R22, R170, R171 ;  /* 0x000000abaa16723e */ /* 0x000fe200000000ff */
[C---:B-1----:R-:W-:Y:S04]  /*12a00*/  HMMA.16816.F32 R96, R112.reuse, R116, R96 ;  /* 0x000000747060723c */ /* 0x042fe80000001860 */
[----:B------:R-:W-:Y:S04]  /*12a10*/  F2FP.PACK_AB R23, R168, R169 ;  /* 0x000000a9a817723e */ /* 0x000fe800000000ff */
[C---:B------:R-:W-:Y:S01]  /*12a20*/  HMMA.16816.F32 R100, R112.reuse, R118, R100 ;  /* 0x000000767064723c */ /* 0x040fe20000001864 */
[----:B------:R-:W-:Y:S07]  /*12a30*/  LDSM.16.MT88.4 R116, [R204+0x1000] ;  /* 0x00100000cc74783b */ /* 0x000fee0000004200 */
[C---:B------:R-:W-:Y:S08]  /*12a40*/  HMMA.16816.F32 R16, R112.reuse, R140, R16 ;  /* 0x0000008c7010723c */ /* 0x040ff00000001810 */
[----:B------:R-:W-:Y:S01]  /*12a50*/  HMMA.16816.F32 R104, R112, R142, R104 ;  /* 0x0000008e7068723c */ /* 0x000fe20000001868 */
[----:B------:R-:W1:Y:S07]  /*12a60*/  LDSM.16.MT88.4 R112, [R205+0x1000] ;  /* 0x00100000cd70783b */ /* 0x000e6e0000004200 */
[C---:B--2---:R-:W-:Y:S08]  /*12a70*/  HMMA.16816.F32 R4, R20.reuse, R120, R4 ;  /* 0x000000781404723c */ /* 0x044ff00000001804 */
[C---:B------:R-:W-:Y:S01]  /*12a80*/  HMMA.16816.F32 R8, R20.reuse, R122, R8 ;  /* 0x0000007a1408723c */ /* 0x040fe20000001808 */
[----:B------:R-:W-:Y:S07]  /*12a90*/  LDSM.16.MT88.4 R120, [R205+0x4800] ;  /* 0x00480000cd78783b */ /* 0x000fee0000004200 */
[C---:B------:R-:W-:Y:S07]  /*12aa0*/  HMMA.16816.F32 R60, R20.reuse, R24, R60 ;  /* 0x00000018143c723c */ /* 0x040fee000000183c */
[----:B------:R-:W-:Y:S01]  /*12ab0*/  FFMA.FTZ R24, R31, c[0x0][0x2d0], -R108 ;  /* 0x0000b4001f187a23 */ /* 0x000fe2000001086c */
[C---:B------:R-:W-:Y:S01]  /*12ac0*/  HMMA.16816.F32 R64, R20.reuse, R26, R64 ;  /* 0x0000001a1440723c */ /* 0x040fe20000001840 */
[----:B------:R-:W-:Y:S02]  /*12ad0*/  LDSM.16.MT88.4 R28, [R203+0x4800] ;  /* 0x00480000cb1c783b */ /* 0x000fe40000004200 */
[----:B------:R2:W3:Y:S05]  /*12ae0*/  MUFU.EX2 R156, R24 ;  /* 0x00000018009c7308 */ /* 0x0004ea0000000800 */
[C---:B-1----:R-:W-:Y:S08]  /*12af0*/  HMMA.16816.F32 R68, R20.reuse, R112, R68 ;  /* 0x000000701444723c */ /* 0x042ff00000001844 */
[C---:B------:R-:W-:Y:S01]  /*12b00*/  HMMA.16816.F32 R72, R20.reuse, R114, R72 ;  /* 0x000000721448723c */ /* 0x040fe20000001848 */
[----:B------:R-:W-:Y:S07]  /*12b10*/  LDSM.16.MT88.4 R112, [R202+0x1800] ;  /* 0x00180000ca70783b */ /* 0x000fee0000004200 */
[C---:B------:R-:W-:Y:S01]  /*12b20*/  HMMA.16816.F32 R76, R20.reuse, R116, R76 ;  /* 0x00000074144c723c */ /* 0x040fe2000000184c */
[----:B--2---:R-:W1:Y:S03]  /*12b30*/  LDSM.16.MT88.4 R24, [R202+0x4800] ;  /* 0x00480000ca18783b */ /* 0x004e660000004200 */
[----:B---3--:R-:W-:Y:S04]  /*12b40*/  FADD.FTZ R0, R156, R0 ;  /* 0x000000009c007221 */ /* 0x008fe80000010000 */
[C---:B------:R-:W-:Y:S01]  /*12b50*/  HMMA.16816.F32 R80, R20.reuse, R118, R80 ;  /* 0x000000761450723c */ /* 0x040fe20000001850 */
[----:B------:R-:W-:Y:S03]  /*12b60*/  LDSM.16.MT88.4 R116, [R203+0x2000] ;  /* 0x00200000cb74783b */ /* 0x000fe60000004200 */
[----:B------:R-:W-:Y:S04]  /*12b70*/  FADD.FTZ R0, R153, R0 ;  /* 0x0000000099007221 */ /* 0x000fe80000010000 */
[----:B------:R-:W-:Y:S01]  /*12b80*/  FADD.FTZ R0, R152, R0 ;  /* 0x0000000098007221 */ /* 0x000fe20000010000 */
[C---:B-1----:R-:W-:Y:S08]  /*12b90*/  HMMA.16816.F32 R84, R20.reuse, R24, R84 ;  /* 0x000000181454723c */ /* 0x042ff00000001854 */
[C---:B------:R-:W-:Y:S01]  /*12ba0*/  HMMA.16816.F32 R88, R20.reuse, R26, R88 ;  /* 0x0000001a1458723c */ /* 0x040fe20000001858 */
[----:B------:R-:W1:Y:S07]  /*12bb0*/  LDSM.16.MT88.4 R24, [R205+0x1800] ;  /* 0x00180000cd18783b */ /* 0x000e6e0000004200 */
[C---:B------:R-:W-:Y:S08]  /*12bc0*/  HMMA.16816.F32 R12, R20.reuse, R28, R12 ;  /* 0x0000001c140c723c */ /* 0x040ff0000000180c */
[C---:B------:R-:W-:Y:S01]  /*12bd0*/  HMMA.16816.F32 R92, R20.reuse, R30, R92 ;  /* 0x0000001e145c723c */ /* 0x040fe2000000185c */
[----:B------:R-:W2:Y:S07]  /*12be0*/  LDSM.16.MT88.4 R28, [R204+0x1800] ;  /* 0x00180000cc1c783b */ /* 0x000eae0000004200 */
[C---:B------:R-:W-:Y:S08]  /*12bf0*/  HMMA.16816.F32 R96, R20.reuse, R120, R96 ;  /* 0x000000781460723c */ /* 0x040ff00000001860 */
[C---:B------:R-:W-:Y:S08]  /*12c00*/  HMMA.16816.F32 R100, R20.reuse, R122, R100 ;  /* 0x0000007a1464723c */ /* 0x040ff00000001864 */
[C---:B------:R-:W-:Y:S08]  /*12c10*/  HMMA.16816.F32 R16, R20.reuse, R124, R16 ;  /* 0x0000007c1410723c */ /* 0x040ff00000001810 */
[----:B------:R-:W-:Y:S07]  /*12c20*/  HMMA.16816.F32 R104, R20, R126, R104 ;  /* 0x0000007e1468723c */ /* 0x000fee0000001868 */
[----:B------:R-:W-:Y:S02]  /*12c30*/  F2FP.PACK_AB R20, R158, R159 ;  /* 0x0000009f9e14723e */ /* 0x000fe400000000ff */
[----:B------:R-:W-:Y:S03]  /*12c40*/  F2FP.PACK_AB R21, R156, R157 ;  /* 0x0000009d9c15723e */ /* 0x000fe600000000ff */
[----:B------:R-:W-:Y:S02]  /*12c50*/  F2FP.PACK_AB R22, R154, R155 ;  /* 0x0000009b9a16723e */ /* 0x000fe400000000ff */
[----:B------:R-:W-:Y:S07]  /*12c60*/  F2FP.PACK_AB R23, R152, R153 ;  /* 0x000000999817723e */ /* 0x000fee00000000ff */
[C---:B------:R-:W-:Y:S08]  /*12c70*/  HMMA.16816.F32 R4, R20.reuse, R112, R4 ;  /* 0x000000701404723c */ /* 0x040ff00000001804 */
[C---:B------:R-:W-:Y:S01]  /*12c80*/  HMMA.16816.F32 R8, R20.reuse, R114, R8 ;  /* 0x000000721408723c */ /* 0x040fe20000001808 */
[----:B------:R-:W3:Y:S07]  /*12c90*/  LDSM.16.MT88.4 R112, [R202+0x5000] ;  /* 0x00500000ca70783b */ /* 0x000eee0000004200 */
[C---:B------:R-:W-:Y:S07]  /*12ca0*/  HMMA.16816.F32 R60, R20.reuse, R32, R60 ;  /* 0x00000020143c723c */ /* 0x040fee000000183c */
[----:B------:R-:W-:Y:S01]  /*12cb0*/  FFMA.FTZ R32, R37, c[0x0][0x2d0], -R110 ;  /* 0x0000b40025207a23 */ /* 0x000fe2000001086e */
[C---:B------:R-:W-:Y:S03]  /*12cc0*/  HMMA.16816.F32 R64, R20.reuse, R34, R64 ;  /* 0x000000221440723c */ /* 0x040fe60000001840 */
[----:B------:R4:W5:Y:S05]  /*12cd0*/  MUFU.EX2 R150, R32 ;  /* 0x0000002000967308 */ /* 0x00096a0000000800 */
[C---:B-1----:R-:W-:Y:S07]  /*12ce0*/  HMMA.16816.F32 R68, R20.reuse, R24, R68 ;  /* 0x000000181444723c */ /* 0x042fee0000001844 */
[--C-:B------:R-:W-:Y:S01]  /*12cf0*/  FFMA.FTZ R24, R39, c[0x0][0x2d0], -R108.reuse ;  /* 0x0000b40027187a23 */ /* 0x100fe2000001086c */
[C---:B------:R-:W-:Y:S03]  /*12d00*/  HMMA.16816.F32 R72, R20.reuse, R26, R72 ;  /* 0x0000001a1448723c */ /* 0x040fe60000001848 */
[----:B------:R1:W-:Y:S05]  /*12d10*/  MUFU.EX2 R148, R24 ;  /* 0x0000001800947308 */ /* 0x0003ea0000000800 */
[C---:B--2---:R-:W-:Y:S04]  /*12d20*/  HMMA.16816.F32 R76, R20.reuse, R28, R76 ;  /* 0x0000001c144c723c */ /* 0x044fe8000000184c */
[----:B----4-:R-:W-:Y:S02]  /*12d30*/  FFMA.FTZ R32, R38, c[0x0][0x2d0], -R108 ;  /* 0x0000b40026207a23 */ /* 0x010fe4000001086c */
[----:B------:R-:W-:Y:S01]  /*12d40*/  LDSM.16.MT88.4 R36, [R204+0x5000] ;  /* 0x00500000cc24783b */ /* 0x000fe20000004200 */
[----:B------:R-:W-:Y:S01]  /*12d50*/  FFMA.FTZ R28, R41, c[0x0][0x2d0], -R110 ;  /* 0x0000b400291c7a23 */ /* 0x000fe2000001086e */
[C---:B------:R-:W-:Y:S01]  /*12d60*/  HMMA.16816.F32 R80, R20.reuse, R30, R80 ;  /* 0x0000001e1450723c */ /* 0x040fe20000001850 */
[----:B------:R2:W4:Y:S03]  /*12d70*/  MUFU.EX2 R149, R32 ;  /* 0x0000002000957308 */ /* 0x0005260000000800 */
[----:B-----5:R-:W-:Y:S04]  /*12d80*/  FADD.FTZ R2, R150, R2 ;  /* 0x0000000296027221 */ /* 0x020fe80000010000 */
[C---:B---3--:R-:W-:Y:S03]  /*12d90*/  HMMA.16816.F32 R84, R20.reuse, R112, R84 ;  /* 0x000000701454723c */ /* 0x048fe60000001854 */
[----:B------:R3:W5:Y:S01]  /*12da0*/  MUFU.EX2 R146, R28 ;  /* 0x0000001c00927308 */ /* 0x0007620000000800 */
[----:B-1----:R-:W-:Y:S01]  /*12db0*/  LDSM.16.MT88.4 R24, [R205+0x5000] ;  /* 0x00500000cd18783b */ /* 0x002fe20000004200 */
[----:B------:R-:W-:Y:S03]  /*12dc0*/  FADD.FTZ R2, R147, R2 ;  /* 0x0000000293027221 */ /* 0x000fe60000010000 */
[C---:B------:R-:W-:Y:S04]  /*12dd0*/  HMMA.16816.F32 R88, R20.reuse, R114, R88 ;  /* 0x000000721458723c */ /* 0x040fe80000001858 */
[----:B--2---:R-:W1:Y:S01]  /*12de0*/  LDSM.16.MT88.4 R32, [R203+0x5000] ;  /* 0x00500000cb20783b */ /* 0x004e620000004200 */
[----:B----4-:R-:W-:Y:S04]  /*12df0*/  FADD.FTZ R0, R149, R0 ;  /* 0x0000000095007221 */ /* 0x010fe80000010000 */
[----:B------:R-:W-:Y:S03]  /*12e00*/  FADD.FTZ R0, R148, R0 ;  /* 0x0000000094007221 */ /* 0x000fe60000010000 */
[----:B---3--:R-:W-:Y:S02]  /*12e10*/  FFMA.FTZ R28, R42, c[0x0][0x2d0], -R108 ;  /* 0x0000b4002a1c7a23 */ /* 0x008fe4000001086c */
[----:B------:R-:W-:Y:S01]  /*12e20*/  LDSM.16.MT88.4 R40, [R205+0x2000] ;  /* 0x00200000cd28783b */ /* 0x000fe20000004200 */
[----:B-----5:R-:W-:Y:S01]  /*12e30*/  FADD.FTZ R2, R146, R2 ;  /* 0x0000000292027221 */ /* 0x020fe20000010000 */
[----:B------:R2:W3:Y:S06]  /*12e40*/  MUFU.EX2 R145, R28 ;  /* 0x0000001c00917308 */ /* 0x0004ec0000000800 */
[----:B--2---:R-:W2:Y:S01]  /*12e50*/  LDSM.16.MT88.4 R28, [R202+0x2000] ;  /* 0x00200000ca1c783b */ /* 0x004ea20000004200 */
[----:B---3--:R-:W-:Y:S01]  /*12e60*/  FADD.FTZ R0, R145, R0 ;  /* 0x0000000091007221 */ /* 0x008fe20000010000 */
[C---:B-1----:R-:W-:Y:S03]  /*12e70*/  HMMA.16816.F32 R12, R20.reuse, R32, R12 ;  /* 0x00000020140c723c */ /* 0x042fe6000000180c */
[----:B------:R-:W-:Y:S05]  /*12e80*/  FADD.FTZ R0, R144, R0 ;  /* 0x0000000090007221 */ /* 0x000fea0000010000 */
[C---:B------:R-:W-:Y:S01]  /*12e90*/  HMMA.16816.F32 R92, R20.reuse, R34, R92 ;  /* 0x00000022145c723c */ /* 0x040fe2000000185c */
[----:B------:R-:W-:Y:S07]  /*12ea0*/  LDSM.16.MT88.4 R32, [R202+0x5800] ;  /* 0x00580000ca20783b */ /* 0x000fee0000004200 */
[C---:B------:R-:W-:Y:S08]  /*12eb0*/  HMMA.16816.F32 R96, R20.reuse, R24, R96 ;  /* 0x000000181460723c */ /* 0x040ff00000001860 */
[C---:B------:R-:W-:Y:S01]  /*12ec0*/  HMMA.16816.F32 R100, R20.reuse, R26, R100 ;  /* 0x0000001a1464723c */ /* 0x040fe20000001864 */
[----:B------:R-:W1:Y:S07]  /*12ed0*/  LDSM.16.MT88.4 R24, [R204+0x2000] ;  /* 0x00200000cc18783b */ /* 0x000e6e0000004200 */
[C---:B------:R-:W-:Y:S07]  /*12ee0*/  HMMA.16816.F32 R16, R20.reuse, R36, R16 ;  /* 0x000000241410723c */ /* 0x040fee0000001810 */
[--C-:B------:R-:W-:Y:S01]  /*12ef0*/  FFMA.FTZ R36, R44, c[0x0][0x2d0], -R110.reuse ;  /* 0x0000b4002c247a23 */ /* 0x100fe2000001086e */
[----:B------:R-:W-:Y:S03]  /*12f00*/  HMMA.16816.F32 R104, R20, R38, R104 ;  /* 0x000000261468723c */ /* 0x000fe60000001868 */
[----:B------:R3:W4:Y:S01]  /*12f10*/  MUFU.EX2 R127, R36 ;  /* 0x00000024007f7308 */ /* 0x0007220000000800 */
[--C-:B------:R-:W-:Y:S03]  /*12f20*/  FFMA.FTZ R44, R56, c[0x0][0x2d0], -R110.reuse ;  /* 0x0000b400382c7a23 */ /* 0x100fe6000001086e */
[----:B------:R-:W-:Y:S02]  /*12f30*/  F2FP.PACK_AB R20, R150, R151 ;  /* 0x000000979614723e */ /* 0x000fe400000000ff */
[----:B------:R-:W-:Y:S03]  /*12f40*/  F2FP.PACK_AB R21, R148, R149 ;  /* 0x000000959415723e */ /* 0x000fe600000000ff */
[----:B------:R-:W-:Y:S02]  /*12f50*/  F2FP.PACK_AB R22, R146, R147 ;  /* 0x000000939216723e */ /* 0x000fe400000000ff */
[----:B------:R-:W-:Y:S07]  /*12f60*/  F2FP.PACK_AB R23, R144, R145 ;  /* 0x000000919017723e */ /* 0x000fee00000000ff */
[C---:B--2---:R-:W-:Y:S03]  /*12f70*/  HMMA.16816.F32 R4, R20.reuse, R28, R4 ;  /* 0x0000001c1404723c */ /* 0x044fe60000001804 */
[----:B---3--:R-:W-:Y:S05]  /*12f80*/  FFMA.FTZ R36, R45, c[0x0][0x2d0], -R110 ;  /* 0x0000b4002d247a23 */ /* 0x008fea000001086e */
[C---:B------:R-:W-:Y:S01]  /*12f90*/  HMMA.16816.F32 R8, R20.reuse, R30, R8 ;  /* 0x0000001e1408723c */ /* 0x040fe20000001808 */
[----:B------:R-:W2:Y:S01]  /*12fa0*/  LDSM.16.MT88.4 R28, [R203+0x5800] ;  /* 0x00580000cb1c783b */ /* 0x000ea20000004200 */
[----:B------:R3:W5:Y:S02]  /*12fb0*/  MUFU.EX2 R126, R36 ;  /* 0x00000024007e7308 */ /* 0x0007640000000800 */
[----:B----4-:R-:W-:Y:S04]  /*12fc0*/  FADD.FTZ R2, R127, R2 ;  /* 0x000000027f027221 */ /* 0x010fe80000010000 */
[C---:B------:R-:W-:Y:S08]  /*12fd0*/  HMMA.16816.F32 R60, R20.reuse, R116, R60 ;  /* 0x00000074143c723c */ /* 0x040ff0000000183c */
[C---:B------:R-:W-:Y:S01]  /*12fe0*/  HMMA.16816.F32 R64, R20.reuse, R118, R64 ;  /* 0x000000761440723c */ /* 0x040fe20000001840 */
[----:B------:R-:W-:Y:S07]  /*12ff0*/  LDSM.16.MT88.4 R116, [R202+0x3000] ;  /* 0x00300000ca74783b */ /* 0x000fee0000004200 */
[C---:B------:R-:W-:Y:S01]  /*13000*/  HMMA.16816.F32 R68, R20.reuse, R40, R68 ;  /* 0x000000281444723c */ /* 0x040fe20000001844 */
[----:B---3--:R-:W3:Y:S03]  /*13010*/  LDSM.16.MT88.4 R36, [R205+0x5800] ;  /* 0x00580000cd24783b */ /* 0x008ee60000004200 */
[----:B-----5:R-:W-:Y:S03]  /*13020*/  FADD.FTZ R2, R126, R2 ;  /* 0x000000027e027221 */ /* 0x020fe60000010000 */
[--C-:B------:R-:W-:Y:S01]  /*13030*/  FFMA.FTZ R40, R46, c[0x0][0x2d0], -R108.reuse ;  /* 0x0000b4002e287a23 */ /* 0x100fe2000001086c */
[C---:B------:R-:W-:Y:S03]  /*13040*/  HMMA.16816.F32 R72, R20.reuse, R42, R72 ;  /* 0x0000002a1448723c */ /* 0x040fe60000001848 */
[----:B------:R4:W5:Y:S05]  /*13050*/  MUFU.EX2 R125, R40 ;  /* 0x00000028007d7308 */ /* 0x00096a0000000800 */
[C---:B-1----:R-:W-:Y:S07]  /*13060*/  HMMA.16816.F32 R76, R20.reuse, R24, R76 ;  /* 0x00000018144c723c */ /* 0x042fee000000184c */
[----:B------:R-:W-:Y:S01]  /*13070*/  FFMA.FTZ R24, R47, c[0x0][0x2d0], -R108 ;  /* 0x0000b4002f187a23 */ /* 0x000fe2000001086c */
[C---:B------:R-:W-:Y:S03]  /*13080*/  HMMA.16816.F32 R80, R20.reuse, R26, R80 ;  /* 0x0000001a1450723c */ /* 0x040fe60000001850 */
[----:B------:R1:W1:Y:S05]  /*13090*/  MUFU.EX2 R124, R24 ;  /* 0x00000018007c7308 */ /* 0x00026a0000000800 */
[C---:B------:R-:W-:Y:S01]  /*130a0*/  HMMA.16816.F32 R84, R20.reuse, R32, R84 ;  /* 0x000000201454723c */ /* 0x040fe20000001854 */
[----:B----4-:R-:W-:Y:S03]  /*130b0*/  LDSM.16.MT88.4 R40, [R203+0x6000] ;  /* 0x00600000cb28783b */ /* 0x010fe60000004200 */
[----:B-----5:R-:W-:Y:S03]  /*130c0*/  FADD.FTZ R0, R125, R0 ;  /* 0x000000007d007221 */ /* 0x020fe60000010000 */
[----:B------:R-:W-:Y:S01]  /*130d0*/  FFMA.FTZ R32, R48, c[0x0][0x2d0], -R110 ;  /* 0x0000b40030207a23 */ /* 0x000fe2000001086e */
[C---:B------:R-:W-:Y:S03]  /*130e0*/  HMMA.16816.F32 R88, R20.reuse, R34, R88 ;  /* 0x000000221458723c */ /* 0x040fe60000001858 */
[----:B------:R4:W5:Y:S05]  /*130f0*/  MUFU.EX2 R143, R32 ;  /* 0x00000020008f7308 */ /* 0x00096a0000000800 */
[C---:B--2---:R-:W-:Y:S01]  /*13100*/  HMMA.16816.F32 R12, R20.reuse, R28, R12 ;  /* 0x0000001c140c723c */ /* 0x044fe2000000180c */
[----:B-1----:R-:W1:Y:S03]  /*13110*/  LDSM.16.MT88.4 R24, [R204+0x5800] ;  /* 0x00580000cc18783b */ /* 0x002e660000004200 */
[----:B------:R-:W-:Y:S03]  /*13120*/  FADD.FTZ R0, R124, R0 ;  /* 0x000000007c007221 */ /* 0x000fe60000010000 */
[----:B------:R-:W-:Y:S01]  /*13130*/  FFMA.FTZ R28, R50, c[0x0][0x2d0], -R108 ;  /* 0x0000b400321c7a23 */ /* 0x000fe2000001086c */
[C---:B------:R-:W-:Y:S03]  /*13140*/  HMMA.16816.F32 R92, R20.reuse, R30, R92 ;  /* 0x0000001e145c723c */ /* 0x040fe6000000185c */
[----:B------:R2:W2:Y:S05]  /*13150*/  MUFU.EX2 R141, R28 ;  /* 0x0000001c008d7308 */ /* 0x0004aa0000000800 */
[C---:B---3--:R-:W-:Y:S04]  /*13160*/  HMMA.16816.F32 R96, R20.reuse, R36, R96 ;  /* 0x000000241460723c */ /* 0x048fe80000001860 */
[----:B----4-:R-:W-:Y:S02]  /*13170*/  FFMA.FTZ R32, R49, c[0x0][0x2d0], -R110 ;  /* 0x0000b40031207a23 */ /* 0x010fe4000001086e */
[----:B-----5:R-:W-:Y:S02]  /*13180*/  FADD.FTZ R2, R143, R2 ;  /* 0x000000028f027221 */ /* 0x020fe40000010000 */
[C---:B------:R-:W-:Y:S01]  /*13190*/  HMMA.16816.F32 R100, R20.reuse, R38, R100 ;  /* 0x000000261464723c */ /* 0x040fe20000001864 */
[----:B------:R3:W4:Y:S03]  /*131a0*/  MUFU.EX2 R142, R32 ;  /* 0x00000020008e7308 */ /* 0x0007260000000800 */
[----:B------:R-:W-:Y:S01]  /*131b0*/  FFMA.FTZ R36, R53, c[0x0][0x2d0], -R110 ;  /* 0x0000b40035247a23 */ /* 0x000fe2000001086e */
[----:B--2---:R-:W2:Y:S06]  /*131c0*/  LDSM.16.MT88.4 R28, [R202+0x2800] ;  /* 0x00280000ca1c783b */ /* 0x004eac0000004200 */
[----:B------:R5:W-:Y:S01]  /*131d0*/  MUFU.EX2 R138, R36 ;  /* 0x00000024008a7308 */ /* 0x000be20000000800 */
[----:B------:R-:W-:Y:S01]  /*131e0*/  FADD.FTZ R0, R141, R0 ;  /* 0x000000008d007221 */ /* 0x000fe20000010000 */
[C---:B-1----:R-:W-:Y:S03]  /*131f0*/  HMMA.16816.F32 R16, R20.reuse, R24, R16 ;  /* 0x000000181410723c */ /* 0x042fe60000001810 */
[----:B---3--:R-:W-:Y:S05]  /*13200*/  FFMA.FTZ R32, R51, c[0x0][0x2d0], -R108 ;  /* 0x0000b40033207a23 */ /* 0x008fea000001086c */
[----:B------:R-:W-:Y:S01]  /*13210*/  HMMA.16816.F32 R104, R20, R26, R104 ;  /* 0x0000001a1468723c */ /* 0x000fe20000001868 */
[----:B------:R-:W-:Y:S01]  /*13220*/  LDSM.16.MT88.4 R48, [R204+0x6000] ;  /* 0x00600000cc30783b */ /* 0x000fe20000004200 */
[----:B------:R1:W3:Y:S02]  /*13230*/  MUFU.EX2 R140, R32 ;  /* 0x00000020008c7308 */ /* 0x0002e40000000800 */
[----:B------:R-:W-:Y:S03]  /*13240*/  FFMA.FTZ R24, R52, c[0x0][0x2d0], -R110 ;  /* 0x0000b40034187a23 */ /* 0x000fe6000001086e */
[----:B------:R-:W-:Y:S01]  /*13250*/  F2FP.PACK_AB R20, R126, R127 ;  /* 0x0000007f7e14723e */ /* 0x000fe200000000ff */
[--C-:B-----5:R-:W-:Y:S04]  /*13260*/  FFMA.FTZ R36, R54, c[0x0][0x2d0], -R108.reuse ;  /* 0x0000b40036247a23 */ /* 0x120fe8000001086c */
[----:B------:R5:W5:Y:S01]  /*13270*/  MUFU.EX2 R139, R24 ;  /* 0x00000018008b7308 */ /* 0x000b620000000800 */
[----:B------:R-:W-:Y:S02]  /*13280*/  F2FP.PACK_AB R21, R124, R125 ;  /* 0x0000007d7c15723e */ /* 0x000fe400000000ff */
[----:B----4-:R-:W-:Y:S07]  /*13290*/  F2FP.PACK_AB R22, R142, R143 ;  /* 0x0000008f8e16723e */ /* 0x010fee00000000ff */
[----:B------:R4:W-:Y:S01]  /*132a0*/  MUFU.EX2 R137, R36 ;  /* 0x0000002400897308 */ /* 0x0009e20000000800 */
[----:B-1----:R-:W1:Y:S01]  /*132b0*/  LDSM.16.MT88.4 R32, [R203+0x2800] ;  /* 0x00280000cb20783b */ /* 0x002e620000004200 */
[----:B---3--:R-:W-:Y:S07]  /*132c0*/  F2FP.PACK_AB R23, R140, R141 ;  /* 0x0000008d8c17723e */ /* 0x008fee00000000ff */
[C---:B--2---:R-:W-:Y:S01]  /*132d0*/  HMMA.16816.F32 R4, R20.reuse, R28, R4 ;  /* 0x0000001c1404723c */ /* 0x044fe20000001804 */
[----:B-----5:R-:W2:Y:S06]  /*132e0*/  LDSM.16.MT88.4 R24, [R205+0x2800] ;  /* 0x00280000cd18783b */ /* 0x020eac0000004200 */
[----:B------:R-:W-:Y:S01]  /*132f0*/  FFMA.FTZ R28, R55, c[0x0][0x2d0], -R108 ;  /* 0x0000b400371c7a23 */ /* 0x000fe2000001086c */
[C---:B------:R-:W-:Y:S01]  /*13300*/  HMMA.16816.F32 R8, R20.reuse, R30, R8 ;  /* 0x0000001e1408723c */ /* 0x040fe20000001808 */
[----:B------:R3:W-:Y:S01]  /*13310*/  MUFU.EX2 R55, R44 ;  /* 0x0000002c00377308 */ /* 0x0007e20000000800 */
[----:B----4-:R-:W4:Y:S09]  /*13320*/  LDSM.16.MT88.4 R36, [R204+0x2800] ;  /* 0x00280000cc24783b */ /* 0x010f320000004200 */
[----:B------:R5:W2:Y:S01]  /*13330*/  MUFU.EX2 R136, R28 ;  /* 0x0000001c00887308 */ /* 0x000aa20000000800 */
[C---:B-1----:R-:W-:Y:S01]  /*13340*/  HMMA.16816.F32 R60, R20.reuse, R32, R60 ;  /* 0x00000020143c723c */ /* 0x042fe2000000183c */
[----:B---3--:R-:W-:Y:S06]  /*13350*/  LDSM.16.MT88.4 R44, [R205+0x6000] ;  /* 0x00600000cd2c783b */ /* 0x008fec0000004200 */
[----:B------:R-:W-:Y:S01]  /*13360*/  FFMA.FTZ R32, R57, c[0x0][0x2d0], -R110 ;  /* 0x0000b40039207a23 */ /* 0x000fe2000001086e */
[C---:B------:R-:W-:Y:S01]  /*13370*/  HMMA.16816.F32 R64, R20.reuse, R34, R64 ;  /* 0x000000221440723c */ /* 0x040fe20000001840 */
[----:B-----5:R-:W1:Y:S02]  /*13380*/  LDSM.16.MT88.4 R28, [R202+0x6000] ;  /* 0x00600000ca1c783b */ /* 0x020e640000004200 */
[----:B------:R3:W5:Y:S01]  /*13390*/  MUFU.EX2 R54, R32 ;  /* 0x0000002000367308 */ /* 0x0007620000000800 */
[----:B------:R-:W-:Y:S04]  /*133a0*/  MOV R110, R3 ;  /* 0x00000003006e7202 */ /* 0x000fe80000000f00 */
[C---:B--2---:R-:W-:Y:S08]  /*133b0*/  HMMA.16816.F32 R68, R20.reuse, R24, R68 ;  /* 0x000000181444723c */ /* 0x044ff00000001844 */
[C---:B------:R-:W-:Y:S01]  /*133c0*/  HMMA.16816.F32 R72, R20.reuse, R26, R72 ;  /* 0x0000001a1448723c */ /* 0x040fe20000001848 */
[----:B------:R-:W-:Y:S07]  /*133d0*/  LDSM.16.MT88.4 R24, [R205+0x3000] ;  /* 0x00300000cd18783b */ /* 0x000fee0000004200 */
[C---:B----4-:R-:W-:Y:S04]  /*133e0*/  HMMA.16816.F32 R76, R20.reuse, R36, R76 ;  /* 0x00000024144c723c */ /* 0x050fe8000000184c */
[--C-:B---3--:R-:W-:Y:S02]  /*133f0*/  FFMA.FTZ R32, R58, c[0x0][0x2d0], -R108.reuse ;  /* 0x0000b4003a207a23 */ /* 0x108fe4000001086c */
[----:B------:R-:W-:Y:S02]  /*13400*/  FFMA.FTZ R108, R59, c[0x0][0x2d0], -R108 ;  /* 0x0000b4003b6c7a23 */ /* 0x000fe4000001086c */
[C---:B------:R-:W-:Y:S01]  /*13410*/  HMMA.16816.F32 R80, R20.reuse, R38, R80 ;  /* 0x000000261450723c */ /* 0x040fe20000001850 */
[----:B------:R2:W-:Y:S07]  /*13420*/  MUFU.EX2 R53, R32 ;  /* 0x0000002000357308 */ /* 0x0005ee0000000800 */
[C---:B-1----:R-:W-:Y:S03]  /*13430*/  HMMA.16816.F32 R84, R20.reuse, R28, R84 ;  /* 0x0000001c1454723c */ /* 0x042fe60000001854 */
[----:B------:R-:W1:Y:S05]  /*13440*/  MUFU.EX2 R52, R108 ;  /* 0x0000006c00347308 */ /* 0x000e6a0000000800 */
[C---:B------:R-:W-:Y:S01]  /*13450*/  HMMA.16816.F32 R88, R20.reuse, R30, R88 ;  /* 0x0000001e1458723c */ /* 0x040fe20000001858 */
[----:B------:R-:W-:Y:S07]  /*13460*/  LDSM.16.MT88.4 R28, [R204+0x3000] ;  /* 0x00300000cc1c783b */ /* 0x000fee0000004200 */
[C---:B------:R-:W-:Y:S01]  /*13470*/  HMMA.16816.F32 R12, R20.reuse, R40, R12 ;  /* 0x00000028140c723c */ /* 0x040fe2000000180c */
[----:B--2---:R-:W2:Y:S07]  /*13480*/  LDSM.16.MT88.4 R32, [R203+0x3000] ;  /* 0x00300000cb20783b */ /* 0x004eae0000004200 */
[C---:B------:R-:W-:Y:S08]  /*13490*/  HMMA.16816.F32 R92, R20.reuse, R42, R92 ;  /* 0x0000002a145c723c */ /* 0x040ff0000000185c */
[C---:B------:R-:W-:Y:S08]  /*134a0*/  HMMA.16816.F32 R96, R20.reuse, R44, R96 ;  /* 0x0000002c1460723c */ /* 0x040ff00000001860 */
[C---:B------:R-:W-:Y:S08]  /*134b0*/  HMMA.16816.F32 R100, R20.reuse, R46, R100 ;  /* 0x0000002e1464723c */ /* 0x040ff00000001864 */
[C---:B------:R-:W-:Y:S08]  /*134c0*/  HMMA.16816.F32 R16, R20.reuse, R48, R16 ;  /* 0x000000301410723c */ /* 0x040ff00000001810 */
[----:B------:R-:W-:Y:S07]  /*134d0*/  HMMA.16816.F32 R104, R20, R50, R104 ;  /* 0x000000321468723c */ /* 0x000fee0000001868 */
[----:B------:R-:W-:Y:S02]  /*134e0*/  F2FP.PACK_AB R20, R138, R139 ;  /* 0x0000008b8a14723e */ /* 0x000fe400000000ff */
[----:B------:R-:W-:Y:S03]  /*134f0*/  F2FP.PACK_AB R21, R136, R137 ;  /* 0x000000898815723e */ /* 0x000fe600000000ff */
[----:B-----5:R-:W-:Y:S02]  /*13500*/  F2FP.PACK_AB R22, R54, R55 ;  /* 0x000000373616723e */ /* 0x020fe400000000ff */
[----:B-1----:R-:W-:Y:S07]  /*13510*/  F2FP.PACK_AB R23, R52, R53 ;  /* 0x000000353417723e */ /* 0x002fee00000000ff */
[C---:B------:R-:W-:Y:S01]  /*13520*/  HMMA.16816.F32 R112, R20.reuse, R116, R4 ;  /* 0x000000741470723c */ /* 0x040fe20000001804 */
[----:B------:R-:W1:Y:S07]  /*13530*/  LDSM.16.MT88.4 R4, [R202+0x6800] ;  /* 0x00680000ca04783b */ /* 0x000e6e0000004200 */
[C---:B------:R-:W-:Y:S01]  /*13540*/  HMMA.16816.F32 R116, R20.reuse, R118, R8 ;  /* 0x000000761474723c */ /* 0x040fe20000001808 */
[----:B------:R-:W3:Y:S07]  /*13550*/  LDSM.16.MT88.4 R8, [R203+0x6800] ;  /* 0x00680000cb08783b */ /* 0x000eee0000004200 */
[C---:B--2---:R-:W-:Y:S08]  /*13560*/  HMMA.16816.F32 R60, R20.reuse, R32, R60 ;  /* 0x00000020143c723c */ /* 0x044ff0000000183c */
[C---:B------:R-:W-:Y:S08]  /*13570*/  HMMA.16816.F32 R64, R20.reuse, R34, R64 ;  /* 0x000000221440723c */ /* 0x040ff00000001840 */
[C---:B------:R-:W-:Y:S08]  /*13580*/  HMMA.16816.F32 R68, R20.reuse, R24, R68 ;  /* 0x000000181444723c */ /* 0x040ff00000001844 */
[C---:B------:R-:W-:Y:S01]  /*13590*/  HMMA.16816.F32 R72, R20.reuse, R26, R72 ;  /* 0x0000001a1448723c */ /* 0x040fe20000001848 */
[----:B------:R-:W2:Y:S07]  /*135a0*/  LDSM.16.MT88.4 R24, [R205+0x6800] ;  /* 0x00680000cd18783b */ /* 0x000eae0000004200 */
[C---:B------:R-:W-:Y:S08]  /*135b0*/  HMMA.16816.F32 R76, R20.reuse, R28, R76 ;  /* 0x0000001c144c723c */ /* 0x040ff0000000184c */
[C---:B------:R-:W-:Y:S08]  /*135c0*/  HMMA.16816.F32 R80, R20.reuse, R30, R80 ;  /* 0x0000001e1450723c */ /* 0x040ff00000001850 */
[C---:B-1----:R-:W-:Y:S08]  /*135d0*/  HMMA.16816.F32 R84, R20.reuse, R4, R84 ;  /* 0x000000041454723c */ /* 0x042ff00000001854 */
[C---:B------:R-:W-:Y:S01]  /*135e0*/  HMMA.16816.F32 R88, R20.reuse, R6, R88 ;  /* 0x000000061458723c */ /* 0x040fe20000001858 */
[----:B------:R-:W1:Y:S07]  /*135f0*/  LDSM.16.MT88.4 R4, [R204+0x6800] ;  /* 0x00680000cc04783b */ /* 0x000e6e0000004200 */
[C---:B---3--:R-:W-:Y:S08]  /*13600*/  HMMA.16816.F32 R120, R20.reuse, R8, R12 ;  /* 0x000000081478723c */ /* 0x048ff0000000180c */
[C---:B------:R-:W-:Y:S08]  /*13610*/  HMMA.16816.F32 R92, R20.reuse, R10, R92 ;  /* 0x0000000a145c723c */ /* 0x040ff0000000185c */
[C---:B--2---:R-:W-:Y:S08]  /*13620*/  HMMA.16816.F32 R96, R20.reuse, R24, R96 ;  /* 0x000000181460723c */ /* 0x044ff00000001860 */
        /* <DEDUP_REMOVED lines=14> */
.L_x_1669:
        /* <DEDUP_REMOVED lines=8> */
.L_x_1736:
        /* <DEDUP_REMOVED lines=85> */
.L_x_1638:
[----:B------:R-:W1:Y:S01]  /*13ce0*/  S2R R11, SR_TID.X ;  /* 0x00000000000b7919 */ /* 0x000e620000002100 */
[----:B------:R-:W-:Y:S01]  /*13cf0*/  BSSY B0, `(.L_x_1674) ;  /* 0x0000010000007945 */ /* 0x000fe20003800000 */
[----:B-1----:R-:W-:-:S13]  /*13d00*/  LOP3.LUT P0, RZ, R11, 0xff, RZ, 0xc0, !PT ;  /* 0x000000ff0bff7812 */ /* 0x002fda000780c0ff */
[----:B------:R-:W-:Y:S05]  /*13d10*/  @P0 BRA `(.L_x_1675) ;  /* 0x000000d000000947 */ /* 0x000fea0003800000 */
[----:B------:R-:W1:Y:S01]  /*13d20*/  S2R R4, SR_LANEID ;  /* 0x0000000000047919 */ /* 0x000e620000000000 */
[----:B------:R-:W-:Y:S01]  /*13d30*/  VOTEU.ANY UR4, UPT, PT ;  /* 0x0000000000047886 */ /* 0x000fe200038e0100 */
[----:B------:R-:W-:Y:S01]  /*13d40*/  IMAD.MOV.U32 R5, RZ, RZ, c[0x0][0x564] ;  /* 0x00015900ff057624 */ /* 0x000fe200078e00ff */
[----:B------:R-:W1:Y:S08]  /*13d50*/  FLO.U32 R3, UR4 ;  /* 0x0000000400037d00 */ /* 0x000e7000080e0000 */
[----:B------:R-:W2:Y:S01]  /*13d60*/  POPC R2, UR4 ;  /* 0x0000000400027d09 */ /* 0x000ea20008000000 */
[----:B-1----:R-:W-:Y:S01]  /*13d70*/  ISETP.EQ.U32.AND P0, PT, R3, R4, PT ;  /* 0x000000040300720c */ /* 0x002fe20003f02070 */
[----:B------:R-:W-:-:S12]  /*13d80*/  IMAD.MOV.U32 R4, RZ, RZ, c[0x0][0x560] ;  /* 0x00015800ff047624 */ /* 0x000fd800078e00ff */
[----:B--2---:R1:W2:Y:S04]  /*13d90*/  @P0 ATOMG.E.ADD.STRONG.GPU PT, R2, [R4.64], R2 ;  /* 0x00000002040209a8 */ /* 0x0042a800081ee1ca */
[----:B-1----:R-:W1:Y:S04]  /*13da0*/  S2R R4, SR_LTMASK ;  /* 0x0000000000047919 */ /* 0x002e680000003900 */
[----:B--2---:R1:W2:Y:S02]  /*13db0*/  SHFL.IDX PT, R3, R2, R3, 0x1f ;  /* 0x00001f0302037589 */ /* 0x0042a400000e0000 */
[----:B-1----:R-:W-:-:S06]  /*13dc0*/  LOP3.LUT R2, R4, UR4, RZ, 0xc0, !PT ;  /* 0x0000000404027c12 */ /* 0x002fcc000f8ec0ff */
[----:B------:R-:W2:Y:S02]  /*13dd0*/  POPC R2, R2 ;  /* 0x0000000200027309 */ /* 0x000ea40000000000 */
[----:B--2---:R-:W-:-:S06]  /*13de0*/  IADD3 R240, R3, c[0x0][0xc], R2 ;  /* 0x0000030003f07a10 */ /* 0x004fcc0007ffe002 */
.L_x_1675:
[----:B------:R-:W-:Y:S05]  /*13df0*/  BSYNC B0 ;  /* 0x0000000000007941 */ /* 0x000fea0003800000 */
.L_x_1674:
[----:B------:R-:W-:Y:S01]  /*13e00*/  PRMT R0, R0, 0x9910, RZ ;  /* 0x0000991000007816 */ /* 0x000fe200000000ff */
[----:B------:R-:W-:Y:S01]  /*13e10*/  IMAD.SHL.U32 R28, R232, 0x8, RZ ;  /* 0x00000008e81c7824 */ /* 0x000fe200078e00ff */
[----:B------:R-:W-:Y:S01]  /*13e20*/  BSSY B1, `(.L_x_1676) ;  /* 0x00002ac000017945 */ /* 0x000fe20003800000 */
[----:B------:R-:W-:Y:S01]  /*13e30*/  IMAD.MOV.U32 R95, RZ, RZ, R240 ;  /* 0x000000ffff5f7224 */ /* 0x000fe200078e00f0 */
[----:B------:R-:W-:Y:S02]  /*13e40*/  ISETP.NE.AND P0, PT, R0, RZ, PT ;  /* 0x000000ff0000720c */ /* 0x000fe40003f05270 */
[----:B------:R-:W-:Y:S02]  /*13e50*/  SHF.R.S32.HI R30, RZ, 0x1f, R209 ;  /* 0x0000001fff1e7819 */ /* 0x000fe400000114d1 */
[----:B------:R-:W-:-:S02]  /*13e60*/  SHF.R.S32.HI R9, RZ, 0x1f, R233 ;  /* 0x0000001fff097819 */ /* 0x000fc400000114e9 */
[----:B------:R-:W-:-:S07]  /*13e70*/  SHF.R.S32.HI R29, RZ, 0x1f, R28 ;  /* 0x0000001fff1d7819 */ /* 0x000fce000001141c */
        /* <DEDUP_REMOVED lines=113> */
.L_x_1678:
[----:B-1----:R-:W2:Y:S01]  /*14590*/  LDL R24, [R1+0x4] ;  /* 0x0000040001187983 */ /* 0x002ea20000100800 */
[----:B------:R-:W-:Y:S01]  /*145a0*/  ISETP.GT.AND P2, PT, R2, 0x1, PT ;  /* 0x000000010200780c */ /* 0x000fe20003f44270 */
[----:B------:R-:W-:Y:S01]  /*145b0*/  IMAD.MOV.U32 R2, RZ, RZ, 0x368 ;  /* 0x00000368ff027424 */ /* 0x000fe200078e00ff */
[----:B------:R-:W-:-:S02]  /*145c0*/  SHF.R.S32.HI R0, RZ, 0x1f, R7 ;  /* 0x0000001fff007819 */ /* 0x000fc40000011407 */
[----:B------:R-:W-:Y:S02]  /*145d0*/  LOP3.LUT R3, R7, 0xffffffe0, RZ, 0xc0, !PT ;  /* 0xffffffe007037812 */ /* 0x000fe400078ec0ff */
[----:B------:R-:W-:Y:S02]  /*145e0*/  SEL R2, R2, 0x328, P2 ;  /* 0x0000032802027807 */ /* 0x000fe40001000000 */
[----:B------:R-:W-:Y:S01]  /*145f0*/  LEA.HI R0, R0, R10, RZ, 0x3 ;  /* 0x0000000a00007211 */ /* 0x000fe200078f18ff */
[----:B------:R-:W-:Y:S01]  /*14600*/  IMAD.IADD R16, R11, 0x1, -R3 ;  /* 0x000000010b107824 */ /* 0x000fe200078e0a03 */
[----:B------:R1:W3:Y:S01]  /*14610*/  LDC.64 R4, c[0x0][R2+0x170] ;  /* 0x00005c0002047b82 */ /* 0x0002e20000000a00 */
[----:B------:R-:W-:Y:S02]  /*14620*/  ISETP.NE.U32.AND P0, PT, RZ, c[0x0][0x500], PT ;  /* 0x00014000ff007a0c */ /* 0x000fe40003f05070 */
[----:B------:R-:W-:Y:S02]  /*14630*/  LOP3.LUT R0, R0, 0xffffff8, RZ, 0xc0, !PT ;  /* 0x0ffffff800007812 */ /* 0x000fe400078ec0ff */
[----:B------:R-:W-:-:S02]  /*14640*/  SHF.R.S32.HI R7, RZ, 0x1f, R16 ;  /* 0x0000001fff077819 */ /* 0x000fc40000011410 */
[----:B------:R-:W-:Y:S01]  /*14650*/  ISETP.NE.AND.EX P0, PT, RZ, c[0x0][0x504], PT, P0 ;  /* 0x00014100ff007a0c */ /* 0x000fe20003f05300 */
[----:B------:R1:W4:Y:S01]  /*14660*/  LDC.64 R12, c[0x0][R2+0x168] ;  /* 0x00005a00020c7b82 */ /* 0x0003220000000a00 */
[----:B------:R-:W-:Y:S01]  /*14670*/  IMAD.IADD R3, R10, 0x1, -R0 ;  /* 0x000000010a037824 */ /* 0x000fe200078e0a00 */
[----:B------:R-:W-:Y:S02]  /*14680*/  LEA.HI R0, R6, R6, RZ, 0x1 ;  /* 0x0000000606007211 */ /* 0x000fe400078f08ff */
[----:B------:R-:W-:Y:S01]  /*14690*/  LEA.HI R22, R7, R16, RZ, 0x2 ;  /* 0x0000001007167211 */ /* 0x000fe200078f10ff */
[----:B------:R-:W-:Y:S01]  /*146a0*/  IMAD.MOV.U32 R7, RZ, RZ, c[0x0][0x4e8] ;  /* 0x00013a00ff077624 */ /* 0x000fe200078e00ff */
[----:B------:R-:W-:Y:S02]  /*146b0*/  LOP3.LUT R0, R0, 0x1ffffffe, RZ, 0xc0, !PT ;  /* 0x1ffffffe00007812 */ /* 0x000fe400078ec0ff */
[----:B------:R1:W2:Y:S02]  /*146c0*/  LDC.64 R20, c[0x0][R2+0x178] ;  /* 0x00005e0002147b82 */ /* 0x0002a40000000a00 */
[----:B------:R-:W-:Y:S01]  /*146d0*/  ISETP.NE.AND P3, PT, R7, 0x1, PT ;  /* 0x000000010700780c */ /* 0x000fe20003f65270 */
[----:B------:R-:W-:Y:S01]  /*146e0*/  IMAD.IADD R0, R6, 0x1, -R0 ;  /* 0x0000000106007824 */ /* 0x000fe200078e0a00 */
[----:B------:R-:W-:-:S04]  /*146f0*/  SEL R7, R233, RZ, !P0 ;  /* 0x000000ffe9077207 */ /* 0x000fc80004000000 */
[----:B------:R1:W2:Y:S02]  /*14700*/  LDC.64 R18, c[0x0][R2+0x160] ;  /* 0x0000580002127b82 */ /* 0x0002a40000000a00 */
[----:B-1----:R-:W-:-:S05]  /*14710*/  SHF.R.S32.HI R2, RZ, 0x2, R22 ;  /* 0x00000002ff027819 */ /* 0x002fca0000011416 */
[----:B------:R-:W-:Y:S01]  /*14720*/  IMAD R15, R3, 0x10, R2 ;  /* 0x00000010030f7824 */ /* 0x000fe200078e0202 */
[----:B------:R-:W-:Y:S01]  /*14730*/  SEL R3, R9, RZ, !P0 ;  /* 0x000000ff09037207 */ /* 0x000fe20004000000 */
[----:B---3--:R-:W-:Y:S02]  /*14740*/  IMAD R2, R5, R7, RZ ;  /* 0x0000000705027224 */ /* 0x008fe400078e02ff */
[----:B------:R-:W-:Y:S02]  /*14750*/  IMAD R0, R0, 0x8, R15 ;  /* 0x0000000800007824 */ /* 0x000fe400078e020f */
[C---:B------:R-:W-:Y:S02]  /*14760*/  IMAD R9, R4.reuse, R3, R2 ;  /* 0x0000000304097224 */ /* 0x040fe400078e0202 */
[----:B------:R-:W-:Y:S02]  /*14770*/  IMAD R10, R241, 0x80, R0 ;  /* 0x00000080f10a7824 */ /* 0x000fe400078e0200 */
[----:B------:R-:W-:-:S04]  /*14780*/  IMAD.WIDE.U32 R2, R4, R7, RZ ;  /* 0x0000000704027225 */ /* 0x000fc800078e00ff */
[----:B------:R-:W-:-:S04]  /*14790*/  @P3 IMAD.HI.U32 R6, R10, c[0x0][0x4ec], RZ ;  /* 0x00013b000a063a27 */ /* 0x000fc800078e00ff */
[----:B----4-:R-:W-:-:S04]  /*147a0*/  IMAD.WIDE.U32 R4, R12, R235, RZ ;  /* 0x000000eb0c047225 */ /* 0x010fc800078e00ff */
[----:B------:R-:W-:Y:S01]  /*147b0*/  IMAD R11, R13, R235, RZ ;  /* 0x000000eb0d0b7224 */ /* 0x000fe200078e02ff */
[----:B-----5:R-:W-:Y:S01]  /*147c0*/  IADD3 R13, P1, P0, R2, R4, R8 ;  /* 0x00000004020d7210 */ /* 0x020fe2000783e008 */
[----:B------:R-:W-:Y:S01]  /*147d0*/  IMAD.MOV.U32 R0, RZ, RZ, R10 ;  /* 0x000000ffff007224 */ /* 0x000fe200078e000a */
[----:B------:R-:W-:Y:S01]  /*147e0*/  @P3 SHF.R.U32.HI R0, RZ, c[0x0][0x4f0], R6 ;  /* 0x00013c00ff003a19 */ /* 0x000fe20000011606 */
[----:B------:R-:W-:Y:S01]  /*147f0*/  IMAD.IADD R12, R3, 0x1, R9 ;  /* 0x00000001030c7824 */ /* 0x000fe200078e0209 */
[----:B------:R-:W-:Y:S01]  /*14800*/  SHF.R.S32.HI R9, RZ, 0x1f, R8 ;  /* 0x0000001fff097819 */ /* 0x000fe20000011408 */
[----:B------:R-:W-:Y:S02]  /*14810*/  IMAD.IADD R4, R5, 0x1, R11 ;  /* 0x0000000105047824 */ /* 0x000fe400078e020b */
[----:B------:R-:W-:Y:S01]  /*14820*/  IMAD R11, R14, c[0x0][0x4e8], RZ ;  /* 0x00013a000e0b7a24 */ /* 0x000fe200078e02ff */
[----:B--2---:R-:W-:-:S05]  /*14830*/  SEL R6, R24, RZ, P2 ;  /* 0x000000ff18067207 */ /* 0x004fca0001000000 */
        /* <DEDUP_REMOVED lines=18> */
[----:B------:R-:W-:-:S03]  /*14960*/  SEL R5, R5, c[0x0][0x454], P2 ;  /* 0x0001150005057a07 */ /* 0x000fc60001000000 */
[----:B------:R-:W-:Y:S01]  /*14970*/  SHFL.IDX PT, R4, R0, RZ, 0x1c1f ;  /* 0x001c1fff00047589 */ /* 0x000fe200000e0000 */
[----:B------:R-:W-:Y:S02]  /*14980*/  LEA.HI.X R3, R2, R5, R3, 0x2, P0 ;  /* 0x0000000502037211 */ /* 0x000fe400000f1403 */
[----:B------:R-:W-:Y:S01]  /*14990*/  LOP3.LUT P0, RZ, R16, 0x3, RZ, 0xc0, !PT ;  /* 0x0000000310ff7812 */ /* 0x000fe2000780c0ff */
[----:B------:R1:W-:Y:S04]  /*149a0*/  SHFL.IDX PT, R2, R0, 0x1, 0x1c1f ;  /* 0x003c1f0000027f89 */ /* 0x0003e800000e0000 */
[----:B------:R-:W2:Y:S04]  /*149b0*/  SHFL.IDX PT, R5, R3, RZ, 0x1c1f ;  /* 0x001c1fff03057589 */ /* 0x000ea800000e0000 */
[----:B------:R-:W3:Y:S01]  /*149c0*/  SHFL.IDX PT, R3, R3, 0x1, 0x1c1f ;  /* 0x003c1f0003037f89 */ /* 0x000ee200000e0000 */
[----:B-1----:R-:W-:-:S05]  /*149d0*/  IMAD R0, R241, 0x80, R15 ;  /* 0x00000080f1007824 */ /* 0x002fca00078e020f */
        /* <DEDUP_REMOVED lines=50> */
.L_x_1737:
[----:B------:R-:W-:Y:S05]  /*14d00*/  BRA.DIV ~URZ, `(.L_x_1681) ;  /* 0x00002ce27f007947 */ /* 0x000fea000b800000 */
[----:B------:R4:W2:Y:S02]  /*14d10*/  SHFL.IDX PT, R0, R10, RZ, 0x181f ;  /* 0x00181fff0a007589 */ /* 0x0008a400000e0000 */
.L_x_1738:
        /* <DEDUP_REMOVED lines=11> */
.L_x_1683:
[----:B------:R-:W-:Y:S05]  /*14dd0*/  BSYNC B0 ;  /* 0x0000000000007941 */ /* 0x000fea0003800000 */
.L_x_1682:
[----:B------:R-:W-:Y:S05]  /*14de0*/  BRA.DIV ~URZ, `(.L_x_1684) ;  /* 0x00002c627f007947 */ /* 0x000fea000b800000 */
[----:B---3--:R3:W4:Y:S04]  /*14df0*/  SHFL.IDX PT, R8, R7, 0x1, 0x181f ;  /* 0x00381f0007087f89 */ /* 0x00872800000e0000 */
[----:B--2---:R3:W2:Y:S02]  /*14e00*/  SHFL.IDX PT, R0, R10, 0x1, 0x181f ;  /* 0x00381f000a007f89 */ /* 0x0046a400000e0000 */
.L_x_1739:
        /* <DEDUP_REMOVED lines=12> */
.L_x_1686:
[----:B------:R-:W-:Y:S05]  /*14ed0*/  BSYNC B0 ;  /* 0x0000000000007941 */ /* 0x000fea0003800000 */
.L_x_1685:
[----:B------:R-:W-:Y:S05]  /*14ee0*/  BRA.DIV ~URZ, `(.L_x_1687) ;  /* 0x00002c227f007947 */ /* 0x000fea000b800000 */
[----:B----4-:R4:W3:Y:S02]  /*14ef0*/  SHFL.IDX PT, R8, R7, 0x2, 0x181f ;  /* 0x00581f0007087f89 */ /* 0x0108e400000e0000 */
.L_x_1740:
[----:B------:R-:W-:Y:S05]  /*14f00*/  BRA.DIV ~URZ, `(.L_x_1688) ;  /* 0x00002c727f007947 */ /* 0x000fea000b800000 */
[----:B--2---:R2:W4:Y:S02]  /*14f10*/  SHFL.IDX PT, R0, R10, 0x2, 0x181f ;  /* 0x00581f000a007f89 */ /* 0x00452400000e0000 */
.L_x_1741:
        /* <DEDUP_REMOVED lines=12> */
.L_x_1690:
[----:B------:R-:W-:Y:S05]  /*14fe0*/  BSYNC B0 ;  /* 0x0000000000007941 */ /* 0x000fea0003800000 */
.L_x_1689:
[----:B------:R-:W-:Y:S05]  /*14ff0*/  BRA.DIV ~URZ, `(.L_x_1691) ;  /* 0x00002be27f007947 */ /* 0x000fea000b800000 */
[----:B---34-:R-:W3:Y:S04]  /*15000*/  SHFL.IDX PT, R7, R7, 0x3, 0x181f ;  /* 0x00781f0007077f89 */ /* 0x018ee800000e0000 */
[----:B------:R4:W2:Y:S02]  /*15010*/  SHFL.IDX PT, R0, R10, 0x3, 0x181f ;  /* 0x00781f000a007f89 */ /* 0x0008a400000e0000 */
.L_x_1742:
        /* <DEDUP_REMOVED lines=13> */
.L_x_1679:
[----:B------:R-:W2:Y:S01]  /*150f0*/  LDL.LU R6, [R1+0x4] ;  /* 0x0000040001067983 */ /* 0x000ea20000300800 */
[----:B------:R-:W-:Y:S02]  /*15100*/  IMAD R0, R9, c[0x0][0x408], RZ ;  /* 0x0001020009007a24 */ /* 0x000fe400078e02ff */
[----:B-1----:R-:W-:-:S04]  /*15110*/  IMAD.WIDE.U32 R2, R8, c[0x0][0x408], RZ ;  /* 0x0001020008027a25 */ /* 0x002fc800078e00ff */
        /* <DEDUP_REMOVED lines=30> */
.L_x_1743:
[----:B------:R-:W-:Y:S05]  /*15300*/  BRA.DIV ~URZ, `(.L_x_1694) ;  /* 0x00002a027f007947 */ /* 0x000fea000b800000 */
[----:B------:R3:W4:Y:S02]  /*15310*/  SHFL.IDX PT, R0, R28, RZ, 0x1c1f ;  /* 0x001c1fff1c007589 */ /* 0x00072400000e0000 */
.L_x_1744:
        /* <DEDUP_REMOVED lines=100> */
.L_x_1696:
[----:B------:R-:W-:Y:S05]  /*15960*/  BSYNC B0 ;  /* 0x0000000000007941 */ /* 0x000fea0003800000 */
.L_x_1695:
[----:B------:R-:W-:Y:S05]  /*15970*/  BRA.DIV ~URZ, `(.L_x_1697) ;  /* 0x000023f27f007947 */ /* 0x000fea000b800000 */
[----:B--2---:R2:W1:Y:S04]  /*15980*/  SHFL.IDX PT, R5, R14, 0x1, 0x1c1f ;  /* 0x003c1f000e057f89 */ /* 0x00446800000e0000 */
[----:B----4-:R2:W4:Y:S02]  /*15990*/  SHFL.IDX PT, R0, R28, 0x1, 0x1c1f ;  /* 0x003c1f001c007f89 */ /* 0x01052400000e0000 */
.L_x_1745:
        /* <DEDUP_REMOVED lines=11> */
[----:B------:R-:W-:Y:S02]  /*15a50*/  @!P0 LEA R2, P3, R13, R0, 0x2 ;  /* 0x000000000d028211 */ /* 0x000fe400078610ff */
        /* <DEDUP_REMOVED lines=58> */
.L_x_1677:
        /* <DEDUP_REMOVED lines=8> */
[----:B------:R-:W-:-:S08]  /*15e80*/  IMAD.WIDE R4, R233, R4, c[0x0][0x500] ;  /* 0x00014000e9047625 */ /* 0x000fd000078e0204 */
        /* <DEDUP_REMOVED lines=11> */
.L_x_1698:
        /* <DEDUP_REMOVED lines=13> */
[----:B------:R-:W-:Y:S02]  /*16010*/  ISETP.GT.AND P2, PT, R18, 0x1, PT ;  /* 0x000000011200780c */ /* 0x000fe40003f44270 */
[----:B------:R-:W-:Y:S02]  /*16020*/  MOV R6, R14 ;  /* 0x0000000e00067202 */ /* 0x000fe40000000f00 */
[----:B------:R-:W-:-:S04]  /*16030*/  SEL R0, R0, 0x328, P2 ;  /* 0x0000032800007807 */ /* 0x000fc80001000000 */
[----:B------:R1:W3:Y:S08]  /*16040*/  LDC.64 R8, c[0x0][R0+0x170] ;  /* 0x00005c0000087b82 */ /* 0x0002f00000000a00 */
[----:B------:R1:W4:Y:S08]  /*16050*/  LDC.64 R4, c[0x0][R0+0x168] ;  /* 0x00005a0000047b82 */ /* 0x0003300000000a00 */
[----:B------:R1:W5:Y:S08]  /*16060*/  LDC.64 R10, c[0x0][R0+0x178] ;  /* 0x00005e00000a7b82 */ /* 0x0003700000000a00 */
[----:B------:R1:W2:Y:S02]  /*16070*/  LDC.64 R12, c[0x0][R0+0x160] ;  /* 0x00005800000c7b82 */ /* 0x0002a40000000a00 */
[----:B-1----:R-:W-:-:S02]  /*16080*/  IMAD.MOV.U32 R0, RZ, RZ, c[0x0][0x4e8] ;  /* 0x00013a00ff007624 */ /* 0x002fc400078e00ff */
[----:B---3--:R-:W-:-:S03]  /*16090*/  IMAD.WIDE.U32 R2, R8, R15, RZ ;  /* 0x0000000f08027225 */ /* 0x008fc600078e00ff */
[----:B------:R-:W-:Y:S01]  /*160a0*/  ISETP.NE.AND P0, PT, R0, 0x1, PT ;  /* 0x000000010000780c */ /* 0x000fe20003f05270 */
[----:B------:R-:W-:Y:S02]  /*160b0*/  IMAD R0, R9, R15, RZ ;  /* 0x0000000f09007224 */ /* 0x000fe400078e02ff */
[-C--:B----4-:R-:W-:Y:S02]  /*160c0*/  IMAD R9, R5, R235.reuse, RZ ;  /* 0x000000eb05097224 */ /* 0x090fe400078e02ff */
[----:B------:R-:W-:-:S04]  /*160d0*/  IMAD.WIDE.U32 R4, R4, R235, RZ ;  /* 0x000000eb04047225 */ /* 0x000fc800078e00ff */
[----:B------:R-:W-:Y:S02]  /*160e0*/  IMAD R8, R8, R20, R0 ;  /* 0x0000001408087224 */ /* 0x000fe400078e0200 */
[----:B------:R-:W-:Y:S02]  /*160f0*/  IMAD.IADD R9, R5, 0x1, R9 ;  /* 0x0000000105097824 */ /* 0x000fe400078e0209 */
[----:B------:R-:W-:Y:S01]  /*16100*/  @P0 IMAD.HI.U32 R16, R14, c[0x0][0x4ec], RZ ;  /* 0x00013b000e100a27 */ /* 0x000fe200078e00ff */
[----:B------:R-:W-:-:S04]  /*16110*/  IADD3 R5, R3, R8, RZ ;  /* 0x0000000803057210 */ /* 0x000fc80007ffe0ff */
[----:B------:R-:W-:Y:S02]  /*16120*/  @P0 SHF.R.U32.HI R6, RZ, c[0x0][0x4f0], R16 ;  /* 0x00013c00ff060a19 */ /* 0x000fe40000011610 */
[----:B------:R-:W-:-:S03]  /*16130*/  IADD3 R16, P1, P0, R2, R4, R7 ;  /* 0x0000000402107210 */ /* 0x000fc6000783e007 */
[----:B------:R-:W-:Y:S01]  /*16140*/  IMAD.MOV R4, RZ, RZ, -R6 ;  /* 0x000000ffff047224 */ /* 0x000fe200078e0a06 */
[----:B------:R-:W-:Y:S02]  /*16150*/  IADD3.X R9, R5, R9, R17, P1, P0 ;  /* 0x0000000905097210 */ /* 0x000fe40000fe0411 */
[----:B--2---:R-:W-:-:S05]  /*16160*/  SEL R0, R21, RZ, P2 ;  /* 0x000000ff15007207 */ /* 0x004fca0001000000 */
[----:B-----5:R-:W-:-:S04]  /*16170*/  IMAD.WIDE.U32 R2, R10, R0, RZ ;  /* 0x000000000a027225 */ /* 0x020fc800078e00ff */
[----:B------:R-:W-:Y:S01]  /*16180*/  IMAD R8, R11, R0, RZ ;  /* 0x000000000b087224 */ /* 0x000fe200078e02ff */
[----:B------:R-:W-:Y:S01]  /*16190*/  IADD3 R2, P1, P0, R6, R16, R2 ;  /* 0x0000001006027210 */ /* 0x000fe2000783e002 */
[----:B------:R-:W-:Y:S01]  /*161a0*/  IMAD R0, R4, c[0x0][0x4e8], R14 ;  /* 0x00013a0004007a24 */ /* 0x000fe200078e020e */
[----:B------:R-:W-:Y:S02]  /*161b0*/  SHF.R.S32.HI R6, RZ, 0x1f, R6 ;  /* 0x0000001fff067819 */ /* 0x000fe40000011406 */
[----:B------:R-:W-:Y:S01]  /*161c0*/  IADD3 R3, R3, R8, RZ ;  /* 0x0000000803037210 */ /* 0x000fe20007ffe0ff */
[-C--:B------:R-:W-:Y:S01]  /*161d0*/  IMAD R4, R13, R0.reuse, RZ ;  /* 0x000000000d047224 */ /* 0x080fe200078e02ff */
[----:B------:R-:W-:Y:S01]  /*161e0*/  SHF.R.S32.HI R5, RZ, 0x1f, R0 ;  /* 0x0000001fff057819 */ /* 0x000fe20000011400 */
[----:B------:R-:W-:Y:S01]  /*161f0*/  IMAD.MOV.U32 R8, RZ, RZ, c[0x0][0x4a8] ;  /* 0x00012a00ff087624 */ /* 0x000fe200078e00ff */
[----:B------:R-:W-:Y:S02]  /*16200*/  IADD3.X R3, R6, R9, R3, P1, P0 ;  /* 0x0000000906037210 */ /* 0x000fe40000fe0403 */
        /* <DEDUP_REMOVED lines=10> */
.L_x_1700:
[----:B------:R-:W-:Y:S05]  /*162b0*/  BSYNC B0 ;  /* 0x0000000000007941 */ /* 0x000fea0003800000 */
.L_x_1699:
[----:B------:R-:W-:-:S13]  /*162c0*/  ISETP.GT.AND P0, PT, R18, 0x1, PT ;  /* 0x000000011200780c */ /* 0x000fda0003f04270 */
[----:B------:R-:W-:Y:S05]  /*162d0*/  @P0 BRA `(.L_x_1692) ;  /* 0x0000060000000947 */ /* 0x000fea0003800000 */
[----:B------:R-:W-:Y:S01]  /*162e0*/  MOV R2, c[0x0][0x4e8] ;  /* 0x00013a0000027a02 */ /* 0x000fe20000000f00 */
[----:B-1----:R-:W-:Y:S01]  /*162f0*/  IMAD R0, R17, c[0x0][0x3a0], RZ ;  /* 0x0000e80011007a24 */ /* 0x002fe200078e02ff */
[-C--:B------:R-:W-:Y:S01]  /*16300*/  LEA R4, R232, R213.reuse, 0x5 ;  /* 0x000000d5e8047211 */ /* 0x080fe200078e28ff */
[----:B------:R-:W-:Y:S01]  /*16310*/  IMAD R5, R20, c[0x0][0x3f0], RZ ;  /* 0x0000fc0014057a24 */ /* 0x000fe200078e02ff */
[----:B------:R-:W-:Y:S01]  /*16320*/  ISETP.NE.AND P0, PT, R2, 0x1, PT ;  /* 0x000000010200780c */ /* 0x000fe20003f05270 */
[----:B------:R-:W-:Y:S01]  /*16330*/  IMAD.WIDE.U32 R2, R7, c[0x0][0x3a0], RZ ;  /* 0x0000e80007027a25 */ /* 0x000fe200078e00ff */
[C---:B------:R-:W-:Y:S02]  /*16340*/  LEA R4, R241.reuse, R4, 0x7 ;  /* 0x00000004f1047211 */ /* 0x040fe400078e38ff */
[----:B------:R-:W-:Y:S01]  /*16350*/  LEA R8, R241, R213, 0x7 ;  /* 0x000000d5f1087211 */ /* 0x000fe200078e38ff */
[----:B------:R-:W-:Y:S02]  /*16360*/  IMAD R0, R7, c[0x0][0x3a4], R0 ;  /* 0x0000e90007007a24 */ /* 0x000fe400078e0200 */
[----:B------:R-:W-:-:S03]  /*16370*/  IMAD R7, R15, c[0x0][0x3f4], R5 ;  /* 0x0000fd000f077a24 */ /* 0x000fc600078e0205 */
[----:B------:R-:W-:Y:S02]  /*16380*/  IADD3 R3, R3, R0, RZ ;  /* 0x0000000003037210 */ /* 0x000fe40007ffe0ff */
[----:B------:R-:W-:Y:S01]  /*16390*/  MOV R0, R4 ;  /* 0x0000000400007202 */ /* 0x000fe20000000f00 */
        /* <DEDUP_REMOVED lines=22> */
.L_x_1746:
[----:B------:R-:W-:Y:S05]  /*16500*/  BRA.DIV ~URZ, `(.L_x_1702) ;  /* 0x000019927f007947 */ /* 0x000fea000b800000 */
[----:B------:R3:W4:Y:S02]  /*16510*/  SHFL.IDX PT, R0, R10, RZ, 0x181f ;  /* 0x00181fff0a007589 */ /* 0x00072400000e0000 */
.L_x_1747:
        /* <DEDUP_REMOVED lines=12> */
.L_x_1704:
[----:B------:R-:W-:Y:S05]  /*165e0*/  BSYNC B0 ;  /* 0x0000000000007941 */ /* 0x000fea0003800000 */
.L_x_1703:
[----:B------:R-:W-:Y:S05]  /*165f0*/  BRA.DIV ~URZ, `(.L_x_1705) ;  /* 0x000019027f007947 */ /* 0x000fea000b800000 */
[----:B--2---:R2:W1:Y:S04]  /*16600*/  SHFL.IDX PT, R11, R6, 0x1, 0x181f ;  /* 0x00381f00060b7f89 */ /* 0x00446800000e0000 */
[----:B----4-:R2:W4:Y:S02]  /*16610*/  SHFL.IDX PT, R0, R10, 0x1, 0x181f ;  /* 0x00381f000a007f89 */ /* 0x01052400000e0000 */
.L_x_1748:
        /* <DEDUP_REMOVED lines=12> */
.L_x_1707:
[----:B------:R-:W-:Y:S05]  /*166e0*/  BSYNC B0 ;  /* 0x0000000000007941 */ /* 0x000fea0003800000 */
.L_x_1706:
[----:B------:R-:W-:Y:S05]  /*166f0*/  BRA.DIV ~URZ, `(.L_x_1708) ;  /* 0x000018c27f007947 */ /* 0x000fea000b800000 */
[----:B-1----:R1:W2:Y:S02]  /*16700*/  SHFL.IDX PT, R11, R6, 0x2, 0x181f ;  /* 0x00581f00060b7f89 */ /* 0x0022a400000e0000 */
.L_x_1749:
[----:B------:R-:W-:Y:S05]  /*16710*/  BRA.DIV ~URZ, `(.L_x_1709) ;  /* 0x000019127f007947 */ /* 0x000fea000b800000 */
[----:B----4-:R4:W1:Y:S02]  /*16720*/  SHFL.IDX PT, R0, R10, 0x2, 0x181f ;  /* 0x00581f000a007f89 */ /* 0x01086400000e0000 */
.L_x_1750:
        /* <DEDUP_REMOVED lines=12> */
.L_x_1711:
[----:B------:R-:W-:Y:S05]  /*167f0*/  BSYNC B0 ;  /* 0x0000000000007941 */ /* 0x000fea0003800000 */
.L_x_1710:
[----:B------:R-:W-:Y:S05]  /*16800*/  BRA.DIV ~URZ, `(.L_x_1712) ;  /* 0x000018827f007947 */ /* 0x000fea000b800000 */
[----:B-12---:R-:W1:Y:S04]  /*16810*/  SHFL.IDX PT, R6, R6, 0x3, 0x181f ;  /* 0x00781f0006067f89 */ /* 0x006e6800000e0000 */
[----:B------:R2:W3:Y:S02]  /*16820*/  SHFL.IDX PT, R0, R10, 0x3, 0x181f ;  /* 0x00781f000a007f89 */ /* 0x0004e400000e0000 */
.L_x_1751:
        /* <DEDUP_REMOVED lines=11> */
.L_x_1692:
[----:B------:R-:W-:Y:S05]  /*168e0*/  BSYNC B1 ;  /* 0x0000000000017941 */ /* 0x000fea0003800000 */
.L_x_1676:
        /* <DEDUP_REMOVED lines=13> */
.L_x_1752:
[----:B------:R-:W-:Y:S05]  /*169c0*/  BRA.DIV ~URZ, `(.L_x_1715) ;  /* 0x000017f27f007947 */ /* 0x000fea000b800000 */
[----:B------:R4:W2:Y:S02]  /*169d0*/  SHFL.IDX PT, R8, R95, 0x1, 0x1f ;  /* 0x00201f005f087f89 */ /* 0x0008a400000e0000 */
.L_x_1753:
        /* <DEDUP_REMOVED lines=18> */
.L_x_1754:
        /* <DEDUP_REMOVED lines=16> */
.L_x_1755:
[----:B----4-:R-:W-:Y:S01]  /*16c00*/  IMAD R0, R0, c[0x0][0x538], RZ ;  /* 0x00014e0000007a24 */ /* 0x010fe200078e02ff */
[----:B------:R-:W-:Y:S04]  /*16c10*/  BSSY B1, `(.L_x_1718) ;  /* 0x000007c000017945 */ /* 0x000fe80003800000 */
[----:B--2---:R-:W-:-:S04]  /*16c20*/  IADD3 R8, R0, R8, RZ ;  /* 0x0000000800087210 */ /* 0x004fc80007ffe0ff */
[----:B---3--:R-:W-:-:S13]  /*16c30*/  ISETP.GT.AND P0, PT, R8, R10, PT ;  /* 0x0000000a0800720c */ /* 0x008fda0003f04270 */
[----:B------:R-:W-:Y:S05]  /*16c40*/  @P0 BRA `(.L_x_1719) ;  /* 0x0000024000000947 */ /* 0x000fea0003800000 */
.L_x_1723:
        /* <DEDUP_REMOVED lines=16> */
.L_x_1756:
        /* <DEDUP_REMOVED lines=16> */
.L_x_1757:
[----:B--2---:R-:W-:-:S05]  /*16e50*/  IMAD R0, R0, c[0x0][0x538], RZ ;  /* 0x00014e0000007a24 */ /* 0x004fca00078e02ff */
[----:B------:R-:W-:-:S04]  /*16e60*/  IADD3 R8, R0, R8, RZ ;  /* 0x0000000800087210 */ /* 0x000fc80007ffe0ff */
[----:B------:R-:W-:-:S13]  /*16e70*/  ISETP.GT.AND P0, PT, R8, R10, PT ;  /* 0x0000000a0800720c */ /* 0x000fda0003f04270 */
[----:B-1----:R-:W-:Y:S05]  /*16e80*/  @!P0 BRA `(.L_x_1723) ;  /* 0xfffffdc000008947 */ /* 0x002fea000383ffff */
.L_x_1719:
[----:B------:R-:W-:-:S05]  /*16e90*/  IADD3 R11, -R0, R8, RZ ;  /* 0x00000008000b7210 */ /* 0x000fca0007ffe1ff */
[----:B------:R-:W-:-:S05]  /*16ea0*/  IMAD R0, R4, c[0x0][0x538], R11 ;  /* 0x00014e0004007a24 */ /* 0x000fca00078e020b */
[----:B------:R-:W-:Y:S01]  /*16eb0*/  ISETP.GT.AND P0, PT, R0, R10, PT ;  /* 0x0000000a0000720c */ /* 0x000fe20003f04270 */
[----:B------:R-:W-:-:S12]  /*16ec0*/  BRA.DIV ~URZ, `(.L_x_1724) ;  /* 0x000017327f007947 */ /* 0x000fd8000b800000 */
[----:B------:R-:W-:-:S04]  /*16ed0*/  VOTE.ANY R5, PT, !P0 ;  /* 0x0000000000057806 */ /* 0x000fc800040e0100 */
.L_x_1758:
[----:B------:R2:W3:Y:S01]  /*16ee0*/  POPC R12, R5 ;  /* 0x00000005000c7309 */ /* 0x0004e20000000000 */
[----:B------:R-:W-:Y:S05]  /*16ef0*/  BRA.DIV ~URZ, `(.L_x_1725) ;  /* 0x000017527f007947 */ /* 0x000fea000b800000 */
[----:B---3--:R3:W4:Y:S04]  /*16f00*/  SHFL.IDX PT, R8, R6, R12, 0x1f ;  /* 0x00001f0c06087589 */ /* 0x00872800000e0000 */
[----:B------:R3:W1:Y:S02]  /*16f10*/  SHFL.IDX PT, R7, R7, R12, 0x1f ;  /* 0x00001f0c07077589 */ /* 0x00066400000e0000 */
.L_x_1759:
[----:B------:R-:W-:Y:S01]  /*16f20*/  ISETP.NE.AND P0, PT, R5, RZ, PT ;  /* 0x000000ff0500720c */ /* 0x000fe20003f05270 */
[----:B------:R-:W-:-:S12]  /*16f30*/  BSSY B0, `(.L_x_1726) ;  /* 0x0000005000007945 */ /* 0x000fd80003800000 */
[----:B------:R-:W-:Y:S05]  /*16f40*/  @!P0 BRA `(.L_x_1727) ;  /* 0x0000003000008947 */ /* 0x000fea0003800000 */
[----:B------:R-:W-:Y:S01]  /*16f50*/  IADD3 R3, R12, -0x1, RZ ;  /* 0xffffffff0c037810 */ /* 0x000fe20007ffe0ff */
[----:B------:R-:W-:Y:S05]  /*16f60*/  BRA.DIV ~URZ, `(.L_x_1728) ;  /* 0x000017b27f007947 */ /* 0x000fea000b800000 */
[----:B------:R2:W3:Y:S02]  /*16f70*/  SHFL.IDX PT, R13, R4, R3, 0x1f ;  /* 0x00001f03040d7589 */ /* 0x0004e400000e0000 */
.L_x_1727:
[----:B------:R-:W-:Y:S05]  /*16f80*/  BSYNC B0 ;  /* 0x0000000000007941 */ /* 0x000fea0003800000 */
.L_x_1726:
        /* <DEDUP_REMOVED lines=64> */
.L_x_1720:
[----:B------:R-:W-:Y:S01]  /*17390*/  IMAD.MOV.U32 R240, RZ, RZ, R10 ;  /* 0x000000fffff07224 */ /* 0x000fe200078e000a */
[----:B------:R-:W-:Y:S01]  /*173a0*/  MOV R242, RZ ;  /* 0x000000ff00f27202 */ /* 0x000fe20000000f00 */
[----:B------:R-:W-:Y:S01]  /*173b0*/  IMAD.MOV.U32 R241, RZ, RZ, RZ ;  /* 0x000000fffff17224 */ /* 0x000fe200078e00ff */
[----:B------:R-:W-:Y:S02]  /*173c0*/  MOV R243, c[0x0][0x53c] ;  /* 0x00014f0000f37a02 */ /* 0x000fe40000000f00 */
.L_x_1729:
[----:B------:R-:W-:Y:S05]  /*173d0*/  BSYNC B1 ;  /* 0x0000000000017941 */ /* 0x000fea0003800000 */
.L_x_1718:
[----:B------:R-:W-:Y:S01]  /*173e0*/  WARPSYNC 0xffffffff ;  /* 0xffffffff00007948 */ /* 0x000fe20003800000 */
[----:B------:R-:W-:Y:S01]  /*173f0*/  BAR.SYNC.DEFER_BLOCKING 0x4, 0x100 ;  /* 0x0104000000007b1d */ /* 0x000fe20000010000 */
[----:B------:R-:W-:-:S13]  /*17400*/  ISETP.NE.AND P0, PT, R14, RZ, PT ;  /* 0x000000ff0e00720c */ /* 0x000fda0003f05270 */
[----:B------:R2:W-:Y:S04]  /*17410*/  @!P0 STS.128 [0xf100], R240 ;  /* 0x00f100f0ff008388 */ /* 0x0005e80000000c00 */
[----:B------:R-:W-:Y:S06]  /*17420*/  BAR.ARV 0x5, 0x100 ;  /* 0x0144000000007b1d */ /* 0x000fec0000002000 */
.L_x_1713:
[----:B-1----:R-:W-:-:S13]  /*17430*/  ISETP.GE.AND P0, PT, R243, c[0x0][0x53c], PT ;  /* 0x00014f00f3007a0c */ /* 0x002fda0003f06270 */
[----:B--2---:R-:W-:Y:S01]  /*17440*/  @P0 CALL.REL.NOINC `(.L_x_1730) ;  /* 0x0000001000000944 */ /* 0x004fe20003c00000 */
[----:B------:R-:W-:Y:S05]  /*17450*/  BRA `(.L_x_1731) ;  /* 0xfffe9d4000007947 */ /* 0x000fea000383ffff */
.L_x_1730:
[----:B------:R-:W-:Y:S05]  /*17460*/  EXIT ;  /* 0x000000000000794d */ /* 0x000fea0003800000 */
.L_x_1572:
[----:B------:R-:W-:Y:S01]  /*17470*/  IMAD.MOV.U32 R0, RZ, RZ, R5 ;  /* 0x000000ffff007224 */ /* 0x000fe200078e0005 */
[----:B------:R-:W-:Y:S02]  /*17480*/  MOV R2, 0x1 ;  /* 0x0000000100027802 */ /* 0x000fe40000000f00 */
[----:B------:R-:W-:Y:S02]  /*17490*/  MOV R3, 0x174b0 ;  /* 0x000174b000037802 */ /* 0x000fe40000000f00 */
[----:B--2---:R-:W-:Y:S05]  /*174a0*/  CALL.REL.NOINC `($__internal_36_$__cuda_sm70_shflsync_up_p) ;  /* 0x0000136000007944 */ /* 0x004fea0003c00000 */
[----:B------:R-:W-:Y:S01]  /*174b0*/  MOV R0, R4 ;  /* 0x0000000400007202 */ /* 0x000fe20000000f00 */
[----:B------:R-:W-:Y:S05]  /*174c0*/  BRA `(.L_x_1732) ;  /* 0xfffe8f9000007947 */ /* 0x000fea000383ffff */
.L_x_1573:
[----:B------:R-:W-:Y:S01]  /*174d0*/  IMAD.MOV.U32 R0, RZ, RZ, R5 ;  /* 0x000000ffff007224 */ /* 0x000fe200078e0005 */
[----:B------:R-:W-:Y:S02]  /*174e0*/  MOV R2, 0x2 ;  /* 0x0000000200027802 */ /* 0x000fe40000000f00 */
[----:B------:R-:W-:Y:S02]  /*174f0*/  MOV R3, 0x17510 ;  /* 0x0001751000037802 */ /* 0x000fe40000000f00 */
[----:B--2---:R-:W-:Y:S05]  /*17500*/  CALL.REL.NOINC `($__internal_36_$__cuda_sm70_shflsync_up_p) ;  /* 0x0000130000007944 */ /* 0x004fea0003c00000 */
[----:B------:R-:W-:Y:S01]  /*17510*/  SEL R0, R4, RZ, P4 ;  /* 0x000000ff04007207 */ /* 0x000fe20002000000 */
[----:B------:R-:W-:Y:S01]  /*17520*/  IMAD.MOV.U32 R2, RZ, RZ, 0x4 ;  /* 0x00000004ff027424 */ /* 0x000fe200078e00ff */
[----:B------:R-:W-:-:S03]  /*17530*/  MOV R3, 0x17560 ;  /* 0x0001756000037802 */ /* 0x000fc60000000f00 */
[----:B------:R-:W-:Y:S02]  /*17540*/  IMAD.IADD R0, R5, 0x1, R0 ;  /* 0x0000000105007824 */ /* 0x000fe400078e0200 */
[----:B------:R-:W-:Y:S05]  /*17550*/  CALL.REL.NOINC `($__internal_36_$__cuda_sm70_shflsync_up_p) ;  /* 0x000012b000007944 */ /* 0x000fea0003c00000 */
        /* <DEDUP_REMOVED lines=13> */
[----:B------:R-:W-:Y:S01]  /*17630*/  IMAD.IADD R4, R0, 0x1, R4 ;  /* 0x0000000100047824 */ /* 0x000fe200078e0204 */
[----:B------:R-:W-:-:S03]  /*17640*/  MOV R0, 0x1f ;  /* 0x0000001f00007802 */ /* 0x000fc60000000f00 */
[----:B------:R-:W-:Y:S02]  /*17650*/  IMAD.MOV.U32 R9, RZ, RZ, R4 ;  /* 0x000000ffff097224 */ /* 0x000fe400078e0004 */
[----:B------:R-:W-:Y:S05]  /*17660*/  CALL.REL.NOINC `($__internal_35_$__cuda_sm70_shflsync_idx_p) ;  /* 0x0000115000007944 */ /* 0x000fea0003c00000 */
[----:B------:R-:W-:Y:S05]  /*17670*/  BRA `(.L_x_1733) ;  /* 0xfffe8ee000007947 */ /* 0x000fea000383ffff */
.L_x_1575:
[----:B------:R-:W-:Y:S02]  /*17680*/  SEL R0, RZ, 0x1, P0 ;  /* 0x00000001ff007807 */ /* 0x000fe40000000000 */
[----:B------:R-:W-:Y:S02]  /*17690*/  MOV R2, 0x176b0 ;  /* 0x000176b000027802 */ /* 0x000fe40000000f00 */
[----:B--2---:R-:W-:Y:S05]  /*176a0*/  CALL.REL.NOINC `($__internal_37_$__cuda_sm70_votesync_ballot) ;  /* 0x000011d000007944 */ /* 0x004fea0003c00000 */
[----:B------:R-:W-:Y:S01]  /*176b0*/  MOV R5, R0 ;  /* 0x0000000000057202 */ /* 0x000fe20000000f00 */
[----:B------:R-:W-:Y:S05]  /*176c0*/  BRA `(.L_x_1734) ;  /* 0xfffe8f2000007947 */ /* 0x000fea000383ffff */
.L_x_1576:
[----:B------:R-:W-:Y:S01]  /*176d0*/  IMAD.MOV.U32 R9, RZ, RZ, R8 ;  /* 0x000000ffff097224 */ /* 0x000fe200078e0008 */
[----:B---3--:R-:W-:Y:S01]  /*176e0*/  MOV R3, R14 ;  /* 0x0000000e00037202 */ /* 0x008fe20000000f00 */
[----:B------:R-:W-:Y:S01]  /*176f0*/  IMAD.MOV.U32 R0, RZ, RZ, 0x1f ;  /* 0x0000001fff007424 */ /* 0x000fe200078e00ff */
[----:B------:R-:W-:Y:S02]  /*17700*/  MOV R2, 0x17720 ;  /* 0x0001772000027802 */ /* 0x000fe40000000f00 */
[----:B-12---:R-:W-:Y:S05]  /*17710*/  CALL.REL.NOINC `($__internal_35_$__cuda_sm70_shflsync_idx_p) ;  /* 0x000010a000007944 */ /* 0x006fea0003c00000 */
[----:B------:R-:W-:Y:S01]  /*17720*/  IMAD.MOV.U32 R12, RZ, RZ, R0 ;  /* 0x000000ffff0c7224 */ /* 0x000fe200078e0000 */
[----:B------:R-:W-:Y:S01]  /*17730*/  MOV R9, R7 ;  /* 0x0000000700097202 */ /* 0x000fe20000000f00 */
[----:B------:R-:W-:Y:S01]  /*17740*/  IMAD.MOV.U32 R6, RZ, RZ, RZ ;  /* 0x000000ffff067224 */ /* 0x000fe200078e00ff */
[----:B------:R-:W-:Y:S01]  /*17750*/  MOV R3, R14 ;  /* 0x0000000e00037202 */ /* 0x000fe20000000f00 */
[----:B------:R-:W-:Y:S01]  /*17760*/  IMAD.MOV.U32 R0, RZ, RZ, 0x1f ;  /* 0x0000001fff007424 */ /* 0x000fe200078e00ff */
[----:B------:R-:W-:-:S02]  /*17770*/  MOV R2, 0x17790 ;  /* 0x0001779000027802 */ /* 0x000fc40000000f00 */
[----:B------:R-:W-:Y:S05]  /*17780*/  CALL.REL.NOINC `($__internal_35_$__cuda_sm70_shflsync_idx_p) ;  /* 0x0000103000007944 */ /* 0x000fea0003c00000 */
[----:B------:R-:W-:Y:S01]  /*17790*/  MOV R11, R0 ;  /* 0x00000000000b7202 */ /* 0x000fe20000000f00 */
[----:B------:R-:W-:Y:S05]  /*177a0*/  BRA `(.L_x_1735) ;  /* 0xfffe8e9000007947 */ /* 0x000fea000383ffff */
.L_x_1579:
[----:B------:R-:W-:Y:S01]  /*177b0*/  IMAD.MOV.U32 R9, RZ, RZ, R4 ;  /* 0x000000ffff097224 */ /* 0x000fe200078e0004 */
[----:B------:R-:W-:-:S02]  /*177c0*/  MOV R0, 0x1f ;  /* 0x0000001f00007802 */ /* 0x000fc40000000f00 */
[----:B------:R-:W-:Y:S02]  /*177d0*/  MOV R2, 0x177f0 ;  /* 0x000177f000027802 */ /* 0x000fe40000000f00 */
[----:B-1234-:R-:W-:Y:S05]  /*177e0*/  CALL.REL.NOINC `($__internal_35_$__cuda_sm70_shflsync_idx_p) ;  /* 0x00000fd000007944 */ /* 0x01efea0003c00000 */
[----:B------:R-:W-:Y:S01]  /*177f0*/  MOV R6, R0 ;  /* 0x0000000000067202 */ /* 0x000fe20000000f00 */
[----:B------:R-:W-:Y:S05]  /*17800*/  BRA `(.L_x_1578) ;  /* 0xfffe8e9000007947 */ /* 0x000fea000383ffff */
.L_x_1673:
[----:B------:R-:W-:Y:S01]  /*17810*/  IMAD.MOV.U32 R2, RZ, RZ, R228 ;  /* 0x000000ffff027224 */ /* 0x000fe200078e00e4 */
[----:B------:R-:W-:Y:S01]  /*17820*/  MOV R7, 0x1f ;  /* 0x0000001f00077802 */ /* 0x000fe20000000f00 */
[----:B------:R-:W-:Y:S01]  /*17830*/  IMAD.MOV.U32 R5, RZ, RZ, 0x2 ;  /* 0x00000002ff057424 */ /* 0x000fe200078e00ff */
[----:B------:R-:W-:Y:S02]  /*17840*/  MOV R6, 0xffffffff ;  /* 0xffffffff00067802 */ /* 0x000fe40000000f00 */
[----:B------:R-:W-:Y:S02]  /*17850*/  MOV R4, 0x17870 ;  /* 0x0001787000047802 */ /* 0x000fe40000000f00 */
[----:B------:R-:W-:Y:S05]  /*17860*/  CALL.REL.NOINC `($__internal_34_$__cuda_sm70_shflsync_bfly_p) ;  /* 0x00000f1000007944 */ /* 0x000fea0003c00000 */
[----:B------:R-:W-:Y:S01]  /*17870*/  FADD.FTZ R3, R228, R2 ;  /* 0x00000002e4037221 */ /* 0x000fe20000010000 */
[----:B------:R-:W-:Y:S02]  /*17880*/  MOV R5, 0x1 ;  /* 0x0000000100057802 */ /* 0x000fe40000000f00 */
[----:B------:R-:W-:Y:S02]  /*17890*/  MOV R4, 0x178c0 ;  /* 0x000178c000047802 */ /* 0x000fe40000000f00 */
[----:B------:R-:W-:-:S02]  /*178a0*/  MOV R2, R3 ;  /* 0x0000000300027202 */ /* 0x000fc40000000f00 */
[----:B------:R-:W-:Y:S05]  /*178b0*/  CALL.REL.NOINC `($__internal_34_$__cuda_sm70_shflsync_bfly_p) ;  /* 0x00000ec000007944 */ /* 0x000fea0003c00000 */
[----:B------:R-:W-:Y:S01]  /*178c0*/  FADD.FTZ R0, R3, R2 ;  /* 0x0000000203007221 */ /* 0x000fe20000010000 */
[----:B------:R-:W-:-:S02]  /*178d0*/  MOV R2, R229 ;  /* 0x000000e500027202 */ /* 0x000fc40000000f00 */
[----:B------:R-:W-:Y:S02]  /*178e0*/  MOV R5, 0x2 ;  /* 0x0000000200057802 */ /* 0x000fe40000000f00 */
[----:B------:R-:W-:Y:S02]  /*178f0*/  MOV R4, 0x17910 ;  /* 0x0001791000047802 */ /* 0x000fe40000000f00 */
[----:B------:R-:W-:Y:S05]  /*17900*/  CALL.REL.NOINC `($__internal_34_$__cuda_sm70_shflsync_bfly_p) ;  /* 0x00000e7000007944 */ /* 0x000fea0003c00000 */
[----:B------:R-:W-:Y:S01]  /*17910*/  FADD.FTZ R3, R229, R2 ;  /* 0x00000002e5037221 */ /* 0x000fe20000010000 */
[----:B------:R-:W-:Y:S02]  /*17920*/  MOV R5, 0x1 ;  /* 0x0000000100057802 */ /* 0x000fe40000000f00 */
[----:B------:R-:W-:Y:S02]  /*17930*/  MOV R4, 0x17960 ;  /* 0x0001796000047802 */ /* 0x000fe40000000f00 */
[----:B------:R-:W-:Y:S02]  /*17940*/  MOV R2, R3 ;  /* 0x0000000300027202 */ /* 0x000fe40000000f00 */
[----:B------:R-:W-:Y:S05]  /*17950*/  CALL.REL.NOINC `($__internal_34_$__cuda_sm70_shflsync_bfly_p) ;  /* 0x00000e2000007944 */ /* 0x000fea0003c00000 */
[----:B------:R-:W-:Y:S01]  /*17960*/  MOV R4, R2 ;  /* 0x0000000200047202 */ /* 0x000fe20000000f00 */
[----:B------:R-:W-:Y:S05]  /*17970*/  BRA `(.L_x_1736) ;  /* 0xffffbe1000007947 */ /* 0x000fea000383ffff */
.L_x_1680:
[----:B--234-:R-:W-:Y:S01]  /*17980*/  IMAD.MOV.U32 R9, RZ, RZ, R7 ;  /* 0x000000ffff097224 */ /* 0x01cfe200078e0007 */
[----:B------:R-:W-:Y:S01]  /*17990*/  MOV R3, RZ ;  /* 0x000000ff00037202 */ /* 0x000fe20000000f00 */
[----:B------:R-:W-:Y:S01]  /*179a0*/  IMAD.MOV.U32 R0, RZ, RZ, 0x181f ;  /* 0x0000181fff007424 */ /* 0x000fe200078e00ff */
[----:B------:R-:W-:-:S02]  /*179b0*/  MOV R2, 0x179d0 ;  /* 0x000179d000027802 */ /* 0x000fc40000000f00 */
[----:B-1----:R-:W-:Y:S05]  /*179c0*/  CALL.REL.NOINC `($__internal_35_$__cuda_sm70_shflsync_idx_p) ;  /* 0x00000df000007944 */ /* 0x002fea0003c00000 */
[----:B------:R-:W-:Y:S01]  /*179d0*/  MOV R8, R0 ;  /* 0x0000000000087202 */ /* 0x000fe20000000f00 */
[----:B------:R-:W-:Y:S05]  /*179e0*/  BRA `(.L_x_1737) ;  /* 0xffffd31000007947 */ /* 0x000fea000383ffff */
.L_x_1681:
[----:B------:R-:W-:Y:S01]  /*179f0*/  IMAD.MOV.U32 R9, RZ, RZ, R10 ;  /* 0x000000ffff097224 */ /* 0x000fe200078e000a */
[----:B------:R-:W-:Y:S01]  /*17a00*/  MOV R3, RZ ;  /* 0x000000ff00037202 */ /* 0x000fe20000000f00 */
[----:B------:R-:W-:Y:S01]  /*17a10*/  IMAD.MOV.U32 R0, RZ, RZ, 0x181f ;  /* 0x0000181fff007424 */ /* 0x000fe200078e00ff */
[----:B------:R-:W-:-:S02]  /*17a20*/  MOV R2, 0x17a40 ;  /* 0x00017a4000027802 */ /* 0x000fc40000000f00 */
[----:B-123--:R-:W-:Y:S05]  /*17a30*/  CALL.REL.NOINC `($__internal_35_$__cuda_sm70_shflsync_idx_p) ;  /* 0x00000d8000007944 */ /* 0x00efea0003c00000 */
[----:B------:R-:W-:Y:S05]  /*17a40*/  BRA `(.L_x_1738) ;  /* 0xffffd2d000007947 */ /* 0x000fea000383ffff */
.L_x_1684:
[----:B------:R-:W-:Y:S01]  /*17a50*/  IMAD.MOV.U32 R9, RZ, RZ, R7 ;  /* 0x000000ffff097224 */ /* 0x000fe200078e0007 */
[----:B--2---:R-:W-:Y:S01]  /*17a60*/  MOV R3, 0x1 ;  /* 0x0000000100037802 */ /* 0x004fe20000000f00 */
[----:B------:R-:W-:Y:S01]  /*17a70*/  IMAD.MOV.U32 R0, RZ, RZ, 0x181f ;  /* 0x0000181fff007424 */ /* 0x000fe200078e00ff */
[----:B------:R-:W-:-:S02]  /*17a80*/  MOV R2, 0x17aa0 ;  /* 0x00017aa000027802 */ /* 0x000fc40000000f00 */
[----:B-1-34-:R-:W-:Y:S05]  /*17a90*/  CALL.REL.NOINC `($__internal_35_$__cuda_sm70_shflsync_idx_p) ;  /* 0x00000d2000007944 */ /* 0x01afea0003c00000 */
[----:B------:R-:W-:Y:S01]  /*17aa0*/  IMAD.MOV.U32 R8, RZ, RZ, R0 ;  /* 0x000000ffff087224 */ /* 0x000fe200078e0000 */
[----:B------:R-:W-:Y:S01]  /*17ab0*/  MOV R3, 0x1 ;  /* 0x0000000100037802 */ /* 0x000fe20000000f00 */
[----:B------:R-:W-:Y:S01]  /*17ac0*/  IMAD.MOV.U32 R9, RZ, RZ, R10 ;  /* 0x000000ffff097224 */ /* 0x000fe200078e000a */
[----:B------:R-:W-:-:S02]  /*17ad0*/  MOV R0, 0x181f ;  /* 0x0000181f00007802 */ /* 0x000fc40000000f00 */
[----:B------:R-:W-:Y:S02]  /*17ae0*/  MOV R2, 0x17b00 ;  /* 0x00017b0000027802 */ /* 0x000fe40000000f00 */
[----:B------:R-:W-:Y:S05]  /*17af0*/  CALL.REL.NOINC `($__internal_35_$__cuda_sm70_shflsync_idx_p) ;  /* 0x00000cc000007944 */ /* 0x000fea0003c00000 */
[----:B------:R-:W-:Y:S05]  /*17b00*/  BRA `(.L_x_1739) ;  /* 0xffffd30000007947 */ /* 0x000fea000383ffff */
.L_x_1687:
[----:B------:R-:W-:Y:S01]  /*17b10*/  IMAD.MOV.U32 R9, RZ, RZ, R7 ;  /* 0x000000ffff097224 */ /* 0x000fe200078e0007 */
[----:B--2---:R-:W-:Y:S01]  /*17b20*/  MOV R3, 0x2 ;  /* 0x0000000200037802 */ /* 0x004fe20000000f00 */
[----:B------:R-:W-:Y:S01]  /*17b30*/  IMAD.MOV.U32 R0, RZ, RZ, 0x181f ;  /* 0x0000181fff007424 */ /* 0x000fe200078e00ff */
[----:B------:R-:W-:Y:S02]  /*17b40*/  MOV R2, 0x17b60 ;  /* 0x00017b6000027802 */ /* 0x000fe40000000f00 */
[----:B-1-34-:R-:W-:Y:S05]  /*17b50*/  CALL.REL.NOINC `($__internal_35_$__cuda_sm70_shflsync_idx_p) ;  /* 0x00000c6000007944 */ /* 0x01afea0003c00000 */
[----:B------:R-:W-:Y:S01]  /*17b60*/  MOV R8, R0 ;  /* 0x0000000000087202 */ /* 0x000fe20000000f00 */
[----:B------:R-:W-:Y:S05]  /*17b70*/  BRA `(.L_x_1740) ;  /* 0xffffd38000007947 */ /* 0x000fea000383ffff */
.L_x_1688:
[----:B------:R-:W-:Y:S01]  /*17b80*/  IMAD.MOV.U32 R9, RZ, RZ, R10 ;  /* 0x000000ffff097224 */ /* 0x000fe200078e000a */
[----:B--2---:R-:W-:Y:S01]  /*17b90*/  MOV R3, 0x2 ;  /* 0x0000000200037802 */ /* 0x004fe20000000f00 */
[----:B------:R-:W-:Y:S01]  /*17ba0*/  IMAD.MOV.U32 R0, RZ, RZ, 0x181f ;  /* 0x0000181fff007424 */ /* 0x000fe200078e00ff */
[----:B------:R-:W-:Y:S02]  /*17bb0*/  MOV R2, 0x17bd0 ;  /* 0x00017bd000027802 */ /* 0x000fe40000000f00 */
[----:B-1-34-:R-:W-:Y:S05]  /*17bc0*/  CALL.REL.NOINC `($__internal_35_$__cuda_sm70_shflsync_idx_p) ;  /* 0x00000bf000007944 */ /* 0x01afea0003c00000 */
[----:B------:R-:W-:Y:S05]  /*17bd0*/  BRA `(.L_x_1741) ;  /* 0xffffd34000007947 */ /* 0x000fea000383ffff */
.L_x_1691:
[----:B------:R-:W-:Y:S01]  /*17be0*/  IMAD.MOV.U32 R9, RZ, RZ, R7 ;  /* 0x000000ffff097224 */ /* 0x000fe200078e0007 */
[----:B---3--:R-:W-:Y:S01]  /*17bf0*/  MOV R3, 0x3 ;  /* 0x0000000300037802 */ /* 0x008fe20000000f00 */
[----:B----4-:R-:W-:Y:S01]  /*17c00*/  IMAD.MOV.U32 R0, RZ, RZ, 0x181f ;  /* 0x0000181fff007424 */ /* 0x010fe200078e00ff */
[----:B------:R-:W-:-:S02]  /*17c10*/  MOV R2, 0x17c30 ;  /* 0x00017c3000027802 */ /* 0x000fc40000000f00 */
[----:B-12---:R-:W-:Y:S05]  /*17c20*/  CALL.REL.NOINC `($__internal_35_$__cuda_sm70_shflsync_idx_p) ;  /* 0x00000b9000007944 */ /* 0x006fea0003c00000 */
[----:B------:R-:W-:Y:S01]  /*17c30*/  IMAD.MOV.U32 R7, RZ, RZ, R0 ;  /* 0x000000ffff077224 */ /* 0x000fe200078e0000 */
[----:B------:R-:W-:Y:S01]  /*17c40*/  MOV R3, 0x3 ;  /* 0x0000000300037802 */ /* 0x000fe20000000f00 */
[----:B------:R-:W-:Y:S01]  /*17c50*/  IMAD.MOV.U32 R9, RZ, RZ, R10 ;  /* 0x000000ffff097224 */ /* 0x000fe200078e000a */
[----:B------:R-:W-:-:S02]  /*17c60*/  MOV R0, 0x181f ;  /* 0x0000181f00007802 */ /* 0x000fc40000000f00 */
[----:B------:R-:W-:Y:S02]  /*17c70*/  MOV R2, 0x17c90 ;  /* 0x00017c9000027802 */ /* 0x000fe40000000f00 */
[----:B------:R-:W-:Y:S05]  /*17c80*/  CALL.REL.NOINC `($__internal_35_$__cuda_sm70_shflsync_idx_p) ;  /* 0x00000b3000007944 */ /* 0x000fea0003c00000 */
[----:B------:R-:W-:Y:S05]  /*17c90*/  BRA `(.L_x_1742) ;  /* 0xffffd38000007947 */ /* 0x000fea000383ffff */
.L_x_1693:
[----:B------:R-:W-:Y:S01]  /*17ca0*/  IMAD.MOV.U32 R9, RZ, RZ, R14 ;  /* 0x000000ffff097224 */ /* 0x000fe200078e000e */
[----:B------:R-:W-:Y:S01]  /*17cb0*/  MOV R3, RZ ;  /* 0x000000ff00037202 */ /* 0x000fe20000000f00 */
[----:B------:R-:W-:Y:S01]  /*17cc0*/  IMAD.MOV.U32 R0, RZ, RZ, 0x1c1f ;  /* 0x00001c1fff007424 */ /* 0x000fe200078e00ff */
[----:B------:R-:W-:Y:S02]  /*17cd0*/  MOV R2, 0x17cf0 ;  /* 0x00017cf000027802 */ /* 0x000fe40000000f00 */
[----:B------:R-:W-:Y:S05]  /*17ce0*/  CALL.REL.NOINC `($__internal_35_$__cuda_sm70_shflsync_idx_p) ;  /* 0x00000ad000007944 */ /* 0x000fea0003c00000 */
[----:B------:R-:W-:Y:S01]  /*17cf0*/  MOV R5, R0 ;  /* 0x0000000000057202 */ /* 0x000fe20000000f00 */
[----:B------:R-:W-:Y:S05]  /*17d00*/  BRA `(.L_x_1743) ;  /* 0xffffd5f000007947 */ /* 0x000fea000383ffff */
.L_x_1694:
[----:B------:R-:W-:Y:S01]  /*17d10*/  IMAD.MOV.U32 R9, RZ, RZ, R28 ;  /* 0x000000ffff097224 */ /* 0x000fe200078e001c */
[----:B------:R-:W-:Y:S01]  /*17d20*/  MOV R3, RZ ;  /* 0x000000ff00037202 */ /* 0x000fe20000000f00 */
[----:B------:R-:W-:Y:S01]  /*17d30*/  IMAD.MOV.U32 R0, RZ, RZ, 0x1c1f ;  /* 0x00001c1fff007424 */ /* 0x000fe200078e00ff */
[----:B------:R-:W-:Y:S02]  /*17d40*/  MOV R2, 0x17d60 ;  /* 0x00017d6000027802 */ /* 0x000fe40000000f00 */
[----:B-12---:R-:W-:Y:S05]  /*17d50*/  CALL.REL.NOINC `($__internal_35_$__cuda_sm70_shflsync_idx_p) ;  /* 0x00000a6000007944 */ /* 0x006fea0003c00000 */
[----:B------:R-:W-:Y:S05]  /*17d60*/  BRA `(.L_x_1744) ;  /* 0xffffd5b000007947 */ /* 0x000fea000383ffff */
.L_x_1697:
[----:B----4-:R-:W-:Y:S01]  /*17d70*/  IMAD.MOV.U32 R9, RZ, RZ, R14 ;  /* 0x000000ffff097224 */ /* 0x010fe200078e000e */
[----:B------:R-:W-:Y:S01]  /*17d80*/  MOV R3, 0x1 ;  /* 0x0000000100037802 */ /* 0x000fe20000000f00 */
[----:B------:R-:W-:Y:S01]  /*17d90*/  IMAD.MOV.U32 R0, RZ, RZ, 0x1c1f ;  /* 0x00001c1fff007424 */ /* 0x000fe200078e00ff */
[----:B------:R-:W-:-:S02]  /*17da0*/  MOV R2, 0x17dc0 ;  /* 0x00017dc000027802 */ /* 0x000fc40000000f00 */
[----:B-123--:R-:W-:Y:S05]  /*17db0*/  CALL.REL.NOINC `($__internal_35_$__cuda_sm70_shflsync_idx_p) ;  /* 0x00000a0000007944 */ /* 0x00efea0003c00000 */
[----:B------:R-:W-:Y:S01]  /*17dc0*/  IMAD.MOV.U32 R5, RZ, RZ, R0 ;  /* 0x000000ffff057224 */ /* 0x000fe200078e0000 */
[----:B------:R-:W-:Y:S01]  /*17dd0*/  MOV R3, 0x1 ;  /* 0x0000000100037802 */ /* 0x000fe20000000f00 */
[----:B------:R-:W-:Y:S01]  /*17de0*/  IMAD.MOV.U32 R9, RZ, RZ, R28 ;  /* 0x000000ffff097224 */ /* 0x000fe200078e001c */
[----:B------:R-:W-:-:S02]  /*17df0*/  MOV R0, 0x1c1f ;  /* 0x00001c1f00007802 */ /* 0x000fc40000000f00 */
[----:B------:R-:W-:Y:S02]  /*17e00*/  MOV R2, 0x17e20 ;  /* 0x00017e2000027802 */ /* 0x000fe40000000f00 */
[----:B------:R-:W-:Y:S05]  /*17e10*/  CALL.REL.NOINC `($__internal_35_$__cuda_sm70_shflsync_idx_p) ;  /* 0x000009a000007944 */ /* 0x000fea0003c00000 */
[----:B------:R-:W-:Y:S05]  /*17e20*/  BRA `(.L_x_1745) ;  /* 0xffffdb7000007947 */ /* 0x000fea000383ffff */
.L_x_1701:
[----:B------:R-:W-:Y:S01]  /*17e30*/  IMAD.MOV.U32 R9, RZ, RZ, R6 ;  /* 0x000000ffff097224 */ /* 0x000fe200078e0006 */
[----:B------:R-:W-:Y:S01]  /*17e40*/  MOV R3, RZ ;  /* 0x000000ff00037202 */ /* 0x000fe20000000f00 */
[----:B------:R-:W-:Y:S01]  /*17e50*/  IMAD.MOV.U32 R0, RZ, RZ, 0x181f ;  /* 0x0000181fff007424 */ /* 0x000fe200078e00ff */
[----:B------:R-:W-:Y:S02]  /*17e60*/  MOV R2, 0x17e80 ;  /* 0x00017e8000027802 */ /* 0x000fe40000000f00 */
[----:B------:R-:W-:Y:S05]  /*17e70*/  CALL.REL.NOINC `($__internal_35_$__cuda_sm70_shflsync_idx_p) ;  /* 0x0000094000007944 */ /* 0x000fea0003c00000 */
[----:B------:R-:W-:Y:S01]  /*17e80*/  MOV R11, R0 ;  /* 0x00000000000b7202 */ /* 0x000fe20000000f00 */
[----:B------:R-:W-:Y:S05]  /*17e90*/  BRA `(.L_x_1746) ;  /* 0xffffe66000007947 */ /* 0x000fea000383ffff */
.L_x_1702:
[----:B------:R-:W-:Y:S01]  /*17ea0*/  IMAD.MOV.U32 R9, RZ, RZ, R10 ;  /* 0x000000ffff097224 */ /* 0x000fe200078e000a */
[----:B------:R-:W-:Y:S01]  /*17eb0*/  MOV R3, RZ ;  /* 0x000000ff00037202 */ /* 0x000fe20000000f00 */
[----:B------:R-:W-:Y:S01]  /*17ec0*/  IMAD.MOV.U32 R0, RZ, RZ, 0x181f ;  /* 0x0000181fff007424 */ /* 0x000fe200078e00ff */
[----:B------:R-:W-:Y:S02]  /*17ed0*/  MOV R2, 0x17ef0 ;  /* 0x00017ef000027802 */ /* 0x000fe40000000f00 */
[----:B-12---:R-:W-:Y:S05]  /*17ee0*/  CALL.REL.NOINC `($__internal_35_$__cuda_sm70_shflsync_idx_p) ;  /* 0x000008d000007944 */ /* 0x006fea0003c00000 */
[----:B------:R-:W-:Y:S05]  /*17ef0*/  BRA `(.L_x_1747) ;  /* 0xffffe62000007947 */ /* 0x000fea000383ffff */
.L_x_1705:
[----:B------:R-:W-:Y:S01]  /*17f00*/  IMAD.MOV.U32 R9, RZ, RZ, R6 ;  /* 0x000000ffff097224 */ /* 0x000fe200078e0006 */
[----:B--2---:R-:W-:Y:S01]  /*17f10*/  MOV R3, 0x1 ;  /* 0x0000000100037802 */ /* 0x004fe20000000f00 */
[----:B----4-:R-:W-:Y:S01]  /*17f20*/  IMAD.MOV.U32 R0, RZ, RZ, 0x181f ;  /* 0x0000181fff007424 */ /* 0x010fe200078e00ff */
[----:B------:R-:W-:-:S02]  /*17f30*/  MOV R2, 0x17f50 ;  /* 0x00017f5000027802 */ /* 0x000fc40000000f00 */
[----:B-1-3--:R-:W-:Y:S05]  /*17f40*/  CALL.REL.NOINC `($__internal_35_$__cuda_sm70_shflsync_idx_p) ;  /* 0x0000087000007944 */ /* 0x00afea0003c00000 */
[----:B------:R-:W-:Y:S01]  /*17f50*/  IMAD.MOV.U32 R11, RZ, RZ, R0 ;  /* 0x000000ffff0b7224 */ /* 0x000fe200078e0000 */
[----:B------:R-:W-:Y:S01]  /*17f60*/  MOV R3, 0x1 ;  /* 0x0000000100037802 */ /* 0x000fe20000000f00 */
[----:B------:R-:W-:Y:S01]  /*17f70*/  IMAD.MOV.U32 R9, RZ, RZ, R10 ;  /* 0x000000ffff097224 */ /* 0x000fe200078e000a */
[----:B------:R-:W-:-:S02]  /*17f80*/  MOV R0, 0x181f ;  /* 0x0000181f00007802 */ /* 0x000fc40000000f00 */
[----:B------:R-:W-:Y:S02]  /*17f90*/  MOV R2, 0x17fb0 ;  /* 0x00017fb000027802 */ /* 0x000fe40000000f00 */
[----:B------:R-:W-:Y:S05]  /*17fa0*/  CALL.REL.NOINC `($__internal_35_$__cuda_sm70_shflsync_idx_p) ;  /* 0x0000081000007944 */ /* 0x000fea0003c00000 */
[----:B------:R-:W-:Y:S05]  /*17fb0*/  BRA `(.L_x_1748) ;  /* 0xffffe66000007947 */ /* 0x000fea000383ffff */
.L_x_1708:
[----:B------:R-:W-:Y:S01]  /*17fc0*/  IMAD.MOV.U32 R9, RZ, RZ, R6 ;  /* 0x000000ffff097224 */ /* 0x000fe200078e0006 */
[----:B-1----:R-:W-:Y:S01]  /*17fd0*/  MOV R3, 0x2 ;  /* 0x0000000200037802 */ /* 0x002fe20000000f00 */
[----:B----4-:R-:W-:Y:S01]  /*17fe0*/  IMAD.MOV.U32 R0, RZ, RZ, 0x181f ;  /* 0x0000181fff007424 */ /* 0x010fe200078e00ff */
[----:B------:R-:W-:Y:S02]  /*17ff0*/  MOV R2, 0x18010 ;  /* 0x0001801000027802 */ /* 0x000fe40000000f00 */
[----:B--23--:R-:W-:Y:S05]  /*18000*/  CALL.REL.NOINC `($__internal_35_$__cuda_sm70_shflsync_idx_p) ;  /* 0x000007b000007944 */ /* 0x00cfea0003c00000 */
[----:B------:R-:W-:Y:S01]  /*18010*/  MOV R11, R0 ;  /* 0x00000000000b7202 */ /* 0x000fe20000000f00 */
[----:B------:R-:W-:Y:S05]  /*18020*/  BRA `(.L_x_1749) ;  /* 0xffffe6e000007947 */ /* 0x000fea000383ffff */
.L_x_1709:
[----:B------:R-:W-:Y:S01]  /*18030*/  IMAD.MOV.U32 R9, RZ, RZ, R10 ;  /* 0x000000ffff097224 */ /* 0x000fe200078e000a */
[----:B------:R-:W-:Y:S01]  /*18040*/  MOV R3, 0x2 ;  /* 0x0000000200037802 */ /* 0x000fe20000000f00 */
[----:B----4-:R-:W-:Y:S01]  /*18050*/  IMAD.MOV.U32 R0, RZ, RZ, 0x181f ;  /* 0x0000181fff007424 */ /* 0x010fe200078e00ff */
[----:B------:R-:W-:Y:S02]  /*18060*/  MOV R2, 0x18080 ;  /* 0x0001808000027802 */ /* 0x000fe40000000f00 */
[----:B-123--:R-:W-:Y:S05]  /*18070*/  CALL.REL.NOINC `($__internal_35_$__cuda_sm70_shflsync_idx_p) ;  /* 0x0000074000007944 */ /* 0x00efea0003c00000 */
[----:B------:R-:W-:Y:S05]  /*18080*/  BRA `(.L_x_1750) ;  /* 0xffffe6a000007947 */ /* 0x000fea000383ffff */
.L_x_1712:
[----:B------:R-:W-:Y:S01]  /*18090*/  IMAD.MOV.U32 R9, RZ, RZ, R6 ;  /* 0x000000ffff097224 */ /* 0x000fe200078e0006 */
[----:B-1----:R-:W-:Y:S01]  /*180a0*/  MOV R3, 0x3 ;  /* 0x0000000300037802 */ /* 0x002fe20000000f00 */
[----:B------:R-:W-:Y:S01]  /*180b0*/  IMAD.MOV.U32 R0, RZ, RZ, 0x181f ;  /* 0x0000181fff007424 */ /* 0x000fe200078e00ff */
[----:B------:R-:W-:-:S02]  /*180c0*/  MOV R2, 0x180e0 ;  /* 0x000180e000027802 */ /* 0x000fc40000000f00 */
[----:B--234-:R-:W-:Y:S05]  /*180d0*/  CALL.REL.NOINC `($__internal_35_$__cuda_sm70_shflsync_idx_p) ;  /* 0x000006e000007944 */ /* 0x01cfea0003c00000 */
[----:B------:R-:W-:Y:S01]  /*180e0*/  IMAD.MOV.U32 R6, RZ, RZ, R0 ;  /* 0x000000ffff067224 */ /* 0x000fe200078e0000 */
[----:B------:R-:W-:Y:S01]  /*180f0*/  MOV R3, 0x3 ;  /* 0x0000000300037802 */ /* 0x000fe20000000f00 */
[----:B------:R-:W-:Y:S01]  /*18100*/  IMAD.MOV.U32 R9, RZ, RZ, R10 ;  /* 0x000000ffff097224 */ /* 0x000fe200078e000a */
[----:B------:R-:W-:-:S02]  /*18110*/  MOV R0, 0x181f ;  /* 0x0000181f00007802 */ /* 0x000fc40000000f00 */
[----:B------:R-:W-:Y:S02]  /*18120*/  MOV R2, 0x18140 ;  /* 0x0001814000027802 */ /* 0x000fe40000000f00 */
[----:B------:R-:W-:Y:S05]  /*18130*/  CALL.REL.NOINC `($__internal_35_$__cuda_sm70_shflsync_idx_p) ;  /* 0x0000068000007944 */ /* 0x000fea0003c00000 */
[----:B------:R-:W-:Y:S05]  /*18140*/  BRA `(.L_x_1751) ;  /* 0xffffe6e000007947 */ /* 0x000fea000383ffff */
.L_x_1714:
[----:B------:R-:W-:Y:S01]  /*18150*/  IMAD.MOV.U32 R9, RZ, RZ, R95 ;  /* 0x000000ffff097224 */ /* 0x000fe200078e005f */
[----:B------:R-:W-:Y:S01]  /*18160*/  MOV R3, RZ ;  /* 0x000000ff00037202 */ /* 0x000fe20000000f00 */
[----:B------:R-:W-:Y:S01]  /*18170*/  IMAD.MOV.U32 R0, RZ, RZ, 0x1f ;  /* 0x0000001fff007424 */ /* 0x000fe200078e00ff */
[----:B------:R-:W-:Y:S02]  /*18180*/  MOV R2, 0x181a0 ;  /* 0x000181a000027802 */ /* 0x000fe40000000f00 */
[----:B-1----:R-:W-:Y:S05]  /*18190*/  CALL.REL.NOINC `($__internal_35_$__cuda_sm70_shflsync_idx_p) ;  /* 0x0000062000007944 */ /* 0x002fea0003c00000 */
[----:B------:R-:W-:Y:S01]  /*181a0*/  MOV R10, R0 ;  /* 0x00000000000a7202 */ /* 0x000fe20000000f00 */
[----:B------:R-:W-:Y:S05]  /*181b0*/  BRA `(.L_x_1752) ;  /* 0xffffe80000007947 */ /* 0x000fea000383ffff */
.L_x_1715:
[----:B------:R-:W-:Y:S01]  /*181c0*/  IMAD.MOV.U32 R9, RZ, RZ, R95 ;  /* 0x000000ffff097224 */ /* 0x000fe200078e005f */
[----:B------:R-:W-:Y:S01]  /*181d0*/  MOV R3, 0x1 ;  /* 0x0000000100037802 */ /* 0x000fe20000000f00 */
[----:B------:R-:W-:Y:S01]  /*181e0*/  IMAD.MOV.U32 R0, RZ, RZ, 0x1f ;  /* 0x0000001fff007424 */ /* 0x000fe200078e00ff */
[----:B------:R-:W-:Y:S02]  /*181f0*/  MOV R2, 0x18210 ;  /* 0x0001821000027802 */ /* 0x000fe40000000f00 */
[----:B-123--:R-:W-:Y:S05]  /*18200*/  CALL.REL.NOINC `($__internal_35_$__cuda_sm70_shflsync_idx_p) ;  /* 0x000005b000007944 */ /* 0x00efea0003c00000 */
[----:B------:R-:W-:Y:S01]  /*18210*/  MOV R8, R0 ;  /* 0x0000000000087202 */ /* 0x000fe20000000f00 */
[----:B------:R-:W-:Y:S05]  /*18220*/  BRA `(.L_x_1753) ;  /* 0xffffe7b000007947 */ /* 0x000fea000383ffff */
.L_x_1716:
[----:B------:R-:W-:Y:S02]  /*18230*/  MOV R2, 0x1 ;  /* 0x0000000100027802 */ /* 0x000fe40000000f00 */
[----:B------:R-:W-:-:S02]  /*18240*/  MOV R3, 0x18260 ;  /* 0x0001826000037802 */ /* 0x000fc40000000f00 */
[----:B--234-:R-:W-:Y:S05]  /*18250*/  CALL.REL.NOINC `($__internal_36_$__cuda_sm70_shflsync_up_p) ;  /* 0x000005b000007944 */ /* 0x01cfea0003c00000 */
[----:B------:R-:W-:Y:S05]  /*18260*/  BRA `(.L_x_1754) ;  /* 0xffffe89000007947 */ /* 0x000fea000383ffff */
.L_x_1717:
[----:B------:R-:W-:Y:S02]  /*18270*/  MOV R2, 0x2 ;  /* 0x0000000200027802 */ /* 0x000fe40000000f00 */
[----:B------:R-:W-:-:S02]  /*18280*/  MOV R3, 0x182a0 ;  /* 0x000182a000037802 */ /* 0x000fc40000000f00 */
[----:B--23--:R-:W-:Y:S05]  /*18290*/  CALL.REL.NOINC `($__internal_36_$__cuda_sm70_shflsync_up_p) ;  /* 0x0000057000007944 */ /* 0x00cfea0003c00000 */
        /* <DEDUP_REMOVED lines=23> */
.L_x_1721:
[----:B------:R-:W-:Y:S02]  /*18410*/  MOV R2, 0x1 ;  /* 0x0000000100027802 */ /* 0x000fe40000000f00 */
[----:B------:R-:W-:Y:S02]  /*18420*/  MOV R3, 0x18440 ;  /* 0x0001844000037802 */ /* 0x000fe40000000f00 */
[----:B------:R-:W-:Y:S05]  /*18430*/  CALL.REL.NOINC `($__internal_36_$__cuda_sm70_shflsync_up_p) ;  /* 0x000003d000007944 */ /* 0x000fea0003c00000 */
[----:B------:R-:W-:Y:S01]  /*18440*/  MOV R2, R4 ;  /* 0x0000000400027202 */ /* 0x000fe20000000f00 */
[----:B------:R-:W-:Y:S05]  /*18450*/  BRA `(.L_x_1756) ;  /* 0xffffe8f000007947 */ /* 0x000fea000383ffff */
.L_x_1722:
[----:B------:R-:W-:Y:S02]  /*18460*/  MOV R2, 0x2 ;  /* 0x0000000200027802 */ /* 0x000fe40000000f00 */
[----:B------:R-:W-:Y:S02]  /*18470*/  MOV R3, 0x18490 ;  /* 0x0001849000037802 */ /* 0x000fe40000000f00 */
        /* <DEDUP_REMOVED lines=24> */
.L_x_1724:
[----:B------:R-:W-:Y:S02]  /*18600*/  SEL R0, RZ, 0x1, P0 ;  /* 0x00000001ff007807 */ /* 0x000fe40000000000 */
[----:B------:R-:W-:Y:S02]  /*18610*/  MOV R2, 0x18630 ;  /* 0x0001863000027802 */ /* 0x000fe40000000f00 */
[----:B-1----:R-:W-:Y:S05]  /*18620*/  CALL.REL.NOINC `($__internal_37_$__cuda_sm70_votesync_ballot) ;  /* 0x0000025000007944 */ /* 0x002fea0003c00000 */
[----:B------:R-:W-:Y:S01]  /*18630*/  MOV R5, R0 ;  /* 0x0000000000057202 */ /* 0x000fe20000000f00 */
[----:B------:R-:W-:Y:S05]  /*18640*/  BRA `(.L_x_1758) ;  /* 0xffffe89000007947 */ /* 0x000fea000383ffff */
.L_x_1725:
[----:B------:R-:W-:Y:S01]  /*18650*/  IMAD.MOV.U32 R9, RZ, RZ, R6 ;  /* 0x000000ffff097224 */ /* 0x000fe200078e0006 */
[----:B---3--:R-:W-:Y:S01]  /*18660*/  MOV R3, R12 ;  /* 0x0000000c00037202 */ /* 0x008fe20000000f00 */
[----:B------:R-:W-:Y:S01]  /*18670*/  IMAD.MOV.U32 R0, RZ, RZ, 0x1f ;  /* 0x0000001fff007424 */ /* 0x000fe200078e00ff */
[----:B------:R-:W-:Y:S02]  /*18680*/  MOV R2, 0x186a0 ;  /* 0x000186a000027802 */ /* 0x000fe40000000f00 */
[----:B-12---:R-:W-:Y:S05]  /*18690*/  CALL.REL.NOINC `($__internal_35_$__cuda_sm70_shflsync_idx_p) ;  /* 0x0000012000007944 */ /* 0x006fea0003c00000 */
[----:B------:R-:W-:Y:S01]  /*186a0*/  IMAD.MOV.U32 R8, RZ, RZ, R0 ;  /* 0x000000ffff087224 */ /* 0x000fe200078e0000 */
[----:B------:R-:W-:Y:S01]  /*186b0*/  MOV R3, R12 ;  /* 0x0000000c00037202 */ /* 0x000fe20000000f00 */
[----:B------:R-:W-:Y:S01]  /*186c0*/  IMAD.MOV.U32 R9, RZ, RZ, R7 ;  /* 0x000000ffff097224 */ /* 0x000fe200078e0007 */
[----:B------:R-:W-:Y:S02]  /*186d0*/  MOV R0, 0x1f ;  /* 0x0000001f00007802 */ /* 0x000fe40000000f00 */
[----:B------:R-:W-:-:S02]  /*186e0*/  MOV R2, 0x18700 ;  /* 0x0001870000027802 */ /* 0x000fc40000000f00 */
[----:B------:R-:W-:Y:S05]  /*186f0*/  CALL.REL.NOINC `($__internal_35_$__cuda_sm70_shflsync_idx_p) ;  /* 0x000000c000007944 */ /* 0x000fea0003c00000 */
[----:B------:R-:W-:Y:S01]  /*18700*/  MOV R7, R0 ;  /* 0x0000000000077202 */ /* 0x000fe20000000f00 */
[----:B------:R-:W-:Y:S05]  /*18710*/  BRA `(.L_x_1759) ;  /* 0xffffe80000007947 */ /* 0x000fea000383ffff */
.L_x_1728:
[----:B------:R-:W-:Y:S01]  /*18720*/  IMAD.MOV.U32 R9, RZ, RZ, R4 ;  /* 0x000000ffff097224 */ /* 0x000fe200078e0004 */
[----:B------:R-:W-:-:S02]  /*18730*/  MOV R0, 0x1f ;  /* 0x0000001f00007802 */ /* 0x000fc40000000f00 */
[----:B------:R-:W-:Y:S02]  /*18740*/  MOV R2, 0x18760 ;  /* 0x0001876000027802 */ /* 0x000fe40000000f00 */
[----:B-1234-:R-:W-:Y:S05]  /*18750*/  CALL.REL.NOINC `($__internal_35_$__cuda_sm70_shflsync_idx_p) ;  /* 0x0000006000007944 */ /* 0x01efea0003c00000 */
[----:B------:R-:W-:Y:S01]  /*18760*/  MOV R13, R0 ;  /* 0x00000000000d7202 */ /* 0x000fe20000000f00 */
[----:B------:R-:W-:Y:S05]  /*18770*/  BRA `(.L_x_1727) ;  /* 0xffffe80000007947 */ /* 0x000fea000383ffff */
        .weak           $__internal_34_$__cuda_sm70_shflsync_bfly_p
        .type           $__internal_34_$__cuda_sm70_shflsync_bfly_p,@function
        .size           $__internal_34_$__cuda_sm70_shflsync_bfly_p,($__internal_35_$__cuda_sm70_shflsync_idx_p - $__internal_34_$__cuda_sm70_shflsync_bfly_p)
$__internal_34_$__cuda_sm70_shflsync_bfly_p:
[----:B------:R-:W-:Y:S04]  /*18780*/  WARPSYNC R6 ;  /* 0x0000000600007348 */ /* 0x000fe80003800000 */
[----:B------:R1:W2:Y:S02]  /*18790*/  SHFL.BFLY PT, R2, R2, R5, R7 ;  /* 0x0c00000502027389 */ /* 0x0002a400000e0007 */
[----:B-1----:R-:W-:-:S04]  /*187a0*/  MOV R5, 0x0 ;  /* 0x0000000000057802 */ /* 0x002fc80000000f00 */
[----:B--2---:R-:W-:Y:S05]  /*187b0*/  RET.REL.NODEC R4 `(_ZN7cutlass13device_kernelIN5flash19enable_sm80_to_sm89INS1_16FlashAttnFwdSm80INS1_25CollectiveMainloopFwdSm80ILi8ELi1ELb1EN4cute5tupleIJNS5_1CILi128EEENS7_ILi112EEES8_EEELi128ENS_6half_tEfNS_4arch4Sm80ELb0ELb0ELb0ELb1ELb0ELb1ELb1ELb1EEENS1_21CollectiveEpilogueFwdINS6_IJS8_S8_S9_EEENS6_IJNS7_ILi1EEESH_SH_EEESB_SD_Li256ELb1ELb1ELb1ELb0EEENS1_36VarlenDynamicPersistentTileSchedulerILi128ELi112ELi256ELi256ELb1ELb1ELb0ELb0ELb1ELb1EEEEEEEEEvNT_6ParamsE) ;  /* 0xfffe784004007950 */ /* 0x004fea0003c3ffff */
        .weak           $__internal_35_$__cuda_sm70_shflsync_idx_p
        .type           $__internal_35_$__cuda_sm70_shflsync_idx_p,@function
        .size           $__internal_35_$__cuda_sm70_shflsync_idx_p,($__internal_36_$__cuda_sm70_shflsync_up_p - $__internal_35_$__cuda_sm70_shflsync_idx_p)
$__internal_35_$__cuda_sm70_shflsync_idx_p:
[----:B------:R-:W-:-:S04]  /*187c0*/  MOV R98, 0xffffffff ;  /* 0xffffffff00627802 */ /* 0x000fc80000000f00 */
[----:B------:R-:W-:Y:S04]  /*187d0*/  WARPSYNC R98 ;  /* 0x0000006200007348 */ /* 0x000fe80003800000 */
[----:B------:R1:W2:Y:S02]  /*187e0*/  SHFL.IDX PT, R0, R9, R3, R0 ;  /* 0x0000000309007389 */ /* 0x0002a400000e0000 */
[----:B-1----:R-:W-:-:S04]  /*187f0*/  MOV R3, 0x0 ;  /* 0x0000000000037802 */ /* 0x002fc80000000f00 */
[----:B--2---:R-:W-:Y:S05]  /*18800*/  RET.REL.NODEC R2 `(_ZN7cutlass13device_kernelIN5flash19enable_sm80_to_sm89INS1_16FlashAttnFwdSm80INS1_25CollectiveMainloopFwdSm80ILi8ELi1ELb1EN4cute5tupleIJNS5_1CILi128EEENS7_ILi112EEES8_EEELi128ENS_6half_tEfNS_4arch4Sm80ELb0ELb0ELb0ELb1ELb0ELb1ELb1ELb1EEENS1_21CollectiveEpilogueFwdINS6_IJS8_S8_S9_EEENS6_IJNS7_ILi1EEESH_SH_EEESB_SD_Li256ELb1ELb1ELb1ELb0EEENS1_36VarlenDynamicPersistentTileSchedulerILi128ELi112ELi256ELi256ELb1ELb1ELb0ELb0ELb1ELb1EEEEEEEEEvNT_6ParamsE) ;  /* 0xfffe77f002007950 */ /* 0x004fea0003c3ffff */
        .weak           $__internal_36_$__cuda_sm70_shflsync_up_p
        .type           $__internal_36_$__cuda_sm70_shflsync_up_p,@function
        .size           $__internal_36_$__cuda_sm70_shflsync_up_p,($__internal_37_$__cuda_sm70_votesync_ballot - $__internal_36_$__cuda_sm70_shflsync_up_p)
$__internal_36_$__cuda_sm70_shflsync_up_p:
[----:B------:R-:W-:Y:S02]  /*18810*/  IMAD.MOV.U32 R4, RZ, RZ, RZ ;  /* 0x000000ffff047224 */ /* 0x000fe400078e00ff */
[----:B------:R-:W-:-:S04]  /*18820*/  IMAD.MOV.U32 R9, RZ, RZ, -0x1 ;  /* 0xffffffffff097424 */ /* 0x000fc800078e00ff */
[----:B------:R-:W-:Y:S04]  /*18830*/  WARPSYNC R9 ;  /* 0x0000000900007348 */ /* 0x000fe80003800000 */
[----:B------:R1:W2:Y:S02]  /*18840*/  SHFL.UP PT, R4, R0, R2, R4 ;  /* 0x0400000200047389 */ /* 0x0002a400000e0004 */
[----:B-1----:R-:W-:Y:S02]  /*18850*/  MOV R2, R3 ;  /* 0x0000000300027202 */ /* 0x002fe40000000f00 */
[----:B------:R-:W-:-:S04]  /*18860*/  MOV R3, 0x0 ;  /* 0x0000000000037802 */ /* 0x000fc80000000f00 */
[----:B--2---:R-:W-:Y:S05]  /*18870*/  RET.REL.NODEC R2 `(_ZN7cutlass13device_kernelIN5flash19enable_sm80_to_sm89INS1_16FlashAttnFwdSm80INS1_25CollectiveMainloopFwdSm80ILi8ELi1ELb1EN4cute5tupleIJNS5_1CILi128EEENS7_ILi112EEES8_EEELi128ENS_6half_tEfNS_4arch4Sm80ELb0ELb0ELb0ELb1ELb0ELb1ELb1ELb1EEENS1_21CollectiveEpilogueFwdINS6_IJS8_S8_S9_EEENS6_IJNS7_ILi1EEESH_SH_EEESB_SD_Li256ELb1ELb1ELb1ELb0EEENS1_36VarlenDynamicPersistentTileSchedulerILi128ELi112ELi256ELi256ELb1ELb1ELb0ELb0ELb1ELb1EEEEEEEEEvNT_6ParamsE) ;  /* 0xfffe778002007950 */ /* 0x004fea0003c3ffff */
        .weak           $__internal_37_$__cuda_sm70_votesync_ballot
        .type           $__internal_37_$__cuda_sm70_votesync_ballot,@function
        .size           $__internal_37_$__cuda_sm70_votesync_ballot,(.L_x_2723 - $__internal_37_$__cuda_sm70_votesync_ballot)
$__internal_37_$__cuda_sm70_votesync_ballot:
[----:B------:R-:W-:Y:S01]  /*18880*/  ISETP.NE.U32.AND P0, PT, R0, 0x1, PT ;  /* 0x000000010000780c */ /* 0x000fe20003f05070 */
[----:B------:R-:W-:-:S04]  /*18890*/  IMAD.MOV.U32 R3, RZ, RZ, -0x1 ;  /* 0xffffffffff037424 */ /* 0x000fc800078e00ff */
[----:B------:R-:W-:Y:S08]  /*188a0*/  WARPSYNC R3 ;  /* 0x0000000300007348 */ /* 0x000ff00003800000 */
[----:B------:R-:W-:-:S04]  /*188b0*/  VOTE.ANY R0, PT, !P0 ;  /* 0x0000000000007806 */ /* 0x000fc800040e0100 */
[----:B------:R-:W-:Y:S01]  /*188c0*/  LOP3.LUT R0, R0, R3, RZ, 0xc0, !PT ;  /* 0x0000000300007212 */ /* 0x000fe200078ec0ff */
[----:B------:R-:W-:-:S04]  /*188d0*/  IMAD.MOV.U32 R3, RZ, RZ, 0x0 ;  /* 0x00000000ff037424 */ /* 0x000fc800078e00ff */
[----:B------:R-:W-:Y:S05]  /*188e0*/  RET.REL.NODEC R2 `(_ZN7cutlass13device_kernelIN5flash19enable_sm80_to_sm89INS1_16FlashAttnFwdSm80INS1_25CollectiveMainloopFwdSm80ILi8ELi1ELb1EN4cute5tupleIJNS5_1CILi128EEENS7_ILi112EEES8_EEELi128ENS_6half_tEfNS_4arch4Sm80ELb0ELb0ELb0ELb1ELb0ELb1ELb1ELb1EEENS1_21CollectiveEpilogueFwdINS6_IJS8_S8_S9_EEENS6_IJNS7_ILi1EEESH_SH_EEESB_SD_Li256ELb1ELb1ELb1ELb0EEENS1_36VarlenDynamicPersistentTileSchedulerILi128ELi112ELi256ELi256ELb1ELb1ELb0ELb0ELb1ELb1EEEEEEEEEvNT_6ParamsE) ;  /* 0xfffe771002007950 */ /* 0x000fea0003c3ffff */
.L_x_1760:
        /* <DEDUP_REMOVED lines=9> */
.L_x_2723:


//--------------------- .text._ZN7cutlass13device_kernelIN5flash19enable_sm80_to_sm89INS1_16FlashAttnFwdSm80INS1_25CollectiveMainloopFwdSm80ILi4ELi1ELb0EN4cute5tupleIJNS5_1CILi128EEENS7_ILi48EEES8_EEELi128ENS_6half_tEfNS_4arch4Sm80ELb0ELb1ELb0ELb0ELb0ELb0ELb1ELb1EEENS1_21CollectiveEpilogueFwdINS6_IJS8_S8_S9_EEENS6_IJNS7_ILi1EEESH_SH_EEESB_SD_Li128ELb0ELb1ELb1ELb0EEENS1_19SingleTileSchedulerILb0ELb1ELb1ELi128EEEEEEEEEvNT_6ParamsE --------------------------
	.section	.text._ZN7cutlass13device_kernelIN5flash19enable_sm80_to_sm89INS1_16FlashAttnFwdSm80INS1_25CollectiveMainloopFwdSm80ILi4ELi1ELb0EN4cute5tupleIJNS5_1CILi128EEENS7_ILi48EEES8_EEELi128ENS_6half_tEfNS_4arch4Sm80ELb0ELb1ELb0ELb0ELb0ELb0ELb1ELb1EEENS1_21CollectiveEpilogueFwdINS6_IJS8_S8_S9_EEENS6_IJNS7_ILi1EEESH_SH_EEESB_SD_Li128ELb0ELb1ELb1ELb0EEENS1_19SingleTileSchedulerILb0ELb1ELb1ELi128EEEEEEEEEvNT_6ParamsE,"ax",@progbits
	.sectioninfo	@"SHI_REGISTERS=255"
	.align	128
.text._ZN7cutlass13device_kernelIN5flash19enable_sm80_to_sm89INS1_16FlashAttnFwdSm80INS1_25CollectiveMainloopFwdSm80ILi4ELi1ELb0EN4cute5tupleIJNS5_1CILi128EEENS7_ILi48EEES8_EEELi128ENS_6half_tEfNS_4arch4Sm80ELb0ELb1ELb0ELb0ELb0ELb0ELb1ELb1EEENS1_21CollectiveEpilogueFwdINS6_IJS8_S8_S9_EEENS6_IJNS7_ILi1EEESH_SH_EEESB_SD_Li128ELb0ELb1ELb1ELb0EEENS1_19SingleTileSchedulerILb0ELb1ELb1ELi128EEEEEEEEEvNT_6ParamsE:
        .type           _ZN7cutlass13device_kernelIN5flash19enable_sm80_to_sm89INS1_16FlashAttnFwdSm80INS1_25CollectiveMainloopFwdSm80ILi4ELi1ELb0EN4cute5tupleIJNS5_1CILi128EEENS7_ILi48EEES8_EEELi128ENS_6half_tEfNS_4arch4Sm80ELb0ELb1ELb0ELb0ELb0ELb0ELb1ELb1EEENS1_21CollectiveEpilogueFwdINS6_IJS8_S8_S9_EEENS6_IJNS7_ILi1EEESH_SH_EEESB_SD_Li128ELb0ELb1ELb1ELb0EEENS1_19SingleTileSchedulerILb0ELb1ELb1ELi128EEEEEEEEEvNT_6ParamsE,@function
        .size           _ZN7cutlass13device_kernelIN5flash19enable_sm80_to_sm89INS1_16FlashAttnFwdSm80INS1_25CollectiveMainloopFwdSm80ILi4ELi1ELb0EN4cute5tupleIJNS5_1CILi128EEENS7_ILi48EEES8_EEELi128ENS_6half_tEfNS_4arch4Sm80ELb0ELb1ELb0ELb0ELb0ELb0ELb1ELb1EEENS1_21CollectiveEpilogueFwdINS6_IJS8_S8_S9_EEENS6_IJNS7_ILi1EEESH_SH_EEESB_SD_Li128ELb0ELb1ELb1ELb0EEENS1_19SingleTileSchedulerILb0ELb1ELb1ELi128EEEEEEEEEvNT_6ParamsE,(.L_x_2728 - _ZN7cutlass13device_kernelIN5flash19enable_sm80_to_sm89INS1_16FlashAttnFwdSm80INS1_25CollectiveMainloopFwdSm80ILi4ELi1ELb0EN4cute5tupleIJNS5_1CILi128EEENS7_ILi48EEES8_EEELi128ENS_6half_tEfNS_4arch4Sm80ELb0ELb1ELb0ELb0ELb0ELb0ELb1ELb1EEENS1_21CollectiveEpilogueFwdINS6_IJS8_S8_S9_EEENS6_IJNS7_ILi1EEESH_SH_EEESB_SD_Li128ELb0ELb1ELb1ELb0EEENS1_19SingleTileSchedulerILb0ELb1ELb1ELi128EEEEEEEEEvNT_6ParamsE)
        .other          _ZN7cutlass13device_kernelIN5flash19enable_sm80_to_sm89INS1_16FlashAttnFwdSm80INS1_25CollectiveMainloopFwdSm80ILi4ELi1ELb0EN4cute5tupleIJNS5_1CILi128EEENS7_ILi48EEES8_EEELi128ENS_6half_tEfNS_4arch4Sm80ELb0ELb1ELb0ELb0ELb0ELb0ELb1ELb1EEENS1_21CollectiveEpilogueFwdINS6_IJS8_S8_S9_EEENS6_IJNS7_ILi1EEESH_SH_EEESB_SD_Li128ELb0ELb1ELb1ELb0EEENS1_19SingleTileSchedulerILb0ELb1ELb1ELi128EEEEEEEEEvNT_6ParamsE,@"STO_CUDA_ENTRY STV_DEFAULT"
_ZN7cutlass13device_kernelIN5flash19enable_sm80_to_sm89INS1_16FlashAttnFwdSm80INS1_25CollectiveMainloopFwdSm80ILi4ELi1ELb0EN4cute5tupleIJNS5_1CILi128EEENS7_ILi48EEES8_EEELi128ENS_6half_tEfNS_4arch4Sm80ELb0ELb1ELb0ELb0ELb0ELb0ELb1ELb1EEENS1_21CollectiveEpilogueFwdINS6_IJS8_S8_S9_EEENS6_IJNS7_ILi1EEESH_SH_EEESB_SD_Li128ELb0ELb1ELb1ELb0EEENS1_19SingleTileSchedulerILb0ELb1ELb1ELi128EEEEEEEEEvNT_6ParamsE:
        /* <DEDUP_REMOVED lines=18> */
.L_x_1761:
[----:B---3--:R-:W-:Y:S02]  /*0120*/  ULDC.64 UR4, c[0x0][0x550] ;  /* 0x0001540000047ab9 */ /* 0x008fe40000000a00 */
[----:B------:R-:W-:Y:S02]  /*0130*/  UISETP.NE.AND UP0, UPT, UR4, 0x1, UPT ;  /* 0x000000010400788c */ /* 0x000fe4000bf05270 */
[----:B------:R-:W-:-:S02]  /*0140*/  UIMAD.WIDE.U32 UR8, UR6, UR5, URZ ;  /* 0x00000005060872a5 */ /* 0x000fc4000f8e003f */
[----:B------:R-:W-:Y:S02]  /*0150*/  ULDC UR4, c[0x0][0x558] ;  /* 0x0001560000047ab9 */ /* 0x000fe40000000800 */
[----:B------:R-:W-:-:S05]  /*0160*/  UMOV UR10, UR6 ;  /* 0x00000006000a7c82 */ /* 0x000fca0008000000 */
[----:B------:R-:W-:-:S03]  /*0170*/  @UP0 USHF.R.U32.HI UR10, URZ, UR4, UR9 ;  /* 0x000000043f0a0299 */ /* 0x000fc60008011609 */
.L_x_1762:
        /* <DEDUP_REMOVED lines=35> */
.L_x_1764:
[----:B------:R-:W-:Y:S02]  /*03b0*/  ULDC UR4, c[0x0][0x32c] ;  /* 0x0000cb0000047ab9 */ /* 0x000fe40000000800 */
[----:B------:R-:W-:-:S03]  /*03c0*/  UISETP.NE.AND UP0, UPT, UR9, UR4, UPT ;  /* 0x000000040900728c */ /* 0x000fc6000bf05270 */
[----:B------:R-:W-:Y:S02]  /*03d0*/  ULDC.64 UR4, c[0x0][0x330] ;  /* 0x0000cc0000047ab9 */ /* 0x000fe40000000a00 */
[----:B------:R-:W-:-:S06]  /*03e0*/  UIMAD.WIDE.U32 UR12, UR7, UR4, URZ ;  /* 0x00000004070c72a5 */ /* 0x000fcc000f8e003f */
[----:B------:R-:W-:Y:S02]  /*03f0*/  @UP0 USHF.R.U32.HI UR7, URZ, UR5, UR13 ;  /* 0x000000053f070299 */ /* 0x000fe4000801160d */
.L_x_1765:
[----:B------:R-:W-:Y:S02]  /*0400*/  ULDC UR4, c[0x0][0x32c] ;  /* 0x0000cb0000047ab9 */ /* 0x000fe40000000800 */
[----:B------:R-:W-:-:S04]  /*0410*/  UIMAD UR4, UR7, UR4, UR4 ;  /* 0x00000004070472a4 */ /* 0x000fc8000f8e0204 */
[----:B------:R-:W-:-:S04]  /*0420*/  UISETP.LT.AND UP0, UPT, UR6, UR4, UPT ;  /* 0x000000040600728c */ /* 0x000fc8000bf01270 */
[----:B------:R-:W-:Y:S02]  /*0430*/  USEL UR6, UR6, UR4, UP0 ;  /* 0x0000000406067287 */ /* 0x000fe40008000000 */
.L_x_1763:
        /* <DEDUP_REMOVED lines=36> */
.L_x_1767:
[----:B------:R-:W-:-:S04]  /*0680*/  MOV R2, c[0x0][0x32c] ;  /* 0x0000cb0000027a02 */ /* 0x000fc80000000f00 */
[----:B------:R-:W-:-:S13]  /*0690*/  ISETP.NE.AND P0, PT, R2, 0x1, PT ;  /* 0x000000010200780c */ /* 0x000fda0003f05270 */
[----:B------:R-:W-:-:S05]  /*06a0*/  @P0 IMAD.HI.U32 R2, R0, c[0x0][0x330], RZ ;  /* 0x0000cc0000020a27 */ /* 0x000fca00078e00ff */
[----:B------:R-:W-:-:S05]  /*06b0*/  @P0 SHF.R.U32.HI R0, RZ, c[0x0][0x334], R2 ;  /* 0x0000cd00ff000a19 */ /* 0x000fca0000011602 */
.L_x_1768:
[----:B------:R-:W-:-:S05]  /*06c0*/  IMAD R0, R0, c[0x0][0x32c], RZ ;  /* 0x0000cb0000007a24 */ /* 0x000fca00078e02ff */
[----:B------:R-:W-:-:S05]  /*06d0*/  IMNMX R3, R3, R0, !PT ;  /* 0x0000000003037217 */ /* 0x000fca0007800200 */
.L_x_1766:
        /* <DEDUP_REMOVED lines=42> */
.L_x_1769:
        /* <DEDUP_REMOVED lines=204> */
.L_x_1772:
[----:B---34-:R-:W-:Y:S05]  /*1640*/  BSYNC B0 ;  /* 0x0000000000007941 */ /* 0x018fea0003800000 */
.L_x_1771:
        /* <DEDUP_REMOVED lines=16> */
.L_x_1774:
[----:B------:R-:W-:Y:S05]  /*1750*/  BSYNC B0 ;  /* 0x0000000000007941 */ /* 0x000fea0003800000 */
.L_x_1773:
        /* <DEDUP_REMOVED lines=16> */
.L_x_1776:
[----:B------:R-:W-:Y:S05]  /*1860*/  BSYNC B0 ;  /* 0x0000000000007941 */ /* 0x000fea0003800000 */
.L_x_1775:
        /* <DEDUP_REMOVED lines=16> */
.L_x_1778:
[----:B------:R-:W-:Y:S05]  /*1970*/  BSYNC B0 ;  /* 0x0000000000007941 */ /* 0x000fea0003800000 */
.L_x_1777:
        /* <DEDUP_REMOVED lines=16> */
.L_x_1780:
[----:B------:R-:W-:Y:S05]  /*1a80*/  BSYNC B0 ;  /* 0x0000000000007941 */ /* 0x000fea0003800000 */
.L_x_1779:
        /* <DEDUP_REMOVED lines=16> */
.L_x_1782:
[----:B------:R-:W-:Y:S05]  /*1b90*/  BSYNC B0 ;  /* 0x0000000000007941 */ /* 0x000fea0003800000 */
.L_x_1781:
        /* <DEDUP_REMOVED lines=16> */
.L_x_1784:
[----:B------:R-:W-:Y:S05]  /*1ca0*/  BSYNC B0 ;  /* 0x0000000000007941 */ /* 0x000fea0003800000 */
.L_x_1783:
        /* <DEDUP_REMOVED lines=165> */
[----:B------:R-:W-:Y:S02]  /*2700*/  IMAD.IADD R229, R0, 0x1, R235 ;  /* 0x0000000100e57824 */ /* 0x000fe400078e02eb */
        /* <DEDUP_REMOVED lines=37> */
[C---:B------:R-:W-:Y:S08]  /*2960*/  HMMA.16816.F32 R60, R12.reuse, R28, R60 ;  /* 0x0000001c0c3c723c */ /* 0x040ff0000000183c */
[C---:B------:R-:W-:Y:S01]  /*2970*/  HMMA.16816.F32 R108, R12.reuse, R30, R44 ;  /* 0x0000001e0c6c723c */ /* 0x040fe2000000182c */
[----:B------:R-:W2:Y:S07]  /*2980*/  LDSM.16.M88.4 R28, [R224+0x5100] ;  /* 0x00510000e01c783b */ /* 0x000eae0000000200 */
[----:B------:R-:W-:Y:S01]  /*2990*/  HMMA.16816.F32 R56, R12, R38, R52 ;  /* 0x000000260c38723c */ /* 0x000fe20000001834 */
[----:B------:R-:W3:Y:S04]  /*29a0*/  LDSM.16.M88.4 R12, [R224+0x5900] ;  /* 0x00590000e00c783b */ /* 0x000ee80000000200 */
[----:B------:R-:W-:Y:S03]  /*29b0*/  LDSM.16.M88.4 R52, [R235+0x1800] ;  /* 0x00180000eb34783b */ /* 0x000fe60000000200 */
[C---:B----4-:R-:W-:Y:S08]  /*29c0*/  HMMA.16816.F32 R44, R4.reuse, R40, R88 ;  /* 0x00000028042c723c */ /* 0x050ff00000001858 */
[C---:B------:R-:W-:Y:S08]  /*29d0*/  HMMA.16816.F32 R36, R4.reuse, R42, R84 ;  /* 0x0000002a0424723c */ /* 0x040ff00000001854 */
[C---:B------:R-:W-:Y:S08]  /*29e0*/  HMMA.16816.F32 R72, R4.reuse, R64, R96 ;  /* 0x000000400448723c */ /* 0x040ff00000001860 */
[----:B------:R-:W-:Y:S08]  /*29f0*/  HMMA.16816.F32 R104, R4, R68, R104 ;  /* 0x000000440468723c */ /* 0x000ff00000001868 */
[----:B------:R-:W-:Y:S01]  /*2a00*/  HMMA.16816.F32 R96, R20, R40, R8 ;  /* 0x000000281460723c */ /* 0x000fe20000001808 */
[----:B------:R-:W4:Y:S07]  /*2a10*/  LDSM.16.M88.4 R8, [R231+0xa100] ;  /* 0x00a10000e708783b */ /* 0x000f2e0000000200 */
        /* <DEDUP_REMOVED lines=14> */
[C---:B---3--:R-:W-:Y:S08]  /*2b00*/  HMMA.16816.F32 R36, R16.reuse, R12, R104 ;  /* 0x0000000c1024723c */ /* 0x048ff00000001868 */
[C---:B------:R-:W-:Y:S08]  /*2b10*/  HMMA.16816.F32 R40, R16.reuse, R30, R76 ;  /* 0x0000001e1028723c */ /* 0x040ff0000000184c */
[----:B------:R-:W-:Y:S01]  /*2b20*/  HMMA.16816.F32 R68, R16, R14, R100 ;  /* 0x0000000e1044723c */ /* 0x000fe20000001864 */
[----:B------:R-:W-:Y:S07]  /*2b30*/  LDSM.16.M88.4 R16, [R232+0xc100] ;  /* 0x00c10000e810783b */ /* 0x000fee0000000200 */
[C---:B----4-:R-:W-:Y:S08]  /*2b40*/  HMMA.16816.F32 R76, R8.reuse, R32, R96 ;  /* 0x00000020084c723c */ /* 0x050ff00000001860 */
[C---:B------:R-:W-:Y:S08]  /*2b50*/  HMMA.16816.F32 R72, R8.reuse, R34, R88 ;  /* 0x000000220848723c */ /* 0x040ff00000001858 */
        /* <DEDUP_REMOVED lines=13> */
[C---:B------:R-:W-:Y:S08]  /*2c30*/  HMMA.16816.F32 R80, R4.reuse, R54, R56 ;  /* 0x000000360450723c */ /* 0x040ff00000001838 */
[----:B------:R-:W-:Y:S01]  /*2c40*/  HMMA.16816.F32 R56, R4, R62, R68 ;  /* 0x0000003e0438723c */ /* 0x000fe20000001844 */
[----:B------:R-:W-:Y:S07]  /*2c50*/  LDSM.16.M88.4 R4, [R236+0xc100] ;  /* 0x00c10000ec04783b */ /* 0x000fee0000000200 */
[C---:B------:R-:W-:Y:S08]  /*2c60*/  HMMA.16816.F32 R100, R20.reuse, R52, R76 ;  /* 0x000000341464723c */ /* 0x040ff0000000184c */
[C---:B------:R-:W-:Y:S08]  /*2c70*/  HMMA.16816.F32 R96, R20.reuse, R54, R72 ;  /* 0x000000361460723c */ /* 0x040ff00000001848 */
[C---:B------:R-:W-:Y:S08]  /*2c80*/  HMMA.16816.F32 R92, R20.reuse, R48, R64 ;  /* 0x00000030145c723c */ /* 0x040ff00000001840 */
[C---:B------:R-:W-:Y:S01]  /*2c90*/  HMMA.16816.F32 R88, R20.reuse, R50, R32 ;  /* 0x000000321458723c */ /* 0x040fe20000001820 */
[----:B------:R-:W-:Y:S07]  /*2ca0*/  LDSM.16.M88.4 R32, [R229+0x1800] ;  /* 0x00180000e520783b */ /* 0x000fee0000000200 */
[C---:B------:R-:W-:Y:S01]  /*2cb0*/  HMMA.16816.F32 R64, R20.reuse, R60, R28 ;  /* 0x0000003c1440723c */ /* 0x040fe2000000181c */
[----:B------:R-:W-:Y:S07]  /*2cc0*/  LDSM.16.M88.4 R28, [R229+0x2000] ;  /* 0x00200000e51c783b */ /* 0x000fee0000000200 */
[----:B------:R-:W-:Y:S01]  /*2cd0*/  HMMA.16816.F32 R60, R20, R62, R84 ;  /* 0x0000003e143c723c */ /* 0x000fe20000001854 */
[----:B------:R-:W4:Y:S01]  /*2ce0*/  LDSM.16.M88.4 R20, [R229+0x2800] ;  /* 0x00280000e514783b */ /* 0x000f220000000200 */
[----:B------:R-:W-:-:S06]  /*2cf0*/  DEPBAR.LE SB0, 0x0 ;  /* 0x000080000000791a */ /* 0x000fcc0000000000 */
[C---:B-1----:R-:W-:Y:S08]  /*2d00*/  HMMA.16816.F32 R84, R16.reuse, R44, R116 ;  /* 0x0000002c1054723c */ /* 0x042ff00000001874 */
[C---:B------:R-:W-:Y:S08]  /*2d10*/  HMMA.16816.F32 R80, R16.reuse, R46, R80 ;  /* 0x0000002e1050723c */ /* 0x040ff00000001850 */
[----:B--2---:R-:W-:Y:S08]  /*2d20*/  HMMA.16816.F32 R56, R16, R38, R56 ;  /* 0x000000261038723c */ /* 0x004ff00000001838 */
[C---:B------:R-:W-:Y:S08]  /*2d30*/  HMMA.16816.F32 R52, R12.reuse, R44, R100 ;  /* 0x0000002c0c34723c */ /* 0x040ff00000001864 */
[----:B------:R-:W-:Y:S08]  /*2d40*/  HMMA.16816.F32 R48, R12, R46, R96 ;  /* 0x0000002e0c30723c */ /* 0x000ff00000001860 */
[C---:B---3--:R-:W-:Y:S08]  /*2d50*/  HMMA.16816.F32 R76, R16.reuse, R40, R112 ;  /* 0x00000028104c723c */ /* 0x048ff00000001870 */
[C---:B------:R-:W-:Y:S08]  /*2d60*/  HMMA.16816.F32 R72, R16.reuse, R42, R108 ;  /* 0x0000002a1048723c */ /* 0x040ff0000000186c */
[----:B------:R-:W-:Y:S08]  /*2d70*/  HMMA.16816.F32 R68, R16, R36, R104 ;  /* 0x000000241044723c */ /* 0x000ff00000001868 */
[C---:B------:R-:W-:Y:S08]  /*2d80*/  HMMA.16816.F32 R44, R12.reuse, R40, R92 ;  /* 0x000000280c2c723c */ /* 0x040ff0000000185c */
[C---:B------:R-:W-:Y:S08]  /*2d90*/  HMMA.16816.F32 R40, R12.reuse, R42, R88 ;  /* 0x0000002a0c28723c */ /* 0x040ff00000001858 */
[C---:B------:R-:W-:Y:S08]  /*2da0*/  HMMA.16816.F32 R16, R12.reuse, R36, R64 ;  /* 0x000000240c10723c */ /* 0x040ff00000001840 */
[----:B------:R-:W-:Y:S08]  /*2db0*/  HMMA.16816.F32 R12, R12, R38, R60 ;  /* 0x000000260c0c723c */ /* 0x000ff0000000183c */
[----:B----4-:R-:W-:Y:S08]  /*2dc0*/  HMMA.16816.F32 R160, R4, R22, R56 ;  /* 0x0000001604a0723c */ /* 0x010ff00000001838 */
[C---:B------:R-:W-:Y:S08]  /*2dd0*/  HMMA.16816.F32 R56, R8.reuse, R32, R52 ;  /* 0x000000200838723c */ /* 0x040ff00000001834 */
[----:B------:R-:W-:Y:S08]  /*2de0*/  HMMA.16816.F32 R36, R8, R28, R44 ;  /* 0x0000001c0824723c */ /* 0x000ff0000000182c */
[C---:B------:R-:W-:Y:S08]  /*2df0*/  HMMA.16816.F32 R84, R4.reuse, R32, R84 ;  /* 0x000000200454723c */ /* 0x040ff00000001854 */
[-C--:B------:R-:W-:Y:S08]  /*2e00*/  HMMA.16816.F32 R80, R4, R34.reuse, R80 ;  /* 0x000000220450723c */ /* 0x080ff00000001850 */
[C---:B------:R-:W-:Y:S08]  /*2e10*/  HMMA.16816.F32 R52, R8.reuse, R34, R48 ;  /* 0x000000220834723c */ /* 0x040ff00000001830 */
[----:B------:R-:W-:Y:S08]  /*2e20*/  HMMA.16816.F32 R44, R8, R30, R40 ;  /* 0x0000001e082c723c */ /* 0x000ff00000001828 */
[C---:B------:R-:W-:Y:S08]  /*2e30*/  HMMA.16816.F32 R76, R4.reuse, R28, R76 ;  /* 0x0000001c044c723c */ /* 0x040ff0000000184c */
[C---:B------:R-:W-:Y:S08]  /*2e40*/  HMMA.16816.F32 R72, R4.reuse, R30, R72 ;  /* 0x0000001e0448723c */ /* 0x040ff00000001848 */
[-C--:B------:R-:W-:Y:S08]  /*2e50*/  HMMA.16816.F32 R64, R4, R20.reuse, R68 ;  /* 0x000000140440723c */ /* 0x080ff00000001844 */
        /* <DEDUP_REMOVED lines=30> */
.L_x_1785:
[----:B------:R-:W-:Y:S01]  /*3040*/  LOP3.LUT R0, R124, 0xffffffe0, RZ, 0xc0, !PT ;  /* 0xffffffe07c007812 */ /* 0x000fe200078ec0ff */
[----:B------:R-:W-:Y:S01]  /*3050*/  ULDC UR6, c[0x0][0x324] ;  /* 0x0000c90000067ab9 */ /* 0x000fe20000000800 */
[----:B-1----:R-:W-:Y:S01]  /*3060*/  LEA.HI R5, R126, R164, RZ, 0x2 ;  /* 0x000000a47e057211 */ /* 0x002fe200078f10ff */
[----:B------:R-:W-:Y:S01]  /*3070*/  ULOP3.LUT UR6, URZ, UR6, URZ, 0x33, !UPT ;  /* 0x000000063f067292 */ /* 0x000fe2000f8e333f */
[----:B------:R-:W-:Y:S01]  /*3080*/  SHF.R.S32.HI R4, RZ, 0x1f, R123 ;  /* 0x0000001fff047819 */ /* 0x000fe2000001147b */
[----:B------:R-:W-:Y:S01]  /*3090*/  IMAD.IADD R0, R164, 0x1, -R0 ;  /* 0x00000001a4007824 */ /* 0x000fe200078e0a00 */
[----:B------:R-:W-:Y:S01]  /*30a0*/  LOP3.LUT R5, R5, 0xfffffffc, RZ, 0xc0, !PT ;  /* 0xfffffffc05057812 */ /* 0x000fe200078ec0ff */
[----:B------:R-:W0:Y:S01]  /*30b0*/  LDGDEPBAR ;  /* 0x00000000000079af */ /* 0x000e220000000000 */
[----:B------:R-:W-:-:S02]  /*30c0*/  LEA.HI R4, R4, R123, RZ, 0x2 ;  /* 0x0000007b04047211 */ /* 0x000fc400078f10ff */
[----:B------:R-:W-:Y:S01]  /*30d0*/  SHF.R.S32.HI R7, RZ, 0x1f, R0 ;  /* 0x0000001fff077819 */ /* 0x000fe20000011400 */
[----:B------:R-:W-:Y:S01]  /*30e0*/  IMAD.IADD R5, R164, 0x1, -R5 ;  /* 0x00000001a4057824 */ /* 0x000fe200078e0a05 */
[----:B------:R-:W-:Y:S02]  /*30f0*/  LOP3.LUT R6, R4, 0xffffffc, RZ, 0xc0, !PT ;  /* 0x0ffffffc04067812 */ /* 0x000fe400078ec0ff */
[----:B------:R-:W-:Y:S02]  /*3100*/  LEA.HI R7, R7, R0, RZ, 0x2 ;  /* 0x0000000007077211 */ /* 0x000fe400078f10ff */
[----:B------:R-:W-:Y:S01]  /*3110*/  LEA.HI R4, R5, R5, RZ, 0x1 ;  /* 0x0000000505047211 */ /* 0x000fe200078f08ff */
[----:B------:R-:W-:Y:S01]  /*3120*/  IMAD.IADD R8, R123, 0x1, -R6 ;  /* 0x000000017b087824 */ /* 0x000fe200078e0a06 */
[----:B------:R-:W-:Y:S02]  /*3130*/  LEA.HI.SX32 R6, R7, UR17, 0x1e ;  /* 0x0000001107067c11 */ /* 0x000fe4000f8ff2ff */
[----:B------:R-:W-:Y:S01]  /*3140*/  PLOP3.LUT P1, PT, PT, PT, UP3, 0x80, 0x0 ;  /* 0x000000000000781c */ /* 0x000fe20003f2f038 */
[C---:B------:R-:W-:Y:S01]  /*3150*/  IMAD.SHL.U32 R9, R4.reuse, 0x20, RZ ;  /* 0x0000002004097824 */ /* 0x040fe200078e00ff */
[----:B------:R-:W-:Y:S01]  /*3160*/  LOP3.LUT R4, R4, 0x1ffffffe, RZ, 0xc0, !PT ;  /* 0x1ffffffe04047812 */ /* 0x000fe200078ec0ff */
[----:B------:R-:W-:Y:S01]  /*3170*/  IMAD R8, R8, 0x10, R6 ;  /* 0x0000001008087824 */ /* 0x000fe200078e0206 */
[----:B------:R-:W-:-:S02]  /*3180*/  PLOP3.LUT P0, PT, PT, PT, UP3, 0x80, 0x0 ;  /* 0x000000000000781c */ /* 0x000fc40003f0f038 */
[----:B------:R-:W-:Y:S01]  /*3190*/  LOP3.LUT R6, R9, 0xffffffc0, RZ, 0xc0, !PT ;  /* 0xffffffc009067812 */ /* 0x000fe200078ec0ff */
[----:B------:R-:W-:-:S04]  /*31a0*/  IMAD.IADD R5, R5, 0x1, -R4 ;  /* 0x0000000105057824 */ /* 0x000fc800078e0a04 */
[----:B------:R-:W-:-:S04]  /*31b0*/  IMAD.IADD R4, R6, 0x1, R8 ;  /* 0x0000000106047824 */ /* 0x000fc800078e0208 */
[----:B------:R-:W-:-:S04]  /*31c0*/  IMAD R10, R5, 0x8, R4 ;  /* 0x00000008050a7824 */ /* 0x000fc800078e0204 */
[----:B------:R-:W-:Y:S01]  /*31d0*/  @P1 IMAD.HI.U32 R4, R10, c[0x0][0x2c8], RZ ;  /* 0x0000b2000a041a27 */ /* 0x000fe200078e00ff */
[----:B------:R1:W-:Y:S03]  /*31e0*/  STL [R1+0x28], R10 ;  /* 0x0000280a01007387 */ /* 0x0003e60000100800 */
[----:B------:R-:W-:Y:S01]  /*31f0*/  IMAD.MOV.U32 R9, RZ, RZ, R10 ;  /* 0x000000ffff097224 */ /* 0x000fe200078e000a */
[----:B------:R-:W-:Y:S02]  /*3200*/  @P0 SHF.R.U32.HI R9, RZ, c[0x0][0x2cc], R4 ;  /* 0x0000b300ff090a19 */ /* 0x000fe40000011604 */
[----:B------:R-:W-:Y:S02]  /*3210*/  LOP3.LUT R4, R7, 0x7ffffffc, RZ, 0xc0, !PT ;  /* 0x7ffffffc07047812 */ /* 0x000fe400078ec0ff */
[----:B------:R-:W-:Y:S01]  /*3220*/  PLOP3.LUT P0, PT, PT, PT, UP2, 0x40, 0x0 ;  /* 0x000000000000781c */ /* 0x000fe20003f0e828 */
[----:B------:R-:W2:Y:S02]  /*3230*/  SHFL.IDX PT, R6, R9, RZ, 0x1c1f ;  /* 0x001c1fff09067589 */ /* 0x000ea400000e0000 */
[----:B------:R-:W-:Y:S01]  /*3240*/  IMAD.IADD R4, R0, 0x1, -R4 ;  /* 0x0000000100047824 */ /* 0x000fe200078e0a04 */
[----:B------:R-:W-:-:S03]  /*3250*/  IADD3.X R0, R24, c[0x0][0x1d0], RZ, PT, !PT ;  /* 0x0000740018007a10 */ /* 0x000fc60003ffe4ff */
[----:B------:R-:W-:-:S04]  /*3260*/  IMAD.SHL.U32 R8, R4, 0x2, RZ ;  /* 0x0000000204087824 */ /* 0x000fc800078e00ff */
[--C-:B------:R-:W-:Y:S01]  /*3270*/  IMAD.IADD R13, R24, 0x1, -R8.reuse ;  /* 0x00000001180d7824 */ /* 0x100fe200078e0a08 */
[----:B------:R3:W-:Y:S01]  /*3280*/  STL [R1+0x8], R8 ;  /* 0x0000080801007387 */ /* 0x0007e20000100800 */
[----:B------:R-:W-:Y:S02]  /*3290*/  IADD3 R0, R0, -c[0x0][0x168], -R8 ;  /* 0x80005a0000007a10 */ /* 0x000fe40007ffe808 */
[----:B------:R-:W-:Y:S02]  /*32a0*/  IADD3 R11, -R8, c[0x0][0x1d0], R24 ;  /* 0x00007400080b7a10 */ /* 0x000fe40007ffe118 */
[C---:B-1----:R-:W-:Y:S02]  /*32b0*/  IADD3 R10, R0.reuse, c[0x0][0x328], RZ ;  /* 0x0000ca00000a7a10 */ /* 0x042fe40007ffe0ff */
[----:B------:R-:W-:Y:S01]  /*32c0*/  IADD3 R12, R0, UR6, RZ ;  /* 0x00000006000c7c10 */ /* 0x000fe2000fffe0ff */
[----:B------:R-:W-:Y:S02]  /*32d0*/  IMAD.IADD R0, R121, 0x1, R120 ;  /* 0x0000000179007824 */ /* 0x000fe400078e0278 */
[----:B--2---:R-:W-:-:S02]  /*32e0*/  IMAD.IADD R5, R10, 0x1, R6 ;  /* 0x000000010a057824 */ /* 0x004fc400078e0206 */
        /* <DEDUP_REMOVED lines=15> */
.L_x_1788:
[----:B------:R-:W-:-:S04]  /*33e0*/  MOV R7, c[0x0][0x32c] ;  /* 0x0000cb0000077a02 */ /* 0x000fc80000000f00 */
[----:B------:R-:W-:-:S13]  /*33f0*/  ISETP.NE.AND P0, PT, R7, 0x1, PT ;  /* 0x000000010700780c */ /* 0x000fda0003f05270 */
[----:B------:R-:W-:-:S05]  /*3400*/  @P0 IMAD.HI.U32 R7, R6, c[0x0][0x330], RZ ;  /* 0x0000cc0006070a27 */ /* 0x000fca00078e00ff */
[----:B------:R-:W-:Y:S02]  /*3410*/  @P0 SHF.R.U32.HI R6, RZ, c[0x0][0x334], R7 ;  /* 0x0000cd00ff060a19 */ /* 0x000fe40000011607 */
.L_x_1789:
[----:B------:R-:W-:Y:S05]  /*3420*/  BSYNC B0 ;  /* 0x0000000000007941 */ /* 0x000fea0003800000 */
.L_x_1787:
[----:B------:R-:W-:-:S05]  /*3430*/  IMAD R6, R6, c[0x0][0x32c], R13 ;  /* 0x0000cb0006067a24 */ /* 0x000fca00078e020d */
[----:B------:R-:W-:Y:S02]  /*3440*/  IADD3 R7, R6, c[0x0][0x32c], RZ ;  /* 0x0000cb0006077a10 */ /* 0x000fe40007ffe0ff */
[----:B------:R-:W-:Y:S02]  /*3450*/  IMNMX R4, R4, R6, !PT ;  /* 0x0000000604047217 */ /* 0x000fe40007800200 */
[----:B------:R-:W-:Y:S02]  /*3460*/  IMNMX R5, R5, R7, PT ;  /* 0x0000000705057217 */ /* 0x000fe40003800200 */
.L_x_1786:
[----:B---3--:R-:W1:Y:S01]  /*3470*/  SHFL.IDX PT, R8, R9, 0x1, 0x1c1f ;  /* 0x003c1f0009087f89 */ /* 0x008e6200000e0000 */
        /* <DEDUP_REMOVED lines=17> */
.L_x_1792:
[----:B------:R-:W-:-:S04]  /*3590*/  MOV R14, c[0x0][0x32c] ;  /* 0x0000cb00000e7a02 */ /* 0x000fc80000000f00 */
[----:B------:R-:W-:-:S13]  /*35a0*/  ISETP.NE.AND P0, PT, R14, 0x1, PT ;  /* 0x000000010e00780c */ /* 0x000fda0003f05270 */
[----:B------:R-:W-:-:S05]  /*35b0*/  @P0 IMAD.HI.U32 R14, R8, c[0x0][0x330], RZ ;  /* 0x0000cc00080e0a27 */ /* 0x000fca00078e00ff */
[----:B------:R-:W-:Y:S02]  /*35c0*/  @P0 SHF.R.U32.HI R8, RZ, c[0x0][0x334], R14 ;  /* 0x0000cd00ff080a19 */ /* 0x000fe4000001160e */
.L_x_1793:
[----:B------:R-:W-:Y:S05]  /*35d0*/  BSYNC B0 ;  /* 0x0000000000007941 */ /* 0x000fea0003800000 */
.L_x_1791:
[----:B------:R-:W-:-:S05]  /*35e0*/  IMAD R8, R8, c[0x0][0x32c], R13 ;  /* 0x0000cb0008087a24 */ /* 0x000fca00078e020d */
[----:B------:R-:W-:Y:S02]  /*35f0*/  IADD3 R14, R8, c[0x0][0x32c], RZ ;  /* 0x0000cb00080e7a10 */ /* 0x000fe40007ffe0ff */
[----:B------:R-:W-:Y:S02]  /*3600*/  IMNMX R6, R6, R8, !PT ;  /* 0x0000000806067217 */ /* 0x000fe40007800200 */
[----:B------:R-:W-:Y:S02]  /*3610*/  IMNMX R7, R7, R14, PT ;  /* 0x0000000e07077217 */ /* 0x000fe40003800200 */
.L_x_1790:
[C---:B------:R-:W-:Y:S01]  /*3620*/  ISETP.GE.AND P0, PT, R24.reuse, 0x2, PT ;  /* 0x000000021800780c */ /* 0x040fe20003f06270 */
        /* <DEDUP_REMOVED lines=54> */
[----:B-1----:R-:W-:-:S03]  /*3990*/  IMAD.IADD R4, R12, 0x1, R8 ;  /* 0x000000010c047824 */ /* 0x002fc600078e0208 */
[----:B------:R-:W-:Y:S01]  /*39a0*/  ISETP.LT.OR P0, PT, R5, 0x2a, P0 ;  /* 0x0000002a0500780c */ /* 0x000fe20000701670 */
[----:B------:R-:W-:-:S03]  /*39b0*/  IMAD.IADD R5, R10, 0x1, R8 ;  /* 0x000000010a057824 */ /* 0x000fc600078e0208 */
[----:B------:R-:W-:Y:S02]  /*39c0*/  FSEL R158, R33, -INF , !P0 ;  /* 0xff800000219e7808 */ /* 0x000fe40004000000 */
[----:B------:R-:W-:Y:S02]  /*39d0*/  PLOP3.LUT P0, PT, PT, PT, UP2, 0x40, 0x0 ;  /* 0x000000000000781c */ /* 0x000fe40003f0e828 */
[----:B------:R-:W-:-:S11]  /*39e0*/  IMNMX R5, R5, R11, PT ;  /* 0x0000000b05057217 */ /* 0x000fd60003800200 */
        /* <DEDUP_REMOVED lines=13> */
.L_x_1796:
[----:B------:R-:W-:-:S04]  /*3ac0*/  MOV R19, c[0x0][0x32c] ;  /* 0x0000cb0000137a02 */ /* 0x000fc80000000f00 */
[----:B------:R-:W-:-:S13]  /*3ad0*/  ISETP.NE.AND P0, PT, R19, 0x1, PT ;  /* 0x000000011300780c */ /* 0x000fda0003f05270 */
[----:B------:R-:W-:-:S05]  /*3ae0*/  @P0 IMAD.HI.U32 R19, R8, c[0x0][0x330], RZ ;  /* 0x0000cc0008130a27 */ /* 0x000fca00078e00ff */
[----:B------:R-:W-:Y:S02]  /*3af0*/  @P0 SHF.R.U32.HI R8, RZ, c[0x0][0x334], R19 ;  /* 0x0000cd00ff080a19 */ /* 0x000fe40000011613 */
.L_x_1797:
[----:B------:R-:W-:Y:S05]  /*3b00*/  BSYNC B0 ;  /* 0x0000000000007941 */ /* 0x000fea0003800000 */
.L_x_1795:
[----:B------:R-:W-:-:S05]  /*3b10*/  IMAD R8, R8, c[0x0][0x32c], R13 ;  /* 0x0000cb0008087a24 */ /* 0x000fca00078e020d */
[----:B------:R-:W-:Y:S02]  /*3b20*/  IADD3 R19, R8, c[0x0][0x32c], RZ ;  /* 0x0000cb0008137a10 */ /* 0x000fe40007ffe0ff */
[----:B------:R-:W-:Y:S02]  /*3b30*/  IMNMX R4, R4, R8, !PT ;  /* 0x0000000804047217 */ /* 0x000fe40007800200 */
[----:B------:R-:W-:Y:S02]  /*3b40*/  IMNMX R5, R5, R19, PT ;  /* 0x0000001305057217 */ /* 0x000fe40003800200 */
.L_x_1794:
[----:B------:R-:W-:Y:S02]  /*3b50*/  ISETP.NE.AND P0, PT, R17, RZ, PT ;  /* 0x000000ff1100720c */ /* 0x000fe40003f05270 */
[----:B------:R-:W-:Y:S02]  /*3b60*/  P2R R19, PR, RZ, 0x10 ;  /* 0x00000010ff137803 */ /* 0x000fe40000000000 */
[----:B------:R-:W-:Y:S02]  /*3b70*/  ISETP.GT.AND P0, PT, R6, 0x8, !P0 ;  /* 0x000000080600780c */ /* 0x000fe40004704270 */
[----:B------:R-:W-:-:S02]  /*3b80*/  ISETP.NE.AND P4, PT, R21, RZ, PT ;  /* 0x000000ff1500720c */ /* 0x000fc40003f85270 */
[----:B------:R-:W-:Y:S02]  /*3b90*/  ISETP.LT.OR P0, PT, R7, 0x9, P0 ;  /* 0x000000090700780c */ /* 0x000fe40000701670 */
[----:B------:R-:W-:Y:S02]  /*3ba0*/  P2R R8, PR, RZ, 0x8 ;  /* 0x00000008ff087803 */ /* 0x000fe40000000000 */
[----:B------:R-:W-:Y:S02]  /*3bb0*/  FSEL R27, R54, -INF , !P0 ;  /* 0xff800000361b7808 */ /* 0x000fe40004000000 */
[----:B------:R-:W-:Y:S02]  /*3bc0*/  ISETP.NE.AND P0, PT, R16, RZ, PT ;  /* 0x000000ff1000720c */ /* 0x000fe40003f05270 */
[----:B------:R-:W-:Y:S02]  /*3bd0*/  ISETP.NE.AND P3, PT, R29, RZ, PT ;  /* 0x000000ff1d00720c */ /* 0x000fe40003f65270 */
[----:B------:R-:W-:-:S02]  /*3be0*/  ISETP.GT.AND P0, PT, R6, 0x9, !P0 ;  /* 0x000000090600780c */ /* 0x000fc40004704270 */
[----:B------:R-:W-:Y:S02]  /*3bf0*/  P2R R20, PR, RZ, 0x10 ;  /* 0x00000010ff147803 */ /* 0x000fe40000000000 */
        /* <DEDUP_REMOVED lines=24> */
[----:B------:R-:W-:-:S04]  /*3d80*/  ISETP.GT.AND P0, PT, R6, 0x1, !P0 ;  /* 0x000000010600780c */ /* 0x000fc80004704270 */
[----:B------:R-:W-:-:S04]  /*3d90*/  ISETP.LT.OR P0, PT, R7, 0x2, P0 ;  /* 0x000000020700780c */ /* 0x000fc80000701670 */
[----:B------:R-:W-:Y:S02]  /*3da0*/  FSEL R24, R59, -INF , !P0 ;  /* 0xff8000003b187808 */ /* 0x000fe40004000000 */
[----:B------:R-:W-:-:S04]  /*3db0*/  ISETP.GT.AND P0, PT, R6, RZ, !P4 ;  /* 0x000000ff0600720c */ /* 0x000fc80006704270 */
        /* <DEDUP_REMOVED lines=8> */
[----:B------:R-:W-:Y:S02]  /*3e40*/  ISETP.GT.AND P0, PT, R4, RZ, !P4 ;  /* 0x000000ff0400720c */ /* 0x000fe40006704270 */
[----:B------:R-:W-:Y:S02]  /*3e50*/  ISETP.NE.AND P4, PT, R20, RZ, PT ;  /* 0x000000ff1400720c */ /* 0x000fe40003f85270 */
        /* <DEDUP_REMOVED lines=40> */
[----:B------:R-:W1:Y:S02]  /*40e0*/  SHFL.IDX PT, R4, R9, 0x3, 0x1c1f ;  /* 0x007c1f0009047f89 */ /* 0x000e6400000e0000 */
[----:B------:R-:W-:-:S04]  /*40f0*/  ISETP.LT.OR P0, PT, R5, 0x2a, P0 ;  /* 0x0000002a0500780c */ /* 0x000fc80000701670 */
        /* <DEDUP_REMOVED lines=18> */
.L_x_1800:
[----:B------:R-:W-:-:S04]  /*4220*/  MOV R5, c[0x0][0x32c] ;  /* 0x0000cb0000057a02 */ /* 0x000fc80000000f00 */
[----:B------:R-:W-:-:S13]  /*4230*/  ISETP.NE.AND P0, PT, R5, 0x1, PT ;  /* 0x000000010500780c */ /* 0x000fda0003f05270 */
[----:B------:R-:W-:-:S05]  /*4240*/  @P0 IMAD.HI.U32 R5, R4, c[0x0][0x330], RZ ;  /* 0x0000cc0004050a27 */ /* 0x000fca00078e00ff */
[----:B------:R-:W-:Y:S02]  /*4250*/  @P0 SHF.R.U32.HI R4, RZ, c[0x0][0x334], R5 ;  /* 0x0000cd00ff040a19 */ /* 0x000fe40000011605 */
.L_x_1801:
[----:B------:R-:W-:Y:S05]  /*4260*/  BSYNC B0 ;  /* 0x0000000000007941 */ /* 0x000fea0003800000 */
.L_x_1799:
[----:B------:R-:W-:-:S05]  /*4270*/  IMAD R4, R4, c[0x0][0x32c], R13 ;  /* 0x0000cb0004047a24 */ /* 0x000fca00078e020d */
[----:B------:R-:W-:Y:S02]  /*4280*/  IADD3 R5, R4, c[0x0][0x32c], RZ ;  /* 0x0000cb0004057a10 */ /* 0x000fe40007ffe0ff */
[----:B------:R-:W-:Y:S02]  /*4290*/  IMNMX R8, R8, R4, !PT ;  /* 0x0000000408087217 */ /* 0x000fe40007800200 */
[----:B------:R-:W-:Y:S02]  /*42a0*/  IMNMX R9, R9, R5, PT ;  /* 0x0000000509097217 */ /* 0x000fe40003800200 */
.L_x_1798:
        /* <DEDUP_REMOVED lines=8> */
[----:B------:R-:W-:Y:S01]  /*4330*/  FMNMX.FTZ R169, R31, R169, !PT ;  /* 0x000000a91fa97209 */ /* 0x000fe20007810000 */
[----:B------:R-:W-:Y:S01]  /*4340*/  IMAD R227, R2, 0x2, R226 ;  /* 0x0000000202e37824 */ /* 0x000fe200078e02e2 */
[----:B------:R-:W-:Y:S01]  /*4350*/  ISETP.NE.AND P0, PT, R17, RZ, PT ;  /* 0x000000ff1100720c */ /* 0x000fe20003f05270 */
[----:B------:R-:W-:Y:S01]  /*4360*/  LDSM.16.MT88.4 R44, [R225+0x100] ;  /* 0x00010000e12c783b */ /* 0x000fe20000004200 */
[----:B------:R-:W-:Y:S01]  /*4370*/  FMNMX.FTZ R169, R36, R169, !PT ;  /* 0x000000a924a97209 */ /* 0x000fe20007810000 */
[----:B------:R-:W-:Y:S01]  /*4380*/  ULDC.64 UR4, c[0x0][0x2c8] ;  /* 0x0000b20000047ab9 */ /* 0x000fe20000000a00 */
[----:B------:R-:W-:Y:S01]  /*4390*/  FMNMX.FTZ R168, R28, R168, !PT ;  /* 0x000000a81ca87209 */ /* 0x000fe20007810000 */
[----:B------:R-:W-:Y:S01]  /*43a0*/  LDSM.16.MT88.4 R60, [R227+0x100] ;  /* 0x00010000e33c783b */ /* 0x000fe20000004200 */
[----:B------:R-:W-:-:S02]  /*43b0*/  FMNMX.FTZ R169, R37, R169, !PT ;  /* 0x000000a925a97209 */ /* 0x000fc40007810000 */
[----:B------:R-:W-:Y:S01]  /*43c0*/  ISETP.GT.AND P0, PT, R8, 0x8, !P0 ;  /* 0x000000080800780c */ /* 0x000fe20004704270 */
[----:B------:R-:W-:Y:S01]  /*43d0*/  STL [R1+0x60], R232 ;  /* 0x000060e801007387 */ /* 0x000fe20000100800 */
[----:B------:R-:W-:Y:S02]  /*43e0*/  FMNMX.FTZ R169, R48, R169, !PT ;  /* 0x000000a930a97209 */ /* 0x000fe40007810000 */
[----:B------:R-:W-:Y:S01]  /*43f0*/  FMNMX.FTZ R168, R38, R168, !PT ;  /* 0x000000a826a87209 */ /* 0x000fe20007810000 */
[----:B------:R-:W-:Y:S01]  /*4400*/  STL [R1+0x5c], R231 ;  /* 0x00005ce701007387 */ /* 0x000fe20000100800 */
[----:B------:R-:W-:Y:S02]  /*4410*/  FMNMX.FTZ R169, R50, R169, !PT ;  /* 0x000000a932a97209 */ /* 0x000fe40007810000 */
[----:B------:R-:W-:Y:S01]  /*4420*/  ISETP.LT.OR P0, PT, R9, 0x9, P0 ;  /* 0x000000090900780c */ /* 0x000fe20000701670 */
[----:B------:R-:W-:Y:S01]  /*4430*/  STL [R1+0x58], R230 ;  /* 0x000058e601007387 */ /* 0x000fe20000100800 */
[----:B------:R-:W-:-:S02]  /*4440*/  FMNMX.FTZ R169, R171, R169, !PT ;  /* 0x000000a9aba97209 */ /* 0x000fc40007810000 */
[----:B------:R-:W-:Y:S01]  /*4450*/  FMNMX.FTZ R168, R39, R168, !PT ;  /* 0x000000a827a87209 */ /* 0x000fe20007810000 */
[----:B------:R-:W-:Y:S01]  /*4460*/  STL [R1+0x54], R229 ;  /* 0x000054e501007387 */ /* 0x000fe20000100800 */
[----:B------:R-:W-:Y:S02]  /*4470*/  FMNMX.FTZ R169, R170, R169, !PT ;  /* 0x000000a9aaa97209 */ /* 0x000fe40007810000 */
[----:B------:R-:W-:Y:S01]  /*4480*/  FSEL R104, R82, -INF , !P0 ;  /* 0xff80000052687808 */ /* 0x000fe20004000000 */
[----:B------:R-:W-:Y:S01]  /*4490*/  STL [R1+0x50], R224 ;  /* 0x000050e001007387 */ /* 0x000fe20000100800 */
[----:B------:R-:W-:Y:S02]  /*44a0*/  FMNMX.FTZ R169, R166, R169, !PT ;  /* 0x000000a9a6a97209 */ /* 0x000fe40007810000 */
[----:B------:R-:W-:Y:S01]  /*44b0*/  FMNMX.FTZ R168, R49, R168, !PT ;  /* 0x000000a831a87209 */ /* 0x000fe20007810000 */
[----:B------:R-:W-:Y:S01]  /*44c0*/  LDSM.16.MT88.4 R32, [R226+0x100] ;  /* 0x00010000e220783b */ /* 0x000fe20000004200 */
[----:B------:R-:W-:-:S02]  /*44d0*/  FMNMX.FTZ R169, R158, R169, !PT ;  /* 0x000000a99ea97209 */ /* 0x000fc40007810000 */
[----:B------:R-:W-:Y:S01]  /*44e0*/  ISETP.NE.AND P0, PT, R16, RZ, PT ;  /* 0x000000ff1000720c */ /* 0x000fe20003f05270 */
[----:B------:R-:W-:Y:S01]  /*44f0*/  LDSM.16.MT88.4 R120, [R227+0x1900] ;  /* 0x00190000e378783b */ /* 0x000fe20000004200 */
[----:B------:R-:W-:Y:S02]  /*4500*/  FMNMX.FTZ R168, R51, R168, !PT ;  /* 0x000000a833a87209 */ /* 0x000fe40007810000 */
[----:B------:R-:W-:Y:S01]  /*4510*/  ISETP.GT.AND P0, PT, R8, 0x9, !P0 ;  /* 0x000000090800780c */ /* 0x000fe20004704270 */
[----:B------:R-:W1:Y:S01]  /*4520*/  SHFL.BFLY PT, R4, R169, 0x2, 0x1f ;  /* 0x0c401f00a9047f89 */ /* 0x000e6200000e0000 */
[----:B------:R-:W-:Y:S02]  /*4530*/  FMNMX.FTZ R168, R156, R168, !PT ;  /* 0x000000a89ca87209 */ /* 0x000fe40007810000 */
[----:B------:R-:W-:Y:S01]  /*4540*/  ISETP.LT.OR P0, PT, R9, 0xa, P0 ;  /* 0x0000000a0900780c */ /* 0x000fe20000701670 */
[----:B------:R-:W-:Y:S01]  /*4550*/  LDSM.16.MT88.4 R52, [R227+0x900] ;  /* 0x00090000e334783b */ /* 0x000fe20000004200 */
[----:B------:R-:W-:-:S02]  /*4560*/  FMNMX.FTZ R168, R157, R168, !PT ;  /* 0x000000a89da87209 */ /* 0x000fc40007810000 */
[----:B------:R-:W-:Y:S02]  /*4570*/  FSEL R71, R83, -INF , !P0 ;  /* 0xff80000053477808 */ /* 0x000fe40004000000 */
[----:B------:R-:W-:Y:S01]  /*4580*/  ISETP.NE.AND P0, PT, R15, RZ, PT ;  /* 0x000000ff0f00720c */ /* 0x000fe20003f05270 */
[----:B------:R-:W-:Y:S01]  /*4590*/  LDSM.16.MT88.4 R80, [R225+0x900] ;  /* 0x00090000e150783b */ /* 0x000fe20000004200 */
[----:B------:R-:W-:Y:S02]  /*45a0*/  FMNMX.FTZ R168, R165, R168, !PT ;  /* 0x000000a8a5a87209 */ /* 0x000fe40007810000 */
[----:B------:R-:W-:Y:S02]  /*45b0*/  ISETP.GT.AND P0, PT, R8, 0x10, !P0 ;  /* 0x000000100800780c */ /* 0x000fe40004704270 */
[----:B------:R-:W-:Y:S02]  /*45c0*/  FMNMX.FTZ R168, R159, R168, !PT ;  /* 0x000000a89fa87209 */ /* 0x000fe40007810000 */
[----:B------:R-:W-:-:S02]  /*45d0*/  ISETP.LT.OR P0, PT, R9, 0x11, P0 ;  /* 0x000000110900780c */ /* 0x000fc40000701670 */
[----:B------:R-:W-:Y:S02]  /*45e0*/  LEA R228, R2, R225, 0x1 ;  /* 0x000000e102e47211 */ /* 0x000fe400078e08ff */
[----:B------:R-:W-:Y:S02]  /*45f0*/  FSEL R117, R78, -INF , !P0 ;  /* 0xff8000004e757808 */ /* 0x000fe40004000000 */
[----:B------:R-:W-:Y:S01]  /*4600*/  ISETP.NE.AND P0, PT, R14, RZ, PT ;  /* 0x000000ff0e00720c */ /* 0x000fe20003f05270 */
[----:B------:R-:W-:Y:S01]  /*4610*/  LDSM.16.MT88.4 R40, [R228+0x100] ;  /* 0x00010000e428783b */ /* 0x000fe20000004200 */
[----:B-1----:R-:W-:Y:S02]  /*4620*/  FMNMX.FTZ R169, R169, R4, !PT ;  /* 0x00000004a9a97209 */ /* 0x002fe40007810000 */
[C---:B------:R-:W-:Y:S01]  /*4630*/  ISETP.GT.AND P0, PT, R8.reuse, 0x11, !P0 ;  /* 0x000000110800780c */ /* 0x040fe20004704270 */
[----:B------:R-:W-:Y:S01]  /*4640*/  LDSM.16.MT88.4 R100, [R228+0x1900] ;  /* 0x00190000e464783b */ /* 0x000fe20000004200 */
[----:B------:R-:W-:-:S02]  /*4650*/  ISETP.GT.AND P6, PT, R8, 0x20, !P6 ;  /* 0x000000200800780c */ /* 0x000fc400077c4270 */
[----:B------:R-:W-:Y:S01]  /*4660*/  ISETP.LT.OR P0, PT, R9, 0x12, P0 ;  /* 0x000000120900780c */ /* 0x000fe20000701670 */
[----:B------:R-:W1:Y:S01]  /*4670*/  SHFL.BFLY PT, R4, R169, 0x1, 0x1f ;  /* 0x0c201f00a9047f89 */ /* 0x000e6200000e0000 */
[----:B------:R-:W-:Y:S02]  /*4680*/  ISETP.GT.AND P5, PT, R8, 0x21, !P5 ;  /* 0x000000210800780c */ /* 0x000fe40006fa4270 */
[----:B------:R-:W-:Y:S01]  /*4690*/  FSEL R119, R79, -INF , !P0 ;  /* 0xff8000004f777808 */ /* 0x000fe20004000000 */
[----:B------:R-:W-:Y:S01]  /*46a0*/  LDSM.16.MT88.4 R56, [R228+0x900] ;  /* 0x00090000e438783b */ /* 0x000fe20000004200 */
[----:B------:R-:W-:Y:S02]  /*46b0*/  ISETP.NE.AND P0, PT, R18, RZ, PT ;  /* 0x000000ff1200720c */ /* 0x000fe40003f05270 */
[C---:B------:R-:W-:Y:S02]  /*46c0*/  ISETP.GT.AND P2, PT, R8.reuse, 0x28, !P2 ;  /* 0x000000280800780c */ /* 0x040fe40005744270 */
[----:B------:R-:W-:-:S02]  /*46d0*/  ISETP.GT.AND P0, PT, R8, 0x1, !P0 ;  /* 0x000000010800780c */ /* 0x000fc40004704270 */
[----:B------:R-:W-:Y:S02]  /*46e0*/  ISETP.GT.AND P1, PT, R8, 0x29, !P1 ;  /* 0x000000290800780c */ /* 0x000fe40004f24270 */
[C---:B------:R-:W-:Y:S02]  /*46f0*/  ISETP.LT.OR P0, PT, R9.reuse, 0x2, P0 ;  /* 0x000000020900780c */ /* 0x040fe40000701670 */
[----:B------:R-:W-:Y:S02]  /*4700*/  ISETP.LT.OR P6, PT, R9, 0x21, P6 ;  /* 0x000000210900780c */ /* 0x000fe400037c1670 */
[----:B------:R-:W-:Y:S02]  /*4710*/  FSEL R70, R87, -INF , !P0 ;  /* 0xff80000057467808 */ /* 0x000fe40004000000 */
[----:B------:R-:W-:Y:S02]  /*4720*/  ISETP.NE.AND P0, PT, R22, RZ, PT ;  /* 0x000000ff1600720c */ /* 0x000fe40003f05270 */
[----:B------:R-:W-:-:S02]  /*4730*/  ISETP.LT.OR P5, PT, R9, 0x22, P5 ;  /* 0x000000220900780c */ /* 0x000fc40002fa1670 */
[----:B------:R-:W-:Y:S02]  /*4740*/  ISETP.GT.AND P0, PT, R8, RZ, !P0 ;  /* 0x000000ff0800720c */ /* 0x000fe40004704270 */
[----:B-1----:R-:W-:Y:S02]  /*4750*/  FMNMX.FTZ R169, R169, R4, !PT ;  /* 0x00000004a9a97209 */ /* 0x002fe40007810000 */
[----:B------:R-:W1:Y:S01]  /*4760*/  SHFL.BFLY PT, R4, R168, 0x2, 0x1f ;  /* 0x0c401f00a8047f89 */ /* 0x000e6200000e0000 */
[----:B------:R-:W-:Y:S02]  /*4770*/  ISETP.LT.OR P0, PT, R9, 0x1, P0 ;  /* 0x000000010900780c */ /* 0x000fe40000701670 */
[----:B------:R-:W-:Y:S01]  /*4780*/  FMUL.FTZ R13, R169, c[0x0][0x2d0] ;  /* 0x0000b400a90d7a20 */ /* 0x000fe20000410000 */
[----:B------:R-:W-:Y:S02]  /*4790*/  FSEL R160, R66, -INF , !P6 ;  /* 0xff80000042a07808 */ /* 0x000fe40007000000 */
[----:B------:R-:W-:-:S02]  /*47a0*/  FSEL R69, R86, -INF , !P0 ;  /* 0xff80000056457808 */ /* 0x000fc40004000000 */
[----:B------:R-:W-:Y:S01]  /*47b0*/  ISETP.NE.AND P0, PT, R21, RZ, PT ;  /* 0x000000ff1500720c */ /* 0x000fe20003f05270 */
[----:B------:R-:W-:Y:S01]  /*47c0*/  LDSM.16.MT88.4 R84, [R226+0x1900] ;  /* 0x00190000e254783b */ /* 0x000fe20000004200 */
[----:B------:R-:W-:Y:S02]  /*47d0*/  FMNMX.FTZ R3, R69, R70, !PT ;  /* 0x0000004645037209 */ /* 0x000fe40007810000 */
[----:B------:R-:W-:Y:S02]  /*47e0*/  ISETP.GT.AND P0, PT, R8, 0x18, !P0 ;  /* 0x000000180800780c */ /* 0x000fe40004704270 */
[C---:B------:R-:W-:Y:S02]  /*47f0*/  ISETP.LT.OR P2, PT, R9.reuse, 0x29, P2 ;  /* 0x000000290900780c */ /* 0x040fe40001741670 */
[----:B------:R-:W-:Y:S02]  /*4800*/  ISETP.LT.OR P0, PT, R9, 0x19, P0 ;  /* 0x000000190900780c */ /* 0x000fe40000701670 */
[----:B------:R-:W-:-:S02]  /*4810*/  FSEL R161, R67, -INF , !P5 ;  /* 0xff80000043a17808 */ /* 0x000fc40006800000 */
[----:B------:R-:W-:Y:S01]  /*4820*/  FSEL R137, R74, -INF , !P0 ;  /* 0xff8000004a897808 */ /* 0x000fe20004000000 */
[----:B------:R-:W-:Y:S01]  /*4830*/  LDSM.16.MT88.4 R64, [R226+0x900] ;  /* 0x00090000e240783b */ /* 0x000fe20000004200 */
[----:B------:R-:W-:Y:S02]  /*4840*/  FSETP.NEU.FTZ.AND P0, PT, R169, -INF , PT ;  /* 0xff800000a900780b */ /* 0x000fe40003f1d000 */
[----:B-1----:R-:W-:Y:S02]  /*4850*/  FMNMX.FTZ R168, R168, R4, !PT ;  /* 0x00000004a8a87209 */ /* 0x002fe40007810000 */
[----:B------:R-:W-:Y:S02]  /*4860*/  FSEL R13, R13, RZ, P0 ;  /* 0x000000ff0d0d7208 */ /* 0x000fe40000000000 */
[----:B------:R-:W-:Y:S01]  /*4870*/  ISETP.LT.OR P1, PT, R9, 0x2a, P1 ;  /* 0x0000002a0900780c */ /* 0x000fe20000f21670 */
[----:B------:R-:W1:Y:S01]  /*4880*/  SHFL.BFLY PT, R4, R168, 0x1, 0x1f ;  /* 0x0c201f00a8047f89 */ /* 0x000e6200000e0000 */
[----:B------:R-:W-:Y:S01]  /*4890*/  FSEL R162, R162, -INF , !P2 ;  /* 0xff800000a2a27808 */ /* 0x000fe20005000000 */
[----:B------:R-:W-:Y:S01]  /*48a0*/  FFMA.FTZ R2, R36, c[0x0][0x2d0], -R13 ;  /* 0x0000b40024027a23 */ /* 0x000fe2000001080d */
[----:B------:R-:W-:-:S03]  /*48b0*/  FSEL R163, R163, -INF , !P1 ;  /* 0xff800000a3a37808 */ /* 0x000fc60004800000 */
[----:B------:R2:W-:Y:S02]  /*48c0*/  MUFU.EX2 R195, R2 ;  /* 0x0000000200c37308 */ /* 0x0005e40000000800 */
[--C-:B--2---:R-:W-:Y:S01]  /*48d0*/  FFMA.FTZ R2, R37, c[0x0][0x2d0], -R13.reuse ;  /* 0x0000b40025027a23 */ /* 0x104fe2000001080d */
[----:B-1----:R-:W-:Y:S01]  /*48e0*/  FMNMX.FTZ R168, R168, R4, !PT ;  /* 0x00000004a8a87209 */ /* 0x002fe20007810000 */
[----:B------:R-:W-:-:S04]  /*48f0*/  FFMA.FTZ R4, R25, c[0x0][0x2d0], -R13 ;  /* 0x0000b40019047a23 */ /* 0x000fc8000001080d */
[----:B------:R1:W-:Y:S01]  /*4900*/  MUFU.EX2 R186, R2 ;  /* 0x0000000200ba7308 */ /* 0x0003e20000000800 */
[C---:B------:R-:W-:Y:S01]  /*4910*/  FSETP.NEU.FTZ.AND P0, PT, R168.reuse, -INF , PT ;  /* 0xff800000a800780b */ /* 0x040fe20003f1d000 */
[----:B------:R-:W-:-:S05]  /*4920*/  FMUL.FTZ R12, R168, c[0x0][0x2d0] ;  /* 0x0000b400a80c7a20 */ /* 0x000fca0000410000 */
[----:B------:R-:W-:Y:S01]  /*4930*/  FSEL R12, R12, RZ, P0 ;  /* 0x000000ff0c0c7208 */ /* 0x000fe20000000000 */
[----:B------:R2:W-:Y:S01]  /*4940*/  MUFU.EX2 R183, R4 ;  /* 0x0000000400b77308 */ /* 0x0005e20000000800 */
[----:B------:R-:W-:-:S03]  /*4950*/  ISETP.NE.AND P0, PT, R29, RZ, PT ;  /* 0x000000ff1d00720c */ /* 0x000fc60003f05270 */
[--C-:B------:R-:W-:Y:S01]  /*4960*/  FFMA.FTZ R0, R24, c[0x0][0x2d0], -R12.reuse ;  /* 0x0000b40018007a23 */ /* 0x100fe2000001080c */
[----:B------:R-:W-:Y:S02]  /*4970*/  ISETP.GT.AND P0, PT, R8, 0x19, !P0 ;  /* 0x000000190800780c */ /* 0x000fe40004704270 */
[----:B-1----:R-:W-:Y:S01]  /*4980*/  FMNMX.FTZ R2, R104, R3, !PT ;  /* 0x0000000368027209 */ /* 0x002fe20007810000 */
[----:B------:R1:W-:Y:S01]  /*4990*/  MUFU.EX2 R233, R0 ;  /* 0x0000000000e97308 */ /* 0x0003e20000000800 */
[--C-:B------:R-:W-:Y:S01]  /*49a0*/  FFMA.FTZ R3, R48, c[0x0][0x2d0], -R13.reuse ;  /* 0x0000b40030037a23 */ /* 0x100fe2000001080d */
[----:B------:R-:W-:Y:S02]  /*49b0*/  ISETP.LT.OR P0, PT, R9, 0x1a, P0 ;  /* 0x0000001a0900780c */ /* 0x000fe40000701670 */
[----:B------:R-:W-:Y:S02]  /*49c0*/  FMNMX.FTZ R2, R71, R2, !PT ;  /* 0x0000000247027209 */ /* 0x000fe40007810000 */
[----:B------:R-:W-:Y:S01]  /*49d0*/  FSEL R68, R75, -INF , !P0 ;  /* 0xff8000004b447808 */ /* 0x000fe20004000000 */
[----:B--2---:R-:W-:Y:S01]  /*49e0*/  FFMA.FTZ R4, R26, c[0x0][0x2d0], -R13 ;  /* 0x0000b4001a047a23 */ /* 0x004fe2000001080d */
[----:B------:R2:W-:Y:S01]  /*49f0*/  MUFU.EX2 R193, R3 ;  /* 0x0000000300c17308 */ /* 0x0005e20000000800 */
[----:B-1----:R-:W-:-:S07]  /*4a00*/  FFMA.FTZ R0, R27, c[0x0][0x2d0], -R12 ;  /* 0x0000b4001b007a23 */ /* 0x002fce000001080c */
[----:B------:R1:W-:Y:S01]  /*4a10*/  MUFU.EX2 R234, R4 ;  /* 0x0000000400ea7308 */ /* 0x0003e20000000800 */
[----:B------:R-:W-:Y:S07]  /*4a20*/  LDSM.16.MT88.4 R24, [R228+0x2100] ;  /* 0x00210000e418783b */ /* 0x000fee0000004200 */
[----:B------:R3:W-:Y:S01]  /*4a30*/  MUFU.EX2 R252, R0 ;  /* 0x0000000000fc7308 */ /* 0x0007e20000000800 */
[----:B--2---:R-:W-:Y:S01]  /*4a40*/  FMNMX.FTZ R3, R117, R2, !PT ;  /* 0x0000000275037209 */ /* 0x004fe20007810000 */
[----:B------:R-:W-:-:S02]  /*4a50*/  FFMA.FTZ R2, R50, c[0x0][0x2d0], -R13 ;  /* 0x0000b40032027a23 */ /* 0x000fc4000001080d */
[----:B-1----:R-:W-:-:S04]  /*4a60*/  FFMA.FTZ R4, R30, c[0x0][0x2d0], -R13 ;  /* 0x0000b4001e047a23 */ /* 0x002fc8000001080d */
[----:B------:R1:W2:Y:S01]  /*4a70*/  MUFU.EX2 R185, R2 ;  /* 0x0000000200b97308 */ /* 0x0002a20000000800 */
[----:B---3--:R-:W-:-:S07]  /*4a80*/  FFMA.FTZ R0, R28, c[0x0][0x2d0], -R12 ;  /* 0x0000b4001c007a23 */ /* 0x008fce000001080c */
[----:B------:R3:W-:Y:S08]  /*4a90*/  MUFU.EX2 R192, R4 ;  /* 0x0000000400c07308 */ /* 0x0007f00000000800 */
[----:B------:R4:W4:Y:S01]  /*4aa0*/  MUFU.EX2 R164, R0 ;  /* 0x0000000000a47308 */ /* 0x0009220000000800 */
[----:B-1----:R-:W-:Y:S01]  /*4ab0*/  FMNMX.FTZ R2, R119, R3, !PT ;  /* 0x0000000377027209 */ /* 0x002fe20007810000 */
[----:B------:R-:W-:Y:S01]  /*4ac0*/  FFMA.FTZ R3, R38, c[0x0][0x2d0], -R12 ;  /* 0x0000b40026037a23 */ /* 0x000fe2000001080c */
[----:B--2---:R-:W-:-:S02]  /*4ad0*/  F2FP.PACK_AB R10, R185, R193 ;  /* 0x000000c1b90a723e */ /* 0x004fc400000000ff */
[----:B------:R-:W-:Y:S01]  /*4ae0*/  FMNMX.FTZ R2, R137, R2, !PT ;  /* 0x0000000289027209 */ /* 0x000fe20007810000 */
[----:B---3--:R-:W-:Y:S02]  /*4af0*/  FFMA.FTZ R4, R31, c[0x0][0x2d0], -R13 ;  /* 0x0000b4001f047a23 */ /* 0x008fe4000001080d */
[----:B------:R1:W-:Y:S01]  /*4b00*/  MUFU.EX2 R224, R3 ;  /* 0x0000000300e07308 */ /* 0x0003e20000000800 */
[----:B------:R-:W-:Y:S01]  /*4b10*/  LDSM.16.MT88.4 R28, [R225+0x1900] ;  /* 0x00190000e11c783b */ /* 0x000fe20000004200 */
[----:B----4-:R-:W-:-:S06]  /*4b20*/  FMNMX.FTZ R0, R105, R106, !PT ;  /* 0x0000006a69007209 */ /* 0x010fcc0007810000 */
[----:B------:R2:W3:Y:S01]  /*4b30*/  MUFU.EX2 R180, R4 ;  /* 0x0000000400b47308 */ /* 0x0004e20000000800 */
[----:B------:R-:W-:Y:S02]  /*4b40*/  F2FP.PACK_AB R7, R164, R252 ;  /* 0x000000fca407723e */ /* 0x000fe400000000ff */
[----:B------:R-:W-:-:S04]  /*4b50*/  FMNMX.FTZ R0, R107, R0, !PT ;  /* 0x000000006b007209 */ /* 0x000fc80007810000 */
[----:B------:R-:W-:Y:S02]  /*4b60*/  FMNMX.FTZ R0, R116, R0, !PT ;  /* 0x0000000074007209 */ /* 0x000fe40007810000 */
[----:B-1----:R-:W-:Y:S01]  /*4b70*/  FMNMX.FTZ R3, R68, R2, !PT ;  /* 0x0000000244037209 */ /* 0x002fe20007810000 */
[--C-:B------:R-:W-:Y:S01]  /*4b80*/  FFMA.FTZ R2, R39, c[0x0][0x2d0], -R12.reuse ;  /* 0x0000b40027027a23 */ /* 0x100fe2000001080c */
[----:B------:R-:W-:Y:S01]  /*4b90*/  FMNMX.FTZ R0, R118, R0, !PT ;  /* 0x0000000076007209 */ /* 0x000fe20007810000 */
[----:B------:R-:W-:Y:S01]  /*4ba0*/  LDSM.16.MT88.4 R36, [R226+0x2100] ;  /* 0x00210000e224783b */ /* 0x000fe20000004200 */
[----:B------:R-:W-:Y:S01]  /*4bb0*/  FMNMX.FTZ R3, R160, R3, !PT ;  /* 0x00000003a0037209 */ /* 0x000fe20007810000 */
[----:B------:R1:W4:Y:S01]  /*4bc0*/  MUFU.EX2 R251, R2 ;  /* 0x0000000200fb7308 */ /* 0x0003220000000800 */
[----:B------:R-:W-:Y:S01]  /*4bd0*/  FMNMX.FTZ R0, R136, R0, !PT ;  /* 0x0000000088007209 */ /* 0x000fe20007810000 */
[----:B--2---:R-:W-:Y:S01]  /*4be0*/  FFMA.FTZ R4, R23, c[0x0][0x2d0], -R12 ;  /* 0x0000b40017047a23 */ /* 0x004fe2000001080c */
[----:B------:R-:W-:-:S02]  /*4bf0*/  FMNMX.FTZ R3, R161, R3, !PT ;  /* 0x00000003a1037209 */ /* 0x000fc40007810000 */
[----:B------:R-:W-:Y:S02]  /*4c00*/  FMNMX.FTZ R0, R138, R0, !PT ;  /* 0x000000008a007209 */ /* 0x000fe40007810000 */
[----:B---3--:R-:W-:Y:S01]  /*4c10*/  F2FP.PACK_AB R6, R180, R192 ;  /* 0x000000c0b406723e */ /* 0x008fe200000000ff */
[----:B------:R2:W3:Y:S01]  /*4c20*/  MUFU.EX2 R182, R4 ;  /* 0x0000000400b67308 */ /* 0x0004e20000000800 */
[----:B------:R-:W-:Y:S02]  /*4c30*/  FMNMX.FTZ R0, R139, R0, !PT ;  /* 0x000000008b007209 */ /* 0x000fe40007810000 */
[----:B------:R-:W-:Y:S02]  /*4c40*/  FMNMX.FTZ R3, R162, R3, !PT ;  /* 0x00000003a2037209 */ /* 0x000fe40007810000 */
[----:B------:R-:W-:Y:S02]  /*4c50*/  FMNMX.FTZ R0, R172, R0, !PT ;  /* 0x00000000ac007209 */ /* 0x000fe40007810000 */
[----:B------:R-:W-:Y:S01]  /*4c60*/  FMNMX.FTZ R3, R163, R3, !PT ;  /* 0x00000003a3037209 */ /* 0x000fe20007810000 */
[----:B-1----:R-:W-:Y:S01]  /*4c70*/  FFMA.FTZ R2, R49, c[0x0][0x2d0], -R12 ;  /* 0x0000b40031027a23 */ /* 0x002fe2000001080c */
[----:B------:R-:W-:-:S02]  /*4c80*/  FMNMX.FTZ R0, R173, R0, !PT ;  /* 0x00000000ad007209 */ /* 0x000fc40007810000 */
[----:B----4-:R-:W-:Y:S01]  /*4c90*/  F2FP.PACK_AB R9, R251, R224 ;  /* 0x000000e0fb09723e */ /* 0x010fe200000000ff */
[----:B------:R1:W-:Y:S01]  /*4ca0*/  MUFU.EX2 R229, R2 ;  /* 0x0000000200e57308 */ /* 0x0003e20000000800 */
[----:B------:R-:W-:Y:S01]  /*4cb0*/  FMNMX.FTZ R0, R174, R0, !PT ;  /* 0x00000000ae007209 */ /* 0x000fe20007810000 */
[----:B------:R-:W4:Y:S01]  /*4cc0*/  SHFL.BFLY PT, R14, R3, 0x2, 0x1f ;  /* 0x0c401f00030e7f89 */ /* 0x000f2200000e0000 */
[----:B--2---:R-:W-:Y:S02]  /*4cd0*/  F2FP.PACK_AB R4, R234, R183 ;  /* 0x000000b7ea04723e */ /* 0x004fe400000000ff */
[----:B------:R-:W-:Y:S02]  /*4ce0*/  FMNMX.FTZ R0, R175, R0, !PT ;  /* 0x00000000af007209 */ /* 0x000fe40007810000 */
[----:B---3--:R-:W-:-:S03]  /*4cf0*/  F2FP.PACK_AB R5, R233, R182 ;  /* 0x000000b6e905723e */ /* 0x008fc600000000ff */
[----:B------:R-:W2:Y:S04]  /*4d00*/  SHFL.BFLY PT, R8, R0, 0x2, 0x1f ;  /* 0x0c401f0000087f89 */ /* 0x000ea800000e0000 */
[C---:B------:R-:W-:Y:S01]  /*4d10*/  HMMA.16816.F32 R20, R4.reuse, R44, RZ ;  /* 0x0000002c0414723c */ /* 0x040fe200000018ff */
[----:B-1----:R-:W-:Y:S02]  /*4d20*/  FFMA.FTZ R2, R51, c[0x0][0x2d0], -R12 ;  /* 0x0000b40033027a23 */ /* 0x002fe4000001080c */
[----:B------:R-:W-:Y:S02]  /*4d30*/  LDSM.16.MT88.4 R48, [R225+0x2100] ;  /* 0x00210000e130783b */ /* 0x000fe40000004200 */
[----:B------:R-:W1:Y:S03]  /*4d40*/  MUFU.EX2 R184, R2 ;  /* 0x0000000200b87308 */ /* 0x000e660000000800 */
[----:B------:R-:W-:Y:S01]  /*4d50*/  HMMA.16816.F32 R148, R4, R60, RZ ;  /* 0x0000003c0494723c */ /* 0x000fe200000018ff */
[----:B----4-:R-:W-:-:S07]  /*4d60*/  FMNMX.FTZ R3, R3, R14, !PT ;  /* 0x0000000e03037209 */ /* 0x010fce0007810000 */
[----:B------:R-:W-:Y:S01]  /*4d70*/  HMMA.16816.F32 R144, R4, R28, RZ ;  /* 0x0000001c0490723c */ /* 0x000fe200000018ff */
[----:B--2---:R-:W-:Y:S02]  /*4d80*/  FMNMX.FTZ R0, R0, R8, !PT ;  /* 0x0000000800007209 */ /* 0x004fe40007810000 */
[----:B------:R-:W-:-:S05]  /*4d90*/  F2FP.PACK_AB R8, R186, R195 ;  /* 0x000000c3ba08723e */ /* 0x000fca00000000ff */
[----:B------:R-:W-:Y:S01]  /*4da0*/  HMMA.16816.F32 R140, R4, R40, RZ ;  /* 0x00000028048c723c */ /* 0x000fe200000018ff */
[----:B------:R-:W2:Y:S01]  /*4db0*/  SHFL.BFLY PT, R15, R0, 0x1, 0x1f ;  /* 0x0c201f00000f7f89 */ /* 0x000ea200000e0000 */
[----:B-1----:R-:W-:-:S06]  /*4dc0*/  F2FP.PACK_AB R11, R184, R229 ;  /* 0x000000e5b80b723e */ /* 0x002fcc00000000ff */
[----:B------:R-:W-:Y:S08]  /*4dd0*/  HMMA.16816.F32 R128, R4, R32, RZ ;  /* 0x000000200480723c */ /* 0x000ff000000018ff */
[----:B------:R-:W-:Y:S01]  /*4de0*/  HMMA.16816.F32 R176, R8, R80, R20 ;  /* 0x0000005008b0723c */ /* 0x000fe20000001814 */
[----:B------:R-:W-:Y:S07]  /*4df0*/  LDSM.16.MT88.4 R20, [R227+0x2100] ;  /* 0x00210000e314783b */ /* 0x000fee0000004200 */
[----:B------:R-:W-:Y:S01]  /*4e00*/  HMMA.16816.F32 R152, R4, R84, RZ ;  /* 0x000000540498723c */ /* 0x000fe200000018ff */
[----:B--2---:R-:W-:-:S04]  /*4e10*/  FMNMX.FTZ R167, R0, R15, !PT ;  /* 0x0000000f00a77209 */ /* 0x004fc80007810000 */
[C---:B------:R-:W-:Y:S01]  /*4e20*/  FSETP.NEU.FTZ.AND P0, PT, R167.reuse, -INF , PT ;  /* 0xff800000a700780b */ /* 0x040fe20003f1d000 */
[----:B------:R-:W-:Y:S02]  /*4e30*/  FMUL.FTZ R0, R167, c[0x0][0x2d0] ;  /* 0x0000b400a7007a20 */ /* 0x000fe40000410000 */
[----:B------:R-:W-:Y:S03]  /*4e40*/  HMMA.16816.F32 R132, R4, R100, RZ ;  /* 0x000000640484723c */ /* 0x000fe600000018ff */
[----:B------:R-:W-:-:S05]  /*4e50*/  FSEL R0, R0, RZ, P0 ;  /* 0x000000ff00007208 */ /* 0x000fca0000000000 */
[----:B------:R-:W-:Y:S01]  /*4e60*/  HMMA.16816.F32 R124, R4, R120, RZ ;  /* 0x00000078047c723c */ /* 0x000fe200000018ff */
[----:B------:R-:W-:-:S04]  /*4e70*/  FFMA.FTZ R2, R105, c[0x0][0x2d0], -R0 ;  /* 0x0000b40069027a23 */ /* 0x000fc80000010800 */
        /* <DEDUP_REMOVED lines=8> */
[----:B-1----:R-:W-:-:S07]  /*4f00*/  FFMA.FTZ R2, R107, c[0x0][0x2d0], -R0 ;  /* 0x0000b4006b027a23 */ /* 0x002fce0000010800 */
[C---:B------:R-:W-:Y:S08]  /*4f10*/  HMMA.16816.F32 R76, R4.reuse, R86, RZ ;  /* 0x00000056044c723c */ /* 0x040ff000000018ff */
[C---:B------:R-:W-:Y:S08]  /*4f20*/  HMMA.16816.F32 R72, R4.reuse, R102, RZ ;  /* 0x000000660448723c */ /* 0x040ff000000018ff */
[----:B------:R-:W-:Y:S01]  /*4f30*/  HMMA.16816.F32 R16, R4, R122, RZ ;  /* 0x0000007a0410723c */ /* 0x000fe200000018ff */
[----:B------:R-:W1:Y:S01]  /*4f40*/  SHFL.BFLY PT, R4, R3, 0x1, 0x1f ;  /* 0x0c201f0003047f89 */ /* 0x000e6200000e0000 */
[----:B------:R-:W2:Y:S06]  /*4f50*/  MUFU.EX2 R5, R2 ;  /* 0x0000000200057308 */ /* 0x000eac0000000800 */
[C---:B------:R-:W-:Y:S08]  /*4f60*/  HMMA.16816.F32 R148, R8.reuse, R52, R148 ;  /* 0x000000340894723c */ /* 0x040ff00000001894 */
[C---:B------:R-:W-:Y:S08]  /*4f70*/  HMMA.16816.F32 R144, R8.reuse, R48, R144 ;  /* 0x000000300890723c */ /* 0x040ff00000001890 */
[----:B------:R-:W-:Y:S01]  /*4f80*/  HMMA.16816.F32 R196, R8, R56, R140 ;  /* 0x0000003808c4723c */ /* 0x000fe2000000188c */
[----:B-1----:R-:W-:Y:S01]  /*4f90*/  FMNMX.FTZ R3, R3, R4, !PT ;  /* 0x0000000403037209 */ /* 0x002fe20007810000 */
[----:B------:R-:W-:-:S02]  /*4fa0*/  FFMA.FTZ R4, R116, c[0x0][0x2d0], -R0 ;  /* 0x0000b40074047a23 */ /* 0x000fc40000010800 */
[----:B--2---:R-:W-:Y:S01]  /*4fb0*/  IMAD.MOV.U32 R116, RZ, RZ, R5 ;  /* 0x000000ffff747224 */ /* 0x004fe200078e0005 */
[C---:B------:R-:W-:Y:S01]  /*4fc0*/  FSETP.NEU.FTZ.AND P0, PT, R3.reuse, -INF , PT ;  /* 0xff8000000300780b */ /* 0x040fe20003f1d000 */
[----:B------:R-:W-:Y:S01]  /*4fd0*/  FMUL.FTZ R2, R3, c[0x0][0x2d0] ;  /* 0x0000b40003027a20 */ /* 0x000fe20000410000 */
[----:B------:R-:W1:Y:S01]  /*4fe0*/  MUFU.EX2 R181, R4 ;  /* 0x0000000400b57308 */ /* 0x000e620000000800 */
[----:B------:R-:W-:Y:S01]  /*4ff0*/  HMMA.16816.F32 R188, R8, R64, R128 ;  /* 0x0000004008bc723c */ /* 0x000fe20000001880 */
[----:B------:R-:W-:Y:S01]  /*5000*/  MOV R141, R149 ;  /* 0x00000095008d7202 */ /* 0x000fe20000000f00 */
[----:B------:R-:W-:Y:S01]  /*5010*/  IMAD.MOV.U32 R140, RZ, RZ, R150 ;  /* 0x000000ffff8c7224 */ /* 0x000fe200078e0096 */
[----:B------:R-:W-:-:S04]  /*5020*/  FSEL R2, R2, RZ, P0 ;  /* 0x000000ff02027208 */ /* 0x000fc80000000000 */
[----:B------:R-:W-:Y:S01]  /*5030*/  MOV R130, R148 ;  /* 0x0000009400827202 */ /* 0x000fe20000000f00 */
[----:B------:R-:W-:Y:S01]  /*5040*/  IMAD.MOV.U32 R150, RZ, RZ, R145 ;  /* 0x000000ffff967224 */ /* 0x000fe200078e0091 */
[----:B------:R-:W-:Y:S01]  /*5050*/  MOV R148, R147 ;  /* 0x0000009300947202 */ /* 0x000fe20000000f00 */
[----:B------:R-:W-:Y:S01]  /*5060*/  IMAD.MOV.U32 R149, RZ, RZ, R146 ;  /* 0x000000ffff957224 */ /* 0x000fe200078e0092 */
[C---:B------:R-:W-:Y:S01]  /*5070*/  HMMA.16816.F32 R244, R8.reuse, R36, R152 ;  /* 0x0000002408f4723c */ /* 0x040fe20000001898 */
[----:B------:R-:W-:Y:S02]  /*5080*/  IMAD.MOV.U32 R143, RZ, RZ, R144 ;  /* 0x000000ffff8f7224 */ /* 0x000fe400078e0090 */
[----:B------:R-:W-:Y:S01]  /*5090*/  IMAD.MOV.U32 R131, RZ, RZ, R151 ;  /* 0x000000ffff837224 */ /* 0x000fe200078e0097 */
[----:B-1----:R-:W-:Y:S01]  /*50a0*/  F2FP.PACK_AB R6, R181, R116 ;  /* 0x00000074b506723e */ /* 0x002fe200000000ff */
[----:B------:R-:W-:Y:S01]  /*50b0*/  IMAD.MOV.U32 R129, RZ, RZ, R196 ;  /* 0x000000ffff817224 */ /* 0x000fe200078e00c4 */
[----:B------:R-:W-:Y:S01]  /*50c0*/  MOV R128, R197 ;  /* 0x000000c500807202 */ /* 0x000fe20000000f00 */
[----:B------:R-:W-:Y:S01]  /*50d0*/  IMAD.MOV.U32 R15, RZ, RZ, R198 ;  /* 0x000000ffff0f7224 */ /* 0x000fe200078e00c6 */
[----:B------:R-:W-:Y:S01]  /*50e0*/  HMMA.16816.F32 R144, R8, R20, R124 ;  /* 0x000000140890723c */ /* 0x000fe2000000187c */
[----:B------:R-:W-:-:S02]  /*50f0*/  IMAD.MOV.U32 R14, RZ, RZ, R199 ;  /* 0x000000ffff0e7224 */ /* 0x000fc400078e00c7 */
[----:B------:R-:W-:-:S04]  /*5100*/  FFMA.FTZ R4, R69, c[0x0][0x2d0], -R2 ;  /* 0x0000b40045047a23 */ /* 0x000fc80000010802 */
[----:B------:R1:W-:Y:S01]  /*5110*/  MUFU.EX2 R248, R4 ;  /* 0x0000000400f87308 */ /* 0x0003e20000000800 */
[C---:B------:R-:W-:Y:S07]  /*5120*/  HMMA.16816.F32 R212, R8.reuse, R24, R132 ;  /* 0x0000001808d4723c */ /* 0x040fee0000001884 */
[----:B------:R-:W-:Y:S01]  /*5130*/  MOV R135, R180 ;  /* 0x000000b400877202 */ /* 0x000fe20000000f00 */
[----:B------:R-:W-:Y:S01]  /*5140*/  HMMA.16816.F32 R220, R8, R82, R112 ;  /* 0x0000005208dc723c */ /* 0x000fe20000001870 */
[----:B------:R-:W-:-:S02]  /*5150*/  IMAD.MOV.U32 R134, RZ, RZ, R164 ;  /* 0x000000ffff867224 */ /* 0x000fc400078e00a4 */
[----:B-1----:R-:W-:-:S05]  /*5160*/  FFMA.FTZ R4, R70, c[0x0][0x2d0], -R2 ;  /* 0x0000b40046047a23 */ /* 0x002fca0000010802 */
[C---:B------:R-:W-:Y:S01]  /*5170*/  HMMA.16816.F32 R216, R8.reuse, R66, R108 ;  /* 0x0000004208d8723c */ /* 0x040fe2000000186c */
[----:B------:R1:W2:Y:S07]  /*5180*/  MUFU.EX2 R180, R4 ;  /* 0x0000000400b47308 */ /* 0x0002ae0000000800 */
[C---:B------:R-:W-:Y:S08]  /*5190*/  HMMA.16816.F32 R208, R8.reuse, R58, R96 ;  /* 0x0000003a08d0723c */ /* 0x040ff00000001860 */
[----:B------:R-:W-:Y:S01]  /*51a0*/  HMMA.16816.F32 R204, R8, R54, R92 ;  /* 0x0000003608cc723c */ /* 0x000fe2000000185c */
[----:B-1----:R-:W-:Y:S01]  /*51b0*/  FFMA.FTZ R4, R104, c[0x0][0x2d0], -R2 ;  /* 0x0000b40068047a23 */ /* 0x002fe20000010802 */
[----:B--2---:R-:W-:-:S03]  /*51c0*/  F2FP.PACK_AB R5, R180, R248 ;  /* 0x000000f8b405723e */ /* 0x004fc600000000ff */
[----:B------:R1:W-:Y:S03]  /*51d0*/  MUFU.EX2 R142, R4 ;  /* 0x00000004008e7308 */ /* 0x0003e60000000800 */
[C---:B------:R-:W-:Y:S08]  /*51e0*/  HMMA.16816.F32 R200, R8.reuse, R50, R88 ;  /* 0x0000003208c8723c */ /* 0x040ff00000001858 */
[----:B------:R-:W-:Y:S01]  /*51f0*/  HMMA.16816.F32 R196, R8, R38, R76 ;  /* 0x0000002608c4723c */ /* 0x000fe2000000184c */
[----:B-1----:R-:W-:-:S07]  /*5200*/  FFMA.FTZ R4, R71, c[0x0][0x2d0], -R2 ;  /* 0x0000b40047047a23 */ /* 0x002fce0000010802 */
[C---:B------:R-:W-:Y:S01]  /*5210*/  HMMA.16816.F32 R152, R8.reuse, R26, R72 ;  /* 0x0000001a0898723c */ /* 0x040fe20000001848 */
[----:B------:R1:W2:Y:S07]  /*5220*/  MUFU.EX2 R250, R4 ;  /* 0x0000000400fa7308 */ /* 0x0002ae0000000800 */
[----:B------:R-:W-:Y:S07]  /*5230*/  HMMA.16816.F32 R124, R8, R22, R16 ;  /* 0x00000016087c723c */ /* 0x000fee0000001810 */
[----:B------:R-:W-:-:S02]  /*5240*/  FFMA.FTZ R8, R118, c[0x0][0x2d0], -R0 ;  /* 0x0000b40076087a23 */ /* 0x000fc40000010800 */
[----:B------:R-:W-:Y:S02]  /*5250*/  IMAD.MOV.U32 R118, RZ, RZ, R134 ;  /* 0x000000ffff767224 */ /* 0x000fe400078e0086 */
[----:B------:R3:W4:Y:S01]  /*5260*/  MUFU.EX2 R132, R8 ;  /* 0x0000000800847308 */ /* 0x0007220000000800 */
[----:B-1----:R-:W-:Y:S02]  /*5270*/  F2FP.PACK_AB R4, R232, R231 ;  /* 0x000000e7e804723e */ /* 0x002fe400000000ff */
[----:B--2---:R-:W-:-:S07]  /*5280*/  F2FP.PACK_AB R7, R250, R142 ;  /* 0x0000008efa07723e */ /* 0x004fce00000000ff */
[----:B------:R-:W-:Y:S01]  /*5290*/  HMMA.16816.F32 R88, R4, R32, RZ ;  /* 0x000000200458723c */ /* 0x000fe200000018ff */
[----:B---3--:R-:W-:Y:S01]  /*52a0*/  FFMA.FTZ R8, R136, c[0x0][0x2d0], -R0 ;  /* 0x0000b40088087a23 */ /* 0x008fe20000010800 */
[----:B------:R-:W-:-:S06]  /*52b0*/  MOV R136, R135 ;  /* 0x0000008700887202 */ /* 0x000fcc0000000f00 */
[C---:B------:R-:W-:Y:S01]  /*52c0*/  HMMA.16816.F32 R104, R4.reuse, R34, RZ ;  /* 0x000000220468723c */ /* 0x040fe200000018ff */
[----:B------:R1:W-:Y:S07]  /*52d0*/  MUFU.EX2 R194, R8 ;  /* 0x0000000800c27308 */ /* 0x0003ee0000000800 */
[C---:B------:R-:W-:Y:S08]  /*52e0*/  HMMA.16816.F32 R32, R4.reuse, R28, RZ ;  /* 0x0000001c0420723c */ /* 0x040ff000000018ff */
[----:B------:R-:W-:Y:S01]  /*52f0*/  HMMA.16816.F32 R76, R4, R30, RZ ;  /* 0x0000001e044c723c */ /* 0x000fe200000018ff */
[----:B-1----:R-:W-:-:S02]  /*5300*/  FFMA.FTZ R8, R138, c[0x0][0x2d0], -R0 ;  /* 0x0000b4008a087a23 */ /* 0x002fc40000010800 */
[----:B------:R-:W-:Y:S02]  /*5310*/  IMAD.MOV.U32 R138, RZ, RZ, R116 ;  /* 0x000000ffff8a7224 */ /* 0x000fe400078e0074 */
[----:B------:R1:W-:Y:S01]  /*5320*/  MUFU.EX2 R230, R8 ;  /* 0x0000000800e67308 */ /* 0x0003e20000000800 */
[----:B------:R-:W-:Y:S02]  /*5330*/  IMAD.MOV.U32 R116, RZ, RZ, R192 ;  /* 0x000000ffff747224 */ /* 0x000fe400078e00c0 */
[C---:B------:R-:W-:Y:S07]  /*5340*/  HMMA.16816.F32 R28, R4.reuse, R84, RZ ;  /* 0x00000054041c723c */ /* 0x040fee00000018ff */
[----:B------:R-:W-:Y:S01]  /*5350*/  MOV R84, R182 ;  /* 0x000000b600547202 */ /* 0x000fe20000000f00 */
[----:B------:R-:W-:Y:S01]  /*5360*/  HMMA.16816.F32 R108, R4, R44, RZ ;  /* 0x0000002c046c723c */ /* 0x000fe200000018ff */
[----:B-1----:R-:W-:-:S07]  /*5370*/  FFMA.FTZ R8, R139, c[0x0][0x2d0], -R0 ;  /* 0x0000b4008b087a23 */ /* 0x002fce0000010800 */
[C---:B------:R-:W-:Y:S01]  /*5380*/  HMMA.16816.F32 R112, R4.reuse, R46, RZ ;  /* 0x0000002e0470723c */ /* 0x040fe200000018ff */
[----:B------:R-:W-:Y:S01]  /*5390*/  IMAD.MOV.U32 R139, RZ, RZ, R252 ;  /* 0x000000ffff8b7224 */ /* 0x000fe200078e00fc */
[----:B------:R1:W-:Y:S06]  /*53a0*/  MUFU.EX2 R151, R8 ;  /* 0x0000000800977308 */ /* 0x0003ec0000000800 */
[C---:B------:R-:W-:Y:S08]  /*53b0*/  HMMA.16816.F32 R44, R4.reuse, R60, RZ ;  /* 0x0000003c042c723c */ /* 0x040ff000000018ff */
[----:B------:R-:W-:Y:S01]  /*53c0*/  HMMA.16816.F32 R92, R4, R62, RZ ;  /* 0x0000003e045c723c */ /* 0x000fe200000018ff */
[----:B-1----:R-:W-:Y:S01]  /*53d0*/  FFMA.FTZ R8, R117, c[0x0][0x2d0], -R2 ;  /* 0x0000b40075087a23 */ /* 0x002fe20000010802 */
[----:B------:R-:W-:-:S03]  /*53e0*/  MOV R117, R251 ;  /* 0x000000fb00757202 */ /* 0x000fc60000000f00 */
[----:B------:R1:W2:Y:S03]  /*53f0*/  MUFU.EX2 R133, R8 ;  /* 0x0000000800857308 */ /* 0x0002a60000000800 */
[C---:B------:R-:W-:Y:S07]  /*5400*/  HMMA.16816.F32 R60, R4.reuse, R102, RZ ;  /* 0x00000066043c723c */ /* 0x040fee00000018ff */
[----:B----4-:R-:W-:Y:S01]  /*5410*/  IMAD.MOV.U32 R103, RZ, RZ, R132 ;  /* 0x000000ffff677224 */ /* 0x010fe200078e0084 */
[----:B------:R-:W-:Y:S01]  /*5420*/  HMMA.16816.F32 R72, R4, R40, RZ ;  /* 0x000000280448723c */ /* 0x000fe200000018ff */
[----:B-1----:R-:W-:Y:S01]  /*5430*/  FFMA.FTZ R8, R119, c[0x0][0x2d0], -R2 ;  /* 0x0000b40077087a23 */ /* 0x002fe20000010802 */
[----:B--2---:R-:W-:-:S06]  /*5440*/  MOV R102, R133 ;  /* 0x0000008500667202 */ /* 0x004fcc0000000f00 */
[C---:B------:R-:W-:Y:S01]  /*5450*/  HMMA.16816.F32 R96, R4.reuse, R42, RZ ;  /* 0x0000002a0460723c */ /* 0x040fe200000018ff */
[----:B------:R-:W-:Y:S01]  /*5460*/  IMAD.MOV.U32 R119, RZ, RZ, R250 ;  /* 0x000000ffff777224 */ /* 0x000fe200078e00fa */
[----:B------:R1:W-:Y:S06]  /*5470*/  MUFU.EX2 R187, R8 ;  /* 0x0000000800bb7308 */ /* 0x0003ec0000000800 */
[C---:B------:R-:W-:Y:S07]  /*5480*/  HMMA.16816.F32 R16, R4.reuse, R100, RZ ;  /* 0x000000640410723c */ /* 0x040fee00000018ff */
[----:B------:R-:W-:Y:S01]  /*5490*/  IMAD.MOV.U32 R101, RZ, RZ, R142 ;  /* 0x000000ffff657224 */ /* 0x000fe200078e008e */
[----:B------:R-:W-:Y:S01]  /*54a0*/  HMMA.16816.F32 R40, R4, R122, RZ ;  /* 0x0000007a0428723c */ /* 0x000fe200000018ff */
[----:B------:R-:W-:Y:S01]  /*54b0*/  MOV R100, R186 ;  /* 0x000000ba00647202 */ /* 0x000fe20000000f00 */
[----:B-1----:R-:W-:-:S02]  /*54c0*/  FFMA.FTZ R8, R137, c[0x0][0x2d0], -R2 ;  /* 0x0000b40089087a23 */ /* 0x002fc40000010802 */
[----:B------:R-:W-:Y:S02]  /*54d0*/  IMAD.MOV.U32 R137, RZ, RZ, R183 ;  /* 0x000000ffff897224 */ /* 0x000fe400078e00b7 */
[----:B------:R1:W2:Y:S02]  /*54e0*/  MUFU.EX2 R164, R8 ;  /* 0x0000000800a47308 */ /* 0x0002a40000000800 */
[----:B-1----:R-:W-:Y:S02]  /*54f0*/  FFMA.FTZ R8, R68, c[0x0][0x2d0], -R2 ;  /* 0x0000b40044087a23 */ /* 0x002fe40000010802 */
[----:B--2---:R-:W-:Y:S01]  /*5500*/  IMAD.MOV.U32 R85, RZ, RZ, R164 ;  /* 0x000000ffff557224 */ /* 0x004fe200078e00a4 */
[----:B------:R-:W-:Y:S03]  /*5510*/  HMMA.16816.F32 R68, R4, R86, RZ ;  /* 0x000000560444723c */ /* 0x000fe600000018ff */
[----:B------:R1:W2:Y:S04]  /*5520*/  MUFU.EX2 R164, R8 ;  /* 0x0000000800a47308 */ /* 0x0002a80000000800 */
[----:B------:R-:W-:-:S02]  /*5530*/  IMAD.MOV.U32 R87, RZ, RZ, R181 ;  /* 0x000000ffff577224 */ /* 0x000fc400078e00b5 */
[----:B------:R-:W-:Y:S01]  /*5540*/  IMAD.MOV.U32 R86, RZ, RZ, R180 ;  /* 0x000000ffff567224 */ /* 0x000fe200078e00b4 */
[----:B-1----:R-:W-:Y:S07]  /*5550*/  HMMA.16816.F32 R8, R4, R120, RZ ;  /* 0x000000780408723c */ /* 0x002fee00000018ff */
[----:B------:R-:W-:Y:S02]  /*5560*/  F2FP.PACK_AB R4, R194, R103 ;  /* 0x00000067c204723e */ /* 0x000fe400000000ff */
[----:B------:R-:W-:-:S02]  /*5570*/  F2FP.PACK_AB R6, R151, R230 ;  /* 0x000000e69706723e */ /* 0x000fc400000000ff */
[----:B------:R-:W-:Y:S02]  /*5580*/  F2FP.PACK_AB R5, R187, R102 ;  /* 0x00000066bb05723e */ /* 0x000fe400000000ff */
[----:B--2---:R-:W-:-:S07]  /*5590*/  F2FP.PACK_AB R7, R164, R85 ;  /* 0x00000055a407723e */ /* 0x004fce00000000ff */
[C---:B------:R-:W-:Y:S01]  /*55a0*/  HMMA.16816.F32 R180, R4.reuse, R80, R108 ;  /* 0x0000005004b4723c */ /* 0x040fe2000000186c */
[----:B------:R-:W-:Y:S06]  /*55b0*/  LDSM.16.MT88.4 R108, [R228+0x2900] ;  /* 0x00290000e46c783b */ /* 0x000fec0000004200 */
[----:B------:R-:W-:Y:S01]  /*55c0*/  IMAD.MOV.U32 R80, RZ, RZ, R195 ;  /* 0x000000ffff507224 */ /* 0x000fe200078e00c3 */
[----:B------:R-:W-:Y:S01]  /*55d0*/  HMMA.16816.F32 R88, R4, R64, R88 ;  /* 0x000000400458723c */ /* 0x000fe20000001858 */
[----:B------:R-:W-:-:S06]  /*55e0*/  MOV R81, R248 ;  /* 0x000000f800517202 */ /* 0x000fcc0000000f00 */
[----:B------:R-:W-:Y:S01]  /*55f0*/  IMAD.MOV.U32 R65, RZ, RZ, R194 ;  /* 0x000000ffff417224 */ /* 0x000fe200078e00c2 */
[----:B------:R-:W-:Y:S01]  /*5600*/  MOV R64, R193 ;  /* 0x000000c100407202 */ /* 0x000fe20000000f00 */
[C---:B------:R-:W-:Y:S08]  /*5610*/  HMMA.16816.F32 R120, R4.reuse, R24, R16 ;  /* 0x000000180478723c */ /* 0x040ff00000001810 */
[C---:B------:R-:W-:Y:S07]  /*5620*/  HMMA.16816.F32 R192, R4.reuse, R20, R8 ;  /* 0x0000001404c0723c */ /* 0x040fee0000001808 */
[----:B------:R-:W-:Y:S01]  /*5630*/  FFMA.FTZ R8, R171, c[0x0][0x2d0], -R13 ;  /* 0x0000b400ab087a23 */ /* 0x000fe2000001080d */
[C---:B------:R-:W-:Y:S01]  /*5640*/  HMMA.16816.F32 R16, R4.reuse, R82, R112 ;  /* 0x000000520410723c */ /* 0x040fe20000001870 */
[----:B------:R-:W-:Y:S01]  /*5650*/  MOV R21, R185 ;  /* 0x000000b900157202 */ /* 0x000fe20000000f00 */
[----:B------:R-:W-:Y:S01]  /*5660*/  IMAD.MOV.U32 R20, RZ, RZ, R184 ;  /* 0x000000ffff147224 */ /* 0x000fe200078e00b8 */
[----:B------:R1:W-:Y:S04]  /*5670*/  MUFU.EX2 R248, R8 ;  /* 0x0000000800f87308 */ /* 0x0003e80000000800 */
[----:B------:R-:W-:Y:S01]  /*5680*/  MOV R114, R151 ;  /* 0x0000009700727202 */ /* 0x000fe20000000f00 */
[----:B------:R-:W-:Y:S01]  /*5690*/  IMAD.MOV.U32 R83, RZ, RZ, R150 ;  /* 0x000000ffff537224 */ /* 0x000fe200078e0096 */
[----:B------:R-:W-:Y:S01]  /*56a0*/  HMMA.16816.F32 R104, R4, R66, R104 ;  /* 0x000000420468723c */ /* 0x000fe20000001868 */
[----:B------:R-:W-:Y:S01]  /*56b0*/  IMAD.MOV.U32 R150, RZ, RZ, R15 ;  /* 0x000000ffff967224 */ /* 0x000fe200078e000f */
[----:B------:R-:W-:Y:S01]  /*56c0*/  MOV R113, R148 ;  /* 0x0000009400717202 */ /* 0x000fe20000000f00 */
[----:B------:R-:W-:-:S02]  /*56d0*/  IMAD.MOV.U32 R151, RZ, RZ, R14 ;  /* 0x000000ffff977224 */ /* 0x000fc400078e000e */
[----:B------:R-:W-:Y:S01]  /*56e0*/  IMAD.MOV.U32 R112, RZ, RZ, R149 ;  /* 0x000000ffff707224 */ /* 0x000fe200078e0095 */
[----:B------:R-:W-:Y:S01]  /*56f0*/  MOV R149, R128 ;  /* 0x0000008000957202 */ /* 0x000fe20000000f00 */
[----:B------:R-:W-:Y:S01]  /*5700*/  IMAD.MOV.U32 R82, RZ, RZ, R143 ;  /* 0x000000ffff527224 */ /* 0x000fe200078e008f */
[----:B------:R-:W-:Y:S01]  /*5710*/  MOV R67, R131 ;  /* 0x0000008300437202 */ /* 0x000fe20000000f00 */
[----:B------:R-:W-:Y:S01]  /*5720*/  IMAD.MOV.U32 R66, RZ, RZ, R140 ;  /* 0x000000ffff427224 */ /* 0x000fe200078e008c */
[C---:B------:R-:W-:Y:S01]  /*5730*/  HMMA.16816.F32 R72, R4.reuse, R56, R72 ;  /* 0x000000380448723c */ /* 0x040fe20000001848 */
[----:B-1----:R-:W-:Y:S02]  /*5740*/  FFMA.FTZ R8, R170, c[0x0][0x2d0], -R13 ;  /* 0x0000b400aa087a23 */ /* 0x002fe4000001080d */
[----:B------:R-:W-:Y:S02]  /*5750*/  IMAD.MOV.U32 R115, RZ, RZ, R187 ;  /* 0x000000ffff737224 */ /* 0x000fe400078e00bb */
[----:B------:R1:W2:Y:S01]  /*5760*/  MUFU.EX2 R251, R8 ;  /* 0x0000000800fb7308 */ /* 0x0002a20000000800 */
[----:B------:R-:W-:Y:S01]  /*5770*/  IMAD.MOV.U32 R148, RZ, RZ, R129 ;  /* 0x000000ffff947224 */ /* 0x000fe200078e0081 */
[----:B------:R-:W-:Y:S01]  /*5780*/  LDSM.16.MT88.4 R184, [R225+0x1100] ;  /* 0x00110000e1b8783b */ /* 0x000fe20000004200 */
[C---:B------:R-:W-:Y:S08]  /*5790*/  HMMA.16816.F32 R32, R4.reuse, R48, R32 ;  /* 0x000000300420723c */ /* 0x040ff00000001820 */
[----:B------:R-:W-:Y:S01]  /*57a0*/  HMMA.16816.F32 R28, R4, R36, R28 ;  /* 0x00000024041c723c */ /* 0x000fe2000000181c */
[----:B-1----:R-:W-:Y:S01]  /*57b0*/  FFMA.FTZ R8, R166, c[0x0][0x2d0], -R13 ;  /* 0x0000b400a6087a23 */ /* 0x002fe2000001080d */
[----:B--2---:R-:W-:-:S06]  /*57c0*/  F2FP.PACK_AB R128, R251, R248 ;  /* 0x000000f8fb80723e */ /* 0x004fcc00000000ff */
[C---:B------:R-:W-:Y:S01]  /*57d0*/  HMMA.16816.F32 R56, R4.reuse, R58, R96 ;  /* 0x0000003a0438723c */ /* 0x040fe20000001860 */
[----:B------:R1:W-:Y:S06]  /*57e0*/  MUFU.EX2 R252, R8 ;  /* 0x0000000800fc7308 */ /* 0x0003ec0000000800 */
        /* <DEDUP_REMOVED lines=9> */
[----:B-1----:R-:W-:Y:S01]  /*5880*/  FFMA.FTZ R8, R158, c[0x0][0x2d0], -R13 ;  /* 0x0000b4009e087a23 */ /* 0x002fe2000001080d */
[----:B------:R-:W1:Y:S01]  /*5890*/  LDSM.16.MT88.4 R140, [R226+0x1100] ;  /* 0x00110000e28c783b */ /* 0x000e620000004200 */
[----:B------:R-:W-:Y:S02]  /*58a0*/  IMAD.MOV.U32 R52, RZ, RZ, R130 ;  /* 0x000000ffff347224 */ /* 0x000fe400078e0082 */
[----:B------:R2:W3:Y:S01]  /*58b0*/  MUFU.EX2 R250, R8 ;  /* 0x0000000800fa7308 */ /* 0x0004e20000000800 */
[----:B------:R-:W-:Y:S01]  /*58c0*/  IMAD.MOV.U32 R80, RZ, RZ, R84 ;  /* 0x000000ffff507224 */ /* 0x000fe200078e0054 */
[----:B------:R-:W-:Y:S01]  /*58d0*/  LDSM.16.MT88.4 R76, [R225+0x2900] ;  /* 0x00290000e14c783b */ /* 0x000fe20000004200 */
[----:B------:R-:W-:Y:S01]  /*58e0*/  HMMA.16816.F32 R36, R4, R38, R68 ;  /* 0x000000260424723c */ /* 0x000fe20000001844 */
[----:B------:R-:W-:Y:S01]  /*58f0*/  IMAD.MOV.U32 R81, RZ, RZ, R85 ;  /* 0x000000ffff517224 */ /* 0x000fe200078e0055 */
[----:B------:R-:W-:Y:S01]  /*5900*/  MOV R85, R139 ;  /* 0x0000008b00557202 */ /* 0x000fe20000000f00 */
[----:B------:R-:W-:-:S05]  /*5910*/  IMAD.MOV.U32 R84, RZ, RZ, R117 ;  /* 0x000000ffff547224 */ /* 0x000fca00078e0075 */
[----:B------:R-:W-:Y:S01]  /*5920*/  HMMA.16816.F32 R24, R4, R26, R60 ;  /* 0x0000001a0418723c */ /* 0x000fe2000000183c */
[----:B--2---:R-:W-:-:S07]  /*5930*/  FFMA.FTZ R8, R156, c[0x0][0x2d0], -R12 ;  /* 0x0000b4009c087a23 */ /* 0x004fce000001080c */
[----:B------:R-:W-:Y:S01]  /*5940*/  HMMA.16816.F32 R40, R4, R22, R40 ;  /* 0x000000160428723c */ /* 0x000fe20000001828 */
[----:B------:R2:W-:Y:S01]  /*5950*/  MUFU.EX2 R171, R8 ;  /* 0x0000000800ab7308 */ /* 0x0005e20000000800 */
[----:B------:R-:W-:Y:S01]  /*5960*/  MOV R69, R99 ;  /* 0x0000006300457202 */ /* 0x000fe20000000f00 */
[----:B------:R-:W-:Y:S01]  /*5970*/  LDSM.16.MT88.4 R60, [R227+0x1100] ;  /* 0x00110000e33c783b */ /* 0x000fe20000004200 */
[----:B---3--:R-:W-:Y:S01]  /*5980*/  F2FP.PACK_AB R130, R250, R252 ;  /* 0x000000fcfa82723e */ /* 0x008fe200000000ff */
[----:B------:R-:W-:Y:S01]  /*5990*/  IMAD.MOV.U32 R68, RZ, RZ, R98 ;  /* 0x000000ffff447224 */ /* 0x000fe200078e0062 */
[----:B------:R-:W-:Y:S01]  /*59a0*/  MOV R96, R100 ;  /* 0x0000006400607202 */ /* 0x000fe20000000f00 */
[----:B------:R-:W-:Y:S01]  /*59b0*/  IMAD.MOV.U32 R139, RZ, RZ, R233 ;  /* 0x000000ffff8b7224 */ /* 0x000fe200078e00e9 */
[----:B------:R-:W-:Y:S01]  /*59c0*/  MOV R117, R118 ;  /* 0x0000007600757202 */ /* 0x000fe20000000f00 */
[----:B--2---:R-:W-:-:S04]  /*59d0*/  FFMA.FTZ R8, R157, c[0x0][0x2d0], -R12 ;  /* 0x0000b4009d087a23 */ /* 0x004fc8000001080c */
[----:B------:R2:W3:Y:S02]  /*59e0*/  MUFU.EX2 R166, R8 ;  /* 0x0000000800a67308 */ /* 0x0004e40000000800 */
[----:B--2---:R-:W-:Y:S01]  /*59f0*/  FFMA.FTZ R8, R165, c[0x0][0x2d0], -R12 ;  /* 0x0000b400a5087a23 */ /* 0x004fe2000001080c */
[----:B------:R-:W-:Y:S02]  /*5a00*/  MOV R99, R82 ;  /* 0x0000005200637202 */ /* 0x000fe40000000f00 */
[----:B---3--:R-:W-:-:S03]  /*5a10*/  F2FP.PACK_AB R129, R166, R171 ;  /* 0x000000aba681723e */ /* 0x008fc600000000ff */
[----:B------:R2:W-:Y:S02]  /*5a20*/  MUFU.EX2 R170, R8 ;  /* 0x0000000800aa7308 */ /* 0x0005e40000000800 */
[----:B--2---:R-:W-:Y:S02]  /*5a30*/  FFMA.FTZ R8, R159, c[0x0][0x2d0], -R12 ;  /* 0x0000b4009f087a23 */ /* 0x004fe4000001080c */
[----:B------:R-:W-:Y:S01]  /*5a40*/  HMMA.16816.F32 R12, R4, R54, R92 ;  /* 0x00000036040c723c */ /* 0x000fe2000000185c */
[----:B------:R-:W-:Y:S03]  /*5a50*/  LDSM.16.MT88.4 R92, [R226+0x2900] ;  /* 0x00290000e25c783b */ /* 0x000fe60000004200 */
[----:B------:R2:W3:Y:S01]  /*5a60*/  MUFU.EX2 R165, R8 ;  /* 0x0000000800a57308 */ /* 0x0004e20000000800 */
[----:B------:R-:W-:Y:S01]  /*5a70*/  MOV R82, R230 ;  /* 0x000000e600527202 */ /* 0x000fe20000000f00 */
[----:B------:R-:W4:Y:S01]  /*5a80*/  LDSM.16.MT88.4 R156, [R228+0x1100] ;  /* 0x00110000e49c783b */ /* 0x000f220000004200 */
[----:B------:R-:W-:Y:S01]  /*5a90*/  IMAD.MOV.U32 R54, RZ, RZ, R66 ;  /* 0x000000ffff367224 */ /* 0x000fe200078e0042 */
[----:B------:R-:W-:Y:S01]  /*5aa0*/  MOV R55, R67 ;  /* 0x0000004300377202 */ /* 0x000fe20000000f00 */
[----:B------:R-:W-:Y:S01]  /*5ab0*/  FFMA.FTZ R4, R172, c[0x0][0x2d0], -R0 ;  /* 0x0000b400ac047a23 */ /* 0x000fe20000010800 */
[----:B------:R-:W-:Y:S01]  /*5ac0*/  MOV R66, R112 ;  /* 0x0000007000427202 */ /* 0x000fe20000000f00 */
[----:B------:R-:W-:-:S02]  /*5ad0*/  IMAD.MOV.U32 R67, RZ, RZ, R113 ;  /* 0x000000ffff437224 */ /* 0x000fc400078e0071 */
[----:B------:R1:W-:Y:S01]  /*5ae0*/  MUFU.EX2 R23, R4 ;  /* 0x0000000400177308 */ /* 0x0003e20000000800 */
[----:B------:R-:W-:Y:S02]  /*5af0*/  IMAD.MOV.U32 R112, RZ, RZ, R64 ;  /* 0x000000ffff707224 */ /* 0x000fe400078e0040 */
[----:B------:R-:W-:Y:S01]  /*5b00*/  IMAD.MOV.U32 R70, RZ, RZ, R66 ;  /* 0x000000ffff467224 */ /* 0x000fe200078e0042 */
[----:B--2---:R-:W2:Y:S01]  /*5b10*/  LDSM.16.MT88.4 R8, [R227+0x2900] ;  /* 0x00290000e308783b */ /* 0x004ea20000004200 */
[----:B------:R-:W-:Y:S01]  /*5b20*/  IMAD.MOV.U32 R71, RZ, RZ, R67 ;  /* 0x000000ffff477224 */ /* 0x000fe200078e0043 */
[----:B---3--:R-:W-:Y:S01]  /*5b30*/  F2FP.PACK_AB R131, R165, R170 ;  /* 0x000000aaa583723e */ /* 0x008fe200000000ff */
[----:B------:R-:W-:Y:S02]  /*5b40*/  IMAD.MOV.U32 R66, RZ, RZ, R20 ;  /* 0x000000ffff427224 */ /* 0x000fe400078e0014 */
[----:B------:R-:W-:Y:S02]  /*5b50*/  IMAD.MOV.U32 R67, RZ, RZ, R21 ;  /* 0x000000ffff437224 */ /* 0x000fe400078e0015 */
[----:B------:R-:W-:-:S02]  /*5b60*/  IMAD.MOV.U32 R20, RZ, RZ, R102 ;  /* 0x000000ffff147224 */ /* 0x000fc400078e0066 */
[----:B------:R-:W-:Y:S01]  /*5b70*/  IMAD.MOV.U32 R21, RZ, RZ, R229 ;  /* 0x000000ffff157224 */ /* 0x000fe200078e00e5 */
[----:B------:R-:W-:Y:S01]  /*5b80*/  MOV R98, R82 ;  /* 0x0000005200627202 */ /* 0x000fe20000000f00 */
[----:B-1----:R-:W-:Y:S01]  /*5b90*/  FFMA.FTZ R4, R173, c[0x0][0x2d0], -R0 ;  /* 0x0000b400ad047a23 */ /* 0x002fe20000010800 */
[C---:B------:R-:W-:Y:S01]  /*5ba0*/  HMMA.16816.F32 R132, R128.reuse, R140, R188 ;  /* 0x0000008c8084723c */ /* 0x040fe200000018bc */
[----:B------:R-:W-:Y:S01]  /*5bb0*/  IMAD.MOV.U32 R113, RZ, RZ, R65 ;  /* 0x000000ffff717224 */ /* 0x000fe200078e0041 */
[----:B------:R-:W-:Y:S01]  /*5bc0*/  MOV R65, R87 ;  /* 0x0000005700417202 */ /* 0x000fe20000000f00 */
[----:B------:R-:W-:Y:S01]  /*5bd0*/  IMAD.MOV.U32 R64, RZ, RZ, R86 ;  /* 0x000000ffff407224 */ /* 0x000fe200078e0056 */
[----:B------:R1:W3:Y:S01]  /*5be0*/  MUFU.EX2 R22, R4 ;  /* 0x0000000400167308 */ /* 0x0002e20000000800 */
[----:B------:R-:W-:Y:S01]  /*5bf0*/  IMAD.MOV.U32 R173, RZ, RZ, R99 ;  /* 0x000000ffffad7224 */ /* 0x000fe200078e0063 */
[----:B------:R-:W-:Y:S01]  /*5c00*/  MOV R86, R137 ;  /* 0x0000008900567202 */ /* 0x000fe20000000f00 */
[----:B------:R-:W-:Y:S01]  /*5c10*/  IMAD.MOV.U32 R87, RZ, RZ, R119 ;  /* 0x000000ffff577224 */ /* 0x000fe200078e0077 */
[C---:B------:R-:W-:Y:S01]  /*5c20*/  HMMA.16816.F32 R176, R128.reuse, R184, R176 ;  /* 0x000000b880b0723c */ /* 0x040fe200000018b0 */
[----:B------:R-:W-:Y:S01]  /*5c30*/  IMAD.MOV.U32 R99, RZ, RZ, R20 ;  /* 0x000000ffff637224 */ /* 0x000fe200078e0014 */
[----:B------:R-:W-:Y:S01]  /*5c40*/  MOV R20, R21 ;  /* 0x0000001500147202 */ /* 0x000fe20000000f00 */
[----:B------:R-:W-:Y:S01]  /*5c50*/  IMAD.MOV.U32 R97, RZ, RZ, R67 ;  /* 0x000000ffff617224 */ /* 0x000fe200078e0043 */
[----:B------:R-:W-:Y:S01]  /*5c60*/  MOV R82, R114 ;  /* 0x0000007200527202 */ /* 0x000fe20000000f00 */
[----:B------:R-:W-:Y:S01]  /*5c70*/  IMAD.MOV.U32 R67, RZ, RZ, R113 ;  /* 0x000000ffff437224 */ /* 0x000fe200078e0071 */
[----:B------:R-:W-:Y:S01]  /*5c80*/  MOV R114, R80 ;  /* 0x0000005000727202 */ /* 0x000fe20000000f00 */
[----:B------:R-:W-:Y:S01]  /*5c90*/  IMAD.MOV.U32 R113, RZ, RZ, R65 ;  /* 0x000000ffff717224 */ /* 0x000fe200078e0041 */
[----:B----4-:R-:W-:Y:S01]  /*5ca0*/  HMMA.16816.F32 R148, R128, R156, R148 ;  /* 0x0000009c8094723c */ /* 0x010fe20000001894 */
[--C-:B-1----:R-:W-:Y:S01]  /*5cb0*/  FFMA.FTZ R4, R174, c[0x0][0x2d0], -R0.reuse ;  /* 0x0000b400ae047a23 */ /* 0x102fe20000010800 */
[----:B------:R-:W-:Y:S01]  /*5cc0*/  MOV R174, R66 ;  /* 0x0000004200ae7202 */ /* 0x000fe20000000f00 */
[----:B------:R-:W-:Y:S01]  /*5cd0*/  FFMA.FTZ R0, R175, c[0x0][0x2d0], -R0 ;  /* 0x0000b400af007a23 */ /* 0x000fe20000010800 */
        /* <DEDUP_REMOVED lines=9> */
[----:B------:R-:W-:Y:S01]  /*5d70*/  HMMA.16816.F32 R84, R128, R92, R244 ;  /* 0x0000005c8054723c */ /* 0x000fe200000018f4 */
[----:B------:R-:W-:Y:S01]  /*5d80*/  MOV R102, R224 ;  /* 0x000000e000667202 */ /* 0x000fe20000000f00 */
[----:B------:R-:W-:Y:S02]  /*5d90*/  IMAD.MOV.U32 R137, RZ, RZ, R138 ;  /* 0x000000ffff897224 */ /* 0x000fe400078e008a */
[----:B------:R-:W-:-:S03]  /*5da0*/  IMAD.MOV.U32 R119, RZ, RZ, R136 ;  /* 0x000000ffff777224 */ /* 0x000fc600078e0088 */
[----:B------:R-:W-:Y:S02]  /*5db0*/  IMAD.MOV.U32 R244, RZ, RZ, R20 ;  /* 0x000000fffff47224 */ /* 0x000fe400078e0014 */
[----:B------:R1:W-:Y:S01]  /*5dc0*/  MUFU.EX2 R20, R0 ;  /* 0x0000000000147308 */ /* 0x0003e20000000800 */
[----:B------:R-:W-:-:S07]  /*5dd0*/  MOV R247, R97 ;  /* 0x0000006100f77202 */ /* 0x000fce0000000f00 */
[----:B------:R-:W4:Y:S01]  /*5de0*/  MUFU.EX2 R21, R4 ;  /* 0x0000000400157308 */ /* 0x000f220000000800 */
[----:B------:R-:W-:Y:S01]  /*5df0*/  IMAD.MOV.U32 R246, RZ, RZ, R98 ;  /* 0x000000fffff67224 */ /* 0x000fe200078e0062 */
[----:B------:R-:W-:Y:S01]  /*5e00*/  MOV R245, R99 ;  /* 0x0000006300f57202 */ /* 0x000fe20000000f00 */
[----:B------:R-:W-:Y:S01]  /*5e10*/  IMAD.MOV.U32 R118, RZ, RZ, R231 ;  /* 0x000000ffff767224 */ /* 0x000fe200078e00e7 */
[----:B------:R-:W-:Y:S01]  /*5e20*/  MOV R138, R232 ;  /* 0x000000e8008a7202 */ /* 0x000fe20000000f00 */
[----:B------:R-:W-:Y:S01]  /*5e30*/  HMMA.16816.F32 R188, R128, R186, R220 ;  /* 0x000000ba80bc723c */ /* 0x000fe200000018dc */
[----:B------:R-:W-:Y:S02]  /*5e40*/  IMAD.MOV.U32 R136, RZ, RZ, R234 ;  /* 0x000000ffff887224 */ /* 0x000fe400078e00ea */
[----:B-1----:R-:W-:Y:S01]  /*5e50*/  FFMA.FTZ R0, R160, c[0x0][0x2d0], -R2 ;  /* 0x0000b400a0007a23 */ /* 0x002fe20000010802 */
[----:B------:R-:W-:Y:S01]  /*5e60*/  MOV R99, R102 ;  /* 0x0000006600637202 */ /* 0x000fe20000000f00 */
[----:B------:R-:W-:Y:S01]  /*5e70*/  IMAD.MOV.U32 R98, RZ, RZ, R103 ;  /* 0x000000ffff627224 */ /* 0x000fe200078e0067 */
[----:B------:R1:W5:Y:S01]  /*5e80*/  LDL.LU R234, [R1+0x68] ;  /* 0x0000680001ea7983 */ /* 0x0003620000300800 */
[----:B------:R2:W-:Y:S01]  /*5e90*/  MUFU.EX2 R5, R0 ;  /* 0x0000000000057308 */ /* 0x0005e20000000800 */
[----:B------:R-:W-:-:S02]  /*5ea0*/  IMAD.MOV.U32 R97, RZ, RZ, R101 ;  /* 0x000000ffff617224 */ /* 0x000fc400078e0065 */
[C---:B------:R-:W-:Y:S01]  /*5eb0*/  HMMA.16816.F32 R100, R128.reuse, R108, R212 ;  /* 0x0000006c8064723c */ /* 0x040fe200000018d4 */
[----:B------:R-:W-:Y:S01]  /*5ec0*/  IMAD.MOV.U32 R223, RZ, RZ, R96 ;  /* 0x000000ffffdf7224 */ /* 0x000fe200078e0060 */
[----:B------:R-:W-:Y:S01]  /*5ed0*/  MOV R220, R99 ;  /* 0x0000006300dc7202 */ /* 0x000fe20000000f00 */
[----:B------:R-:W-:Y:S01]  /*5ee0*/  IMAD.MOV.U32 R221, RZ, RZ, R98 ;  /* 0x000000ffffdd7224 */ /* 0x000fe200078e0062 */
[----:B------:R1:W5:Y:S01]  /*5ef0*/  LDL.LU R233, [R1+0x64] ;  /* 0x0000640001e97983 */ /* 0x0003620000300800 */
[--C-:B--2---:R-:W-:Y:S02]  /*5f00*/  FFMA.FTZ R0, R161, c[0x0][0x2d0], -R2.reuse ;  /* 0x0000b400a1007a23 */ /* 0x104fe40000010802 */
[----:B------:R-:W-:Y:S01]  /*5f10*/  MOV R215, R66 ;  /* 0x0000004200d77202 */ /* 0x000fe20000000f00 */
        /* <DEDUP_REMOVED lines=10> */
[----:B------:R-:W-:Y:S01]  /*5fc0*/  HMMA.16816.F32 R52, R128, R60, R52 ;  /* 0x0000003c8034723c */ /* 0x000fe20000001834 */
[----:B------:R1:W5:Y:S01]  /*5fd0*/  LDL.LU R232, [R1+0x60] ;  /* 0x0000600001e87983 */ /* 0x0003620000300800 */
[--C-:B--2---:R-:W-:Y:S01]  /*5fe0*/  FFMA.FTZ R0, R162, c[0x0][0x2d0], -R2.reuse ;  /* 0x0000b400a2007a23 */ /* 0x104fe20000010802 */
[----:B------:R-:W-:Y:S01]  /*5ff0*/  MOV R114, R64 ;  /* 0x0000004000727202 */ /* 0x000fe20000000f00 */
[----:B------:R-:W-:-:S02]  /*6000*/  FFMA.FTZ R2, R163, c[0x0][0x2d0], -R2 ;  /* 0x0000b400a3027a23 */ /* 0x000fc40000010802 */
[----:B------:R-:W-:Y:S02]  /*6010*/  IMAD.MOV.U32 R113, RZ, RZ, R115 ;  /* 0x000000ffff717224 */ /* 0x000fe400078e0073 */
[----:B------:R-:W-:Y:S01]  /*6020*/  IMAD.MOV.U32 R65, RZ, RZ, R119 ;  /* 0x000000ffff417224 */ /* 0x000fe200078e0077 */
[----:B------:R-:W-:Y:S01]  /*6030*/  MUFU.EX2 R0, R0 ;  /* 0x0000000000007308 */ /* 0x000fe20000000800 */
[----:B------:R-:W-:Y:S01]  /*6040*/  IMAD.MOV.U32 R115, RZ, RZ, R81 ;  /* 0x000000ffff737224 */ /* 0x000fe200078e0051 */
[----:B------:R-:W-:Y:S02]  /*6050*/  MOV R64, R137 ;  /* 0x0000008900407202 */ /* 0x000fe40000000f00 */
[----:B------:R-:W-:Y:S01]  /*6060*/  MOV R80, R117 ;  /* 0x0000007500507202 */ /* 0x000fe20000000f00 */
[----:B------:R-:W-:Y:S01]  /*6070*/  IMAD.MOV.U32 R7, RZ, RZ, R112 ;  /* 0x000000ffff077224 */ /* 0x000fe200078e0070 */
[C---:B------:R-:W-:Y:S01]  /*6080*/  HMMA.16816.F32 R68, R128.reuse, R76, R68 ;  /* 0x0000004c8044723c */ /* 0x040fe20000001844 */
[----:B------:R2:W5:Y:S01]  /*6090*/  LDL.LU R231, [R1+0x5c] ;  /* 0x00005c0001e77983 */ /* 0x0005620000300800 */
[----:B------:R-:W1:Y:S01]  /*60a0*/  MUFU.EX2 R2, R2 ;  /* 0x0000000200027308 */ /* 0x000e620000000800 */
[----:B------:R-:W-:Y:S01]  /*60b0*/  IMAD.MOV.U32 R81, RZ, RZ, R139 ;  /* 0x000000ffff517224 */ /* 0x000fe200078e008b */
[----:B------:R-:W-:Y:S01]  /*60c0*/  MOV R137, R138 ;  /* 0x0000008a00897202 */ /* 0x000fe20000000f00 */
[----:B------:R-:W-:Y:S01]  /*60d0*/  IMAD.MOV.U32 R139, RZ, RZ, R118 ;  /* 0x000000ffff8b7224 */ /* 0x000fe200078e0076 */
[----:B------:R-:W-:Y:S01]  /*60e0*/  MOV R138, R116 ;  /* 0x00000074008a7202 */ /* 0x000fe20000000f00 */
[----:B------:R-:W-:Y:S01]  /*60f0*/  IMAD.MOV.U32 R6, RZ, RZ, R114 ;  /* 0x000000ffff067224 */ /* 0x000fe200078e0072 */
[C---:B------:R-:W-:Y:S01]  /*6100*/  HMMA.16816.F32 R116, R128.reuse, R8, R144 ;  /* 0x000000088074723c */ /* 0x040fe20000001890 */
[----:B------:R-:W-:Y:S01]  /*6110*/  MOV R172, R113 ;  /* 0x0000007100ac7202 */ /* 0x000fe20000000f00 */
[----:B------:R2:W5:Y:S04]  /*6120*/  LDL.LU R230, [R1+0x58] ;  /* 0x0000580001e67983 */ /* 0x0005680000300800 */
[----:B------:R2:W5:Y:S02]  /*6130*/  LDL.LU R229, [R1+0x54] ;  /* 0x0000540001e57983 */ /* 0x0005640000300800 */
[----:B------:R-:W-:Y:S02]  /*6140*/  HMMA.16816.F32 R144, R128, R142, R216 ;  /* 0x0000008e8090723c */ /* 0x000fe400000018d8 */
[----:B------:R2:W5:Y:S01]  /*6150*/  LDL.LU R224, [R1+0x50] ;  /* 0x0000500001e07983 */ /* 0x0005620000300800 */
[----:B------:R-:W-:Y:S01]  /*6160*/  UIMAD.WIDE.U32 UR18, UR17, UR4, URZ ;  /* 0x00000004111272a5 */ /* 0x000fe2000f8e003f */
[----:B------:R-:W-:-:S02]  /*6170*/  PLOP3.LUT P0, PT, PT, PT, UP2, 0x40, 0x0 ;  /* 0x000000000000781c */ /* 0x000fc40003f0e828 */
[----:B------:R-:W-:Y:S01]  /*6180*/  IADD3 R242, R242, -0x2, RZ ;  /* 0xfffffffef2f27810 */ /* 0x000fe20007ffe0ff */
[----:B------:R-:W-:Y:S01]  /*6190*/  IMAD.MOV.U32 R219, RZ, RZ, R66 ;  /* 0x000000ffffdb7224 */ /* 0x000fe200078e0042 */
[C---:B------:R-:W-:Y:S01]  /*61a0*/  HMMA.16816.F32 R160, R128.reuse, R158, R208 ;  /* 0x0000009e80a0723c */ /* 0x040fe200000018d0 */
[----:B------:R-:W-:Y:S01]  /*61b0*/  MOV R218, R67 ;  /* 0x0000004300da7202 */ /* 0x000fe20000000f00 */
[----:B------:R-:W-:Y:S01]  /*61c0*/  IMAD.MOV.U32 R217, RZ, RZ, R82 ;  /* 0x000000ffffd97224 */ /* 0x000fe200078e0052 */
[----:B------:R-:W-:Y:S01]  /*61d0*/  MOV R216, R83 ;  /* 0x0000005300d87202 */ /* 0x000fe20000000f00 */
[----:B------:R-:W-:Y:S02]  /*61e0*/  @UP3 UMOV UR7, UR19 ;  /* 0x0000001300073c82 */ /* 0x000fe40008000000 */
[----:B------:R-:W-:Y:S01]  /*61f0*/  @UP3 USHF.R.U32.HI UR17, URZ, UR5, UR7 ;  /* 0x000000053f113299 */ /* 0x000fe20008011607 */
[----:B------:R-:W-:Y:S01]  /*6200*/  IMAD.MOV.U32 R209, RZ, RZ, R64 ;  /* 0x000000ffffd17224 */ /* 0x000fe200078e0040 */
[----:B------:R-:W-:Y:S01]  /*6210*/  MOV R210, R65 ;  /* 0x0000004100d27202 */ /* 0x000fe20000000f00 */
[----:B------:R-:W-:Y:S01]  /*6220*/  IMAD.MOV.U32 R211, RZ, RZ, R80 ;  /* 0x000000ffffd37224 */ /* 0x000fe200078e0050 */
[----:B------:R-:W-:Y:S01]  /*6230*/  HMMA.16816.F32 R64, R128, R62, R204 ;  /* 0x0000003e8040723c */ /* 0x000fe200000018cc */
[----:B------:R-:W-:Y:S01]  /*6240*/  MOV R208, R115 ;  /* 0x0000007300d07202 */ /* 0x000fe20000000f00 */
[----:B------:R-:W-:-:S03]  /*6250*/  UIADD3 UR4, UR16, UR17, URZ ;  /* 0x0000001110047290 */ /* 0x000fc6000fffe03f */
[----:B------:R-:W-:Y:S02]  /*6260*/  ULDC UR16, c[0x0][0x328] ;  /* 0x0000ca0000107ab9 */ /* 0x000fe40000000800 */
[----:B------:R-:W-:Y:S01]  /*6270*/  MOV R204, R81 ;  /* 0x0000005100cc7202 */ /* 0x000fe20000000f00 */
[C---:B------:R-:W-:Y:S01]  /*6280*/  HMMA.16816.F32 R96, R128.reuse, R94, R196 ;  /* 0x0000005e8060723c */ /* 0x040fe200000018c4 */
[----:B------:R-:W-:Y:S01]  /*6290*/  MOV R206, R139 ;  /* 0x0000008b00ce7202 */ /* 0x000fe20000000f00 */
[----:B------:R-:W-:Y:S01]  /*62a0*/  IMAD.MOV.U32 R205, RZ, RZ, R137 ;  /* 0x000000ffffcd7224 */ /* 0x000fe200078e0089 */
[----:B------:R-:W-:Y:S01]  /*62b0*/  UIADD3 UR16, UR4, UR16, URZ ;  /* 0x0000001004107290 */ /* 0x000fe2000fffe03f */
[----:B------:R-:W-:Y:S02]  /*62c0*/  IMAD.MOV.U32 R207, RZ, RZ, R138 ;  /* 0x000000ffffcf7224 */ /* 0x000fe400078e008a */
[----:B------:R-:W-:Y:S02]  /*62d0*/  FADD.FTZ R7, R7, R204 ;  /* 0x000000cc07077221 */ /* 0x000fe40000010000 */
[----:B------:R-:W-:Y:S02]  /*62e0*/  HMMA.16816.F32 R80, R128, R78, R200 ;  /* 0x0000004e8050723c */ /* 0x000fe400000018c8 */
[----:B------:R-:W-:-:S04]  /*62f0*/  FADD.FTZ R7, R208, R7 ;  /* 0x00000007d0077221 */ /* 0x000fc80000010000 */
[----:B------:R-:W-:Y:S01]  /*6300*/  FADD.FTZ R7, R211, R7 ;  /* 0x00000007d3077221 */ /* 0x000fe20000010000 */
[----:B------:R-:W-:Y:S01]  /*6310*/  MOV R203, R136 ;  /* 0x0000008800cb7202 */ /* 0x000fe20000000f00 */
[C---:B------:R-:W-:Y:S02]  /*6320*/  HMMA.16816.F32 R112, R128.reuse, R110, R152 ;  /* 0x0000006e8070723c */ /* 0x040fe40000001898 */
[----:B------:R-:W-:Y:S02]  /*6330*/  FADD.FTZ R7, R220, R7 ;  /* 0x00000007dc077221 */ /* 0x000fe40000010000 */
[----:B------:R-:W-:Y:S02]  /*6340*/  FADD.FTZ R6, R6, R203 ;  /* 0x000000cb06067221 */ /* 0x000fe40000010000 */
[----:B------:R-:W-:Y:S02]  /*6350*/  FADD.FTZ R7, R212, R7 ;  /* 0x00000007d4077221 */ /* 0x000fe40000010000 */
[----:B------:R-:W-:Y:S01]  /*6360*/  HMMA.16816.F32 R128, R128, R10, R124 ;  /* 0x0000000a8080723c */ /* 0x000fe2000000187c */
[----:B------:R-:W-:-:S04]  /*6370*/  FADD.FTZ R6, R207, R6 ;  /* 0x00000006cf067221 */ /* 0x000fc80000010000 */
[----:B------:R-:W-:Y:S02]  /*6380*/  FADD.FTZ R6, R210, R6 ;  /* 0x00000006d2067221 */ /* 0x000fe40000010000 */
[----:B---3--:R-:W-:Y:S02]  /*6390*/  F2FP.PACK_AB R124, R22, R23 ;  /* 0x00000017167c723e */ /* 0x008fe400000000ff */
[----:B----4-:R-:W-:Y:S01]  /*63a0*/  F2FP.PACK_AB R126, R20, R21 ;  /* 0x00000015147e723e */ /* 0x010fe200000000ff */
[----:B------:R-:W-:Y:S01]  /*63b0*/  FADD.FTZ R6, R219, R6 ;  /* 0x00000006db067221 */ /* 0x000fe20000010000 */
[----:B-1----:R-:W-:Y:S02]  /*63c0*/  F2FP.PACK_AB R125, R4, R5 ;  /* 0x00000005047d723e */ /* 0x002fe400000000ff */
[----:B------:R-:W-:-:S07]  /*63d0*/  F2FP.PACK_AB R127, R2, R0 ;  /* 0x00000000027f723e */ /* 0x000fce00000000ff */
[C---:B------:R-:W-:Y:S08]  /*63e0*/  HMMA.16816.F32 R152, R124.reuse, R156, R72 ;  /* 0x0000009c7c98723c */ /* 0x040ff00000001848 */
[C---:B------:R-:W-:Y:S08]  /*63f0*/  HMMA.16816.F32 R156, R124.reuse, R158, R56 ;  /* 0x0000009e7c9c723c */ /* 0x040ff00000001838 */
        /* <DEDUP_REMOVED lines=65> */
.L_x_1803:
[----:B------:R-:W-:Y:S02]  /*6810*/  UISETP.NE.AND UP0, UPT, UR7, 0x1, UPT ;  /* 0x000000010700788c */ /* 0x000fe4000bf05270 */
[----:B------:R-:W-:Y:S02]  /*6820*/  ULDC.64 UR4, c[0x0][0x330] ;  /* 0x0000cc0000047ab9 */ /* 0x000fe40000000a00 */
[----:B------:R-:W-:-:S07]  /*6830*/  UIMAD.WIDE.U32 UR18, UR17, UR4, URZ ;  /* 0x00000004111272a5 */ /* 0x000fce000f8e003f */
[----:B------:R-:W-:Y:S02]  /*6840*/  @UP0 USHF.R.U32.HI UR17, URZ, UR5, UR19 ;  /* 0x000000053f110299 */ /* 0x000fe40008011613 */
.L_x_1804:
[----:B------:R-:W-:Y:S02]  /*6850*/  ULDC UR4, c[0x0][0x32c] ;  /* 0x0000cb0000047ab9 */ /* 0x000fe40000000800 */
[----:B------:R-:W-:-:S04]  /*6860*/  UIMAD UR4, UR17, UR7, UR4 ;  /* 0x00000007110472a4 */ /* 0x000fc8000f8e0204 */
[----:B------:R-:W-:-:S04]  /*6870*/  UISETP.LT.AND UP0, UPT, UR16, UR4, UPT ;  /* 0x000000041000728c */ /* 0x000fc8000bf01270 */
[----:B------:R-:W-:-:S03]  /*6880*/  USEL UR16, UR16, UR4, UP0 ;  /* 0x0000000410107287 */ /* 0x000fc60008000000 */
.L_x_1802:
[----:B------:R-:W1:Y:S01]  /*6890*/  R2UR UR4, R249 ;  /* 0x00000000f90473c2 */ /* 0x000e6200000e0000 */
[----:B------:R-:W-:-:S07]  /*68a0*/  UIMAD.WIDE UR16, UR16, 0x2aaaaaab, URZ ;  /* 0x2aaaaaab101078a5 */ /* 0x000fce000f8e023f */
[----:B------:R-:W-:Y:S02]  /*68b0*/  UMOV UR7, UR17 ;  /* 0x0000001100077c82 */ /* 0x000fe40008000000 */
[----:B------:R-:W-:-:S04]  /*68c0*/  USHF.R.U32.HI UR5, URZ, 0x1f, UR7 ;  /* 0x0000001f3f057899 */ /* 0x000fc80008011607 */
[----:B------:R-:W-:-:S04]  /*68d0*/  ULEA.HI.SX32 UR5, UR7, UR5, 0x1d ;  /* 0x0000000507057291 */ /* 0x000fc8000f8fea3f */
[----:B-1----:R-:W-:-:S04]  /*68e0*/  UISETP.LT.AND UP0, UPT, UR4, UR5, UPT ;  /* 0x000000050400728c */ /* 0x002fc8000bf01270 */
[----:B------:R-:W-:-:S06]  /*68f0*/  USEL UR4, UR4, UR5, !UP0 ;  /* 0x0000000504047287 */ /* 0x000fcc000c000000 */
[----:B------:R-:W-:-:S13]  /*6900*/  ISETP.GE.AND P0, PT, R242, UR4, PT ;  /* 0x00000004f2007c0c */ /* 0x000fda000bf06270 */
[----:B------:R-:W-:Y:S05]  /*6910*/  @!P0 BRA `(.L_x_1805) ;  /* 0x000045b000008947 */ /* 0x000fea0003800000 */
[----:B--2---:R-:W2:Y:S01]  /*6920*/  LDL R0, [R1+0x28] ;  /* 0x0000280001007983 */ /* 0x004ea20000100800 */
        /* <DEDUP_REMOVED lines=9> */
.L_x_1822:
[----:B------:R-:W2:Y:S01]  /*69c0*/  LDL.64 R42, [R1+0x38] ;  /* 0x00003800012a7983 */ /* 0x000ea20000100a00 */
[----:B------:R-:W-:Y:S04]  /*69d0*/  DEPBAR.LE SB0, 0x0 ;  /* 0x000080000000791a */ /* 0x000fe80000000000 */
[----:B-1----:R-:W2:Y:S05]  /*69e0*/  LDL.64 R2, [R1+0x48] ;  /* 0x0000480001027983 */ /* 0x002eaa0000100a00 */
[----:B------:R-:W-:Y:S01]  /*69f0*/  BAR.SYNC.DEFER_BLOCKING 0x0 ;  /* 0x0000000000007b1d */ /* 0x000fe20000010000 */
[----:B------:R-:W-:Y:S11]  /*6a00*/  ISETP.GT.AND P6, PT, R249, R242, PT ;  /* 0x000000f2f900720c */ /* 0x000ff60003fc4270 */
[----:B------:R-:W-:Y:S02]  /*6a10*/  @!UPT UIADD3 URZ, URZ, URZ, URZ ;  /* 0x0000003f3f3ff290 */ /* 0x000fe4000fffe03f */
[----:B-1----:R-:W-:Y:S01]  /*6a20*/  @!P6 SHF.R.S32.HI R0, RZ, 0x1f, R242 ;  /* 0x0000001fff00e819 */ /* 0x002fe200000114f2 */
[----:B------:R-:W-:Y:S04]  /*6a30*/  @!P6 IMAD.WIDE.U32 R40, R242, c[0x0][0x208], RZ ;  /* 0x00008200f228ea25 */ /* 0x000fe800078e00ff */
[----:B------:R-:W-:Y:S04]  /*6a40*/  @!P6 IMAD R0, R0, c[0x0][0x208], RZ ;  /* 0x000082000000ea24 */ /* 0x000fe800078e02ff */
[----:B------:R-:W-:Y:S01]  /*6a50*/  @!P6 IMAD R0, R242, c[0x0][0x20c], R0 ;  /* 0x00008300f200ea24 */ /* 0x000fe200078e0200 */
[----:B-----5:R-:W-:Y:S03]  /*6a60*/  LDSM.16.M88.4 R48, [R231+0x6100] ;  /* 0x00610000e730783b */ /* 0x020fe60000000200 */
[----:B------:R-:W-:Y:S02]  /*6a70*/  @!P6 IMAD.IADD R0, R41, 0x1, R0 ;  /* 0x000000012900e824 */ /* 0x000fe400078e0200 */
[----:B------:R-:W1:Y:S02]  /*6a80*/  LDSM.16.M88.4 R16, [R224+0x3100] ;  /* 0x00310000e010783b */ /* 0x000e640000000200 */
[----:B------:R-:W-:Y:S03]  /*6a90*/  @!P6 IMAD R165, R0, 0x30, RZ ;  /* 0x0000003000a5e824 */ /* 0x000fe600078e02ff */
[----:B------:R-:W3:Y:S05]  /*6aa0*/  LDSM.16.M88.4 R44, [R231+0x8100] ;  /* 0x00810000e72c783b */ /* 0x000eea0000000200 */
[----:B------:R-:W4:Y:S05]  /*6ab0*/  LDSM.16.M88.4 R32, [R224+0x3900] ;  /* 0x00390000e020783b */ /* 0x000f2a0000000200 */
[----:B------:R-:W2:Y:S05]  /*6ac0*/  LDL.64 R222, [R1+0x30] ;  /* 0x0000300001de7983 */ /* 0x000eaa0000100a00 */
[----:B------:R-:W4:Y:S05]  /*6ad0*/  LDSM.16.M88.4 R172, [R224+0x4100] ;  /* 0x00410000e0ac783b */ /* 0x000f2a0000000200 */
[----:B------:R-:W2:Y:S05]  /*6ae0*/  LDL.64 R220, [R1+0x40] ;  /* 0x0000400001dc7983 */ /* 0x000eaa0000100a00 */
[----:B------:R-:W-:Y:S05]  /*6af0*/  LDSM.16.M88.4 R192, [R233+0x6100] ;  /* 0x00610000e9c0783b */ /* 0x000fea0000000200 */
[----:B------:R-:W2:Y:S01]  /*6b00*/  LDL R167, [R1+0x2c] ;  /* 0x00002c0001a77983 */ /* 0x000ea20000100800 */
[-C--:B-1----:R-:W-:Y:S04]  /*6b10*/  HMMA.16816.F32 R4, R48, R16.reuse, RZ ;  /* 0x000000103004723c */ /* 0x082fe800000018ff */
[----:B------:R-:W1:Y:S05]  /*6b20*/  LDSM.16.M88.4 R196, [R235] ;  /* 0x00000000ebc4783b */ /* 0x000e6a0000000200 */
[----:B------:R-:W1:Y:S01]  /*6b30*/  LDSM.16.M88.4 R200, [R233+0x8100] ;  /* 0x00810000e9c8783b */ /* 0x000e620000000200 */
[C---:B---3--:R-:W-:Y:S04]  /*6b40*/  HMMA.16816.F32 R8, R44.reuse, R16, RZ ;  /* 0x000000102c08723c */ /* 0x048fe800000018ff */
[----:B------:R-:W3:Y:S04]  /*6b50*/  LDSM.16.M88.4 R204, [R241] ;  /* 0x00000000f1cc783b */ /* 0x000ee80000000200 */
[-C--:B------:R-:W-:Y:S08]  /*6b60*/  HMMA.16816.F32 R12, R44, R18.reuse, RZ ;  /* 0x000000122c0c723c */ /* 0x080ff000000018ff */
[C---:B------:R-:W-:Y:S08]  /*6b70*/  HMMA.16816.F32 R16, R48.reuse, R18, RZ ;  /* 0x000000123010723c */ /* 0x040ff000000018ff */
[-C--:B----4-:R-:W-:Y:S08]  /*6b80*/  HMMA.16816.F32 R20, R48, R32.reuse, RZ ;  /* 0x000000203014723c */ /* 0x090ff000000018ff */
[C---:B------:R-:W-:Y:S08]  /*6b90*/  HMMA.16816.F32 R24, R44.reuse, R32, RZ ;  /* 0x000000202c18723c */ /* 0x040ff000000018ff */
[-C--:B------:R-:W-:Y:S08]  /*6ba0*/  HMMA.16816.F32 R28, R44, R34.reuse, RZ ;  /* 0x000000222c1c723c */ /* 0x080ff000000018ff */
[C---:B------:R-:W-:Y:S08]  /*6bb0*/  HMMA.16816.F32 R32, R48.reuse, R34, RZ ;  /* 0x000000223020723c */ /* 0x040ff000000018ff */
[-C--:B------:R-:W-:Y:S01]  /*6bc0*/  HMMA.16816.F32 R36, R48, R172.reuse, RZ ;  /* 0x000000ac3024723c */ /* 0x080fe200000018ff */
[----:B--2---:R-:W-:Y:S04]  /*6bd0*/  @!P6 IMAD.MOV.U32 R3, RZ, RZ, R43 ;  /* 0x000000ffff03e224 */ /* 0x004fe800078e002b */
[----:B------:R-:W-:Y:S03]  /*6be0*/  @!P6 IMAD.WIDE.U32 R2, R40, 0x30, R2 ;  /* 0x000000302802e825 */ /* 0x000fe600078e0002 */
[C---:B------:R-:W-:Y:S04]  /*6bf0*/  HMMA.16816.F32 R40, R44.reuse, R172, RZ ;  /* 0x000000ac2c28723c */ /* 0x040fe800000018ff */
[----:B------:R-:W-:Y:S02]  /*6c00*/  @!P6 IMAD.SHL.U32 R0, R2, 0x2, RZ ;  /* 0x000000020200e824 */ /* 0x000fe400078e00ff */
[----:B------:R-:W-:Y:S03]  /*6c10*/  @!P6 IMAD.IADD R3, R3, 0x1, R165 ;  /* 0x000000010303e824 */ /* 0x000fe600078e02a5 */
[----:B------:R-:W-:Y:S01]  /*6c20*/  @!P6 IADD3 R168, P0, R0, c[0x0][0x1f8], RZ ;  /* 0x00007e0000a8ea10 */ /* 0x000fe20007f1e0ff */
[-C--:B------:R-:W-:Y:S02]  /*6c30*/  HMMA.16816.F32 R44, R44, R174.reuse, RZ ;  /* 0x000000ae2c2c723c */ /* 0x080fe400000018ff */
[----:B------:R-:W-:Y:S02]  /*6c40*/  @!P6 SHF.L.U64.HI R3, R2, 0x1, R3 ;  /* 0x000000010203e819 */ /* 0x000fe40000010203 */
[----:B------:R-:W-:Y:S02]  /*6c50*/  @!P6 IADD3 R2, P1, R168, UR9, RZ ;  /* 0x00000009a802ec10 */ /* 0x000fe4000ff3e0ff */
[----:B------:R-:W-:Y:S02]  /*6c60*/  @!P6 IADD3.X R169, R3, c[0x0][0x1fc], RZ, P0, !PT ;  /* 0x00007f0003a9ea10 */ /* 0x000fe400007fe4ff */
[----:B------:R-:W-:Y:S01]  /*6c70*/  HMMA.16816.F32 R48, R48, R174, RZ ;  /* 0x000000ae3030723c */ /* 0x000fe200000018ff */
[----:B------:R-:W2:Y:S03]  /*6c80*/  LDSM.16.M88.4 R172, [R240] ;  /* 0x00000000f0ac783b */ /* 0x000ea60000000200 */
[----:B------:R-:W-:Y:S02]  /*6c90*/  @!P6 IADD3 R0, P5, R0, 0x80, RZ ;  /* 0x000000800000e810 */ /* 0x000fe40007fbe0ff */
[----:B------:R-:W-:Y:S01]  /*6ca0*/  @!PT LDS RZ, [RZ] ;  /* 0x00000000fffff984 */ /* 0x000fe20000000800 */
[----:B------:R-:W-:Y:S01]  /*6cb0*/  @!PT LDS RZ, [RZ] ;  /* 0x00000000fffff984 */ /* 0x000fe20000000800 */
[----:B------:R-:W-:Y:S01]  /*6cc0*/  @!PT LDS RZ, [RZ] ;  /* 0x00000000fffff984 */ /* 0x000fe20000000800 */
[----:B------:R4:W-:Y:S01]  /*6cd0*/  @!P6 LDGSTS.E.BYPASS.LTC128B.128 [R243+0x100], [R168.64], !P4 ;  /* 0x00100000a8f3efae */ /* 0x0009e2000e101d4e */
[----:B------:R-:W-:Y:S01]  /*6ce0*/  @!P6 IADD3 R208, P0, R2, UR9, RZ ;  /* 0x0000000902d0ec10 */ /* 0x000fe2000ff1e0ff */
[-C--:B-1----:R-:W-:Y:S05]  /*6cf0*/  HMMA.16816.F32 R4, R192, R196.reuse, R4 ;  /* 0x000000c4c004723c */ /* 0x082fea0000001804 */
[----:B------:R-:W-:Y:S03]  /*6d00*/  @!P6 IADD3 R210, P2, R0, c[0x0][0x1f8], RZ ;  /* 0x00007e0000d2ea10 */ /* 0x000fe60007f5e0ff */
[C---:B------:R-:W-:Y:S04]  /*6d10*/  HMMA.16816.F32 R8, R200.reuse, R196, R8 ;  /* 0x000000c4c808723c */ /* 0x040fe80000001808 */
[----:B------:R-:W-:Y:S02]  /*6d20*/  @!P6 IADD3.X R211, RZ, c[0x0][0x1fc], R3, P2, P5 ;  /* 0x00007f00ffd3ea10 */ /* 0x000fe400017ea403 */
[----:B------:R-:W-:Y:S02]  /*6d30*/  @!P6 IADD3.X R3, R169, UR11, RZ, P1, !PT ;  /* 0x0000000ba903ec10 */ /* 0x000fe40008ffe4ff */
[-C--:B------:R-:W-:Y:S01]  /*6d40*/  HMMA.16816.F32 R12, R200, R198.reuse, R12 ;  /* 0x000000c6c80c723c */ /* 0x080fe2000000180c */
[----:B------:R1:W-:Y:S03]  /*6d50*/  @!P6 LDGSTS.E.BYPASS.LTC128B.128 [R243+0x1900], [R210.64], !P3 ;  /* 0x01900000d2f3efae */ /* 0x0003e6000d901d4e */
[----:B------:R-:W-:Y:S02]  /*6d60*/  @!P6 IADD3.X R209, R3, UR11, RZ, P0, !PT ;  /* 0x0000000b03d1ec10 */ /* 0x000fe400087fe4ff */
[----:B------:R1:W-:Y:S01]  /*6d70*/  @!P6 LDGSTS.E.BYPASS.LTC128B.128 [R243+0x900], [R2.64], !P4 ;  /* 0x0090000002f3efae */ /* 0x0003e2000e101d4e */
[----:B------:R-:W-:Y:S01]  /*6d80*/  PLOP3.LUT P0, PT, PT, PT, UP3, 0x80, 0x0 ;  /* 0x000000000000781c */ /* 0x000fe20003f0f038 */
[C---:B------:R-:W-:Y:S03]  /*6d90*/  HMMA.16816.F32 R16, R192.reuse, R198, R16 ;  /* 0x000000c6c010723c */ /* 0x040fe60000001810 */
[----:B------:R1:W-:Y:S01]  /*6da0*/  @!P6 LDGSTS.E.BYPASS.LTC128B.128 [R243+0x2100], [R2.64+0x80], !P3 ;  /* 0x0210008002f3efae */ /* 0x0003e2000d901d4e */
[----:B------:R-:W-:Y:S04]  /*6db0*/  IMAD.MOV.U32 R221, RZ, RZ, c[0x0][0x1e4] ;  /* 0x00007900ffdd7624 */ /* 0x000fe800078e00ff */
[-C--:B---3--:R-:W-:Y:S01]  /*6dc0*/  HMMA.16816.F32 R20, R192, R204.reuse, R20 ;  /* 0x000000ccc014723c */ /* 0x088fe20000001814 */
[----:B------:R3:W-:Y:S05]  /*6dd0*/  @!P6 LDGSTS.E.BYPASS.LTC128B.128 [R243+0x1100], [R208.64], !P4 ;  /* 0x01100000d0f3efae */ /* 0x0007ea000e101d4e */
[----:B------:R3:W-:Y:S01]  /*6de0*/  @!P6 LDGSTS.E.BYPASS.LTC128B.128 [R243+0x2900], [R208.64+0x80], !P3 ;  /* 0x02900080d0f3efae */ /* 0x0007e2000d901d4e */
[C---:B------:R-:W-:Y:S01]  /*6df0*/  ISETP.GT.AND P6, PT, R242.reuse, R249, PT ;  /* 0x000000f9f200720c */ /* 0x040fe20003fc4270 */
[C---:B------:R-:W-:Y:S03]  /*6e00*/  HMMA.16816.F32 R24, R200.reuse, R204, R24 ;  /* 0x000000ccc818723c */ /* 0x040fe60000001818 */
[----:B------:R-:W-:Y:S05]  /*6e10*/  LDSM.16.M88.4 R212, [R230+0x3100] ;  /* 0x00310000e6d4783b */ /* 0x000fea0000000200 */
[-C--:B------:R-:W-:Y:S01]  /*6e20*/  HMMA.16816.F32 R28, R200, R206.reuse, R28 ;  /* 0x000000cec81c723c */ /* 0x080fe2000000181c */
[----:B------:R-:W0:Y:S03]  /*6e30*/  LDGDEPBAR ;  /* 0x00000000000079af */ /* 0x000e260000000000 */
[----:B------:R-:W-:Y:S02]  /*6e40*/  @P6 IADD3 R0, R242, -0x1, RZ ;  /* 0xfffffffff2006810 */ /* 0x000fe40007ffe0ff */
[----:B------:R-:W-:Y:S01]  /*6e50*/  LDSM.16.M88.4 R216, [R232+0x8100] ;  /* 0x00810000e8d8783b */ /* 0x000fe20000000200 */
[----:B-1----:R-:W-:Y:S01]  /*6e60*/  @P6 IMAD.MOV.U32 R3, RZ, RZ, R223 ;  /* 0x000000ffff036224 */ /* 0x002fe200078e00df */
[C---:B------:R-:W-:Y:S03]  /*6e70*/  HMMA.16816.F32 R32, R192.reuse, R206, R32 ;  /* 0x000000cec020723c */ /* 0x040fe60000001820 */
[----:B------:R-:W-:Y:S01]  /*6e80*/  LDSM.16.M88.4 R196, [R230+0x3900] ;  /* 0x00390000e6c4783b */ /* 0x000fe20000000200 */
[----:B----4-:R-:W-:Y:S01]  /*6e90*/  @P6 IMAD.WIDE.U32 R168, R0, c[0x0][0x1e0], RZ ;  /* 0x0000780000a86a25 */ /* 0x010fe200078e00ff */
[----:B------:R-:W-:Y:S03]  /*6ea0*/  @P6 SHF.R.S32.HI R2, RZ, 0x1f, R0 ;  /* 0x0000001fff026819 */ /* 0x000fe60000011400 */
[-C--:B--2---:R-:W-:Y:S01]  /*6eb0*/  HMMA.16816.F32 R36, R192, R172.reuse, R36 ;  /* 0x000000acc024723c */ /* 0x084fe20000001824 */
[----:B---3--:R-:W1:Y:S03]  /*6ec0*/  LDSM.16.M88.4 R208, [R232+0x6100] ;  /* 0x00610000e8d0783b */ /* 0x008e660000000200 */
[----:B------:R-:W-:Y:S02]  /*6ed0*/  @P6 IMAD R2, R2, c[0x0][0x1e0], RZ ;  /* 0x0000780002026a24 */ /* 0x000fe400078e02ff */
[----:B------:R-:W2:Y:S02]  /*6ee0*/  LDSM.16.M88.4 R204, [R230+0x4100] ;  /* 0x00410000e6cc783b */ /* 0x000ea40000000200 */
[C---:B------:R-:W-:Y:S04]  /*6ef0*/  HMMA.16816.F32 R40, R200.reuse, R172, R40 ;  /* 0x000000acc828723c */ /* 0x040fe80000001828 */
[----:B------:R-:W-:Y:S04]  /*6f00*/  @P6 IMAD R2, R0, c[0x0][0x1e4], R2 ;  /* 0x0000790000026a24 */ /* 0x000fe800078e0202 */
[-C--:B------:R-:W-:Y:S01]  /*6f10*/  HMMA.16816.F32 R44, R200, R174.reuse, R44 ;  /* 0x000000aec82c723c */ /* 0x080fe2000000182c */
[----:B------:R-:W-:Y:S03]  /*6f20*/  LDSM.16.M88.4 R200, [R234+0x8100] ;  /* 0x00810000eac8783b */ /* 0x000fe60000000200 */
[----:B------:R-:W-:Y:S02]  /*6f30*/  @P6 IMAD.IADD R0, R169, 0x1, R2 ;  /* 0x00000001a9006824 */ /* 0x000fe400078e0202 */
[----:B------:R-:W-:Y:S02]  /*6f40*/  @P6 IMAD.MOV.U32 R2, RZ, RZ, R220 ;  /* 0x000000ffff026224 */ /* 0x000fe400078e00dc */
[----:B------:R-:W-:Y:S01]  /*6f50*/  HMMA.16816.F32 R48, R192, R174, R48 ;  /* 0x000000aec030723c */ /* 0x000fe20000001830 */
[----:B------:R-:W-:Y:S03]  /*6f60*/  LDSM.16.M88.4 R172, [R234+0x6100] ;  /* 0x00610000eaac783b */ /* 0x000fe60000000200 */
[----:B------:R-:W-:Y:S02]  /*6f70*/  @P6 IMAD.WIDE.U32 R2, R168, 0x30, R2 ;  /* 0x00000030a8026825 */ /* 0x000fe400078e0002 */
[----:B------:R-:W3:Y:S02]  /*6f80*/  LDSM.16.M88.4 R192, [R229] ;  /* 0x00000000e5c0783b */ /* 0x000ee40000000200 */
[----:B------:R-:W-:Y:S04]  /*6f90*/  @P6 IMAD.SHL.U32 R168, R2, 0x2, RZ ;  /* 0x0000000202a86824 */ /* 0x000fe800078e00ff */
[----:B------:R-:W-:Y:S02]  /*6fa0*/  IMAD.MOV.U32 R220, RZ, RZ, c[0x0][0x1e0] ;  /* 0x00007800ffdc7624 */ /* 0x000fe400078e00ff */
[----:B------:R-:W-:Y:S02]  /*6fb0*/  @P6 IMAD R0, R0, 0x30, RZ ;  /* 0x0000003000006824 */ /* 0x000fe400078e02ff */
[----:B------:R-:W-:Y:S01]  /*6fc0*/  @P6 IMAD.SHL.U32 R165, R220, 0x20, RZ ;  /* 0x00000020dca56824 */ /* 0x000fe200078e00ff */
[-C--:B-1----:R-:W-:Y:S05]  /*6fd0*/  HMMA.16816.F32 R4, R208, R212.reuse, R4 ;  /* 0x000000d4d004723c */ /* 0x082fea0000001804 */
[----:B------:R-:W-:Y:S03]  /*6fe0*/  @P6 IMAD.IADD R0, R3, 0x1, R0 ;  /* 0x0000000103006824 */ /* 0x000fe600078e0200 */
[C---:B------:R-:W-:Y:S04]  /*6ff0*/  HMMA.16816.F32 R8, R216.reuse, R212, R8 ;  /* 0x000000d4d808723c */ /* 0x040fe80000001808 */
[----:B------:R-:W-:Y:S02]  /*7000*/  @P6 SHF.L.U64.HI R3, R2, 0x1, R0 ;  /* 0x0000000102036819 */ /* 0x000fe40000010200 */
[----:B------:R-:W-:Y:S02]  /*7010*/  @P6 SHF.L.U64.HI R0, R220, 0x5, R221 ;  /* 0x00000005dc006819 */ /* 0x000fe400000102dd */
[-C--:B------:R-:W-:Y:S08]  /*7020*/  HMMA.16816.F32 R12, R216, R214.reuse, R12 ;  /* 0x000000d6d80c723c */ /* 0x080ff0000000180c */
[C---:B------:R-:W-:Y:S01]  /*7030*/  HMMA.16816.F32 R16, R208.reuse, R214, R16 ;  /* 0x000000d6d010723c */ /* 0x040fe20000001810 */
[----:B------:R-:W-:Y:S07]  /*7040*/  LDSM.16.M88.4 R212, [R229+0x1000] ;  /* 0x00100000e5d4783b */ /* 0x000fee0000000200 */
[-C--:B------:R-:W-:Y:S08]  /*7050*/  HMMA.16816.F32 R20, R208, R196.reuse, R20 ;  /* 0x000000c4d014723c */ /* 0x080ff00000001814 */
[C---:B------:R-:W-:Y:S08]  /*7060*/  HMMA.16816.F32 R24, R216.reuse, R196, R24 ;  /* 0x000000c4d818723c */ /* 0x040ff00000001818 */
[-C--:B------:R-:W-:Y:S08]  /*7070*/  HMMA.16816.F32 R28, R216, R198.reuse, R28 ;  /* 0x000000c6d81c723c */ /* 0x080ff0000000181c */
[C---:B------:R-:W-:Y:S01]  /*7080*/  HMMA.16816.F32 R32, R208.reuse, R198, R32 ;  /* 0x000000c6d020723c */ /* 0x040fe20000001820 */
[----:B------:R-:W1:Y:S07]  /*7090*/  LDSM.16.M88.4 R196, [R229+0x800] ;  /* 0x00080000e5c4783b */ /* 0x000e6e0000000200 */
[-C--:B--2---:R-:W-:Y:S08]  /*70a0*/  HMMA.16816.F32 R36, R208, R204.reuse, R36 ;  /* 0x000000ccd024723c */ /* 0x084ff00000001824 */
[C---:B------:R-:W-:Y:S08]  /*70b0*/  HMMA.16816.F32 R40, R216.reuse, R204, R40 ;  /* 0x000000ccd828723c */ /* 0x040ff00000001828 */
[-C--:B------:R-:W-:Y:S01]  /*70c0*/  HMMA.16816.F32 R44, R216, R206.reuse, R44 ;  /* 0x000000ced82c723c */ /* 0x080fe2000000182c */
[----:B------:R-:W-:Y:S07]  /*70d0*/  LDSM.16.M88.4 R216, [R231+0xc100] ;  /* 0x00c10000e7d8783b */ /* 0x000fee0000000200 */
[----:B------:R-:W-:Y:S01]  /*70e0*/  HMMA.16816.F32 R48, R208, R206, R48 ;  /* 0x000000ced030723c */ /* 0x000fe20000001830 */
[----:B------:R-:W-:Y:S05]  /*70f0*/  LDSM.16.M88.4 R204, [R231+0xa100] ;  /* 0x00a10000e7cc783b */ /* 0x000fea0000000200 */
[----:B------:R-:W2:Y:S02]  /*7100*/  LDSM.16.M88.4 R208, [R224+0x4900] ;  /* 0x00490000e0d0783b */ /* 0x000ea40000000200 */
[-C--:B---3--:R-:W-:Y:S08]  /*7110*/  HMMA.16816.F32 R4, R172, R192.reuse, R4 ;  /* 0x000000c0ac04723c */ /* 0x088ff00000001804 */
[C---:B------:R-:W-:Y:S08]  /*7120*/  HMMA.16816.F32 R8, R200.reuse, R192, R8 ;  /* 0x000000c0c808723c */ /* 0x040ff00000001808 */
        /* <DEDUP_REMOVED lines=13> */
[----:B------:R-:W1:Y:S05]  /*7200*/  LDSM.16.M88.4 R172, [R224+0x5900] ;  /* 0x00590000e0ac783b */ /* 0x000e6a0000000200 */
[----:B------:R-:W4:Y:S02]  /*7210*/  LDSM.16.M88.4 R212, [R233+0xc100] ;  /* 0x00c10000e9d4783b */ /* 0x000f240000000200 */
[-C--:B--2---:R-:W-:Y:S08]  /*7220*/  HMMA.16816.F32 R4, R204, R208.reuse, R4 ;  /* 0x000000d0cc04723c */ /* 0x084ff00000001804 */
[C---:B------:R-:W-:Y:S08]  /*7230*/  HMMA.16816.F32 R8, R216.reuse, R208, R8 ;  /* 0x000000d0d808723c */ /* 0x040ff00000001808 */
[-C--:B------:R-:W-:Y:S08]  /*7240*/  HMMA.16816.F32 R12, R216, R210.reuse, R12 ;  /* 0x000000d2d80c723c */ /* 0x080ff0000000180c */
[C---:B------:R-:W-:Y:S01]  /*7250*/  HMMA.16816.F32 R16, R204.reuse, R210, R16 ;  /* 0x000000d2cc10723c */ /* 0x040fe20000001810 */
[----:B------:R-:W2:Y:S07]  /*7260*/  LDSM.16.M88.4 R208, [R238] ;  /* 0x00000000eed0783b */ /* 0x000eae0000000200 */
[-C--:B---3--:R-:W-:Y:S08]  /*7270*/  HMMA.16816.F32 R20, R204, R192.reuse, R20 ;  /* 0x000000c0cc14723c */ /* 0x088ff00000001814 */
[C---:B------:R-:W-:Y:S08]  /*7280*/  HMMA.16816.F32 R24, R216.reuse, R192, R24 ;  /* 0x000000c0d818723c */ /* 0x040ff00000001818 */
[-C--:B------:R-:W-:Y:S08]  /*7290*/  HMMA.16816.F32 R28, R216, R194.reuse, R28 ;  /* 0x000000c2d81c723c */ /* 0x080ff0000000181c */
[C---:B------:R-:W-:Y:S01]  /*72a0*/  HMMA.16816.F32 R32, R204.reuse, R194, R32 ;  /* 0x000000c2cc20723c */ /* 0x040fe20000001820 */
[----:B------:R-:W3:Y:S07]  /*72b0*/  LDSM.16.M88.4 R192, [R237] ;  /* 0x00000000edc0783b */ /* 0x000eee0000000200 */
[-C--:B-1----:R-:W-:Y:S08]  /*72c0*/  HMMA.16816.F32 R36, R204, R172.reuse, R36 ;  /* 0x000000accc24723c */ /* 0x082ff00000001824 */
[C---:B------:R-:W-:Y:S08]  /*72d0*/  HMMA.16816.F32 R40, R216.reuse, R172, R40 ;  /* 0x000000acd828723c */ /* 0x040ff00000001828 */
[-C--:B------:R-:W-:Y:S01]  /*72e0*/  HMMA.16816.F32 R44, R216, R174.reuse, R44 ;  /* 0x000000aed82c723c */ /* 0x080fe2000000182c */
[----:B------:R-:W-:Y:S07]  /*72f0*/  LDSM.16.M88.4 R216, [R236+0xc100] ;  /* 0x00c10000ecd8783b */ /* 0x000fee0000000200 */
[----:B------:R-:W-:Y:S01]  /*7300*/  HMMA.16816.F32 R48, R204, R174, R48 ;  /* 0x000000aecc30723c */ /* 0x000fe20000001830 */
[----:B------:R-:W-:Y:S05]  /*7310*/  LDSM.16.M88.4 R172, [R232+0xa100] ;  /* 0x00a10000e8ac783b */ /* 0x000fea0000000200 */
[----:B------:R-:W-:Y:S02]  /*7320*/  LDSM.16.M88.4 R204, [R232+0xc100] ;  /* 0x00c10000e8cc783b */ /* 0x000fe40000000200 */
[-C--:B------:R-:W-:Y:S08]  /*7330*/  HMMA.16816.F32 R4, R196, R200.reuse, R4 ;  /* 0x000000c8c404723c */ /* 0x080ff00000001804 */
[C---:B----4-:R-:W-:Y:S08]  /*7340*/  HMMA.16816.F32 R8, R212.reuse, R200, R8 ;  /* 0x000000c8d408723c */ /* 0x050ff00000001808 */
[-C--:B------:R-:W-:Y:S08]  /*7350*/  HMMA.16816.F32 R12, R212, R202.reuse, R12 ;  /* 0x000000cad40c723c */ /* 0x080ff0000000180c */
[C---:B------:R-:W-:Y:S01]  /*7360*/  HMMA.16816.F32 R16, R196.reuse, R202, R16 ;  /* 0x000000cac410723c */ /* 0x040fe20000001810 */
[----:B------:R-:W1:Y:S07]  /*7370*/  LDSM.16.M88.4 R200, [R230+0x4900] ;  /* 0x00490000e6c8783b */ /* 0x000e6e0000000200 */
[-C--:B--2---:R-:W-:Y:S08]  /*7380*/  HMMA.16816.F32 R20, R196, R208.reuse, R20 ;  /* 0x000000d0c414723c */ /* 0x084ff00000001814 */
[C---:B------:R-:W-:Y:S08]  /*7390*/  HMMA.16816.F32 R24, R212.reuse, R208, R24 ;  /* 0x000000d0d418723c */ /* 0x040ff00000001818 */
[-C--:B------:R-:W-:Y:S08]  /*73a0*/  HMMA.16816.F32 R28, R212, R210.reuse, R28 ;  /* 0x000000d2d41c723c */ /* 0x080ff0000000181c */
[C---:B------:R-:W-:Y:S01]  /*73b0*/  HMMA.16816.F32 R32, R196.reuse, R210, R32 ;  /* 0x000000d2c420723c */ /* 0x040fe20000001820 */
[----:B------:R-:W2:Y:S07]  /*73c0*/  LDSM.16.M88.4 R208, [R230+0x5100] ;  /* 0x00510000e6d0783b */ /* 0x000eae0000000200 */
[-C--:B---3--:R-:W-:Y:S08]  /*73d0*/  HMMA.16816.F32 R36, R196, R192.reuse, R36 ;  /* 0x000000c0c424723c */ /* 0x088ff00000001824 */
[C---:B------:R-:W-:Y:S08]  /*73e0*/  HMMA.16816.F32 R40, R212.reuse, R192, R40 ;  /* 0x000000c0d428723c */ /* 0x040ff00000001828 */
[-C--:B------:R-:W-:Y:S01]  /*73f0*/  HMMA.16816.F32 R44, R212, R194.reuse, R44 ;  /* 0x000000c2d42c723c */ /* 0x080fe2000000182c */
[----:B------:R-:W3:Y:S07]  /*7400*/  LDSM.16.M88.4 R212, [R230+0x5900] ;  /* 0x00590000e6d4783b */ /* 0x000eee0000000200 */
[----:B------:R-:W-:Y:S01]  /*7410*/  HMMA.16816.F32 R48, R196, R194, R48 ;  /* 0x000000c2c430723c */ /* 0x000fe20000001830 */
[----:B------:R-:W-:Y:S05]  /*7420*/  LDSM.16.M88.4 R192, [R234+0xa100] ;  /* 0x00a10000eac0783b */ /* 0x000fea0000000200 */
[----:B------:R-:W4:Y:S02]  /*7430*/  LDSM.16.M88.4 R196, [R229+0x1800] ;  /* 0x00180000e5c4783b */ /* 0x000f240000000200 */
[-C--:B-1----:R-:W-:Y:S08]  /*7440*/  HMMA.16816.F32 R4, R172, R200.reuse, R4 ;  /* 0x000000c8ac04723c */ /* 0x082ff00000001804 */
        /* <DEDUP_REMOVED lines=8> */
[----:B------:R-:W2:Y:S07]  /*74d0*/  LDL R210, [R1+0x8] ;  /* 0x0000080001d27983 */ /* 0x000eae0000100800 */
[-C--:B---3--:R-:W-:Y:S08]  /*74e0*/  HMMA.16816.F32 R36, R172, R212.reuse, R36 ;  /* 0x000000d4ac24723c */ /* 0x088ff00000001824 */
[C---:B------:R-:W-:Y:S08]  /*74f0*/  HMMA.16816.F32 R40, R204.reuse, R212, R40 ;  /* 0x000000d4cc28723c */ /* 0x040ff00000001828 */
[-C--:B------:R-:W-:Y:S08]  /*7500*/  HMMA.16816.F32 R44, R204, R214.reuse, R44 ;  /* 0x000000d6cc2c723c */ /* 0x080ff0000000182c */
[----:B------:R-:W-:Y:S01]  /*7510*/  HMMA.16816.F32 R48, R172, R214, R48 ;  /* 0x000000d6ac30723c */ /* 0x000fe20000001830 */
[----:B------:R-:W3:Y:S01]  /*7520*/  LDSM.16.M88.4 R172, [R229+0x2800] ;  /* 0x00280000e5ac783b */ /* 0x000ee20000000200 */
[----:B------:R-:W-:Y:S04]  /*7530*/  DEPBAR.LE SB0, 0x0 ;  /* 0x000080000000791a */ /* 0x000fe80000000000 */
[----:B------:R-:W-:Y:S02]  /*7540*/  BAR.SYNC.DEFER_BLOCKING 0x0 ;  /* 0x0000000000007b1d */ /* 0x000fe40000010000 */
[-C--:B----4-:R-:W-:Y:S08]  /*7550*/  HMMA.16816.F32 R4, R192, R196.reuse, R4 ;  /* 0x000000c4c004723c */ /* 0x090ff00000001804 */
[C---:B------:R-:W-:Y:S07]  /*7560*/  HMMA.16816.F32 R8, R216.reuse, R196, R8 ;  /* 0x000000c4d808723c */ /* 0x040fee0000001808 */
[C---:B------:R-:W-:Y:S01]  /*7570*/  @P6 IADD3 R196, P5, R168.reuse, 0x80, RZ ;  /* 0x00000080a8c46810 */ /* 0x040fe20007fbe0ff */
[-C--:B------:R-:W-:Y:S04]  /*7580*/  HMMA.16816.F32 R12, R216, R198.reuse, R12 ;  /* 0x000000c6d80c723c */ /* 0x080fe8000000180c */
[----:B------:R-:W-:Y:S02]  /*7590*/  @P6 IADD3 R168, P1, R168, c[0x0][0x1c8], RZ ;  /* 0x00007200a8a86a10 */ /* 0x000fe40007f3e0ff */
[----:B------:R-:W-:Y:S02]  /*75a0*/  @P6 IADD3 R196, P2, R196, c[0x0][0x1c8], RZ ;  /* 0x00007200c4c46a10 */ /* 0x000fe40007f5e0ff */
[C---:B------:R-:W-:Y:S04]  /*75b0*/  HMMA.16816.F32 R16, R192.reuse, R198, R16 ;  /* 0x000000c6c010723c */ /* 0x040fe80000001810 */
[----:B------:R-:W-:Y:S02]  /*75c0*/  @P6 IADD3.X R169, R3, c[0x0][0x1cc], RZ, P1, !PT ;  /* 0x0000730003a96a10 */ /* 0x000fe40000ffe4ff */
[-C--:B------:R-:W-:Y:S02]  /*75d0*/  @P6 IADD3 R2, P1, R168, R165.reuse, RZ ;  /* 0x000000a5a8026210 */ /* 0x080fe40007f3e0ff */
[-C--:B-1----:R-:W-:Y:S04]  /*75e0*/  HMMA.16816.F32 R20, R192, R200.reuse, R20 ;  /* 0x000000c8c014723c */ /* 0x082fe80000001814 */
[----:B------:R-:W-:Y:S01]  /*75f0*/  @P6 IADD3.X R197, RZ, c[0x0][0x1cc], R3, P2, P5 ;  /* 0x00007300ffc56a10 */ /* 0x000fe200017ea403 */
[--C-:B------:R-:W-:Y:S03]  /*7600*/  @P6 IMAD.X R3, R169, 0x1, R0.reuse, P1 ;  /* 0x00000001a9036824 */ /* 0x100fe600008e0600 */
[C---:B------:R-:W-:Y:S08]  /*7610*/  HMMA.16816.F32 R24, R216.reuse, R200, R24 ;  /* 0x000000c8d818723c */ /* 0x040ff00000001818 */
[-C--:B------:R-:W-:Y:S01]  /*7620*/  HMMA.16816.F32 R28, R216, R202.reuse, R28 ;  /* 0x000000cad81c723c */ /* 0x080fe2000000181c */
[----:B------:R-:W-:Y:S01]  /*7630*/  @!PT LDS RZ, [RZ] ;  /* 0x00000000fffff984 */ /* 0x000fe20000000800 */
[----:B------:R-:W-:Y:S01]  /*7640*/  @!PT LDS RZ, [RZ] ;  /* 0x00000000fffff984 */ /* 0x000fe20000000800 */
[----:B------:R-:W-:Y:S01]  /*7650*/  @!PT LDS RZ, [RZ] ;  /* 0x00000000fffff984 */ /* 0x000fe20000000800 */
[----:B------:R1:W-:Y:S05]  /*7660*/  @P6 LDGSTS.E.BYPASS.LTC128B.128 [R243+0x3100], [R168.64], !P4 ;  /* 0x03100000a8f36fae */ /* 0x0003ea000e101d4e */
[----:B------:R4:W-:Y:S02]  /*7670*/  @P6 LDGSTS.E.BYPASS.LTC128B.128 [R243+0x4900], [R196.64], !P3 ;  /* 0x04900000c4f36fae */ /* 0x0009e4000d901d4e */
[C---:B------:R-:W-:Y:S03]  /*7680*/  HMMA.16816.F32 R32, R192.reuse, R202, R32 ;  /* 0x000000cac020723c */ /* 0x040fe60000001820 */
[----:B------:R1:W-:Y:S05]  /*7690*/  @P6 LDGSTS.E.BYPASS.LTC128B.128 [R243+0x3900], [R2.64], !P4 ;  /* 0x0390000002f36fae */ /* 0x0003ea000e101d4e */
[-C--:B---3--:R-:W-:Y:S01]  /*76a0*/  HMMA.16816.F32 R36, R192, R172.reuse, R36 ;  /* 0x000000acc024723c */ /* 0x088fe20000001824 */
[----:B------:R3:W-:Y:S07]  /*76b0*/  @P6 LDGSTS.E.BYPASS.LTC128B.128 [R243+0x5100], [R2.64+0x80], !P3 ;  /* 0x0510008002f36fae */ /* 0x0007ee000d901d4e */
[C---:B------:R-:W-:Y:S01]  /*76c0*/  HMMA.16816.F32 R40, R216.reuse, R172, R40 ;  /* 0x000000acd828723c */ /* 0x040fe20000001828 */
[----:B------:R4:W2:Y:S07]  /*76d0*/  LDL R173, [R1+0x28] ;  /* 0x0000280001ad7983 */ /* 0x0008ae0000100800 */
[-C--:B------:R-:W-:Y:S08]  /*76e0*/  HMMA.16816.F32 R44, R216, R174.reuse, R44 ;  /* 0x000000aed82c723c */ /* 0x080ff0000000182c */
[----:B------:R-:W-:Y:S04]  /*76f0*/  HMMA.16816.F32 R48, R192, R174, R48 ;  /* 0x000000aec030723c */ /* 0x000fe80000001830 */
[----:B--2---:R-:W-:Y:S01]  /*7700*/  @P0 IMAD.MOV.U32 R173, RZ, RZ, R167 ;  /* 0x000000ffffad0224 */ /* 0x004fe200078e00a7 */
[----:B-1----:R-:W-:Y:S04]  /*7710*/  @P6 IADD3 R168, P0, R2, R165, RZ ;  /* 0x000000a502a86210 */ /* 0x002fe80007f1e0ff */
[----:B------:R-:W1:Y:S03]  /*7720*/  SHFL.IDX PT, R165, R173, RZ, 0x1c1f ;  /* 0x001c1fffada57589 */ /* 0x000e6600000e0000 */
[----:B------:R-:W-:Y:S01]  /*7730*/  @P6 IMAD.X R169, R3, 0x1, R0, P0 ;  /* 0x0000000103a96824 */ /* 0x000fe200000e0600 */
[----:B------:R-:W-:Y:S01]  /*7740*/  PLOP3.LUT P0, PT, PT, PT, UP2, 0x40, 0x0 ;  /* 0x000000000000781c */ /* 0x000fe20003f0e828 */
[----:B---3--:R-:W-:Y:S03]  /*7750*/  IMAD R3, R242, -0x30, RZ ;  /* 0xffffffd0f2037824 */ /* 0x008fe600078e02ff */
[----:B------:R2:W-:Y:S02]  /*7760*/  @P6 LDGSTS.E.BYPASS.LTC128B.128 [R243+0x4100], [R168.64], !P4 ;  /* 0x04100000a8f36fae */ /* 0x0005e4000e101d4e */
[----:B------:R-:W-:Y:S03]  /*7770*/  IADD3 R175, -R210, 0x1, R3 ;  /* 0x00000001d2af7810 */ /* 0x000fe60007ffe103 */
[----:B------:R2:W-:Y:S01]  /*7780*/  @P6 LDGSTS.E.BYPASS.LTC128B.128 [R243+0x5900], [R168.64+0x80], !P3 ;  /* 0x05900080a8f36fae */ /* 0x0005e2000d901d4e */
[----:B------:R-:W-:Y:S04]  /*7790*/  IADD3 R175, R175, c[0x0][0x1d0], RZ ;  /* 0x00007400afaf7a10 */ /* 0x000fe80007ffe0ff */
[----:B------:R-:W-:Y:S01]  /*77a0*/  IADD3 R175, R175, -c[0x0][0x168], RZ ;  /* 0x80005a00afaf7a10 */ /* 0x000fe20007ffe0ff */
[----:B------:R-:W0:Y:S03]  /*77b0*/  LDGDEPBAR ;  /* 0x00000000000079af */ /* 0x000e260000000000 */
[C---:B------:R-:W-:Y:S02]  /*77c0*/  IADD3 R174, R175.reuse, c[0x0][0x328], RZ ;  /* 0x0000ca00afae7a10 */ /* 0x040fe40007ffe0ff */
[----:B------:R-:W-:Y:S05]  /*77d0*/  IADD3 R175, R175, UR6, RZ ;  /* 0x00000006afaf7c10 */ /* 0x000fea000fffe0ff */
[----:B-1----:R-:W-:Y:S02]  /*77e0*/  IMAD.IADD R0, R165, 0x1, R175 ;  /* 0x00000001a5007824 */ /* 0x002fe400078e02af */
[----:B--2---:R-:W-:Y:S01]  /*77f0*/  IMAD.IADD R169, R174, 0x1, R165 ;  /* 0x00000001aea97824 */ /* 0x004fe200078e02a5 */
[----:B------:R-:W-:-:S05]  /*7800*/  @P0 BRA `(.L_x_1806) ;  /* 0x0000019000000947 */ /* 0x000fca0003800000 */
[----:B----4-:R-:W-:Y:S01]  /*7810*/  IADD3 R2, R165, c[0x0][0x1d0], RZ ;  /* 0x00007400a5027a10 */ /* 0x010fe20007ffe0ff */
        /* <DEDUP_REMOVED lines=13> */
.L_x_1808:
[----:B------:R-:W-:Y:S04]  /*78f0*/  MOV R165, c[0x0][0x32c] ;  /* 0x0000cb0000a57a02 */ /* 0x000fe80000000f00 */
[----:B------:R-:W-:Y:S11]  /*7900*/  ISETP.NE.AND P0, PT, R165, 0x1, PT ;  /* 0x00000001a500780c */ /* 0x000ff60003f05270 */
[----:B------:R-:W-:Y:S02]  /*7910*/  @!UPT UIADD3 URZ, URZ, URZ, URZ ;  /* 0x0000003f3f3ff290 */ /* 0x000fe4000fffe03f */
[----:B------:R-:W-:Y:S05]  /*7920*/  @P0 IMAD.HI.U32 R165, R2, c[0x0][0x330], RZ ;  /* 0x0000cc0002a50a27 */ /* 0x000fea00078e00ff */
[----:B------:R-:W-:Y:S02]  /*7930*/  @P0 SHF.R.U32.HI R2, RZ, c[0x0][0x334], R165 ;  /* 0x0000cd00ff020a19 */ /* 0x000fe400000116a5 */
.L_x_1809:
[----:B------:R-:W-:Y:S05]  /*7940*/  BSYNC B0 ;  /* 0x0000000000007941 */ /* 0x000fea0003800000 */
.L_x_1807:
[----:B------:R-:W-:Y:S04]  /*7950*/  IMAD.IADD R165, R3, 0x1, -R210 ;  /* 0x0000000103a57824 */ /* 0x000fe800078e0ad2 */
[----:B------:R-:W-:Y:S05]  /*7960*/  IMAD R2, R2, c[0x0][0x32c], R165 ;  /* 0x0000cb0002027a24 */ /* 0x000fea00078e02a5 */
[----:B------:R-:W-:Y:S02]  /*7970*/  IADD3 R165, R2, c[0x0][0x32c], RZ ;  /* 0x0000cb0002a57a10 */ /* 0x000fe40007ffe0ff */
[----:B------:R-:W-:Y:S02]  /*7980*/  IMNMX R0, R0, R2, !PT ;  /* 0x0000000200007217 */ /* 0x000fe40007800200 */
[----:B------:R-:W-:Y:S02]  /*7990*/  IMNMX R169, R169, R165, PT ;  /* 0x000000a5a9a97217 */ /* 0x000fe40003800200 */
.L_x_1806:
[----:B----4-:R-:W-:Y:S01]  /*79a0*/  PLOP3.LUT P0, PT, PT, PT, UP2, 0x40, 0x0 ;  /* 0x000000000000781c */ /* 0x010fe20003f0e828 */
[----:B------:R-:W1:Y:S02]  /*79b0*/  SHFL.IDX PT, R165, R173, 0x1, 0x1c1f ;  /* 0x003c1f00ada57f89 */ /* 0x000e6400000e0000 */
[----:B-1----:R-:W-:Y:S01]  /*79c0*/  IADD3 R2, R175, R165, RZ ;  /* 0x000000a5af027210 */ /* 0x002fe20007ffe0ff */
[----:B------:R-:W-:Y:S09]  /*79d0*/  IMAD.IADD R168, R174, 0x1, R165 ;  /* 0x00000001aea87824 */ /* 0x000ff200078e02a5 */
        /* <DEDUP_REMOVED lines=15> */
.L_x_1812:
[----:B------:R-:W-:Y:S04]  /*7ad0*/  MOV R167, c[0x0][0x32c] ;  /* 0x0000cb0000a77a02 */ /* 0x000fe80000000f00 */
[----:B------:R-:W-:Y:S11]  /*7ae0*/  ISETP.NE.AND P0, PT, R167, 0x1, PT ;  /* 0x00000001a700780c */ /* 0x000ff60003f05270 */
[----:B------:R-:W-:Y:S02]  /*7af0*/  @!UPT UIADD3 URZ, URZ, URZ, URZ ;  /* 0x0000003f3f3ff290 */ /* 0x000fe4000fffe03f */
[----:B------:R-:W-:Y:S05]  /*7b00*/  @P0 IMAD.HI.U32 R167, R165, c[0x0][0x330], RZ ;  /* 0x0000cc00a5a70a27 */ /* 0x000fea00078e00ff */
[----:B------:R-:W-:Y:S02]  /*7b10*/  @P0 SHF.R.U32.HI R165, RZ, c[0x0][0x334], R167 ;  /* 0x0000cd00ffa50a19 */ /* 0x000fe400000116a7 */
.L_x_1813:
[----:B------:R-:W-:Y:S05]  /*7b20*/  BSYNC B0 ;  /* 0x0000000000007941 */ /* 0x000fea0003800000 */
.L_x_1811:
[----:B------:R-:W-:Y:S04]  /*7b30*/  IMAD.IADD R167, R3, 0x1, -R210 ;  /* 0x0000000103a77824 */ /* 0x000fe800078e0ad2 */
[----:B------:R-:W-:Y:S05]  /*7b40*/  IMAD R165, R165, c[0x0][0x32c], R167 ;  /* 0x0000cb00a5a57a24 */ /* 0x000fea00078e02a7 */
[----:B------:R-:W-:Y:S02]  /*7b50*/  IADD3 R167, R165, c[0x0][0x32c], RZ ;  /* 0x0000cb00a5a77a10 */ /* 0x000fe40007ffe0ff */
[----:B------:R-:W-:Y:S02]  /*7b60*/  IMNMX R2, R2, R165, !PT ;  /* 0x000000a502027217 */ /* 0x000fe40007800200 */
[----:B------:R-:W-:Y:S02]  /*7b70*/  IMNMX R168, R168, R167, PT ;  /* 0x000000a7a8a87217 */ /* 0x000fe40003800200 */
.L_x_1810:
[----:B------:R-:W-:Y:S01]  /*7b80*/  PLOP3.LUT P0, PT, PT, PT, UP2, 0x40, 0x0 ;  /* 0x000000000000781c */ /* 0x000fe20003f0e828 */
        /* <DEDUP_REMOVED lines=18> */
.L_x_1816:
[----:B------:R-:W-:Y:S04]  /*7cb0*/  MOV R192, c[0x0][0x32c] ;  /* 0x0000cb0000c07a02 */ /* 0x000fe80000000f00 */
[----:B------:R-:W-:Y:S11]  /*7cc0*/  ISETP.NE.AND P0, PT, R192, 0x1, PT ;  /* 0x00000001c000780c */ /* 0x000ff60003f05270 */
[----:B------:R-:W-:Y:S02]  /*7cd0*/  @!UPT UIADD3 URZ, URZ, URZ, URZ ;  /* 0x0000003f3f3ff290 */ /* 0x000fe4000fffe03f */
[----:B------:R-:W-:Y:S05]  /*7ce0*/  @P0 IMAD.HI.U32 R192, R172, c[0x0][0x330], RZ ;  /* 0x0000cc00acc00a27 */ /* 0x000fea00078e00ff */
[----:B------:R-:W-:Y:S02]  /*7cf0*/  @P0 SHF.R.U32.HI R172, RZ, c[0x0][0x334], R192 ;  /* 0x0000cd00ffac0a19 */ /* 0x000fe400000116c0 */
.L_x_1817:
[----:B------:R-:W-:Y:S05]  /*7d00*/  BSYNC B0 ;  /* 0x0000000000007941 */ /* 0x000fea0003800000 */
.L_x_1815:
[----:B------:R-:W-:Y:S04]  /*7d10*/  IMAD.IADD R192, R3, 0x1, -R210 ;  /* 0x0000000103c07824 */ /* 0x000fe800078e0ad2 */
[----:B------:R-:W-:Y:S05]  /*7d20*/  IMAD R172, R172, c[0x0][0x32c], R192 ;  /* 0x0000cb00acac7a24 */ /* 0x000fea00078e02c0 */
[----:B------:R-:W-:Y:S02]  /*7d30*/  IADD3 R192, R172, c[0x0][0x32c], RZ ;  /* 0x0000cb00acc07a10 */ /* 0x000fe40007ffe0ff */
[----:B------:R-:W-:Y:S02]  /*7d40*/  IMNMX R165, R165, R172, !PT ;  /* 0x000000aca5a57217 */ /* 0x000fe40007800200 */
[----:B------:R-:W-:Y:S02]  /*7d50*/  IMNMX R167, R167, R192, PT ;  /* 0x000000c0a7a77217 */ /* 0x000fe40003800200 */
.L_x_1814:
[C---:B------:R-:W-:Y:S02]  /*7d60*/  ISETP.GE.AND P1, PT, R3.reuse, 0x9, PT ;  /* 0x000000090300780c */ /* 0x040fe40003f26270 */
[----:B------:R-:W-:Y:S02]  /*7d70*/  ISETP.GE.AND P5, PT, R3, 0xa, PT ;  /* 0x0000000a0300780c */ /* 0x000fe40003fa6270 */
[----:B------:R-:W-:Y:S02]  /*7d80*/  ISETP.GT.AND P0, PT, R0, 0x8, !P1 ;  /* 0x000000080000780c */ /* 0x000fe40004f04270 */
[----:B------:R-:W-:Y:S02]  /*7d90*/  P2R R193, PR, RZ, 0x2 ;  /* 0x00000002ffc17803 */ /* 0x000fe40000000000 */
[----:B------:R-:W-:Y:S02]  /*7da0*/  ISETP.LT.OR P0, PT, R169, 0x9, P0 ;  /* 0x00000009a900780c */ /* 0x000fe40000701670 */
[----:B------:R-:W-:Y:S02]  /*7db0*/  ISETP.GT.AND P1, PT, R2, 0x8, !P1 ;  /* 0x000000080200780c */ /* 0x000fe40004f24270 */
[----:B------:R-:W-:Y:S02]  /*7dc0*/  P2R R199, PR, RZ, 0x10 ;  /* 0x00000010ffc77803 */ /* 0x000fe40000000000 */
[----:B------:R-:W-:Y:S02]  /*7dd0*/  FSEL R194, R16, -INF , !P0 ;  /* 0xff80000010c27808 */ /* 0x000fe40004000000 */
[----:B------:R-:W-:Y:S02]  /*7de0*/  ISETP.GT.AND P0, PT, R2, 0x9, !P5 ;  /* 0x000000090200780c */ /* 0x000fe40006f04270 */
[C---:B------:R-:W-:Y:S02]  /*7df0*/  ISETP.LT.OR P1, PT, R168.reuse, 0x9, P1 ;  /* 0x00000009a800780c */ /* 0x040fe40000f21670 */
[----:B------:R-:W-:Y:S02]  /*7e00*/  ISETP.GE.AND P4, PT, R3, 0x11, PT ;  /* 0x000000110300780c */ /* 0x000fe40003f86270 */
[----:B------:R-:W-:Y:S02]  /*7e10*/  ISETP.LT.OR P0, PT, R168, 0xa, P0 ;  /* 0x0000000aa800780c */ /* 0x000fe40000701670 */
[----:B------:R-:W-:Y:S02]  /*7e20*/  FSEL R196, R18, -INF , !P1 ;  /* 0xff80000012c47808 */ /* 0x000fe40004800000 */
[----:B------:R-:W-:Y:S02]  /*7e30*/  ISETP.GT.AND P1, PT, R0, 0x10, !P4 ;  /* 0x000000100000780c */ /* 0x000fe40006724270 */
[----:B------:R-:W-:Y:S02]  /*7e40*/  P2R R198, PR, RZ, 0x8 ;  /* 0x00000008ffc67803 */ /* 0x000fe40000000000 */
[----:B------:R-:W-:Y:S02]  /*7e50*/  FSEL R197, R19, -INF , !P0 ;  /* 0xff80000013c57808 */ /* 0x000fe40004000000 */
[----:B------:R-:W-:Y:S02]  /*7e60*/  ISETP.LT.OR P0, PT, R169, 0x11, P1 ;  /* 0x00000011a900780c */ /* 0x000fe40000f01670 */
[C---:B------:R-:W-:Y:S02]  /*7e70*/  ISETP.GE.AND P3, PT, R3.reuse, 0x12, PT ;  /* 0x000000120300780c */ /* 0x040fe40003f66270 */
        /* <DEDUP_REMOVED lines=8> */
[----:B------:R-:W-:Y:S02]  /*7f00*/  ISETP.LT.OR P0, PT, R168, 0x11, P0 ;  /* 0x00000011a800780c */ /* 0x000fe40000701670 */
[----:B------:R-:W-:Y:S02]  /*7f10*/  ISETP.GT.AND P2, PT, R0, 0x9, !P5 ;  /* 0x000000090000780c */ /* 0x000fe40006f44270 */
[----:B------:R-:W-:Y:S02]  /*7f20*/  FSEL R202, R22, -INF , !P0 ;  /* 0xff80000016ca7808 */ /* 0x000fe40004000000 */
[----:B------:R-:W-:Y:S02]  /*7f30*/  ISETP.GT.AND P0, PT, R2, 0x11, !P3 ;  /* 0x000000110200780c */ /* 0x000fe40005f04270 */
[----:B------:R-:W-:Y:S02]  /*7f40*/  ISETP.LT.OR P2, PT, R169, 0xa, P2 ;  /* 0x0000000aa900780c */ /* 0x000fe40001741670 */
[----:B------:R-:W-:Y:S02]  /*7f50*/  ISETP.LT.OR P0, PT, R168, 0x12, P0 ;  /* 0x00000012a800780c */ /* 0x000fe40000701670 */
[----:B------:R-:W-:Y:S02]  /*7f60*/  FSEL R195, R17, -INF , !P2 ;  /* 0xff80000011c37808 */ /* 0x000fe40005000000 */
        /* <DEDUP_REMOVED lines=14> */
[----:B------:R-:W-:Y:S02]  /*8050*/  P2R R23, PR, RZ, 0x10 ;  /* 0x00000010ff177803 */ /* 0x000fe40000000000 */
        /* <DEDUP_REMOVED lines=14> */
[----:B------:R-:W-:Y:S02]  /*8140*/  P2R R22, PR, RZ, 0x8 ;  /* 0x00000008ff167803 */ /* 0x000fe40000000000 */
[----:B------:R-:W-:Y:S02]  /*8150*/  FSEL R218, R37, -INF , !P0 ;  /* 0xff80000025da7808 */ /* 0x000fe40004000000 */
[----:B------:R-:W-:Y:S04]  /*8160*/  ISETP.GT.AND P0, PT, R2, 0x20, !P1 ;  /* 0x000000200200780c */ /* 0x000fe80004f04270 */
[----:B------:R-:W-:Y:S04]  /*8170*/  ISETP.LT.OR P0, PT, R168, 0x21, P0 ;  /* 0x00000021a800780c */ /* 0x000fe80000701670 */
[----:B------:R-:W-:Y:S02]  /*8180*/  FSEL R219, R38, -INF , !P0 ;  /* 0xff80000026db7808 */ /* 0x000fe40004000000 */
[----:B------:R-:W-:Y:S04]  /*8190*/  ISETP.GT.AND P0, PT, R2, 0x21, !P6 ;  /* 0x000000210200780c */ /* 0x000fe80007704270 */
[----:B------:R-:W-:Y:S04]  /*81a0*/  ISETP.LT.OR P0, PT, R168, 0x22, P0 ;  /* 0x00000022a800780c */ /* 0x000fe80000701670 */
[----:B------:R-:W-:Y:S02]  /*81b0*/  FSEL R220, R39, -INF , !P0 ;  /* 0xff80000027dc7808 */ /* 0x000fe40004000000 */
[----:B------:R-:W-:Y:S04]  /*81c0*/  ISETP.GT.AND P0, PT, R0, RZ, !P3 ;  /* 0x000000ff0000720c */ /* 0x000fe80005f04270 */
[C---:B------:R-:W-:Y:S04]  /*81d0*/  ISETP.LT.OR P0, PT, R169.reuse, 0x1, P0 ;  /* 0x00000001a900780c */ /* 0x040fe80000701670 */
[----:B------:R-:W-:Y:S02]  /*81e0*/  FSEL R16, R4, -INF , !P0 ;  /* 0xff80000004107808 */ /* 0x000fe40004000000 */
[----:B------:R-:W-:Y:S01]  /*81f0*/  ISETP.GT.AND P0, PT, R0, 0x1, !P4 ;  /* 0x000000010000780c */ /* 0x000fe20006704270 */
[----:B------:R-:W1:Y:S03]  /*8200*/  SHFL.IDX PT, R4, R173, 0x3, 0x1c1f ;  /* 0x007c1f00ad047f89 */ /* 0x000e6600000e0000 */
[----:B------:R-:W-:Y:S04]  /*8210*/  ISETP.LT.OR P0, PT, R169, 0x2, P0 ;  /* 0x00000002a900780c */ /* 0x000fe80000701670 */
[----:B------:R-:W-:Y:S02]  /*8220*/  FSEL R5, R5, -INF , !P0 ;  /* 0xff80000005057808 */ /* 0x000fe40004000000 */
[----:B------:R-:W-:Y:S04]  /*8230*/  ISETP.GT.AND P0, PT, R2, 0x1, !P4 ;  /* 0x000000010200780c */ /* 0x000fe80006704270 */
[----:B------:R-:W-:Y:S04]  /*8240*/  ISETP.LT.OR P0, PT, R168, 0x2, P0 ;  /* 0x00000002a800780c */ /* 0x000fe80000701670 */
[----:B------:R-:W-:Y:S02]  /*8250*/  FSEL R19, R7, -INF , !P0 ;  /* 0xff80000007137808 */ /* 0x000fe40004000000 */
[----:B------:R-:W-:Y:S04]  /*8260*/  ISETP.GT.AND P0, PT, R2, RZ, !P3 ;  /* 0x000000ff0200720c */ /* 0x000fe80005f04270 */
        /* <DEDUP_REMOVED lines=8> */
[----:B------:R-:W-:Y:S04]  /*82f0*/  ISETP.LT.OR P2, PT, R169, 0x2a, P2 ;  /* 0x0000002aa900780c */ /* 0x000fe80001741670 */
[----:B------:R-:W-:Y:S02]  /*8300*/  FSEL R222, R49, -INF , !P2 ;  /* 0xff80000031de7808 */ /* 0x000fe40005000000 */
[----:B------:R-:W-:Y:S04]  /*8310*/  ISETP.GT.AND P2, PT, R2, 0x28, !P5 ;  /* 0x000000280200780c */ /* 0x000fe80006f44270 */
[----:B------:R-:W-:Y:S04]  /*8320*/  ISETP.LT.OR P2, PT, R168, 0x29, P2 ;  /* 0x00000029a800780c */ /* 0x000fe80001741670 */
[----:B------:R-:W-:Y:S02]  /*8330*/  FSEL R223, R50, -INF , !P2 ;  /* 0xff80000032df7808 */ /* 0x000fe40005000000 */
[----:B------:R-:W-:Y:S01]  /*8340*/  ISETP.GT.AND P2, PT, R2, 0x29, !P0 ;  /* 0x000000290200780c */ /* 0x000fe20004744270 */
[----:B------:R-:W-:Y:S03]  /*8350*/  IMAD.IADD R2, R174, 0x1, R4 ;  /* 0x00000001ae027824 */ /* 0x000fe600078e0204 */
[----:B------:R-:W-:Y:S04]  /*8360*/  ISETP.LT.OR P2, PT, R168, 0x2a, P2 ;  /* 0x0000002aa800780c */ /* 0x000fe80001741670 */
[----:B------:R-:W-:Y:S02]  /*8370*/  FSEL R246, R51, -INF , !P2 ;  /* 0xff80000033f67808 */ /* 0x000fe40005000000 */
[----:B------:R-:W-:Y:S02]  /*8380*/  ISETP.GT.AND P2, PT, R165, 0x1, !P4 ;  /* 0x00000001a500780c */ /* 0x000fe40006744270 */
[----:B------:R-:W-:Y:S02]  /*8390*/  ISETP.NE.AND P4, PT, R20, RZ, PT ;  /* 0x000000ff1400720c */ /* 0x000fe40003f85270 */
        /* <DEDUP_REMOVED lines=22> */
[----:B------:R-:W-:Y:S02]  /*8500*/  ISETP.GT.AND P2, PT, R165, 0x19, !P4 ;  /* 0x00000019a500780c */ /* 0x000fe40006744270 */
[----:B------:R-:W-:Y:S02]  /*8510*/  ISETP.NE.AND P4, PT, R199, RZ, PT ;  /* 0x000000ffc700720c */ /* 0x000fe40003f85270 */
        /* <DEDUP_REMOVED lines=11> */
[----:B------:R-:W-:Y:S02]  /*85d0*/  ISETP.GT.AND P2, PT, R165, RZ, !P3 ;  /* 0x000000ffa500720c */ /* 0x000fe40005f44270 */
[----:B------:R-:W-:Y:S02]  /*85e0*/  ISETP.NE.AND P3, PT, R198, RZ, PT ;  /* 0x000000ffc600720c */ /* 0x000fe40003f65270 */
        /* <DEDUP_REMOVED lines=22> */
.L_x_1820:
[----:B------:R-:W-:Y:S04]  /*8750*/  MOV R7, c[0x0][0x32c] ;  /* 0x0000cb0000077a02 */ /* 0x000fe80000000f00 */
[----:B------:R-:W-:Y:S11]  /*8760*/  ISETP.NE.AND P2, PT, R7, 0x1, PT ;  /* 0x000000010700780c */ /* 0x000ff60003f45270 */
[----:B------:R-:W-:Y:S02]  /*8770*/  @!UPT UIADD3 URZ, URZ, URZ, URZ ;  /* 0x0000003f3f3ff290 */ /* 0x000fe4000fffe03f */
[----:B------:R-:W-:Y:S05]  /*8780*/  @P2 IMAD.HI.U32 R7, R4, c[0x0][0x330], RZ ;  /* 0x0000cc0004072a27 */ /* 0x000fea00078e00ff */
[----:B------:R-:W-:Y:S02]  /*8790*/  @P2 SHF.R.U32.HI R4, RZ, c[0x0][0x334], R7 ;  /* 0x0000cd00ff042a19 */ /* 0x000fe40000011607 */
.L_x_1821:
[----:B------:R-:W-:Y:S05]  /*87a0*/  BSYNC B0 ;  /* 0x0000000000007941 */ /* 0x000fea0003800000 */
.L_x_1819:
[----:B------:R-:W-:Y:S04]  /*87b0*/  IMAD.IADD R3, R3, 0x1, -R210 ;  /* 0x0000000103037824 */ /* 0x000fe800078e0ad2 */
[----:B------:R-:W-:Y:S05]  /*87c0*/  IMAD R4, R4, c[0x0][0x32c], R3 ;  /* 0x0000cb0004047a24 */ /* 0x000fea00078e0203 */
[----:B------:R-:W-:Y:S02]  /*87d0*/  IADD3 R3, R4, c[0x0][0x32c], RZ ;  /* 0x0000cb0004037a10 */ /* 0x000fe40007ffe0ff */
[----:B------:R-:W-:Y:S02]  /*87e0*/  IMNMX R0, R0, R4, !PT ;  /* 0x0000000400007217 */ /* 0x000fe40007800200 */
[----:B------:R-:W-:Y:S02]  /*87f0*/  IMNMX R2, R2, R3, PT ;  /* 0x0000000302027217 */ /* 0x000fe40003800200 */
.L_x_1818:
[----:B------:R-:W-:Y:S01]  /*8800*/  FMNMX.FTZ R169, R16, R164, !PT ;  /* 0x000000a410a97209 */ /* 0x000fe20007810000 */
[----:B------:R-:W-:Y:S01]  /*8810*/  LDSM.16.MT88.4 R36, [R226+0x100] ;  /* 0x00010000e224783b */ /* 0x000fe20000004200 */
[----:B------:R-:W-:Y:S02]  /*8820*/  ISETP.NE.AND P2, PT, R22, RZ, PT ;  /* 0x000000ff1600720c */ /* 0x000fe40003f45270 */
[----:B------:R-:W-:Y:S02]  /*8830*/  FMNMX.FTZ R169, R5, R169, !PT ;  /* 0x000000a905a97209 */ /* 0x000fe40007810000 */
[----:B------:R-:W-:Y:S02]  /*8840*/  ISETP.GT.AND P2, PT, R0, RZ, !P2 ;  /* 0x000000ff0000720c */ /* 0x000fe40005744270 */
[----:B------:R-:W-:Y:S02]  /*8850*/  FMNMX.FTZ R169, R194, R169, !PT ;  /* 0x000000a9c2a97209 */ /* 0x000fe40007810000 */
[----:B------:R-:W-:Y:S02]  /*8860*/  ISETP.LT.OR P2, PT, R2, 0x1, P2 ;  /* 0x000000010200780c */ /* 0x000fe40001741670 */
[----:B------:R-:W-:Y:S02]  /*8870*/  FMNMX.FTZ R169, R195, R169, !PT ;  /* 0x000000a9c3a97209 */ /* 0x000fe40007810000 */
[----:B------:R-:W-:Y:S02]  /*8880*/  FSEL R10, R10, -INF , !P2 ;  /* 0xff8000000a0a7808 */ /* 0x000fe40005000000 */
[----:B------:R-:W-:Y:S02]  /*8890*/  FMNMX.FTZ R169, R200, R169, !PT ;  /* 0x000000a9c8a97209 */ /* 0x000fe40007810000 */
[----:B------:R-:W-:Y:S02]  /*88a0*/  ISETP.NE.AND P2, PT, R21, RZ, PT ;  /* 0x000000ff1500720c */ /* 0x000fe40003f45270 */
[----:B------:R-:W-:Y:S02]  /*88b0*/  FMNMX.FTZ R169, R201, R169, !PT ;  /* 0x000000a9c9a97209 */ /* 0x000fe40007810000 */
[----:B------:R-:W-:Y:S02]  /*88c0*/  ISETP.GT.AND P2, PT, R0, 0x1, !P2 ;  /* 0x000000010000780c */ /* 0x000fe40005744270 */
        /* <DEDUP_REMOVED lines=12> */
[----:B------:R-:W-:Y:S01]  /*8990*/  ISETP.NE.AND P2, PT, R192, RZ, PT ;  /* 0x000000ffc000720c */ /* 0x000fe20003f45270 */
[----:B------:R-:W1:Y:S01]  /*89a0*/  SHFL.BFLY PT, R7, R169, 0x2, 0x1f ;  /* 0x0c401f00a9077f89 */ /* 0x000e6200000e0000 */
        /* <DEDUP_REMOVED lines=14> */
[----:B-1----:R-:W-:Y:S02]  /*8a90*/  FMNMX.FTZ R169, R169, R7, !PT ;  /* 0x00000007a9a97209 */ /* 0x002fe40007810000 */
[----:B------:R-:W-:Y:S02]  /*8aa0*/  ISETP.GT.AND P2, PT, R0, 0x11, !P2 ;  /* 0x000000110000780c */ /* 0x000fe40005744270 */
[----:B------:R-:W-:Y:S01]  /*8ab0*/  FMNMX.FTZ R3, R208, R3, !PT ;  /* 0x00000003d0037209 */ /* 0x000fe20007810000 */
[----:B------:R-:W1:Y:S01]  /*8ac0*/  SHFL.BFLY PT, R7, R169, 0x1, 0x1f ;  /* 0x0c201f00a9077f89 */ /* 0x000e6200000e0000 */
        /* <DEDUP_REMOVED lines=14> */
[----:B------:R-:W-:Y:S02]  /*8bb0*/  ISETP.LT.OR P2, PT, R2, 0x1a, P2 ;  /* 0x0000001a0200780c */ /* 0x000fe40001741670 */
[----:B------:R-:W-:Y:S01]  /*8bc0*/  FMNMX.FTZ R3, R246, R3, !PT ;  /* 0x00000003f6037209 */ /* 0x000fe20007810000 */
[----:B------:R-:W-:Y:S01]  /*8bd0*/  FMUL.FTZ R173, R169, c[0x0][0x2d0] ;  /* 0x0000b400a9ad7a20 */ /* 0x000fe20000410000 */
[----:B------:R-:W-:Y:S02]  /*8be0*/  FSEL R198, R31, -INF , !P2 ;  /* 0xff8000001fc67808 */ /* 0x000fe40005000000 */
[----:B------:R-:W-:Y:S01]  /*8bf0*/  FSETP.NEU.FTZ.AND P2, PT, R169, -INF , PT ;  /* 0xff800000a900780b */ /* 0x000fe20003f5d000 */
[----:B------:R-:W1:Y:S01]  /*8c00*/  SHFL.BFLY PT, R168, R3, 0x2, 0x1f ;  /* 0x0c401f0003a87f89 */ /* 0x000e6200000e0000 */
[----:B------:R-:W-:Y:S02]  /*8c10*/  FMNMX.FTZ R4, R20, R4, !PT ;  /* 0x0000000414047209 */ /* 0x000fe40007810000 */
[----:B------:R-:W-:Y:S02]  /*8c20*/  FSEL R173, R173, RZ, P2 ;  /* 0x000000ffadad7208 */ /* 0x000fe40001000000 */
[----:B------:R-:W-:Y:S02]  /*8c30*/  FMNMX.FTZ R4, R12, R4, !PT ;  /* 0x000000040c047209 */ /* 0x000fe40007810000 */
[----:B------:R-:W-:Y:S01]  /*8c40*/  ISETP.GT.AND P1, PT, R0, 0x20, !P1 ;  /* 0x000000200000780c */ /* 0x000fe20004f24270 */
[--C-:B------:R-:W-:Y:S01]  /*8c50*/  FFMA.FTZ R5, R5, c[0x0][0x2d0], -R173.reuse ;  /* 0x0000b40005057a23 */ /* 0x100fe200000108ad */
[----:B------:R-:W-:Y:S01]  /*8c60*/  FMNMX.FTZ R4, R13, R4, !PT ;  /* 0x000000040d047209 */ /* 0x000fe20007810000 */
[--C-:B------:R-:W-:Y:S01]  /*8c70*/  FFMA.FTZ R16, R16, c[0x0][0x2d0], -R173.reuse ;  /* 0x0000b40010107a23 */ /* 0x100fe200000108ad */
[----:B------:R-:W-:Y:S01]  /*8c80*/  ISETP.LT.OR P1, PT, R2, 0x21, P1 ;  /* 0x000000210200780c */ /* 0x000fe20000f21670 */
[----:B------:R2:W-:Y:S01]  /*8c90*/  MUFU.EX2 R24, R5 ;  /* 0x0000000500187308 */ /* 0x0005e20000000800 */
[----:B------:R-:W-:Y:S02]  /*8ca0*/  FMNMX.FTZ R4, R206, R4, !PT ;  /* 0x00000004ce047209 */ /* 0x000fe40007810000 */
[----:B------:R-:W-:Y:S02]  /*8cb0*/  FSEL R216, R42, -INF , !P1 ;  /* 0xff8000002ad87808 */ /* 0x000fe40004800000 */
[----:B------:R-:W-:Y:S02]  /*8cc0*/  FMNMX.FTZ R4, R207, R4, !PT ;  /* 0x00000004cf047209 */ /* 0x000fe40007810000 */
[C---:B------:R-:W-:Y:S02]  /*8cd0*/  ISETP.GT.AND P6, PT, R0.reuse, 0x21, !P6 ;  /* 0x000000210000780c */ /* 0x040fe400077c4270 */
[----:B------:R-:W-:Y:S01]  /*8ce0*/  FMNMX.FTZ R4, R211, R4, !PT ;  /* 0x00000004d3047209 */ /* 0x000fe20007810000 */
[----:B------:R-:W3:Y:S01]  /*8cf0*/  MUFU.EX2 R45, R16 ;  /* 0x00000010002d7308 */ /* 0x000ee20000000800 */
[----:B------:R-:W-:Y:S02]  /*8d00*/  ISETP.GT.AND P5, PT, R0, 0x28, !P5 ;  /* 0x000000280000780c */ /* 0x000fe40006fa4270 */
        /* <DEDUP_REMOVED lines=8> */
[----:B--2---:R-:W-:Y:S01]  /*8d90*/  FMNMX.FTZ R5, R14, R4, !PT ;  /* 0x000000040e057209 */ /* 0x004fe20007810000 */
[--C-:B------:R-:W-:Y:S01]  /*8da0*/  FFMA.FTZ R4, R194, c[0x0][0x2d0], -R173.reuse ;  /* 0x0000b400c2047a23 */ /* 0x100fe200000108ad */
[----:B------:R-:W-:Y:S02]  /*8db0*/  FMNMX.FTZ R3, R248, R3, !PT ;  /* 0x00000003f8037209 */ /* 0x000fe40007810000 */
[----:B------:R-:W-:Y:S01]  /*8dc0*/  FMNMX.FTZ R5, R15, R5, !PT ;  /* 0x000000050f057209 */ /* 0x000fe20007810000 */
[----:B------:R2:W-:Y:S01]  /*8dd0*/  MUFU.EX2 R25, R4 ;  /* 0x0000000400197308 */ /* 0x0005e20000000800 */
[----:B------:R-:W-:Y:S01]  /*8de0*/  ISETP.GT.AND P0, PT, R0, 0x29, !P0 ;  /* 0x000000290000780c */ /* 0x000fe20004704270 */
[----:B------:R-:W4:Y:S01]  /*8df0*/  SHFL.BFLY PT, R9, R3, 0x2, 0x1f ;  /* 0x0c401f0003097f89 */ /* 0x000f2200000e0000 */
[C---:B------:R-:W-:Y:S02]  /*8e00*/  ISETP.LT.OR P6, PT, R2.reuse, 0x22, P6 ;  /* 0x000000220200780c */ /* 0x040fe400037c1670 */
[----:B------:R-:W-:Y:S02]  /*8e10*/  ISETP.LT.OR P5, PT, R2, 0x29, P5 ;  /* 0x000000290200780c */ /* 0x000fe40002fa1670 */
[----:B------:R-:W-:Y:S02]  /*8e20*/  FSEL R214, R43, -INF , !P6 ;  /* 0xff8000002bd67808 */ /* 0x000fe40007000000 */
[----:B------:R-:W-:Y:S02]  /*8e30*/  FSEL R215, R46, -INF , !P5 ;  /* 0xff8000002ed77808 */ /* 0x000fe40006800000 */
[----:B------:R-:W-:Y:S02]  /*8e40*/  ISETP.LT.OR P0, PT, R2, 0x2a, P0 ;  /* 0x0000002a0200780c */ /* 0x000fe40000701670 */
[----:B-1----:R-:W-:Y:S02]  /*8e50*/  FMNMX.FTZ R168, R168, R7, !PT ;  /* 0x00000007a8a87209 */ /* 0x002fe40007810000 */
[----:B------:R-:W-:Y:S02]  /*8e60*/  FSEL R172, R47, -INF , !P0 ;  /* 0xff8000002fac7808 */ /* 0x000fe40004000000 */
[C---:B------:R-:W-:Y:S01]  /*8e70*/  FSETP.NEU.FTZ.AND P1, PT, R168.reuse, -INF , PT ;  /* 0xff800000a800780b */ /* 0x040fe20003f3d000 */
[----:B------:R-:W-:Y:S01]  /*8e80*/  FMUL.FTZ R174, R168, c[0x0][0x2d0] ;  /* 0x0000b400a8ae7a20 */ /* 0x000fe20000410000 */
[----:B---3--:R-:W-:Y:S04]  /*8e90*/  F2FP.PACK_AB R192, R24, R45 ;  /* 0x0000002d18c0723e */ /* 0x008fe800000000ff */
[----:B------:R-:W-:Y:S02]  /*8ea0*/  FSEL R174, R174, RZ, P1 ;  /* 0x000000ffaeae7208 */ /* 0x000fe40000800000 */
[----:B--2---:R-:W-:Y:S01]  /*8eb0*/  FMNMX.FTZ R4, R199, R5, !PT ;  /* 0x00000005c7047209 */ /* 0x004fe20007810000 */
[----:B------:R-:W-:Y:S01]  /*8ec0*/  FFMA.FTZ R5, R195, c[0x0][0x2d0], -R173 ;  /* 0x0000b400c3057a23 */ /* 0x000fe200000108ad */
[----:B----4-:R-:W-:Y:S01]  /*8ed0*/  FMNMX.FTZ R3, R3, R9, !PT ;  /* 0x0000000903037209 */ /* 0x010fe20007810000 */
[--C-:B------:R-:W-:Y:S01]  /*8ee0*/  FFMA.FTZ R0, R19, c[0x0][0x2d0], -R174.reuse ;  /* 0x0000b40013007a23 */ /* 0x100fe200000108ae */
[----:B------:R-:W-:Y:S01]  /*8ef0*/  FMNMX.FTZ R4, R210, R4, !PT ;  /* 0x00000004d2047209 */ /* 0x000fe20007810000 */
[----:B------:R1:W2:Y:S02]  /*8f00*/  MUFU.EX2 R33, R5 ;  /* 0x0000000500217308 */ /* 0x0002a40000000800 */
[----:B------:R-:W3:Y:S08]  /*8f10*/  SHFL.BFLY PT, R167, R3, 0x1, 0x1f ;  /* 0x0c201f0003a77f89 */ /* 0x000ef000000e0000 */
[----:B------:R-:W4:Y:S01]  /*8f20*/  MUFU.EX2 R28, R0 ;  /* 0x00000000001c7308 */ /* 0x000f220000000800 */
[----:B-1----:R-:W-:Y:S01]  /*8f30*/  FMNMX.FTZ R5, R213, R4, !PT ;  /* 0x00000004d5057209 */ /* 0x002fe20007810000 */
[--C-:B------:R-:W-:Y:S01]  /*8f40*/  FFMA.FTZ R4, R6, c[0x0][0x2d0], -R174.reuse ;  /* 0x0000b40006047a23 */ /* 0x100fe200000108ae */
[----:B---3--:R-:W-:Y:S01]  /*8f50*/  FMNMX.FTZ R167, R3, R167, !PT ;  /* 0x000000a703a77209 */ /* 0x008fe20007810000 */
[--C-:B------:R-:W-:Y:S01]  /*8f60*/  FFMA.FTZ R3, R197, c[0x0][0x2d0], -R174.reuse ;  /* 0x0000b400c5037a23 */ /* 0x100fe200000108ae */
[----:B------:R-:W-:Y:S05]  /*8f70*/  FMNMX.FTZ R5, R198, R5, !PT ;  /* 0x00000005c6057209 */ /* 0x000fea0007810000 */
[----:B------:R1:W3:Y:S01]  /*8f80*/  MUFU.EX2 R44, R4 ;  /* 0x00000004002c7308 */ /* 0x0002e20000000800 */
[C---:B------:R-:W-:Y:S01]  /*8f90*/  FSETP.NEU.FTZ.AND P0, PT, R167.reuse, -INF , PT ;  /* 0xff800000a700780b */ /* 0x040fe20003f1d000 */
[----:B------:R-:W-:Y:S01]  /*8fa0*/  FMUL.FTZ R175, R167, c[0x0][0x2d0] ;  /* 0x0000b400a7af7a20 */ /* 0x000fe20000410000 */
[----:B--2---:R-:W-:Y:S02]  /*8fb0*/  F2FP.PACK_AB R194, R33, R25 ;  /* 0x0000001921c2723e */ /* 0x004fe400000000ff */
[----:B----4-:R-:W-:Y:S02]  /*8fc0*/  MOV R197, R28 ;  /* 0x0000001c00c57202 */ /* 0x010fe40000000f00 */
[----:B------:R-:W-:Y:S05]  /*8fd0*/  FSEL R175, R175, RZ, P0 ;  /* 0x000000ffafaf7208 */ /* 0x000fea0000000000 */
[--C-:B------:R-:W-:Y:S04]  /*8fe0*/  FFMA.FTZ R8, R8, c[0x0][0x2d0], -R175.reuse ;  /* 0x0000b40008087a23 */ /* 0x100fe800000108af */
[----:B------:R-:W-:Y:S01]  /*8ff0*/  MUFU.EX2 R42, R8 ;  /* 0x00000008002a7308 */ /* 0x000fe20000000800 */
[----:B-1----:R-:W-:Y:S09]  /*9000*/  FMNMX.FTZ R4, R216, R5, !PT ;  /* 0x00000005d8047209 */ /* 0x002ff20007810000 */
[----:B------:R1:W-:Y:S01]  /*9010*/  MUFU.EX2 R5, R3 ;  /* 0x0000000300057308 */ /* 0x0003e20000000800 */
[----:B---3--:R-:W-:Y:S02]  /*9020*/  F2FP.PACK_AB R193, R197, R44 ;  /* 0x0000002cc5c1723e */ /* 0x008fe400000000ff */
[----:B------:R-:W-:Y:S01]  /*9030*/  FMNMX.FTZ R2, R214, R4, !PT ;  /* 0x00000004d6027209 */ /* 0x000fe20007810000 */
[--C-:B------:R-:W-:Y:S03]  /*9040*/  FFMA.FTZ R4, R12, c[0x0][0x2d0], -R175.reuse ;  /* 0x0000b4000c047a23 */ /* 0x100fe600000108af */
[----:B------:R-:W-:Y:S01]  /*9050*/  FMNMX.FTZ R0, R215, R2, !PT ;  /* 0x00000002d7007209 */ /* 0x000fe20007810000 */
[----:B------:R-:W-:Y:S02]  /*9060*/  FFMA.FTZ R2, R196, c[0x0][0x2d0], -R174 ;  /* 0x0000b400c4027a23 */ /* 0x000fe400000108ae */
[----:B------:R-:W-:Y:S01]  /*9070*/  MUFU.EX2 R6, R4 ;  /* 0x0000000400067308 */ /* 0x000fe20000000800 */
[----:B------:R-:W-:Y:S09]  /*9080*/  FMNMX.FTZ R0, R172, R0, !PT ;  /* 0x00000000ac007209 */ /* 0x000ff20007810000 */
[----:B------:R2:W-:Y:S01]  /*9090*/  MUFU.EX2 R196, R2 ;  /* 0x0000000200c47308 */ /* 0x0005e20000000800 */
[--C-:B-1----:R-:W-:Y:S02]  /*90a0*/  FFMA.FTZ R3, R20, c[0x0][0x2d0], -R175.reuse ;  /* 0x0000b40014037a23 */ /* 0x102fe400000108af */
[----:B------:R-:W-:Y:S07]  /*90b0*/  LDSM.16.MT88.4 R20, [R225+0x100] ;  /* 0x00010000e114783b */ /* 0x000fee0000004200 */
[----:B------:R1:W-:Y:S01]  /*90c0*/  MUFU.EX2 R34, R3 ;  /* 0x0000000300227308 */ /* 0x0003e20000000800 */
[----:B--2---:R-:W1:Y:S02]  /*90d0*/  SHFL.BFLY PT, R2, R0, 0x2, 0x1f ;  /* 0x0c401f0000027f89 */ /* 0x004e6400000e0000 */
[----:B-1----:R-:W-:Y:S01]  /*90e0*/  FMNMX.FTZ R3, R0, R2, !PT ;  /* 0x0000000200037209 */ /* 0x002fe20007810000 */
[----:B------:R-:W-:Y:S01]  /*90f0*/  FFMA.FTZ R2, R13, c[0x0][0x2d0], -R175 ;  /* 0x0000b4000d027a23 */ /* 0x000fe200000108af */
[----:B------:R-:W-:Y:S05]  /*9100*/  FSEL R0, R169, RZ, P2 ;  /* 0x000000ffa9007208 */ /* 0x000fea0001000000 */
[----:B------:R1:W-:Y:S01]  /*9110*/  MUFU.EX2 R40, R2 ;  /* 0x0000000200287308 */ /* 0x0003e20000000800 */
[----:B------:R-:W2:Y:S01]  /*9120*/  SHFL.BFLY PT, R4, R3, 0x1, 0x1f ;  /* 0x0c201f0003047f89 */ /* 0x000ea200000e0000 */
[----:B------:R-:W-:Y:S04]  /*9130*/  FADD.FTZ R0, -R0, R164 ;  /* 0x000000a400007221 */ /* 0x000fe80000010100 */
[----:B------:R-:W-:Y:S04]  /*9140*/  FMUL.FTZ R0, R0, c[0x0][0x2d0] ;  /* 0x0000b40000007a20 */ /* 0x000fe80000410000 */
[----:B------:R3:W4:Y:S01]  /*9150*/  MUFU.EX2 R165, R0 ;  /* 0x0000000000a57308 */ /* 0x0007220000000800 */
[----:B-1----:R-:W-:Y:S02]  /*9160*/  FSEL R2, R168, RZ, P1 ;  /* 0x000000ffa8027208 */ /* 0x002fe40000800000 */
[----:B--2---:R-:W-:Y:S03]  /*9170*/  FMNMX.FTZ R3, R3, R4, !PT ;  /* 0x0000000403037209 */ /* 0x004fe60007810000 */
[----:B------:R-:W-:Y:S02]  /*9180*/  FADD.FTZ R2, -R2, R166 ;  /* 0x000000a602027221 */ /* 0x000fe40000010100 */
[----:B------:R-:W-:Y:S02]  /*9190*/  FMUL.FTZ R166, R3, c[0x0][0x2d0] ;  /* 0x0000b40003a67a20 */ /* 0x000fe40000410000 */
[----:B------:R-:W-:Y:S01]  /*91a0*/  FMUL.FTZ R2, R2, c[0x0][0x2d0] ;  /* 0x0000b40002027a20 */ /* 0x000fe20000410000 */
[----:B---3--:R-:W-:Y:S01]  /*91b0*/  FSEL R0, R167, RZ, P0 ;  /* 0x000000ffa7007208 */ /* 0x008fe20000000000 */
[----:B----4-:R-:W-:Y:S01]  /*91c0*/  FMUL.FTZ R16, R165, R188 ;  /* 0x000000bca5107220 */ /* 0x010fe20000410000 */
[----:B------:R-:W-:Y:S01]  /*91d0*/  FSETP.NEU.FTZ.AND P0, PT, R3, -INF , PT ;  /* 0xff8000000300780b */ /* 0x000fe20003f1d000 */
[----:B------:R-:W1:Y:S01]  /*91e0*/  MUFU.EX2 R164, R2 ;  /* 0x0000000200a47308 */ /* 0x000e620000000800 */
[C---:B------:R-:W-:Y:S01]  /*91f0*/  FMUL.FTZ R17, R165.reuse, R189 ;  /* 0x000000bda5117220 */ /* 0x040fe20000410000 */
[----:B------:R-:W-:Y:S01]  /*9200*/  MOV R189, R40 ;  /* 0x0000002800bd7202 */ /* 0x000fe20000000f00 */
[----:B------:R-:W-:Y:S01]  /*9210*/  FADD.FTZ R0, -R0, R170 ;  /* 0x000000aa00007221 */ /* 0x000fe20000010100 */
[----:B------:R-:W-:Y:S01]  /*9220*/  FSEL R166, R166, RZ, P0 ;  /* 0x000000ffa6a67208 */ /* 0x000fe20000000000 */
[C---:B------:R-:W-:Y:S01]  /*9230*/  FMUL.FTZ R32, R165.reuse, R144 ;  /* 0x00000090a5207220 */ /* 0x040fe20000410000 */
[----:B------:R-:W-:Y:S01]  /*9240*/  MOV R170, R6 ;  /* 0x0000000600aa7202 */ /* 0x000fe20000000f00 */
[----:B------:R-:W-:Y:S01]  /*9250*/  FMUL.FTZ R0, R0, c[0x0][0x2d0] ;  /* 0x0000b40000007a20 */ /* 0x000fe20000410000 */
[----:B------:R-:W-:Y:S01]  /*9260*/  MOV R144, R33 ;  /* 0x0000002100907202 */ /* 0x000fe20000000f00 */
[--C-:B------:R-:W-:Y:S02]  /*9270*/  FFMA.FTZ R4, R14, c[0x0][0x2d0], -R166.reuse ;  /* 0x0000b4000e047a23 */ /* 0x100fe400000108a6 */
[----:B------:R2:W3:Y:S01]  /*9280*/  MUFU.EX2 R2, R0 ;  /* 0x0000000000027308 */ /* 0x0004e20000000800 */
[C---:B------:R-:W-:Y:S01]  /*9290*/  FMUL.FTZ R33, R165.reuse, R145 ;  /* 0x00000091a5217220 */ /* 0x040fe20000410000 */
[----:B------:R-:W-:Y:S01]  /*92a0*/  MOV R145, R45 ;  /* 0x0000002d00917202 */ /* 0x000fe20000000f00 */
[C---:B------:R-:W-:Y:S02]  /*92b0*/  FMUL.FTZ R48, R165.reuse, R160 ;  /* 0x000000a0a5307220 */ /* 0x040fe40000410000 */
[C---:B------:R-:W-:Y:S02]  /*92c0*/  FMUL.FTZ R49, R165.reuse, R161 ;  /* 0x000000a1a5317220 */ /* 0x040fe40000410000 */
[C---:B------:R-:W-:Y:S02]  /*92d0*/  FMUL.FTZ R52, R165.reuse, R52 ;  /* 0x00000034a5347220 */ /* 0x040fe40000410000 */
[C---:B------:R-:W-:Y:S01]  /*92e0*/  FMUL.FTZ R53, R165.reuse, R53 ;  /* 0x00000035a5357220 */ /* 0x040fe20000410000 */
[----:B------:R4:W-:Y:S01]  /*92f0*/  MUFU.EX2 R12, R4 ;  /* 0x00000004000c7308 */ /* 0x0009e20000000800 */
[----:B------:R-:W-:Y:S02]  /*9300*/  FMUL.FTZ R64, R165, R64 ;  /* 0x00000040a5407220 */ /* 0x000fe40000410000 */
[----:B-1----:R-:W-:Y:S01]  /*9310*/  FMUL.FTZ R6, R164, R178 ;  /* 0x000000b2a4067220 */ /* 0x002fe20000410000 */
[----:B------:R-:W-:Y:S01]  /*9320*/  F2FP.PACK_AB R178, R40, R170 ;  /* 0x000000aa28b2723e */ /* 0x000fe200000000ff */
[C---:B------:R-:W-:Y:S02]  /*9330*/  FMUL.FTZ R7, R164.reuse, R179 ;  /* 0x000000b3a4077220 */ /* 0x040fe40000410000 */
[C---:B------:R-:W-:Y:S02]  /*9340*/  FMUL.FTZ R18, R164.reuse, R190 ;  /* 0x000000bea4127220 */ /* 0x040fe40000410000 */
[C---:B------:R-:W-:Y:S02]  /*9350*/  FMUL.FTZ R19, R164.reuse, R191 ;  /* 0x000000bfa4137220 */ /* 0x040fe40000410000 */
[C---:B------:R-:W-:Y:S02]  /*9360*/  FMUL.FTZ R50, R164.reuse, R162 ;  /* 0x000000a2a4327220 */ /* 0x040fe40000410000 */
[----:B------:R-:W-:Y:S02]  /*9370*/  FMUL.FTZ R51, R164, R163 ;  /* 0x000000a3a4337220 */ /* 0x000fe40000410000 */
[--C-:B--2---:R-:W-:Y:S02]  /*9380*/  FFMA.FTZ R0, R10, c[0x0][0x2d0], -R166.reuse ;  /* 0x0000b4000a007a23 */ /* 0x104fe400000108a6 */
[C---:B---3--:R-:W-:Y:S02]  /*9390*/  FMUL.FTZ R8, R2.reuse, R180 ;  /* 0x000000b402087220 */ /* 0x048fe40000410000 */
[----:B------:R-:W1:Y:S01]  /*93a0*/  MUFU.EX2 R9, R0 ;  /* 0x0000000000097308 */ /* 0x000e620000000800 */
[C---:B------:R-:W-:Y:S01]  /*93b0*/  FMUL.FTZ R13, R2.reuse, R185 ;  /* 0x000000b9020d7220 */ /* 0x040fe20000410000 */
[----:B------:R-:W-:Y:S01]  /*93c0*/  MOV R185, R34 ;  /* 0x0000002200b97202 */ /* 0x000fe20000000f00 */
[C---:B------:R-:W-:Y:S02]  /*93d0*/  FMUL.FTZ R29, R2.reuse, R141 ;  /* 0x0000008d021d7220 */ /* 0x040fe40000410000 */
[--C-:B----4-:R-:W-:Y:S02]  /*93e0*/  FFMA.FTZ R4, R15, c[0x0][0x2d0], -R166.reuse ;  /* 0x0000b4000f047a23 */ /* 0x110fe400000108a6 */
[C---:B------:R-:W-:Y:S02]  /*93f0*/  FMUL.FTZ R28, R2.reuse, R140 ;  /* 0x0000008c021c7220 */ /* 0x040fe40000410000 */
[C---:B------:R-:W-:Y:S01]  /*9400*/  FMUL.FTZ R40, R2.reuse, R152 ;  /* 0x0000009802287220 */ /* 0x040fe20000410000 */
[----:B------:R2:W3:Y:S01]  /*9410*/  MUFU.EX2 R41, R4 ;  /* 0x0000000400297308 */ /* 0x0004e20000000800 */
[----:B------:R-:W-:Y:S01]  /*9420*/  FMUL.FTZ R45, R2, R157 ;  /* 0x0000009d022d7220 */ /* 0x000fe20000410000 */
[----:B------:R-:W-:Y:S01]  /*9430*/  MOV R157, R144 ;  /* 0x00000090009d7202 */ /* 0x000fe20000000f00 */
[C---:B------:R-:W-:Y:S02]  /*9440*/  FMUL.FTZ R54, R164.reuse, R54 ;  /* 0x00000036a4367220 */ /* 0x040fe40000410000 */
[----:B------:R-:W-:Y:S02]  /*9450*/  FMUL.FTZ R55, R164, R55 ;  /* 0x00000037a4377220 */ /* 0x000fe40000410000 */
[C---:B------:R-:W-:Y:S02]  /*9460*/  FMUL.FTZ R56, R2.reuse, R56 ;  /* 0x0000003802387220 */ /* 0x040fe40000410000 */
[C---:B------:R-:W-:Y:S02]  /*9470*/  FMUL.FTZ R57, R2.reuse, R57 ;  /* 0x0000003902397220 */ /* 0x040fe40000410000 */
[C---:B------:R-:W-:Y:S02]  /*9480*/  FMUL.FTZ R60, R2.reuse, R60 ;  /* 0x0000003c023c7220 */ /* 0x040fe40000410000 */
[C---:B------:R-:W-:Y:S01]  /*9490*/  FMUL.FTZ R61, R2.reuse, R61 ;  /* 0x0000003d023d7220 */ /* 0x040fe20000410000 */
[----:B-1----:R-:W-:Y:S01]  /*94a0*/  MOV R180, R9 ;  /* 0x0000000900b47202 */ /* 0x002fe20000000f00 */
[----:B------:R-:W-:Y:S02]  /*94b0*/  FFMA.FTZ R0, R11, c[0x0][0x2d0], -R166 ;  /* 0x0000b4000b007a23 */ /* 0x000fe400000108a6 */
[C---:B------:R-:W-:Y:S01]  /*94c0*/  FMUL.FTZ R9, R2.reuse, R181 ;  /* 0x000000b502097220 */ /* 0x040fe20000410000 */
[----:B------:R-:W-:Y:S01]  /*94d0*/  MOV R181, R25 ;  /* 0x0000001900b57202 */ /* 0x000fe20000000f00 */
[----:B------:R1:W4:Y:S01]  /*94e0*/  MUFU.EX2 R35, R0 ;  /* 0x0000000000237308 */ /* 0x0003220000000800 */
[----:B------:R-:W-:Y:S02]  /*94f0*/  FMUL.FTZ R25, R2, R137 ;  /* 0x0000008902197220 */ /* 0x000fe40000410000 */
[C---:B------:R-:W-:Y:S02]  /*9500*/  FMUL.FTZ R65, R165.reuse, R65 ;  /* 0x00000041a5417220 */ /* 0x040fe40000410000 */
[----:B--2---:R-:W-:Y:S01]  /*9510*/  FMUL.FTZ R4, R165, R176 ;  /* 0x000000b0a5047220 */ /* 0x004fe20000410000 */
[----:B------:R-:W-:Y:S01]  /*9520*/  F2FP.PACK_AB R176, R34, R42 ;  /* 0x0000002a22b0723e */ /* 0x000fe200000000ff */
[C---:B------:R-:W-:Y:S01]  /*9530*/  FMUL.FTZ R34, R164.reuse, R146 ;  /* 0x00000092a4227220 */ /* 0x040fe20000410000 */
[----:B---3--:R-:W-:Y:S01]  /*9540*/  F2FP.PACK_AB R179, R41, R12 ;  /* 0x0000000c29b3723e */ /* 0x008fe200000000ff */
[----:B------:R-:W-:Y:S01]  /*9550*/  FMUL.FTZ R66, R164, R66 ;  /* 0x00000042a4427220 */ /* 0x000fe20000410000 */
[----:B------:R-:W-:Y:S01]  /*9560*/  MOV R146, R41 ;  /* 0x0000002900927202 */ /* 0x000fe20000000f00 */
[----:B------:R-:W-:Y:S02]  /*9570*/  FMUL.FTZ R41, R2, R153 ;  /* 0x0000009902297220 */ /* 0x000fe40000410000 */
[C---:B------:R-:W-:Y:S01]  /*9580*/  FMUL.FTZ R67, R164.reuse, R67 ;  /* 0x00000043a4437220 */ /* 0x040fe20000410000 */
[----:B------:R-:W-:Y:S01]  /*9590*/  MOV R161, R146 ;  /* 0x0000009200a17202 */ /* 0x000fe20000000f00 */
[C---:B------:R-:W-:Y:S02]  /*95a0*/  FMUL.FTZ R68, R165.reuse, R68 ;  /* 0x00000044a5447220 */ /* 0x040fe40000410000 */
[----:B------:R-:W-:Y:S02]  /*95b0*/  FMUL.FTZ R69, R165, R69 ;  /* 0x00000045a5457220 */ /* 0x000fe40000410000 */
[C---:B------:R-:W-:Y:S02]  /*95c0*/  FMUL.FTZ R70, R164.reuse, R70 ;  /* 0x00000046a4467220 */ /* 0x040fe40000410000 */
[----:B------:R-:W-:Y:S02]  /*95d0*/  FMUL.FTZ R71, R164, R71 ;  /* 0x00000047a4477220 */ /* 0x000fe40000410000 */
[C---:B------:R-:W-:Y:S01]  /*95e0*/  FMUL.FTZ R72, R2.reuse, R72 ;  /* 0x0000004802487220 */ /* 0x040fe20000410000 */
[----:B-1----:R-:W-:Y:S01]  /*95f0*/  FSEL R0, R3, RZ, P0 ;  /* 0x000000ff03007208 */ /* 0x002fe20000000000 */
[----:B------:R-:W-:Y:S01]  /*9600*/  FMUL.FTZ R73, R2, R73 ;  /* 0x0000004902497220 */ /* 0x000fe20000410000 */
[----:B----4-:R-:W-:Y:S01]  /*9610*/  MOV R188, R35 ;  /* 0x0000002300bc7202 */ /* 0x010fe20000000f00 */
[----:B------:R-:W-:Y:S01]  /*9620*/  FFMA.FTZ R140, R201, c[0x0][0x2d0], -R173 ;  /* 0x0000b400c98c7a23 */ /* 0x000fe200000108ad */
[----:B------:R-:W-:Y:S01]  /*9630*/  ISETP.GT.AND P0, PT, R242, UR4, PT ;  /* 0x00000004f2007c0c */ /* 0x000fe2000bf04270 */
[----:B------:R-:W-:Y:S01]  /*9640*/  FADD.FTZ R0, -R0, R171 ;  /* 0x000000ab00007221 */ /* 0x000fe20000010100 */
[----:B------:R-:W-:Y:S01]  /*9650*/  MOV R171, R5 ;  /* 0x0000000500ab7202 */ /* 0x000fe20000000f00 */
[----:B------:R-:W-:Y:S01]  /*9660*/  FMUL.FTZ R5, R165, R177 ;  /* 0x000000b1a5057220 */ /* 0x000fe20000410000 */
[----:B------:R-:W-:Y:S01]  /*9670*/  F2FP.PACK_AB R177, R35, R180 ;  /* 0x000000b423b1723e */ /* 0x000fe200000000ff */
[----:B------:R-:W-:Y:S01]  /*9680*/  FMUL.FTZ R0, R0, c[0x0][0x2d0] ;  /* 0x0000b40000007a20 */ /* 0x000fe20000410000 */
[----:B------:R-:W-:Y:S01]  /*9690*/  F2FP.PACK_AB R195, R171, R196 ;  /* 0x000000c4abc3723e */ /* 0x000fe200000000ff */
[----:B------:R1:W-:Y:S01]  /*96a0*/  MUFU.EX2 R160, R140 ;  /* 0x0000008c00a07308 */ /* 0x0003e20000000800 */
[----:B------:R-:W-:Y:S01]  /*96b0*/  FMUL.FTZ R35, R164, R147 ;  /* 0x00000093a4237220 */ /* 0x000fe20000410000 */
[----:B------:R-:W-:Y:S01]  /*96c0*/  IADD3 R242, R242, -0x1, RZ ;  /* 0xfffffffff2f27810 */ /* 0x000fe20007ffe0ff */
[C---:B------:R-:W-:Y:S02]  /*96d0*/  FMUL.FTZ R76, R2.reuse, R76 ;  /* 0x0000004c024c7220 */ /* 0x040fe40000410000 */
[----:B------:R-:W-:Y:S01]  /*96e0*/  FMUL.FTZ R77, R2, R77 ;  /* 0x0000004d024d7220 */ /* 0x000fe20000410000 */
[-C--:B------:R-:W-:Y:S04]  /*96f0*/  HMMA.16816.F32 R4, R192, R20.reuse, R4 ;  /* 0x00000014c004723c */ /* 0x080fe80000001804 */
[----:B------:R-:W2:Y:S01]  /*9700*/  MUFU.EX2 R0, R0 ;  /* 0x0000000000007308 */ /* 0x000ea20000000800 */
[C---:B------:R-:W-:Y:S02]  /*9710*/  FMUL.FTZ R80, R165.reuse, R80 ;  /* 0x00000050a5507220 */ /* 0x040fe40000410000 */
[C---:B------:R-:W-:Y:S02]  /*9720*/  FMUL.FTZ R81, R165.reuse, R81 ;  /* 0x00000051a5517220 */ /* 0x040fe40000410000 */
[C---:B------:R-:W-:Y:S03]  /*9730*/  FMUL.FTZ R82, R164.reuse, R82 ;  /* 0x00000052a4527220 */ /* 0x040fe60000410000 */
[----:B------:R-:W-:Y:S02]  /*9740*/  FMUL.FTZ R83, R164, R83 ;  /* 0x00000053a4537220 */ /* 0x000fe40000410000 */
[C---:B------:R-:W-:Y:S02]  /*9750*/  FMUL.FTZ R84, R165.reuse, R84 ;  /* 0x00000054a5547220 */ /* 0x040fe40000410000 */
[C---:B------:R-:W-:Y:S02]  /*9760*/  FMUL.FTZ R85, R165.reuse, R85 ;  /* 0x00000055a5557220 */ /* 0x040fe40000410000 */
[--C-:B-1----:R-:W-:Y:S02]  /*9770*/  FFMA.FTZ R140, R202, c[0x0][0x2d0], -R174.reuse ;  /* 0x0000b400ca8c7a23 */ /* 0x102fe400000108ae */
[C---:B------:R-:W-:Y:S02]  /*9780*/  FMUL.FTZ R86, R164.reuse, R86 ;  /* 0x00000056a4567220 */ /* 0x040fe40000410000 */
[----:B------:R-:W-:Y:S01]  /*9790*/  FMUL.FTZ R87, R164, R87 ;  /* 0x00000057a4577220 */ /* 0x000fe20000410000 */
[----:B------:R1:W-:Y:S01]  /*97a0*/  MUFU.EX2 R191, R140 ;  /* 0x0000008c00bf7308 */ /* 0x0003e20000000800 */
[C---:B------:R-:W-:Y:S02]  /*97b0*/  FMUL.FTZ R88, R2.reuse, R88 ;  /* 0x0000005802587220 */ /* 0x040fe40000410000 */
[----:B------:R-:W-:Y:S02]  /*97c0*/  FMUL.FTZ R89, R2, R89 ;  /* 0x0000005902597220 */ /* 0x000fe40000410000 */
[C---:B--2---:R-:W-:Y:S01]  /*97d0*/  FMUL.FTZ R10, R0.reuse, R182 ;  /* 0x000000b6000a7220 */ /* 0x044fe20000410000 */
[----:B------:R-:W-:Y:S01]  /*97e0*/  MOV R182, R24 ;  /* 0x0000001800b67202 */ /* 0x000fe20000000f00 */
[----:B------:R-:W-:Y:S01]  /*97f0*/  FMUL.FTZ R11, R0, R183 ;  /* 0x000000b7000b7220 */ /* 0x000fe20000410000 */
[----:B------:R-:W-:Y:S01]  /*9800*/  MOV R183, R12 ;  /* 0x0000000c00b77202 */ /* 0x000fe20000000f00 */
[----:B------:R-:W-:Y:S02]  /*9810*/  FMUL.FTZ R24, R2, R136 ;  /* 0x0000008802187220 */ /* 0x000fe40000410000 */
[C---:B------:R-:W-:Y:S02]  /*9820*/  FMUL.FTZ R26, R0.reuse, R138 ;  /* 0x0000008a001a7220 */ /* 0x040fe40000410000 */
[----:B------:R-:W-:Y:S01]  /*9830*/  FMUL.FTZ R27, R0, R139 ;  /* 0x0000008b001b7220 */ /* 0x000fe20000410000 */
[C---:B------:R-:W-:Y:S01]  /*9840*/  HMMA.16816.F32 R8, R176.reuse, R20, R8 ;  /* 0x00000014b008723c */ /* 0x040fe20000001808 */
[----:B------:R-:W-:Y:S03]  /*9850*/  LDSM.16.MT88.4 R136, [R227+0x100] ;  /* 0x00010000e388783b */ /* 0x000fe60000004200 */
[----:B------:R-:W-:Y:S02]  /*9860*/  FMUL.FTZ R12, R2, R184 ;  /* 0x000000b8020c7220 */ /* 0x000fe40000410000 */
[C---:B------:R-:W-:Y:S01]  /*9870*/  FMUL.FTZ R14, R0.reuse, R186 ;  /* 0x000000ba000e7220 */ /* 0x040fe20000410000 */
[----:B------:R-:W-:Y:S01]  /*9880*/  MOV R186, R44 ;  /* 0x0000002c00ba7202 */ /* 0x000fe20000000f00 */
[C---:B------:R-:W-:Y:S01]  /*9890*/  FMUL.FTZ R15, R0.reuse, R187 ;  /* 0x000000bb000f7220 */ /* 0x040fe20000410000 */
[----:B------:R-:W-:Y:S03]  /*98a0*/  MOV R187, R42 ;  /* 0x0000002a00bb7202 */ /* 0x000fe60000000f00 */
[C---:B------:R-:W-:Y:S02]  /*98b0*/  FMUL.FTZ R20, R165.reuse, R132 ;  /* 0x00000084a5147220 */ /* 0x040fe40000410000 */
[C---:B------:R-:W-:Y:S01]  /*98c0*/  FMUL.FTZ R21, R165.reuse, R133 ;  /* 0x00000085a5157220 */ /* 0x040fe20000410000 */
[-C--:B------:R-:W-:Y:S03]  /*98d0*/  HMMA.16816.F32 R12, R176, R22.reuse, R12 ;  /* 0x00000016b00c723c */ /* 0x080fe6000000180c */
[C---:B------:R-:W-:Y:S02]  /*98e0*/  FMUL.FTZ R30, R0.reuse, R142 ;  /* 0x0000008e001e7220 */ /* 0x040fe40000410000 */
[C---:B------:R-:W-:Y:S02]  /*98f0*/  FMUL.FTZ R31, R0.reuse, R143 ;  /* 0x0000008f001f7220 */ /* 0x040fe40000410000 */
[C---:B------:R-:W-:Y:S01]  /*9900*/  FMUL.FTZ R42, R0.reuse, R154 ;  /* 0x0000009a002a7220 */ /* 0x040fe20000410000 */
[C---:B------:R-:W-:Y:S04]  /*9910*/  HMMA.16816.F32 R16, R192.reuse, R22, R16 ;  /* 0x00000016c010723c */ /* 0x040fe80000001810 */
[----:B------:R-:W-:Y:S02]  /*9920*/  FMUL.FTZ R43, R0, R155 ;  /* 0x0000009b002b7220 */ /* 0x000fe40000410000 */
[----:B------:R-:W-:Y:S01]  /*9930*/  FMUL.FTZ R44, R2, R156 ;  /* 0x0000009c022c7220 */ /* 0x000fe20000410000 */
[----:B------:R-:W-:Y:S01]  /*9940*/  MOV R156, R145 ;  /* 0x00000091009c7202 */ /* 0x000fe20000000f00 */
[C---:B------:R-:W-:Y:S01]  /*9950*/  FMUL.FTZ R22, R164.reuse, R134 ;  /* 0x00000086a4167220 */ /* 0x040fe20000410000 */
[----:B------:R-:W-:Y:S03]  /*9960*/  LDSM.16.MT88.4 R152, [R227+0x900] ;  /* 0x00090000e398783b */ /* 0x000fe60000004200 */
[----:B------:R-:W-:Y:S02]  /*9970*/  FMUL.FTZ R23, R164, R135 ;  /* 0x00000087a4177220 */ /* 0x000fe40000410000 */
[C---:B------:R-:W-:Y:S01]  /*9980*/  FMUL.FTZ R46, R0.reuse, R158 ;  /* 0x0000009e002e7220 */ /* 0x040fe20000410000 */
[----:B------:R-:W-:Y:S01]  /*9990*/  MOV R158, R183 ;  /* 0x000000b7009e7202 */ /* 0x000fe20000000f00 */
[C---:B------:R-:W-:Y:S01]  /*99a0*/  FMUL.FTZ R47, R0.reuse, R159 ;  /* 0x0000009f002f7220 */ /* 0x040fe20000410000 */
[----:B------:R-:W2:Y:S01]  /*99b0*/  LDSM.16.MT88.4 R132, [R228+0x100] ;  /* 0x00010000e484783b */ /* 0x000ea20000004200 */
[C---:B------:R-:W-:Y:S01]  /*99c0*/  FMUL.FTZ R58, R0.reuse, R58 ;  /* 0x0000003a003a7220 */ /* 0x040fe20000410000 */
[-C--:B------:R-:W-:Y:S03]  /*99d0*/  HMMA.16816.F32 R20, R192, R36.reuse, R20 ;  /* 0x00000024c014723c */ /* 0x080fe60000001814 */
[C---:B------:R-:W-:Y:S01]  /*99e0*/  FMUL.FTZ R59, R0.reuse, R59 ;  /* 0x0000003b003b7220 */ /* 0x040fe20000410000 */
[----:B------:R-:W-:Y:S01]  /*99f0*/  MOV R183, R197 ;  /* 0x000000c500b77202 */ /* 0x000fe20000000f00 */
[C---:B------:R-:W-:Y:S02]  /*9a00*/  FMUL.FTZ R62, R0.reuse, R62 ;  /* 0x0000003e003e7220 */ /* 0x040fe40000410000 */
[C---:B------:R-:W-:Y:S01]  /*9a10*/  FMUL.FTZ R63, R0.reuse, R63 ;  /* 0x0000003f003f7220 */ /* 0x040fe20000410000 */
[C---:B------:R-:W-:Y:S04]  /*9a20*/  HMMA.16816.F32 R24, R176.reuse, R36, R24 ;  /* 0x00000024b018723c */ /* 0x040fe80000001818 */
[C---:B------:R-:W-:Y:S02]  /*9a30*/  FMUL.FTZ R74, R0.reuse, R74 ;  /* 0x0000004a004a7220 */ /* 0x040fe40000410000 */
[C---:B------:R-:W-:Y:S02]  /*9a40*/  FMUL.FTZ R75, R0.reuse, R75 ;  /* 0x0000004b004b7220 */ /* 0x040fe40000410000 */
[-C--:B------:R-:W-:Y:S04]  /*9a50*/  HMMA.16816.F32 R28, R176, R38.reuse, R28 ;  /* 0x00000026b01c723c */ /* 0x080fe8000000181c */
[C---:B------:R-:W-:Y:S02]  /*9a60*/  FMUL.FTZ R36, R165.reuse, R148 ;  /* 0x00000094a5247220 */ /* 0x040fe40000410000 */
[C---:B------:R-:W-:Y:S02]  /*9a70*/  FMUL.FTZ R37, R165.reuse, R149 ;  /* 0x00000095a5257220 */ /* 0x040fe40000410000 */
[C---:B------:R-:W-:Y:S04]  /*9a80*/  HMMA.16816.F32 R32, R192.reuse, R38, R32 ;  /* 0x00000026c020723c */ /* 0x040fe80000001820 */
[C---:B------:R-:W-:Y:S02]  /*9a90*/  FMUL.FTZ R78, R0.reuse, R78 ;  /* 0x0000004e004e7220 */ /* 0x040fe40000410000 */
[----:B------:R-:W-:Y:S02]  /*9aa0*/  FMUL.FTZ R79, R0, R79 ;  /* 0x0000004f004f7220 */ /* 0x000fe40000410000 */
[C---:B------:R-:W-:Y:S04]  /*9ab0*/  FMUL.FTZ R38, R164.reuse, R150 ;  /* 0x00000096a4267220 */ /* 0x040fe80000410000 */
[----:B------:R-:W-:Y:S02]  /*9ac0*/  FMUL.FTZ R39, R164, R151 ;  /* 0x00000097a4277220 */ /* 0x000fe40000410000 */
[----:B------:R-:W-:Y:S01]  /*9ad0*/  LDSM.16.MT88.4 R148, [R228+0x900] ;  /* 0x00090000e494783b */ /* 0x000fe20000004200 */
[C---:B------:R-:W-:Y:S02]  /*9ae0*/  FMUL.FTZ R90, R0.reuse, R90 ;  /* 0x0000005a005a7220 */ /* 0x040fe40000410000 */
[----:B------:R-:W-:Y:S02]  /*9af0*/  FMUL.FTZ R91, R0, R91 ;  /* 0x0000005b005b7220 */ /* 0x000fe40000410000 */
[-C--:B--2---:R-:W-:Y:S03]  /*9b00*/  HMMA.16816.F32 R36, R192, R132.reuse, R36 ;  /* 0x00000084c024723c */ /* 0x084fe60000001824 */
[C---:B------:R-:W-:Y:S02]  /*9b10*/  FMUL.FTZ R92, R2.reuse, R92 ;  /* 0x0000005c025c7220 */ /* 0x040fe40000410000 */
[----:B------:R-:W-:Y:S02]  /*9b20*/  FMUL.FTZ R93, R2, R93 ;  /* 0x0000005d025d7220 */ /* 0x000fe40000410000 */
[C---:B------:R-:W-:Y:S01]  /*9b30*/  FMUL.FTZ R94, R0.reuse, R94 ;  /* 0x0000005e005e7220 */ /* 0x040fe20000410000 */
[C---:B------:R-:W-:Y:S04]  /*9b40*/  HMMA.16816.F32 R40, R176.reuse, R132, R40 ;  /* 0x00000084b028723c */ /* 0x040fe80000001828 */
[----:B------:R-:W-:Y:S02]  /*9b50*/  FMUL.FTZ R95, R0, R95 ;  /* 0x0000005f005f7220 */ /* 0x000fe40000410000 */
[C---:B------:R-:W-:Y:S02]  /*9b60*/  FMUL.FTZ R96, R165.reuse, R96 ;  /* 0x00000060a5607220 */ /* 0x040fe40000410000 */
[-C--:B------:R-:W-:Y:S04]  /*9b70*/  HMMA.16816.F32 R44, R176, R134.reuse, R44 ;  /* 0x00000086b02c723c */ /* 0x080fe8000000182c */
[----:B------:R-:W-:Y:S02]  /*9b80*/  FMUL.FTZ R97, R165, R97 ;  /* 0x00000061a5617220 */ /* 0x000fe40000410000 */
[C---:B------:R-:W-:Y:S02]  /*9b90*/  FMUL.FTZ R98, R164.reuse, R98 ;  /* 0x00000062a4627220 */ /* 0x040fe40000410000 */
[C---:B------:R-:W-:Y:S01]  /*9ba0*/  HMMA.16816.F32 R48, R192.reuse, R134, R48 ;  /* 0x00000086c030723c */ /* 0x040fe20000001830 */
[----:B------:R-:W2:Y:S03]  /*9bb0*/  LDSM.16.MT88.4 R132, [R225+0x1900] ;  /* 0x00190000e184783b */ /* 0x000ea60000004200 */
[C---:B------:R-:W-:Y:S02]  /*9bc0*/  FMUL.FTZ R99, R164.reuse, R99 ;  /* 0x00000063a4637220 */ /* 0x040fe40000410000 */
[--C-:B-1----:R-:W-:Y:S02]  /*9bd0*/  FFMA.FTZ R140, R205, c[0x0][0x2d0], -R173.reuse ;  /* 0x0000b400cd8c7a23 */ /* 0x102fe400000108ad */
[-C--:B------:R-:W-:Y:S02]  /*9be0*/  HMMA.16816.F32 R52, R192, R136.reuse, R52 ;  /* 0x00000088c034723c */ /* 0x080fe40000001834 */
[----:B------:R1:W-:Y:S02]  /*9bf0*/  MUFU.EX2 R184, R140 ;  /* 0x0000008c00b87308 */ /* 0x0003e40000000800 */
[C---:B------:R-:W-:Y:S02]  /*9c00*/  FMUL.FTZ R100, R165.reuse, R100 ;  /* 0x00000064a5647220 */ /* 0x040fe40000410000 */
[----:B------:R-:W-:Y:S02]  /*9c10*/  FMUL.FTZ R101, R165, R101 ;  /* 0x00000065a5657220 */ /* 0x000fe40000410000 */
[C---:B------:R-:W-:Y:S04]  /*9c20*/  HMMA.16816.F32 R56, R176.reuse, R136, R56 ;  /* 0x00000088b038723c */ /* 0x040fe80000001838 */
[C---:B------:R-:W-:Y:S02]  /*9c30*/  FMUL.FTZ R102, R164.reuse, R102 ;  /* 0x00000066a4667220 */ /* 0x040fe40000410000 */
[----:B------:R-:W-:Y:S02]  /*9c40*/  FMUL.FTZ R103, R164, R103 ;  /* 0x00000067a4677220 */ /* 0x000fe40000410000 */
[-C--:B------:R-:W-:Y:S04]  /*9c50*/  HMMA.16816.F32 R60, R176, R138.reuse, R60 ;  /* 0x0000008ab03c723c */ /* 0x080fe8000000183c */
[----:B------:R-:W-:Y:S02]  /*9c60*/  FFMA.FTZ R136, R200, c[0x0][0x2d0], -R173 ;  /* 0x0000b400c8887a23 */ /* 0x000fe400000108ad */
[C---:B------:R-:W-:Y:S02]  /*9c70*/  FMUL.FTZ R104, R2.reuse, R104 ;  /* 0x0000006802687220 */ /* 0x040fe40000410000 */
[C---:B------:R-:W-:Y:S01]  /*9c80*/  HMMA.16816.F32 R64, R192.reuse, R138, R64 ;  /* 0x0000008ac040723c */ /* 0x040fe20000001840 */
[----:B------:R3:W-:Y:S03]  /*9c90*/  MUFU.EX2 R190, R136 ;  /* 0x0000008800be7308 */ /* 0x0007e60000000800 */
[----:B------:R-:W-:Y:S02]  /*9ca0*/  FMUL.FTZ R105, R2, R105 ;  /* 0x0000006902697220 */ /* 0x000fe40000410000 */
[C---:B------:R-:W-:Y:S02]  /*9cb0*/  FMUL.FTZ R106, R0.reuse, R106 ;  /* 0x0000006a006a7220 */ /* 0x040fe40000410000 */
[----:B------:R-:W-:Y:S01]  /*9cc0*/  FMUL.FTZ R107, R0, R107 ;  /* 0x0000006b006b7220 */ /* 0x000fe20000410000 */
[-C--:B--2---:R-:W-:Y:S03]  /*9cd0*/  HMMA.16816.F32 R68, R192, R132.reuse, R68 ;  /* 0x00000084c044723c */ /* 0x084fe60000001844 */
[--C-:B-1----:R-:W-:Y:S02]  /*9ce0*/  FFMA.FTZ R140, R208, c[0x0][0x2d0], -R174.reuse ;  /* 0x0000b400d08c7a23 */ /* 0x102fe400000108ae */
[C---:B------:R-:W-:Y:S02]  /*9cf0*/  FMUL.FTZ R108, R2.reuse, R108 ;  /* 0x0000006c026c7220 */ /* 0x040fe40000410000 */
[----:B------:R1:W-:Y:S01]  /*9d00*/  MUFU.EX2 R200, R140 ;  /* 0x0000008c00c87308 */ /* 0x0003e20000000800 */
[C---:B------:R-:W-:Y:S04]  /*9d10*/  HMMA.16816.F32 R72, R176.reuse, R132, R72 ;  /* 0x00000084b048723c */ /* 0x040fe80000001848 */
[----:B------:R-:W-:Y:S02]  /*9d20*/  FMUL.FTZ R109, R2, R109 ;  /* 0x0000006d026d7220 */ /* 0x000fe40000410000 */
[C---:B------:R-:W-:Y:S02]  /*9d30*/  FMUL.FTZ R110, R0.reuse, R110 ;  /* 0x0000006e006e7220 */ /* 0x040fe40000410000 */
[-C--:B------:R-:W-:Y:S01]  /*9d40*/  HMMA.16816.F32 R76, R176, R134.reuse, R76 ;  /* 0x00000086b04c723c */ /* 0x080fe2000000184c */
[----:B---3--:R-:W2:Y:S03]  /*9d50*/  LDSM.16.MT88.4 R136, [R226+0x1900] ;  /* 0x00190000e288783b */ /* 0x008ea60000004200 */
[--C-:B------:R-:W-:Y:S02]  /*9d60*/  FFMA.FTZ R132, R203, c[0x0][0x2d0], -R174.reuse ;  /* 0x0000b400cb847a23 */ /* 0x100fe400000108ae */
[----:B------:R-:W-:Y:S02]  /*9d70*/  FMUL.FTZ R111, R0, R111 ;  /* 0x0000006f006f7220 */ /* 0x000fe40000410000 */
[C---:B------:R-:W-:Y:S01]  /*9d80*/  HMMA.16816.F32 R80, R192.reuse, R134, R80 ;  /* 0x00000086c050723c */ /* 0x040fe20000001850 */
[----:B------:R3:W4:Y:S03]  /*9d90*/  MUFU.EX2 R162, R132 ;  /* 0x0000008400a27308 */ /* 0x0007260000000800 */
[C---:B------:R-:W-:Y:S02]  /*9da0*/  FMUL.FTZ R112, R165.reuse, R112 ;  /* 0x00000070a5707220 */ /* 0x040fe40000410000 */
[----:B------:R-:W-:Y:S02]  /*9db0*/  FMUL.FTZ R113, R165, R113 ;  /* 0x00000071a5717220 */ /* 0x000fe40000410000 */
[----:B-1----:R-:W-:Y:S04]  /*9dc0*/  FFMA.FTZ R140, R207, c[0x0][0x2d0], -R175 ;  /* 0x0000b400cf8c7a23 */ /* 0x002fe800000108af */
[----:B------:R1:W-:Y:S01]  /*9dd0*/  MUFU.EX2 R252, R140 ;  /* 0x0000008c00fc7308 */ /* 0x0003e20000000800 */
[C---:B------:R-:W-:Y:S02]  /*9de0*/  FMUL.FTZ R114, R164.reuse, R114 ;  /* 0x00000072a4727220 */ /* 0x040fe40000410000 */
[----:B------:R-:W-:Y:S02]  /*9df0*/  FMUL.FTZ R115, R164, R115 ;  /* 0x00000073a4737220 */ /* 0x000fe40000410000 */
[C---:B------:R-:W-:Y:S02]  /*9e00*/  FMUL.FTZ R120, R2.reuse, R120 ;  /* 0x0000007802787220 */ /* 0x040fe40000410000 */
[----:B------:R-:W-:Y:S02]  /*9e10*/  FMUL.FTZ R121, R2, R121 ;  /* 0x0000007902797220 */ /* 0x000fe40000410000 */
[C---:B------:R-:W-:Y:S02]  /*9e20*/  FMUL.FTZ R122, R0.reuse, R122 ;  /* 0x0000007a007a7220 */ /* 0x040fe40000410000 */
[----:B------:R-:W-:Y:S02]  /*9e30*/  FMUL.FTZ R123, R0, R123 ;  /* 0x0000007b007b7220 */ /* 0x000fe40000410000 */
[----:B---3--:R-:W-:Y:S02]  /*9e40*/  FFMA.FTZ R132, R204, c[0x0][0x2d0], -R173 ;  /* 0x0000b400cc847a23 */ /* 0x008fe400000108ad */
[C---:B------:R-:W-:Y:S02]  /*9e50*/  FMUL.FTZ R124, R2.reuse, R124 ;  /* 0x0000007c027c7220 */ /* 0x040fe40000410000 */
[----:B------:R3:W5:Y:S01]  /*9e60*/  MUFU.EX2 R163, R132 ;  /* 0x0000008400a37308 */ /* 0x0007620000000800 */
[----:B------:R-:W-:Y:S02]  /*9e70*/  FMUL.FTZ R125, R2, R125 ;  /* 0x0000007d027d7220 */ /* 0x000fe40000410000 */
[C---:B------:R-:W-:Y:S01]  /*9e80*/  FMUL.FTZ R126, R0.reuse, R126 ;  /* 0x0000007e007e7220 */ /* 0x040fe20000410000 */
[-C--:B--2---:R-:W-:Y:S03]  /*9e90*/  HMMA.16816.F32 R84, R192, R136.reuse, R84 ;  /* 0x00000088c054723c */ /* 0x084fe60000001854 */
[--C-:B-1----:R-:W-:Y:S02]  /*9ea0*/  FFMA.FTZ R140, R211, c[0x0][0x2d0], -R175.reuse ;  /* 0x0000b400d38c7a23 */ /* 0x102fe400000108af */
[----:B------:R-:W-:Y:S02]  /*9eb0*/  FMUL.FTZ R127, R0, R127 ;  /* 0x0000007f007f7220 */ /* 0x000fe40000410000 */
[----:B------:R1:W-:Y:S01]  /*9ec0*/  MUFU.EX2 R251, R140 ;  /* 0x0000008c00fb7308 */ /* 0x0003e20000000800 */
[C---:B------:R-:W-:Y:S04]  /*9ed0*/  HMMA.16816.F32 R88, R176.reuse, R136, R88 ;  /* 0x00000088b058723c */ /* 0x040fe80000001858 */
[C---:B------:R-:W-:Y:S02]  /*9ee0*/  FMUL.FTZ R128, R165.reuse, R128 ;  /* 0x00000080a5807220 */ /* 0x040fe40000410000 */
[----:B------:R-:W-:Y:S02]  /*9ef0*/  FMUL.FTZ R129, R165, R129 ;  /* 0x00000081a5817220 */ /* 0x000fe40000410000 */
[-C--:B------:R-:W-:Y:S01]  /*9f00*/  HMMA.16816.F32 R92, R176, R138.reuse, R92 ;  /* 0x0000008ab05c723c */ /* 0x080fe2000000185c */
[----:B---3--:R-:W2:Y:S03]  /*9f10*/  LDSM.16.MT88.4 R132, [R228+0x1900] ;  /* 0x00190000e484783b */ /* 0x008ea60000004200 */
[----:B------:R-:W-:Y:S02]  /*9f20*/  FFMA.FTZ R136, R209, c[0x0][0x2d0], -R174 ;  /* 0x0000b400d1887a23 */ /* 0x000fe400000108ae */
[C---:B------:R-:W-:Y:S02]  /*9f30*/  FMUL.FTZ R130, R164.reuse, R130 ;  /* 0x00000082a4827220 */ /* 0x040fe40000410000 */
[C---:B------:R-:W-:Y:S01]  /*9f40*/  HMMA.16816.F32 R96, R192.reuse, R138, R96 ;  /* 0x0000008ac060723c */ /* 0x040fe20000001860 */
[----:B------:R3:W-:Y:S03]  /*9f50*/  MUFU.EX2 R147, R136 ;  /* 0x0000008800937308 */ /* 0x0007e60000000800 */
[C---:B------:R-:W-:Y:S02]  /*9f60*/  FMUL.FTZ R131, R164.reuse, R131 ;  /* 0x00000083a4837220 */ /* 0x040fe40000410000 */
[C---:B------:R-:W-:Y:S01]  /*9f70*/  FMUL.FTZ R116, R165.reuse, R116 ;  /* 0x00000074a5747220 */ /* 0x040fe20000410000 */
[----:B-1----:R-:W-:Y:S01]  /*9f80*/  LDSM.16.MT88.4 R140, [R225+0x900] ;  /* 0x00090000e18c783b */ /* 0x002fe20000004200 */
[----:B------:R-:W-:Y:S04]  /*9f90*/  FMUL.FTZ R117, R165, R117 ;  /* 0x00000075a5757220 */ /* 0x000fe80000410000 */
[C---:B------:R-:W-:Y:S02]  /*9fa0*/  FMUL.FTZ R118, R164.reuse, R118 ;  /* 0x00000076a4767220 */ /* 0x040fe40000410000 */
[----:B------:R-:W-:Y:S02]  /*9fb0*/  FMUL.FTZ R119, R164, R119 ;  /* 0x00000077a4777220 */ /* 0x000fe40000410000 */
[--C-:B---3--:R-:W-:Y:S04]  /*9fc0*/  FFMA.FTZ R136, R206, c[0x0][0x2d0], -R175.reuse ;  /* 0x0000b400ce887a23 */ /* 0x108fe800000108af */
[----:B------:R1:W3:Y:S01]  /*9fd0*/  MUFU.EX2 R159, R136 ;  /* 0x00000088009f7308 */ /* 0x0002e20000000800 */
[-C--:B--2---:R-:W-:Y:S08]  /*9fe0*/  HMMA.16816.F32 R100, R192, R132.reuse, R100 ;  /* 0x00000084c064723c */ /* 0x084ff00000001864 */
[C---:B------:R-:W-:Y:S07]  /*9ff0*/  HMMA.16816.F32 R104, R176.reuse, R132, R104 ;  /* 0x00000084b068723c */ /* 0x040fee0000001868 */
[----:B------:R-:W-:Y:S01]  /*a000*/  FFMA.FTZ R132, R212, c[0x0][0x2d0], -R175 ;  /* 0x0000b400d4847a23 */ /* 0x000fe200000108af */
[-C--:B------:R-:W-:Y:S01]  /*a010*/  HMMA.16816.F32 R108, R176, R134.reuse, R108 ;  /* 0x00000086b06c723c */ /* 0x080fe2000000186c */
[----:B-1----:R-:W1:Y:S02]  /*a020*/  LDSM.16.MT88.4 R136, [R227+0x1900] ;  /* 0x00190000e388783b */ /* 0x002e640000004200 */
[----:B------:R2:W1:Y:S01]  /*a030*/  MUFU.EX2 R250, R132 ;  /* 0x0000008400fa7308 */ /* 0x0004620000000800 */
[----:B----4-:R-:W-:Y:S04]  /*a040*/  F2FP.PACK_AB R133, R162, R191 ;  /* 0x000000bfa285723e */ /* 0x010fe800000000ff */
[C---:B------:R-:W-:Y:S07]  /*a050*/  HMMA.16816.F32 R112, R192.reuse, R134, R112 ;  /* 0x00000086c070723c */ /* 0x040fee0000001870 */
[----:B-----5:R-:W-:Y:S01]  /*a060*/  F2FP.PACK_AB R134, R184, R163 ;  /* 0x000000a3b886723e */ /* 0x020fe200000000ff */
[--C-:B--2---:R-:W-:Y:S04]  /*a070*/  FFMA.FTZ R132, R199, c[0x0][0x2d0], -R166.reuse ;  /* 0x0000b400c7847a23 */ /* 0x104fe800000108a6 */
[----:B------:R2:W-:Y:S01]  /*a080*/  MUFU.EX2 R212, R132 ;  /* 0x0000008400d47308 */ /* 0x0005e20000000800 */
[-C--:B-1----:R-:W-:Y:S08]  /*a090*/  HMMA.16816.F32 R116, R192, R136.reuse, R116 ;  /* 0x00000088c074723c */ /* 0x082ff00000001874 */
[C---:B------:R-:W-:Y:S04]  /*a0a0*/  HMMA.16816.F32 R120, R176.reuse, R136, R120 ;  /* 0x00000088b078723c */ /* 0x040fe80000001878 */
[--C-:B--2---:R-:W-:Y:S03]  /*a0b0*/  FFMA.FTZ R132, R210, c[0x0][0x2d0], -R166.reuse ;  /* 0x0000b400d2847a23 */ /* 0x104fe600000108a6 */
[----:B---3--:R-:W-:Y:S01]  /*a0c0*/  F2FP.PACK_AB R136, R252, R159 ;  /* 0x0000009ffc88723e */ /* 0x008fe200000000ff */
[-C--:B------:R-:W-:Y:S01]  /*a0d0*/  HMMA.16816.F32 R124, R176, R138.reuse, R124 ;  /* 0x0000008ab07c723c */ /* 0x080fe2000000187c */
[----:B------:R1:W2:Y:S07]  /*a0e0*/  MUFU.EX2 R211, R132 ;  /* 0x0000008400d37308 */ /* 0x0002ae0000000800 */
[----:B------:R-:W-:Y:S07]  /*a0f0*/  HMMA.16816.F32 R128, R192, R138, R128 ;  /* 0x0000008ac080723c */ /* 0x000fee0000001880 */
[----:B------:R-:W-:Y:S01]  /*a100*/  F2FP.PACK_AB R138, R250, R251 ;  /* 0x000000fbfa8a723e */ /* 0x000fe200000000ff */
[--C-:B-1----:R-:W-:Y:S01]  /*a110*/  FFMA.FTZ R132, R213, c[0x0][0x2d0], -R166.reuse ;  /* 0x0000b400d5847a23 */ /* 0x102fe200000108a6 */
[----:B------:R-:W-:Y:S02]  /*a120*/  MOV R213, R147 ;  /* 0x0000009300d57202 */ /* 0x000fe40000000f00 */
[----:B------:R-:W1:Y:S01]  /*a130*/  LDSM.16.MT88.4 R144, [R226+0x900] ;  /* 0x00090000e290783b */ /* 0x000e620000004200 */
[----:B------:R3:W-:Y:S01]  /*a140*/  MUFU.EX2 R210, R132 ;  /* 0x0000008400d27308 */ /* 0x0007e20000000800 */
[----:B------:R-:W-:Y:S02]  /*a150*/  F2FP.PACK_AB R135, R213, R200 ;  /* 0x000000c8d587723e */ /* 0x000fe400000000ff */
[----:B--2---:R-:W-:Y:S01]  /*a160*/  F2FP.PACK_AB R137, R211, R212 ;  /* 0x000000d4d389723e */ /* 0x004fe200000000ff */
[----:B---3--:R-:W-:Y:S06]  /*a170*/  FFMA.FTZ R132, R198, c[0x0][0x2d0], -R166 ;  /* 0x0000b400c6847a23 */ /* 0x008fec00000108a6 */
[----:B------:R2:W3:Y:S02]  /*a180*/  MUFU.EX2 R197, R132 ;  /* 0x0000008400c57308 */ /* 0x0004e40000000800 */
[----:B--2---:R-:W-:Y:S02]  /*a190*/  F2FP.PACK_AB R132, R160, R190 ;  /* 0x000000bea084723e */ /* 0x004fe400000000ff */
[----:B---3--:R-:W-:Y:S05]  /*a1a0*/  F2FP.PACK_AB R139, R197, R210 ;  /* 0x000000d2c58b723e */ /* 0x008fea00000000ff */
[-C--:B------:R-:W-:Y:S08]  /*a1b0*/  HMMA.16816.F32 R4, R132, R140.reuse, R4 ;  /* 0x0000008c8404723c */ /* 0x080ff00000001804 */
[C---:B------:R-:W-:Y:S08]  /*a1c0*/  HMMA.16816.F32 R8, R136.reuse, R140, R8 ;  /* 0x0000008c8808723c */ /* 0x040ff00000001808 */
[-C--:B------:R-:W-:Y:S08]  /*a1d0*/  HMMA.16816.F32 R12, R136, R142.reuse, R12 ;  /* 0x0000008e880c723c */ /* 0x080ff0000000180c */
[C---:B------:R-:W-:Y:S01]  /*a1e0*/  HMMA.16816.F32 R16, R132.reuse, R142, R16 ;  /* 0x0000008e8410723c */ /* 0x040fe20000001810 */
[----:B------:R-:W2:Y:S07]  /*a1f0*/  LDSM.16.MT88.4 R140, [R225+0x2100] ;  /* 0x00210000e18c783b */ /* 0x000eae0000004200 */
[-C--:B-1----:R-:W-:Y:S08]  /*a200*/  HMMA.16816.F32 R20, R132, R144.reuse, R20 ;  /* 0x000000908414723c */ /* 0x082ff00000001814 */
[C---:B------:R-:W-:Y:S07]  /*a210*/  HMMA.16816.F32 R24, R136.reuse, R144, R24 ;  /* 0x000000908818723c */ /* 0x040fee0000001818 */
[--C-:B------:R-:W-:Y:S01]  /*a220*/  FFMA.FTZ R144, R217, c[0x0][0x2d0], -R173.reuse ;  /* 0x0000b400d9907a23 */ /* 0x100fe200000108ad */
[-C--:B------:R-:W-:Y:S03]  /*a230*/  HMMA.16816.F32 R28, R136, R146.reuse, R28 ;  /* 0x00000092881c723c */ /* 0x080fe6000000181c */
[----:B------:R1:W-:Y:S01]  /*a240*/  MUFU.EX2 R208, R144 ;  /* 0x0000009000d07308 */ /* 0x0003e20000000800 */
[----:B------:R-:W-:Y:S04]  /*a250*/  MOV R217, R184 ;  /* 0x000000b800d97202 */ /* 0x000fe80000000f00 */
[C---:B------:R-:W-:Y:S08]  /*a260*/  HMMA.16816.F32 R32, R132.reuse, R146, R32 ;  /* 0x000000928420723c */ /* 0x040ff00000001820 */
[-C--:B------:R-:W-:Y:S08]  /*a270*/  HMMA.16816.F32 R36, R132, R148.reuse, R36 ;  /* 0x000000948424723c */ /* 0x080ff00000001824 */
[C---:B------:R-:W-:Y:S04]  /*a280*/  HMMA.16816.F32 R40, R136.reuse, R148, R40 ;  /* 0x000000948828723c */ /* 0x040fe80000001828 */
[--C-:B-1----:R-:W-:Y:S01]  /*a290*/  FFMA.FTZ R144, R218, c[0x0][0x2d0], -R173.reuse ;  /* 0x0000b400da907a23 */ /* 0x102fe200000108ad */
[----:B------:R-:W-:Y:S02]  /*a2a0*/  MOV R218, R200 ;  /* 0x000000c800da7202 */ /* 0x000fe40000000f00 */
[--C-:B------:R-:W-:Y:S01]  /*a2b0*/  FFMA.FTZ R148, R220, c[0x0][0x2d0], -R174.reuse ;  /* 0x0000b400dc947a23 */ /* 0x100fe200000108ae */
[-C--:B------:R-:W-:Y:S01]  /*a2c0*/  HMMA.16816.F32 R44, R136, R150.reuse, R44 ;  /* 0x00000096882c723c */ /* 0x080fe2000000182c */
[----:B------:R1:W-:Y:S03]  /*a2d0*/  MUFU.EX2 R209, R144 ;  /* 0x0000009000d17308 */ /* 0x0003e60000000800 */
[----:B------:R-:W-:Y:S04]  /*a2e0*/  MOV R220, R162 ;  /* 0x000000a200dc7202 */ /* 0x000fe80000000f00 */
[C---:B------:R-:W-:Y:S03]  /*a2f0*/  HMMA.16816.F32 R48, R132.reuse, R150, R48 ;  /* 0x000000968430723c */ /* 0x040fe60000001830 */
[----:B------:R3:W-:Y:S05]  /*a300*/  MUFU.EX2 R206, R148 ;  /* 0x0000009400ce7308 */ /* 0x0007ea0000000800 */
[-C--:B------:R-:W-:Y:S08]  /*a310*/  HMMA.16816.F32 R52, R132, R152.reuse, R52 ;  /* 0x000000988434723c */ /* 0x080ff00000001834 */
[C---:B------:R-:W-:Y:S04]  /*a320*/  HMMA.16816.F32 R56, R136.reuse, R152, R56 ;  /* 0x000000988838723c */ /* 0x040fe80000001838 */
[--C-:B-1----:R-:W-:Y:S01]  /*a330*/  FFMA.FTZ R144, R219, c[0x0][0x2d0], -R174.reuse ;  /* 0x0000b400db907a23 */ /* 0x102fe200000108ae */
[----:B------:R-:W-:Y:S02]  /*a340*/  MOV R219, R163 ;  /* 0x000000a300db7202 */ /* 0x000fe40000000f00 */
[----:B------:R-:W-:Y:S01]  /*a350*/  MOV R153, R183 ;  /* 0x000000b700997202 */ /* 0x000fe20000000f00 */
[-C--:B------:R-:W-:Y:S01]  /*a360*/  HMMA.16816.F32 R60, R136, R154.reuse, R60 ;  /* 0x0000009a883c723c */ /* 0x080fe2000000183c */
[----:B------:R1:W4:Y:S03]  /*a370*/  MUFU.EX2 R207, R144 ;  /* 0x0000009000cf7308 */ /* 0x0003260000000800 */
[--C-:B---3--:R-:W-:Y:S01]  /*a380*/  FFMA.FTZ R148, R221, c[0x0][0x2d0], -R173.reuse ;  /* 0x0000b400dd947a23 */ /* 0x108fe200000108ad */
[----:B------:R-:W-:Y:S01]  /*a390*/  MOV R221, R161 ;  /* 0x000000a100dd7202 */ /* 0x000fe20000000f00 */
[----:B------:R-:W-:Y:S01]  /*a3a0*/  FFMA.FTZ R173, R222, c[0x0][0x2d0], -R173 ;  /* 0x0000b400dead7a23 */ /* 0x000fe200000108ad */
[----:B------:R-:W-:Y:S01]  /*a3b0*/  MOV R222, R160 ;  /* 0x000000a000de7202 */ /* 0x000fe20000000f00 */
[C---:B------:R-:W-:Y:S01]  /*a3c0*/  HMMA.16816.F32 R64, R132.reuse, R154, R64 ;  /* 0x0000009a8440723c */ /* 0x040fe20000001840 */
[----:B------:R-:W-:Y:S02]  /*a3d0*/  LDSM.16.MT88.4 R160, [R228+0x1100] ;  /* 0x00110000e4a0783b */ /* 0x000fe40000004200 */
[----:B------:R3:W-:Y:S01]  /*a3e0*/  MUFU.EX2 R205, R148 ;  /* 0x0000009400cd7308 */ /* 0x0007e20000000800 */
[----:B------:R-:W-:Y:S03]  /*a3f0*/  MOV R152, R182 ;  /* 0x000000b600987202 */ /* 0x000fe60000000f00 */
[----:B------:R-:W-:Y:S01]  /*a400*/  MOV R155, R181 ;  /* 0x000000b5009b7202 */ /* 0x000fe20000000f00 */
[-C--:B--2---:R-:W-:Y:S04]  /*a410*/  HMMA.16816.F32 R68, R132, R140.reuse, R68 ;  /* 0x0000008c8444723c */ /* 0x084fe80000001844 */
[----:B------:R-:W-:Y:S01]  /*a420*/  MOV R154, R196 ;  /* 0x000000c4009a7202 */ /* 0x000fe20000000f00 */
[----:B------:R4:W2:Y:S03]  /*a430*/  MUFU.EX2 R204, R173 ;  /* 0x000000ad00cc7308 */ /* 0x0008a60000000800 */
[C---:B------:R-:W-:Y:S01]  /*a440*/  HMMA.16816.F32 R72, R136.reuse, R140, R72 ;  /* 0x0000008c8848723c */ /* 0x040fe20000001848 */
[----:B-1----:R-:W1:Y:S06]  /*a450*/  LDSM.16.MT88.4 R144, [R226+0x2100] ;  /* 0x00210000e290783b */ /* 0x002e6c0000004200 */
[--C-:B------:R-:W-:Y:S01]  /*a460*/  FFMA.FTZ R140, R223, c[0x0][0x2d0], -R174.reuse ;  /* 0x0000b400df8c7a23 */ /* 0x100fe200000108ae */
[-C--:B------:R-:W-:Y:S03]  /*a470*/  HMMA.16816.F32 R76, R136, R142.reuse, R76 ;  /* 0x0000008e884c723c */ /* 0x080fe6000000184c */
[----:B------:R5:W-:Y:S01]  /*a480*/  MUFU.EX2 R203, R140 ;  /* 0x0000008c00cb7308 */ /* 0x000be20000000800 */
[----:B---3--:R-:W3:Y:S01]  /*a490*/  LDSM.16.MT88.4 R148, [R228+0x2100] ;  /* 0x00210000e494783b */ /* 0x008ee20000004200 */
[----:B------:R-:W-:Y:S01]  /*a4a0*/  FFMA.FTZ R174, R246, c[0x0][0x2d0], -R174 ;  /* 0x0000b400f6ae7a23 */ /* 0x000fe200000108ae */
[----:B------:R-:W-:Y:S02]  /*a4b0*/  MOV R223, R159 ;  /* 0x0000009f00df7202 */ /* 0x000fe40000000f00 */
[C---:B------:R-:W-:Y:S04]  /*a4c0*/  HMMA.16816.F32 R80, R132.reuse, R142, R80 ;  /* 0x0000008e8450723c */ /* 0x040fe80000001850 */
[----:B------:R-:W-:Y:S01]  /*a4d0*/  MOV R159, R185 ;  /* 0x000000b9009f7202 */ /* 0x000fe20000000f00 */
[----:B------:R2:W-:Y:S01]  /*a4e0*/  MUFU.EX2 R202, R174 ;  /* 0x000000ae00ca7308 */ /* 0x0005e20000000800 */
[----:B----4-:R-:W-:Y:S02]  /*a4f0*/  F2FP.PACK_AB R173, R206, R207 ;  /* 0x000000cfcead723e */ /* 0x010fe400000000ff */
[----:B------:R-:W-:Y:S04]  /*a500*/  MOV R246, R158 ;  /* 0x0000009e00f67202 */ /* 0x000fe80000000f00 */
[----:B------:R-:W-:Y:S01]  /*a510*/  MOV R158, R186 ;  /* 0x000000ba009e7202 */ /* 0x000fe20000000f00 */
[--C-:B-----5:R-:W-:Y:S01]  /*a520*/  FFMA.FTZ R140, R244, c[0x0][0x2d0], -R175.reuse ;  /* 0x0000b400f48c7a23 */ /* 0x120fe200000108af */
[----:B------:R-:W-:Y:S03]  /*a530*/  MOV R244, R191 ;  /* 0x000000bf00f47202 */ /* 0x000fe60000000f00 */
[----:B------:R4:W-:Y:S01]  /*a540*/  MUFU.EX2 R201, R140 ;  /* 0x0000008c00c97308 */ /* 0x0009e20000000800 */
[-C--:B-1----:R-:W-:Y:S03]  /*a550*/  HMMA.16816.F32 R84, R132, R144.reuse, R84 ;  /* 0x000000908454723c */ /* 0x082fe60000001854 */
[----:B--2---:R-:W-:Y:S05]  /*a560*/  F2FP.PACK_AB R174, R204, R205 ;  /* 0x000000cdccae723e */ /* 0x004fea00000000ff */
[C---:B------:R-:W-:Y:S07]  /*a570*/  HMMA.16816.F32 R88, R136.reuse, R144, R88 ;  /* 0x000000908858723c */ /* 0x040fee0000001858 */
[--C-:B------:R-:W-:Y:S01]  /*a580*/  FFMA.FTZ R144, R216, c[0x0][0x2d0], -R166.reuse ;  /* 0x0000b400d8907a23 */ /* 0x100fe200000108a6 */
[-C--:B------:R-:W-:Y:S04]  /*a590*/  HMMA.16816.F32 R92, R136, R146.reuse, R92 ;  /* 0x00000092885c723c */ /* 0x080fe8000000185c */
[----:B------:R-:W-:Y:S01]  /*a5a0*/  MOV R216, R171 ;  /* 0x000000ab00d87202 */ /* 0x000fe20000000f00 */
[--C-:B----4-:R-:W-:Y:S01]  /*a5b0*/  FFMA.FTZ R140, R245, c[0x0][0x2d0], -R175.reuse ;  /* 0x0000b400f58c7a23 */ /* 0x110fe200000108af */
[----:B------:R1:W-:Y:S02]  /*a5c0*/  MUFU.EX2 R171, R144 ;  /* 0x0000009000ab7308 */ /* 0x0003e40000000800 */
[C---:B------:R-:W-:Y:S04]  /*a5d0*/  HMMA.16816.F32 R96, R132.reuse, R146, R96 ;  /* 0x000000928460723c */ /* 0x040fe80000001860 */
[----:B------:R-:W-:Y:S04]  /*a5e0*/  MOV R245, R190 ;  /* 0x000000be00f57202 */ /* 0x000fe80000000f00 */
[-C--:B---3--:R-:W-:Y:S01]  /*a5f0*/  HMMA.16816.F32 R100, R132, R148.reuse, R100 ;  /* 0x000000948464723c */ /* 0x088fe20000001864 */
[----:B------:R2:W3:Y:S07]  /*a600*/  MUFU.EX2 R200, R140 ;  /* 0x0000008c00c87308 */ /* 0x0004ee0000000800 */
[C---:B------:R-:W-:Y:S04]  /*a610*/  HMMA.16816.F32 R104, R136.reuse, R148, R104 ;  /* 0x000000948868723c */ /* 0x040fe80000001868 */
[--C-:B-1----:R-:W-:Y:S04]  /*a620*/  FFMA.FTZ R144, R214, c[0x0][0x2d0], -R166.reuse ;  /* 0x0000b400d6907a23 */ /* 0x102fe800000108a6 */
[-C--:B------:R-:W-:Y:S01]  /*a630*/  HMMA.16816.F32 R108, R136, R150.reuse, R108 ;  /* 0x00000096886c723c */ /* 0x080fe2000000186c */
[----:B------:R1:W4:Y:S03]  /*a640*/  MUFU.EX2 R196, R144 ;  /* 0x0000009000c47308 */ /* 0x0003260000000800 */
[----:B------:R-:W-:Y:S02]  /*a650*/  MOV R149, R170 ;  /* 0x000000aa00957202 */ /* 0x000fe40000000f00 */
[----:B------:R-:W-:Y:S02]  /*a660*/  MOV R148, R180 ;  /* 0x000000b400947202 */ /* 0x000fe40000000f00 */
[C---:B------:R-:W-:Y:S04]  /*a670*/  HMMA.16816.F32 R112, R132.reuse, R150, R112 ;  /* 0x000000968470723c */ /* 0x040fe80000001870 */
[--C-:B--2---:R-:W-:Y:S01]  /*a680*/  FFMA.FTZ R140, R247, c[0x0][0x2d0], -R175.reuse ;  /* 0x0000b400f78c7a23 */ /* 0x104fe200000108af */
[----:B------:R-:W-:Y:S01]  /*a690*/  MOV R247, R189 ;  /* 0x000000bd00f77202 */ /* 0x000fe20000000f00 */
[----:B------:R-:W-:Y:S01]  /*a6a0*/  FFMA.FTZ R175, R248, c[0x0][0x2d0], -R175 ;  /* 0x0000b400f8af7a23 */ /* 0x000fe200000108af */
[----:B------:R-:W-:Y:S01]  /*a6b0*/  MOV R248, R188 ;  /* 0x000000bc00f87202 */ /* 0x000fe20000000f00 */
[----:B------:R2:W-:Y:S01]  /*a6c0*/  MUFU.EX2 R199, R140 ;  /* 0x0000008c00c77308 */ /* 0x0005e20000000800 */
[----:B------:R-:W-:Y:S03]  /*a6d0*/  LDSM.16.MT88.4 R188, [R225+0x1100] ;  /* 0x00110000e1bc783b */ /* 0x000fe60000004200 */
[----:B---3--:R-:W-:Y:S02]  /*a6e0*/  F2FP.PACK_AB R192, R200, R201 ;  /* 0x000000c9c8c0723e */ /* 0x008fe400000000ff */
[----:B------:R-:W-:Y:S02]  /*a6f0*/  MOV R214, R157 ;  /* 0x0000009d00d67202 */ /* 0x000fe40000000f00 */
[----:B------:R-:W-:Y:S02]  /*a700*/  MOV R157, R187 ;  /* 0x000000bb009d7202 */ /* 0x000fe40000000f00 */
[----:B------:R3:W5:Y:S01]  /*a710*/  MUFU.EX2 R198, R175 ;  /* 0x000000af00c67308 */ /* 0x0007620000000800 */
[--C-:B-1----:R-:W-:Y:S01]  /*a720*/  FFMA.FTZ R144, R215, c[0x0][0x2d0], -R166.reuse ;  /* 0x0000b400d7907a23 */ /* 0x102fe200000108a6 */
[----:B----4-:R-:W-:Y:S01]  /*a730*/  F2FP.PACK_AB R193, R196, R171 ;  /* 0x000000abc4c1723e */ /* 0x010fe200000000ff */
[----:B------:R-:W-:Y:S01]  /*a740*/  FFMA.FTZ R166, R172, c[0x0][0x2d0], -R166 ;  /* 0x0000b400aca67a23 */ /* 0x000fe200000108a6 */
[----:B------:R-:W-:Y:S01]  /*a750*/  F2FP.PACK_AB R172, R209, R208 ;  /* 0x000000d0d1ac723e */ /* 0x000fe200000000ff */
[----:B------:R-:W4:Y:S05]  /*a760*/  LDL.LU R215, [R1+0x24] ;  /* 0x0000240001d77983 */ /* 0x000f2a0000300800 */
[----:B------:R1:W-:Y:S01]  /*a770*/  MUFU.EX2 R170, R144 ;  /* 0x0000009000aa7308 */ /* 0x0003e20000000800 */
[----:B--2---:R-:W2:Y:S09]  /*a780*/  LDSM.16.MT88.4 R140, [R227+0x2100] ;  /* 0x00210000e38c783b */ /* 0x004eb20000004200 */
[----:B------:R-:W1:Y:S01]  /*a790*/  MUFU.EX2 R166, R166 ;  /* 0x000000a600a67308 */ /* 0x000e620000000800 */
[----:B---3--:R-:W-:Y:S02]  /*a7a0*/  F2FP.PACK_AB R175, R202, R203 ;  /* 0x000000cbcaaf723e */ /* 0x008fe400000000ff */
[----:B-----5:R-:W-:Y:S01]  /*a7b0*/  F2FP.PACK_AB R194, R198, R199 ;  /* 0x000000c7c6c2723e */ /* 0x020fe200000000ff */
[----:B-1----:R-:W1:Y:S01]  /*a7c0*/  LDSM.16.MT88.4 R144, [R226+0x1100] ;  /* 0x00110000e290783b */ /* 0x002e620000004200 */
[----:B------:R-:W-:Y:S01]  /*a7d0*/  F2FP.PACK_AB R195, R166, R170 ;  /* 0x000000aaa6c3723e */ /* 0x000fe200000000ff */
[-C--:B--2---:R-:W-:Y:S08]  /*a7e0*/  HMMA.16816.F32 R116, R132, R140.reuse, R116 ;  /* 0x0000008c8474723c */ /* 0x084ff00000001874 */
[C---:B------:R-:W-:Y:S08]  /*a7f0*/  HMMA.16816.F32 R120, R136.reuse, R140, R120 ;  /* 0x0000008c8878723c */ /* 0x040ff00000001878 */
[-C--:B------:R-:W-:Y:S08]  /*a800*/  HMMA.16816.F32 R124, R136, R142.reuse, R124 ;  /* 0x0000008e887c723c */ /* 0x080ff0000000187c */
[----:B------:R-:W-:Y:S08]  /*a810*/  HMMA.16816.F32 R128, R132, R142, R128 ;  /* 0x0000008e8480723c */ /* 0x000ff00000001880 */
[-C--:B------:R-:W-:Y:S01]  /*a820*/  HMMA.16816.F32 R176, R172, R188.reuse, R4 ;  /* 0x000000bcacb0723c */ /* 0x080fe20000001804 */
[----:B------:R-:W2:Y:S07]  /*a830*/  LDSM.16.MT88.4 R4, [R227+0x1100] ;  /* 0x00110000e304783b */ /* 0x000eae0000004200 */
[C---:B------:R-:W-:Y:S01]  /*a840*/  HMMA.16816.F32 R180, R192.reuse, R188, R8 ;  /* 0x000000bcc0b4723c */ /* 0x040fe20000001808 */
[----:B------:R-:W3:Y:S07]  /*a850*/  LDSM.16.MT88.4 R8, [R225+0x2900] ;  /* 0x00290000e108783b */ /* 0x000eee0000004200 */
[-C--:B------:R-:W-:Y:S01]  /*a860*/  HMMA.16816.F32 R184, R192, R190.reuse, R12 ;  /* 0x000000bec0b8723c */ /* 0x080fe2000000180c */
[----:B------:R-:W5:Y:S07]  /*a870*/  LDSM.16.MT88.4 R12, [R226+0x2900] ;  /* 0x00290000e20c783b */ /* 0x000f6e0000004200 */
[C---:B------:R-:W-:Y:S01]  /*a880*/  HMMA.16816.F32 R188, R172.reuse, R190, R16 ;  /* 0x000000beacbc723c */ /* 0x040fe20000001810 */
[----:B------:R-:W2:Y:S07]  /*a890*/  LDSM.16.MT88.4 R16, [R228+0x2900] ;  /* 0x00290000e410783b */ /* 0x000eae0000004200 */
[-C--:B-1----:R-:W-:Y:S07]  /*a8a0*/  HMMA.16816.F32 R132, R172, R144.reuse, R20 ;  /* 0x00000090ac84723c */ /* 0x082fee0000001814 */
[----:B------:R-:W-:Y:S01]  /*a8b0*/  MOV R23, R148 ;  /* 0x0000009400177202 */ /* 0x000fe20000000f00 */
[C---:B------:R-:W-:Y:S01]  /*a8c0*/  HMMA.16816.F32 R136, R192.reuse, R144, R24 ;  /* 0x00000090c088723c */ /* 0x040fe20000001818 */
[----:B------:R-:W4:Y:S03]  /*a8d0*/  LDL.LU R24, [R1+0x20] ;  /* 0x0000200001187983 */ /* 0x000f260000300800 */
[----:B------:R-:W-:Y:S02]  /*a8e0*/  MOV R22, R149 ;  /* 0x0000009500167202 */ /* 0x000fe40000000f00 */
[----:B------:R-:W-:Y:S02]  /*a8f0*/  MOV R21, R154 ;  /* 0x0000009a00157202 */ /* 0x000fe40000000f00 */
[-C--:B------:R-:W-:Y:S01]  /*a900*/  HMMA.16816.F32 R140, R192, R146.reuse, R28 ;  /* 0x00000092c08c723c */ /* 0x080fe2000000181c */
[----:B------:R-:W4:Y:S03]  /*a910*/  LDL.LU R29, [R1+0x18] ;  /* 0x00001800011d7983 */ /* 0x000f260000300800 */
[----:B------:R-:W-:Y:S01]  /*a920*/  MOV R20, R155 ;  /* 0x0000009b00147202 */ /* 0x000fe20000000f00 */
[----:B------:R-:W4:Y:S01]  /*a930*/  LDL.LU R28, [R1+0x1c] ;  /* 0x00001c00011c7983 */ /* 0x000f220000300800 */
        /* <DEDUP_REMOVED lines=8> */
[----:B------:R-:W-:Y:S04]  /*a9c0*/  MOV R35, R156 ;  /* 0x0000009c00237202 */ /* 0x000fe80000000f00 */
[-C--:B------:R-:W-:Y:S08]  /*a9d0*/  HMMA.16816.F32 R156, R192, R162.reuse, R44 ;  /* 0x000000a2c09c723c */ /* 0x080ff0000000182c */
[C---:B------:R-:W-:Y:S08]  /*a9e0*/  HMMA.16816.F32 R160, R172.reuse, R162, R48 ;  /* 0x000000a2aca0723c */ /* 0x040ff00000001830 */
[-C--:B--2---:R-:W-:Y:S08]  /*a9f0*/  HMMA.16816.F32 R52, R172, R4.reuse, R52 ;  /* 0x00000004ac34723c */ /* 0x084ff00000001834 */
[C---:B------:R-:W-:Y:S08]  /*aa00*/  HMMA.16816.F32 R56, R192.reuse, R4, R56 ;  /* 0x00000004c038723c */ /* 0x040ff00000001838 */
[-C--:B------:R-:W-:Y:S08]  /*aa10*/  HMMA.16816.F32 R60, R192, R6.reuse, R60 ;  /* 0x00000006c03c723c */ /* 0x080ff0000000183c */
[C---:B------:R-:W-:Y:S01]  /*aa20*/  HMMA.16816.F32 R64, R172.reuse, R6, R64 ;  /* 0x00000006ac40723c */ /* 0x040fe20000001840 */
[----:B------:R-:W1:Y:S07]  /*aa30*/  LDSM.16.MT88.4 R4, [R227+0x2900] ;  /* 0x00290000e304783b */ /* 0x000e6e0000004200 */
[-C--:B---3--:R-:W-:Y:S08]  /*aa40*/  HMMA.16816.F32 R68, R172, R8.reuse, R68 ;  /* 0x00000008ac44723c */ /* 0x088ff00000001844 */
        /* <DEDUP_REMOVED lines=15> */
[----:B----4-:R-:W-:Y:S04]  /*ab40*/  FFMA.FTZ R8, R2, R24, R31 ;  /* 0x0000001802087223 */ /* 0x010fe8000001001f */
        /* <DEDUP_REMOVED lines=56> */
.L_x_1805:
[----:B------:R-:W3:Y:S01]  /*aed0*/  S2UR UR7, SR_CTAID.X ;  /* 0x00000000000779c3 */ /* 0x000ee20000002500 */
[----:B------:R-:W-:Y:S01]  /*aee0*/  ULDC.64 UR4, c[0x0][0x2c8] ;  /* 0x0000b20000047ab9 */ /* 0x000fe20000000a00 */
[----:B------:R-:W-:Y:S01]  /*aef0*/  PLOP3.LUT P0, PT, PT, PT, UP2, 0x40, 0x0 ;  /* 0x000000000000781c */ /* 0x000fe20003f0e828 */
[----:B---3--:R-:W-:-:S04]  /*af00*/  ULEA UR7, UR7, 0x7f, 0x7 ;  /* 0x0000007f07077891 */ /* 0x008fc8000f8e383f */
        /* <DEDUP_REMOVED lines=10> */
[----:B--2---:R-:W-:-:S04]  /*afb0*/  MOV R0, UR5 ;  /* 0x0000000500007c02 */ /* 0x004fc80008000f00 */
        /* <DEDUP_REMOVED lines=9> */
.L_x_1824:
[----:B------:R-:W-:-:S04]  /*b050*/  MOV R4, c[0x0][0x32c] ;  /* 0x0000cb0000047a02 */ /* 0x000fc80000000f00 */
[----:B------:R-:W-:-:S13]  /*b060*/  ISETP.NE.AND P0, PT, R4, 0x1, PT ;  /* 0x000000010400780c */ /* 0x000fda0003f05270 */
[----:B------:R-:W-:-:S05]  /*b070*/  @P0 IMAD.HI.U32 R4, R0, c[0x0][0x330], RZ ;  /* 0x0000cc0000040a27 */ /* 0x000fca00078e00ff */
[----:B------:R-:W-:-:S05]  /*b080*/  @P0 SHF.R.U32.HI R0, RZ, c[0x0][0x334], R4 ;  /* 0x0000cd00ff000a19 */ /* 0x000fca0000011604 */
.L_x_1825:
[----:B------:R-:W-:-:S05]  /*b090*/  IMAD R0, R0, c[0x0][0x32c], RZ ;  /* 0x0000cb0000007a24 */ /* 0x000fca00078e02ff */
[----:B------:R-:W-:-:S04]  /*b0a0*/  IMNMX R2, R2, R0, !PT ;  /* 0x0000000002027217 */ /* 0x000fc80007800200 */
.L_x_1823:
[----:B------:R-:W-:-:S05]  /*b0b0*/  IADD3 R2, R2, 0x2f, RZ ;  /* 0x0000002f02027810 */ /* 0x000fca0007ffe0ff */
[----:B------:R-:W-:-:S05]  /*b0c0*/  IMAD.HI R2, R2, 0x2aaaaaab, RZ ;  /* 0x2aaaaaab02027827 */ /* 0x000fca00078e02ff */
[----:B------:R-:W-:-:S04]  /*b0d0*/  SHF.R.U32.HI R251, RZ, 0x1f, R2 ;  /* 0x0000001ffffb7819 */ /* 0x000fc80000011602 */
[----:B------:R-:W-:-:S04]  /*b0e0*/  LEA.HI.SX32 R251, R2, R251, 0x1d ;  /* 0x000000fb02fb7211 */ /* 0x000fc800078feaff */
[----:B------:R-:W-:-:S04]  /*b0f0*/  IMNMX R251, R249, R251, !PT ;  /* 0x000000fbf9fb7217 */ /* 0x000fc80007800200 */
[----:B------:R-:W-:-:S13]  /*b100*/  ISETP.GE.AND P0, PT, R242, R251, PT ;  /* 0x000000fbf200720c */ /* 0x000fda0003f06270 */
[----:B------:R-:W-:Y:S05]  /*b110*/  @!P0 BRA `(.L_x_1826) ;  /* 0x00002d5000008947 */ /* 0x000fea0003800000 */
[----:B------:R-:W-:Y:S01]  /*b120*/  IMAD.MOV.U32 R2, RZ, RZ, R168 ;  /* 0x000000ffff027224 */ /* 0x000fe200078e00a8 */
[----:B------:R-:W-:Y:S01]  /*b130*/  MOV R170, R3 ;  /* 0x0000000300aa7202 */ /* 0x000fe20000000f00 */
[----:B--2---:R-:W-:Y:S01]  /*b140*/  IMAD.MOV.U32 R0, RZ, RZ, R169 ;  /* 0x000000ffff007224 */ /* 0x004fe200078e00a9 */
[----:B------:R-:W-:Y:S01]  /*b150*/  MOV R220, R242 ;  /* 0x000000f200dc7202 */ /* 0x000fe20000000f00 */
[----:B------:R-:W-:Y:S01]  /*b160*/  IMAD.MOV.U32 R164, RZ, RZ, R167 ;  /* 0x000000ffffa47224 */ /* 0x000fe200078e00a7 */
[----:B------:R-:W-:Y:S02]  /*b170*/  MOV R252, c[0x0][0x1e0] ;  /* 0x0000780000fc7a02 */ /* 0x000fe40000000f00 */
.L_x_1827:
[----:B------:R-:W2:Y:S01]  /*b180*/  LDL.64 R166, [R1+0x38] ;  /* 0x0000380001a67983 */ /* 0x000ea20000100a00 */
[----:B------:R-:W-:Y:S05]  /*b190*/  DEPBAR.LE SB0, 0x0 ;  /* 0x000080000000791a */ /* 0x000fea0000000000 */
[----:B------:R-:W-:Y:S01]  /*b1a0*/  BAR.SYNC.DEFER_BLOCKING 0x0 ;  /* 0x0000000000007b1d */ /* 0x000fe20000010000 */
[----:B------:R-:W-:Y:S02]  /*b1b0*/  ISETP.GT.AND P6, PT, R249, R220, PT ;  /* 0x000000dcf900720c */ /* 0x000fe40003fc4270 */
[C---:B------:R-:W-:Y:S11]  /*b1c0*/  IADD3 R242, R220.reuse, -0x1, RZ ;  /* 0xffffffffdcf27810 */ /* 0x040ff60007ffe0ff */
[----:B------:R-:W-:Y:S01]  /*b1d0*/  @!P6 SHF.R.S32.HI R3, RZ, 0x1f, R220 ;  /* 0x0000001fff03e819 */ /* 0x000fe200000114dc */
[C---:B------:R-:W-:Y:S04]  /*b1e0*/  @!P6 IMAD.WIDE.U32 R40, R220.reuse, c[0x0][0x208], RZ ;  /* 0x00008200dc28ea25 */ /* 0x040fe800078e00ff */
[----:B------:R-:W-:Y:S04]  /*b1f0*/  @!P6 IMAD R3, R3, c[0x0][0x208], RZ ;  /* 0x000082000303ea24 */ /* 0x000fe800078e02ff */
[----:B------:R-:W-:Y:S01]  /*b200*/  @!P6 IMAD R3, R220, c[0x0][0x20c], R3 ;  /* 0x00008300dc03ea24 */ /* 0x000fe200078e0203 */
[----:B------:R-:W2:Y:S04]  /*b210*/  LDL.64 R42, [R1+0x48] ;  /* 0x00004800012a7983 */ /* 0x000ea80000100a00 */
[----:B------:R-:W-:Y:S02]  /*b220*/  @!P6 IADD3 R3, R41, R3, RZ ;  /* 0x000000032903e210 */ /* 0x000fe40007ffe0ff */
[----:B-----5:R-:W-:Y:S03]  /*b230*/  LDSM.16.M88.4 R48, [R231+0x6100] ;  /* 0x00610000e730783b */ /* 0x020fe60000000200 */
[----:B------:R-:W-:Y:S05]  /*b240*/  @!P6 IMAD R165, R3, 0x30, RZ ;  /* 0x0000003003a5e824 */ /* 0x000fea00078e02ff */
[----:B------:R-:W1:Y:S08]  /*b250*/  LDSM.16.M88.4 R16, [R224+0x3100] ;  /* 0x00310000e010783b */ /* 0x000e700000000200 */
[----:B------:R-:W3:Y:S08]  /*b260*/  LDSM.16.M88.4 R44, [R231+0x8100] ;  /* 0x00810000e72c783b */ /* 0x000ef00000000200 */
[----:B------:R-:W4:Y:S08]  /*b270*/  LDSM.16.M88.4 R32, [R224+0x3900] ;  /* 0x00390000e020783b */ /* 0x000f300000000200 */
[----:B------:R-:W4:Y:S08]  /*b280*/  LDSM.16.M88.4 R172, [R224+0x4100] ;  /* 0x00410000e0ac783b */ /* 0x000f300000000200 */
[----:B------:R-:W-:Y:S01]  /*b290*/  LDSM.16.M88.4 R192, [R233+0x6100] ;  /* 0x00610000e9c0783b */ /* 0x000fe20000000200 */
[-C--:B-1----:R-:W-:Y:S07]  /*b2a0*/  HMMA.16816.F32 R4, R48, R16.reuse, RZ ;  /* 0x000000103004723c */ /* 0x082fee00000018ff */
[----:B------:R-:W1:Y:S01]  /*b2b0*/  LDSM.16.M88.4 R196, [R235] ;  /* 0x00000000ebc4783b */ /* 0x000e620000000200 */
[C---:B---3--:R-:W-:Y:S07]  /*b2c0*/  HMMA.16816.F32 R8, R44.reuse, R16, RZ ;  /* 0x000000102c08723c */ /* 0x048fee00000018ff */
[----:B------:R-:W3:Y:S01]  /*b2d0*/  LDSM.16.M88.4 R200, [R233+0x8100] ;  /* 0x00810000e9c8783b */ /* 0x000ee20000000200 */
[-C--:B------:R-:W-:Y:S07]  /*b2e0*/  HMMA.16816.F32 R12, R44, R18.reuse, RZ ;  /* 0x000000122c0c723c */ /* 0x080fee00000018ff */
[----:B------:R-:W1:Y:S01]  /*b2f0*/  LDSM.16.M88.4 R204, [R241] ;  /* 0x00000000f1cc783b */ /* 0x000e620000000200 */
[C---:B------:R-:W-:Y:S07]  /*b300*/  HMMA.16816.F32 R16, R48.reuse, R18, RZ ;  /* 0x000000123010723c */ /* 0x040fee00000018ff */
[----:B------:R-:W1:Y:S01]  /*b310*/  LDSM.16.M88.4 R208, [R240] ;  /* 0x00000000f0d0783b */ /* 0x000e620000000200 */
[-C--:B----4-:R-:W-:Y:S08]  /*b320*/  HMMA.16816.F32 R20, R48, R32.reuse, RZ ;  /* 0x000000203014723c */ /* 0x090ff000000018ff */
[C---:B------:R-:W-:Y:S08]  /*b330*/  HMMA.16816.F32 R24, R44.reuse, R32, RZ ;  /* 0x000000202c18723c */ /* 0x040ff000000018ff */
[-C--:B------:R-:W-:Y:S08]  /*b340*/  HMMA.16816.F32 R28, R44, R34.reuse, RZ ;  /* 0x000000222c1c723c */ /* 0x080ff000000018ff */
[C---:B------:R-:W-:Y:S08]  /*b350*/  HMMA.16816.F32 R32, R48.reuse, R34, RZ ;  /* 0x000000223020723c */ /* 0x040ff000000018ff */
[-C--:B------:R-:W-:Y:S01]  /*b360*/  HMMA.16816.F32 R36, R48, R172.reuse, RZ ;  /* 0x000000ac3024723c */ /* 0x080fe200000018ff */
[----:B--2---:R-:W-:Y:S05]  /*b370*/  @!P6 MOV R166, R42 ;  /* 0x0000002a00a6e202 */ /* 0x004fea0000000f00 */
[----:B------:R-:W-:Y:S02]  /*b380*/  @!P6 IMAD.WIDE.U32 R166, R40, 0x30, R166 ;  /* 0x0000003028a6e825 */ /* 0x000fe400078e00a6 */
[C---:B------:R-:W-:Y:S04]  /*b390*/  HMMA.16816.F32 R40, R44.reuse, R172, RZ ;  /* 0x000000ac2c28723c */ /* 0x040fe800000018ff */
[C---:B------:R-:W-:Y:S02]  /*b3a0*/  @!P6 SHF.L.U32 R3, R166.reuse, 0x1, RZ ;  /* 0x00000001a603e819 */ /* 0x040fe400000006ff */
[----:B------:R-:W-:Y:S02]  /*b3b0*/  @!P6 IADD3 R165, R167, R165, RZ ;  /* 0x000000a5a7a5e210 */ /* 0x000fe40007ffe0ff */
[C---:B------:R-:W-:Y:S01]  /*b3c0*/  @!P6 IADD3 R168, P0, R3.reuse, c[0x0][0x1f8], RZ ;  /* 0x00007e0003a8ea10 */ /* 0x040fe20007f1e0ff */
[-C--:B------:R-:W-:Y:S03]  /*b3d0*/  HMMA.16816.F32 R44, R44, R174.reuse, RZ ;  /* 0x000000ae2c2c723c */ /* 0x080fe600000018ff */
[----:B------:R-:W-:Y:S02]  /*b3e0*/  @!P6 SHF.L.U64.HI R167, R166, 0x1, R165 ;  /* 0x00000001a6a7e819 */ /* 0x000fe400000102a5 */
[----:B------:R-:W-:Y:S02]  /*b3f0*/  @!P6 IADD3 R3, P5, R3, 0x80, RZ ;  /* 0x000000800303e810 */ /* 0x000fe40007fbe0ff */
[----:B------:R-:W-:Y:S01]  /*b400*/  @!P6 IADD3.X R169, R167, c[0x0][0x1fc], RZ, P0, !PT ;  /* 0x00007f00a7a9ea10 */ /* 0x000fe200007fe4ff */
[----:B------:R-:W-:Y:S04]  /*b410*/  HMMA.16816.F32 R48, R48, R174, RZ ;  /* 0x000000ae3030723c */ /* 0x000fe800000018ff */
[----:B------:R-:W-:Y:S01]  /*b420*/  @!PT LDS RZ, [RZ] ;  /* 0x00000000fffff984 */ /* 0x000fe20000000800 */
[----:B------:R-:W-:Y:S01]  /*b430*/  @!PT LDS RZ, [RZ] ;  /* 0x00000000fffff984 */ /* 0x000fe20000000800 */
[----:B------:R-:W-:Y:S01]  /*b440*/  @!PT LDS RZ, [RZ] ;  /* 0x00000000fffff984 */ /* 0x000fe20000000800 */
[----:B------:R2:W-:Y:S01]  /*b450*/  @!P6 LDGSTS.E.BYPASS.LTC128B.128 [R243+0x100], [R168.64], !P4 ;  /* 0x00100000a8f3efae */ /* 0x0005e2000e101d4e */
[----:B------:R-:W-:Y:S02]  /*b460*/  @!P6 IADD3 R212, P2, R3, c[0x0][0x1f8], RZ ;  /* 0x00007e0003d4ea10 */ /* 0x000fe40007f5e0ff */
[----:B------:R-:W-:Y:S01]  /*b470*/  @!P6 IADD3 R166, P1, R168, UR9, RZ ;  /* 0x00000009a8a6ec10 */ /* 0x000fe2000ff3e0ff */
[-C--:B-1----:R-:W-:Y:S05]  /*b480*/  HMMA.16816.F32 R4, R192, R196.reuse, R4 ;  /* 0x000000c4c004723c */ /* 0x082fea0000001804 */
[----:B------:R-:W-:Y:S02]  /*b490*/  @!P6 IADD3.X R213, RZ, c[0x0][0x1fc], R167, P2, P5 ;  /* 0x00007f00ffd5ea10 */ /* 0x000fe400017ea4a7 */
[----:B------:R-:W-:Y:S01]  /*b4a0*/  @!P6 IADD3.X R167, R169, UR11, RZ, P1, !PT ;  /* 0x0000000ba9a7ec10 */ /* 0x000fe20008ffe4ff */
[C---:B---3--:R-:W-:Y:S02]  /*b4b0*/  HMMA.16816.F32 R8, R200.reuse, R196, R8 ;  /* 0x000000c4c808723c */ /* 0x048fe40000001808 */
[----:B------:R1:W-:Y:S02]  /*b4c0*/  @!P6 LDGSTS.E.BYPASS.LTC128B.128 [R243+0x1900], [R212.64], !P3 ;  /* 0x01900000d4f3efae */ /* 0x0003e4000d901d4e */
[----:B------:R-:W-:Y:S02]  /*b4d0*/  @!P6 IADD3 R172, P0, R166, UR9, RZ ;  /* 0x00000009a6acec10 */ /* 0x000fe4000ff1e0ff */
[----:B------:R-:W-:Y:S02]  /*b4e0*/  ISETP.GT.AND P5, PT, R220, R249, PT ;  /* 0x000000f9dc00720c */ /* 0x000fe40003fa4270 */
[-C--:B------:R-:W-:Y:S02]  /*b4f0*/  HMMA.16816.F32 R12, R200, R198.reuse, R12 ;  /* 0x000000c6c80c723c */ /* 0x080fe4000000180c */
[----:B------:R4:W-:Y:S02]  /*b500*/  @!P6 LDGSTS.E.BYPASS.LTC128B.128 [R243+0x900], [R166.64], !P4 ;  /* 0x00900000a6f3efae */ /* 0x0009e4000e101d4e */
[----:B------:R-:W-:Y:S04]  /*b510*/  @!P6 IADD3.X R173, R167, UR11, RZ, P0, !PT ;  /* 0x0000000ba7adec10 */ /* 0x000fe800087fe4ff */
[C---:B------:R-:W-:Y:S02]  /*b520*/  HMMA.16816.F32 R16, R192.reuse, R198, R16 ;  /* 0x000000c6c010723c */ /* 0x040fe40000001810 */
[----:B------:R4:W-:Y:S06]  /*b530*/  @!P6 LDGSTS.E.BYPASS.LTC128B.128 [R243+0x2100], [R166.64+0x80], !P3 ;  /* 0x02100080a6f3efae */ /* 0x0009ec000d901d4e */
[-C--:B------:R-:W-:Y:S02]  /*b540*/  HMMA.16816.F32 R20, R192, R204.reuse, R20 ;  /* 0x000000ccc014723c */ /* 0x080fe40000001814 */
[----:B------:R4:W-:Y:S06]  /*b550*/  @!P6 LDGSTS.E.BYPASS.LTC128B.128 [R243+0x1100], [R172.64], !P4 ;  /* 0x01100000acf3efae */ /* 0x0009ec000e101d4e */
[C---:B------:R-:W-:Y:S02]  /*b560*/  HMMA.16816.F32 R24, R200.reuse, R204, R24 ;  /* 0x000000ccc818723c */ /* 0x040fe40000001818 */
[----:B------:R4:W-:Y:S06]  /*b570*/  @!P6 LDGSTS.E.BYPASS.LTC128B.128 [R243+0x2900], [R172.64+0x80], !P3 ;  /* 0x02900080acf3efae */ /* 0x0009ec000d901d4e */
[-C--:B------:R-:W-:Y:S02]  /*b580*/  HMMA.16816.F32 R28, R200, R206.reuse, R28 ;  /* 0x000000cec81c723c */ /* 0x080fe4000000181c */
[----:B-1----:R-:W-:Y:S06]  /*b590*/  LDSM.16.M88.4 R212, [R230+0x3100] ;  /* 0x00310000e6d4783b */ /* 0x002fec0000000200 */
[C---:B------:R-:W-:Y:S02]  /*b5a0*/  HMMA.16816.F32 R32, R192.reuse, R206, R32 ;  /* 0x000000cec020723c */ /* 0x040fe40000001820 */
[----:B------:R-:W0:Y:S06]  /*b5b0*/  LDGDEPBAR ;  /* 0x00000000000079af */ /* 0x000e2c0000000000 */
[-C--:B------:R-:W-:Y:S02]  /*b5c0*/  HMMA.16816.F32 R36, R192, R208.reuse, R36 ;  /* 0x000000d0c024723c */ /* 0x080fe40000001824 */
[----:B------:R-:W-:Y:S06]  /*b5d0*/  LDSM.16.M88.4 R216, [R232+0x8100] ;  /* 0x00810000e8d8783b */ /* 0x000fec0000000200 */
[C---:B------:R-:W-:Y:S02]  /*b5e0*/  HMMA.16816.F32 R40, R200.reuse, R208, R40 ;  /* 0x000000d0c828723c */ /* 0x040fe40000001828 */
[----:B----4-:R-:W1:Y:S06]  /*b5f0*/  LDSM.16.M88.4 R172, [R232+0x6100] ;  /* 0x00610000e8ac783b */ /* 0x010e6c0000000200 */
[-C--:B------:R-:W-:Y:S02]  /*b600*/  HMMA.16816.F32 R44, R200, R210.reuse, R44 ;  /* 0x000000d2c82c723c */ /* 0x080fe4000000182c */
[----:B------:R-:W4:Y:S06]  /*b610*/  LDSM.16.M88.4 R196, [R230+0x3900] ;  /* 0x00390000e6c4783b */ /* 0x000f2c0000000200 */
[----:B------:R-:W-:Y:S02]  /*b620*/  HMMA.16816.F32 R48, R192, R210, R48 ;  /* 0x000000d2c030723c */ /* 0x000fe40000001830 */
[----:B------:R-:W2:Y:S08]  /*b630*/  LDSM.16.M88.4 R200, [R230+0x4100] ;  /* 0x00410000e6c8783b */ /* 0x000eb00000000200 */
[----:B------:R-:W-:Y:S08]  /*b640*/  LDSM.16.M88.4 R192, [R234+0x6100] ;  /* 0x00610000eac0783b */ /* 0x000ff00000000200 */
[----:B------:R-:W2:Y:S01]  /*b650*/  LDSM.16.M88.4 R204, [R229] ;  /* 0x00000000e5cc783b */ /* 0x000ea20000000200 */
[-C--:B-1----:R-:W-:Y:S07]  /*b660*/  HMMA.16816.F32 R4, R172, R212.reuse, R4 ;  /* 0x000000d4ac04723c */ /* 0x082fee0000001804 */
[----:B------:R-:W1:Y:S01]  /*b670*/  LDSM.16.M88.4 R208, [R234+0x8100] ;  /* 0x00810000ead0783b */ /* 0x000e620000000200 */
[C---:B------:R-:W-:Y:S08]  /*b680*/  HMMA.16816.F32 R8, R216.reuse, R212, R8 ;  /* 0x000000d4d808723c */ /* 0x040ff00000001808 */
        /* <DEDUP_REMOVED lines=13> */
[----:B------:R-:W2:Y:S07]  /*b760*/  LDSM.16.M88.4 R172, [R229+0x1000] ;  /* 0x00100000e5ac783b */ /* 0x000eae0000000200 */
[-C--:B------:R-:W-:Y:S01]  /*b770*/  HMMA.16816.F32 R4, R192, R204.reuse, R4 ;  /* 0x000000ccc004723c */ /* 0x080fe20000001804 */
[----:B------:R-:W4:Y:S07]  /*b780*/  LDSM.16.M88.4 R200, [R224+0x4900] ;  /* 0x00490000e0c8783b */ /* 0x000f2e0000000200 */
        /* <DEDUP_REMOVED lines=14> */
[----:B------:R-:W-:Y:S07]  /*b870*/  LDSM.16.M88.4 R172, [R233+0xa100] ;  /* 0x00a10000e9ac783b */ /* 0x000fee0000000200 */
[-C--:B----4-:R-:W-:Y:S01]  /*b880*/  HMMA.16816.F32 R4, R196, R200.reuse, R4 ;  /* 0x000000c8c404723c */ /* 0x090fe20000001804 */
[----:B------:R-:W2:Y:S07]  /*b890*/  LDSM.16.M88.4 R192, [R239] ;  /* 0x00000000efc0783b */ /* 0x000eae0000000200 */
[C---:B------:R-:W-:Y:S08]  /*b8a0*/  HMMA.16816.F32 R8, R216.reuse, R200, R8 ;  /* 0x000000c8d808723c */ /* 0x040ff00000001808 */
[-C--:B------:R-:W-:Y:S08]  /*b8b0*/  HMMA.16816.F32 R12, R216, R202.reuse, R12 ;  /* 0x000000cad80c723c */ /* 0x080ff0000000180c */
[C---:B------:R-:W-:Y:S01]  /*b8c0*/  HMMA.16816.F32 R16, R196.reuse, R202, R16 ;  /* 0x000000cac410723c */ /* 0x040fe20000001810 */
[----:B------:R-:W4:Y:S07]  /*b8d0*/  LDSM.16.M88.4 R200, [R238] ;  /* 0x00000000eec8783b */ /* 0x000f2e0000000200 */
        /* <DEDUP_REMOVED lines=8> */
[----:B------:R-:W-:Y:S07]  /*b960*/  LDSM.16.M88.4 R216, [R232+0xc100] ;  /* 0x00c10000e8d8783b */ /* 0x000fee0000000200 */
[----:B------:R-:W-:Y:S01]  /*b970*/  HMMA.16816.F32 R48, R196, R214, R48 ;  /* 0x000000d6c430723c */ /* 0x000fe20000001830 */
[----:B------:R-:W-:Y:S07]  /*b980*/  LDSM.16.M88.4 R196, [R232+0xa100] ;  /* 0x00a10000e8c4783b */ /* 0x000fee0000000200 */
[-C--:B--2---:R-:W-:Y:S01]  /*b990*/  HMMA.16816.F32 R4, R172, R192.reuse, R4 ;  /* 0x000000c0ac04723c */ /* 0x084fe20000001804 */
[----:B------:R-:W2:Y:S07]  /*b9a0*/  LDSM.16.M88.4 R212, [R230+0x4900] ;  /* 0x00490000e6d4783b */ /* 0x000eae0000000200 */
[C---:B------:R-:W-:Y:S08]  /*b9b0*/  HMMA.16816.F32 R8, R208.reuse, R192, R8 ;  /* 0x000000c0d008723c */ /* 0x040ff00000001808 */
[-C--:B------:R-:W-:Y:S08]  /*b9c0*/  HMMA.16816.F32 R12, R208, R194.reuse, R12 ;  /* 0x000000c2d00c723c */ /* 0x080ff0000000180c */
[C---:B------:R-:W-:Y:S01]  /*b9d0*/  HMMA.16816.F32 R16, R172.reuse, R194, R16 ;  /* 0x000000c2ac10723c */ /* 0x040fe20000001810 */
[----:B------:R-:W2:Y:S07]  /*b9e0*/  LDSM.16.M88.4 R192, [R230+0x5100] ;  /* 0x00510000e6c0783b */ /* 0x000eae0000000200 */
[-C--:B----4-:R-:W-:Y:S08]  /*b9f0*/  HMMA.16816.F32 R20, R172, R200.reuse, R20 ;  /* 0x000000c8ac14723c */ /* 0x090ff00000001814 */
[C---:B------:R-:W-:Y:S08]  /*ba00*/  HMMA.16816.F32 R24, R208.reuse, R200, R24 ;  /* 0x000000c8d018723c */ /* 0x040ff00000001818 */
[-C--:B------:R-:W-:Y:S08]  /*ba10*/  HMMA.16816.F32 R28, R208, R202.reuse, R28 ;  /* 0x000000cad01c723c */ /* 0x080ff0000000181c */
[C---:B------:R-:W-:Y:S01]  /*ba20*/  HMMA.16816.F32 R32, R172.reuse, R202, R32 ;  /* 0x000000caac20723c */ /* 0x040fe20000001820 */
[----:B------:R-:W-:Y:S07]  /*ba30*/  LDSM.16.M88.4 R200, [R234+0xa100] ;  /* 0x00a10000eac8783b */ /* 0x000fee0000000200 */
[-C--:B-1----:R-:W-:Y:S08]  /*ba40*/  HMMA.16816.F32 R36, R172, R204.reuse, R36 ;  /* 0x000000ccac24723c */ /* 0x082ff00000001824 */
[C---:B------:R-:W-:Y:S08]  /*ba50*/  HMMA.16816.F32 R40, R208.reuse, R204, R40 ;  /* 0x000000ccd028723c */ /* 0x040ff00000001828 */
[-C--:B------:R-:W-:Y:S01]  /*ba60*/  HMMA.16816.F32 R44, R208, R206.reuse, R44 ;  /* 0x000000ced02c723c */ /* 0x080fe2000000182c */
[----:B------:R-:W-:Y:S07]  /*ba70*/  LDSM.16.M88.4 R208, [R236+0xc100] ;  /* 0x00c10000ecd0783b */ /* 0x000fee0000000200 */
[----:B------:R-:W-:Y:S01]  /*ba80*/  HMMA.16816.F32 R48, R172, R206, R48 ;  /* 0x000000ceac30723c */ /* 0x000fe20000001830 */
[----:B------:R-:W1:Y:S07]  /*ba90*/  LDSM.16.M88.4 R172, [R230+0x5900] ;  /* 0x00590000e6ac783b */ /* 0x000e6e0000000200 */
[-C--:B--2---:R-:W-:Y:S01]  /*baa0*/  HMMA.16816.F32 R4, R196, R212.reuse, R4 ;  /* 0x000000d4c404723c */ /* 0x084fe20000001804 */
[----:B------:R-:W2:Y:S07]  /*bab0*/  LDSM.16.M88.4 R204, [R229+0x1800] ;  /* 0x00180000e5cc783b */ /* 0x000eae0000000200 */
[C---:B------:R-:W-:Y:S08]  /*bac0*/  HMMA.16816.F32 R8, R216.reuse, R212, R8 ;  /* 0x000000d4d808723c */ /* 0x040ff00000001808 */
[-C--:B------:R-:W-:Y:S08]  /*bad0*/  HMMA.16816.F32 R12, R216, R214.reuse, R12 ;  /* 0x000000d6d80c723c */ /* 0x080ff0000000180c */
[C---:B------:R-:W-:Y:S01]  /*bae0*/  HMMA.16816.F32 R16, R196.reuse, R214, R16 ;  /* 0x000000d6c410723c */ /* 0x040fe20000001810 */
[----:B------:R-:W4:Y:S07]  /*baf0*/  LDSM.16.M88.4 R212, [R229+0x2000] ;  /* 0x00200000e5d4783b */ /* 0x000f2e0000000200 */
[-C--:B------:R-:W-:Y:S08]  /*bb00*/  HMMA.16816.F32 R20, R196, R192.reuse, R20 ;  /* 0x000000c0c414723c */ /* 0x080ff00000001814 */
[C---:B------:R-:W-:Y:S08]  /*bb10*/  HMMA.16816.F32 R24, R216.reuse, R192, R24 ;  /* 0x000000c0d818723c */ /* 0x040ff00000001818 */
[-C--:B------:R-:W-:Y:S08]  /*bb20*/  HMMA.16816.F32 R28, R216, R194.reuse, R28 ;  /* 0x000000c2d81c723c */ /* 0x080ff0000000181c */
[C---:B------:R-:W-:Y:S01]  /*bb30*/  HMMA.16816.F32 R32, R196.reuse, R194, R32 ;  /* 0x000000c2c420723c */ /* 0x040fe20000001820 */
[----:B------:R-:W4:Y:S01]  /*bb40*/  LDSM.16.M88.4 R192, [R229+0x2800] ;  /* 0x00280000e5c0783b */ /* 0x000f220000000200 */
[----:B------:R-:W-:Y:S06]  /*bb50*/  DEPBAR.LE SB0, 0x0 ;  /* 0x000080000000791a */ /* 0x000fec0000000000 */
[-C--:B-1----:R-:W-:Y:S01]  /*bb60*/  HMMA.16816.F32 R36, R196, R172.reuse, R36 ;  /* 0x000000acc424723c */ /* 0x082fe20000001824 */
[----:B------:R-:W-:Y:S07]  /*bb70*/  BAR.SYNC.DEFER_BLOCKING 0x0 ;  /* 0x0000000000007b1d */ /* 0x000fee0000010000 */
[C---:B------:R-:W-:Y:S07]  /*bb80*/  HMMA.16816.F32 R40, R216.reuse, R172, R40 ;  /* 0x000000acd828723c */ /* 0x040fee0000001828 */
[----:B------:R-:W-:Y:S01]  /*bb90*/  MOV R173, c[0x0][0x1e4] ;  /* 0x0000790000ad7a02 */ /* 0x000fe20000000f00 */
[-C--:B------:R-:W-:Y:S08]  /*bba0*/  HMMA.16816.F32 R44, R216, R174.reuse, R44 ;  /* 0x000000aed82c723c */ /* 0x080ff0000000182c */
[----:B------:R-:W-:Y:S01]  /*bbb0*/  HMMA.16816.F32 R48, R196, R174, R48 ;  /* 0x000000aec430723c */ /* 0x000fe20000001830 */
[----:B------:R-:W3:Y:S06]  /*bbc0*/  LDL.64 R216, [R1+0x30] ;  /* 0x0000300001d87983 */ /* 0x000eec0000100a00 */
[----:B------:R-:W3:Y:S01]  /*bbd0*/  LDL.64 R218, [R1+0x40] ;  /* 0x0000400001da7983 */ /* 0x000ee20000100a00 */
[-C--:B--2---:R-:W-:Y:S08]  /*bbe0*/  HMMA.16816.F32 R4, R200, R204.reuse, R4 ;  /* 0x000000ccc804723c */ /* 0x084ff00000001804 */
[C---:B------:R-:W-:Y:S08]  /*bbf0*/  HMMA.16816.F32 R8, R208.reuse, R204, R8 ;  /* 0x000000ccd008723c */ /* 0x040ff00000001808 */
[-C--:B------:R-:W-:Y:S08]  /*bc00*/  HMMA.16816.F32 R12, R208, R206.reuse, R12 ;  /* 0x000000ced00c723c */ /* 0x080ff0000000180c */
[C---:B------:R-:W-:Y:S04]  /*bc10*/  HMMA.16816.F32 R16, R200.reuse, R206, R16 ;  /* 0x000000cec810723c */ /* 0x040fe80000001810 */
[----:B------:R-:W-:Y:S02]  /*bc20*/  FMNMX.FTZ R165, R6, R2, !PT ;  /* 0x0000000206a57209 */ /* 0x000fe40007810000 */
[----:B------:R-:W-:Y:S02]  /*bc30*/  FMNMX.FTZ R3, R4, R0, !PT ;  /* 0x0000000004037209 */ /* 0x000fe40007810000 */
[-C--:B----4-:R-:W-:Y:S04]  /*bc40*/  HMMA.16816.F32 R20, R200, R212.reuse, R20 ;  /* 0x000000d4c814723c */ /* 0x090fe80000001814 */
        /* <DEDUP_REMOVED lines=39> */
[----:B------:R-:W-:Y:S03]  /*bec0*/  FMNMX.FTZ R165, R41, R165, !PT ;  /* 0x000000a529a57209 */ /* 0x000fe60007810000 */
[----:B------:R-:W2:Y:S01]  /*bed0*/  SHFL.BFLY PT, R167, R3, 0x2, 0x1f ;  /* 0x0c401f0003a77f89 */ /* 0x000ea200000e0000 */
[----:B------:R-:W-:Y:S04]  /*bee0*/  FMNMX.FTZ R165, R44, R165, !PT ;  /* 0x000000a52ca57209 */ /* 0x000fe80007810000 */
[----:B------:R-:W-:Y:S05]  /*bef0*/  FMNMX.FTZ R165, R45, R165, !PT ;  /* 0x000000a52da57209 */ /* 0x000fea0007810000 */
[----:B------:R-:W4:Y:S01]  /*bf00*/  SHFL.BFLY PT, R168, R165, 0x2, 0x1f ;  /* 0x0c401f00a5a87f89 */ /* 0x000f2200000e0000 */
[----:B-1----:R-:W-:Y:S02]  /*bf10*/  FMNMX.FTZ R169, R169, R166, !PT ;  /* 0x000000a6a9a97209 */ /* 0x002fe40007810000 */
[----:B------:R-:W-:Y:S05]  /*bf20*/  FMNMX.FTZ R166, R10, R170, !PT ;  /* 0x000000aa0aa67209 */ /* 0x000fea0007810000 */
[----:B------:R-:W1:Y:S01]  /*bf30*/  SHFL.BFLY PT, R171, R169, 0x1, 0x1f ;  /* 0x0c201f00a9ab7f89 */ /* 0x000e6200000e0000 */
[----:B------:R-:W-:Y:S02]  /*bf40*/  FMNMX.FTZ R166, R11, R166, !PT ;  /* 0x000000a60ba67209 */ /* 0x000fe40007810000 */
[----:B--2---:R-:W-:Y:S02]  /*bf50*/  FMNMX.FTZ R3, R3, R167, !PT ;  /* 0x000000a703037209 */ /* 0x004fe40007810000 */
[----:B------:R-:W-:Y:S03]  /*bf60*/  FMNMX.FTZ R166, R14, R166, !PT ;  /* 0x000000a60ea67209 */ /* 0x000fe60007810000 */
[----:B------:R-:W2:Y:S01]  /*bf70*/  SHFL.BFLY PT, R167, R3, 0x1, 0x1f ;  /* 0x0c201f0003a77f89 */ /* 0x000ea200000e0000 */
[----:B------:R-:W-:Y:S02]  /*bf80*/  FMNMX.FTZ R166, R15, R166, !PT ;  /* 0x000000a60fa67209 */ /* 0x000fe40007810000 */
[----:B----4-:R-:W-:Y:S02]  /*bf90*/  FMNMX.FTZ R165, R165, R168, !PT ;  /* 0x000000a8a5a57209 */ /* 0x010fe40007810000 */
[----:B------:R-:W-:Y:S03]  /*bfa0*/  FMNMX.FTZ R166, R26, R166, !PT ;  /* 0x000000a61aa67209 */ /* 0x000fe60007810000 */
[----:B------:R-:W4:Y:S01]  /*bfb0*/  SHFL.BFLY PT, R172, R165, 0x1, 0x1f ;  /* 0x0c201f00a5ac7f89 */ /* 0x000f2200000e0000 */
[----:B------:R-:W-:Y:S02]  /*bfc0*/  FMNMX.FTZ R166, R27, R166, !PT ;  /* 0x000000a61ba67209 */ /* 0x000fe40007810000 */
[----:B-1----:R-:W-:Y:S02]  /*bfd0*/  FMNMX.FTZ R169, R169, R171, !PT ;  /* 0x000000aba9a97209 */ /* 0x002fe40007810000 */
[----:B------:R-:W-:Y:S03]  /*bfe0*/  FMNMX.FTZ R166, R30, R166, !PT ;  /* 0x000000a61ea67209 */ /* 0x000fe60007810000 */
[----:B------:R-:W-:Y:S01]  /*bff0*/  FADD.FTZ R0, -R169, R0 ;  /* 0x00000000a9007221 */ /* 0x000fe20000010100 */
[----:B------:R-:W-:Y:S01]  /*c000*/  FMNMX.FTZ R166, R31, R166, !PT ;  /* 0x000000a61fa67209 */ /* 0x000fe20007810000 */
[----:B------:R-:W-:Y:S02]  /*c010*/  FMUL.FTZ R204, R169, c[0x0][0x2d0] ;  /* 0x0000b400a9cc7a20 */ /* 0x000fe40000410000 */
[----:B------:R-:W-:Y:S01]  /*c020*/  FMUL.FTZ R0, R0, c[0x0][0x2d0] ;  /* 0x0000b40000007a20 */ /* 0x000fe20000410000 */
[----:B--2---:R-:W-:Y:S01]  /*c030*/  FMNMX.FTZ R168, R3, R167, !PT ;  /* 0x000000a703a87209 */ /* 0x004fe20007810000 */
[--C-:B------:R-:W-:Y:S01]  /*c040*/  FFMA.FTZ R4, R4, c[0x0][0x2d0], -R204.reuse ;  /* 0x0000b40004047a23 */ /* 0x100fe200000108cc */
[----:B------:R-:W-:Y:S01]  /*c050*/  FMNMX.FTZ R3, R42, R166, !PT ;  /* 0x000000a62a037209 */ /* 0x000fe20007810000 */
[----:B------:R-:W-:Y:S01]  /*c060*/  FFMA.FTZ R5, R5, c[0x0][0x2d0], -R204 ;  /* 0x0000b40005057a23 */ /* 0x000fe200000108cc */
[----:B------:R1:W2:Y:S01]  /*c070*/  MUFU.EX2 R166, R0 ;  /* 0x0000000000a67308 */ /* 0x0002a20000000800 */
[C---:B------:R-:W-:Y:S02]  /*c080*/  FADD.FTZ R2, -R168.reuse, R2 ;  /* 0x00000002a8027221 */ /* 0x040fe40000010100 */
[----:B------:R-:W-:Y:S02]  /*c090*/  FMUL.FTZ R205, R168, c[0x0][0x2d0] ;  /* 0x0000b400a8cd7a20 */ /* 0x000fe40000410000 */
[----:B------:R-:W-:Y:S01]  /*c0a0*/  FMUL.FTZ R2, R2, c[0x0][0x2d0] ;  /* 0x0000b40002027a20 */ /* 0x000fe20000410000 */
[----:B----4-:R-:W-:Y:S01]  /*c0b0*/  FMNMX.FTZ R167, R165, R172, !PT ;  /* 0x000000aca5a77209 */ /* 0x010fe20007810000 */
[--C-:B------:R-:W-:Y:S02]  /*c0c0*/  FFMA.FTZ R6, R6, c[0x0][0x2d0], -R205.reuse ;  /* 0x0000b40006067a23 */ /* 0x100fe400000108cd */
[--C-:B------:R-:W-:Y:S01]  /*c0d0*/  FFMA.FTZ R7, R7, c[0x0][0x2d0], -R205.reuse ;  /* 0x0000b40007077a23 */ /* 0x100fe200000108cd */
[----:B------:R4:W4:Y:S01]  /*c0e0*/  MUFU.EX2 R165, R2 ;  /* 0x0000000200a57308 */ /* 0x0009220000000800 */
[----:B------:R-:W-:Y:S02]  /*c0f0*/  FMUL.FTZ R206, R167, c[0x0][0x2d0] ;  /* 0x0000b400a7ce7a20 */ /* 0x000fe40000410000 */
[----:B------:R-:W-:Y:S02]  /*c100*/  FFMA.FTZ R16, R16, c[0x0][0x2d0], -R204 ;  /* 0x0000b40010107a23 */ /* 0x000fe400000108cc */
[--C-:B------:R-:W-:Y:S02]  /*c110*/  FFMA.FTZ R8, R8, c[0x0][0x2d0], -R206.reuse ;  /* 0x0000b40008087a23 */ /* 0x100fe400000108ce */
[----:B------:R-:W-:Y:S02]  /*c120*/  FFMA.FTZ R9, R9, c[0x0][0x2d0], -R206 ;  /* 0x0000b40009097a23 */ /* 0x000fe400000108ce */
[----:B------:R-:W-:Y:S01]  /*c130*/  FFMA.FTZ R17, R17, c[0x0][0x2d0], -R204 ;  /* 0x0000b40011117a23 */ /* 0x000fe200000108cc */
[----:B------:R4:W-:Y:S01]  /*c140*/  MUFU.EX2 R222, R4 ;  /* 0x0000000400de7308 */ /* 0x0009e20000000800 */
[--C-:B------:R-:W-:Y:S02]  /*c150*/  FFMA.FTZ R18, R18, c[0x0][0x2d0], -R205.reuse ;  /* 0x0000b40012127a23 */ /* 0x100fe400000108cd */
[----:B------:R-:W-:Y:S01]  /*c160*/  FFMA.FTZ R19, R19, c[0x0][0x2d0], -R205 ;  /* 0x0000b40013137a23 */ /* 0x000fe200000108cd */
[----:B-1----:R-:W-:Y:S01]  /*c170*/  FMNMX.FTZ R0, R43, R3, !PT ;  /* 0x000000032b007209 */ /* 0x002fe20007810000 */
[--C-:B------:R-:W-:Y:S02]  /*c180*/  FFMA.FTZ R12, R12, c[0x0][0x2d0], -R206.reuse ;  /* 0x0000b4000c0c7a23 */ /* 0x100fe400000108ce */
[----:B------:R-:W-:Y:S01]  /*c190*/  FFMA.FTZ R13, R13, c[0x0][0x2d0], -R206 ;  /* 0x0000b4000d0d7a23 */ /* 0x000fe200000108ce */
[----:B------:R-:W-:Y:S01]  /*c1a0*/  FMNMX.FTZ R0, R46, R0, !PT ;  /* 0x000000002e007209 */ /* 0x000fe20007810000 */
[C---:B--2---:R-:W-:Y:S01]  /*c1b0*/  FMUL.FTZ R132, R166.reuse, R132 ;  /* 0x00000084a6847220 */ /* 0x044fe20000410000 */
[----:B------:R-:W-:Y:S01]  /*c1c0*/  MUFU.EX2 R223, R6 ;  /* 0x0000000600df7308 */ /* 0x000fe20000000800 */
[C---:B------:R-:W-:Y:S01]  /*c1d0*/  FMUL.FTZ R133, R166.reuse, R133 ;  /* 0x00000085a6857220 */ /* 0x040fe20000410000 */
[----:B------:R-:W-:Y:S01]  /*c1e0*/  FMNMX.FTZ R0, R47, R0, !PT ;  /* 0x000000002f007209 */ /* 0x000fe20007810000 */
[----:B------:R-:W-:Y:S02]  /*c1f0*/  FMUL.FTZ R144, R166, R144 ;  /* 0x00000090a6907220 */ /* 0x000fe40000410000 */
[----:B----4-:R-:W-:Y:S02]  /*c200*/  FADD.FTZ R2, -R167, R164 ;  /* 0x000000a4a7027221 */ /* 0x010fe40000010100 */
[----:B------:R-:W1:Y:S01]  /*c210*/  SHFL.BFLY PT, R3, R0, 0x2, 0x1f ;  /* 0x0c401f0000037f89 */ /* 0x000e6200000e0000 */
[C---:B------:R-:W-:Y:S02]  /*c220*/  FMUL.FTZ R134, R165.reuse, R134 ;  /* 0x00000086a5867220 */ /* 0x040fe40000410000 */
[----:B------:R-:W-:Y:S01]  /*c230*/  FMUL.FTZ R2, R2, c[0x0][0x2d0] ;  /* 0x0000b40002027a20 */ /* 0x000fe20000410000 */
[----:B------:R2:W-:Y:S01]  /*c240*/  MUFU.EX2 R244, R7 ;  /* 0x0000000700f47308 */ /* 0x0005e20000000800 */
[C---:B------:R-:W-:Y:S01]  /*c250*/  FMUL.FTZ R135, R165.reuse, R135 ;  /* 0x00000087a5877220 */ /* 0x040fe20000410000 */
[----:B------:R-:W-:Y:S01]  /*c260*/  @P5 SHF.R.S32.HI R4, RZ, 0x1f, R242 ;  /* 0x0000001fff045819 */ /* 0x000fe200000114f2 */
[C---:B------:R-:W-:Y:S02]  /*c270*/  FMUL.FTZ R145, R166.reuse, R145 ;  /* 0x00000091a6917220 */ /* 0x040fe40000410000 */
[C---:B------:R-:W-:Y:S02]  /*c280*/  FMUL.FTZ R146, R165.reuse, R146 ;  /* 0x00000092a5927220 */ /* 0x040fe40000410000 */
[C---:B------:R-:W-:Y:S03]  /*c290*/  FMUL.FTZ R147, R165.reuse, R147 ;  /* 0x00000093a5937220 */ /* 0x040fe60000410000 */
[----:B------:R4:W4:Y:S01]  /*c2a0*/  MUFU.EX2 R164, R2 ;  /* 0x0000000200a47308 */ /* 0x0009220000000800 */
[C---:B------:R-:W-:Y:S02]  /*c2b0*/  FMUL.FTZ R148, R166.reuse, R148 ;  /* 0x00000094a6947220 */ /* 0x040fe40000410000 */
[C---:B------:R-:W-:Y:S02]  /*c2c0*/  FMUL.FTZ R149, R166.reuse, R149 ;  /* 0x00000095a6957220 */ /* 0x040fe40000410000 */
[C---:B------:R-:W-:Y:S02]  /*c2d0*/  FMUL.FTZ R150, R165.reuse, R150 ;  /* 0x00000096a5967220 */ /* 0x040fe40000410000 */
[C---:B------:R-:W-:Y:S02]  /*c2e0*/  FMUL.FTZ R151, R165.reuse, R151 ;  /* 0x00000097a5977220 */ /* 0x040fe40000410000 */
[----:B------:R-:W-:Y:S01]  /*c2f0*/  FMUL.FTZ R160, R166, R160 ;  /* 0x000000a0a6a07220 */ /* 0x000fe20000410000 */
[----:B-1----:R-:W-:Y:S01]  /*c300*/  FMNMX.FTZ R0, R0, R3, !PT ;  /* 0x0000000300007209 */ /* 0x002fe20007810000 */
[----:B------:R-:W1:Y:S01]  /*c310*/  MUFU.EX2 R247, R5 ;  /* 0x0000000500f77308 */ /* 0x000e620000000800 */
[----:B------:R-:W-:Y:S02]  /*c320*/  FMUL.FTZ R161, R166, R161 ;  /* 0x000000a1a6a17220 */ /* 0x000fe40000410000 */
[----:B--2---:R-:W-:Y:S04]  /*c330*/  @P5 IMAD.WIDE.U32 R6, R242, c[0x0][0x1e0], RZ ;  /* 0x00007800f2065a25 */ /* 0x004fe800078e00ff */
[C---:B------:R-:W-:Y:S02]  /*c340*/  FMUL.FTZ R162, R165.reuse, R162 ;  /* 0x000000a2a5a27220 */ /* 0x040fe40000410000 */
[----:B------:R-:W-:Y:S01]  /*c350*/  FMUL.FTZ R163, R165, R163 ;  /* 0x000000a3a5a37220 */ /* 0x000fe20000410000 */
[----:B------:R-:W-:Y:S01]  /*c360*/  MUFU.EX2 R221, R8 ;  /* 0x0000000800dd7308 */ /* 0x000fe20000000800 */
[----:B------:R-:W-:Y:S01]  /*c370*/  FMUL.FTZ R52, R166, R52 ;  /* 0x00000034a6347220 */ /* 0x000fe20000410000 */
[----:B----4-:R-:W2:Y:S01]  /*c380*/  SHFL.BFLY PT, R2, R0, 0x1, 0x1f ;  /* 0x0c201f0000027f89 */ /* 0x010ea200000e0000 */
[C---:B------:R-:W-:Y:S02]  /*c390*/  FMUL.FTZ R136, R164.reuse, R136 ;  /* 0x00000088a4887220 */ /* 0x040fe40000410000 */
[C---:B------:R-:W-:Y:S02]  /*c3a0*/  FMUL.FTZ R137, R164.reuse, R137 ;  /* 0x00000089a4897220 */ /* 0x040fe40000410000 */
[C---:B------:R-:W-:Y:S03]  /*c3b0*/  FMUL.FTZ R140, R164.reuse, R140 ;  /* 0x0000008ca48c7220 */ /* 0x040fe60000410000 */
[----:B------:R4:W-:Y:S01]  /*c3c0*/  MUFU.EX2 R250, R16 ;  /* 0x0000001000fa7308 */ /* 0x0009e20000000800 */
[C---:B------:R-:W-:Y:S02]  /*c3d0*/  FMUL.FTZ R141, R164.reuse, R141 ;  /* 0x0000008da48d7220 */ /* 0x040fe40000410000 */
[C---:B------:R-:W-:Y:S01]  /*c3e0*/  FMUL.FTZ R152, R164.reuse, R152 ;  /* 0x00000098a4987220 */ /* 0x040fe20000410000 */
[----:B-1----:R-:W-:Y:S01]  /*c3f0*/  F2FP.PACK_AB R172, R247, R222 ;  /* 0x000000def7ac723e */ /* 0x002fe200000000ff */
[C---:B------:R-:W-:Y:S02]  /*c400*/  FMUL.FTZ R153, R164.reuse, R153 ;  /* 0x00000099a4997220 */ /* 0x040fe40000410000 */
[C---:B------:R-:W-:Y:S02]  /*c410*/  FMUL.FTZ R156, R164.reuse, R156 ;  /* 0x0000009ca49c7220 */ /* 0x040fe40000410000 */
[----:B------:R-:W-:Y:S01]  /*c420*/  FMUL.FTZ R157, R164, R157 ;  /* 0x0000009da49d7220 */ /* 0x000fe20000410000 */
[----:B------:R-:W1:Y:S01]  /*c430*/  MUFU.EX2 R248, R17 ;  /* 0x0000001100f87308 */ /* 0x000e620000000800 */
[----:B------:R-:W-:Y:S02]  /*c440*/  FMUL.FTZ R53, R166, R53 ;  /* 0x00000035a6357220 */ /* 0x000fe40000410000 */
[C---:B------:R-:W-:Y:S02]  /*c450*/  FMUL.FTZ R54, R165.reuse, R54 ;  /* 0x00000036a5367220 */ /* 0x040fe40000410000 */
[----:B------:R-:W-:Y:S01]  /*c460*/  FMUL.FTZ R55, R165, R55 ;  /* 0x00000037a5377220 */ /* 0x000fe20000410000 */
[----:B--2---:R-:W-:Y:S01]  /*c470*/  FMNMX.FTZ R3, R0, R2, !PT ;  /* 0x0000000200037209 */ /* 0x004fe20007810000 */
[----:B------:R-:W-:Y:S03]  /*c480*/  @P5 IMAD R2, R4, c[0x0][0x1e0], RZ ;  /* 0x0000780004025a24 */ /* 0x000fe600078e02ff */
[----:B------:R2:W-:Y:S01]  /*c490*/  MUFU.EX2 R246, R18 ;  /* 0x0000001200f67308 */ /* 0x0005e20000000800 */
[----:B------:R-:W-:Y:S02]  /*c4a0*/  FMUL.FTZ R56, R164, R56 ;  /* 0x00000038a4387220 */ /* 0x000fe40000410000 */
[----:B------:R-:W-:Y:S01]  /*c4b0*/  @P5 IMAD R2, R242, c[0x0][0x1e4], R2 ;  /* 0x00007900f2025a24 */ /* 0x000fe200078e0202 */
[----:B---3--:R-:W-:Y:S01]  /*c4c0*/  @P5 MOV R5, R217 ;  /* 0x000000d900055202 */ /* 0x008fe20000000f00 */
[----:B------:R-:W-:Y:S01]  /*c4d0*/  FADD.FTZ R0, -R3, R170 ;  /* 0x000000aa03007221 */ /* 0x000fe20000010100 */
[----:B----4-:R-:W-:Y:S01]  /*c4e0*/  @P5 SHF.L.U64.HI R16, R252, 0x5, R173 ;  /* 0x00000005fc105819 */ /* 0x010fe200000102ad */
[----:B------:R-:W-:Y:S01]  /*c4f0*/  FMUL.FTZ R57, R164, R57 ;  /* 0x00000039a4397220 */ /* 0x000fe20000410000 */
[----:B------:R-:W-:Y:S01]  /*c500*/  @P5 IADD3 R2, R7, R2, RZ ;  /* 0x0000000207025210 */ /* 0x000fe20007ffe0ff */
[----:B------:R-:W-:Y:S01]  /*c510*/  FMUL.FTZ R0, R0, c[0x0][0x2d0] ;  /* 0x0000b40000007a20 */ /* 0x000fe20000410000 */
[----:B------:R-:W-:Y:S01]  /*c520*/  @P5 MOV R4, R218 ;  /* 0x000000da00045202 */ /* 0x000fe20000000f00 */
[----:B------:R3:W-:Y:S01]  /*c530*/  MUFU.EX2 R219, R9 ;  /* 0x0000000900db7308 */ /* 0x0007e20000000800 */
[----:B------:R-:W-:Y:S01]  /*c540*/  F2FP.PACK_AB R173, R244, R223 ;  /* 0x000000dff4ad723e */ /* 0x000fe200000000ff */
[----:B------:R-:W-:Y:S01]  /*c550*/  @P5 IMAD R2, R2, 0x30, RZ ;  /* 0x0000003002025824 */ /* 0x000fe200078e02ff */
[----:B-1----:R-:W-:Y:S01]  /*c560*/  F2FP.PACK_AB R174, R248, R250 ;  /* 0x000000faf8ae723e */ /* 0x002fe200000000ff */
[----:B------:R-:W-:Y:S04]  /*c570*/  @P5 IMAD.WIDE.U32 R4, R6, 0x30, R4 ;  /* 0x0000003006045825 */ /* 0x000fe800078e0004 */
[----:B------:R-:W-:Y:S01]  /*c580*/  FMUL.FTZ R17, R166, R189 ;  /* 0x000000bda6117220 */ /* 0x000fe20000410000 */
[----:B------:R-:W-:Y:S01]  /*c590*/  @P5 SHF.L.U32 R6, R4, 0x1, RZ ;  /* 0x0000000104065819 */ /* 0x000fe200000006ff */
[----:B------:R-:W1:Y:S01]  /*c5a0*/  MUFU.EX2 R245, R19 ;  /* 0x0000001300f57308 */ /* 0x000e620000000800 */
[----:B------:R-:W-:Y:S01]  /*c5b0*/  @P5 IADD3 R2, R5, R2, RZ ;  /* 0x0000000205025210 */ /* 0x000fe20007ffe0ff */
[--C-:B------:R-:W-:Y:S01]  /*c5c0*/  FFMA.FTZ R20, R20, c[0x0][0x2d0], -R204.reuse ;  /* 0x0000b40014147a23 */ /* 0x100fe200000108cc */
[C---:B------:R-:W-:Y:S01]  /*c5d0*/  @P5 IADD3 R8, P2, R6.reuse, 0x80, RZ ;  /* 0x0000008006085810 */ /* 0x040fe20007f5e0ff */
[----:B--2---:R-:W-:Y:S01]  /*c5e0*/  FMUL.FTZ R18, R165, R190 ;  /* 0x000000bea5127220 */ /* 0x004fe20000410000 */
[----:B------:R-:W-:Y:S01]  /*c5f0*/  @P5 IADD3 R6, P0, R6, c[0x0][0x1c8], RZ ;  /* 0x0000720006065a10 */ /* 0x000fe20007f1e0ff */
[----:B------:R-:W-:Y:S01]  /*c600*/  FFMA.FTZ R21, R21, c[0x0][0x2d0], -R204 ;  /* 0x0000b40015157a23 */ /* 0x000fe200000108cc */
[----:B------:R-:W-:Y:S01]  /*c610*/  @P5 SHF.L.U64.HI R5, R4, 0x1, R2 ;  /* 0x0000000104055819 */ /* 0x000fe20000010202 */
[--C-:B------:R-:W-:Y:S01]  /*c620*/  FFMA.FTZ R22, R22, c[0x0][0x2d0], -R205.reuse ;  /* 0x0000b40016167a23 */ /* 0x100fe200000108cd */
[----:B------:R-:W-:Y:S01]  /*c630*/  @P5 IADD3 R8, P1, R8, c[0x0][0x1c8], RZ ;  /* 0x0000720008085a10 */ /* 0x000fe20007f3e0ff */
[----:B------:R-:W2:Y:S01]  /*c640*/  MUFU.EX2 R0, R0 ;  /* 0x0000000000007308 */ /* 0x000ea20000000800 */
[----:B------:R-:W-:Y:S01]  /*c650*/  @P5 IADD3.X R7, R5, c[0x0][0x1cc], RZ, P0, !PT ;  /* 0x0000730005075a10 */ /* 0x000fe200007fe4ff */
[----:B------:R-:W-:Y:S01]  /*c660*/  FFMA.FTZ R33, R33, c[0x0][0x2d0], -R204 ;  /* 0x0000b40021217a23 */ /* 0x000fe200000108cc */
[----:B------:R-:W-:Y:S01]  /*c670*/  @P5 SHF.L.U32 R2, R252, 0x5, RZ ;  /* 0x00000005fc025819 */ /* 0x000fe200000006ff */
[----:B------:R-:W-:Y:S01]  /*c680*/  FFMA.FTZ R34, R34, c[0x0][0x2d0], -R205 ;  /* 0x0000b40022227a23 */ /* 0x000fe200000108cd */
[----:B---3--:R-:W-:Y:S01]  /*c690*/  @P5 IADD3.X R9, RZ, c[0x0][0x1cc], R5, P1, P2 ;  /* 0x00007300ff095a10 */ /* 0x008fe20000fe4405 */
[----:B------:R3:W-:Y:S01]  /*c6a0*/  @P5 LDGSTS.E.BYPASS.LTC128B.128 [R243+0x3100], [R6.64], !P4 ;  /* 0x0310000006f35fae */ /* 0x0007e2000e101d4e */
[----:B------:R-:W-:Y:S01]  /*c6b0*/  @P5 IADD3 R4, P0, R6, R2, RZ ;  /* 0x0000000206045210 */ /* 0x000fe20007f1e0ff */
[--C-:B------:R-:W-:Y:S02]  /*c6c0*/  FFMA.FTZ R35, R35, c[0x0][0x2d0], -R205.reuse ;  /* 0x0000b40023237a23 */ /* 0x100fe400000108cd */
[----:B------:R4:W-:Y:S01]  /*c6d0*/  MUFU.EX2 R218, R12 ;  /* 0x0000000c00da7308 */ /* 0x0009e20000000800 */
[----:B------:R-:W-:Y:S01]  /*c6e0*/  @P5 IADD3.X R5, R7, R16, RZ, P0, !PT ;  /* 0x0000001007055210 */ /* 0x000fe200007fe4ff */
[--C-:B------:R-:W-:Y:S01]  /*c6f0*/  FFMA.FTZ R24, R24, c[0x0][0x2d0], -R206.reuse ;  /* 0x0000b40018187a23 */ /* 0x100fe200000108ce */
[----:B------:R-:W-:Y:S01]  /*c700*/  ISETP.GT.AND P0, PT, R220, R251, PT ;  /* 0x000000fbdc00720c */ /* 0x000fe20003f04270 */
[----:B------:R4:W-:Y:S01]  /*c710*/  @P5 LDGSTS.E.BYPASS.LTC128B.128 [R243+0x4900], [R8.64], !P3 ;  /* 0x0490000008f35fae */ /* 0x0009e2000d901d4e */
[----:B-1----:R-:W-:Y:S01]  /*c720*/  F2FP.PACK_AB R175, R245, R246 ;  /* 0x000000f6f5af723e */ /* 0x002fe200000000ff */
[----:B------:R-:W-:Y:S01]  /*c730*/  FMUL.FTZ R19, R165, R191 ;  /* 0x000000bfa5137220 */ /* 0x000fe20000410000 */
[----:B------:R-:W-:Y:S01]  /*c740*/  MOV R220, R242 ;  /* 0x000000f200dc7202 */ /* 0x000fe20000000f00 */
[----:B------:R-:W-:Y:S02]  /*c750*/  FFMA.FTZ R25, R25, c[0x0][0x2d0], -R206 ;  /* 0x0000b40019197a23 */ /* 0x000fe400000108ce */
[----:B------:R1:W1:Y:S01]  /*c760*/  MUFU.EX2 R217, R13 ;  /* 0x0000000d00d97308 */ /* 0x0002620000000800 */
[--C-:B------:R-:W-:Y:S01]  /*c770*/  FFMA.FTZ R36, R36, c[0x0][0x2d0], -R204.reuse ;  /* 0x0000b40024247a23 */ /* 0x100fe200000108cc */
[----:B------:R1:W-:Y:S01]  /*c780*/  @P5 LDGSTS.E.BYPASS.LTC128B.128 [R243+0x3900], [R4.64], !P4 ;  /* 0x0390000004f35fae */ /* 0x0003e2000e101d4e */
[----:B------:R-:W-:Y:S02]  /*c790*/  FFMA.FTZ R37, R37, c[0x0][0x2d0], -R204 ;  /* 0x0000b40025257a23 */ /* 0x000fe400000108cc */
[C---:B--2---:R-:W-:Y:S02]  /*c7a0*/  FMUL.FTZ R138, R0.reuse, R138 ;  /* 0x0000008a008a7220 */ /* 0x044fe40000410000 */
[C---:B------:R-:W-:Y:S02]  /*c7b0*/  FMUL.FTZ R139, R0.reuse, R139 ;  /* 0x0000008b008b7220 */ /* 0x040fe40000410000 */
[C---:B------:R-:W-:Y:S01]  /*c7c0*/  FMUL.FTZ R142, R0.reuse, R142 ;  /* 0x0000008e008e7220 */ /* 0x040fe20000410000 */
[----:B------:R2:W-:Y:S01]  /*c7d0*/  @P5 LDGSTS.E.BYPASS.LTC128B.128 [R243+0x5100], [R4.64+0x80], !P3 ;  /* 0x0510008004f35fae */ /* 0x0005e2000d901d4e */
[----:B------:R-:W-:Y:S01]  /*c7e0*/  FMUL.FTZ R143, R0, R143 ;  /* 0x0000008f008f7220 */ /* 0x000fe20000410000 */
[----:B------:R-:W-:Y:S01]  /*c7f0*/  MUFU.EX2 R216, R20 ;  /* 0x0000001400d87308 */ /* 0x000fe20000000800 */
[----:B---3--:R-:W-:Y:S01]  /*c800*/  @P5 IADD3 R6, P1, R4, R2, RZ ;  /* 0x0000000204065210 */ /* 0x008fe20007f3e0ff */
[----:B------:R-:W-:Y:S02]  /*c810*/  FMUL.FTZ R2, R3, c[0x0][0x2d0] ;  /* 0x0000b40003027a20 */ /* 0x000fe40000410000 */
[----:B----4-:R-:W-:Y:S01]  /*c820*/  FMUL.FTZ R12, R164, R184 ;  /* 0x000000b8a40c7220 */ /* 0x010fe20000410000 */
[----:B------:R-:W-:Y:S01]  /*c830*/  @P5 IADD3.X R7, R5, R16, RZ, P1, !PT ;  /* 0x0000001005075210 */ /* 0x000fe20000ffe4ff */
[--C-:B------:R-:W-:Y:S02]  /*c840*/  FFMA.FTZ R10, R10, c[0x0][0x2d0], -R2.reuse ;  /* 0x0000b4000a0a7a23 */ /* 0x100fe40000010802 */
[--C-:B------:R-:W-:Y:S02]  /*c850*/  FFMA.FTZ R11, R11, c[0x0][0x2d0], -R2.reuse ;  /* 0x0000b4000b0b7a23 */ /* 0x100fe40000010802 */
[----:B------:R3:W-:Y:S01]  /*c860*/  @P5 LDGSTS.E.BYPASS.LTC128B.128 [R243+0x4100], [R6.64], !P4 ;  /* 0x0410000006f35fae */ /* 0x0007e2000e101d4e */
[--C-:B------:R-:W-:Y:S01]  /*c870*/  FFMA.FTZ R14, R14, c[0x0][0x2d0], -R2.reuse ;  /* 0x0000b4000e0e7a23 */ /* 0x100fe20000010802 */
[----:B------:R4:W-:Y:S01]  /*c880*/  MUFU.EX2 R201, R10 ;  /* 0x0000000a00c97308 */ /* 0x0009e20000000800 */
[--C-:B------:R-:W-:Y:S02]  /*c890*/  FFMA.FTZ R15, R15, c[0x0][0x2d0], -R2.reuse ;  /* 0x0000b4000f0f7a23 */ /* 0x100fe40000010802 */
[C---:B------:R-:W-:Y:S02]  /*c8a0*/  FMUL.FTZ R8, R164.reuse, R180 ;  /* 0x000000b4a4087220 */ /* 0x040fe40000410000 */
[C---:B------:R-:W-:Y:S01]  /*c8b0*/  FMUL.FTZ R9, R164.reuse, R181 ;  /* 0x000000b5a4097220 */ /* 0x040fe20000410000 */
[----:B------:R3:W-:Y:S01]  /*c8c0*/  @P5 LDGSTS.E.BYPASS.LTC128B.128 [R243+0x5900], [R6.64+0x80], !P3 ;  /* 0x0590008006f35fae */ /* 0x0007e2000d901d4e */
[----:B-1----:R-:W-:Y:S02]  /*c8d0*/  FMUL.FTZ R13, R164, R185 ;  /* 0x000000b9a40d7220 */ /* 0x002fe40000410000 */
[----:B------:R-:W-:Y:S01]  /*c8e0*/  FMUL.FTZ R16, R166, R188 ;  /* 0x000000bca6107220 */ /* 0x000fe20000410000 */
[----:B------:R-:W1:Y:S01]  /*c8f0*/  MUFU.EX2 R200, R11 ;  /* 0x0000000b00c87308 */ /* 0x000e620000000800 */
[----:B------:R-:W-:Y:S02]  /*c900*/  FMUL.FTZ R154, R0, R154 ;  /* 0x0000009a009a7220 */ /* 0x000fe40000410000 */
[C---:B--2---:R-:W-:Y:S01]  /*c910*/  FMUL.FTZ R4, R166.reuse, R176 ;  /* 0x000000b0a6047220 */ /* 0x044fe20000410000 */
[----:B------:R-:W2:Y:S01]  /*c920*/  LDSM.16.MT88.4 R192, [R225+0x100] ;  /* 0x00010000e1c0783b */ /* 0x000ea20000004200 */
[----:B------:R-:W-:Y:S01]  /*c930*/  FMUL.FTZ R5, R166, R177 ;  /* 0x000000b1a6057220 */ /* 0x000fe20000410000 */
[----:B------:R-:W-:Y:S01]  /*c940*/  F2FP.PACK_AB R176, R219, R221 ;  /* 0x000000dddbb0723e */ /* 0x000fe200000000ff */
[C---:B------:R-:W-:Y:S02]  /*c950*/  FMUL.FTZ R155, R0.reuse, R155 ;  /* 0x0000009b009b7220 */ /* 0x040fe40000410000 */
[C---:B------:R-:W-:Y:S01]  /*c960*/  FMUL.FTZ R158, R0.reuse, R158 ;  /* 0x0000009e009e7220 */ /* 0x040fe20000410000 */
[----:B------:R1:W-:Y:S01]  /*c970*/  MUFU.EX2 R202, R14 ;  /* 0x0000000e00ca7308 */ /* 0x0003e20000000800 */
[C---:B------:R-:W-:Y:S01]  /*c980*/  FMUL.FTZ R159, R0.reuse, R159 ;  /* 0x0000009f009f7220 */ /* 0x040fe20000410000 */
[----:B------:R-:W2:Y:S01]  /*c990*/  LDSM.16.MT88.4 R196, [R226+0x100] ;  /* 0x00010000e2c4783b */ /* 0x000ea20000004200 */
[C---:B------:R-:W-:Y:S02]  /*c9a0*/  FMUL.FTZ R58, R0.reuse, R58 ;  /* 0x0000003a003a7220 */ /* 0x040fe40000410000 */
[C---:B----4-:R-:W-:Y:S02]  /*c9b0*/  FMUL.FTZ R10, R0.reuse, R182 ;  /* 0x000000b6000a7220 */ /* 0x050fe40000410000 */
[----:B------:R-:W-:Y:S02]  /*c9c0*/  FMUL.FTZ R59, R0, R59 ;  /* 0x0000003b003b7220 */ /* 0x000fe40000410000 */
[--C-:B------:R-:W-:Y:S01]  /*c9d0*/  FFMA.FTZ R26, R26, c[0x0][0x2d0], -R2.reuse ;  /* 0x0000b4001a1a7a23 */ /* 0x100fe20000010802 */
[----:B------:R-:W4:Y:S01]  /*c9e0*/  MUFU.EX2 R203, R15 ;  /* 0x0000000f00cb7308 */ /* 0x000f220000000800 */
[----:B------:R-:W-:Y:S01]  /*c9f0*/  LDSM.16.MT88.4 R188, [R225+0x1100] ;  /* 0x00110000e1bc783b */ /* 0x000fe20000004200 */
[----:B------:R-:W-:Y:S02]  /*ca00*/  FFMA.FTZ R27, R27, c[0x0][0x2d0], -R2 ;  /* 0x0000b4001b1b7a23 */ /* 0x000fe40000010802 */
[----:B---3--:R-:W-:Y:S01]  /*ca10*/  FMUL.FTZ R6, R165, R178 ;  /* 0x000000b2a5067220 */ /* 0x008fe20000410000 */
[----:B------:R-:W-:Y:S01]  /*ca20*/  F2FP.PACK_AB R178, R217, R218 ;  /* 0x000000dad9b2723e */ /* 0x000fe200000000ff */
[----:B------:R-:W-:Y:S01]  /*ca30*/  FMUL.FTZ R7, R165, R179 ;  /* 0x000000b3a5077220 */ /* 0x000fe20000410000 */
[----:B-1----:R-:W-:Y:S01]  /*ca40*/  F2FP.PACK_AB R177, R200, R201 ;  /* 0x000000c9c8b1723e */ /* 0x002fe200000000ff */
[----:B------:R-:W-:Y:S01]  /*ca50*/  FMUL.FTZ R11, R0, R183 ;  /* 0x000000b7000b7220 */ /* 0x000fe20000410000 */
[----:B------:R-:W0:Y:S01]  /*ca60*/  LDGDEPBAR ;  /* 0x00000000000079af */ /* 0x000e220000000000 */
[----:B------:R-:W1:Y:S01]  /*ca70*/  MUFU.EX2 R215, R21 ;  /* 0x0000001500d77308 */ /* 0x000e620000000800 */
[--C-:B------:R-:W-:Y:S02]  /*ca80*/  FFMA.FTZ R38, R38, c[0x0][0x2d0], -R205.reuse ;  /* 0x0000b40026267a23 */ /* 0x100fe400000108cd */
[--C-:B------:R-:W-:Y:S02]  /*ca90*/  FFMA.FTZ R39, R39, c[0x0][0x2d0], -R205.reuse ;  /* 0x0000b40027277a23 */ /* 0x100fe400000108cd */
[----:B------:R-:W-:Y:S02]  /*caa0*/  FMUL.FTZ R14, R0, R186 ;  /* 0x000000ba000e7220 */ /* 0x000fe40000410000 */
[----:B------:R-:W3:Y:S01]  /*cab0*/  LDSM.16.MT88.4 R180, [R228+0x100] ;  /* 0x00010000e4b4783b */ /* 0x000ee20000004200 */
[C---:B------:R-:W-:Y:S02]  /*cac0*/  FMUL.FTZ R60, R164.reuse, R60 ;  /* 0x0000003ca43c7220 */ /* 0x040fe40000410000 */
[----:B------:R-:W-:Y:S01]  /*cad0*/  MUFU.EX2 R212, R22 ;  /* 0x0000001600d47308 */ /* 0x000fe20000000800 */
[----:B------:R-:W-:Y:S02]  /*cae0*/  FMUL.FTZ R61, R164, R61 ;  /* 0x0000003da43d7220 */ /* 0x000fe40000410000 */
[C---:B------:R-:W-:Y:S01]  /*caf0*/  FMUL.FTZ R62, R0.reuse, R62 ;  /* 0x0000003e003e7220 */ /* 0x040fe20000410000 */
[-C--:B--2---:R-:W-:Y:S05]  /*cb00*/  HMMA.16816.F32 R4, R172, R192.reuse, R4 ;  /* 0x000000c0ac04723c */ /* 0x084fea0000001804 */
[----:B----4-:R-:W-:Y:S01]  /*cb10*/  F2FP.PACK_AB R179, R203, R202 ;  /* 0x000000cacbb3723e */ /* 0x010fe200000000ff */
[C---:B------:R-:W-:Y:S01]  /*cb20*/  FMUL.FTZ R15, R0.reuse, R187 ;  /* 0x000000bb000f7220 */ /* 0x040fe20000410000 */
[----:B------:R-:W-:Y:S01]  /*cb30*/  MUFU.EX2 R213, R33 ;  /* 0x0000002100d57308 */ /* 0x000fe20000000800 */
[----:B------:R-:W2:Y:S01]  /*cb40*/  LDSM.16.MT88.4 R184, [R227+0x100] ;  /* 0x00010000e3b8783b */ /* 0x000ea20000004200 */
[----:B------:R-:W-:Y:S03]  /*cb50*/  FMUL.FTZ R63, R0, R63 ;  /* 0x0000003f003f7220 */ /* 0x000fe60000410000 */
[C---:B------:R-:W-:Y:S04]  /*cb60*/  HMMA.16816.F32 R8, R176.reuse, R192, R8 ;  /* 0x000000c0b008723c */ /* 0x040fe80000001808 */
[C---:B------:R-:W-:Y:S01]  /*cb70*/  FMUL.FTZ R64, R166.reuse, R64 ;  /* 0x00000040a6407220 */ /* 0x040fe20000410000 */
[----:B------:R-:W-:Y:S01]  /*cb80*/  MUFU.EX2 R210, R34 ;  /* 0x0000002200d27308 */ /* 0x000fe20000000800 */
[C---:B------:R-:W-:Y:S02]  /*cb90*/  FMUL.FTZ R65, R166.reuse, R65 ;  /* 0x00000041a6417220 */ /* 0x040fe40000410000 */
[-C--:B------:R-:W-:Y:S04]  /*cba0*/  HMMA.16816.F32 R12, R176, R194.reuse, R12 ;  /* 0x000000c2b00c723c */ /* 0x080fe8000000180c */
[C---:B------:R-:W-:Y:S02]  /*cbb0*/  FMUL.FTZ R66, R165.reuse, R66 ;  /* 0x00000042a5427220 */ /* 0x040fe40000410000 */
[C---:B------:R-:W-:Y:S01]  /*cbc0*/  FMUL.FTZ R67, R165.reuse, R67 ;  /* 0x00000043a5437220 */ /* 0x040fe20000410000 */
[----:B------:R-:W-:Y:S01]  /*cbd0*/  MUFU.EX2 R209, R35 ;  /* 0x0000002300d17308 */ /* 0x000fe20000000800 */
[C---:B------:R-:W-:Y:S04]  /*cbe0*/  HMMA.16816.F32 R16, R172.reuse, R194, R16 ;  /* 0x000000c2ac10723c */ /* 0x040fe80000001810 */
[C---:B------:R-:W-:Y:S02]  /*cbf0*/  FMUL.FTZ R68, R166.reuse, R68 ;  /* 0x00000044a6447220 */ /* 0x040fe40000410000 */
[----:B------:R-:W-:Y:S02]  /*cc00*/  FMUL.FTZ R69, R166, R69 ;  /* 0x00000045a6457220 */ /* 0x000fe40000410000 */
[-C--:B------:R-:W-:Y:S01]  /*cc10*/  HMMA.16816.F32 R132, R172, R196.reuse, R132 ;  /* 0x000000c4ac84723c */ /* 0x080fe20000001884 */
[----:B------:R-:W-:Y:S03]  /*cc20*/  MUFU.EX2 R208, R24 ;  /* 0x0000001800d07308 */ /* 0x000fe60000000800 */
[C---:B------:R-:W-:Y:S02]  /*cc30*/  FMUL.FTZ R70, R165.reuse, R70 ;  /* 0x00000046a5467220 */ /* 0x040fe40000410000 */
[C---:B------:R-:W-:Y:S02]  /*cc40*/  FMUL.FTZ R71, R165.reuse, R71 ;  /* 0x00000047a5477220 */ /* 0x040fe40000410000 */
[C---:B------:R-:W-:Y:S03]  /*cc50*/  HMMA.16816.F32 R136, R176.reuse, R196, R136 ;  /* 0x000000c4b088723c */ /* 0x040fe60000001888 */
[----:B------:R-:W-:Y:S01]  /*cc60*/  MUFU.EX2 R207, R25 ;  /* 0x0000001900cf7308 */ /* 0x000fe20000000800 */
[----:B------:R-:W-:Y:S02]  /*cc70*/  FFMA.FTZ R32, R32, c[0x0][0x2d0], -R204 ;  /* 0x0000b40020207a23 */ /* 0x000fe400000108cc */
[C---:B------:R-:W-:Y:S02]  /*cc80*/  FMUL.FTZ R72, R164.reuse, R72 ;  /* 0x00000048a4487220 */ /* 0x040fe40000410000 */
[-C--:B------:R-:W-:Y:S04]  /*cc90*/  HMMA.16816.F32 R140, R176, R198.reuse, R140 ;  /* 0x000000c6b08c723c */ /* 0x080fe8000000188c */
[----:B------:R-:W-:Y:S01]  /*cca0*/  FMUL.FTZ R73, R164, R73 ;  /* 0x00000049a4497220 */ /* 0x000fe20000410000 */
[----:B------:R-:W-:Y:S01]  /*ccb0*/  MUFU.EX2 R193, R26 ;  /* 0x0000001a00c17308 */ /* 0x000fe20000000800 */
[C---:B------:R-:W-:Y:S02]  /*ccc0*/  FMUL.FTZ R74, R0.reuse, R74 ;  /* 0x0000004a004a7220 */ /* 0x040fe40000410000 */
[C---:B------:R-:W-:Y:S04]  /*ccd0*/  HMMA.16816.F32 R144, R172.reuse, R198, R144 ;  /* 0x000000c6ac90723c */ /* 0x040fe80000001890 */
[----:B------:R-:W-:Y:S02]  /*cce0*/  FMUL.FTZ R75, R0, R75 ;  /* 0x0000004b004b7220 */ /* 0x000fe40000410000 */
[C---:B------:R-:W-:Y:S01]  /*ccf0*/  FMUL.FTZ R76, R164.reuse, R76 ;  /* 0x0000004ca44c7220 */ /* 0x040fe20000410000 */
[----:B------:R4:W-:Y:S01]  /*cd00*/  MUFU.EX2 R192, R27 ;  /* 0x0000001b00c07308 */ /* 0x0009e20000000800 */
[-C--:B---3--:R-:W-:Y:S04]  /*cd10*/  HMMA.16816.F32 R148, R172, R180.reuse, R148 ;  /* 0x000000b4ac94723c */ /* 0x088fe80000001894 */
[----:B------:R-:W-:Y:S02]  /*cd20*/  FMUL.FTZ R77, R164, R77 ;  /* 0x0000004da44d7220 */ /* 0x000fe40000410000 */
[C---:B------:R-:W-:Y:S02]  /*cd30*/  FMUL.FTZ R78, R0.reuse, R78 ;  /* 0x0000004e004e7220 */ /* 0x040fe40000410000 */
[C---:B------:R-:W-:Y:S01]  /*cd40*/  HMMA.16816.F32 R152, R176.reuse, R180, R152 ;  /* 0x000000b4b098723c */ /* 0x040fe20000001898 */
[----:B------:R-:W-:Y:S03]  /*cd50*/  MUFU.EX2 R197, R36 ;  /* 0x0000002400c57308 */ /* 0x000fe60000000800 */
[----:B------:R-:W-:Y:S02]  /*cd60*/  FMUL.FTZ R79, R0, R79 ;  /* 0x0000004f004f7220 */ /* 0x000fe40000410000 */
[C---:B------:R-:W-:Y:S02]  /*cd70*/  FMUL.FTZ R80, R166.reuse, R80 ;  /* 0x00000050a6507220 */ /* 0x040fe40000410000 */
[-C--:B------:R-:W-:Y:S03]  /*cd80*/  HMMA.16816.F32 R156, R176, R182.reuse, R156 ;  /* 0x000000b6b09c723c */ /* 0x080fe6000000189c */
[----:B------:R-:W-:Y:S01]  /*cd90*/  MUFU.EX2 R196, R37 ;  /* 0x0000002500c47308 */ /* 0x000fe20000000800 */
[C---:B------:R-:W-:Y:S02]  /*cda0*/  FMUL.FTZ R81, R166.reuse, R81 ;  /* 0x00000051a6517220 */ /* 0x040fe40000410000 */
[C---:B------:R-:W-:Y:S01]  /*cdb0*/  FMUL.FTZ R82, R165.reuse, R82 ;  /* 0x00000052a5527220 */ /* 0x040fe20000410000 */
[----:B----4-:R-:W-:Y:S01]  /*cdc0*/  LDSM.16.MT88.4 R24, [R225+0x900] ;  /* 0x00090000e118783b */ /* 0x010fe20000004200 */
[C---:B------:R-:W-:Y:S04]  /*cdd0*/  HMMA.16816.F32 R160, R172.reuse, R182, R160 ;  /* 0x000000b6aca0723c */ /* 0x040fe800000018a0 */
[C---:B------:R-:W-:Y:S01]  /*cde0*/  FMUL.FTZ R83, R165.reuse, R83 ;  /* 0x00000053a5537220 */ /* 0x040fe20000410000 */
[----:B------:R3:W-:Y:S01]  /*cdf0*/  MUFU.EX2 R214, R32 ;  /* 0x0000002000d67308 */ /* 0x0007e20000000800 */
[C---:B------:R-:W-:Y:S01]  /*ce00*/  FMUL.FTZ R84, R166.reuse, R84 ;  /* 0x00000054a6547220 */ /* 0x040fe20000410000 */
[----:B------:R-:W4:Y:S01]  /*ce10*/  LDSM.16.MT88.4 R180, [R225+0x1900] ;  /* 0x00190000e1b4783b */ /* 0x000f220000004200 */
[-C--:B--2---:R-:W-:Y:S04]  /*ce20*/  HMMA.16816.F32 R52, R172, R184.reuse, R52 ;  /* 0x000000b8ac34723c */ /* 0x084fe80000001834 */
[----:B------:R-:W-:Y:S02]  /*ce30*/  FMUL.FTZ R85, R166, R85 ;  /* 0x00000055a6557220 */ /* 0x000fe40000410000 */
[C---:B------:R-:W-:Y:S02]  /*ce40*/  FMUL.FTZ R86, R165.reuse, R86 ;  /* 0x00000056a5567220 */ /* 0x040fe40000410000 */
[C---:B------:R-:W-:Y:S04]  /*ce50*/  HMMA.16816.F32 R56, R176.reuse, R184, R56 ;  /* 0x000000b8b038723c */ /* 0x040fe80000001838 */
[----:B------:R-:W-:Y:S02]  /*ce60*/  FMUL.FTZ R87, R165, R87 ;  /* 0x00000057a5577220 */ /* 0x000fe40000410000 */
[C---:B------:R-:W-:Y:S02]  /*ce70*/  FMUL.FTZ R88, R164.reuse, R88 ;  /* 0x00000058a4587220 */ /* 0x040fe40000410000 */
[-C--:B------:R-:W-:Y:S04]  /*ce80*/  HMMA.16816.F32 R60, R176, R186.reuse, R60 ;  /* 0x000000bab03c723c */ /* 0x080fe8000000183c */
[----:B------:R-:W-:Y:S02]  /*ce90*/  FMUL.FTZ R89, R164, R89 ;  /* 0x00000059a4597220 */ /* 0x000fe40000410000 */
[--C-:B---3--:R-:W-:Y:S02]  /*cea0*/  FFMA.FTZ R32, R23, c[0x0][0x2d0], -R205.reuse ;  /* 0x0000b40017207a23 */ /* 0x108fe400000108cd */
[C---:B------:R-:W-:Y:S01]  /*ceb0*/  HMMA.16816.F32 R64, R172.reuse, R186, R64 ;  /* 0x000000baac40723c */ /* 0x040fe20000001840 */
[----:B------:R-:W2:Y:S01]  /*cec0*/  LDSM.16.MT88.4 R184, [R226+0x1900] ;  /* 0x00190000e2b8783b */ /* 0x000ea20000004200 */
[----:B------:R3:W1:Y:S02]  /*ced0*/  MUFU.EX2 R211, R32 ;  /* 0x0000002000d37308 */ /* 0x0006640000000800 */
[C---:B------:R-:W-:Y:S02]  /*cee0*/  FMUL.FTZ R90, R0.reuse, R90 ;  /* 0x0000005a005a7220 */ /* 0x040fe40000410000 */
[----:B------:R-:W-:Y:S02]  /*cef0*/  FMUL.FTZ R91, R0, R91 ;  /* 0x0000005b005b7220 */ /* 0x000fe40000410000 */
[C---:B------:R-:W-:Y:S01]  /*cf00*/  FMUL.FTZ R92, R164.reuse, R92 ;  /* 0x0000005ca45c7220 */ /* 0x040fe20000410000 */
[----:B------:R-:W1:Y:S03]  /*cf10*/  LDSM.16.MT88.4 R20, [R228+0x1900] ;  /* 0x00190000e414783b */ /* 0x000e660000004200 */
[----:B------:R-:W-:Y:S02]  /*cf20*/  FMUL.FTZ R93, R164, R93 ;  /* 0x0000005da45d7220 */ /* 0x000fe40000410000 */
[C---:B------:R-:W-:Y:S01]  /*cf30*/  FMUL.FTZ R94, R0.reuse, R94 ;  /* 0x0000005e005e7220 */ /* 0x040fe20000410000 */
[-C--:B----4-:R-:W-:Y:S03]  /*cf40*/  HMMA.16816.F32 R68, R172, R180.reuse, R68 ;  /* 0x000000b4ac44723c */ /* 0x090fe60000001844 */
[----:B------:R-:W-:Y:S02]  /*cf50*/  FMUL.FTZ R95, R0, R95 ;  /* 0x0000005f005f7220 */ /* 0x000fe40000410000 */
[C---:B------:R-:W-:Y:S02]  /*cf60*/  FMUL.FTZ R96, R166.reuse, R96 ;  /* 0x00000060a6607220 */ /* 0x040fe40000410000 */
[C---:B------:R-:W-:Y:S01]  /*cf70*/  FMUL.FTZ R97, R166.reuse, R97 ;  /* 0x00000061a6617220 */ /* 0x040fe20000410000 */
[C---:B------:R-:W-:Y:S01]  /*cf80*/  HMMA.16816.F32 R72, R176.reuse, R180, R72 ;  /* 0x000000b4b048723c */ /* 0x040fe20000001848 */
[----:B---3--:R-:W3:Y:S03]  /*cf90*/  LDSM.16.MT88.4 R32, [R227+0x1900] ;  /* 0x00190000e320783b */ /* 0x008ee60000004200 */
[C---:B------:R-:W-:Y:S02]  /*cfa0*/  FMUL.FTZ R98, R165.reuse, R98 ;  /* 0x00000062a5627220 */ /* 0x040fe40000410000 */
[C---:B------:R-:W-:Y:S02]  /*cfb0*/  FMUL.FTZ R99, R165.reuse, R99 ;  /* 0x00000063a5637220 */ /* 0x040fe40000410000 */
[-C--:B------:R-:W-:Y:S04]  /*cfc0*/  HMMA.16816.F32 R76, R176, R182.reuse, R76 ;  /* 0x000000b6b04c723c */ /* 0x080fe8000000184c */
[C---:B------:R-:W-:Y:S02]  /*cfd0*/  FMUL.FTZ R100, R166.reuse, R100 ;  /* 0x00000064a6647220 */ /* 0x040fe40000410000 */
[----:B------:R-:W-:Y:S02]  /*cfe0*/  FMUL.FTZ R101, R166, R101 ;  /* 0x00000065a6657220 */ /* 0x000fe40000410000 */
[C---:B------:R-:W-:Y:S01]  /*cff0*/  HMMA.16816.F32 R80, R172.reuse, R182, R80 ;  /* 0x000000b6ac50723c */ /* 0x040fe20000001850 */
[----:B------:R-:W2:Y:S03]  /*d000*/  LDSM.16.MT88.4 R180, [R226+0x900] ;  /* 0x00090000e2b4783b */ /* 0x000ea60000004200 */
[C---:B------:R-:W-:Y:S02]  /*d010*/  FMUL.FTZ R102, R165.reuse, R102 ;  /* 0x00000066a5667220 */ /* 0x040fe40000410000 */
[C---:B------:R-:W-:Y:S02]  /*d020*/  FMUL.FTZ R103, R165.reuse, R103 ;  /* 0x00000067a5677220 */ /* 0x040fe40000410000 */
[-C--:B--2---:R-:W-:Y:S04]  /*d030*/  HMMA.16816.F32 R84, R172, R184.reuse, R84 ;  /* 0x000000b8ac54723c */ /* 0x084fe80000001854 */
        /* <DEDUP_REMOVED lines=10> */
[C---:B------:R-:W-:Y:S02]  /*d0e0*/  FMUL.FTZ R110, R0.reuse, R110 ;  /* 0x0000006e006e7220 */ /* 0x040fe40000410000 */
[----:B------:R-:W-:Y:S02]  /*d0f0*/  FMUL.FTZ R111, R0, R111 ;  /* 0x0000006f006f7220 */ /* 0x000fe40000410000 */
[-C--:B-1----:R-:W-:Y:S04]  /*d100*/  HMMA.16816.F32 R100, R172, R20.reuse, R100 ;  /* 0x00000014ac64723c */ /* 0x082fe80000001864 */
[C---:B------:R-:W-:Y:S02]  /*d110*/  FMUL.FTZ R112, R166.reuse, R112 ;  /* 0x00000070a6707220 */ /* 0x040fe40000410000 */
[C---:B------:R-:W-:Y:S02]  /*d120*/  FMUL.FTZ R113, R166.reuse, R113 ;  /* 0x00000071a6717220 */ /* 0x040fe40000410000 */
[C---:B------:R-:W-:Y:S04]  /*d130*/  HMMA.16816.F32 R104, R176.reuse, R20, R104 ;  /* 0x00000014b068723c */ /* 0x040fe80000001868 */
[C---:B------:R-:W-:Y:S02]  /*d140*/  FMUL.FTZ R114, R165.reuse, R114 ;  /* 0x00000072a5727220 */ /* 0x040fe40000410000 */
[----:B------:R-:W-:Y:S01]  /*d150*/  FMUL.FTZ R115, R165, R115 ;  /* 0x00000073a5737220 */ /* 0x000fe20000410000 */
[----:B------:R-:W-:Y:S01]  /*d160*/  F2FP.PACK_AB R20, R215, R216 ;  /* 0x000000d8d714723e */ /* 0x000fe200000000ff */
[-C--:B------:R-:W-:Y:S04]  /*d170*/  HMMA.16816.F32 R108, R176, R22.reuse, R108 ;  /* 0x00000016b06c723c */ /* 0x080fe8000000186c */
[C---:B------:R-:W-:Y:S01]  /*d180*/  FMUL.FTZ R116, R166.reuse, R116 ;  /* 0x00000074a6747220 */ /* 0x040fe20000410000 */
[----:B------:R-:W-:Y:S01]  /*d190*/  F2FP.PACK_AB R21, R211, R212 ;  /* 0x000000d4d315723e */ /* 0x000fe200000000ff */
[----:B------:R-:W-:Y:S02]  /*d1a0*/  FMUL.FTZ R117, R166, R117 ;  /* 0x00000075a6757220 */ /* 0x000fe40000410000 */
[C---:B------:R-:W-:Y:S04]  /*d1b0*/  HMMA.16816.F32 R112, R172.reuse, R22, R112 ;  /* 0x00000016ac70723c */ /* 0x040fe80000001870 */
[C---:B------:R-:W-:Y:S02]  /*d1c0*/  FMUL.FTZ R118, R165.reuse, R118 ;  /* 0x00000076a5767220 */ /* 0x040fe40000410000 */
[----:B------:R-:W-:Y:S01]  /*d1d0*/  FMUL.FTZ R119, R165, R119 ;  /* 0x00000077a5777220 */ /* 0x000fe20000410000 */
[----:B------:R-:W-:Y:S01]  /*d1e0*/  F2FP.PACK_AB R22, R213, R214 ;  /* 0x000000d6d516723e */ /* 0x000fe200000000ff */
[C---:B------:R-:W-:Y:S01]  /*d1f0*/  FMUL.FTZ R120, R164.reuse, R120 ;  /* 0x00000078a4787220 */ /* 0x040fe20000410000 */
[----:B------:R-:W-:Y:S03]  /*d200*/  F2FP.PACK_AB R23, R209, R210 ;  /* 0x000000d2d117723e */ /* 0x000fe600000000ff */
[----:B------:R-:W-:Y:S01]  /*d210*/  FMUL.FTZ R121, R164, R121 ;  /* 0x00000079a4797220 */ /* 0x000fe20000410000 */
[-C--:B---3--:R-:W-:Y:S03]  /*d220*/  HMMA.16816.F32 R116, R172, R32.reuse, R116 ;  /* 0x00000020ac74723c */ /* 0x088fe60000001874 */
[C---:B------:R-:W-:Y:S02]  /*d230*/  FMUL.FTZ R122, R0.reuse, R122 ;  /* 0x0000007a007a7220 */ /* 0x040fe40000410000 */
[----:B------:R-:W-:Y:S02]  /*d240*/  FMUL.FTZ R123, R0, R123 ;  /* 0x0000007b007b7220 */ /* 0x000fe40000410000 */
[--C-:B------:R-:W-:Y:S02]  /*d250*/  FFMA.FTZ R28, R28, c[0x0][0x2d0], -R206.reuse ;  /* 0x0000b4001c1c7a23 */ /* 0x100fe400000108ce */
[----:B------:R-:W-:Y:S02]  /*d260*/  FFMA.FTZ R29, R29, c[0x0][0x2d0], -R206 ;  /* 0x0000b4001d1d7a23 */ /* 0x000fe400000108ce */
[----:B------:R1:W-:Y:S01]  /*d270*/  MUFU.EX2 R199, R28 ;  /* 0x0000001c00c77308 */ /* 0x0003e20000000800 */
[C---:B------:R-:W-:Y:S04]  /*d280*/  HMMA.16816.F32 R120, R176.reuse, R32, R120 ;  /* 0x00000020b078723c */ /* 0x040fe80000001878 */
[--C-:B------:R-:W-:Y:S02]  /*d290*/  FFMA.FTZ R30, R30, c[0x0][0x2d0], -R2.reuse ;  /* 0x0000b4001e1e7a23 */ /* 0x100fe40000010802 */
[--C-:B------:R-:W-:Y:S02]  /*d2a0*/  FFMA.FTZ R31, R31, c[0x0][0x2d0], -R2.reuse ;  /* 0x0000b4001f1f7a23 */ /* 0x100fe40000010802 */
[C---:B------:R-:W-:Y:S01]  /*d2b0*/  FMUL.FTZ R124, R164.reuse, R124 ;  /* 0x0000007ca47c7220 */ /* 0x040fe20000410000 */
[----:B------:R3:W2:Y:S03]  /*d2c0*/  MUFU.EX2 R198, R29 ;  /* 0x0000001d00c67308 */ /* 0x0006a60000000800 */
[----:B------:R-:W-:Y:S02]  /*d2d0*/  FMUL.FTZ R125, R164, R125 ;  /* 0x0000007da47d7220 */ /* 0x000fe40000410000 */
[C---:B------:R-:W-:Y:S02]  /*d2e0*/  FMUL.FTZ R126, R0.reuse, R126 ;  /* 0x0000007e007e7220 */ /* 0x040fe40000410000 */
[----:B------:R-:W-:Y:S02]  /*d2f0*/  FMUL.FTZ R127, R0, R127 ;  /* 0x0000007f007f7220 */ /* 0x000fe40000410000 */
[C---:B------:R-:W-:Y:S01]  /*d300*/  FMUL.FTZ R128, R166.reuse, R128 ;  /* 0x00000080a6807220 */ /* 0x040fe20000410000 */
[----:B------:R2:W-:Y:S01]  /*d310*/  MUFU.EX2 R170, R30 ;  /* 0x0000001e00aa7308 */ /* 0x0005e20000000800 */
[----:B------:R-:W-:Y:S02]  /*d320*/  FMUL.FTZ R129, R166, R129 ;  /* 0x00000081a6817220 */ /* 0x000fe40000410000 */
[C---:B------:R-:W-:Y:S01]  /*d330*/  FMUL.FTZ R130, R165.reuse, R130 ;  /* 0x00000082a5827220 */ /* 0x040fe20000410000 */
[-C--:B------:R-:W-:Y:S01]  /*d340*/  HMMA.16816.F32 R124, R176, R34.reuse, R124 ;  /* 0x00000022b07c723c */ /* 0x080fe2000000187c */
[----:B------:R-:W3:Y:S02]  /*d350*/  LDL.LU R179, [R1+0x18] ;  /* 0x0000180001b37983 */ /* 0x000ee40000300800 */
[----:B------:R-:W-:Y:S01]  /*d360*/  FMUL.FTZ R131, R165, R131 ;  /* 0x00000083a5837220 */ /* 0x000fe20000410000 */
[----:B-1----:R-:W-:Y:S01]  /*d370*/  F2FP.PACK_AB R28, R207, R208 ;  /* 0x000000d0cf1c723e */ /* 0x002fe200000000ff */
[--C-:B------:R-:W-:Y:S01]  /*d380*/  FFMA.FTZ R42, R42, c[0x0][0x2d0], -R2.reuse ;  /* 0x0000b4002a2a7a23 */ /* 0x100fe20000010802 */
[----:B------:R-:W1:Y:S01]  /*d390*/  MUFU.EX2 R171, R31 ;  /* 0x0000001f00ab7308 */ /* 0x000e620000000800 */
[--C-:B------:R-:W-:Y:S02]  /*d3a0*/  FFMA.FTZ R43, R43, c[0x0][0x2d0], -R2.reuse ;  /* 0x0000b4002b2b7a23 */ /* 0x100fe40000010802 */
[--C-:B------:R-:W-:Y:S01]  /*d3b0*/  FFMA.FTZ R46, R46, c[0x0][0x2d0], -R2.reuse ;  /* 0x0000b4002e2e7a23 */ /* 0x100fe20000010802 */
[----:B------:R-:W-:Y:S01]  /*d3c0*/  HMMA.16816.F32 R128, R172, R34, R128 ;  /* 0x00000022ac80723c */ /* 0x000fe20000001880 */
[----:B------:R-:W1:Y:S03]  /*d3d0*/  LDSM.16.MT88.4 R32, [R227+0x900] ;  /* 0x00090000e320783b */ /* 0x000e660000004200 */
[----:B---3--:R-:W-:Y:S01]  /*d3e0*/  F2FP.PACK_AB R29, R192, R193 ;  /* 0x000000c1c01d723e */ /* 0x008fe200000000ff */
[----:B------:R-:W-:Y:S01]  /*d3f0*/  FFMA.FTZ R2, R47, c[0x0][0x2d0], -R2 ;  /* 0x0000b4002f027a23 */ /* 0x000fe20000010802 */
[----:B------:R-:W-:Y:S01]  /*d400*/  MUFU.EX2 R42, R42 ;  /* 0x0000002a002a7308 */ /* 0x000fe20000000800 */
[--C-:B------:R-:W-:Y:S01]  /*d410*/  FFMA.FTZ R48, R48, c[0x0][0x2d0], -R204.reuse ;  /* 0x0000b40030307a23 */ /* 0x100fe200000108cc */
[-C--:B------:R-:W-:Y:S01]  /*d420*/  HMMA.16816.F32 R4, R20, R24.reuse, R4 ;  /* 0x000000181404723c */ /* 0x080fe20000001804 */
[----:B------:R-:W-:Y:S04]  /*d430*/  LDSM.16.MT88.4 R172, [R226+0x2100] ;  /* 0x00210000e2ac783b */ /* 0x000fe80000004200 */
[----:B--2---:R-:W-:Y:S01]  /*d440*/  F2FP.PACK_AB R30, R198, R199 ;  /* 0x000000c7c61e723e */ /* 0x004fe200000000ff */
[----:B------:R-:W-:Y:S02]  /*d450*/  FFMA.FTZ R49, R49, c[0x0][0x2d0], -R204 ;  /* 0x0000b40031317a23 */ /* 0x000fe400000108cc */
[----:B------:R-:W-:Y:S01]  /*d460*/  MUFU.EX2 R195, R48 ;  /* 0x0000003000c37308 */ /* 0x000fe20000000800 */
[--C-:B------:R-:W-:Y:S03]  /*d470*/  FFMA.FTZ R51, R51, c[0x0][0x2d0], -R205.reuse ;  /* 0x0000b40033337a23 */ /* 0x100fe600000108cd */
[----:B-1----:R-:W-:Y:S01]  /*d480*/  F2FP.PACK_AB R31, R171, R170 ;  /* 0x000000aaab1f723e */ /* 0x002fe200000000ff */
[--C-:B------:R-:W-:Y:S02]  /*d490*/  FFMA.FTZ R45, R45, c[0x0][0x2d0], -R206.reuse ;  /* 0x0000b4002d2d7a23 */ /* 0x100fe400000108ce */
[----:B------:R-:W-:Y:S02]  /*d4a0*/  FFMA.FTZ R50, R50, c[0x0][0x2d0], -R205 ;  /* 0x0000b40032327a23 */ /* 0x000fe400000108cd */
[--C-:B------:R-:W-:Y:S01]  /*d4b0*/  FFMA.FTZ R40, R40, c[0x0][0x2d0], -R206.reuse ;  /* 0x0000b40028287a23 */ /* 0x100fe200000108ce */
[----:B------:R-:W-:Y:S01]  /*d4c0*/  MUFU.EX2 R48, R39 ;  /* 0x0000002700307308 */ /* 0x000fe20000000800 */
[C---:B------:R-:W-:Y:S04]  /*d4d0*/  HMMA.16816.F32 R8, R28.reuse, R24, R8 ;  /* 0x000000181c08723c */ /* 0x040fe80000001808 */
[--C-:B------:R-:W-:Y:S02]  /*d4e0*/  FFMA.FTZ R41, R41, c[0x0][0x2d0], -R206.reuse ;  /* 0x0000b40029297a23 */ /* 0x100fe400000108ce */
[----:B------:R-:W-:Y:S02]  /*d4f0*/  FFMA.FTZ R44, R44, c[0x0][0x2d0], -R206 ;  /* 0x0000b4002c2c7a23 */ /* 0x000fe400000108ce */
[-C--:B------:R-:W-:Y:S01]  /*d500*/  HMMA.16816.F32 R12, R28, R26.reuse, R12 ;  /* 0x0000001a1c0c723c */ /* 0x080fe2000000180c */
[----:B------:R-:W-:Y:S07]  /*d510*/  MUFU.EX2 R194, R49 ;  /* 0x0000003100c27308 */ /* 0x000fee0000000800 */
[C---:B------:R-:W-:Y:S01]  /*d520*/  HMMA.16816.F32 R16, R20.reuse, R26, R16 ;  /* 0x0000001a1410723c */ /* 0x040fe20000001810 */
[----:B------:R-:W1:Y:S02]  /*d530*/  LDSM.16.MT88.4 R24, [R225+0x2100] ;  /* 0x00210000e118783b */ /* 0x000e640000004200 */
[----:B------:R2:W-:Y:S05]  /*d540*/  MUFU.EX2 R49, R38 ;  /* 0x0000002600317308 */ /* 0x0005ea0000000800 */
[-C--:B------:R-:W-:Y:S05]  /*d550*/  HMMA.16816.F32 R132, R20, R180.reuse, R132 ;  /* 0x000000b41484723c */ /* 0x080fea0000001884 */
[----:B------:R-:W-:Y:S03]  /*d560*/  MUFU.EX2 R51, R51 ;  /* 0x0000003300337308 */ /* 0x000fe60000000800 */
[C---:B------:R-:W-:Y:S07]  /*d570*/  HMMA.16816.F32 R136, R28.reuse, R180, R136 ;  /* 0x000000b41c88723c */ /* 0x040fee0000001888 */
[----:B------:R-:W-:Y:S01]  /*d580*/  MUFU.EX2 R45, R45 ;  /* 0x0000002d002d7308 */ /* 0x000fe20000000800 */
[-C--:B------:R-:W-:Y:S01]  /*d590*/  HMMA.16816.F32 R140, R28, R182.reuse, R140 ;  /* 0x000000b61c8c723c */ /* 0x080fe2000000188c */
[----:B--2---:R-:W-:Y:S07]  /*d5a0*/  LDSM.16.MT88.4 R36, [R226+0x1100] ;  /* 0x00110000e224783b */ /* 0x004fee0000004200 */
[C---:B------:R-:W-:Y:S01]  /*d5b0*/  HMMA.16816.F32 R144, R20.reuse, R182, R144 ;  /* 0x000000b61490723c */ /* 0x040fe20000001890 */
[----:B------:R-:W-:Y:S07]  /*d5c0*/  MUFU.EX2 R50, R50 ;  /* 0x0000003200327308 */ /* 0x000fee0000000800 */
[-C--:B------:R-:W-:Y:S03]  /*d5d0*/  HMMA.16816.F32 R148, R20, R184.reuse, R148 ;  /* 0x000000b81494723c */ /* 0x080fe60000001894 */
[----:B------:R-:W-:Y:S05]  /*d5e0*/  MUFU.EX2 R40, R40 ;  /* 0x0000002800287308 */ /* 0x000fea0000000800 */
[C---:B------:R-:W-:Y:S05]  /*d5f0*/  HMMA.16816.F32 R152, R28.reuse, R184, R152 ;  /* 0x000000b81c98723c */ /* 0x040fea0000001898 */
[----:B------:R-:W2:Y:S03]  /*d600*/  MUFU.EX2 R41, R41 ;  /* 0x0000002900297308 */ /* 0x000ea60000000800 */
[-C--:B------:R-:W-:Y:S07]  /*d610*/  HMMA.16816.F32 R156, R28, R186.reuse, R156 ;  /* 0x000000ba1c9c723c */ /* 0x080fee000000189c */
[----:B------:R-:W-:Y:S01]  /*d620*/  MUFU.EX2 R44, R44 ;  /* 0x0000002c002c7308 */ /* 0x000fe20000000800 */
[C---:B------:R-:W-:Y:S08]  /*d630*/  HMMA.16816.F32 R160, R20.reuse, R186, R160 ;  /* 0x000000ba14a0723c */ /* 0x040ff000000018a0 */
[-C--:B------:R-:W-:Y:S01]  /*d640*/  HMMA.16816.F32 R52, R20, R32.reuse, R52 ;  /* 0x000000201434723c */ /* 0x080fe20000001834 */
[----:B------:R-:W3:Y:S07]  /*d650*/  MUFU.EX2 R43, R43 ;  /* 0x0000002b002b7308 */ /* 0x000eee0000000800 */
[C---:B------:R-:W-:Y:S03]  /*d660*/  HMMA.16816.F32 R56, R28.reuse, R32, R56 ;  /* 0x000000201c38723c */ /* 0x040fe60000001838 */
[----:B------:R-:W-:Y:S05]  /*d670*/  MUFU.EX2 R46, R46 ;  /* 0x0000002e002e7308 */ /* 0x000fea0000000800 */
[-C--:B------:R-:W-:Y:S08]  /*d680*/  HMMA.16816.F32 R60, R28, R34.reuse, R60 ;  /* 0x000000221c3c723c */ /* 0x080ff0000000183c */
[C---:B------:R-:W-:Y:S01]  /*d690*/  HMMA.16816.F32 R64, R20.reuse, R34, R64 ;  /* 0x000000221440723c */ /* 0x040fe20000001840 */
[----:B------:R-:W2:Y:S07]  /*d6a0*/  LDSM.16.MT88.4 R32, [R228+0x2100] ;  /* 0x00210000e420783b */ /* 0x000eae0000004200 */
        /* <DEDUP_REMOVED lines=8> */
[C---:B------:R-:W-:Y:S08]  /*d730*/  HMMA.16816.F32 R96, R20.reuse, R174, R96 ;  /* 0x000000ae1460723c */ /* 0x040ff00000001860 */
[-C--:B--2---:R-:W-:Y:S08]  /*d740*/  HMMA.16816.F32 R100, R20, R32.reuse, R100 ;  /* 0x000000201464723c */ /* 0x084ff00000001864 */
[C---:B------:R-:W-:Y:S01]  /*d750*/  HMMA.16816.F32 R104, R28.reuse, R32, R104 ;  /* 0x000000201c68723c */ /* 0x040fe20000001868 */
[----:B------:R2:W2:Y:S07]  /*d760*/  MUFU.EX2 R32, R2 ;  /* 0x0000000200207308 */ /* 0x0004ae0000000800 */
[-C--:B------:R-:W-:Y:S08]  /*d770*/  HMMA.16816.F32 R108, R28, R34.reuse, R108 ;  /* 0x000000221c6c723c */ /* 0x080ff0000000186c */
[C---:B------:R-:W-:Y:S01]  /*d780*/  HMMA.16816.F32 R112, R20.reuse, R34, R112 ;  /* 0x000000221470723c */ /* 0x040fe20000001870 */
[----:B------:R-:W4:Y:S04]  /*d790*/  LDL.LU R34, [R1+0x1c] ;  /* 0x00001c0001227983 */ /* 0x000f280000300800 */
[----:B------:R-:W4:Y:S03]  /*d7a0*/  LDL.LU R33, [R1+0x20] ;  /* 0x0000200001217983 */ /* 0x000f260000300800 */
[-C--:B-1----:R-:W-:Y:S01]  /*d7b0*/  HMMA.16816.F32 R116, R20, R24.reuse, R116 ;  /* 0x000000181474723c */ /* 0x082fe20000001874 */
[----:B--2---:R-:W2:Y:S07]  /*d7c0*/  LDL.LU R2, [R1+0x24] ;  /* 0x0000240001027983 */ /* 0x004eae0000300800 */
[C---:B------:R-:W-:Y:S07]  /*d7d0*/  HMMA.16816.F32 R120, R28.reuse, R24, R120 ;  /* 0x000000181c78723c */ /* 0x040fee0000001878 */
[----:B------:R-:W-:Y:S01]  /*d7e0*/  F2FP.PACK_AB R24, R41, R40 ;  /* 0x000000282918723e */ /* 0x000fe200000000ff */
[-C--:B------:R-:W-:Y:S01]  /*d7f0*/  HMMA.16816.F32 R124, R28, R26.reuse, R124 ;  /* 0x0000001a1c7c723c */ /* 0x080fe2000000187c */
[----:B------:R-:W1:Y:S03]  /*d800*/  LDSM.16.MT88.4 R28, [R228+0x1100] ;  /* 0x00110000e41c783b */ /* 0x000e660000004200 */
[----:B---3--:R-:W-:Y:S04]  /*d810*/  F2FP.PACK_AB R25, R43, R42 ;  /* 0x0000002a2b19723e */ /* 0x008fe800000000ff */
[----:B------:R-:W-:Y:S07]  /*d820*/  HMMA.16816.F32 R128, R20, R26, R128 ;  /* 0x0000001a1480723c */ /* 0x000fee0000001880 */
[----:B------:R-:W-:Y:S02]  /*d830*/  F2FP.PACK_AB R20, R196, R197 ;  /* 0x000000c5c414723e */ /* 0x000fe400000000ff */
[----:B------:R-:W-:Y:S03]  /*d840*/  F2FP.PACK_AB R22, R194, R195 ;  /* 0x000000c3c216723e */ /* 0x000fe600000000ff */
[----:B------:R-:W-:Y:S02]  /*d850*/  F2FP.PACK_AB R21, R48, R49 ;  /* 0x000000313015723e */ /* 0x000fe400000000ff */
[----:B------:R-:W-:Y:S02]  /*d860*/  F2FP.PACK_AB R23, R51, R50 ;  /* 0x000000323317723e */ /* 0x000fe400000000ff */
[----:B------:R-:W-:Y:S02]  /*d870*/  F2FP.PACK_AB R26, R45, R44 ;  /* 0x0000002c2d1a723e */ /* 0x000fe400000000ff */
[----:B------:R-:W-:Y:S01]  /*d880*/  F2FP.PACK_AB R27, R32, R46 ;  /* 0x0000002e201b723e */ /* 0x000fe200000000ff */
[----:B------:R-:W-:Y:S02]  /*d890*/  FFMA.FTZ R166, R166, R179, R222 ;  /* 0x000000b3a6a67223 */ /* 0x000fe400000100de */
[-C--:B------:R-:W-:Y:S01]  /*d8a0*/  HMMA.16816.F32 R176, R20, R188.reuse, R4 ;  /* 0x000000bc14b0723c */ /* 0x080fe20000001804 */
[----:B------:R-:W3:Y:S07]  /*d8b0*/  LDSM.16.MT88.4 R4, [R227+0x1100] ;  /* 0x00110000e304783b */ /* 0x000eee0000004200 */
[C---:B------:R-:W-:Y:S01]  /*d8c0*/  HMMA.16816.F32 R180, R24.reuse, R188, R8 ;  /* 0x000000bc18b4723c */ /* 0x040fe20000001808 */
[----:B------:R-:W1:Y:S07]  /*d8d0*/  LDSM.16.MT88.4 R8, [R225+0x2900] ;  /* 0x00290000e108783b */ /* 0x000e6e0000004200 */
[-C--:B------:R-:W-:Y:S01]  /*d8e0*/  HMMA.16816.F32 R184, R24, R190.reuse, R12 ;  /* 0x000000be18b8723c */ /* 0x080fe2000000180c */
[----:B------:R-:W1:Y:S07]  /*d8f0*/  LDSM.16.MT88.4 R12, [R226+0x2900] ;  /* 0x00290000e20c783b */ /* 0x000e6e0000004200 */
[C---:B------:R-:W-:Y:S01]  /*d900*/  HMMA.16816.F32 R188, R20.reuse, R190, R16 ;  /* 0x000000be14bc723c */ /* 0x040fe20000001810 */
[----:B------:R-:W3:Y:S07]  /*d910*/  LDSM.16.MT88.4 R16, [R228+0x2900] ;  /* 0x00290000e410783b */ /* 0x000eee0000004200 */
[-C--:B------:R-:W-:Y:S08]  /*d920*/  HMMA.16816.F32 R132, R20, R36.reuse, R132 ;  /* 0x000000241484723c */ /* 0x080ff00000001884 */
[C---:B------:R-:W-:Y:S08]  /*d930*/  HMMA.16816.F32 R136, R24.reuse, R36, R136 ;  /* 0x000000241888723c */ /* 0x040ff00000001888 */
[-C--:B------:R-:W-:Y:S08]  /*d940*/  HMMA.16816.F32 R140, R24, R38.reuse, R140 ;  /* 0x00000026188c723c */ /* 0x080ff0000000188c */
[C---:B------:R-:W-:Y:S08]  /*d950*/  HMMA.16816.F32 R144, R20.reuse, R38, R144 ;  /* 0x000000261490723c */ /* 0x040ff00000001890 */
[-C--:B-1----:R-:W-:Y:S08]  /*d960*/  HMMA.16816.F32 R148, R20, R28.reuse, R148 ;  /* 0x0000001c1494723c */ /* 0x082ff00000001894 */
[C---:B------:R-:W-:Y:S08]  /*d970*/  HMMA.16816.F32 R152, R24.reuse, R28, R152 ;  /* 0x0000001c1898723c */ /* 0x040ff00000001898 */
[-C--:B------:R-:W-:Y:S08]  /*d980*/  HMMA.16816.F32 R156, R24, R30.reuse, R156 ;  /* 0x0000001e189c723c */ /* 0x080ff0000000189c */
[C---:B------:R-:W-:Y:S01]  /*d990*/  HMMA.16816.F32 R160, R20.reuse, R30, R160 ;  /* 0x0000001e14a0723c */ /* 0x040fe200000018a0 */
[----:B------:R-:W1:Y:S07]  /*d9a0*/  LDSM.16.MT88.4 R28, [R227+0x2900] ;  /* 0x00290000e31c783b */ /* 0x000e6e0000004200 */
[-C--:B---3--:R-:W-:Y:S08]  /*d9b0*/  HMMA.16816.F32 R52, R20, R4.reuse, R52 ;  /* 0x000000041434723c */ /* 0x088ff00000001834 */
[C---:B------:R-:W-:Y:S07]  /*d9c0*/  HMMA.16816.F32 R56, R24.reuse, R4, R56 ;  /* 0x000000041838723c */ /* 0x040fee0000001838 */
[----:B------:R-:W-:Y:S01]  /*d9d0*/  FADD.FTZ R5, R247, R166 ;  /* 0x000000a6f7057221 */ /* 0x000fe20000010000 */
        /* <DEDUP_REMOVED lines=17> */
[-C--:B------:R-:W-:Y:S04]  /*daf0*/  HMMA.16816.F32 R124, R24, R30.reuse, R124 ;  /* 0x0000001e187c723c */ /* 0x080fe8000000187c */
[----:B----4-:R-:W-:Y:S02]  /*db00*/  FFMA.FTZ R165, R165, R34, R223 ;  /* 0x00000022a5a57223 */ /* 0x010fe400000100df */
[----:B------:R-:W-:Y:S02]  /*db10*/  FFMA.FTZ R164, R164, R33, R221 ;  /* 0x00000021a4a47223 */ /* 0x000fe400000100dd */
[----:B------:R-:W-:Y:S04]  /*db20*/  HMMA.16816.F32 R128, R20, R30, R128 ;  /* 0x0000001e1480723c */ /* 0x000fe80000001880 */
[----:B--2---:R-:W-:Y:S02]  /*db30*/  FFMA.FTZ R0, R0, R2, R201 ;  /* 0x0000000200007223 */ /* 0x004fe400000100c9 */
[----:B------:R-:W-:Y:S02]  /*db40*/  FADD.FTZ R8, R244, R165 ;  /* 0x000000a5f4087221 */ /* 0x000fe40000010000 */
[----:B------:R-:W-:Y:S01]  /*db50*/  FADD.FTZ R4, R219, R164 ;  /* 0x000000a4db047221 */ /* 0x000fe20000010000 */
[----:B------:R-:W-:Y:S03]  /*db60*/  MOV R164, R167 ;  /* 0x000000a700a47202 */ /* 0x000fe60000000f00 */
        /* <DEDUP_REMOVED lines=38> */
[----:B------:R-:W-:Y:S02]  /*ddd0*/  FADD.FTZ R0, R46, R4 ;  /* 0x000000042e007221 */ /* 0x000fe40000010000 */
[----:B------:R-:W-:Y:S02]  /*dde0*/  FADD.FTZ R4, R51, R5 ;  /* 0x0000000533047221 */ /* 0x000fe40000010000 */
[----:B------:R-:W-:Y:S02]  /*ddf0*/  FADD.FTZ R2, R45, R2 ;  /* 0x000000022d027221 */ /* 0x000fe40000010000 */
[----:B------:R-:W-:Y:S01]  /*de00*/  FADD.FTZ R0, R32, R0 ;  /* 0x0000000020007221 */ /* 0x000fe20000010000 */
[----:B------:R-:W-:Y:S04]  /*de10*/  STL [R1+0x1c], R4 ;  /* 0x00001c0401007387 */ /* 0x000fe80000100800 */
[----:B------:R1:W-:Y:S04]  /*de20*/  STL [R1+0x20], R2 ;  /* 0x0000200201007387 */ /* 0x0003e80000100800 */
[----:B------:R2:W-:Y:S01]  /*de30*/  STL [R1+0x24], R0 ;  /* 0x0000240001007387 */ /* 0x0005e20000100800 */
[----:B-1----:R-:W-:Y:S02]  /*de40*/  MOV R2, R168 ;  /* 0x000000a800027202 */ /* 0x002fe40000000f00 */
[----:B--2---:R-:W-:Y:S01]  /*de50*/  MOV R0, R169 ;  /* 0x000000a900007202 */ /* 0x004fe20000000f00 */
[----:B------:R-:W-:-:S05]  /*de60*/  @P0 BRA `(.L_x_1827) ;  /* 0xffffd31000000947 */ /* 0x000fca000383ffff */
.L_x_1826:
[----:B------:R-:W-:-:S13]  /*de70*/  ISETP.GE.AND P0, PT, R242, R249, PT ;  /* 0x000000f9f200720c */ /* 0x000fda0003f06270 */
[----:B------:R-:W-:Y:S05]  /*de80*/  @!P0 BRA `(.L_x_1828) ;  /* 0x0000440000008947 */ /* 0x000fea0003800000 */
[----:B--2---:R-:W2:Y:S04]  /*de90*/  LDL.64 R4, [R1+0x48] ;  /* 0x0000480001047983 */ /* 0x004ea80000100a00 */
        /* <DEDUP_REMOVED lines=21> */
[----:B------:R1:W-:Y:S04]  /*dff0*/  STL.64 [R1], R8 ;  /* 0x0000000801007387 */ /* 0x0003e80000100a00 */
[----:B------:R1:W-:Y:S02]  /*e000*/  STL.64 [R1+0x10], R2 ;  /* 0x0000100201007387 */ /* 0x0003e40000100a00 */
.L_x_1845:
[----:B--2---:R-:W2:Y:S01]  /*e010*/  LDL.64 R204, [R1+0x10] ;  /* 0x0000100001cc7983 */ /* 0x004ea20000100a00 */
[----:B------:R-:W-:Y:S04]  /*e020*/  DEPBAR.LE SB0, 0x0 ;  /* 0x000080000000791a */ /* 0x000fe80000000000 */
[----:B------:R-:W3:Y:S05]  /*e030*/  LDL.64 R168, [R1] ;  /* 0x0000000001a87983 */ /* 0x000eea0000100a00 */
[----:B------:R-:W-:Y:S01]  /*e040*/  BAR.SYNC.DEFER_BLOCKING 0x0 ;  /* 0x0000000000007b1d */ /* 0x000fe20000010000 */
[C---:B------:R-:W-:Y:S01]  /*e050*/  ISETP.GT.AND P6, PT, R242.reuse, R249, PT ;  /* 0x000000f9f200720c */ /* 0x040fe20003fc4270 */
[----:B------:R-:W-:Y:S01]  /*e060*/  IMAD R0, R242, UR5, RZ ;  /* 0x00000005f2007c24 */ /* 0x000fe2000f8e02ff */
[----:B-1----:R-:W-:Y:S05]  /*e070*/  SHF.R.S32.HI R2, RZ, 0x1f, R242 ;  /* 0x0000001fff027819 */ /* 0x002fea00000114f2 */
[----:B------:R-:W-:Y:S01]  /*e080*/  IMAD R0, R2, UR18, R0 ;  /* 0x0000001202007c24 */ /* 0x000fe2000f8e0200 */
[----:B-----5:R-:W-:Y:S05]  /*e090*/  LDSM.16.M88.4 R48, [R231+0x6100] ;  /* 0x00610000e730783b */ /* 0x020fea0000000200 */
[----:B------:R-:W1:Y:S05]  /*e0a0*/  LDSM.16.M88.4 R16, [R224+0x3100] ;  /* 0x00310000e010783b */ /* 0x000e6a0000000200 */
[----:B------:R-:W4:Y:S05]  /*e0b0*/  LDSM.16.M88.4 R44, [R231+0x8100] ;  /* 0x00810000e72c783b */ /* 0x000f2a0000000200 */
[----:B------:R-:W4:Y:S05]  /*e0c0*/  LDSM.16.M88.4 R32, [R224+0x3900] ;  /* 0x00390000e020783b */ /* 0x000f2a0000000200 */
[----:B------:R-:W3:Y:S05]  /*e0d0*/  LDL.64 R246, [R1+0x30] ;  /* 0x0000300001f67983 */ /* 0x000eea0000100a00 */
[----:B------:R-:W4:Y:S05]  /*e0e0*/  LDSM.16.M88.4 R172, [R224+0x4100] ;  /* 0x00410000e0ac783b */ /* 0x000f2a0000000200 */
[----:B------:R-:W3:Y:S05]  /*e0f0*/  LDL.64 R244, [R1+0x40] ;  /* 0x0000400001f47983 */ /* 0x000eea0000100a00 */
[----:B------:R-:W-:Y:S05]  /*e100*/  LDSM.16.M88.4 R192, [R233+0x6100] ;  /* 0x00610000e9c0783b */ /* 0x000fea0000000200 */
[----:B------:R-:W3:Y:S01]  /*e110*/  LDL R171, [R1+0x28] ;  /* 0x0000280001ab7983 */ /* 0x000ee20000100800 */
[-C--:B-1----:R-:W-:Y:S04]  /*e120*/  HMMA.16816.F32 R4, R48, R16.reuse, RZ ;  /* 0x000000103004723c */ /* 0x082fe800000018ff */
[----:B------:R-:W1:Y:S05]  /*e130*/  LDSM.16.M88.4 R196, [R235] ;  /* 0x00000000ebc4783b */ /* 0x000e6a0000000200 */
[----:B------:R-:W1:Y:S01]  /*e140*/  LDSM.16.M88.4 R200, [R233+0x8100] ;  /* 0x00810000e9c8783b */ /* 0x000e620000000200 */
[C---:B----4-:R-:W-:Y:S08]  /*e150*/  HMMA.16816.F32 R8, R44.reuse, R16, RZ ;  /* 0x000000102c08723c */ /* 0x050ff000000018ff */
        /* <DEDUP_REMOVED lines=10> */
[----:B------:R-:W4:Y:S07]  /*e200*/  LDSM.16.M88.4 R172, [R241] ;  /* 0x00000000f1ac783b */ /* 0x000f2e0000000200 */
[-C--:B-1----:R-:W-:Y:S08]  /*e210*/  HMMA.16816.F32 R4, R192, R196.reuse, R4 ;  /* 0x000000c4c004723c */ /* 0x082ff00000001804 */
[C---:B------:R-:W-:Y:S08]  /*e220*/  HMMA.16816.F32 R8, R200.reuse, R196, R8 ;  /* 0x000000c4c808723c */ /* 0x040ff00000001808 */
[-C--:B------:R-:W-:Y:S08]  /*e230*/  HMMA.16816.F32 R12, R200, R198.reuse, R12 ;  /* 0x000000c6c80c723c */ /* 0x080ff0000000180c */
[C---:B------:R-:W-:Y:S08]  /*e240*/  HMMA.16816.F32 R16, R192.reuse, R198, R16 ;  /* 0x000000c6c010723c */ /* 0x040ff00000001810 */
[-C--:B----4-:R-:W-:Y:S08]  /*e250*/  HMMA.16816.F32 R20, R192, R172.reuse, R20 ;  /* 0x000000acc014723c */ /* 0x090ff00000001814 */
[C---:B------:R-:W-:Y:S08]  /*e260*/  HMMA.16816.F32 R24, R200.reuse, R172, R24 ;  /* 0x000000acc818723c */ /* 0x040ff00000001818 */
[-C--:B------:R-:W-:Y:S08]  /*e270*/  HMMA.16816.F32 R28, R200, R174.reuse, R28 ;  /* 0x000000aec81c723c */ /* 0x080ff0000000181c */
[C---:B------:R-:W-:Y:S04]  /*e280*/  HMMA.16816.F32 R32, R192.reuse, R174, R32 ;  /* 0x000000aec020723c */ /* 0x040fe80000001820 */
[C---:B--2---:R-:W-:Y:S04]  /*e290*/  IMAD.WIDE.U32 R204, R242.reuse, UR18, R204 ;  /* 0x00000012f2cc7c25 */ /* 0x044fe8000f8e00cc */
[----:B------:R-:W-:Y:S04]  /*e2a0*/  IMAD.IADD R167, R205, 0x1, R0 ;  /* 0x00000001cda77824 */ /* 0x000fe800078e0200 */
[----:B---3--:R-:W-:Y:S01]  /*e2b0*/  IMAD.WIDE.U32 R2, R242, UR18, R168 ;  /* 0x00000012f2027c25 */ /* 0x008fe2000f8e00a8 */
[----:B------:R-:W-:Y:S03]  /*e2c0*/  LEA R168, P1, R204, c[0x0][0x1f8], 0x1 ;  /* 0x00007e00cca87a11 */ /* 0x000fe600078208ff */
[----:B------:R-:W-:Y:S01]  /*e2d0*/  IMAD.IADD R0, R0, 0x1, R3 ;  /* 0x0000000100007824 */ /* 0x000fe200078e0203 */
[----:B------:R-:W-:Y:S02]  /*e2e0*/  LEA.HI.X R169, R204, c[0x0][0x1fc], R167, 0x1, P1 ;  /* 0x00007f00cca97a11 */ /* 0x000fe400008f0ca7 */
[----:B------:R-:W1:Y:S01]  /*e2f0*/  LDSM.16.M88.4 R204, [R240] ;  /* 0x00000000f0cc783b */ /* 0x000e620000000200 */
[C---:B------:R-:W-:Y:S04]  /*e300*/  LEA R208, P0, R2.reuse, c[0x0][0x1f8], 0x1 ;  /* 0x00007e0002d07a11 */ /* 0x040fe800078008ff */
[----:B------:R-:W-:Y:S01]  /*e310*/  @!PT LDS RZ, [RZ] ;  /* 0x00000000fffff984 */ /* 0x000fe20000000800 */
[----:B------:R-:W-:Y:S01]  /*e320*/  @!PT LDS RZ, [RZ] ;  /* 0x00000000fffff984 */ /* 0x000fe20000000800 */
[----:B------:R-:W-:Y:S01]  /*e330*/  @!PT LDS RZ, [RZ] ;  /* 0x00000000fffff984 */ /* 0x000fe20000000800 */
[----:B------:R2:W-:Y:S01]  /*e340*/  LDGSTS.E.BYPASS.LTC128B.128 [R243+0x100], [R168.64], !P4 ;  /* 0x00100000a8f37fae */ /* 0x0005e2000e101d4e */
[----:B------:R-:W-:Y:S02]  /*e350*/  LEA.HI.X R209, R2, c[0x0][0x1fc], R0, 0x1, P0 ;  /* 0x00007f0002d17a11 */ /* 0x000fe400000f0c00 */
[----:B------:R-:W-:Y:S02]  /*e360*/  IADD3 R2, P0, R168, UR9, RZ ;  /* 0x00000009a8027c10 */ /* 0x000fe4000ff1e0ff */
[----:B------:R-:W3:Y:S01]  /*e370*/  LDL R167, [R1+0x8] ;  /* 0x0000080001a77983 */ /* 0x000ee20000100800 */
[----:B------:R-:W-:Y:S02]  /*e380*/  @P6 IADD3 R0, R242, -0x1, RZ ;  /* 0xfffffffff2006810 */ /* 0x000fe40007ffe0ff */
[----:B------:R-:W-:Y:S02]  /*e390*/  IADD3.X R3, R169, UR11, RZ, P0, !PT ;  /* 0x0000000ba9037c10 */ /* 0x000fe400087fe4ff */
[----:B------:R4:W-:Y:S01]  /*e3a0*/  LDGSTS.E.BYPASS.LTC128B.128 [R243+0x1900], [R208.64], !P3 ;  /* 0x01900000d0f37fae */ /* 0x0009e2000d901d4e */
[C---:B------:R-:W-:Y:S04]  /*e3b0*/  IADD3 R196, P1, R2.reuse, UR9, RZ ;  /* 0x0000000902c47c10 */ /* 0x040fe8000ff3e0ff */
[----:B------:R4:W-:Y:S01]  /*e3c0*/  LDGSTS.E.BYPASS.LTC128B.128 [R243+0x900], [R2.64], !P4 ;  /* 0x0090000002f37fae */ /* 0x0009e2000e101d4e */
[C---:B------:R-:W-:Y:S02]  /*e3d0*/  IADD3.X R197, R3.reuse, UR11, RZ, P1, !PT ;  /* 0x0000000b03c57c10 */ /* 0x040fe40008ffe4ff */
[----:B------:R-:W-:Y:S02]  /*e3e0*/  PLOP3.LUT P1, PT, PT, PT, UP3, 0x80, 0x0 ;  /* 0x000000000000781c */ /* 0x000fe40003f2f038 */
[----:B------:R4:W-:Y:S05]  /*e3f0*/  LDGSTS.E.BYPASS.LTC128B.128 [R243+0x2100], [R2.64+0x80], !P3 ;  /* 0x0210008002f37fae */ /* 0x0009ea000d901d4e */
[----:B------:R4:W-:Y:S01]  /*e400*/  LDGSTS.E.BYPASS.LTC128B.128 [R243+0x1100], [R196.64], !P4 ;  /* 0x01100000c4f37fae */ /* 0x0009e2000e101d4e */
[----:B--2---:R-:W-:Y:S04]  /*e410*/  IADD3 R168, P0, R2, UR17, RZ ;  /* 0x0000001102a87c10 */ /* 0x004fe8000ff1e0ff */
[----:B------:R-:W-:Y:S02]  /*e420*/  IADD3.X R169, R3, UR4, RZ, P0, !PT ;  /* 0x0000000403a97c10 */ /* 0x000fe400087fe4ff */
[----:B------:R-:W-:Y:S01]  /*e430*/  PLOP3.LUT P0, PT, PT, PT, UP3, 0x80, 0x0 ;  /* 0x000000000000781c */ /* 0x000fe20003f0f038 */
[-C--:B-1----:R-:W-:Y:S02]  /*e440*/  HMMA.16816.F32 R36, R192, R204.reuse, R36 ;  /* 0x000000ccc024723c */ /* 0x082fe40000001824 */
[----:B------:R1:W-:Y:S05]  /*e450*/  LDGSTS.E.BYPASS.LTC128B.128 [R243+0x2900], [R168.64], !P3 ;  /* 0x02900000a8f37fae */ /* 0x0003ea000d901d4e */
[----:B----4-:R-:W-:Y:S01]  /*e460*/  LDSM.16.M88.4 R208, [R232+0x6100] ;  /* 0x00610000e8d0783b */ /* 0x010fe20000000200 */
[C---:B------:R-:W-:Y:S04]  /*e470*/  HMMA.16816.F32 R40, R200.reuse, R204, R40 ;  /* 0x000000ccc828723c */ /* 0x040fe80000001828 */
[----:B------:R-:W2:Y:S01]  /*e480*/  LDSM.16.M88.4 R212, [R230+0x3100] ;  /* 0x00310000e6d4783b */ /* 0x000ea20000000200 */
[----:B------:R-:W-:Y:S01]  /*e490*/  @P6 SHF.R.S32.HI R2, RZ, 0x1f, R0 ;  /* 0x0000001fff026819 */ /* 0x000fe20000011400 */
[----:B------:R-:W-:Y:S02]  /*e4a0*/  @P6 IMAD.MOV.U32 R3, RZ, RZ, R247 ;  /* 0x000000ffff036224 */ /* 0x000fe400078e00f7 */
[-C--:B------:R-:W-:Y:S01]  /*e4b0*/  HMMA.16816.F32 R44, R200, R206.reuse, R44 ;  /* 0x000000cec82c723c */ /* 0x080fe2000000182c */
[----:B------:R-:W4:Y:S03]  /*e4c0*/  LDSM.16.M88.4 R196, [R232+0x8100] ;  /* 0x00810000e8c4783b */ /* 0x000f260000000200 */
[----:B------:R-:W-:Y:S02]  /*e4d0*/  @P6 IMAD R2, R2, c[0x0][0x1e0], RZ ;  /* 0x0000780002026a24 */ /* 0x000fe400078e02ff */
[----:B------:R-:W0:Y:S02]  /*e4e0*/  LDGDEPBAR ;  /* 0x00000000000079af */ /* 0x000e240000000000 */
[----:B------:R-:W-:Y:S03]  /*e4f0*/  HMMA.16816.F32 R48, R192, R206, R48 ;  /* 0x000000cec030723c */ /* 0x000fe60000001830 */
[----:B------:R-:W4:Y:S01]  /*e500*/  LDSM.16.M88.4 R216, [R230+0x3900] ;  /* 0x00390000e6d8783b */ /* 0x000f220000000200 */
[C---:B-1----:R-:W-:Y:S04]  /*e510*/  @P6 IMAD.WIDE.U32 R168, R0.reuse, c[0x0][0x1e0], RZ ;  /* 0x0000780000a86a25 */ /* 0x042fe800078e00ff */
[----:B------:R-:W1:Y:S01]  /*e520*/  LDSM.16.M88.4 R172, [R230+0x4100] ;  /* 0x00410000e6ac783b */ /* 0x000e620000000200 */
[----:B------:R-:W-:Y:S04]  /*e530*/  @P6 IMAD R2, R0, c[0x0][0x1e4], R2 ;  /* 0x0000790000026a24 */ /* 0x000fe800078e0202 */
[----:B------:R-:W-:Y:S01]  /*e540*/  LDSM.16.M88.4 R192, [R234+0x6100] ;  /* 0x00610000eac0783b */ /* 0x000fe20000000200 */
[----:B------:R-:W-:Y:S02]  /*e550*/  @P6 IMAD.IADD R0, R169, 0x1, R2 ;  /* 0x00000001a9006824 */ /* 0x000fe400078e0202 */
[----:B------:R-:W-:Y:S02]  /*e560*/  @P6 IMAD.MOV.U32 R2, RZ, RZ, R244 ;  /* 0x000000ffff026224 */ /* 0x000fe400078e00f4 */
[----:B------:R-:W1:Y:S01]  /*e570*/  LDSM.16.M88.4 R200, [R229] ;  /* 0x00000000e5c8783b */ /* 0x000e620000000200 */
[----:B------:R-:W-:Y:S02]  /*e580*/  @P6 IMAD R0, R0, 0x30, RZ ;  /* 0x0000003000006824 */ /* 0x000fe400078e02ff */
[----:B------:R-:W-:Y:S02]  /*e590*/  @P6 IMAD.WIDE.U32 R2, R168, 0x30, R2 ;  /* 0x00000030a8026825 */ /* 0x000fe400078e0002 */
[----:B------:R-:W1:Y:S02]  /*e5a0*/  LDSM.16.M88.4 R204, [R234+0x8100] ;  /* 0x00810000eacc783b */ /* 0x000e640000000200 */
[C---:B------:R-:W-:Y:S01]  /*e5b0*/  @P6 IMAD.SHL.U32 R168, R2.reuse, 0x2, RZ ;  /* 0x0000000202a86824 */ /* 0x040fe200078e00ff */
[-C--:B--2---:R-:W-:Y:S02]  /*e5c0*/  HMMA.16816.F32 R4, R208, R212.reuse, R4 ;  /* 0x000000d4d004723c */ /* 0x084fe40000001804 */
[----:B------:R-:W2:Y:S03]  /*e5d0*/  LDSM.16.M88.4 R220, [R229+0x800] ;  /* 0x00080000e5dc783b */ /* 0x000ea60000000200 */
[----:B------:R-:W-:Y:S02]  /*e5e0*/  @P6 IMAD.IADD R3, R3, 0x1, R0 ;  /* 0x0000000103036824 */ /* 0x000fe400078e0200 */
[----:B------:R-:W-:Y:S01]  /*e5f0*/  @P1 IMAD.HI.U32 R0, R171, c[0x0][0x2c8], RZ ;  /* 0x0000b200ab001a27 */ /* 0x000fe200078e00ff */
[C---:B----4-:R-:W-:Y:S04]  /*e600*/  HMMA.16816.F32 R8, R196.reuse, R212, R8 ;  /* 0x000000d4c408723c */ /* 0x050fe80000001808 */
[----:B------:R-:W-:Y:S02]  /*e610*/  @P6 SHF.L.U64.HI R3, R2, 0x1, R3 ;  /* 0x0000000102036819 */ /* 0x000fe40000010203 */
[----:B------:R-:W-:Y:S02]  /*e620*/  @P0 SHF.R.U32.HI R171, RZ, c[0x0][0x2cc], R0 ;  /* 0x0000b300ffab0a19 */ /* 0x000fe40000011600 */
[-C--:B------:R-:W-:Y:S08]  /*e630*/  HMMA.16816.F32 R12, R196, R214.reuse, R12 ;  /* 0x000000d6c40c723c */ /* 0x080ff0000000180c */
[C---:B------:R-:W-:Y:S01]  /*e640*/  HMMA.16816.F32 R16, R208.reuse, R214, R16 ;  /* 0x000000d6d010723c */ /* 0x040fe20000001810 */
[----:B------:R-:W4:Y:S07]  /*e650*/  LDSM.16.M88.4 R212, [R229+0x1000] ;  /* 0x00100000e5d4783b */ /* 0x000f2e0000000200 */
[-C--:B------:R-:W-:Y:S08]  /*e660*/  HMMA.16816.F32 R20, R208, R216.reuse, R20 ;  /* 0x000000d8d014723c */ /* 0x080ff00000001814 */
        /* <DEDUP_REMOVED lines=9> */
[----:B------:R-:W1:Y:S05]  /*e700*/  LDSM.16.M88.4 R172, [R231+0xa100] ;  /* 0x00a10000e7ac783b */ /* 0x000e6a0000000200 */
[----:B------:R-:W1:Y:S02]  /*e710*/  LDSM.16.M88.4 R208, [R231+0xc100] ;  /* 0x00c10000e7d0783b */ /* 0x000e640000000200 */
[-C--:B------:R-:W-:Y:S08]  /*e720*/  HMMA.16816.F32 R4, R192, R200.reuse, R4 ;  /* 0x000000c8c004723c */ /* 0x080ff00000001804 */
        /* <DEDUP_REMOVED lines=8> */
[----:B------:R-:W-:Y:S07]  /*e7b0*/  LDSM.16.M88.4 R220, [R238] ;  /* 0x00000000eedc783b */ /* 0x000fee0000000200 */
[-C--:B----4-:R-:W-:Y:S08]  /*e7c0*/  HMMA.16816.F32 R36, R192, R212.reuse, R36 ;  /* 0x000000d4c024723c */ /* 0x090ff00000001824 */
[C---:B------:R-:W-:Y:S08]  /*e7d0*/  HMMA.16816.F32 R40, R204.reuse, R212, R40 ;  /* 0x000000d4cc28723c */ /* 0x040ff00000001828 */
[-C--:B------:R-:W-:Y:S01]  /*e7e0*/  HMMA.16816.F32 R44, R204, R214.reuse, R44 ;  /* 0x000000d6cc2c723c */ /* 0x080fe2000000182c */
[----:B------:R-:W2:Y:S07]  /*e7f0*/  LDSM.16.M88.4 R204, [R224+0x5900] ;  /* 0x00590000e0cc783b */ /* 0x000eae0000000200 */
[----:B------:R-:W-:Y:S01]  /*e800*/  HMMA.16816.F32 R48, R192, R214, R48 ;  /* 0x000000d6c030723c */ /* 0x000fe20000001830 */
[----:B------:R-:W-:Y:S05]  /*e810*/  LDSM.16.M88.4 R192, [R233+0xa100] ;  /* 0x00a10000e9c0783b */ /* 0x000fea0000000200 */
[----:B------:R-:W4:Y:S02]  /*e820*/  LDSM.16.M88.4 R212, [R239] ;  /* 0x00000000efd4783b */ /* 0x000f240000000200 */
        /* <DEDUP_REMOVED lines=15> */
[----:B------:R-:W2:Y:S05]  /*e920*/  LDSM.16.M88.4 R172, [R232+0xa100] ;  /* 0x00a10000e8ac783b */ /* 0x000eaa0000000200 */
[----:B------:R-:W1:Y:S02]  /*e930*/  LDSM.16.M88.4 R204, [R232+0xc100] ;  /* 0x00c10000e8cc783b */ /* 0x000e640000000200 */
[-C--:B----4-:R-:W-:Y:S08]  /*e940*/  HMMA.16816.F32 R4, R192, R212.reuse, R4 ;  /* 0x000000d4c004723c */ /* 0x090ff00000001804 */
[C---:B------:R-:W-:Y:S08]  /*e950*/  HMMA.16816.F32 R8, R216.reuse, R212, R8 ;  /* 0x000000d4d808723c */ /* 0x040ff00000001808 */
[-C--:B------:R-:W-:Y:S08]  /*e960*/  HMMA.16816.F32 R12, R216, R214.reuse, R12 ;  /* 0x000000d6d80c723c */ /* 0x080ff0000000180c */
[C---:B------:R-:W-:Y:S01]  /*e970*/  HMMA.16816.F32 R16, R192.reuse, R214, R16 ;  /* 0x000000d6c010723c */ /* 0x040fe20000001810 */
[----:B------:R-:W4:Y:S07]  /*e980*/  LDSM.16.M88.4 R212, [R230+0x5900] ;  /* 0x00590000e6d4783b */ /* 0x000f2e0000000200 */
[-C--:B------:R-:W-:Y:S08]  /*e990*/  HMMA.16816.F32 R20, R192, R220.reuse, R20 ;  /* 0x000000dcc014723c */ /* 0x080ff00000001814 */
[C---:B------:R-:W-:Y:S08]  /*e9a0*/  HMMA.16816.F32 R24, R216.reuse, R220, R24 ;  /* 0x000000dcd818723c */ /* 0x040ff00000001818 */
[-C--:B------:R-:W-:Y:S08]  /*e9b0*/  HMMA.16816.F32 R28, R216, R222.reuse, R28 ;  /* 0x000000ded81c723c */ /* 0x080ff0000000181c */
[C---:B------:R-:W-:Y:S08]  /*e9c0*/  HMMA.16816.F32 R32, R192.reuse, R222, R32 ;  /* 0x000000dec020723c */ /* 0x040ff00000001820 */
[-C--:B-1----:R-:W-:Y:S08]  /*e9d0*/  HMMA.16816.F32 R36, R192, R196.reuse, R36 ;  /* 0x000000c4c024723c */ /* 0x082ff00000001824 */
[C---:B------:R-:W-:Y:S08]  /*e9e0*/  HMMA.16816.F32 R40, R216.reuse, R196, R40 ;  /* 0x000000c4d828723c */ /* 0x040ff00000001828 */
[-C--:B------:R-:W-:Y:S01]  /*e9f0*/  HMMA.16816.F32 R44, R216, R198.reuse, R44 ;  /* 0x000000c6d82c723c */ /* 0x080fe2000000182c */
[----:B------:R-:W-:Y:S07]  /*ea00*/  LDSM.16.M88.4 R216, [R236+0xc100] ;  /* 0x00c10000ecd8783b */ /* 0x000fee0000000200 */
[----:B------:R-:W-:Y:S01]  /*ea10*/  HMMA.16816.F32 R48, R192, R198, R48 ;  /* 0x000000c6c030723c */ /* 0x000fe20000001830 */
[----:B------:R-:W-:Y:S05]  /*ea20*/  LDSM.16.M88.4 R192, [R234+0xa100] ;  /* 0x00a10000eac0783b */ /* 0x000fea0000000200 */
[----:B------:R-:W1:Y:S02]  /*ea30*/  LDSM.16.M88.4 R196, [R229+0x1800] ;  /* 0x00180000e5c4783b */ /* 0x000e640000000200 */
[-C--:B--2---:R-:W-:Y:S08]  /*ea40*/  HMMA.16816.F32 R4, R172, R200.reuse, R4 ;  /* 0x000000c8ac04723c */ /* 0x084ff00000001804 */
[C---:B------:R-:W-:Y:S08]  /*ea50*/  HMMA.16816.F32 R8, R204.reuse, R200, R8 ;  /* 0x000000c8cc08723c */ /* 0x040ff00000001808 */
[-C--:B------:R-:W-:Y:S08]  /*ea60*/  HMMA.16816.F32 R12, R204, R202.reuse, R12 ;  /* 0x000000cacc0c723c */ /* 0x080ff0000000180c */
[C---:B------:R-:W-:Y:S01]  /*ea70*/  HMMA.16816.F32 R16, R172.reuse, R202, R16 ;  /* 0x000000caac10723c */ /* 0x040fe20000001810 */
[----:B------:R-:W2:Y:S07]  /*ea80*/  LDSM.16.M88.4 R200, [R229+0x2000] ;  /* 0x00200000e5c8783b */ /* 0x000eae0000000200 */
[-C--:B------:R-:W-:Y:S08]  /*ea90*/  HMMA.16816.F32 R20, R172, R208.reuse, R20 ;  /* 0x000000d0ac14723c */ /* 0x080ff00000001814 */
[C---:B------:R-:W-:Y:S08]  /*eaa0*/  HMMA.16816.F32 R24, R204.reuse, R208, R24 ;  /* 0x000000d0cc18723c */ /* 0x040ff00000001818 */
[-C--:B------:R-:W-:Y:S08]  /*eab0*/  HMMA.16816.F32 R28, R204, R210.reuse, R28 ;  /* 0x000000d2cc1c723c */ /* 0x080ff0000000181c */
[C---:B------:R-:W-:Y:S08]  /*eac0*/  HMMA.16816.F32 R32, R172.reuse, R210, R32 ;  /* 0x000000d2ac20723c */ /* 0x040ff00000001820 */
[-C--:B----4-:R-:W-:Y:S08]  /*ead0*/  HMMA.16816.F32 R36, R172, R212.reuse, R36 ;  /* 0x000000d4ac24723c */ /* 0x090ff00000001824 */
[C---:B------:R-:W-:Y:S08]  /*eae0*/  HMMA.16816.F32 R40, R204.reuse, R212, R40 ;  /* 0x000000d4cc28723c */ /* 0x040ff00000001828 */
[-C--:B------:R-:W-:Y:S08]  /*eaf0*/  HMMA.16816.F32 R44, R204, R214.reuse, R44 ;  /* 0x000000d6cc2c723c */ /* 0x080ff0000000182c */
[----:B------:R-:W-:Y:S01]  /*eb00*/  HMMA.16816.F32 R48, R172, R214, R48 ;  /* 0x000000d6ac30723c */ /* 0x000fe20000001830 */
[----:B------:R-:W4:Y:S01]  /*eb10*/  LDSM.16.M88.4 R172, [R229+0x2800] ;  /* 0x00280000e5ac783b */ /* 0x000f220000000200 */
[----:B------:R-:W-:Y:S04]  /*eb20*/  DEPBAR.LE SB0, 0x0 ;  /* 0x000080000000791a */ /* 0x000fe80000000000 */
[----:B------:R-:W-:Y:S02]  /*eb30*/  BAR.SYNC.DEFER_BLOCKING 0x0 ;  /* 0x0000000000007b1d */ /* 0x000fe40000010000 */
[-C--:B-1----:R-:W-:Y:S08]  /*eb40*/  HMMA.16816.F32 R4, R192, R196.reuse, R4 ;  /* 0x000000c4c004723c */ /* 0x082ff00000001804 */
[C---:B------:R-:W-:Y:S07]  /*eb50*/  HMMA.16816.F32 R8, R216.reuse, R196, R8 ;  /* 0x000000c4d808723c */ /* 0x040fee0000001808 */
[C---:B------:R-:W-:Y:S01]  /*eb60*/  @P6 IADD3 R196, P2, R168.reuse, 0x80, RZ ;  /* 0x00000080a8c46810 */ /* 0x040fe20007f5e0ff */
[-C--:B------:R-:W-:Y:S04]  /*eb70*/  HMMA.16816.F32 R12, R216, R198.reuse, R12 ;  /* 0x000000c6d80c723c */ /* 0x080fe8000000180c */
[----:B------:R-:W-:Y:S02]  /*eb80*/  @P6 IADD3 R168, P5, R168, c[0x0][0x1c8], RZ ;  /* 0x00007200a8a86a10 */ /* 0x000fe40007fbe0ff */
[----:B------:R-:W-:Y:S02]  /*eb90*/  @P6 IADD3 R196, P1, R196, c[0x0][0x1c8], RZ ;  /* 0x00007200c4c46a10 */ /* 0x000fe40007f3e0ff */
[C---:B------:R-:W-:Y:S04]  /*eba0*/  HMMA.16816.F32 R16, R192.reuse, R198, R16 ;  /* 0x000000c6c010723c */ /* 0x040fe80000001810 */
[----:B------:R-:W-:Y:S02]  /*ebb0*/  @P6 IADD3.X R169, R3, c[0x0][0x1cc], RZ, P5, !PT ;  /* 0x0000730003a96a10 */ /* 0x000fe40002ffe4ff */
[----:B------:R-:W-:Y:S02]  /*ebc0*/  @P6 IADD3.X R197, RZ, c[0x0][0x1cc], R3, P1, P2 ;  /* 0x00007300ffc56a10 */ /* 0x000fe40000fe4403 */
[-C--:B--2---:R-:W-:Y:S01]  /*ebd0*/  HMMA.16816.F32 R20, R192, R200.reuse, R20 ;  /* 0x000000c8c014723c */ /* 0x084fe20000001814 */
[----:B------:R-:W-:Y:S01]  /*ebe0*/  @!PT LDS RZ, [RZ] ;  /* 0x00000000fffff984 */ /* 0x000fe20000000800 */
[----:B------:R-:W-:Y:S01]  /*ebf0*/  @!PT LDS RZ, [RZ] ;  /* 0x00000000fffff984 */ /* 0x000fe20000000800 */
[----:B------:R-:W-:Y:S01]  /*ec00*/  @!PT LDS RZ, [RZ] ;  /* 0x00000000fffff984 */ /* 0x000fe20000000800 */
[----:B------:R1:W-:Y:S03]  /*ec10*/  @P6 LDGSTS.E.BYPASS.LTC128B.128 [R243+0x3100], [R168.64], !P4 ;  /* 0x03100000a8f36fae */ /* 0x0003e6000e101d4e */
[----:B------:R-:W-:Y:S02]  /*ec20*/  @P6 IADD3 R2, P0, R168, UR16, RZ ;  /* 0x00000010a8026c10 */ /* 0x000fe4000ff1e0ff */
[----:B------:R2:W-:Y:S02]  /*ec30*/  @P6 LDGSTS.E.BYPASS.LTC128B.128 [R243+0x4900], [R196.64], !P3 ;  /* 0x04900000c4f36fae */ /* 0x0005e4000d901d4e */
[C---:B------:R-:W-:Y:S04]  /*ec40*/  HMMA.16816.F32 R24, R216.reuse, R200, R24 ;  /* 0x000000c8d818723c */ /* 0x040fe80000001818 */
[----:B------:R-:W-:Y:S04]  /*ec50*/  @P6 IADD3.X R3, R169, UR7, RZ, P0, !PT ;  /* 0x00000007a9036c10 */ /* 0x000fe800087fe4ff */
[-C--:B------:R-:W-:Y:S01]  /*ec60*/  HMMA.16816.F32 R28, R216, R202.reuse, R28 ;  /* 0x000000cad81c723c */ /* 0x080fe2000000181c */
[----:B------:R3:W-:Y:S05]  /*ec70*/  @P6 LDGSTS.E.BYPASS.LTC128B.128 [R243+0x3900], [R2.64], !P4 ;  /* 0x0390000002f36fae */ /* 0x0007ea000e101d4e */
[----:B------:R3:W-:Y:S02]  /*ec80*/  @P6 LDGSTS.E.BYPASS.LTC128B.128 [R243+0x5100], [R2.64+0x80], !P3 ;  /* 0x0510008002f36fae */ /* 0x0007e4000d901d4e */
[C---:B------:R-:W-:Y:S04]  /*ec90*/  HMMA.16816.F32 R32, R192.reuse, R202, R32 ;  /* 0x000000cac020723c */ /* 0x040fe80000001820 */
[----:B-1----:R-:W-:Y:S04]  /*eca0*/  IMAD R168, R242, -0x30, RZ ;  /* 0xffffffd0f2a87824 */ /* 0x002fe800078e02ff */
[-C--:B----4-:R-:W-:Y:S04]  /*ecb0*/  HMMA.16816.F32 R36, R192, R172.reuse, R36 ;  /* 0x000000acc024723c */ /* 0x090fe80000001824 */
[C---:B--2---:R-:W-:Y:S04]  /*ecc0*/  @P6 IADD3 R196, P1, R2.reuse, UR16, RZ ;  /* 0x0000001002c46c10 */ /* 0x044fe8000ff3e0ff */
[C---:B------:R-:W-:Y:S04]  /*ecd0*/  HMMA.16816.F32 R40, R216.reuse, R172, R40 ;  /* 0x000000acd828723c */ /* 0x040fe80000001828 */
[C---:B------:R-:W-:Y:S03]  /*ece0*/  @P6 IADD3.X R197, R3.reuse, UR7, RZ, P1, !PT ;  /* 0x0000000703c56c10 */ /* 0x040fe60008ffe4ff */
[----:B------:R-:W-:Y:S01]  /*ecf0*/  @P6 IADD3 R172, P0, R2, UR12, RZ ;  /* 0x0000000c02ac6c10 */ /* 0x000fe2000ff1e0ff */
[-C--:B------:R-:W-:Y:S01]  /*ed00*/  HMMA.16816.F32 R44, R216, R174.reuse, R44 ;  /* 0x000000aed82c723c */ /* 0x080fe2000000182c */
[----:B------:R1:W-:Y:S03]  /*ed10*/  @P6 LDGSTS.E.BYPASS.LTC128B.128 [R243+0x4100], [R196.64], !P4 ;  /* 0x04100000c4f36fae */ /* 0x0003e6000e101d4e */
[----:B------:R-:W-:Y:S02]  /*ed20*/  @P6 IADD3.X R173, R3, UR8, RZ, P0, !PT ;  /* 0x0000000803ad6c10 */ /* 0x000fe400087fe4ff */
[----:B---3--:R-:W2:Y:S01]  /*ed30*/  SHFL.IDX PT, R3, R171, RZ, 0x1c1f ;  /* 0x001c1fffab037589 */ /* 0x008ea200000e0000 */
[----:B------:R-:W-:Y:S01]  /*ed40*/  PLOP3.LUT P0, PT, PT, PT, UP2, 0x40, 0x0 ;  /* 0x000000000000781c */ /* 0x000fe20003f0e828 */
[----:B------:R-:W-:Y:S03]  /*ed50*/  HMMA.16816.F32 R48, R192, R174, R48 ;  /* 0x000000aec030723c */ /* 0x000fe60000001830 */
[----:B------:R3:W-:Y:S04]  /*ed60*/  @P6 LDGSTS.E.BYPASS.LTC128B.128 [R243+0x5900], [R172.64], !P3 ;  /* 0x05900000acf36fae */ /* 0x0007e8000d901d4e */
[----:B------:R-:W-:Y:S01]  /*ed70*/  IMAD.IADD R174, R168, 0x1, -R167 ;  /* 0x00000001a8ae7824 */ /* 0x000fe200078e0aa7 */
[----:B------:R-:W0:Y:S01]  /*ed80*/  LDGDEPBAR ;  /* 0x00000000000079af */ /* 0x000e220000000000 */
[----:B---3--:R-:W-:Y:S04]  /*ed90*/  IADD3 R173, -R167, 0x1, R168 ;  /* 0x00000001a7ad7810 */ /* 0x008fe80007ffe1a8 */
[----:B------:R-:W-:Y:S04]  /*eda0*/  IADD3 R173, R173, c[0x0][0x1d0], RZ ;  /* 0x00007400adad7a10 */ /* 0x000fe80007ffe0ff */
[----:B------:R-:W-:Y:S04]  /*edb0*/  IADD3 R173, R173, -c[0x0][0x168], RZ ;  /* 0x80005a00adad7a10 */ /* 0x000fe80007ffe0ff */
[C---:B------:R-:W-:Y:S02]  /*edc0*/  IADD3 R172, R173.reuse, c[0x0][0x328], RZ ;  /* 0x0000ca00adac7a10 */ /* 0x040fe40007ffe0ff */
[----:B------:R-:W-:Y:S03]  /*edd0*/  IADD3 R173, R173, UR6, RZ ;  /* 0x00000006adad7c10 */ /* 0x000fe6000fffe0ff */
[--C-:B--2---:R-:W-:Y:S02]  /*ede0*/  IMAD.IADD R2, R172, 0x1, R3.reuse ;  /* 0x00000001ac027824 */ /* 0x104fe400078e0203 */
        /* <DEDUP_REMOVED lines=16> */
.L_x_1831:
[----:B------:R-:W-:Y:S04]  /*eef0*/  MOV R167, c[0x0][0x32c] ;  /* 0x0000cb0000a77a02 */ /* 0x000fe80000000f00 */
[----:B------:R-:W-:Y:S11]  /*ef00*/  ISETP.NE.AND P0, PT, R167, 0x1, PT ;  /* 0x00000001a700780c */ /* 0x000ff60003f05270 */
[----:B------:R-:W-:Y:S02]  /*ef10*/  @!UPT UIADD3 URZ, URZ, URZ, URZ ;  /* 0x0000003f3f3ff290 */ /* 0x000fe4000fffe03f */
[----:B------:R-:W-:Y:S05]  /*ef20*/  @P0 IMAD.HI.U32 R167, R3, c[0x0][0x330], RZ ;  /* 0x0000cc0003a70a27 */ /* 0x000fea00078e00ff */
[----:B------:R-:W-:Y:S02]  /*ef30*/  @P0 SHF.R.U32.HI R3, RZ, c[0x0][0x334], R167 ;  /* 0x0000cd00ff030a19 */ /* 0x000fe400000116a7 */
.L_x_1832:
[----:B------:R-:W-:Y:S05]  /*ef40*/  BSYNC B0 ;  /* 0x0000000000007941 */ /* 0x000fea0003800000 */
.L_x_1830:
[----:B------:R-:W-:Y:S05]  /*ef50*/  IMAD R3, R3, c[0x0][0x32c], R174 ;  /* 0x0000cb0003037a24 */ /* 0x000fea00078e02ae */
[----:B------:R-:W-:Y:S02]  /*ef60*/  IADD3 R167, R3, c[0x0][0x32c], RZ ;  /* 0x0000cb0003a77a10 */ /* 0x000fe40007ffe0ff */
[----:B------:R-:W-:Y:S02]  /*ef70*/  IMNMX R0, R0, R3, !PT ;  /* 0x0000000300007217 */ /* 0x000fe40007800200 */
[----:B------:R-:W-:Y:S02]  /*ef80*/  IMNMX R2, R2, R167, PT ;  /* 0x000000a702027217 */ /* 0x000fe40003800200 */
.L_x_1829:
[----:B-1----:R-:W-:Y:S01]  /*ef90*/  PLOP3.LUT P0, PT, PT, PT, UP2, 0x40, 0x0 ;  /* 0x000000000000781c */ /* 0x002fe20003f0e828 */
        /* <DEDUP_REMOVED lines=18> */
.L_x_1835:
[----:B------:R-:W-:Y:S04]  /*f0c0*/  MOV R175, c[0x0][0x32c] ;  /* 0x0000cb0000af7a02 */ /* 0x000fe80000000f00 */
[----:B------:R-:W-:Y:S11]  /*f0d0*/  ISETP.NE.AND P0, PT, R175, 0x1, PT ;  /* 0x00000001af00780c */ /* 0x000ff60003f05270 */
[----:B------:R-:W-:Y:S02]  /*f0e0*/  @!UPT UIADD3 URZ, URZ, URZ, URZ ;  /* 0x0000003f3f3ff290 */ /* 0x000fe4000fffe03f */
[----:B------:R-:W-:Y:S05]  /*f0f0*/  @P0 IMAD.HI.U32 R175, R169, c[0x0][0x330], RZ ;  /* 0x0000cc00a9af0a27 */ /* 0x000fea00078e00ff */
[----:B------:R-:W-:Y:S02]  /*f100*/  @P0 SHF.R.U32.HI R169, RZ, c[0x0][0x334], R175 ;  /* 0x0000cd00ffa90a19 */ /* 0x000fe400000116af */
.L_x_1836:
[----:B------:R-:W-:Y:S05]  /*f110*/  BSYNC B0 ;  /* 0x0000000000007941 */ /* 0x000fea0003800000 */
.L_x_1834:
[----:B------:R-:W-:Y:S05]  /*f120*/  IMAD R169, R169, c[0x0][0x32c], R174 ;  /* 0x0000cb00a9a97a24 */ /* 0x000fea00078e02ae */
[----:B------:R-:W-:Y:S02]  /*f130*/  IADD3 R175, R169, c[0x0][0x32c], RZ ;  /* 0x0000cb00a9af7a10 */ /* 0x000fe40007ffe0ff */
[----:B------:R-:W-:Y:S02]  /*f140*/  IMNMX R3, R3, R169, !PT ;  /* 0x000000a903037217 */ /* 0x000fe40007800200 */
[----:B------:R-:W-:Y:S02]  /*f150*/  IMNMX R167, R167, R175, PT ;  /* 0x000000afa7a77217 */ /* 0x000fe40003800200 */
.L_x_1833:
[C---:B------:R-:W-:Y:S02]  /*f160*/  ISETP.GE.AND P0, PT, R168.reuse, 0x2, PT ;  /* 0x00000002a800780c */ /* 0x040fe40003f06270 */
[----:B------:R-:W-:Y:S02]  /*f170*/  ISETP.GE.AND P2, PT, R168, 0xa, PT ;  /* 0x0000000aa800780c */ /* 0x000fe40003f46270 */
[----:B------:R-:W-:Y:S02]  /*f180*/  P2R R192, PR, RZ, 0x1 ;  /* 0x00000001ffc07803 */ /* 0x000fe40000000000 */
[----:B------:R-:W-:Y:S02]  /*f190*/  ISETP.GT.AND P0, PT, R0, 0x1, !P0 ;  /* 0x000000010000780c */ /* 0x000fe40004704270 */
[----:B------:R-:W-:Y:S02]  /*f1a0*/  ISETP.GE.AND P1, PT, R168, 0x9, PT ;  /* 0x00000009a800780c */ /* 0x000fe40003f26270 */
[----:B------:R-:W-:Y:S02]  /*f1b0*/  ISETP.LT.OR P0, PT, R2, 0x2, P0 ;  /* 0x000000020200780c */ /* 0x000fe40000701670 */
[----:B------:R-:W-:Y:S02]  /*f1c0*/  P2R R175, PR, RZ, 0x2 ;  /* 0x00000002ffaf7803 */ /* 0x000fe40000000000 */
[----:B------:R-:W-:Y:S02]  /*f1d0*/  FSEL R193, R5, -INF , !P0 ;  /* 0xff80000005c17808 */ /* 0x000fe40004000000 */
[C---:B------:R-:W-:Y:S02]  /*f1e0*/  ISETP.GT.AND P0, PT, R0.reuse, 0x9, !P2 ;  /* 0x000000090000780c */ /* 0x040fe40005704270 */
[----:B------:R-:W-:Y:S02]  /*f1f0*/  ISETP.GT.AND P1, PT, R0, 0x8, !P1 ;  /* 0x000000080000780c */ /* 0x000fe40004f24270 */
[----:B------:R-:W-:Y:S02]  /*f200*/  P2R R169, PR, RZ, 0x4 ;  /* 0x00000004ffa97803 */ /* 0x000fe40000000000 */
[----:B------:R-:W-:Y:S02]  /*f210*/  ISETP.LT.OR P0, PT, R2, 0xa, P0 ;  /* 0x0000000a0200780c */ /* 0x000fe40000701670 */
        /* <DEDUP_REMOVED lines=35> */
[----:B------:R-:W-:Y:S04]  /*f450*/  ISETP.LT.OR P0, PT, R2, 0x29, P0 ;  /* 0x000000290200780c */ /* 0x000fe80000701670 */
[----:B------:R-:W-:Y:S02]  /*f460*/  FSEL R216, R48, -INF , !P0 ;  /* 0xff80000030d87808 */ /* 0x000fe40004000000 */
[----:B------:R-:W-:Y:S04]  /*f470*/  ISETP.GT.AND P0, PT, R0, RZ, !P2 ;  /* 0x000000ff0000720c */ /* 0x000fe80005704270 */
[----:B------:R-:W-:Y:S04]  /*f480*/  ISETP.LT.OR P0, PT, R2, 0x1, P0 ;  /* 0x000000010200780c */ /* 0x000fe80000701670 */
[----:B------:R-:W-:Y:S02]  /*f490*/  FSEL R32, R4, -INF , !P0 ;  /* 0xff80000004207808 */ /* 0x000fe40004000000 */
[----:B------:R-:W-:Y:S01]  /*f4a0*/  ISETP.GE.AND P0, PT, R168, 0x2a, PT ;  /* 0x0000002aa800780c */ /* 0x000fe20003f06270 */
[----:B------:R-:W1:Y:S03]  /*f4b0*/  SHFL.IDX PT, R4, R171, 0x2, 0x1c1f ;  /* 0x005c1f00ab047f89 */ /* 0x000e6600000e0000 */
        /* <DEDUP_REMOVED lines=21> */
.L_x_1839:
[----:B------:R-:W-:Y:S04]  /*f610*/  MOV R33, c[0x0][0x32c] ;  /* 0x0000cb0000217a02 */ /* 0x000fe80000000f00 */
[----:B------:R-:W-:Y:S11]  /*f620*/  ISETP.NE.AND P2, PT, R33, 0x1, PT ;  /* 0x000000012100780c */ /* 0x000ff60003f45270 */
[----:B------:R-:W-:Y:S02]  /*f630*/  @!UPT UIADD3 URZ, URZ, URZ, URZ ;  /* 0x0000003f3f3ff290 */ /* 0x000fe4000fffe03f */
[----:B------:R-:W-:Y:S05]  /*f640*/  @P2 IMAD.HI.U32 R33, R4, c[0x0][0x330], RZ ;  /* 0x0000cc0004212a27 */ /* 0x000fea00078e00ff */
[----:B------:R-:W-:Y:S02]  /*f650*/  @P2 SHF.R.U32.HI R4, RZ, c[0x0][0x334], R33 ;  /* 0x0000cd00ff042a19 */ /* 0x000fe40000011621 */
.L_x_1840:
[----:B------:R-:W-:Y:S05]  /*f660*/  BSYNC B0 ;  /* 0x0000000000007941 */ /* 0x000fea0003800000 */
.L_x_1838:
[----:B------:R-:W-:Y:S05]  /*f670*/  IMAD R4, R4, c[0x0][0x32c], R174 ;  /* 0x0000cb0004047a24 */ /* 0x000fea00078e02ae */
[----:B------:R-:W-:Y:S02]  /*f680*/  IADD3 R33, R4, c[0x0][0x32c], RZ ;  /* 0x0000cb0004217a10 */ /* 0x000fe40007ffe0ff */
[----:B------:R-:W-:Y:S02]  /*f690*/  IMNMX R0, R0, R4, !PT ;  /* 0x0000000400007217 */ /* 0x000fe40007800200 */
[----:B------:R-:W-:Y:S02]  /*f6a0*/  IMNMX R2, R2, R33, PT ;  /* 0x0000002102027217 */ /* 0x000fe40003800200 */
.L_x_1837:
[----:B------:R-:W-:Y:S02]  /*f6b0*/  ISETP.NE.AND P2, PT, R175, RZ, PT ;  /* 0x000000ffaf00720c */ /* 0x000fe40003f45270 */
[----:B------:R-:W-:Y:S02]  /*f6c0*/  P2R R48, PR, RZ, 0x10 ;  /* 0x00000010ff307803 */ /* 0x000fe40000000000 */
[----:B------:R-:W-:Y:S02]  /*f6d0*/  ISETP.GT.AND P2, PT, R3, 0x8, !P2 ;  /* 0x000000080300780c */ /* 0x000fe40005744270 */
[----:B------:R-:W-:Y:S02]  /*f6e0*/  ISETP.NE.AND P4, PT, R21, RZ, PT ;  /* 0x000000ff1500720c */ /* 0x000fe40003f85270 */
[----:B------:R-:W-:Y:S02]  /*f6f0*/  ISETP.LT.OR P2, PT, R167, 0x9, P2 ;  /* 0x00000009a700780c */ /* 0x000fe40001741670 */
[----:B------:R-:W-:Y:S02]  /*f700*/  P2R R37, PR, RZ, 0x8 ;  /* 0x00000008ff257803 */ /* 0x000fe40000000000 */
[----:B------:R-:W-:Y:S02]  /*f710*/  FSEL R33, R18, -INF , !P2 ;  /* 0xff80000012217808 */ /* 0x000fe40005000000 */
[----:B------:R-:W-:Y:S02]  /*f720*/  ISETP.NE.AND P2, PT, R169, RZ, PT ;  /* 0x000000ffa900720c */ /* 0x000fe40003f45270 */
[----:B------:R-:W-:Y:S02]  /*f730*/  ISETP.NE.AND P3, PT, R20, RZ, PT ;  /* 0x000000ff1400720c */ /* 0x000fe40003f65270 */
[----:B------:R-:W-:Y:S02]  /*f740*/  ISETP.GT.AND P2, PT, R3, 0x9, !P2 ;  /* 0x000000090300780c */ /* 0x000fe40005744270 */
[----:B------:R-:W-:Y:S02]  /*f750*/  P2R R4, PR, RZ, 0x10 ;  /* 0x00000010ff047803 */ /* 0x000fe40000000000 */
        /* <DEDUP_REMOVED lines=33> */
[----:B------:R-:W-:Y:S02]  /*f970*/  ISETP.GT.AND P2, PT, R3, 0x29, !P0 ;  /* 0x000000290300780c */ /* 0x000fe40004744270 */
[----:B------:R-:W1:Y:S02]  /*f980*/  SHFL.IDX PT, R3, R171, 0x3, 0x1c1f ;  /* 0x007c1f00ab037f89 */ /* 0x000e6400000e0000 */
[----:B------:R-:W-:Y:S04]  /*f990*/  ISETP.LT.OR P2, PT, R167, 0x2a, P2 ;  /* 0x0000002aa700780c */ /* 0x000fe80001741670 */
[----:B------:R-:W-:Y:S02]  /*f9a0*/  FSEL R214, R51, -INF , !P2 ;  /* 0xff80000033d67808 */ /* 0x000fe40005000000 */
[----:B------:R-:W-:Y:S02]  /*f9b0*/  ISETP.GT.AND P2, PT, R0, RZ, !P4 ;  /* 0x000000ff0000720c */ /* 0x000fe40006744270 */
        /* <DEDUP_REMOVED lines=62> */
.L_x_1843:
[----:B------:R-:W-:Y:S04]  /*fda0*/  MOV R4, c[0x0][0x32c] ;  /* 0x0000cb0000047a02 */ /* 0x000fe80000000f00 */
[----:B------:R-:W-:Y:S11]  /*fdb0*/  ISETP.NE.AND P2, PT, R4, 0x1, PT ;  /* 0x000000010400780c */ /* 0x000ff60003f45270 */
[----:B------:R-:W-:Y:S02]  /*fdc0*/  @!UPT UIADD3 URZ, URZ, URZ, URZ ;  /* 0x0000003f3f3ff290 */ /* 0x000fe4000fffe03f */
[----:B------:R-:W-:Y:S05]  /*fdd0*/  @P2 IMAD.HI.U32 R4, R3, c[0x0][0x330], RZ ;  /* 0x0000cc0003042a27 */ /* 0x000fea00078e00ff */
[----:B------:R-:W-:Y:S02]  /*fde0*/  @P2 SHF.R.U32.HI R3, RZ, c[0x0][0x334], R4 ;  /* 0x0000cd00ff032a19 */ /* 0x000fe40000011604 */
.L_x_1844:
[----:B------:R-:W-:Y:S05]  /*fdf0*/  BSYNC B0 ;  /* 0x0000000000007941 */ /* 0x000fea0003800000 */
.L_x_1842:
[----:B------:R-:W-:Y:S05]  /*fe00*/  IMAD R174, R3, c[0x0][0x32c], R174 ;  /* 0x0000cb0003ae7a24 */ /* 0x000fea00078e02ae */
[----:B------:R-:W-:Y:S02]  /*fe10*/  IADD3 R3, R174, c[0x0][0x32c], RZ ;  /* 0x0000cb00ae037a10 */ /* 0x000fe40007ffe0ff */
[----:B------:R-:W-:Y:S02]  /*fe20*/  IMNMX R0, R0, R174, !PT ;  /* 0x000000ae00007217 */ /* 0x000fe40007800200 */
[----:B------:R-:W-:Y:S02]  /*fe30*/  IMNMX R2, R2, R3, PT ;  /* 0x0000000302027217 */ /* 0x000fe40003800200 */
.L_x_1841:
[----:B------:R-:W-:Y:S02]  /*fe40*/  ISETP.NE.AND P2, PT, R17, RZ, PT ;  /* 0x000000ff1100720c */ /* 0x000fe40003f45270 */
        /* <DEDUP_REMOVED lines=42> */
[----:B------:R-:W-:Y:S02]  /*100f0*/  FMNMX.FTZ R3, R208, R3, !PT ;  /* 0x00000003d0037209 */ /* 0x000fe40007810000 */
[----:B------:R-:W-:Y:S02]  /*10100*/  FMNMX.FTZ R169, R215, R169, !PT ;  /* 0x000000a9d7a97209 */ /* 0x000fe40007810000 */
[----:B------:R-:W-:Y:S02]  /*10110*/  FSEL R44, R27, -INF , !P2 ;  /* 0xff8000001b2c7808 */ /* 0x000fe40005000000 */
[----:B------:R-:W-:Y:S01]  /*10120*/  FMNMX.FTZ R3, R211, R3, !PT ;  /* 0x00000003d3037209 */ /* 0x000fe20007810000 */
[----:B------:R-:W1:Y:S01]  /*10130*/  SHFL.BFLY PT, R5, R169, 0x2, 0x1f ;  /* 0x0c401f00a9057f89 */ /* 0x000e6200000e0000 */
[----:B------:R-:W-:Y:S02]  /*10140*/  ISETP.NE.AND P2, PT, R21, RZ, PT ;  /* 0x000000ff1500720c */ /* 0x000fe40003f45270 */
[----:B------:R-:W-:Y:S02]  /*10150*/  FMNMX.FTZ R4, R18, R166, !PT ;  /* 0x000000a612047209 */ /* 0x000fe40007810000 */
[----:B------:R-:W-:Y:S02]  /*10160*/  FMNMX.FTZ R3, R214, R3, !PT ;  /* 0x00000003d6037209 */ /* 0x000fe40007810000 */
[----:B------:R-:W-:Y:S02]  /*10170*/  ISETP.GT.AND P2, PT, R0, 0x18, !P2 ;  /* 0x000000180000780c */ /* 0x000fe40005744270 */
[----:B------:R-:W-:Y:S01]  /*10180*/  FMNMX.FTZ R4, R9, R4, !PT ;  /* 0x0000000409047209 */ /* 0x000fe20007810000 */
[----:B------:R-:W2:Y:S01]  /*10190*/  SHFL.BFLY PT, R168, R3, 0x2, 0x1f ;  /* 0x0c401f0003a87f89 */ /* 0x000ea200000e0000 */
        /* <DEDUP_REMOVED lines=11> */
[----:B------:R-:W-:Y:S02]  /*10250*/  ISETP.GT.AND P1, PT, R0, 0x20, !P1 ;  /* 0x000000200000780c */ /* 0x000fe40004f24270 */
[----:B-1----:R-:W-:Y:S02]  /*10260*/  FMNMX.FTZ R169, R169, R5, !PT ;  /* 0x00000005a9a97209 */ /* 0x002fe40007810000 */
[----:B------:R-:W-:Y:S02]  /*10270*/  FMNMX.FTZ R4, R206, R4, !PT ;  /* 0x00000004ce047209 */ /* 0x000fe40007810000 */
[----:B--2---:R-:W-:Y:S01]  /*10280*/  FMNMX.FTZ R168, R3, R168, !PT ;  /* 0x000000a803a87209 */ /* 0x004fe20007810000 */
[----:B------:R-:W1:Y:S01]  /*10290*/  SHFL.BFLY PT, R5, R169, 0x1, 0x1f ;  /* 0x0c201f00a9057f89 */ /* 0x000e6200000e0000 */
[----:B------:R-:W-:Y:S02]  /*102a0*/  FMNMX.FTZ R3, R212, R4, !PT ;  /* 0x00000004d4037209 */ /* 0x000fe40007810000 */
[----:B------:R-:W-:Y:S02]  /*102b0*/  ISETP.LT.OR P1, PT, R2, 0x21, P1 ;  /* 0x000000210200780c */ /* 0x000fe40000f21670 */
[----:B------:R-:W-:Y:S02]  /*102c0*/  FMNMX.FTZ R3, R213, R3, !PT ;  /* 0x00000003d5037209 */ /* 0x000fe40007810000 */
[----:B------:R-:W-:Y:S01]  /*102d0*/  FSEL R173, R42, -INF , !P1 ;  /* 0xff8000002aad7808 */ /* 0x000fe20004800000 */
[----:B------:R-:W2:Y:S01]  /*102e0*/  SHFL.BFLY PT, R7, R168, 0x1, 0x1f ;  /* 0x0c201f00a8077f89 */ /* 0x000ea200000e0000 */
[----:B------:R-:W-:Y:S02]  /*102f0*/  FMNMX.FTZ R3, R217, R3, !PT ;  /* 0x00000003d9037209 */ /* 0x000fe40007810000 */
[----:B------:R-:W-:Y:S02]  /*10300*/  ISETP.GT.AND P6, PT, R0, 0x21, !P6 ;  /* 0x000000210000780c */ /* 0x000fe400077c4270 */
[----:B------:R-:W-:Y:S02]  /*10310*/  FMNMX.FTZ R3, R218, R3, !PT ;  /* 0x00000003da037209 */ /* 0x000fe40007810000 */
[C---:B------:R-:W-:Y:S02]  /*10320*/  ISETP.GT.AND P5, PT, R0.reuse, 0x28, !P5 ;  /* 0x000000280000780c */ /* 0x040fe40006fa4270 */
[----:B------:R-:W-:Y:S01]  /*10330*/  ISETP.GT.AND P0, PT, R0, 0x29, !P0 ;  /* 0x000000290000780c */ /* 0x000fe20004704270 */
[----:B------:R-:W3:Y:S01]  /*10340*/  SHFL.BFLY PT, R8, R3, 0x2, 0x1f ;  /* 0x0c401f0003087f89 */ /* 0x000ee200000e0000 */
[C---:B------:R-:W-:Y:S02]  /*10350*/  ISETP.LT.OR P6, PT, R2.reuse, 0x22, P6 ;  /* 0x000000220200780c */ /* 0x040fe400037c1670 */
[C---:B------:R-:W-:Y:S02]  /*10360*/  ISETP.LT.OR P0, PT, R2.reuse, 0x2a, P0 ;  /* 0x0000002a0200780c */ /* 0x040fe40000701670 */
[----:B------:R-:W-:Y:S02]  /*10370*/  FSEL R172, R43, -INF , !P6 ;  /* 0xff8000002bac7808 */ /* 0x000fe40007000000 */
[----:B-1----:R-:W-:Y:S02]  /*10380*/  FMNMX.FTZ R169, R169, R5, !PT ;  /* 0x00000005a9a97209 */ /* 0x002fe40007810000 */
[----:B------:R-:W-:Y:S02]  /*10390*/  FSEL R22, R47, -INF , !P0 ;  /* 0xff8000002f167808 */ /* 0x000fe40004000000 */
[C---:B------:R-:W-:Y:S01]  /*103a0*/  FSETP.NEU.FTZ.AND P2, PT, R169.reuse, -INF , PT ;  /* 0xff800000a900780b */ /* 0x040fe20003f5d000 */
[----:B------:R-:W-:Y:S01]  /*103b0*/  FMUL.FTZ R23, R169, c[0x0][0x2d0] ;  /* 0x0000b400a9177a20 */ /* 0x000fe20000410000 */
[----:B------:R-:W-:Y:S02]  /*103c0*/  ISETP.LT.OR P5, PT, R2, 0x29, P5 ;  /* 0x000000290200780c */ /* 0x000fe40002fa1670 */
[----:B--2---:R-:W-:Y:S02]  /*103d0*/  FMNMX.FTZ R168, R168, R7, !PT ;  /* 0x00000007a8a87209 */ /* 0x004fe40007810000 */
[----:B------:R-:W-:Y:S02]  /*103e0*/  FSEL R23, R23, RZ, P2 ;  /* 0x000000ff17177208 */ /* 0x000fe40001000000 */
[C---:B------:R-:W-:Y:S01]  /*103f0*/  FSETP.NEU.FTZ.AND P1, PT, R168.reuse, -INF , PT ;  /* 0xff800000a800780b */ /* 0x040fe20003f3d000 */
[----:B------:R-:W-:Y:S01]  /*10400*/  FMUL.FTZ R48, R168, c[0x0][0x2d0] ;  /* 0x0000b400a8307a20 */ /* 0x000fe20000410000 */
[----:B------:R-:W-:Y:S01]  /*10410*/  FSEL R174, R46, -INF , !P5 ;  /* 0xff8000002eae7808 */ /* 0x000fe20006800000 */
[--C-:B------:R-:W-:Y:S02]  /*10420*/  FFMA.FTZ R4, R32, c[0x0][0x2d0], -R23.reuse ;  /* 0x0000b40020047a23 */ /* 0x100fe40000010817 */
[--C-:B------:R-:W-:Y:S01]  /*10430*/  FFMA.FTZ R5, R193, c[0x0][0x2d0], -R23.reuse ;  /* 0x0000b400c1057a23 */ /* 0x100fe20000010817 */
[----:B---3--:R-:W-:Y:S01]  /*10440*/  FMNMX.FTZ R3, R3, R8, !PT ;  /* 0x0000000803037209 */ /* 0x008fe20007810000 */
[----:B------:R1:W-:Y:S01]  /*10450*/  MUFU.EX2 R192, R4 ;  /* 0x0000000400c07308 */ /* 0x0003e20000000800 */
[----:B------:R-:W-:Y:S01]  /*10460*/  FSEL R48, R48, RZ, P1 ;  /* 0x000000ff30307208 */ /* 0x000fe20000800000 */
[--C-:B------:R-:W-:Y:S02]  /*10470*/  FFMA.FTZ R40, R198, c[0x0][0x2d0], -R23.reuse ;  /* 0x0000b400c6287a23 */ /* 0x100fe40000010817 */
[----:B------:R-:W2:Y:S02]  /*10480*/  SHFL.BFLY PT, R167, R3, 0x1, 0x1f ;  /* 0x0c201f0003a77f89 */ /* 0x000ea400000e0000 */
[--C-:B------:R-:W-:Y:S04]  /*10490*/  FFMA.FTZ R0, R19, c[0x0][0x2d0], -R48.reuse ;  /* 0x0000b40013007a23 */ /* 0x100fe80000010830 */
[----:B------:R3:W-:Y:S10]  /*104a0*/  MUFU.EX2 R25, R5 ;  /* 0x0000000500197308 */ /* 0x0007f40000000800 */
[----:B------:R-:W-:Y:S01]  /*104b0*/  MUFU.EX2 R175, R0 ;  /* 0x0000000000af7308 */ /* 0x000fe20000000800 */
[----:B-1----:R-:W-:Y:S04]  /*104c0*/  FMNMX.FTZ R4, R10, R170, !PT ;  /* 0x000000aa0a047209 */ /* 0x002fe80007810000 */
[----:B------:R-:W-:Y:S02]  /*104d0*/  FMNMX.FTZ R4, R11, R4, !PT ;  /* 0x000000040b047209 */ /* 0x000fe40007810000 */
[----:B--2---:R-:W-:Y:S01]  /*104e0*/  FMNMX.FTZ R167, R3, R167, !PT ;  /* 0x000000a703a77209 */ /* 0x004fe20007810000 */
[--C-:B------:R-:W-:Y:S02]  /*104f0*/  FFMA.FTZ R3, R36, c[0x0][0x2d0], -R48.reuse ;  /* 0x0000b40024037a23 */ /* 0x100fe40000010830 */
[----:B------:R1:W-:Y:S01]  /*10500*/  MUFU.EX2 R223, R40 ;  /* 0x0000002800df7308 */ /* 0x0003e20000000800 */
[----:B------:R-:W-:Y:S01]  /*10510*/  LDSM.16.MT88.4 R36, [R226+0x100] ;  /* 0x00010000e224783b */ /* 0x000fe20000004200 */
[----:B---3--:R-:W-:Y:S01]  /*10520*/  FMNMX.FTZ R5, R14, R4, !PT ;  /* 0x000000040e057209 */ /* 0x008fe20007810000 */
[--C-:B------:R-:W-:Y:S01]  /*10530*/  FFMA.FTZ R4, R194, c[0x0][0x2d0], -R23.reuse ;  /* 0x0000b400c2047a23 */ /* 0x100fe20000010817 */
[C---:B------:R-:W-:Y:S01]  /*10540*/  FSETP.NEU.FTZ.AND P0, PT, R167.reuse, -INF , PT ;  /* 0xff800000a700780b */ /* 0x040fe20003f1d000 */
[----:B------:R-:W-:Y:S01]  /*10550*/  FMUL.FTZ R49, R167, c[0x0][0x2d0] ;  /* 0x0000b400a7317a20 */ /* 0x000fe20000410000 */
[----:B------:R-:W-:Y:S04]  /*10560*/  FMNMX.FTZ R5, R15, R5, !PT ;  /* 0x000000050f057209 */ /* 0x000fe80007810000 */
[----:B------:R2:W-:Y:S01]  /*10570*/  MUFU.EX2 R24, R4 ;  /* 0x0000000400187308 */ /* 0x0005e20000000800 */
[----:B------:R-:W-:Y:S09]  /*10580*/  FSEL R49, R49, RZ, P0 ;  /* 0x000000ff31317208 */ /* 0x000ff20000000000 */
[----:B------:R3:W-:Y:S01]  /*10590*/  MUFU.EX2 R42, R3 ;  /* 0x00000003002a7308 */ /* 0x0007e20000000800 */
[--C-:B-1----:R-:W-:Y:S09]  /*105a0*/  FFMA.FTZ R40, R197, c[0x0][0x2d0], -R48.reuse ;  /* 0x0000b400c5287a23 */ /* 0x102ff20000010830 */
[----:B------:R1:W-:Y:S01]  /*105b0*/  MUFU.EX2 R222, R40 ;  /* 0x0000002800de7308 */ /* 0x0003e20000000800 */
[----:B--2---:R-:W-:Y:S01]  /*105c0*/  FMNMX.FTZ R4, R41, R5, !PT ;  /* 0x0000000529047209 */ /* 0x004fe20007810000 */
[----:B------:R-:W-:Y:S03]  /*105d0*/  FFMA.FTZ R5, R195, c[0x0][0x2d0], -R23 ;  /* 0x0000b400c3057a23 */ /* 0x000fe60000010817 */
[----:B------:R-:W-:Y:S05]  /*105e0*/  FMNMX.FTZ R4, R44, R4, !PT ;  /* 0x000000042c047209 */ /* 0x000fea0007810000 */
[----:B------:R2:W-:Y:S01]  /*105f0*/  MUFU.EX2 R194, R5 ;  /* 0x0000000500c27308 */ /* 0x0005e20000000800 */
[----:B---3--:R-:W-:Y:S09]  /*10600*/  FFMA.FTZ R3, R18, c[0x0][0x2d0], -R49 ;  /* 0x0000b40012037a23 */ /* 0x008ff20000010831 */
[----:B------:R3:W-:Y:S01]  /*10610*/  MUFU.EX2 R251, R3 ;  /* 0x0000000300fb7308 */ /* 0x0007e20000000800 */
[----:B-1----:R-:W-:Y:S09]  /*10620*/  FFMA.FTZ R40, R202, c[0x0][0x2d0], -R23 ;  /* 0x0000b400ca287a23 */ /* 0x002ff20000010817 */
[----:B------:R1:W-:Y:S01]  /*10630*/  MUFU.EX2 R219, R40 ;  /* 0x0000002800db7308 */ /* 0x0003e20000000800 */
[----:B--2---:R-:W-:Y:S01]  /*10640*/  FMNMX.FTZ R5, R171, R4, !PT ;  /* 0x00000004ab057209 */ /* 0x004fe20007810000 */
[--C-:B------:R-:W-:Y:S03]  /*10650*/  FFMA.FTZ R4, R6, c[0x0][0x2d0], -R48.reuse ;  /* 0x0000b40006047a23 */ /* 0x100fe60000010830 */
[----:B------:R-:W-:Y:S05]  /*10660*/  FMNMX.FTZ R5, R45, R5, !PT ;  /* 0x000000052d057209 */ /* 0x000fea0007810000 */
[----:B------:R2:W-:Y:S01]  /*10670*/  MUFU.EX2 R28, R4 ;  /* 0x00000004001c7308 */ /* 0x0005e20000000800 */
[--C-:B---3--:R-:W-:Y:S09]  /*10680*/  FFMA.FTZ R3, R9, c[0x0][0x2d0], -R49.reuse ;  /* 0x0000b40009037a23 */ /* 0x108ff20000010831 */
[----:B------:R-:W3:Y:S01]  /*10690*/  MUFU.EX2 R252, R3 ;  /* 0x0000000300fc7308 */ /* 0x000ee20000000800 */
[--C-:B-1----:R-:W-:Y:S09]  /*106a0*/  FFMA.FTZ R40, R201, c[0x0][0x2d0], -R48.reuse ;  /* 0x0000b400c9287a23 */ /* 0x102ff20000010830 */
[----:B------:R1:W-:Y:S01]  /*106b0*/  MUFU.EX2 R202, R40 ;  /* 0x0000002800ca7308 */ /* 0x0003e20000000800 */
[----:B--2---:R-:W-:Y:S04]  /*106c0*/  FMNMX.FTZ R4, R173, R5, !PT ;  /* 0x00000005ad047209 */ /* 0x004fe80007810000 */
[----:B------:R-:W-:Y:S01]  /*106d0*/  FMNMX.FTZ R2, R172, R4, !PT ;  /* 0x00000004ac027209 */ /* 0x000fe20007810000 */
[--C-:B------:R-:W-:Y:S03]  /*106e0*/  FFMA.FTZ R4, R12, c[0x0][0x2d0], -R49.reuse ;  /* 0x0000b4000c047a23 */ /* 0x100fe60000010831 */
[----:B------:R-:W-:Y:S01]  /*106f0*/  FMNMX.FTZ R0, R174, R2, !PT ;  /* 0x00000002ae007209 */ /* 0x000fe20007810000 */
[----:B------:R-:W-:Y:S01]  /*10700*/  FFMA.FTZ R2, R33, c[0x0][0x2d0], -R48 ;  /* 0x0000b40021027a23 */ /* 0x000fe20000010830 */
[----:B------:R-:W-:Y:S01]  /*10710*/  MUFU.EX2 R250, R4 ;  /* 0x0000000400fa7308 */ /* 0x000fe20000000800 */
[----:B---3--:R-:W-:Y:S02]  /*10720*/  F2FP.PACK_AB R32, R252, R251 ;  /* 0x000000fbfc20723e */ /* 0x008fe400000000ff */
[----:B------:R-:W-:Y:S07]  /*10730*/  FMNMX.FTZ R0, R22, R0, !PT ;  /* 0x0000000016007209 */ /* 0x000fee0007810000 */
[----:B------:R2:W3:Y:S01]  /*10740*/  MUFU.EX2 R193, R2 ;  /* 0x0000000200c17308 */ /* 0x0004e20000000800 */
[--C-:B-1----:R-:W-:Y:S01]  /*10750*/  FFMA.FTZ R40, R204, c[0x0][0x2d0], -R49.reuse ;  /* 0x0000b400cc287a23 */ /* 0x102fe20000010831 */
[----:B------:R-:W-:Y:S01]  /*10760*/  MOV R204, R42 ;  /* 0x0000002a00cc7202 */ /* 0x000fe20000000f00 */
[----:B--2---:R-:W1:Y:S01]  /*10770*/  SHFL.BFLY PT, R2, R0, 0x2, 0x1f ;  /* 0x0c401f0000027f89 */ /* 0x004e6200000e0000 */
[----:B---3--:R-:W-:Y:S02]  /*10780*/  F2FP.PACK_AB R27, R42, R193 ;  /* 0x000000c12a1b723e */ /* 0x008fe400000000ff */
[----:B-1----:R-:W-:Y:S01]  /*10790*/  FMNMX.FTZ R3, R0, R2, !PT ;  /* 0x0000000200037209 */ /* 0x002fe20007810000 */
[----:B------:R-:W-:Y:S01]  /*107a0*/  FFMA.FTZ R2, R13, c[0x0][0x2d0], -R49 ;  /* 0x0000b4000d027a23 */ /* 0x000fe20000010831 */
[----:B------:R-:W-:Y:S03]  /*107b0*/  FSEL R0, R169, RZ, P2 ;  /* 0x000000ffa9007208 */ /* 0x000fe60001000000 */
[----:B------:R1:W2:Y:S01]  /*107c0*/  MUFU.EX2 R195, R2 ;  /* 0x0000000200c37308 */ /* 0x0002a20000000800 */
[----:B------:R-:W3:Y:S01]  /*107d0*/  SHFL.BFLY PT, R4, R3, 0x1, 0x1f ;  /* 0x0c201f0003047f89 */ /* 0x000ee200000e0000 */
[----:B------:R-:W-:Y:S01]  /*107e0*/  FADD.FTZ R0, -R0, R164 ;  /* 0x000000a400007221 */ /* 0x000fe20000010100 */
[----:B------:R-:W-:Y:S03]  /*107f0*/  MOV R164, R28 ;  /* 0x0000001c00a47202 */ /* 0x000fe60000000f00 */
[----:B------:R-:W-:Y:S03]  /*10800*/  FMUL.FTZ R0, R0, c[0x0][0x2d0] ;  /* 0x0000b40000007a20 */ /* 0x000fe60000410000 */
[----:B------:R-:W4:Y:S01]  /*10810*/  LDSM.16.MT88.4 R28, [R225+0x100] ;  /* 0x00010000e11c783b */ /* 0x000f220000004200 */
[----:B------:R5:W5:Y:S01]  /*10820*/  MUFU.EX2 R21, R0 ;  /* 0x0000000000157308 */ /* 0x000b620000000800 */
[----:B-1----:R-:W-:Y:S02]  /*10830*/  FSEL R2, R168, RZ, P1 ;  /* 0x000000ffa8027208 */ /* 0x002fe40000800000 */
[----:B---3--:R-:W-:Y:S02]  /*10840*/  FMNMX.FTZ R3, R3, R4, !PT ;  /* 0x0000000403037209 */ /* 0x008fe40007810000 */
[----:B--2---:R-:W-:Y:S01]  /*10850*/  F2FP.PACK_AB R34, R195, R250 ;  /* 0x000000fac322723e */ /* 0x004fe200000000ff */
[----:B------:R-:W-:Y:S01]  /*10860*/  FADD.FTZ R2, -R2, R165 ;  /* 0x000000a502027221 */ /* 0x000fe20000010100 */
[----:B------:R-:W-:Y:S01]  /*10870*/  MOV R165, R25 ;  /* 0x0000001900a57202 */ /* 0x000fe20000000f00 */
[----:B------:R-:W-:Y:S01]  /*10880*/  FMUL.FTZ R50, R3, c[0x0][0x2d0] ;  /* 0x0000b40003327a20 */ /* 0x000fe20000410000 */
[----:B------:R-:W-:Y:S01]  /*10890*/  F2FP.PACK_AB R25, R175, R164 ;  /* 0x000000a4af19723e */ /* 0x000fe200000000ff */
[----:B------:R-:W-:Y:S01]  /*108a0*/  FMUL.FTZ R2, R2, c[0x0][0x2d0] ;  /* 0x0000b40002027a20 */ /* 0x000fe20000410000 */
[----:B-----5:R-:W-:Y:S01]  /*108b0*/  FSEL R0, R167, RZ, P0 ;  /* 0x000000ffa7007208 */ /* 0x020fe20000000000 */
[----:B------:R-:W-:Y:S01]  /*108c0*/  FMUL.FTZ R5, R21, R177 ;  /* 0x000000b115057220 */ /* 0x000fe20000410000 */
[----:B------:R-:W-:Y:S01]  /*108d0*/  FSETP.NEU.FTZ.AND P0, PT, R3, -INF , PT ;  /* 0xff8000000300780b */ /* 0x000fe20003f1d000 */
[----:B------:R-:W1:Y:S01]  /*108e0*/  MUFU.EX2 R20, R2 ;  /* 0x0000000200147308 */ /* 0x000e620000000800 */
[C---:B------:R-:W-:Y:S02]  /*108f0*/  FMUL.FTZ R16, R21.reuse, R188 ;  /* 0x000000bc15107220 */ /* 0x040fe40000410000 */
[----:B------:R-:W-:Y:S01]  /*10900*/  FADD.FTZ R0, -R0, R166 ;  /* 0x000000a600007221 */ /* 0x000fe20000010100 */
[----:B------:R-:W-:Y:S01]  /*10910*/  FSEL R50, R50, RZ, P0 ;  /* 0x000000ff32327208 */ /* 0x000fe20000000000 */
[----:B------:R-:W-:Y:S01]  /*10920*/  FMUL.FTZ R17, R21, R189 ;  /* 0x000000bd15117220 */ /* 0x000fe20000410000 */
[----:B------:R-:W-:Y:S01]  /*10930*/  MOV R166, R24 ;  /* 0x0000001800a67202 */ /* 0x000fe20000000f00 */
[----:B------:R-:W-:Y:S01]  /*10940*/  FMUL.FTZ R0, R0, c[0x0][0x2d0] ;  /* 0x0000b40000007a20 */ /* 0x000fe20000410000 */
[----:B------:R-:W-:Y:S01]  /*10950*/  F2FP.PACK_AB R24, R165, R192 ;  /* 0x000000c0a518723e */ /* 0x000fe200000000ff */
[--C-:B------:R-:W-:Y:S01]  /*10960*/  FFMA.FTZ R4, R14, c[0x0][0x2d0], -R50.reuse ;  /* 0x0000b4000e047a23 */ /* 0x100fe20000010832 */
[----:B------:R-:W-:Y:S01]  /*10970*/  F2FP.PACK_AB R26, R194, R166 ;  /* 0x000000a6c21a723e */ /* 0x000fe200000000ff */
[----:B------:R2:W3:Y:S01]  /*10980*/  MUFU.EX2 R2, R0 ;  /* 0x0000000000027308 */ /* 0x0004e20000000800 */
[C---:B------:R-:W-:Y:S02]  /*10990*/  FMUL.FTZ R132, R21.reuse, R132 ;  /* 0x0000008415847220 */ /* 0x040fe40000410000 */
[C---:B------:R-:W-:Y:S02]  /*109a0*/  FMUL.FTZ R133, R21.reuse, R133 ;  /* 0x0000008515857220 */ /* 0x040fe40000410000 */
[C---:B------:R-:W-:Y:S02]  /*109b0*/  FMUL.FTZ R144, R21.reuse, R144 ;  /* 0x0000009015907220 */ /* 0x040fe40000410000 */
[C---:B------:R-:W-:Y:S02]  /*109c0*/  FMUL.FTZ R145, R21.reuse, R145 ;  /* 0x0000009115917220 */ /* 0x040fe40000410000 */
[C---:B------:R-:W-:Y:S01]  /*109d0*/  FMUL.FTZ R148, R21.reuse, R148 ;  /* 0x0000009415947220 */ /* 0x040fe20000410000 */
[----:B------:R5:W-:Y:S01]  /*109e0*/  MUFU.EX2 R247, R4 ;  /* 0x0000000400f77308 */ /* 0x000be20000000800 */
[----:B------:R-:W-:Y:S02]  /*109f0*/  FMUL.FTZ R149, R21, R149 ;  /* 0x0000009515957220 */ /* 0x000fe40000410000 */
[C---:B-1----:R-:W-:Y:S02]  /*10a00*/  FMUL.FTZ R6, R20.reuse, R178 ;  /* 0x000000b214067220 */ /* 0x042fe40000410000 */
[C---:B------:R-:W-:Y:S02]  /*10a10*/  FMUL.FTZ R7, R20.reuse, R179 ;  /* 0x000000b314077220 */ /* 0x040fe40000410000 */
[C---:B------:R-:W-:Y:S02]  /*10a20*/  FMUL.FTZ R18, R20.reuse, R190 ;  /* 0x000000be14127220 */ /* 0x040fe40000410000 */
[C---:B------:R-:W-:Y:S02]  /*10a30*/  FMUL.FTZ R19, R20.reuse, R191 ;  /* 0x000000bf14137220 */ /* 0x040fe40000410000 */
[C---:B------:R-:W-:Y:S01]  /*10a40*/  FMUL.FTZ R134, R20.reuse, R134 ;  /* 0x0000008614867220 */ /* 0x040fe20000410000 */
[----:B------:R-:W-:Y:S01]  /*10a50*/  LDSM.16.MT88.4 R188, [R225+0x1100] ;  /* 0x00110000e1bc783b */ /* 0x000fe20000004200 */
[----:B------:R-:W-:Y:S02]  /*10a60*/  FMUL.FTZ R135, R20, R135 ;  /* 0x0000008714877220 */ /* 0x000fe40000410000 */
[--C-:B--2---:R-:W-:Y:S02]  /*10a70*/  FFMA.FTZ R0, R10, c[0x0][0x2d0], -R50.reuse ;  /* 0x0000b4000a007a23 */ /* 0x104fe40000010832 */
[C---:B---3--:R-:W-:Y:S02]  /*10a80*/  FMUL.FTZ R8, R2.reuse, R180 ;  /* 0x000000b402087220 */ /* 0x048fe40000410000 */
[----:B------:R1:W-:Y:S01]  /*10a90*/  MUFU.EX2 R245, R0 ;  /* 0x0000000000f57308 */ /* 0x0003e20000000800 */
[C---:B------:R-:W-:Y:S02]  /*10aa0*/  FMUL.FTZ R9, R2.reuse, R181 ;  /* 0x000000b502097220 */ /* 0x040fe40000410000 */
[C---:B------:R-:W-:Y:S02]  /*10ab0*/  FMUL.FTZ R12, R2.reuse, R184 ;  /* 0x000000b8020c7220 */ /* 0x040fe40000410000 */
[--C-:B-----5:R-:W-:Y:S02]  /*10ac0*/  FFMA.FTZ R4, R15, c[0x0][0x2d0], -R50.reuse ;  /* 0x0000b4000f047a23 */ /* 0x120fe40000010832 */
[C---:B------:R-:W-:Y:S02]  /*10ad0*/  FMUL.FTZ R13, R2.reuse, R185 ;  /* 0x000000b9020d7220 */ /* 0x040fe40000410000 */
[C---:B------:R-:W-:Y:S01]  /*10ae0*/  FMUL.FTZ R136, R2.reuse, R136 ;  /* 0x0000008802887220 */ /* 0x040fe20000410000 */
[----:B------:R2:W3:Y:S01]  /*10af0*/  MUFU.EX2 R248, R4 ;  /* 0x0000000400f87308 */ /* 0x0004e20000000800 */
[C---:B------:R-:W-:Y:S02]  /*10b00*/  FMUL.FTZ R137, R2.reuse, R137 ;  /* 0x0000008902897220 */ /* 0x040fe40000410000 */
[C---:B------:R-:W-:Y:S02]  /*10b10*/  FMUL.FTZ R140, R2.reuse, R140 ;  /* 0x0000008c028c7220 */ /* 0x040fe40000410000 */
[----:B------:R-:W-:Y:S02]  /*10b20*/  FMUL.FTZ R141, R2, R141 ;  /* 0x0000008d028d7220 */ /* 0x000fe40000410000 */
[C---:B------:R-:W-:Y:S02]  /*10b30*/  FMUL.FTZ R146, R20.reuse, R146 ;  /* 0x0000009214927220 */ /* 0x040fe40000410000 */
[C---:B------:R-:W-:Y:S02]  /*10b40*/  FMUL.FTZ R147, R20.reuse, R147 ;  /* 0x0000009314937220 */ /* 0x040fe40000410000 */
[C---:B------:R-:W-:Y:S02]  /*10b50*/  FMUL.FTZ R150, R20.reuse, R150 ;  /* 0x0000009614967220 */ /* 0x040fe40000410000 */
[----:B------:R-:W-:Y:S02]  /*10b60*/  FMUL.FTZ R151, R20, R151 ;  /* 0x0000009714977220 */ /* 0x000fe40000410000 */
[----:B-1----:R-:W-:Y:S02]  /*10b70*/  FFMA.FTZ R0, R11, c[0x0][0x2d0], -R50 ;  /* 0x0000b4000b007a23 */ /* 0x002fe40000010832 */
[C---:B------:R-:W-:Y:S02]  /*10b80*/  FMUL.FTZ R152, R2.reuse, R152 ;  /* 0x0000009802987220 */ /* 0x040fe40000410000 */
[----:B------:R1:W5:Y:S01]  /*10b90*/  MUFU.EX2 R246, R0 ;  /* 0x0000000000f67308 */ /* 0x0003620000000800 */
[C---:B------:R-:W-:Y:S02]  /*10ba0*/  FMUL.FTZ R153, R2.reuse, R153 ;  /* 0x0000009902997220 */ /* 0x040fe40000410000 */
[----:B------:R-:W-:Y:S02]  /*10bb0*/  FMUL.FTZ R156, R2, R156 ;  /* 0x0000009c029c7220 */ /* 0x000fe40000410000 */
[C---:B--2---:R-:W-:Y:S01]  /*10bc0*/  FMUL.FTZ R4, R21.reuse, R176 ;  /* 0x000000b015047220 */ /* 0x044fe20000410000 */
[----:B---3--:R-:W-:Y:S01]  /*10bd0*/  F2FP.PACK_AB R35, R248, R247 ;  /* 0x000000f7f823723e */ /* 0x008fe200000000ff */
[----:B------:R-:W-:Y:S01]  /*10be0*/  FMUL.FTZ R157, R2, R157 ;  /* 0x0000009d029d7220 */ /* 0x000fe20000410000 */
[----:B------:R-:W-:Y:S01]  /*10bf0*/  MOV R176, R192 ;  /* 0x000000c000b07202 */ /* 0x000fe20000000f00 */
[C---:B------:R-:W-:Y:S02]  /*10c00*/  FMUL.FTZ R160, R21.reuse, R160 ;  /* 0x000000a015a07220 */ /* 0x040fe40000410000 */
[C---:B------:R-:W-:Y:S01]  /*10c10*/  FMUL.FTZ R161, R21.reuse, R161 ;  /* 0x000000a115a17220 */ /* 0x040fe20000410000 */
[-C--:B----4-:R-:W-:Y:S05]  /*10c20*/  HMMA.16816.F32 R4, R24, R28.reuse, R4 ;  /* 0x0000001c1804723c */ /* 0x090fea0000001804 */
[C---:B------:R-:W-:Y:S02]  /*10c30*/  FMUL.FTZ R162, R20.reuse, R162 ;  /* 0x000000a214a27220 */ /* 0x040fe40000410000 */
[----:B------:R-:W-:Y:S02]  /*10c40*/  FMUL.FTZ R163, R20, R163 ;  /* 0x000000a314a37220 */ /* 0x000fe40000410000 */
[----:B------:R-:W-:Y:S03]  /*10c50*/  FMUL.FTZ R52, R21, R52 ;  /* 0x0000003415347220 */ /* 0x000fe60000410000 */
[----:B-1----:R-:W-:Y:S01]  /*10c60*/  FSEL R0, R3, RZ, P0 ;  /* 0x000000ff03007208 */ /* 0x002fe20000000000 */
[C---:B------:R-:W-:Y:S01]  /*10c70*/  FMUL.FTZ R53, R21.reuse, R53 ;  /* 0x0000003515357220 */ /* 0x040fe20000410000 */
[----:B-----5:R-:W-:Y:S01]  /*10c80*/  F2FP.PACK_AB R33, R246, R245 ;  /* 0x000000f5f621723e */ /* 0x020fe200000000ff */
[----:B------:R-:W-:Y:S01]  /*10c90*/  FMUL.FTZ R54, R20, R54 ;  /* 0x0000003614367220 */ /* 0x000fe20000410000 */
[----:B------:R-:W-:Y:S01]  /*10ca0*/  ISETP.GT.AND P0, PT, R242, R249, PT ;  /* 0x000000f9f200720c */ /* 0x000fe20003f04270 */
[----:B------:R-:W-:Y:S02]  /*10cb0*/  FADD.FTZ R0, -R0, R170 ;  /* 0x000000aa00007221 */ /* 0x000fe40000010100 */
[----:B------:R-:W-:Y:S02]  /*10cc0*/  FMUL.FTZ R55, R20, R55 ;  /* 0x0000003714377220 */ /* 0x000fe40000410000 */
[----:B------:R-:W-:Y:S02]  /*10cd0*/  FMUL.FTZ R0, R0, c[0x0][0x2d0] ;  /* 0x0000b40000007a20 */ /* 0x000fe40000410000 */
[C---:B------:R-:W-:Y:S02]  /*10ce0*/  FMUL.FTZ R56, R2.reuse, R56 ;  /* 0x0000003802387220 */ /* 0x040fe40000410000 */
[C---:B------:R-:W-:Y:S02]  /*10cf0*/  FMUL.FTZ R57, R2.reuse, R57 ;  /* 0x0000003902397220 */ /* 0x040fe40000410000 */
[----:B------:R-:W1:Y:S01]  /*10d00*/  MUFU.EX2 R0, R0 ;  /* 0x0000000000007308 */ /* 0x000e620000000800 */
[C---:B------:R-:W-:Y:S02]  /*10d10*/  FMUL.FTZ R60, R2.reuse, R60 ;  /* 0x0000003c023c7220 */ /* 0x040fe40000410000 */
[----:B------:R-:W-:Y:S02]  /*10d20*/  FMUL.FTZ R61, R2, R61 ;  /* 0x0000003d023d7220 */ /* 0x000fe40000410000 */
        /* <DEDUP_REMOVED lines=10> */
[C---:B-1----:R-:W-:Y:S02]  /*10dd0*/  FMUL.FTZ R10, R0.reuse, R182 ;  /* 0x000000b6000a7220 */ /* 0x042fe40000410000 */
[C---:B------:R-:W-:Y:S02]  /*10de0*/  FMUL.FTZ R11, R0.reuse, R183 ;  /* 0x000000b7000b7220 */ /* 0x040fe40000410000 */
[C---:B------:R-:W-:Y:S02]  /*10df0*/  FMUL.FTZ R14, R0.reuse, R186 ;  /* 0x000000ba000e7220 */ /* 0x040fe40000410000 */
        /* <DEDUP_REMOVED lines=8> */
[C---:B------:R-:W-:Y:S01]  /*10e80*/  HMMA.16816.F32 R16, R24.reuse, R30, R16 ;  /* 0x0000001e1810723c */ /* 0x040fe20000001810 */
[----:B------:R-:W1:Y:S03]  /*10e90*/  LDSM.16.MT88.4 R28, [R228+0x100] ;  /* 0x00010000e41c783b */ /* 0x000e660000004200 */
[C---:B------:R-:W-:Y:S02]  /*10ea0*/  FMUL.FTZ R155, R0.reuse, R155 ;  /* 0x0000009b009b7220 */ /* 0x040fe40000410000 */
[C---:B------:R-:W-:Y:S02]  /*10eb0*/  FMUL.FTZ R158, R0.reuse, R158 ;  /* 0x0000009e009e7220 */ /* 0x040fe40000410000 */
[-C--:B------:R-:W-:Y:S04]  /*10ec0*/  HMMA.16816.F32 R132, R24, R36.reuse, R132 ;  /* 0x000000241884723c */ /* 0x080fe80000001884 */
[C---:B------:R-:W-:Y:S02]  /*10ed0*/  FMUL.FTZ R159, R0.reuse, R159 ;  /* 0x0000009f009f7220 */ /* 0x040fe40000410000 */
[C---:B------:R-:W-:Y:S02]  /*10ee0*/  FMUL.FTZ R58, R0.reuse, R58 ;  /* 0x0000003a003a7220 */ /* 0x040fe40000410000 */
[C---:B------:R-:W-:Y:S04]  /*10ef0*/  HMMA.16816.F32 R136, R32.reuse, R36, R136 ;  /* 0x000000242088723c */ /* 0x040fe80000001888 */
[C---:B------:R-:W-:Y:S02]  /*10f00*/  FMUL.FTZ R59, R0.reuse, R59 ;  /* 0x0000003b003b7220 */ /* 0x040fe40000410000 */
[C---:B------:R-:W-:Y:S02]  /*10f10*/  FMUL.FTZ R62, R0.reuse, R62 ;  /* 0x0000003e003e7220 */ /* 0x040fe40000410000 */
[-C--:B------:R-:W-:Y:S04]  /*10f20*/  HMMA.16816.F32 R140, R32, R38.reuse, R140 ;  /* 0x00000026208c723c */ /* 0x080fe8000000188c */
[C---:B------:R-:W-:Y:S02]  /*10f30*/  FMUL.FTZ R63, R0.reuse, R63 ;  /* 0x0000003f003f7220 */ /* 0x040fe40000410000 */
[C---:B------:R-:W-:Y:S02]  /*10f40*/  FMUL.FTZ R74, R0.reuse, R74 ;  /* 0x0000004a004a7220 */ /* 0x040fe40000410000 */
[C---:B------:R-:W-:Y:S01]  /*10f50*/  HMMA.16816.F32 R144, R24.reuse, R38, R144 ;  /* 0x000000261890723c */ /* 0x040fe20000001890 */
[----:B------:R-:W2:Y:S03]  /*10f60*/  LDSM.16.MT88.4 R36, [R227+0x100] ;  /* 0x00010000e324783b */ /* 0x000ea60000004200 */
[----:B------:R-:W-:Y:S02]  /*10f70*/  FMUL.FTZ R75, R0, R75 ;  /* 0x0000004b004b7220 */ /* 0x000fe40000410000 */
[C---:B------:R-:W-:Y:S02]  /*10f80*/  FMUL.FTZ R76, R2.reuse, R76 ;  /* 0x0000004c024c7220 */ /* 0x040fe40000410000 */
[----:B------:R-:W-:Y:S01]  /*10f90*/  FMUL.FTZ R77, R2, R77 ;  /* 0x0000004d024d7220 */ /* 0x000fe20000410000 */
[-C--:B-1----:R-:W-:Y:S03]  /*10fa0*/  HMMA.16816.F32 R148, R24, R28.reuse, R148 ;  /* 0x0000001c1894723c */ /* 0x082fe60000001894 */
[C---:B------:R-:W-:Y:S02]  /*10fb0*/  FMUL.FTZ R78, R0.reuse, R78 ;  /* 0x0000004e004e7220 */ /* 0x040fe40000410000 */
[----:B------:R-:W-:Y:S02]  /*10fc0*/  FMUL.FTZ R79, R0, R79 ;  /* 0x0000004f004f7220 */ /* 0x000fe40000410000 */
        /* <DEDUP_REMOVED lines=11> */
[-C--:B--2---:R-:W-:Y:S04]  /*11080*/  HMMA.16816.F32 R52, R24, R36.reuse, R52 ;  /* 0x000000241834723c */ /* 0x084fe80000001834 */
[----:B------:R-:W-:Y:S02]  /*11090*/  FMUL.FTZ R87, R20, R87 ;  /* 0x0000005714577220 */ /* 0x000fe40000410000 */
[C---:B------:R-:W-:Y:S02]  /*110a0*/  FMUL.FTZ R88, R2.reuse, R88 ;  /* 0x0000005802587220 */ /* 0x040fe40000410000 */
[C---:B------:R-:W-:Y:S04]  /*110b0*/  HMMA.16816.F32 R56, R32.reuse, R36, R56 ;  /* 0x000000242038723c */ /* 0x040fe80000001838 */
[----:B------:R-:W-:Y:S02]  /*110c0*/  FMUL.FTZ R89, R2, R89 ;  /* 0x0000005902597220 */ /* 0x000fe40000410000 */
[----:B------:R-:W-:Y:S02]  /*110d0*/  FMUL.FTZ R90, R0, R90 ;  /* 0x0000005a005a7220 */ /* 0x000fe40000410000 */
[-C--:B------:R-:W-:Y:S04]  /*110e0*/  HMMA.16816.F32 R60, R32, R38.reuse, R60 ;  /* 0x00000026203c723c */ /* 0x080fe8000000183c */
[----:B------:R-:W-:Y:S02]  /*110f0*/  FFMA.FTZ R36, R196, c[0x0][0x2d0], -R23 ;  /* 0x0000b400c4247a23 */ /* 0x000fe40000010817 */
[----:B------:R-:W-:Y:S02]  /*11100*/  FMUL.FTZ R91, R0, R91 ;  /* 0x0000005b005b7220 */ /* 0x000fe40000410000 */
[C---:B------:R-:W-:Y:S01]  /*11110*/  HMMA.16816.F32 R64, R24.reuse, R38, R64 ;  /* 0x000000261840723c */ /* 0x040fe20000001840 */
[----:B------:R2:W-:Y:S03]  /*11120*/  MUFU.EX2 R244, R36 ;  /* 0x0000002400f47308 */ /* 0x0005e60000000800 */
[C---:B------:R-:W-:Y:S02]  /*11130*/  FMUL.FTZ R92, R2.reuse, R92 ;  /* 0x0000005c025c7220 */ /* 0x040fe40000410000 */
[----:B------:R-:W-:Y:S02]  /*11140*/  FMUL.FTZ R93, R2, R93 ;  /* 0x0000005d025d7220 */ /* 0x000fe40000410000 */
[C---:B------:R-:W-:Y:S01]  /*11150*/  FMUL.FTZ R94, R0.reuse, R94 ;  /* 0x0000005e005e7220 */ /* 0x040fe20000410000 */
[-C--:B-1----:R-:W-:Y:S03]  /*11160*/  HMMA.16816.F32 R68, R24, R28.reuse, R68 ;  /* 0x0000001c1844723c */ /* 0x082fe60000001844 */
[----:B------:R-:W-:Y:S02]  /*11170*/  FMUL.FTZ R95, R0, R95 ;  /* 0x0000005f005f7220 */ /* 0x000fe40000410000 */
[C---:B------:R-:W-:Y:S02]  /*11180*/  FMUL.FTZ R96, R21.reuse, R96 ;  /* 0x0000006015607220 */ /* 0x040fe40000410000 */
[----:B------:R-:W-:Y:S01]  /*11190*/  FMUL.FTZ R97, R21, R97 ;  /* 0x0000006115617220 */ /* 0x000fe20000410000 */
[C---:B------:R-:W-:Y:S04]  /*111a0*/  HMMA.16816.F32 R72, R32.reuse, R28, R72 ;  /* 0x0000001c2048723c */ /* 0x040fe80000001848 */
[C---:B------:R-:W-:Y:S02]  /*111b0*/  FMUL.FTZ R98, R20.reuse, R98 ;  /* 0x0000006214627220 */ /* 0x040fe40000410000 */
[C---:B------:R-:W-:Y:S02]  /*111c0*/  FMUL.FTZ R99, R20.reuse, R99 ;  /* 0x0000006314637220 */ /* 0x040fe40000410000 */
[-C--:B------:R-:W-:Y:S01]  /*111d0*/  HMMA.16816.F32 R76, R32, R30.reuse, R76 ;  /* 0x0000001e204c723c */ /* 0x080fe2000000184c */
[----:B--2---:R-:W1:Y:S03]  /*111e0*/  LDSM.16.MT88.4 R36, [R226+0x1900] ;  /* 0x00190000e224783b */ /* 0x004e660000004200 */
[--C-:B------:R-:W-:Y:S02]  /*111f0*/  FFMA.FTZ R28, R199, c[0x0][0x2d0], -R48.reuse ;  /* 0x0000b400c71c7a23 */ /* 0x100fe40000010830 */
[C---:B------:R-:W-:Y:S01]  /*11200*/  FMUL.FTZ R100, R21.reuse, R100 ;  /* 0x0000006415647220 */ /* 0x040fe20000410000 */
[----:B------:R2:W-:Y:S01]  /*11210*/  MUFU.EX2 R199, R40 ;  /* 0x0000002800c77308 */ /* 0x0005e20000000800 */
[C---:B------:R-:W-:Y:S04]  /*11220*/  HMMA.16816.F32 R80, R24.reuse, R30, R80 ;  /* 0x0000001e1850723c */ /* 0x040fe80000001850 */
[----:B------:R-:W-:Y:S02]  /*11230*/  FMUL.FTZ R101, R21, R101 ;  /* 0x0000006515657220 */ /* 0x000fe40000410000 */
[C---:B------:R-:W-:Y:S02]  /*11240*/  FMUL.FTZ R102, R20.reuse, R102 ;  /* 0x0000006614667220 */ /* 0x040fe40000410000 */
[----:B------:R-:W-:Y:S01]  /*11250*/  FMUL.FTZ R103, R20, R103 ;  /* 0x0000006714677220 */ /* 0x000fe20000410000 */
[----:B------:R3:W-:Y:S03]  /*11260*/  MUFU.EX2 R221, R28 ;  /* 0x0000001c00dd7308 */ /* 0x0007e60000000800 */
[C---:B------:R-:W-:Y:S02]  /*11270*/  FMUL.FTZ R104, R2.reuse, R104 ;  /* 0x0000006802687220 */ /* 0x040fe40000410000 */
[----:B------:R-:W-:Y:S02]  /*11280*/  FMUL.FTZ R105, R2, R105 ;  /* 0x0000006902697220 */ /* 0x000fe40000410000 */
[C---:B------:R-:W-:Y:S02]  /*11290*/  FMUL.FTZ R106, R0.reuse, R106 ;  /* 0x0000006a006a7220 */ /* 0x040fe40000410000 */
[----:B------:R-:W-:Y:S02]  /*112a0*/  FMUL.FTZ R107, R0, R107 ;  /* 0x0000006b006b7220 */ /* 0x000fe40000410000 */
[C---:B------:R-:W-:Y:S02]  /*112b0*/  FMUL.FTZ R108, R2.reuse, R108 ;  /* 0x0000006c026c7220 */ /* 0x040fe40000410000 */
[----:B------:R-:W-:Y:S02]  /*112c0*/  FMUL.FTZ R109, R2, R109 ;  /* 0x0000006d026d7220 */ /* 0x000fe40000410000 */
[----:B--2---:R-:W-:Y:S01]  /*112d0*/  FFMA.FTZ R40, R205, c[0x0][0x2d0], -R49 ;  /* 0x0000b400cd287a23 */ /* 0x004fe20000010831 */
[----:B------:R-:W-:Y:S01]  /*112e0*/  MOV R205, R194 ;  /* 0x000000c200cd7202 */ /* 0x000fe20000000f00 */
[C---:B------:R-:W-:Y:S02]  /*112f0*/  FMUL.FTZ R110, R0.reuse, R110 ;  /* 0x0000006e006e7220 */ /* 0x040fe40000410000 */
[----:B------:R-:W-:Y:S01]  /*11300*/  MUFU.EX2 R198, R40 ;  /* 0x0000002800c67308 */ /* 0x000fe20000000800 */
[----:B------:R-:W-:Y:S02]  /*11310*/  FMUL.FTZ R111, R0, R111 ;  /* 0x0000006f006f7220 */ /* 0x000fe40000410000 */
[C---:B------:R-:W-:Y:S01]  /*11320*/  FMUL.FTZ R112, R21.reuse, R112 ;  /* 0x0000007015707220 */ /* 0x040fe20000410000 */
[-C--:B-1----:R-:W-:Y:S03]  /*11330*/  HMMA.16816.F32 R84, R24, R36.reuse, R84 ;  /* 0x000000241854723c */ /* 0x082fe60000001854 */
[----:B---3--:R-:W-:Y:S02]  /*11340*/  FFMA.FTZ R28, R200, c[0x0][0x2d0], -R23 ;  /* 0x0000b400c81c7a23 */ /* 0x008fe40000010817 */
[----:B------:R-:W-:Y:S02]  /*11350*/  FMUL.FTZ R113, R21, R113 ;  /* 0x0000007115717220 */ /* 0x000fe40000410000 */
[----:B------:R1:W-:Y:S01]  /*11360*/  MUFU.EX2 R220, R28 ;  /* 0x0000001c00dc7308 */ /* 0x0003e20000000800 */
[C---:B------:R-:W-:Y:S04]  /*11370*/  HMMA.16816.F32 R88, R32.reuse, R36, R88 ;  /* 0x000000242058723c */ /* 0x040fe80000001858 */
[C---:B------:R-:W-:Y:S02]  /*11380*/  FMUL.FTZ R114, R20.reuse, R114 ;  /* 0x0000007214727220 */ /* 0x040fe40000410000 */
[C---:B------:R-:W-:Y:S02]  /*11390*/  FMUL.FTZ R115, R20.reuse, R115 ;  /* 0x0000007314737220 */ /* 0x040fe40000410000 */
[-C--:B------:R-:W-:Y:S04]  /*113a0*/  HMMA.16816.F32 R92, R32, R38.reuse, R92 ;  /* 0x00000026205c723c */ /* 0x080fe8000000185c */
[----:B------:R-:W-:Y:S01]  /*113b0*/  FFMA.FTZ R36, R203, c[0x0][0x2d0], -R48 ;  /* 0x0000b400cb247a23 */ /* 0x000fe20000010830 */
[----:B------:R-:W-:Y:S01]  /*113c0*/  MOV R203, R195 ;  /* 0x000000c300cb7202 */ /* 0x000fe20000000f00 */
[C---:B------:R-:W-:Y:S02]  /*113d0*/  FMUL.FTZ R116, R21.reuse, R116 ;  /* 0x0000007415747220 */ /* 0x040fe40000410000 */
[C---:B------:R-:W-:Y:S01]  /*113e0*/  HMMA.16816.F32 R96, R24.reuse, R38, R96 ;  /* 0x000000261860723c */ /* 0x040fe20000001860 */
[----:B------:R2:W-:Y:S03]  /*113f0*/  MUFU.EX2 R201, R36 ;  /* 0x0000002400c97308 */ /* 0x0005e60000000800 */
[----:B------:R-:W-:Y:S02]  /*11400*/  FMUL.FTZ R117, R21, R117 ;  /* 0x0000007515757220 */ /* 0x000fe40000410000 */
[C---:B------:R-:W-:Y:S01]  /*11410*/  FMUL.FTZ R118, R20.reuse, R118 ;  /* 0x0000007614767220 */ /* 0x040fe20000410000 */
[----:B-1----:R-:W1:Y:S01]  /*11420*/  LDSM.16.MT88.4 R28, [R228+0x1900] ;  /* 0x00190000e41c783b */ /* 0x002e620000004200 */
[----:B------:R-:W-:Y:S04]  /*11430*/  FMUL.FTZ R119, R20, R119 ;  /* 0x0000007714777220 */ /* 0x000fe80000410000 */
[C---:B------:R-:W-:Y:S02]  /*11440*/  FMUL.FTZ R120, R2.reuse, R120 ;  /* 0x0000007802787220 */ /* 0x040fe40000410000 */
[----:B------:R-:W-:Y:S02]  /*11450*/  FMUL.FTZ R121, R2, R121 ;  /* 0x0000007902797220 */ /* 0x000fe40000410000 */
[C---:B------:R-:W-:Y:S02]  /*11460*/  FMUL.FTZ R122, R0.reuse, R122 ;  /* 0x0000007a007a7220 */ /* 0x040fe40000410000 */
[----:B------:R-:W-:Y:S02]  /*11470*/  FMUL.FTZ R123, R0, R123 ;  /* 0x0000007b007b7220 */ /* 0x000fe40000410000 */
[C---:B------:R-:W-:Y:S02]  /*11480*/  FMUL.FTZ R124, R2.reuse, R124 ;  /* 0x0000007c027c7220 */ /* 0x040fe40000410000 */
[----:B------:R-:W-:Y:S02]  /*11490*/  FMUL.FTZ R125, R2, R125 ;  /* 0x0000007d027d7220 */ /* 0x000fe40000410000 */
[C---:B------:R-:W-:Y:S02]  /*114a0*/  FMUL.FTZ R126, R0.reuse, R126 ;  /* 0x0000007e007e7220 */ /* 0x040fe40000410000 */
[--C-:B--2---:R-:W-:Y:S02]  /*114b0*/  FFMA.FTZ R36, R51, c[0x0][0x2d0], -R49.reuse ;  /* 0x0000b40033247a23 */ /* 0x104fe40000010831 */
[----:B------:R-:W-:Y:S02]  /*114c0*/  FMUL.FTZ R127, R0, R127 ;  /* 0x0000007f007f7220 */ /* 0x000fe40000410000 */
[----:B------:R2:W3:Y:S01]  /*114d0*/  MUFU.EX2 R200, R36 ;  /* 0x0000002400c87308 */ /* 0x0004e20000000800 */
[C---:B------:R-:W-:Y:S02]  /*114e0*/  FMUL.FTZ R128, R21.reuse, R128 ;  /* 0x0000008015807220 */ /* 0x040fe40000410000 */
[----:B------:R-:W-:Y:S02]  /*114f0*/  FMUL.FTZ R129, R21, R129 ;  /* 0x0000008115817220 */ /* 0x000fe40000410000 */
[C---:B------:R-:W-:Y:S02]  /*11500*/  FMUL.FTZ R130, R20.reuse, R130 ;  /* 0x0000008214827220 */ /* 0x040fe40000410000 */
[----:B------:R-:W-:Y:S01]  /*11510*/  FMUL.FTZ R131, R20, R131 ;  /* 0x0000008314837220 */ /* 0x000fe20000410000 */
[-C--:B-1----:R-:W-:Y:S01]  /*11520*/  HMMA.16816.F32 R100, R24, R28.reuse, R100 ;  /* 0x0000001c1864723c */ /* 0x082fe20000001864 */
[----:B--2---:R-:W1:Y:S07]  /*11530*/  LDSM.16.MT88.4 R36, [R227+0x1900] ;  /* 0x00190000e324783b */ /* 0x004e6e0000004200 */
[C---:B------:R-:W-:Y:S07]  /*11540*/  HMMA.16816.F32 R104, R32.reuse, R28, R104 ;  /* 0x0000001c2068723c */ /* 0x040fee0000001868 */
[----:B------:R-:W-:Y:S01]  /*11550*/  FFMA.FTZ R28, R206, c[0x0][0x2d0], -R49 ;  /* 0x0000b400ce1c7a23 */ /* 0x000fe20000010831 */
[-C--:B------:R-:W-:Y:S01]  /*11560*/  HMMA.16816.F32 R108, R32, R30.reuse, R108 ;  /* 0x0000001e206c723c */ /* 0x080fe2000000186c */
[----:B------:R-:W2:Y:S02]  /*11570*/  LDL.LU R206, [R1+0x24] ;  /* 0x0000240001ce7983 */ /* 0x000ea40000300800 */
[----:B------:R4:W5:Y:S05]  /*11580*/  MUFU.EX2 R197, R28 ;  /* 0x0000001c00c57308 */ /* 0x00096a0000000800 */
[C---:B------:R-:W-:Y:S04]  /*11590*/  HMMA.16816.F32 R112, R24.reuse, R30, R112 ;  /* 0x0000001e1870723c */ /* 0x040fe80000001870 */
[--C-:B----4-:R-:W-:Y:S02]  /*115a0*/  FFMA.FTZ R28, R41, c[0x0][0x2d0], -R50.reuse ;  /* 0x0000b400291c7a23 */ /* 0x110fe40000010832 */
[----:B------:R-:W-:Y:S02]  /*115b0*/  LDSM.16.MT88.4 R40, [R226+0x900] ;  /* 0x00090000e228783b */ /* 0x000fe40000004200 */
[-C--:B-1----:R-:W-:Y:S01]  /*115c0*/  HMMA.16816.F32 R116, R24, R36.reuse, R116 ;  /* 0x000000241874723c */ /* 0x082fe20000001874 */
[----:B------:R1:W-:Y:S07]  /*115d0*/  MUFU.EX2 R196, R28 ;  /* 0x0000001c00c47308 */ /* 0x0003ee0000000800 */
[C---:B------:R-:W-:Y:S07]  /*115e0*/  HMMA.16816.F32 R120, R32.reuse, R36, R120 ;  /* 0x000000242078723c */ /* 0x040fee0000001878 */
[--C-:B------:R-:W-:Y:S01]  /*115f0*/  FFMA.FTZ R36, R45, c[0x0][0x2d0], -R50.reuse ;  /* 0x0000b4002d247a23 */ /* 0x100fe20000010832 */
[-C--:B------:R-:W-:Y:S03]  /*11600*/  HMMA.16816.F32 R124, R32, R38.reuse, R124 ;  /* 0x00000026207c723c */ /* 0x080fe6000000187c */
[----:B------:R4:W-:Y:S04]  /*11610*/  MUFU.EX2 R51, R36 ;  /* 0x0000002400337308 */ /* 0x0009e80000000800 */
[----:B---3--:R-:W-:Y:S01]  /*11620*/  F2FP.PACK_AB R32, R199, R200 ;  /* 0x000000c8c720723e */ /* 0x008fe200000000ff */
[----:B------:R-:W-:Y:S04]  /*11630*/  HMMA.16816.F32 R128, R24, R38, R128 ;  /* 0x000000261880723c */ /* 0x000fe80000001880 */
[--C-:B-1----:R-:W-:Y:S01]  /*11640*/  FFMA.FTZ R28, R44, c[0x0][0x2d0], -R50.reuse ;  /* 0x0000b4002c1c7a23 */ /* 0x102fe20000010832 */
[----:B-----5:R-:W-:Y:S01]  /*11650*/  F2FP.PACK_AB R34, R197, R198 ;  /* 0x000000c6c522723e */ /* 0x020fe200000000ff */
[----:B------:R-:W-:Y:S01]  /*11660*/  FFMA.FTZ R44, R171, c[0x0][0x2d0], -R50 ;  /* 0x0000b400ab2c7a23 */ /* 0x000fe20000010832 */
[----:B------:R-:W-:Y:S01]  /*11670*/  F2FP.PACK_AB R24, R223, R244 ;  /* 0x000000f4df18723e */ /* 0x000fe200000000ff */
[----:B------:R1:W3:Y:S01]  /*11680*/  MUFU.EX2 R195, R28 ;  /* 0x0000001c00c37308 */ /* 0x0002e20000000800 */
[----:B------:R-:W-:Y:S03]  /*11690*/  F2FP.PACK_AB R25, R221, R222 ;  /* 0x000000dedd19723e */ /* 0x000fe600000000ff */
[----:B------:R-:W-:Y:S02]  /*116a0*/  F2FP.PACK_AB R26, R219, R220 ;  /* 0x000000dcdb1a723e */ /* 0x000fe400000000ff */
[----:B------:R-:W-:Y:S04]  /*116b0*/  F2FP.PACK_AB R27, R201, R202 ;  /* 0x000000cac91b723e */ /* 0x000fe800000000ff */
[----:B------:R5:W5:Y:S01]  /*116c0*/  MUFU.EX2 R194, R44 ;  /* 0x0000002c00c27308 */ /* 0x000b620000000800 */
[--C-:B----4-:R-:W-:Y:S01]  /*116d0*/  FFMA.FTZ R36, R209, c[0x0][0x2d0], -R23.reuse ;  /* 0x0000b400d1247a23 */ /* 0x110fe20000010817 */
[----:B------:R-:W-:Y:S08]  /*116e0*/  MOV R209, R193 ;  /* 0x000000c100d17202 */ /* 0x000ff00000000f00 */
[----:B------:R4:W-:Y:S01]  /*116f0*/  MUFU.EX2 R193, R36 ;  /* 0x0000002400c17308 */ /* 0x0009e20000000800 */
[----:B-1----:R-:W1:Y:S01]  /*11700*/  LDSM.16.MT88.4 R28, [R225+0x900] ;  /* 0x00090000e11c783b */ /* 0x002e620000004200 */
[----:B---3--:R-:W-:Y:S07]  /*11710*/  F2FP.PACK_AB R33, R195, R196 ;  /* 0x000000c4c321723e */ /* 0x008fee00000000ff */
[----:B-----5:R-:W3:Y:S01]  /*11720*/  LDSM.16.MT88.4 R44, [R228+0x900] ;  /* 0x00090000e42c783b */ /* 0x020ee20000004200 */
[----:B------:R-:W-:Y:S01]  /*11730*/  F2FP.PACK_AB R35, R51, R194 ;  /* 0x000000c23323723e */ /* 0x000fe200000000ff */
[--C-:B----4-:R-:W-:Y:S01]  /*11740*/  FFMA.FTZ R36, R210, c[0x0][0x2d0], -R23.reuse ;  /* 0x0000b400d2247a23 */ /* 0x110fe20000010817 */
[----:B------:R-:W-:Y:S03]  /*11750*/  MOV R210, R166 ;  /* 0x000000a600d27202 */ /* 0x000fe60000000f00 */
[----:B------:R4:W-:Y:S01]  /*11760*/  MUFU.EX2 R192, R36 ;  /* 0x0000002400c07308 */ /* 0x0009e20000000800 */
[-C--:B-1----:R-:W-:Y:S08]  /*11770*/  HMMA.16816.F32 R4, R24, R28.reuse, R4 ;  /* 0x0000001c1804723c */ /* 0x082ff00000001804 */
[C---:B------:R-:W-:Y:S04]  /*11780*/  HMMA.16816.F32 R8, R32.reuse, R28, R8 ;  /* 0x0000001c2008723c */ /* 0x040fe80000001808 */
[--C-:B----4-:R-:W-:Y:S01]  /*11790*/  FFMA.FTZ R36, R207, c[0x0][0x2d0], -R48.reuse ;  /* 0x0000b400cf247a23 */ /* 0x110fe20000010830 */
[----:B------:R-:W-:Y:S03]  /*117a0*/  MOV R207, R175 ;  /* 0x000000af00cf7202 */ /* 0x000fe60000000f00 */
[-C--:B------:R-:W-:Y:S01]  /*117b0*/  HMMA.16816.F32 R12, R32, R30.reuse, R12 ;  /* 0x0000001e200c723c */ /* 0x080fe2000000180c */
[----:B------:R1:W-:Y:S07]  /*117c0*/  MUFU.EX2 R175, R36 ;  /* 0x0000002400af7308 */ /* 0x0003ee0000000800 */
[C---:B------:R-:W-:Y:S01]  /*117d0*/  HMMA.16816.F32 R16, R24.reuse, R30, R16 ;  /* 0x0000001e1810723c */ /* 0x040fe20000001810 */
[----:B------:R-:W4:Y:S07]  /*117e0*/  LDSM.16.MT88.4 R28, [R227+0x900] ;  /* 0x00090000e31c783b */ /* 0x000f2e0000004200 */
[-C--:B------:R-:W-:Y:S08]  /*117f0*/  HMMA.16816.F32 R132, R24, R40.reuse, R132 ;  /* 0x000000281884723c */ /* 0x080ff00000001884 */
[C---:B------:R-:W-:Y:S01]  /*11800*/  HMMA.16816.F32 R136, R32.reuse, R40, R136 ;  /* 0x000000282088723c */ /* 0x040fe20000001888 */
[----:B-1----:R-:W1:Y:S06]  /*11810*/  LDSM.16.MT88.4 R36, [R225+0x2100] ;  /* 0x00210000e124783b */ /* 0x002e6c0000004200 */
[--C-:B------:R-:W-:Y:S01]  /*11820*/  FFMA.FTZ R40, R208, c[0x0][0x2d0], -R48.reuse ;  /* 0x0000b400d0287a23 */ /* 0x100fe20000010830 */
[-C--:B------:R-:W-:Y:S03]  /*11830*/  HMMA.16816.F32 R140, R32, R42.reuse, R140 ;  /* 0x0000002a208c723c */ /* 0x080fe6000000188c */
[----:B------:R5:W-:Y:S01]  /*11840*/  MUFU.EX2 R170, R40 ;  /* 0x0000002800aa7308 */ /* 0x000be20000000800 */
[----:B------:R-:W-:Y:S04]  /*11850*/  MOV R208, R165 ;  /* 0x000000a500d07202 */ /* 0x000fe80000000f00 */
[C---:B------:R-:W-:Y:S08]  /*11860*/  HMMA.16816.F32 R144, R24.reuse, R42, R144 ;  /* 0x0000002a1890723c */ /* 0x040ff00000001890 */
[-C--:B---3--:R-:W-:Y:S08]  /*11870*/  HMMA.16816.F32 R148, R24, R44.reuse, R148 ;  /* 0x0000002c1894723c */ /* 0x088ff00000001894 */
[C---:B------:R-:W-:Y:S04]  /*11880*/  HMMA.16816.F32 R152, R32.reuse, R44, R152 ;  /* 0x0000002c2098723c */ /* 0x040fe80000001898 */
[--C-:B-----5:R-:W-:Y:S02]  /*11890*/  FFMA.FTZ R40, R216, c[0x0][0x2d0], -R23.reuse ;  /* 0x0000b400d8287a23 */ /* 0x120fe40000010817 */
[----:B------:R-:W-:Y:S01]  /*118a0*/  FFMA.FTZ R23, R215, c[0x0][0x2d0], -R23 ;  /* 0x0000b400d7177a23 */ /* 0x000fe20000010817 */
[----:B------:R-:W3:Y:S01]  /*118b0*/  LDL.LU R216, [R1+0x20] ;  /* 0x0000200001d87983 */ /* 0x000ee20000300800 */
[-C--:B------:R-:W-:Y:S01]  /*118c0*/  HMMA.16816.F32 R156, R32, R46.reuse, R156 ;  /* 0x0000002e209c723c */ /* 0x080fe2000000189c */
[----:B------:R5:W-:Y:S02]  /*118d0*/  MUFU.EX2 R171, R40 ;  /* 0x0000002800ab7308 */ /* 0x000be40000000800 */
[----:B------:R-:W2:Y:S05]  /*118e0*/  LDL.LU R215, [R1+0x1c] ;  /* 0x00001c0001d77983 */ /* 0x000eaa0000300800 */
[C---:B------:R-:W-:Y:S03]  /*118f0*/  HMMA.16816.F32 R160, R24.reuse, R46, R160 ;  /* 0x0000002e18a0723c */ /* 0x040fe600000018a0 */
[----:B------:R1:W-:Y:S05]  /*11900*/  MUFU.EX2 R166, R23 ;  /* 0x0000001700a67308 */ /* 0x0003ea0000000800 */
[-C--:B----4-:R-:W-:Y:S08]  /*11910*/  HMMA.16816.F32 R52, R24, R28.reuse, R52 ;  /* 0x0000001c1834723c */ /* 0x090ff00000001834 */
[C---:B------:R-:W-:Y:S01]  /*11920*/  HMMA.16816.F32 R56, R32.reuse, R28, R56 ;  /* 0x0000001c2038723c */ /* 0x040fe20000001838 */
[----:B-----5:R-:W4:Y:S07]  /*11930*/  LDSM.16.MT88.4 R40, [R226+0x2100] ;  /* 0x00210000e228783b */ /* 0x020f2e0000004200 */
[-C--:B------:R-:W-:Y:S04]  /*11940*/  HMMA.16816.F32 R60, R32, R30.reuse, R60 ;  /* 0x0000001e203c723c */ /* 0x080fe8000000183c */
[--C-:B-1----:R-:W-:Y:S01]  /*11950*/  FFMA.FTZ R23, R211, c[0x0][0x2d0], -R48.reuse ;  /* 0x0000b400d3177a23 */ /* 0x102fe20000010830 */
[----:B------:R-:W-:Y:S01]  /*11960*/  MOV R211, R164 ;  /* 0x000000a400d37202 */ /* 0x000fe20000000f00 */
[----:B------:R-:W-:Y:S02]  /*11970*/  FFMA.FTZ R48, R214, c[0x0][0x2d0], -R48 ;  /* 0x0000b400d6307a23 */ /* 0x000fe40000010830 */
[C---:B------:R-:W-:Y:S01]  /*11980*/  HMMA.16816.F32 R64, R24.reuse, R30, R64 ;  /* 0x0000001e1840723c */ /* 0x040fe20000001840 */
[----:B------:R1:W-:Y:S01]  /*11990*/  MUFU.EX2 R165, R23 ;  /* 0x0000001700a57308 */ /* 0x0003e20000000800 */
[----:B------:R-:W5:Y:S04]  /*119a0*/  LDL.LU R214, [R1+0x18] ;  /* 0x0000180001d67983 */ /* 0x000f680000300800 */
[----:B------:R-:W4:Y:S02]  /*119b0*/  LDSM.16.MT88.4 R28, [R228+0x2100] ;  /* 0x00210000e41c783b */ /* 0x000f240000004200 */
[-C--:B------:R-:W-:Y:S03]  /*119c0*/  HMMA.16816.F32 R68, R24, R36.reuse, R68 ;  /* 0x000000241844723c */ /* 0x080fe60000001844 */
[----:B------:R-:W-:Y:S05]  /*119d0*/  MUFU.EX2 R164, R48 ;  /* 0x0000003000a47308 */ /* 0x000fea0000000800 */
[C---:B------:R-:W-:Y:S08]  /*119e0*/  HMMA.16816.F32 R72, R32.reuse, R36, R72 ;  /* 0x000000242048723c */ /* 0x040ff00000001848 */
[-C--:B------:R-:W-:Y:S04]  /*119f0*/  HMMA.16816.F32 R76, R32, R38.reuse, R76 ;  /* 0x00000026204c723c */ /* 0x080fe8000000184c */
[--C-:B-1----:R-:W-:Y:S01]  /*11a00*/  FFMA.FTZ R23, R212, c[0x0][0x2d0], -R49.reuse ;  /* 0x0000b400d4177a23 */ /* 0x102fe20000010831 */
[----:B------:R-:W-:Y:S03]  /*11a10*/  MOV R212, R176 ;  /* 0x000000b000d47202 */ /* 0x000fe60000000f00 */
[C---:B------:R-:W-:Y:S01]  /*11a20*/  HMMA.16816.F32 R80, R24.reuse, R38, R80 ;  /* 0x000000261850723c */ /* 0x040fe20000001850 */
[----:B------:R1:W-:Y:S01]  /*11a30*/  MUFU.EX2 R48, R23 ;  /* 0x0000001700307308 */ /* 0x0003e20000000800 */
[----:B------:R-:W1:Y:S06]  /*11a40*/  LDSM.16.MT88.4 R36, [R227+0x2100] ;  /* 0x00210000e324783b */ /* 0x000e6c0000004200 */
[-C--:B----4-:R-:W-:Y:S08]  /*11a50*/  HMMA.16816.F32 R84, R24, R40.reuse, R84 ;  /* 0x000000281854723c */ /* 0x090ff00000001854 */
[C---:B------:R-:W-:Y:S08]  /*11a60*/  HMMA.16816.F32 R88, R32.reuse, R40, R88 ;  /* 0x000000282058723c */ /* 0x040ff00000001858 */
[-C--:B------:R-:W-:Y:S04]  /*11a70*/  HMMA.16816.F32 R92, R32, R42.reuse, R92 ;  /* 0x0000002a205c723c */ /* 0x080fe8000000185c */
[--C-:B-1----:R-:W-:Y:S04]  /*11a80*/  FFMA.FTZ R23, R213, c[0x0][0x2d0], -R49.reuse ;  /* 0x0000b400d5177a23 */ /* 0x102fe80000010831 */
[C---:B------:R-:W-:Y:S01]  /*11a90*/  HMMA.16816.F32 R96, R24.reuse, R42, R96 ;  /* 0x0000002a1860723c */ /* 0x040fe20000001860 */
[----:B------:R1:W4:Y:S01]  /*11aa0*/  MUFU.EX2 R46, R23 ;  /* 0x00000017002e7308 */ /* 0x0003220000000800 */
[----:B------:R-:W3:Y:S06]  /*11ab0*/  LDSM.16.MT88.4 R40, [R226+0x1100] ;  /* 0x00110000e228783b */ /* 0x000eec0000004200 */
[-C--:B------:R-:W-:Y:S08]  /*11ac0*/  HMMA.16816.F32 R100, R24, R28.reuse, R100 ;  /* 0x0000001c1864723c */ /* 0x080ff00000001864 */
[C---:B------:R-:W-:Y:S08]  /*11ad0*/  HMMA.16816.F32 R104, R32.reuse, R28, R104 ;  /* 0x0000001c2068723c */ /* 0x040ff00000001868 */
[-C--:B------:R-:W-:Y:S04]  /*11ae0*/  HMMA.16816.F32 R108, R32, R30.reuse, R108 ;  /* 0x0000001e206c723c */ /* 0x080fe8000000186c */
[--C-:B-1----:R-:W-:Y:S01]  /*11af0*/  FFMA.FTZ R23, R217, c[0x0][0x2d0], -R49.reuse ;  /* 0x0000b400d9177a23 */ /* 0x102fe20000010831 */
[----:B----4-:R-:W-:Y:S01]  /*11b00*/  F2FP.PACK_AB R28, R46, R48 ;  /* 0x000000302e1c723e */ /* 0x010fe200000000ff */
[----:B------:R-:W-:Y:S02]  /*11b10*/  FFMA.FTZ R49, R218, c[0x0][0x2d0], -R49 ;  /* 0x0000b400da317a23 */ /* 0x000fe40000010831 */
[C---:B------:R-:W-:Y:S01]  /*11b20*/  HMMA.16816.F32 R112, R24.reuse, R30, R112 ;  /* 0x0000001e1870723c */ /* 0x040fe20000001870 */
[----:B------:R1:W-:Y:S07]  /*11b30*/  MUFU.EX2 R47, R23 ;  /* 0x00000017002f7308 */ /* 0x0003ee0000000800 */
[-C--:B------:R-:W-:Y:S03]  /*11b40*/  HMMA.16816.F32 R116, R24, R36.reuse, R116 ;  /* 0x000000241874723c */ /* 0x080fe60000001874 */
[----:B------:R-:W4:Y:S05]  /*11b50*/  MUFU.EX2 R49, R49 ;  /* 0x0000003100317308 */ /* 0x000f2a0000000800 */
[C---:B------:R-:W-:Y:S08]  /*11b60*/  HMMA.16816.F32 R120, R32.reuse, R36, R120 ;  /* 0x000000242078723c */ /* 0x040ff00000001878 */
[-C--:B------:R-:W-:Y:S01]  /*11b70*/  HMMA.16816.F32 R124, R32, R38.reuse, R124 ;  /* 0x00000026207c723c */ /* 0x080fe2000000187c */
[----:B------:R-:W2:Y:S03]  /*11b80*/  LDSM.16.MT88.4 R32, [R228+0x1100] ;  /* 0x00110000e420783b */ /* 0x000ea60000004200 */
[--C-:B-1----:R-:W-:Y:S04]  /*11b90*/  FFMA.FTZ R23, R173, c[0x0][0x2d0], -R50.reuse ;  /* 0x0000b400ad177a23 */ /* 0x102fe80000010832 */
[----:B------:R-:W-:Y:S01]  /*11ba0*/  HMMA.16816.F32 R128, R24, R38, R128 ;  /* 0x000000261880723c */ /* 0x000fe20000001880 */
[----:B------:R1:W-:Y:S01]  /*11bb0*/  MUFU.EX2 R45, R23 ;  /* 0x00000017002d7308 */ /* 0x0003e20000000800 */
[----:B------:R-:W2:Y:S02]  /*11bc0*/  LDSM.16.MT88.4 R36, [R227+0x1100] ;  /* 0x00110000e324783b */ /* 0x000ea40000004200 */
[----:B----4-:R-:W-:Y:S03]  /*11bd0*/  F2FP.PACK_AB R30, R49, R47 ;  /* 0x0000002f311e723e */ /* 0x010fe600000000ff */
[----:B------:R-:W-:Y:S02]  /*11be0*/  F2FP.PACK_AB R24, R192, R193 ;  /* 0x000000c1c018723e */ /* 0x000fe400000000ff */
[----:B------:R-:W-:Y:S03]  /*11bf0*/  F2FP.PACK_AB R25, R170, R175 ;  /* 0x000000afaa19723e */ /* 0x000fe600000000ff */
[----:B------:R-:W-:Y:S02]  /*11c00*/  F2FP.PACK_AB R26, R166, R171 ;  /* 0x000000aba61a723e */ /* 0x000fe400000000ff */
[----:B------:R-:W-:Y:S07]  /*11c10*/  F2FP.PACK_AB R27, R164, R165 ;  /* 0x000000a5a41b723e */ /* 0x000fee00000000ff */
[-C--:B------:R-:W-:Y:S01]  /*11c20*/  HMMA.16816.F32 R176, R24, R188.reuse, R4 ;  /* 0x000000bc18b0723c */ /* 0x080fe20000001804 */
[----:B------:R-:W4:Y:S02]  /*11c30*/  LDSM.16.MT88.4 R4, [R225+0x2900] ;  /* 0x00290000e104783b */ /* 0x000f240000004200 */
[--C-:B-1----:R-:W-:Y:S04]  /*11c40*/  FFMA.FTZ R23, R172, c[0x0][0x2d0], -R50.reuse ;  /* 0x0000b400ac177a23 */ /* 0x102fe80000010832 */
[----:B------:R1:W1:Y:S02]  /*11c50*/  MUFU.EX2 R44, R23 ;  /* 0x00000017002c7308 */ /* 0x0002640000000800 */
[--C-:B-1----:R-:W-:Y:S03]  /*11c60*/  FFMA.FTZ R23, R174, c[0x0][0x2d0], -R50.reuse ;  /* 0x0000b400ae177a23 */ /* 0x102fe60000010832 */
[----:B------:R-:W-:Y:S01]  /*11c70*/  F2FP.PACK_AB R29, R44, R45 ;  /* 0x0000002d2c1d723e */ /* 0x000fe200000000ff */
[----:B------:R-:W-:Y:S04]  /*11c80*/  FFMA.FTZ R50, R22, c[0x0][0x2d0], -R50 ;  /* 0x0000b40016327a23 */ /* 0x000fe80000010832 */
[----:B------:R-:W-:Y:S10]  /*11c90*/  MUFU.EX2 R23, R23 ;  /* 0x0000001700177308 */ /* 0x000ff40000000800 */
[----:B------:R-:W1:Y:S02]  /*11ca0*/  MUFU.EX2 R50, R50 ;  /* 0x0000003200327308 */ /* 0x000e640000000800 */
[----:B-1----:R-:W-:Y:S07]  /*11cb0*/  F2FP.PACK_AB R31, R50, R23 ;  /* 0x00000017321f723e */ /* 0x002fee00000000ff */
[C---:B------:R-:W-:Y:S01]  /*11cc0*/  HMMA.16816.F32 R180, R28.reuse, R188, R8 ;  /* 0x000000bc1cb4723c */ /* 0x040fe20000001808 */
[----:B------:R-:W1:Y:S07]  /*11cd0*/  LDSM.16.MT88.4 R8, [R226+0x2900] ;  /* 0x00290000e208783b */ /* 0x000e6e0000004200 */
[-C--:B------:R-:W-:Y:S01]  /*11ce0*/  HMMA.16816.F32 R184, R28, R190.reuse, R12 ;  /* 0x000000be1cb8723c */ /* 0x080fe2000000180c */
[----:B------:R-:W1:Y:S07]  /*11cf0*/  LDSM.16.MT88.4 R12, [R228+0x2900] ;  /* 0x00290000e40c783b */ /* 0x000e6e0000004200 */
[C---:B------:R-:W-:Y:S01]  /*11d00*/  HMMA.16816.F32 R188, R24.reuse, R190, R16 ;  /* 0x000000be18bc723c */ /* 0x040fe20000001810 */
[----:B------:R-:W1:Y:S07]  /*11d10*/  LDSM.16.MT88.4 R16, [R227+0x2900] ;  /* 0x00290000e310783b */ /* 0x000e6e0000004200 */
[-C--:B---3--:R-:W-:Y:S08]  /*11d20*/  HMMA.16816.F32 R132, R24, R40.reuse, R132 ;  /* 0x000000281884723c */ /* 0x088ff00000001884 */
[C---:B------:R-:W-:Y:S04]  /*11d30*/  HMMA.16816.F32 R136, R28.reuse, R40, R136 ;  /* 0x000000281c88723c */ /* 0x040fe80000001888 */
[----:B--2---:R-:W-:Y:S04]  /*11d40*/  FFMA.FTZ R20, R20, R215, R211 ;  /* 0x000000d714147223 */ /* 0x004fe800000100d3 */
[-C--:B------:R-:W-:Y:S04]  /*11d50*/  HMMA.16816.F32 R140, R28, R42.reuse, R140 ;  /* 0x0000002a1c8c723c */ /* 0x080fe8000000188c */
[----:B------:R-:W-:Y:S04]  /*11d60*/  FADD.FTZ R20, R207, R20 ;  /* 0x00000014cf147221 */ /* 0x000fe80000010000 */
[C---:B------:R-:W-:Y:S04]  /*11d70*/  HMMA.16816.F32 R144, R24.reuse, R42, R144 ;  /* 0x0000002a1890723c */ /* 0x040fe80000001890 */
[----:B------:R-:W-:Y:S04]  /*11d80*/  FADD.FTZ R20, R209, R20 ;  /* 0x00000014d1147221 */ /* 0x000fe80000010000 */
[-C--:B------:R-:W-:Y:S08]  /*11d90*/  HMMA.16816.F32 R148, R24, R32.reuse, R148 ;  /* 0x000000201894723c */ /* 0x080ff00000001894 */
[C---:B------:R-:W-:Y:S08]  /*11da0*/  HMMA.16816.F32 R152, R28.reuse, R32, R152 ;  /* 0x000000201c98723c */ /* 0x040ff00000001898 */
[-C--:B------:R-:W-:Y:S04]  /*11db0*/  HMMA.16816.F32 R156, R28, R34.reuse, R156 ;  /* 0x000000221c9c723c */ /* 0x080fe8000000189c */
[----:B-----5:R-:W-:Y:S04]  /*11dc0*/  FFMA.FTZ R21, R21, R214, R212 ;  /* 0x000000d615157223 */ /* 0x020fe800000100d4 */
[C---:B------:R-:W-:Y:S08]  /*11dd0*/  HMMA.16816.F32 R160, R24.reuse, R34, R160 ;  /* 0x0000002218a0723c */ /* 0x040ff000000018a0 */
[-C--:B------:R-:W-:Y:S08]  /*11de0*/  HMMA.16816.F32 R52, R24, R36.reuse, R52 ;  /* 0x000000241834723c */ /* 0x080ff00000001834 */
[C---:B------:R-:W-:Y:S08]  /*11df0*/  HMMA.16816.F32 R56, R28.reuse, R36, R56 ;  /* 0x000000241c38723c */ /* 0x040ff00000001838 */
[-C--:B------:R-:W-:Y:S08]  /*11e00*/  HMMA.16816.F32 R60, R28, R38.reuse, R60 ;  /* 0x000000261c3c723c */ /* 0x080ff0000000183c */
[C---:B------:R-:W-:Y:S08]  /*11e10*/  HMMA.16816.F32 R64, R24.reuse, R38, R64 ;  /* 0x000000261840723c */ /* 0x040ff00000001840 */
[-C--:B----4-:R-:W-:Y:S08]  /*11e20*/  HMMA.16816.F32 R68, R24, R4.reuse, R68 ;  /* 0x000000041844723c */ /* 0x090ff00000001844 */
[C---:B------:R-:W-:Y:S07]  /*11e30*/  HMMA.16816.F32 R72, R28.reuse, R4, R72 ;  /* 0x000000041c48723c */ /* 0x040fee0000001848 */
[----:B------:R-:W-:Y:S01]  /*11e40*/  FFMA.FTZ R4, R2, R216, R251 ;  /* 0x000000d802047223 */ /* 0x000fe200000100fb */
[-C--:B------:R-:W-:Y:S04]  /*11e50*/  HMMA.16816.F32 R76, R28, R6.reuse, R76 ;  /* 0x000000061c4c723c */ /* 0x080fe8000000184c */
[----:B------:R-:W-:Y:S02]  /*11e60*/  FADD.FTZ R4, R252, R4 ;  /* 0x00000004fc047221 */ /* 0x000fe40000010000 */
[----:B------:R-:W-:Y:S02]  /*11e70*/  FADD.FTZ R2, R208, R21 ;  /* 0x00000015d0027221 */ /* 0x000fe40000010000 */
[C---:B------:R-:W-:Y:S04]  /*11e80*/  HMMA.16816.F32 R80, R24.reuse, R6, R80 ;  /* 0x000000061850723c */ /* 0x040fe80000001850 */
[----:B------:R-:W-:Y:S02]  /*11e90*/  FADD.FTZ R5, R250, R4 ;  /* 0x00000004fa057221 */ /* 0x000fe40000010000 */
[----:B------:R-:W-:Y:S02]  /*11ea0*/  FFMA.FTZ R4, R0, R206, R245 ;  /* 0x000000ce00047223 */ /* 0x000fe400000100f5 */
[-C--:B-1----:R-:W-:Y:S04]  /*11eb0*/  HMMA.16816.F32 R84, R24, R8.reuse, R84 ;  /* 0x000000081854723c */ /* 0x082fe80000001854 */
        /* <DEDUP_REMOVED lines=37> */
[----:B------:R-:W-:Y:S01]  /*12110*/  FADD.FTZ R6, R170, R2 ;  /* 0x00000002aa067221 */ /* 0x000fe20000010000 */
[----:B------:R-:W-:Y:S01]  /*12120*/  MOV R170, R3 ;  /* 0x0000000300aa7202 */ /* 0x000fe20000000f00 */
[----:B------:R-:W-:Y:S01]  /*12130*/  FADD.FTZ R2, R45, R4 ;  /* 0x000000042d027221 */ /* 0x000fe20000010000 */
[----:B------:R-:W-:Y:S04]  /*12140*/  HMMA.16816.F32 R128, R24, R18, R128 ;  /* 0x000000121880723c */ /* 0x000fe80000001880 */
[----:B------:R-:W-:Y:S02]  /*12150*/  FADD.FTZ R4, R46, R0 ;  /* 0x000000002e047221 */ /* 0x000fe40000010000 */
[----:B------:R-:W-:Y:S02]  /*12160*/  FADD.FTZ R0, R171, R5 ;  /* 0x00000005ab007221 */ /* 0x000fe40000010000 */
[----:B------:R-:W-:Y:S01]  /*12170*/  FADD.FTZ R5, R165, R6 ;  /* 0x00000006a5057221 */ /* 0x000fe20000010000 */
[----:B------:R-:W-:Y:S03]  /*12180*/  MOV R165, R168 ;  /* 0x000000a800a57202 */ /* 0x000fe60000000f00 */
[----:B------:R-:W-:Y:S01]  /*12190*/  FADD.FTZ R0, R166, R0 ;  /* 0x00000000a6007221 */ /* 0x000fe20000010000 */
[----:B------:R-:W-:Y:S01]  /*121a0*/  MOV R166, R167 ;  /* 0x000000a700a67202 */ /* 0x000fe20000000f00 */
[----:B------:R-:W-:Y:S01]  /*121b0*/  FADD.FTZ R5, R164, R5 ;  /* 0x00000005a4057221 */ /* 0x000fe20000010000 */
[----:B------:R-:W-:Y:S01]  /*121c0*/  MOV R164, R169 ;  /* 0x000000a900a47202 */ /* 0x000fe20000000f00 */
[----:B------:R-:W-:Y:S01]  /*121d0*/  FADD.FTZ R4, R47, R4 ;  /* 0x000000042f047221 */ /* 0x000fe20000010000 */
[----:B------:R1:W-:Y:S01]  /*121e0*/  STL [R1+0x18], R0 ;  /* 0x0000180001007387 */ /* 0x0003e20000100800 */
[----:B------:R-:W-:Y:S02]  /*121f0*/  FADD.FTZ R2, R44, R2 ;  /* 0x000000022c027221 */ /* 0x000fe40000010000 */
[----:B------:R-:W-:Y:S01]  /*12200*/  FADD.FTZ R4, R49, R4 ;  /* 0x0000000431047221 */ /* 0x000fe20000010000 */
[----:B------:R2:W-:Y:S01]  /*12210*/  STL [R1+0x1c], R5 ;  /* 0x00001c0501007387 */ /* 0x0005e20000100800 */
[----:B------:R-:W-:Y:S03]  /*12220*/  FADD.FTZ R2, R23, R2 ;  /* 0x0000000217027221 */ /* 0x000fe60000010000 */
[----:B------:R2:W-:Y:S01]  /*12230*/  STL [R1+0x20], R4 ;  /* 0x0000200401007387 */ /* 0x0005e20000100800 */
[----:B------:R-:W-:Y:S05]  /*12240*/  FADD.FTZ R2, R50, R2 ;  /* 0x0000000232027221 */ /* 0x000fea0000010000 */
[----:B------:R2:W-:Y:S01]  /*12250*/  STL [R1+0x24], R2 ;  /* 0x0000240201007387 */ /* 0x0005e20000100800 */
[----:B-1----:R-:W-:Y:S04]  /*12260*/  IADD3 R0, R242, -0x1, RZ ;  /* 0xfffffffff2007810 */ /* 0x002fe80007ffe0ff */
[----:B------:R-:W-:Y:S01]  /*12270*/  MOV R242, R0 ;  /* 0x0000000000f27202 */ /* 0x000fe20000000f00 */
[----:B------:R-:W-:-:S05]  /*12280*/  @P0 BRA `(.L_x_1845) ;  /* 0xffffbd8000000947 */ /* 0x000fca000383ffff */
.L_x_1828:
[----:B--2---:R-:W2:Y:S04]  /*12290*/  LDL.LU R0, [R1+0x18] ;  /* 0x0000180001007983 */ /* 0x004ea80000300800 */
        /* <DEDUP_REMOVED lines=184> */
.L_x_1770:
        /* <DEDUP_REMOVED lines=227> */
.L_x_1848:
[----:B-1----:R-:W-:Y:S05]  /*13c50*/  BSYNC B0 ;  /* 0x0000000000007941 */ /* 0x002fea0003800000 */
.L_x_1847:
        /* <DEDUP_REMOVED lines=97> */
.L_x_1850:
[----:B------:R-:W-:Y:S05]  /*14270*/  BSYNC B0 ;  /* 0x0000000000007941 */ /* 0x000fea0003800000 */
.L_x_1849:
        /* <DEDUP_REMOVED lines=97> */
.L_x_1852:
[----:B------:R-:W-:Y:S05]  /*14890*/  BSYNC B0 ;  /* 0x0000000000007941 */ /* 0x000fea0003800000 */
.L_x_1851:
        /* <DEDUP_REMOVED lines=98> */
.L_x_1846:
        /* <DEDUP_REMOVED lines=50> */
.L_x_1853:
        /* <DEDUP_REMOVED lines=10> */
.L_x_2728:


//--------------------- .text._ZN7cutlass13device_kernelIN5flash19enable_sm80_to_sm89INS1_16FlashAttnFwdSm80INS1_25CollectiveMainloopFwdSm80ILi8ELi1ELb1EN4cute5tupleIJNS5_1CILi128EEENS7_ILi96EEES8_EEELi128ENS_6half_tEfNS_4arch4Sm80ELb0ELb1ELb0ELb1ELb0ELb0ELb1ELb1EEENS1_21CollectiveEpilogueFwdINS6_IJS8_S8_S9_EEENS6_IJNS7_ILi1EEESH_SH_EEESB_SD_Li256ELb1ELb1ELb1ELb0EEENS1_36VarlenDynamicPersistentTileSchedulerILi128ELi96ELi256ELi256ELb1ELb1ELb0ELb1ELb0ELb1EEEEEEEEEvNT_6ParamsE --------------------------
	.section	.text._ZN7cutlass13device_kernelIN5flash19enable_sm80_to_sm89INS1_16FlashAttnFwdSm80INS1_25CollectiveMainloopFwdSm80ILi8ELi1ELb1EN4cute5tupleIJNS5_1CILi128EEENS7_ILi96EEES8_EEELi128ENS_6half_tEfNS_4arch4Sm80ELb0ELb1ELb0ELb1ELb0ELb0ELb1ELb1EEENS1_21CollectiveEpilogueFwdINS6_IJS8_S8_S9_EEENS6_IJNS7_ILi1EEESH_SH_EEESB_SD_Li256ELb1ELb1ELb1ELb0EEENS1_36VarlenDynamicPersistentTileSchedulerILi128ELi96ELi256ELi256ELb1ELb1ELb0ELb1ELb0ELb1EEEEEEEEEvNT_6ParamsE,"ax",@progbits
	.sectioninfo	@"SHI_REGISTERS=255"
	.align	128
.text._ZN7cutlass13device_kernelIN5flash19enable_sm80_to_sm89INS1_16FlashAttnFwdSm80INS1_25CollectiveMainloopFwdSm80ILi8ELi1ELb1EN4cute5tupleIJNS5_1CILi128EEENS7_ILi96EEES8_EEELi128ENS_6half_tEfNS_4arch4Sm80ELb0ELb1ELb0ELb1ELb0ELb0ELb1ELb1EEENS1_21CollectiveEpilogueFwdINS6_IJS8_S8_S9_EEENS6_IJNS7_ILi1EEESH_SH_EEESB_SD_Li256ELb1ELb1ELb1ELb0EEENS1_36VarlenDynamicPersistentTileSchedulerILi128ELi96ELi256ELi256ELb1ELb1ELb0ELb1ELb0ELb1EEEEEEEEEvNT_6ParamsE:
        .type           _ZN7cutlass13device_kernelIN5flash19enable_sm80_to_sm89INS1_16FlashAttnFwdSm80INS1_25CollectiveMainloopFwdSm80ILi8ELi1ELb1EN4cute5tupleIJNS5_1CILi128EEENS7_ILi96EEES8_EEELi128ENS_6half_tEfNS_4arch4Sm80ELb0ELb1ELb0ELb1ELb0ELb0ELb1ELb1EEENS1_21CollectiveEpilogueFwdINS6_IJS8_S8_S9_EEENS6_IJNS7_ILi1EEESH_SH_EEESB_SD_Li256ELb1ELb1ELb1ELb0EEENS1_36VarlenDynamicPersistentTileSchedulerILi128ELi96ELi256ELi256ELb1ELb1ELb0ELb1ELb0ELb1EEEEEEEEEvNT_6ParamsE,@function
        .size           _ZN7cutlass13device_kernelIN5flash19enable_sm80_to_sm89INS1_16FlashAttnFwdSm80INS1_25CollectiveMainloopFwdSm80ILi8ELi1ELb1EN4cute5tupleIJNS5_1CILi128EEENS7_ILi96EEES8_EEELi128ENS_6half_tEfNS_4arch4Sm80ELb0ELb1ELb0ELb1ELb0ELb0ELb1ELb1EEENS1_21CollectiveEpilogueFwdINS6_IJS8_S8_S9_EEENS6_IJNS7_ILi1EEESH_SH_EEESB_SD_Li256ELb1ELb1ELb1ELb0EEENS1_36VarlenDynamicPersistentTileSchedulerILi128ELi96ELi256ELi256ELb1ELb1ELb0ELb1ELb0ELb1EEEEEEEEEvNT_6ParamsE,(.L_x_2729 - _ZN7cutlass13device_kernelIN5flash19enable_sm80_to_sm89INS1_16FlashAttnFwdSm80INS1_25CollectiveMainloopFwdSm80ILi8ELi1ELb1EN4cute5tupleIJNS5_1CILi128EEENS7_ILi96EEES8_EEELi128ENS_6half_tEfNS_4arch4Sm80ELb0ELb1ELb0ELb1ELb0ELb0ELb1ELb1EEENS1_21CollectiveEpilogueFwdINS6_IJS8_S8_S9_EEENS6_IJNS7_ILi1EEESH_SH_EEESB_SD_Li256ELb1ELb1ELb1ELb0EEENS1_36VarlenDynamicPersistentTileSchedulerILi128ELi96ELi256ELi256ELb1ELb1ELb0ELb1ELb0ELb1EEEEEEEEEvNT_6ParamsE)
        .other          _ZN7cutlass13device_kernelIN5flash19enable_sm80_to_sm89INS1_16FlashAttnFwdSm80INS1_25CollectiveMainloopFwdSm80ILi8ELi1ELb1EN4cute5tupleIJNS5_1CILi128EEENS7_ILi96EEES8_EEELi128ENS_6half_tEfNS_4arch4Sm80ELb0ELb1ELb0ELb1ELb0ELb0ELb1ELb1EEENS1_21CollectiveEpilogueFwdINS6_IJS8_S8_S9_EEENS6_IJNS7_ILi1EEESH_SH_EEESB_SD_Li256ELb1ELb1ELb1ELb0EEENS1_36VarlenDynamicPersistentTileSchedulerILi128ELi96ELi256ELi256ELb1ELb1ELb0ELb1ELb0ELb1EEEEEEEEEvNT_6ParamsE,@"STO_CUDA_ENTRY STV_DEFAULT"
_ZN7cutlass13device_kernelIN5flash19enable_sm80_to_sm89INS1_16FlashAttnFwdSm80INS1_25CollectiveMainloopFwdSm80ILi8ELi1ELb1EN4cute5tupleIJNS5_1CILi128EEENS7_ILi96EEES8_EEELi128ENS_6half_tEfNS_4arch4Sm80ELb0ELb1ELb0ELb1ELb0ELb0ELb1ELb1EEENS1_21CollectiveEpilogueFwdINS6_IJS8_S8_S9_EEENS6_IJNS7_ILi1EEESH_SH_EEESB_SD_Li256ELb1ELb1ELb1ELb0EEENS1_36VarlenDynamicPersistentTileSchedulerILi128ELi96ELi256ELi256ELb1ELb1ELb0ELb1ELb0ELb1EEEEEEEEEvNT_6ParamsE:
        /* <DEDUP_REMOVED lines=55> */
.L_x_1859:
        /* <DEDUP_REMOVED lines=17> */
.L_x_1986:
        /* <DEDUP_REMOVED lines=16> */
.L_x_1987:
[----:B--2---:R-:W-:-:S05]  /*0580*/  IMAD R0, R0, c[0x0][0x538], RZ ;  /* 0x00014e0000007a24 */ /* 0x004fca00078e02ff */
[----:B------:R-:W-:-:S04]  /*0590*/  IADD3 R7, R0, R7, RZ ;  /* 0x0000000700077210 */ /* 0x000fc80007ffe0ff */
[----:B------:R-:W-:-:S13]  /*05a0*/  ISETP.GT.AND P0, PT, R7, UR4, PT ;  /* 0x0000000407007c0c */ /* 0x000fda000bf04270 */
[----:B-1----:R-:W-:Y:S05]  /*05b0*/  @!P0 BRA `(.L_x_1859) ;  /* 0xfffffdb000008947 */ /* 0x002fea000383ffff */
.L_x_1855:
[----:B------:R-:W-:-:S05]  /*05c0*/  IADD3 R11, -R0, R7, RZ ;  /* 0x00000007000b7210 */ /* 0x000fca0007ffe1ff */
[----:B------:R-:W-:-:S05]  /*05d0*/  IMAD R0, R4, c[0x0][0x538], R11 ;  /* 0x00014e0004007a24 */ /* 0x000fca00078e020b */
[----:B------:R-:W-:Y:S01]  /*05e0*/  ISETP.GT.AND P0, PT, R0, UR4, PT ;  /* 0x0000000400007c0c */ /* 0x000fe2000bf04270 */
[----:B------:R-:W-:-:S12]  /*05f0*/  BRA.DIV ~URZ, `(.L_x_1860) ;  /* 0x000153c27f007947 */ /* 0x000fd8000b800000 */
[----:B------:R-:W-:-:S04]  /*0600*/  VOTE.ANY R7, PT, !P0 ;  /* 0x0000000000077806 */ /* 0x000fc800040e0100 */
.L_x_1988:
[----:B------:R-:W1:Y:S02]  /*0610*/  POPC R0, R7 ;  /* 0x0000000700007309 */ /* 0x000e640000000000 */
[----:B-1----:R-:W-:-:S05]  /*0620*/  IADD3 R2, R0, R6, RZ ;  /* 0x0000000600027210 */ /* 0x002fca0007ffe0ff */
[----:B------:R1:W-:Y:S01]  /*0630*/  STL [R1+0x34], R2 ;  /* 0x0000340201007387 */ /* 0x0003e20000100800 */
[----:B------:R-:W-:Y:S05]  /*0640*/  BRA.DIV ~URZ, `(.L_x_1861) ;  /* 0x000153c27f007947 */ /* 0x000fea000b800000 */
[----:B------:R2:W3:Y:S01]  /*0650*/  SHFL.IDX PT, R12, R10, R0, 0x1f ;  /* 0x00001f000a0c7589 */ /* 0x0004e200000e0000 */
[----:B------:R-:W-:-:S03]  /*0660*/  MOV R6, RZ ;  /* 0x000000ff00067202 */ /* 0x000fc60000000f00 */
[----:B------:R2:W4:Y:S04]  /*0670*/  SHFL.IDX PT, R10, R8, R0, 0x1f ;  /* 0x00001f00080a7589 */ /* 0x00052800000e0000 */
.L_x_1989:
[----:B------:R-:W-:Y:S01]  /*0680*/  ISETP.NE.AND P0, PT, R7, RZ, PT ;  /* 0x000000ff0700720c */ /* 0x000fe20003f05270 */
[----:B------:R-:W-:-:S12]  /*0690*/  BSSY B0, `(.L_x_1862) ;  /* 0x0000005000007945 */ /* 0x000fd80003800000 */
[----:B------:R-:W-:Y:S05]  /*06a0*/  @!P0 BRA `(.L_x_1863) ;  /* 0x0000003000008947 */ /* 0x000fea0003800000 */
[----:B------:R-:W-:Y:S01]  /*06b0*/  IADD3 R5, R0, -0x1, RZ ;  /* 0xffffffff00057810 */ /* 0x000fe20007ffe0ff */
[----:B------:R-:W-:Y:S05]  /*06c0*/  BRA.DIV ~URZ, `(.L_x_1864) ;  /* 0x000154227f007947 */ /* 0x000fea000b800000 */
[----:B------:R1:W2:Y:S02]  /*06d0*/  SHFL.IDX PT, R6, R4, R5, 0x1f ;  /* 0x00001f0504067589 */ /* 0x0002a400000e0000 */
.L_x_1863:
[----:B------:R-:W-:Y:S05]  /*06e0*/  BSYNC B0 ;  /* 0x0000000000007941 */ /* 0x000fea0003800000 */
.L_x_1862:
        /* <DEDUP_REMOVED lines=69> */
.L_x_1866:
        /* <DEDUP_REMOVED lines=70> */
.L_x_1867:
[----:B------:R-:W-:Y:S05]  /*0fa0*/  BSYNC B0 ;  /* 0x0000000000007941 */ /* 0x000fea0003800000 */
.L_x_1865:
[----:B------:R-:W-:-:S04]  /*0fb0*/  LOP3.LUT R0, RZ, R0, RZ, 0x33, !PT ;  /* 0x00000000ff007212 */ /* 0x000fc800078e33ff */
[----:B------:R-:W-:-:S05]  /*0fc0*/  IADD3 R0, R0, R12, RZ ;  /* 0x0000000c00007210 */ /* 0x000fca0007ffe0ff */
[----:B------:R2:W-:Y:S01]  /*0fd0*/  STL [R1+0x2c], R0 ;  /* 0x00002c0001007387 */ /* 0x0005e20000100800 */
[----:B------:R-:W-:Y:S05]  /*0fe0*/  BRA `(.L_x_1868) ;  /* 0x0000006000007947 */ /* 0x000fea0003800000 */
.L_x_1856:
[----:B------:R-:W-:Y:S01]  /*0ff0*/  MOV R0, UR4 ;  /* 0x0000000400007c02 */ /* 0x000fe20008000f00 */
[----:B------:R-:W-:Y:S04]  /*1000*/  STL [R1+0x2c], RZ ;  /* 0x00002cff01007387 */ /* 0x000fe80000100800 */
[----:B------:R-:W-:Y:S04]  /*1010*/  STL [R1+0x30], RZ ;  /* 0x000030ff01007387 */ /* 0x000fe80000100800 */
[----:B------:R1:W-:Y:S02]  /*1020*/  STL [R1+0x28], R0 ;  /* 0x0000280001007387 */ /* 0x0003e40000100800 */
[----:B-1----:R-:W-:-:S05]  /*1030*/  MOV R0, c[0x0][0x53c] ;  /* 0x00014f0000007a02 */ /* 0x002fca0000000f00 */
[----:B------:R1:W-:Y:S02]  /*1040*/  STL [R1+0x34], R0 ;  /* 0x0000340001007387 */ /* 0x0003e40000100800 */
.L_x_1868:
        /* <DEDUP_REMOVED lines=8> */
.L_x_1854:
        /* <DEDUP_REMOVED lines=26> */
[----:B------:R-:W-:Y:S02]  /*1270*/  LOP3.LUT R3, R2, 0xfffffff8, RZ, 0xc0, !PT ;  /* 0xfffffff802037812 */ /* 0x000fe400078ec0ff */
[----:B------:R-:W-:Y:S02]  /*1280*/  LOP3.LUT R2, R4, 0x1c0, RZ, 0xc0, !PT ;  /* 0x000001c004027812 */ /* 0x000fe400078ec0ff */
[----:B------:R-:W-:Y:S01]  /*1290*/  LEA.HI R10, R5, R0, RZ, 0x3 ;  /* 0x00000000050a7211 */ /* 0x000fe200078f18ff */
[----:B------:R-:W-:Y:S01]  /*12a0*/  IMAD.IADD R6, R6, 0x1, -R3 ;  /* 0x0000000106067824 */ /* 0x000fe200078e0a03 */
[----:B------:R-:W-:Y:S02]  /*12b0*/  SHF.R.U32.HI R4, RZ, 0x3, R2 ;  /* 0x00000003ff047819 */ /* 0x000fe40000011602 */
[----:B------:R-:W-:Y:S02]  /*12c0*/  LOP3.LUT R3, R2, 0x38, R246, 0xf8, !PT ;  /* 0x0000003802037812 */ /* 0x000fe400078ef8f6 */
[----:B------:R-:W-:-:S02]  /*12d0*/  LOP3.LUT R2, R10, 0xfffffff8, RZ, 0xc0, !PT ;  /* 0xfffffff80a027812 */ /* 0x000fc400078ec0ff */
[----:B------:R-:W-:Y:S02]  /*12e0*/  LOP3.LUT R8, R3, R4, RZ, 0x3c, !PT ;  /* 0x0000000403087212 */ /* 0x000fe400078e3cff */
[----:B------:R-:W-:Y:S01]  /*12f0*/  SHF.R.S32.HI R3, RZ, 0x1f, R11 ;  /* 0x0000001fff037819 */ /* 0x000fe2000001140b */
[----:B------:R-:W-:Y:S01]  /*1300*/  IMAD.IADD R5, R0, 0x1, -R2 ;  /* 0x0000000100057824 */ /* 0x000fe200078e0a02 */
[----:B------:R-:W-:Y:S02]  /*1310*/  LOP3.LUT R2, R11, 0xffffffe0, RZ, 0xc0, !PT ;  /* 0xffffffe00b027812 */ /* 0x000fe400078ec0ff */
[----:B------:R-:W-:Y:S02]  /*1320*/  LOP3.LUT R0, R9, 0x1c0, RZ, 0xc0, !PT ;  /* 0x000001c009007812 */ /* 0x000fe400078ec0ff */
[----:B------:R-:W-:Y:S01]  /*1330*/  LEA.HI R9, R12, R19, RZ, 0x6 ;  /* 0x000000130c097211 */ /* 0x000fe200078f30ff */
[----:B------:R-:W-:Y:S01]  /*1340*/  IMAD.IADD R17, R19, 0x1, -R2 ;  /* 0x0000000113117824 */ /* 0x000fe200078e0a02 */
[----:B------:R-:W-:Y:S01]  /*1350*/  LOP3.LUT R4, R0, 0x8, R14, 0xf8, !PT ;  /* 0x0000000800047812 */ /* 0x000fe200078ef80e */
[----:B------:R-:W-:Y:S01]  /*1360*/  IMAD.MOV.U32 R14, RZ, RZ, 0x20 ;  /* 0x00000020ff0e7424 */ /* 0x000fe200078e00ff */
[----:B------:R-:W-:-:S02]  /*1370*/  SHF.R.U32.HI R2, RZ, 0x3, R0 ;  /* 0x00000003ff027819 */ /* 0x000fc40000011600 */
[----:B------:R-:W-:Y:S02]  /*1380*/  LEA.HI R0, R3, R208, RZ, 0x3 ;  /* 0x000000d003007211 */ /* 0x000fe400078f18ff */
[----:B------:R-:W-:Y:S02]  /*1390*/  SHF.R.S32.HI R3, RZ, 0x1f, R17 ;  /* 0x0000001fff037819 */ /* 0x000fe40000011411 */
[----:B------:R-:W-:Y:S01]  /*13a0*/  LOP3.LUT R12, R4, R2, RZ, 0x3c, !PT ;  /* 0x00000002040c7212 */ /* 0x000fe200078e3cff */
[----:B------:R-:W-:Y:S01]  /*13b0*/  IMAD.SHL.U32 R2, R9, 0x8, RZ ;  /* 0x0000000809027824 */ /* 0x000fe200078e00ff */
[----:B------:R-:W-:Y:S02]  /*13c0*/  LOP3.LUT R0, R0, 0xffffff8, RZ, 0xc0, !PT ;  /* 0x0ffffff800007812 */ /* 0x000fe400078ec0ff */
[----:B------:R-:W-:Y:S02]  /*13d0*/  LEA.HI R9, R3, R17, RZ, 0x2 ;  /* 0x0000001103097211 */ /* 0x000fe400078f10ff */
[----:B------:R-:W-:-:S02]  /*13e0*/  LOP3.LUT R3, R6, 0x1, RZ, 0xc0, !PT ;  /* 0x0000000106037812 */ /* 0x000fc400078ec0ff */
        /* <DEDUP_REMOVED lines=14> */
[----:B------:R-:W-:Y:S01]  /*14d0*/  STL [R1+0x60], R16 ;  /* 0x0000601001007387 */ /* 0x000fe20000100800 */
[----:B------:R-:W-:Y:S01]  /*14e0*/  SHF.R.U32.HI R2, RZ, 0x3, R0 ;  /* 0x00000003ff027819 */ /* 0x000fe20000011600 */
[----:B------:R-:W-:Y:S01]  /*14f0*/  IMAD.SHL.U32 R213, R213, 0x2, RZ ;  /* 0x00000002d5d57824 */ /* 0x000fe200078e00ff */
[----:B------:R-:W-:-:S02]  /*1500*/  LEA.HI R0, R3, R3, RZ, 0x1 ;  /* 0x0000000303007211 */ /* 0x000fc400078f08ff */
[----:B------:R-:W-:Y:S01]  /*1510*/  LOP3.LUT R8, R5, R2, RZ, 0x3c, !PT ;  /* 0x0000000205087212 */ /* 0x000fe200078e3cff */
[----:B------:R-:W-:Y:S01]  /*1520*/  IMAD.MOV.U32 R5, RZ, RZ, 0x10 ;  /* 0x00000010ff057424 */ /* 0x000fe200078e00ff */
[----:B------:R-:W-:Y:S02]  /*1530*/  LOP3.LUT R0, R0, 0x1ffffffe, RZ, 0xc0, !PT ;  /* 0x1ffffffe00007812 */ /* 0x000fe400078ec0ff */
[----:B------:R-:W-:Y:S01]  /*1540*/  LOP3.LUT R2, R4, 0x1c0, RZ, 0xc0, !PT ;  /* 0x000001c004027812 */ /* 0x000fe200078ec0ff */
[----:B------:R-:W-:Y:S01]  /*1550*/  IMAD R4, R208, 0x200, R3 ;  /* 0x00000200d0047824 */ /* 0x000fe200078e0203 */
[----:B------:R-:W-:Y:S01]  /*1560*/  SEL R5, R5, 0xfffffff0, !P4 ;  /* 0xfffffff005057807 */ /* 0x000fe20006000000 */
[----:B------:R-:W-:Y:S01]  /*1570*/  IMAD.IADD R11, R3, 0x1, -R0 ;  /* 0x00000001030b7824 */ /* 0x000fe200078e0a00 */
[----:B------:R-:W-:Y:S01]  /*1580*/  SEL R3, R14, 0xffffffe0, !P3 ;  /* 0xffffffe00e037807 */ /* 0x000fe20005800000 */
[----:B------:R-:W-:Y:S01]  /*1590*/  IMAD R0, R13, 0x200, R12 ;  /* 0x000002000d007824 */ /* 0x000fe200078e020c */
[----:B------:R-:W-:Y:S01]  /*15a0*/  R2P PR, R6, 0x6 ;  /* 0x0000000606007804 */ /* 0x000fe20000000000 */
[----:B------:R-:W-:Y:S01]  /*15b0*/  IMAD.SHL.U32 R6, R10, 0x40, RZ ;  /* 0x000000400a067824 */ /* 0x000fe200078e00ff */
[----:B------:R-:W-:Y:S01]  /*15c0*/  LEA.HI R2, R2, R2, RZ, 0x1d ;  /* 0x0000000202027211 */ /* 0x000fe200078fe8ff */
[----:B------:R-:W-:Y:S01]  /*15d0*/  IMAD.IADD R5, R5, 0x1, R3 ;  /* 0x0000000105057824 */ /* 0x000fe200078e0203 */
[----:B------:R-:W-:-:S02]  /*15e0*/  LOP3.LUT R3, R9, 0x7ffffffc, RZ, 0xc0, !PT ;  /* 0x7ffffffc09037812 */ /* 0x000fc400078ec0ff */
[----:B------:R-:W-:Y:S01]  /*15f0*/  LOP3.LUT P6, RZ, R7, 0x2, RZ, 0xc0, !PT ;  /* 0x0000000207ff7812 */ /* 0x000fe200078cc0ff */
[----:B------:R-:W-:Y:S01]  /*1600*/  IMAD.U32 R10, R4, 0x2, R2 ;  /* 0x00000002040a7824 */ /* 0x000fe200078e0002 */
[----:B------:R-:W-:Y:S01]  /*1610*/  LOP3.LUT R4, R8, 0x7ffffe00, R6, 0xf8, !PT ;  /* 0x7ffffe0008047812 */ /* 0x000fe200078ef806 */
[----:B------:R-:W-:Y:S01]  /*1620*/  IMAD.IADD R3, R17, 0x1, -R3 ;  /* 0x0000000111037824 */ /* 0x000fe200078e0a03 */
[----:B------:R-:W-:Y:S01]  /*1630*/  LEA R189, R0, 0x8100, 0x1 ;  /* 0x0000810000bd7811 */ /* 0x000fe200078e08ff */
[C---:B------:R-:W-:Y:S01]  /*1640*/  IMAD R6, R7.reuse, 0x20, R18 ;  /* 0x0000002007067824 */ /* 0x040fe200078e0212 */
        /* <DEDUP_REMOVED lines=53> */
.L_x_1985:
        /* <DEDUP_REMOVED lines=33> */
.L_x_1869:
[----:B------:R-:W-:-:S04]  /*1bb0*/  ISETP.NE.U32.AND P0, PT, RZ, c[0x0][0x368], PT ;  /* 0x0000da00ff007a0c */ /* 0x000fc80003f05070 */
[----:B------:R-:W-:-:S13]  /*1bc0*/  ISETP.NE.AND.EX P0, PT, RZ, c[0x0][0x36c], PT, P0 ;  /* 0x0000db00ff007a0c */ /* 0x000fda0003f05300 */
[----:B------:R-:W-:Y:S05]  /*1bd0*/  @!P0 BRA `(.L_x_1870) ;  /* 0x0000003000008947 */ /* 0x000fea0003800000 */
[----:B----4-:R-:W-:-:S05]  /*1be0*/  IMAD.WIDE R2, R15, R14, c[0x0][0x368] ;  /* 0x0000da000f027625 */ /* 0x010fca00078e020e */
[----:B-1----:R1:W5:Y:S01]  /*1bf0*/  LDG.E R0, [R2.64] ;  /* 0x0000000802007981 */ /* 0x002362000c1e1900 */
[----:B------:R-:W-:Y:S05]  /*1c00*/  BRA `(.L_x_1871) ;  /* 0x0000005000007947 */ /* 0x000fea0003800000 */
.L_x_1870:
[----:B-1--4-:R-:W-:Y:S01]  /*1c10*/  MOV R0, c[0x0][0x1d0] ;  /* 0x0000740000007a02 */ /* 0x012fe20000000f00 */
[----:B------:R-:W-:Y:S05]  /*1c20*/  @!P4 BRA `(.L_x_1871) ;  /* 0x000000300000c947 */ /* 0x000fea0003800000 */
[----:B------:R-:W2:Y:S04]  /*1c30*/  LDG.E R6, [R2.64] ;  /* 0x0000000802067981 */ /* 0x000ea8000c1e1900 */
[----:B------:R-:W2:Y:S02]  /*1c40*/  LDG.E R0, [R2.64+0x4] ;  /* 0x0000040802007981 */ /* 0x000ea4000c1e1900 */
[----:B--2---:R-:W-:Y:S02]  /*1c50*/  IADD3 R0, -R6, R0, RZ ;  /* 0x0000000006007210 */ /* 0x004fe40007ffe1ff */
.L_x_1871:
        /* <DEDUP_REMOVED lines=30> */
.L_x_1874:
[----:B------:R-:W-:-:S13]  /*1e40*/  ISETP.NE.AND P0, PT, R243, 0x1, PT ;  /* 0x00000001f300780c */ /* 0x000fda0003f05270 */
[----:B------:R-:W-:-:S05]  /*1e50*/  @P0 IMAD.HI.U32 R0, R2, c[0x0][0x330], RZ ;  /* 0x0000cc0002000a27 */ /* 0x000fca00078e00ff */
[----:B------:R-:W-:Y:S02]  /*1e60*/  @P0 SHF.R.U32.HI R2, RZ, c[0x0][0x334], R0 ;  /* 0x0000cd00ff020a19 */ /* 0x000fe40000011600 */
.L_x_1875:
[----:B------:R-:W-:Y:S05]  /*1e70*/  BSYNC B0 ;  /* 0x0000000000007941 */ /* 0x000fea0003800000 */
.L_x_1873:
[----:B------:R-:W-:-:S05]  /*1e80*/  IMAD R2, R2, R243, c[0x0][0x32c] ;  /* 0x0000cb0002027624 */ /* 0x000fca00078e02f3 */
[----:B------:R-:W-:-:S04]  /*1e90*/  IMNMX R3, R3, R2, PT ;  /* 0x0000000203037217 */ /* 0x000fc80003800200 */
.L_x_1872:
        /* <DEDUP_REMOVED lines=25> */
.L_x_1878:
[----:B------:R-:W-:-:S13]  /*2030*/  ISETP.NE.AND P0, PT, R243, 0x1, PT ;  /* 0x00000001f300780c */ /* 0x000fda0003f05270 */
[----:B------:R-:W-:-:S05]  /*2040*/  @P0 IMAD.HI.U32 R3, R0, c[0x0][0x330], RZ ;  /* 0x0000cc0000030a27 */ /* 0x000fca00078e00ff */
[----:B------:R-:W-:Y:S02]  /*2050*/  @P0 SHF.R.U32.HI R0, RZ, c[0x0][0x334], R3 ;  /* 0x0000cd00ff000a19 */ /* 0x000fe40000011603 */
.L_x_1879:
[----:B------:R-:W-:Y:S05]  /*2060*/  BSYNC B0 ;  /* 0x0000000000007941 */ /* 0x000fea0003800000 */
.L_x_1877:
[----:B------:R-:W-:-:S05]  /*2070*/  IMAD R0, R0, c[0x0][0x32c], RZ ;  /* 0x0000cb0000007a24 */ /* 0x000fca00078e02ff */
[----:B------:R-:W-:-:S05]  /*2080*/  IMNMX R2, R2, R0, !PT ;  /* 0x0000000002027217 */ /* 0x000fca0007800200 */
.L_x_1876:
        /* <DEDUP_REMOVED lines=47> */
.L_x_1881:
[----:B------:R-:W-:Y:S05]  /*2380*/  BSYNC B0 ;  /* 0x0000000000007941 */ /* 0x000fea0003800000 */
.L_x_1880:
        /* <DEDUP_REMOVED lines=40> */
[----:B------:R-:W-:-:S04]  /*2610*/  ISETP.NE.U32.AND P3, PT, RZ, c[0x0][0x340], PT ;  /* 0x0000d000ff007a0c */ /* 0x000fc80003f65070 */
[----:B------:R-:W-:Y:S02]  /*2620*/  ISETP.NE.AND.EX P3, PT, RZ, c[0x0][0x344], PT, P3 ;  /* 0x0000d100ff007a0c */ /* 0x000fe40003f65330 */
[----:B--23--:R-:W-:-:S04]  /*2630*/  SHF.R.S32.HI R16, RZ, 0x1f, R3 ;  /* 0x0000001fff107819 */ /* 0x00cfc80000011403 */
[----:B------:R-:W-:-:S07]  /*2640*/  LEA.HI R16, R16, R3, RZ, 0x3 ;  /* 0x0000000310107211 */ /* 0x000fce00078f18ff */
[----:B------:R-:W-:Y:S01]  /*2650*/  @P3 IMAD.WIDE R2, R15, R14, c[0x0][0x340] ;  /* 0x0000d0000f023625 */ /* 0x000fe200078e020e */
[----:B------:R-:W-:-:S04]  /*2660*/  SHF.R.S32.HI R16, RZ, 0x3, R16 ;  /* 0x00000003ff107819 */ /* 0x000fc80000011410 */
[----:B------:R2:W3:Y:S01]  /*2670*/  @P3 LDG.E R9, [R2.64] ;  /* 0x0000000802093981 */ /* 0x0004e2000c1e1900 */
[----:B------:R-:W-:Y:S01]  /*2680*/  SHF.R.S32.HI R247, RZ, 0x1f, R246 ;  /* 0x0000001ffff77819 */ /* 0x000fe200000114f6 */
[----:B------:R-:W-:Y:S01]  /*2690*/  WARPSYNC 0xffffffff ;  /* 0xffffffff00007948 */ /* 0x000fe20003800000 */
[----:B------:R-:W-:Y:S02]  /*26a0*/  IADD3 R0, P0, R16, R13, RZ ;  /* 0x0000000d10007210 */ /* 0x000fe40007f1e0ff */
[----:B------:R-:W-:Y:S02]  /*26b0*/  SHF.R.S32.HI R8, RZ, 0x1f, R15 ;  /* 0x0000001fff087819 */ /* 0x000fe4000001140f */
[----:B------:R-:W-:Y:S01]  /*26c0*/  SHF.R.S32.HI R10, RZ, 0x1f, R12 ;  /* 0x0000001fff0a7819 */ /* 0x000fe2000001140c */
[----:B------:R-:W-:Y:S01]  /*26d0*/  IMAD.WIDE.U32 R4, R0, c[0x0][0x208], R246 ;  /* 0x0000820000047a25 */ /* 0x000fe200078e00f6 */
[----:B------:R-:W-:Y:S02]  /*26e0*/  IADD3 R14, R246, 0x40, RZ ;  /* 0x00000040f60e7810 */ /* 0x000fe40007ffe0ff */
[----:B------:R-:W-:-:S02]  /*26f0*/  IADD3 R150, R212, -0x1, RZ ;  /* 0xffffffffd4967810 */ /* 0x000fc40007ffe0ff */
[----:B--2---:R-:W-:-:S04]  /*2700*/  SHF.R.S32.HI R2, RZ, 0x1f, R13 ;  /* 0x0000001fff027819 */ /* 0x004fc8000001140d */
[----:B------:R-:W-:-:S05]  /*2710*/  LEA.HI.X.SX32 R2, R16, R2, 0x1, P0 ;  /* 0x0000000210027211 */ /* 0x000fca00000f0eff */
[C---:B------:R-:W-:Y:S02]  /*2720*/  IMAD R6, R2.reuse, c[0x0][0x1e0], RZ ;  /* 0x0000780002067a24 */ /* 0x040fe400078e02ff */
[----:B------:R-:W-:Y:S02]  /*2730*/  IMAD R7, R2, c[0x0][0x208], RZ ;  /* 0x0000820002077a24 */ /* 0x000fe400078e02ff */
[----:B------:R-:W-:-:S04]  /*2740*/  IMAD.WIDE.U32 R2, R0, c[0x0][0x1e0], R246 ;  /* 0x0000780000027a25 */ /* 0x000fc800078e00f6 */
[C---:B------:R-:W-:Y:S02]  /*2750*/  IMAD R6, R0.reuse, c[0x0][0x1e4], R6 ;  /* 0x0000790000067a24 */ /* 0x040fe400078e0206 */
[----:B------:R-:W-:-:S03]  /*2760*/  IMAD R0, R0, c[0x0][0x20c], R7 ;  /* 0x0000830000007a24 */ /* 0x000fc600078e0207 */
[----:B------:R-:W-:Y:S01]  /*2770*/  IADD3 R7, R3, R6, RZ ;  /* 0x0000000603077210 */ /* 0x000fe20007ffe0ff */
[----:B------:R-:W-:Y:S01]  /*2780*/  IMAD.MOV.U32 R6, RZ, RZ, R2 ;  /* 0x000000ffff067224 */ /* 0x000fe200078e0002 */
[----:B------:R-:W-:-:S03]  /*2790*/  IADD3 R5, R5, R0, RZ ;  /* 0x0000000005057210 */ /* 0x000fc60007ffe0ff */
[----:B------:R-:W-:-:S04]  /*27a0*/  IMAD.WIDE.U32 R6, R17, c[0x0][0x1e8], R6 ;  /* 0x00007a0011067a25 */ /* 0x000fc800078e0006 */
[----:B------:R-:W-:-:S04]  /*27b0*/  IMAD.WIDE.U32 R4, R17, c[0x0][0x210], R4 ;  /* 0x0000840011047a25 */ /* 0x000fc800078e0004 */
[C---:B------:R-:W-:Y:S02]  /*27c0*/  IMAD R7, R17.reuse, c[0x0][0x1ec], R7 ;  /* 0x00007b0011077a24 */ /* 0x040fe400078e0207 */
[----:B------:R-:W-:Y:S01]  /*27d0*/  IMAD R5, R17, c[0x0][0x214], R5 ;  /* 0x0000850011057a24 */ /* 0x000fe200078e0205 */
[----:B---3--:R-:W-:Y:S02]  /*27e0*/  @P3 SHF.R.S32.HI R3, RZ, 0x1f, R9 ;  /* 0x0000001fff033819 */ /* 0x008fe40000011409 */
[----:B------:R-:W-:Y:S02]  /*27f0*/  @!P3 MOV R3, R8 ;  /* 0x000000080003b202 */ /* 0x000fe40000000f00 */
[----:B------:R-:W-:Y:S01]  /*2800*/  @P3 MOV R2, R9 ;  /* 0x0000000900023202 */ /* 0x000fe20000000f00 */
[----:B------:R-:W-:Y:S01]  /*2810*/  @!P3 IMAD.MOV.U32 R2, RZ, RZ, R15 ;  /* 0x000000ffff02b224 */ /* 0x000fe200078e000f */
[----:B------:R-:W-:Y:S01]  /*2820*/  SEL R0, R3, RZ, !P4 ;  /* 0x000000ff03007207 */ /* 0x000fe20006000000 */
[----:B------:R-:W-:Y:S01]  /*2830*/  IMAD R9, R10, c[0x0][0x178], RZ ;  /* 0x00005e000a097a24 */ /* 0x000fe200078e02ff */
[----:B------:R-:W-:-:S02]  /*2840*/  SEL R8, R8, RZ, !P5 ;  /* 0x000000ff08087207 */ /* 0x000fc40006800000 */
[----:B------:R-:W-:Y:S01]  /*2850*/  SEL R2, R2, RZ, !P4 ;  /* 0x000000ff02027207 */ /* 0x000fe20006000000 */
[C---:B------:R-:W-:Y:S02]  /*2860*/  IMAD R3, R0.reuse, c[0x0][0x1f0], RZ ;  /* 0x00007c0000037a24 */ /* 0x040fe400078e02ff */
        /* <DEDUP_REMOVED lines=9> */
[----:B------:R-:W-:-:S04]  /*2900*/  IMAD.WIDE.U32 R2, R12, c[0x0][0x178], RZ ;  /* 0x00005e000c027a25 */ /* 0x000fc800078e00ff */
[----:B------:R-:W-:Y:S02]  /*2910*/  IMAD.IADD R0, R3, 0x1, R0 ;  /* 0x0000000103007824 */ /* 0x000fe400078e0200 */
[----:B------:R-:W-:Y:S02]  /*2920*/  IMAD.IADD R228, R225, 0x1, R4 ;  /* 0x00000001e1e47824 */ /* 0x000fe400078e0204 */
[----:B------:R-:W2:Y:S01]  /*2930*/  LDL R11, [R1+0x58] ;  /* 0x00005800010b7983 */ /* 0x000ea20000100800 */
[----:B------:R-:W-:Y:S01]  /*2940*/  IMAD.MOV.U32 R3, RZ, RZ, R0 ;  /* 0x000000ffff037224 */ /* 0x000fe200078e0000 */
[----:B------:R-:W-:Y:S01]  /*2950*/  ISETP.GE.AND P6, PT, R246, c[0x0][0x198], PT ;  /* 0x00006600f6007a0c */ /* 0x000fe20003fc6270 */
[----:B------:R-:W-:Y:S01]  /*2960*/  IMAD R6, R8, c[0x0][0x1c0], RZ ;  /* 0x0000700008067a24 */ /* 0x000fe200078e02ff */
[----:B------:R-:W-:Y:S01]  /*2970*/  ISETP.GE.AND P3, PT, R14, c[0x0][0x198], PT ;  /* 0x000066000e007a0c */ /* 0x000fe20003f66270 */
[C---:B------:R-:W-:Y:S01]  /*2980*/  IMAD.WIDE.U32 R2, R17.reuse, c[0x0][0x1b8], R2 ;  /* 0x00006e0011027a25 */ /* 0x040fe200078e0002 */
[----:B------:R-:W-:Y:S01]  /*2990*/  ULDC.64 UR4, c[0x0][0x208] ;  /* 0x0000820000047ab9 */ /* 0x000fe20000000a00 */
[----:B------:R-:W-:Y:S01]  /*29a0*/  BSSY B0, `(.L_x_1883) ;  /* 0x000014e000007945 */ /* 0x000fe20003800000 */
[----:B------:R-:W-:Y:S01]  /*29b0*/  USHF.L.U32 UR7, UR4, 0x6, URZ ;  /* 0x0000000604077899 */ /* 0x000fe2000800063f */
[----:B------:R-:W-:Y:S01]  /*29c0*/  IMAD R3, R17, c[0x0][0x1bc], R3 ;  /* 0x00006f0011037a24 */ /* 0x000fe200078e0203 */
[----:B------:R-:W-:Y:S01]  /*29d0*/  UMOV UR6, 0x6 ;  /* 0x0000000600067882 */ /* 0x000fe20000000000 */
[C---:B------:R-:W-:Y:S01]  /*29e0*/  IMAD R8, R5.reuse, c[0x0][0x1c4], R6 ;  /* 0x0000710005087a24 */ /* 0x040fe200078e0206 */
[----:B------:R-:W-:Y:S01]  /*29f0*/  USHF.L.U64.HI UR5, UR4, UR6, UR5 ;  /* 0x0000000604057299 */ /* 0x000fe20008010205 */
[----:B------:R-:W-:-:S04]  /*2a00*/  IMAD.WIDE.U32 R2, R5, c[0x0][0x1c0], R2 ;  /* 0x0000700005027a25 */ /* 0x000fc800078e0002 */
[----:B------:R-:W-:Y:S02]  /*2a10*/  IMAD.IADD R3, R3, 0x1, R8 ;  /* 0x0000000103037824 */ /* 0x000fe400078e0208 */
[----:B------:R-:W-:Y:S02]  /*2a20*/  IMAD R13, R157, c[0x0][0x2c4], RZ ;  /* 0x0000b1009d0d7a24 */ /* 0x000fe400078e02ff */
[----:B------:R-:W-:Y:S02]  /*2a30*/  IMAD.MOV.U32 R148, RZ, RZ, R226 ;  /* 0x000000ffff947224 */ /* 0x000fe400078e00e2 */
[----:B------:R-:W-:Y:S01]  /*2a40*/  IMAD.MOV.U32 R149, RZ, RZ, R229 ;  /* 0x000000ffff957224 */ /* 0x000fe200078e00e5 */
[----:B------:R-:W-:Y:S01]  /*2a50*/  BAR.SYNC.DEFER_BLOCKING 0x0 ;  /* 0x0000000000007b1d */ /* 0x000fe20000010000 */
[----:B--2---:R-:W-:-:S04]  /*2a60*/  IMAD.IADD R4, R11, 0x1, R244 ;  /* 0x000000010b047824 */ /* 0x004fc800078e02f4 */
[----:B------:R-:W-:-:S04]  /*2a70*/  @P2 IMAD.HI.U32 R7, R4, c[0x0][0x2c8], RZ ;  /* 0x0000b20004072a27 */ /* 0x000fc800078e00ff */
[----:B------:R-:W-:Y:S01]  /*2a80*/  IMAD.MOV.U32 R0, RZ, RZ, R4 ;  /* 0x000000ffff007224 */ /* 0x000fe200078e0004 */
[----:B------:R-:W-:-:S04]  /*2a90*/  @P2 SHF.R.U32.HI R0, RZ, c[0x0][0x2cc], R7 ;  /* 0x0000b300ff002a19 */ /* 0x000fc80000011607 */
[--C-:B------:R-:W-:Y:S01]  /*2aa0*/  SHF.R.S32.HI R7, RZ, 0x1f, R0.reuse ;  /* 0x0000001fff077819 */ /* 0x100fe20000011400 */
[----:B------:R-:W-:Y:S02]  /*2ab0*/  IMAD.MOV R6, RZ, RZ, -R0 ;  /* 0x000000ffff067224 */ /* 0x000fe400078e0a00 */
[----:B------:R-:W-:-:S04]  /*2ac0*/  IMAD.WIDE.U32 R2, R0, c[0x0][0x1b0], R2 ;  /* 0x00006c0000027a25 */ /* 0x000fc800078e0002 */
[----:B------:R-:W-:Y:S02]  /*2ad0*/  IMAD R4, R6, c[0x0][0x2c4], R4 ;  /* 0x0000b10006047a24 */ /* 0x000fe400078e0204 */
[----:B------:R-:W-:-:S04]  /*2ae0*/  IMAD R5, R7, c[0x0][0x1b0], RZ ;  /* 0x00006c0007057a24 */ /* 0x000fc800078e02ff */
[----:B------:R-:W-:Y:S01]  /*2af0*/  IMAD R6, R0, c[0x0][0x1b4], R5 ;  /* 0x00006d0000067a24 */ /* 0x000fe200078e0205 */
[----:B------:R-:W-:-:S03]  /*2b00*/  SHF.R.S32.HI R5, RZ, 0x1f, R4 ;  /* 0x0000001fff057819 */ /* 0x000fc60000011404 */
[----:B------:R-:W-:Y:S02]  /*2b10*/  IMAD.IADD R3, R3, 0x1, R6 ;  /* 0x0000000103037824 */ /* 0x000fe400078e0206 */
[----:B------:R-:W-:-:S04]  /*2b20*/  IMAD R0, R5, c[0x0][0x1a8], RZ ;  /* 0x00006a0005007a24 */ /* 0x000fc800078e02ff */
[C---:B------:R-:W-:Y:S02]  /*2b30*/  IMAD R0, R4.reuse, c[0x0][0x1ac], R0 ;  /* 0x00006b0004007a24 */ /* 0x040fe400078e0200 */
[----:B------:R-:W-:-:S04]  /*2b40*/  IMAD.WIDE.U32 R4, R4, c[0x0][0x1a8], R2 ;  /* 0x00006a0004047a25 */ /* 0x000fc800078e0002 */
[----:B------:R-:W-:Y:S01]  /*2b50*/  IMAD.IADD R0, R5, 0x1, R0 ;  /* 0x0000000105007824 */ /* 0x000fe200078e0200 */
[----:B------:R-:W-:Y:S01]  /*2b60*/  LEA R2, P0, R4, c[0x0][0x160], 0x1 ;  /* 0x0000580004027a11 */ /* 0x000fe200078008ff */
[----:B------:R-:W-:-:S03]  /*2b70*/  IMAD.IADD R3, R16, 0x1, R244 ;  /* 0x0000000110037824 */ /* 0x000fc600078e02f4 */
[----:B------:R-:W-:Y:S01]  /*2b80*/  LEA.HI.X R0, R4, c[0x0][0x164], R0, 0x1, P0 ;  /* 0x0000590004007a11 */ /* 0x000fe200000f0c00 */
[----:B------:R-:W-:Y:S01]  /*2b90*/  SHFL.IDX PT, R8, R2, 0x1, 0x181f ;  /* 0x00381f0002087f89 */ /* 0x000fe200000e0000 */
[CC--:B------:R-:W-:Y:S02]  /*2ba0*/  ISETP.GE.AND P5, PT, R3.reuse, R13.reuse, PT ;  /* 0x0000000d0300720c */ /* 0x0c0fe40003fa6270 */
[----:B------:R-:W-:Y:S01]  /*2bb0*/  IADD3 R7, R3, 0x20, RZ ;  /* 0x0000002003077810 */ /* 0x000fe20007ffe0ff */
[----:B------:R-:W2:Y:S03]  /*2bc0*/  SHFL.IDX PT, R4, R2, RZ, 0x181f ;  /* 0x00181fff02047589 */ /* 0x000ea600000e0000 */
[----:B------:R-:W-:Y:S01]  /*2bd0*/  ISETP.GE.AND P0, PT, R7, R13, PT ;  /* 0x0000000d0700720c */ /* 0x000fe20003f06270 */
        /* <DEDUP_REMOVED lines=31> */
[----:B------:R-:W-:-:S03]  /*2dd0*/  IADD3 R9, R0, R158, -R16 ;  /* 0x0000009e00097210 */ /* 0x000fc60007ffe810 */
[----:B------:R2:W-:Y:S01]  /*2de0*/  @!P5 LDGSTS.E.BYPASS.LTC128B.128 [R213+0x6100], [R4.64], !P3 ;  /* 0x0610000004d5dfae */ /* 0x0005e2000d901d48 */
[----:B-----5:R-:W-:Y:S02]  /*2df0*/  IMAD.MOV.U32 R7, RZ, RZ, 0x20 ;  /* 0x00000020ff077424 */ /* 0x020fe400078e00ff */
[----:B-1----:R-:W-:Y:S01]  /*2e00*/  IMAD R3, R11, c[0x0][0x1e0], RZ ;  /* 0x000078000b037a24 */ /* 0x002fe200078e02ff */
[----:B------:R-:W-:-:S03]  /*2e10*/  @!P0 LEA R2, P4, R246, R10, 0x1 ;  /* 0x0000000af6028211 */ /* 0x000fc600078808ff */
[----:B------:R-:W-:Y:S01]  /*2e20*/  IMAD R6, R150, c[0x0][0x1e4], R3 ;  /* 0x0000790096067a24 */ /* 0x000fe200078e0203 */
[----:B---3--:R-:W-:Y:S02]  /*2e30*/  @!P0 LEA.HI.X R3, R246, R8, R247, 0x1, P4 ;  /* 0x00000008f6038211 */ /* 0x008fe400020f0cf7 */
[----:B------:R-:W-:Y:S01]  /*2e40*/  ISETP.GE.AND P4, PT, R9, 0x1, PT ;  /* 0x000000010900780c */ /* 0x000fe20003f86270 */
[----:B------:R-:W-:Y:S02]  /*2e50*/  IMAD.IADD R6, R13, 0x1, R6 ;  /* 0x000000010d067824 */ /* 0x000fe400078e0206 */
[----:B------:R1:W-:Y:S01]  /*2e60*/  @!P0 LDGSTS.E.BYPASS.LTC128B.128 [R213+0x3100], [R2.64], !P6 ;  /* 0x0310000002d58fae */ /* 0x0003e2000f101d48 */
[----:B------:R-:W-:Y:S01]  /*2e70*/  ISETP.GE.AND P6, PT, R9, 0x21, PT ;  /* 0x000000210900780c */ /* 0x000fe20003fc6270 */
[----:B------:R-:W-:Y:S01]  /*2e80*/  IMAD R6, R6, 0x60, RZ ;  /* 0x0000006006067824 */ /* 0x000fe200078e02ff */
[----:B--2---:R-:W-:Y:S01]  /*2e90*/  @!P0 LEA R4, P5, R14, R10, 0x1 ;  /* 0x0000000a0e048211 */ /* 0x004fe200078a08ff */
[----:B------:R-:W-:-:S03]  /*2ea0*/  IMAD.MOV.U32 R10, RZ, RZ, 0x40 ;  /* 0x00000040ff0a7424 */ /* 0x000fc600078e00ff */
        /* <DEDUP_REMOVED lines=27> */
[----:B------:R-:W-:-:S03]  /*3060*/  ISETP.LT.OR P4, PT, R9, 0x1, P3 ;  /* 0x000000010900780c */ /* 0x000fc60001f81670 */
[----:B------:R1:W-:Y:S01]  /*3070*/  @P6 LDGSTS.E.BYPASS.LTC128B.128 [R213+0xc100], [R6.64+0x80], !P3 ;  /* 0x0c10008006d56fae */ /* 0x0003e2000d901d48 */
[----:B------:R-:W-:-:S03]  /*3080*/  ISETP.GE.AND P6, PT, R246, c[0x0][0x1d4], PT ;  /* 0x00007500f6007a0c */ /* 0x000fc60003fc6270 */
[----:B------:R2:W-:Y:S04]  /*3090*/  @P5 LDGSTS.E.BYPASS.LTC128B.128 [R213+0xa100], [R2.64], !P0 ;  /* 0x0a10000002d55fae */ /* 0x0005e8000c101d48 */
[----:B------:R2:W-:Y:S01]  /*30a0*/  @P5 LDGSTS.E.BYPASS.LTC128B.128 [R213+0xd100], [R2.64+0x80], !P3 ;  /* 0x0d10008002d55fae */ /* 0x0005e2000d901d48 */
[----:B------:R-:W-:-:S03]  /*30b0*/  ISETP.LT.OR P5, PT, R9, 0x1, P6 ;  /* 0x000000010900780c */ /* 0x000fc600037a1670 */
[----:B------:R-:W0:Y:S01]  /*30c0*/  LDGDEPBAR ;  /* 0x00000000000079af */ /* 0x000e220000000000 */
[----:B--2---:R-:W-:Y:S01]  /*30d0*/  IMAD R2, R11, c[0x0][0x208], RZ ;  /* 0x000082000b027a24 */ /* 0x004fe200078e02ff */
[----:B------:R-:W-:-:S04]  /*30e0*/  DEPBAR.LE SB0, 0x1 ;  /* 0x000080400000791a */ /* 0x000fc80000000000 */
[----:B------:R-:W-:Y:S01]  /*30f0*/  BAR.SYNC.DEFER_BLOCKING 0x0 ;  /* 0x0000000000007b1d */ /* 0x000fe20000010000 */
[----:B------:R-:W-:Y:S02]  /*3100*/  IMAD R2, R150, c[0x0][0x20c], R2 ;  /* 0x0000830096027a24 */ /* 0x000fe400078e0202 */
[----:B------:R-:W-:-:S03]  /*3110*/  IMAD.MOV.U32 R3, RZ, RZ, R228 ;  /* 0x000000ffff037224 */ /* 0x000fc600078e00e4 */
        /* <DEDUP_REMOVED lines=12> */
[----:B-1----:R-:W1:Y:S04]  /*31e0*/  LDSM.16.M88.4 R4, [R189+0x800] ;  /* 0x00080000bd04783b */ /* 0x002e680000000200 */
[----:B------:R-:W3:Y:S04]  /*31f0*/  LDSM.16.M88.4 R28, [R189+0x1000] ;  /* 0x00100000bd1c783b */ /* 0x000ee80000000200 */
[----:B------:R-:W-:Y:S04]  /*3200*/  LDSM.16.M88.4 R44, [R205] ;  /* 0x00000000cd2c783b */ /* 0x000fe80000000200 */
[----:B------:R-:W4:Y:S04]  /*3210*/  LDSM.16.M88.4 R36, [R195] ;  /* 0x00000000c324783b */ /* 0x000f280000000200 */
[----:B------:R-:W5:Y:S04]  /*3220*/  LDSM.16.M88.4 R32, [R206] ;  /* 0x00000000ce20783b */ /* 0x000f680000000200 */
[----:B------:R-:W3:Y:S01]  /*3230*/  LDSM.16.M88.4 R40, [R189+0x1800] ;  /* 0x00180000bd28783b */ /* 0x000ee20000000200 */
[C---:B--2---:R-:W-:Y:S08]  /*3240*/  HMMA.16816.F32 R24, R120.reuse, R12, RZ ;  /* 0x0000000c7818723c */ /* 0x044ff000000018ff */
[C---:B------:R-:W-:Y:S08]  /*3250*/  HMMA.16816.F32 R20, R120.reuse, R14, RZ ;  /* 0x0000000e7814723c */ /* 0x040ff000000018ff */
[C---:B-1----:R-:W-:Y:S08]  /*3260*/  HMMA.16816.F32 R16, R120.reuse, R4, RZ ;  /* 0x000000047810723c */ /* 0x042ff000000018ff */
[C---:B------:R-:W-:Y:S08]  /*3270*/  HMMA.16816.F32 R12, R120.reuse, R6, RZ ;  /* 0x00000006780c723c */ /* 0x040ff000000018ff */
[----:B---3--:R-:W-:Y:S08]  /*3280*/  HMMA.16816.F32 R4, R120, R28, RZ ;  /* 0x0000001c7804723c */ /* 0x008ff000000018ff */
[C---:B----4-:R-:W-:Y:S08]  /*3290*/  HMMA.16816.F32 R56, R124.reuse, R36, R24 ;  /* 0x000000247c38723c */ /* 0x050ff00000001818 */
[C---:B------:R-:W-:Y:S01]  /*32a0*/  HMMA.16816.F32 R52, R124.reuse, R38, R20 ;  /* 0x000000267c34723c */ /* 0x040fe20000001814 */
[----:B------:R-:W1:Y:S04]  /*32b0*/  LDSM.16.M88.4 R36, [R189+0x2000] ;  /* 0x00200000bd24783b */ /* 0x000e680000000200 */
[----:B------:R-:W-:Y:S03]  /*32c0*/  LDSM.16.M88.4 R20, [R203] ;  /* 0x00000000cb14783b */ /* 0x000fe60000000200 */
[C---:B------:R-:W-:Y:S07]  /*32d0*/  HMMA.16816.F32 R68, R124.reuse, R44, R4 ;  /* 0x0000002c7c44723c */ /* 0x040fee0000001804 */
[----:B------:R-:W-:Y:S01]  /*32e0*/  IMAD.WIDE.U32 R4, R150, c[0x0][0x208], RZ ;  /* 0x0000820096047a25 */ /* 0x000fe200078e00ff */
[----:B-----5:R-:W-:Y:S03]  /*32f0*/  HMMA.16816.F32 R60, R124, R32, R16 ;  /* 0x000000207c3c723c */ /* 0x020fe60000001810 */
[----:B------:R-:W-:-:S02]  /*3300*/  IMAD.IADD R5, R5, 0x1, R2 ;  /* 0x0000000105057824 */ /* 0x000fc400078e0202 */
[----:B------:R-:W-:Y:S02]  /*3310*/  IMAD.MOV.U32 R2, RZ, RZ, R224 ;  /* 0x000000ffff027224 */ /* 0x000fe400078e00e0 */
[----:B------:R-:W-:Y:S01]  /*3320*/  IMAD R5, R5, 0x60, RZ ;  /* 0x0000006005057824 */ /* 0x000fe200078e02ff */
[----:B------:R-:W-:Y:S01]  /*3330*/  HMMA.16816.F32 R64, R124, R34, R12 ;  /* 0x000000227c40723c */ /* 0x000fe2000000180c */
[----:B------:R-:W2:Y:S01]  /*3340*/  LDSM.16.M88.4 R32, [R204] ;  /* 0x00000000cc20783b */ /* 0x000ea20000000200 */
[----:B------:R-:W-:-:S04]  /*3350*/  IMAD.WIDE.U32 R2, R4, 0x60, R2 ;  /* 0x0000006004027825 */ /* 0x000fc800078e0002 */
[----:B------:R-:W-:Y:S01]  /*3360*/  IMAD.IADD R3, R3, 0x1, R5 ;  /* 0x0000000103037824 */ /* 0x000fe200078e0205 */
[C---:B------:R-:W-:Y:S01]  /*3370*/  LEA R4, P0, R2.reuse, c[0x0][0x1f8], 0x1 ;  /* 0x00007e0002047a11 */ /* 0x040fe200078008ff */
[----:B------:R-:W-:Y:S01]  /*3380*/  HMMA.16816.F32 R16, R120, R30, RZ ;  /* 0x0000001e7810723c */ /* 0x000fe200000018ff */
[----:B------:R-:W3:Y:S02]  /*3390*/  LDSM.16.M88.4 R28, [R189+0x2800] ;  /* 0x00280000bd1c783b */ /* 0x000ee40000000200 */
[----:B------:R-:W-:Y:S02]  /*33a0*/  LEA.HI.X R5, R2, c[0x0][0x1fc], R3, 0x1, P0 ;  /* 0x00007f0002057a11 */ /* 0x000fe400000f0c03 */
[----:B------:R-:W-:-:S03]  /*33b0*/  IADD3 R2, P0, R4, UR7, RZ ;  /* 0x0000000704027c10 */ /* 0x000fc6000ff1e0ff */
[----:B------:R-:W-:Y:S01]  /*33c0*/  HMMA.16816.F32 R12, R120, R40, RZ ;  /* 0x00000028780c723c */ /* 0x000fe200000018ff */
[----:B------:R-:W-:Y:S02]  /*33d0*/  IADD3.X R3, R5, UR5, RZ, P0, !PT ;  /* 0x0000000505037c10 */ /* 0x000fe400087fe4ff */
[----:B------:R-:W-:-:S04]  /*33e0*/  IADD3 R6, P0, R2, UR7, RZ ;  /* 0x0000000702067c10 */ /* 0x000fc8000ff1e0ff */
[----:B------:R-:W-:Y:S01]  /*33f0*/  IADD3.X R7, R3, UR5, RZ, P0, !PT ;  /* 0x0000000503077c10 */ /* 0x000fe200087fe4ff */
[----:B------:R-:W-:Y:S01]  /*3400*/  HMMA.16816.F32 R24, R120, R42, RZ ;  /* 0x0000002a7818723c */ /* 0x000fe200000018ff */
[----:B------:R-:W4:Y:S01]  /*3410*/  LDSM.16.M88.4 R40, [R202] ;  /* 0x00000000ca28783b */ /* 0x000f220000000200 */
[C---:B------:R-:W-:Y:S02]  /*3420*/  ISETP.LT.OR P0, PT, R9.reuse, 0x21, P6 ;  /* 0x000000210900780c */ /* 0x040fe40003701670 */
[C---:B------:R-:W-:Y:S01]  /*3430*/  ISETP.LT.OR P6, PT, R9.reuse, 0x41, P6 ;  /* 0x000000410900780c */ /* 0x040fe200037c1670 */
[----:B------:R-:W-:Y:S01]  /*3440*/  @!PT LDS RZ, [RZ] ;  /* 0x00000000fffff984 */ /* 0x000fe20000000800 */
[----:B------:R-:W-:Y:S01]  /*3450*/  @!PT LDS RZ, [RZ] ;  /* 0x00000000fffff984 */ /* 0x000fe20000000800 */
[----:B------:R-:W-:Y:S01]  /*3460*/  @!PT LDS RZ, [RZ] ;  /* 0x00000000fffff984 */ /* 0x000fe20000000800 */
[----:B------:R5:W-:Y:S01]  /*3470*/  LDGSTS.E.BYPASS.LTC128B.128 [R213+0x100], [R4.64], !P5 ;  /* 0x0010000004d57fae */ /* 0x000be2000e901d48 */
[C---:B------:R-:W-:Y:S02]  /*3480*/  ISETP.LT.OR P5, PT, R9.reuse, 0x21, P3 ;  /* 0x000000210900780c */ /* 0x040fe40001fa1670 */
[----:B------:R-:W-:Y:S01]  /*3490*/  HMMA.16816.F32 R76, R124, R46, R16 ;  /* 0x0000002e7c4c723c */ /* 0x000fe20000001810 */
[----:B------:R5:W-:Y:S01]  /*34a0*/  LDGSTS.E.BYPASS.LTC128B.128 [R213+0x3100], [R4.64+0x80], !P4 ;  /* 0x0310008004d57fae */ /* 0x000be2000e101d48 */
[----:B------:R-:W-:-:S05]  /*34b0*/  ISETP.LT.OR P4, PT, R9, 0x41, P3 ;  /* 0x000000410900780c */ /* 0x000fca0001f81670 */
[----:B------:R4:W-:Y:S01]  /*34c0*/  LDGSTS.E.BYPASS.LTC128B.128 [R213+0x1100], [R2.64], !P0 ;  /* 0x0110000002d57fae */ /* 0x0009e2000c101d48 */
[----:B-1----:R-:W-:Y:S01]  /*34d0*/  HMMA.16816.F32 R16, R120, R36, RZ ;  /* 0x000000247810723c */ /* 0x002fe200000018ff */
[----:B------:R-:W-:Y:S02]  /*34e0*/  ISETP.GT.AND P0, PT, R150, R223, PT ;  /* 0x000000df9600720c */ /* 0x000fe40003f04270 */
[----:B------:R1:W-:Y:S04]  /*34f0*/  LDGSTS.E.BYPASS.LTC128B.128 [R213+0x4100], [R2.64+0x80], !P5 ;  /* 0x0410008002d57fae */ /* 0x0003e8000e901d48 */
[----:B------:R5:W-:Y:S01]  /*3500*/  LDGSTS.E.BYPASS.LTC128B.128 [R213+0x2100], [R6.64], !P6 ;  /* 0x0210000006d57fae */ /* 0x000be2000f101d48 */
[----:B--2---:R-:W-:Y:S03]  /*3510*/  HMMA.16816.F32 R80, R124, R32, R12 ;  /* 0x000000207c50723c */ /* 0x004fe6000000180c */
[----:B------:R5:W-:Y:S04]  /*3520*/  LDGSTS.E.BYPASS.LTC128B.128 [R213+0x5100], [R6.64+0x80], !P4 ;  /* 0x0510008006d57fae */ /* 0x000be8000e101d48 */
[----:B------:R-:W2:Y:S01]  /*3530*/  LDSM.16.M88.4 R48, [R193] ;  /* 0x00000000c130783b */ /* 0x000ea20000000200 */
[C---:B------:R-:W-:Y:S03]  /*3540*/  HMMA.16816.F32 R12, R120.reuse, R38, RZ ;  /* 0x00000026780c723c */ /* 0x040fe600000018ff */
[----:B------:R-:W1:Y:S04]  /*3550*/  LDSM.16.M88.4 R44, [R193+0x800] ;  /* 0x00080000c12c783b */ /* 0x000e680000000200 */
[----:B------:R-:W-:Y:S01]  /*3560*/  LDSM.16.M88.4 R100, [R190+0x1800] ;  /* 0x00180000be64783b */ /* 0x000fe20000000200 */
[----:B---3--:R-:W-:Y:S03]  /*3570*/  HMMA.16816.F32 R8, R120, R28, RZ ;  /* 0x0000001c7808723c */ /* 0x008fe600000018ff */
[----:B------:R-:W-:Y:S04]  /*3580*/  LDSM.16.M88.4 R92, [R190+0x1000] ;  /* 0x00100000be5c783b */ /* 0x000fe80000000200 */
[----:B------:R-:W-:Y:S01]  /*3590*/  LDSM.16.M88.4 R72, [R190+0x800] ;  /* 0x00080000be48783b */ /* 0x000fe20000000200 */
[----:B------:R-:W-:Y:S03]  /*35a0*/  HMMA.16816.F32 R84, R124, R34, R24 ;  /* 0x000000227c54723c */ /* 0x000fe60000001818 */
[----:B------:R-:W-:Y:S04]  /*35b0*/  LDSM.16.M88.4 R32, [R193+0x1000] ;  /* 0x00100000c120783b */ /* 0x000fe80000000200 */
[----:B------:R-:W-:Y:S01]  /*35c0*/  LDSM.16.M88.4 R24, [R193+0x2000] ;  /* 0x00200000c118783b */ /* 0x000fe20000000200 */
[----:B-----5:R-:W-:Y:S03]  /*35d0*/  HMMA.16816.F32 R4, R120, R30, RZ ;  /* 0x0000001e7804723c */ /* 0x020fe600000018ff */
[----:B------:R-:W3:Y:S04]  /*35e0*/  LDSM.16.M88.4 R28, [R193+0x1800] ;  /* 0x00180000c11c783b */ /* 0x000ee80000000200 */
[----:B------:R-:W-:Y:S01]  /*35f0*/  LDSM.16.M88.4 R128, [R190+0x2000] ;  /* 0x00200000be80783b */ /* 0x000fe20000000200 */
[C---:B------:R-:W-:Y:S03]  /*3600*/  HMMA.16816.F32 R36, R124.reuse, R20, R16 ;  /* 0x000000147c24723c */ /* 0x040fe60000001810 */
[----:B------:R-:W5:Y:S04]  /*3610*/  LDSM.16.M88.4 R16, [R193+0x2800] ;  /* 0x00280000c110783b */ /* 0x000f680000000200 */
[----:B------:R-:W-:Y:S01]  /*3620*/  LDSM.16.M88.4 R88, [R189+0x3000] ;  /* 0x00300000bd58783b */ /* 0x000fe20000000200 */
[C---:B------:R-:W-:Y:S03]  /*3630*/  HMMA.16816.F32 R20, R124.reuse, R22, R12 ;  /* 0x000000167c14723c */ /* 0x040fe6000000180c */
[----:B------:R-:W-:Y:S04]  /*3640*/  LDSM.16.M88.4 R108, [R189+0x4000] ;  /* 0x00400000bd6c783b */ /* 0x000fe80000000200 */
[----:B------:R-:W-:Y:S01]  /*3650*/  LDSM.16.M88.4 R96, [R189+0x3800] ;  /* 0x00380000bd60783b */ /* 0x000fe20000000200 */
[C---:B----4-:R-:W-:Y:S03]  /*3660*/  HMMA.16816.F32 R12, R124.reuse, R40, R8 ;  /* 0x000000287c0c723c */ /* 0x050fe60000001808 */
[----:B------:R-:W-:Y:S04]  /*3670*/  LDSM.16.M88.4 R116, [R189+0x4800] ;  /* 0x00480000bd74783b */ /* 0x000fe80000000200 */
[----:B------:R-:W-:Y:S01]  /*3680*/  LDSM.16.M88.4 R112, [R201] ;  /* 0x00000000c970783b */ /* 0x000fe20000000200 */
[----:B------:R-:W-:Y:S03]  /*3690*/  HMMA.16816.F32 R8, R124, R42, R4 ;  /* 0x0000002a7c08723c */ /* 0x000fe60000001804 */
[----:B------:R-:W4:Y:S04]  /*36a0*/  LDSM.16.M88.4 R40, [R190] ;  /* 0x00000000be28783b */ /* 0x000f280000000200 */
[----:B------:R-:W-:Y:S01]  /*36b0*/  LDSM.16.M88.4 R140, [R199] ;  /* 0x00000000c78c783b */ /* 0x000fe20000000200 */
[C---:B--2---:R-:W-:Y:S03]  /*36c0*/  HMMA.16816.F32 R4, R152.reuse, R48, R56 ;  /* 0x000000309804723c */ /* 0x044fe60000001838 */
[----:B------:R-:W-:Y:S04]  /*36d0*/  LDSM.16.M88.4 R104, [R200] ;  /* 0x00000000c868783b */ /* 0x000fe80000000200 */
[----:B------:R-:W-:Y:S01]  /*36e0*/  LDSM.16.M88.4 R144, [R193+0x3000] ;  /* 0x00300000c190783b */ /* 0x000fe20000000200 */
[C---:B-1----:R-:W-:Y:S03]  /*36f0*/  HMMA.16816.F32 R56, R152.reuse, R44, R60 ;  /* 0x0000002c9838723c */ /* 0x042fe6000000183c */
[----:B------:R-:W-:Y:S04]  /*3700*/  LDSM.16.M88.4 R132, [R193+0x4800] ;  /* 0x00480000c184783b */ /* 0x000fe80000000200 */
[----:B------:R-:W-:Y:S01]  /*3710*/  LDSM.16.M88.4 R136, [R193+0x5000] ;  /* 0x00500000c188783b */ /* 0x000fe20000000200 */
[C---:B------:R-:W-:Y:S03]  /*3720*/  HMMA.16816.F32 R60, R152.reuse, R46, R64 ;  /* 0x0000002e983c723c */ /* 0x040fe60000001840 */
[----:B------:R-:W0:Y:S05]  /*3730*/  LDGDEPBAR ;  /* 0x00000000000079af */ /* 0x000e2a0000000000 */
[C---:B---3--:R-:W-:Y:S08]  /*3740*/  HMMA.16816.F32 R80, R152.reuse, R28, R80 ;  /* 0x0000001c9850723c */ /* 0x048ff00000001850 */
[C---:B------:R-:W-:Y:S08]  /*3750*/  HMMA.16816.F32 R48, R152.reuse, R50, R52 ;  /* 0x000000329830723c */ /* 0x040ff00000001834 */
[C---:B------:R-:W-:Y:S08]  /*3760*/  HMMA.16816.F32 R68, R152.reuse, R32, R68 ;  /* 0x000000209844723c */ /* 0x040ff00000001844 */
[C---:B------:R-:W-:Y:S08]  /*3770*/  HMMA.16816.F32 R76, R152.reuse, R34, R76 ;  /* 0x00000022984c723c */ /* 0x040ff0000000184c */
[C---:B------:R-:W-:Y:S08]  /*3780*/  HMMA.16816.F32 R84, R152.reuse, R30, R84 ;  /* 0x0000001e9854723c */ /* 0x040ff00000001854 */
[C---:B------:R-:W-:Y:S01]  /*3790*/  HMMA.16816.F32 R64, R152.reuse, R24, R36 ;  /* 0x000000189840723c */ /* 0x040fe20000001824 */
[----:B------:R-:W1:Y:S07]  /*37a0*/  LDSM.16.M88.4 R36, [R190+0x2800] ;  /* 0x00280000be24783b */ /* 0x000e6e0000000200 */
[C---:B------:R-:W-:Y:S08]  /*37b0*/  HMMA.16816.F32 R52, R152.reuse, R26, R20 ;  /* 0x0000001a9834723c */ /* 0x040ff00000001814 */
[C---:B-----5:R-:W-:Y:S08]  /*37c0*/  HMMA.16816.F32 R44, R152.reuse, R16, R12 ;  /* 0x00000010982c723c */ /* 0x060ff0000000180c */
[----:B------:R-:W-:Y:S08]  /*37d0*/  HMMA.16816.F32 R32, R152, R18, R8 ;  /* 0x000000129820723c */ /* 0x000ff00000001808 */
[C---:B----4-:R-:W-:Y:S08]  /*37e0*/  HMMA.16816.F32 R28, R164.reuse, R40, R4 ;  /* 0x00000028a41c723c */ /* 0x050ff00000001804 */
[C---:B------:R-:W-:Y:S08]  /*37f0*/  HMMA.16816.F32 R4, R164.reuse, R100, R80 ;  /* 0x00000064a404723c */ /* 0x040ff00000001850 */
[C---:B------:R-:W-:Y:S08]  /*3800*/  HMMA.16816.F32 R24, R164.reuse, R42, R48 ;  /* 0x0000002aa418723c */ /* 0x040ff00000001830 */
[C---:B------:R-:W-:Y:S08]  /*3810*/  HMMA.16816.F32 R12, R164.reuse, R92, R68 ;  /* 0x0000005ca40c723c */ /* 0x040ff00000001844 */
[C---:B------:R-:W-:Y:S01]  /*3820*/  HMMA.16816.F32 R8, R164.reuse, R94, R76 ;  /* 0x0000005ea408723c */ /* 0x040fe2000000184c */
[----:B------:R-:W-:Y:S07]  /*3830*/  LDSM.16.M88.4 R92, [R189+0x5800] ;  /* 0x00580000bd5c783b */ /* 0x000fee0000000200 */
[C---:B------:R-:W-:Y:S01]  /*3840*/  HMMA.16816.F32 R80, R164.reuse, R102, R84 ;  /* 0x00000066a450723c */ /* 0x040fe20000001854 */
[----:B------:R-:W2:Y:S07]  /*3850*/  LDSM.16.M88.4 R84, [R189+0x5000] ;  /* 0x00500000bd54783b */ /* 0x000eae0000000200 */
[C---:B------:R-:W-:Y:S08]  /*3860*/  HMMA.16816.F32 R20, R164.reuse, R72, R56 ;  /* 0x00000048a414723c */ /* 0x040ff00000001838 */
[C---:B------:R-:W-:Y:S08]  /*3870*/  HMMA.16816.F32 R16, R164.reuse, R74, R60 ;  /* 0x0000004aa410723c */ /* 0x040ff0000000183c */
[C---:B------:R-:W-:Y:S08]  /*3880*/  HMMA.16816.F32 R76, R164.reuse, R128, R64 ;  /* 0x00000080a44c723c */ /* 0x040ff00000001840 */
[C---:B------:R-:W-:Y:S01]  /*3890*/  HMMA.16816.F32 R72, R164.reuse, R130, R52 ;  /* 0x00000082a448723c */ /* 0x040fe20000001834 */
[----:B------:R-:W-:Y:S07]  /*38a0*/  LDSM.16.M88.4 R128, [R196] ;  /* 0x00000000c480783b */ /* 0x000fee0000000200 */
[C---:B-1----:R-:W-:Y:S08]  /*38b0*/  HMMA.16816.F32 R68, R164.reuse, R36, R44 ;  /* 0x00000024a444723c */ /* 0x042ff0000000182c */
[----:B------:R-:W-:Y:S01]  /*38c0*/  HMMA.16816.F32 R64, R164, R38, R32 ;  /* 0x00000026a440723c */ /* 0x000fe20000001820 */
[----:B------:R-:W1:Y:S04]  /*38d0*/  LDSM.16.M88.4 R36, [R198] ;  /* 0x00000000c624783b */ /* 0x000e680000000200 */
[----:B------:R-:W3:Y:S03]  /*38e0*/  LDSM.16.M88.4 R32, [R197] ;  /* 0x00000000c520783b */ /* 0x000ee60000000200 */
[C---:B------:R-:W-:Y:S08]  /*38f0*/  HMMA.16816.F32 R60, R168.reuse, R88, R28 ;  /* 0x00000058a83c723c */ /* 0x040ff0000000181c */
[C---:B------:R-:W-:Y:S08]  /*3900*/  HMMA.16816.F32 R56, R168.reuse, R90, R24 ;  /* 0x0000005aa838723c */ /* 0x040ff00000001818 */
[C---:B------:R-:W-:Y:S08]  /*3910*/  HMMA.16816.F32 R44, R168.reuse, R108, R12 ;  /* 0x0000006ca82c723c */ /* 0x040ff0000000180c */
[C---:B------:R-:W-:Y:S08]  /*3920*/  HMMA.16816.F32 R40, R168.reuse, R110, R8 ;  /* 0x0000006ea828723c */ /* 0x040ff00000001808 */
[C---:B------:R-:W-:Y:S08]  /*3930*/  HMMA.16816.F32 R52, R168.reuse, R96, R20 ;  /* 0x00000060a834723c */ /* 0x040ff00000001814 */
[C---:B------:R-:W-:Y:S08]  /*3940*/  HMMA.16816.F32 R48, R168.reuse, R98, R16 ;  /* 0x00000062a830723c */ /* 0x040ff00000001810 */
[C---:B------:R-:W-:Y:S08]  /*3950*/  HMMA.16816.F32 R28, R168.reuse, R116, R4 ;  /* 0x00000074a81c723c */ /* 0x040ff00000001804 */
[C---:B------:R-:W-:Y:S01]  /*3960*/  HMMA.16816.F32 R24, R168.reuse, R118, R80 ;  /* 0x00000076a818723c */ /* 0x040fe20000001850 */
[----:B------:R-:W4:Y:S04]  /*3970*/  LDSM.16.M88.4 R80, [R193+0x3800] ;  /* 0x00380000c150783b */ /* 0x000f280000000200 */
[----:B------:R-:W5:Y:S03]  /*3980*/  LDSM.16.M88.4 R116, [R193+0x4000] ;  /* 0x00400000c174783b */ /* 0x000f660000000200 */
[C---:B--2---:R-:W-:Y:S08]  /*3990*/  HMMA.16816.F32 R20, R168.reuse, R84, R76 ;  /* 0x00000054a814723c */ /* 0x044ff0000000184c */
[C---:B------:R-:W-:Y:S01]  /*39a0*/  HMMA.16816.F32 R16, R168.reuse, R86, R72 ;  /* 0x00000056a810723c */ /* 0x040fe20000001848 */
[----:B------:R-:W-:Y:S07]  /*39b0*/  LDSM.16.M88.4 R84, [R190+0x3000] ;  /* 0x00300000be54783b */ /* 0x000fee0000000200 */
[C---:B------:R-:W-:Y:S08]  /*39c0*/  HMMA.16816.F32 R12, R168.reuse, R92, R68 ;  /* 0x0000005ca80c723c */ /* 0x040ff00000001844 */
[----:B------:R-:W-:Y:S08]  /*39d0*/  HMMA.16816.F32 R8, R168, R94, R64 ;  /* 0x0000005ea808723c */ /* 0x000ff00000001840 */
[C---:B------:R-:W-:Y:S01]  /*39e0*/  HMMA.16816.F32 R4, R172.reuse, R112, R60 ;  /* 0x00000070ac04723c */ /* 0x040fe2000000183c */
[----:B------:R-:W-:Y:S07]  /*39f0*/  LDSM.16.M88.4 R60, [R190+0x3800] ;  /* 0x00380000be3c783b */ /* 0x000fee0000000200 */
[C---:B------:R-:W-:Y:S01]  /*3a00*/  HMMA.16816.F32 R112, R172.reuse, R114, R56 ;  /* 0x00000072ac70723c */ /* 0x040fe20000001838 */
[----:B------:R-:W-:Y:S07]  /*3a10*/  LDSM.16.M88.4 R56, [R190+0x4000] ;  /* 0x00400000be38783b */ /* 0x000fee0000000200 */
[C---:B------:R-:W-:Y:S08]  /*3a20*/  HMMA.16816.F32 R100, R172.reuse, R140, R44 ;  /* 0x0000008cac64723c */ /* 0x040ff0000000182c */
[C---:B------:R-:W-:Y:S01]  /*3a30*/  HMMA.16816.F32 R96, R172.reuse, R142, R40 ;  /* 0x0000008eac60723c */ /* 0x040fe20000001828 */
[----:B------:R-:W2:Y:S07]  /*3a40*/  LDSM.16.M88.4 R140, [R193+0x5800] ;  /* 0x00580000c18c783b */ /* 0x000eae0000000200 */
[C---:B------:R-:W-:Y:S01]  /*3a50*/  HMMA.16816.F32 R108, R172.reuse, R104, R52 ;  /* 0x00000068ac6c723c */ /* 0x040fe20000001834 */
[----:B------:R-:W2:Y:S07]  /*3a60*/  LDSM.16.M88.4 R52, [R190+0x4800] ;  /* 0x00480000be34783b */ /* 0x000eae0000000200 */
[C---:B------:R-:W-:Y:S08]  /*3a70*/  HMMA.16816.F32 R104, R172.reuse, R106, R48 ;  /* 0x0000006aac68723c */ /* 0x040ff00000001830 */
[C---:B-1----:R-:W-:Y:S08]  /*3a80*/  HMMA.16816.F32 R92, R172.reuse, R36, R28 ;  /* 0x00000024ac5c723c */ /* 0x042ff0000000181c */
[C---:B------:R-:W-:Y:S08]  /*3a90*/  HMMA.16816.F32 R88, R172.reuse, R38, R24 ;  /* 0x00000026ac58723c */ /* 0x040ff00000001818 */
[C---:B---3--:R-:W-:Y:S08]  /*3aa0*/  HMMA.16816.F32 R76, R172.reuse, R32, R20 ;  /* 0x00000020ac4c723c */ /* 0x048ff00000001814 */
[C---:B------:R-:W-:Y:S08]  /*3ab0*/  HMMA.16816.F32 R72, R172.reuse, R34, R16 ;  /* 0x00000022ac48723c */ /* 0x040ff00000001810 */
[C---:B------:R-:W-:Y:S08]  /*3ac0*/  HMMA.16816.F32 R68, R172.reuse, R128, R12 ;  /* 0x00000080ac44723c */ /* 0x040ff0000000180c */
[----:B------:R-:W-:Y:S01]  /*3ad0*/  HMMA.16816.F32 R64, R172, R130, R8 ;  /* 0x00000082ac40723c */ /* 0x000fe20000001808 */
[----:B------:R-:W1:Y:S07]  /*3ae0*/  LDSM.16.M88.4 R128, [R190+0x5000] ;  /* 0x00500000be80783b */ /* 0x000e6e0000000200 */
[----:B------:R-:W-:Y:S01]  /*3af0*/  HMMA.16816.F32 R44, R176, R146, R112 ;  /* 0x00000092b02c723c */ /* 0x000fe20000001870 */
[----:B------:R-:W3:Y:S01]  /*3b00*/  LDSM.16.M88.4 R112, [R190+0x5800] ;  /* 0x00580000be70783b */ /* 0x000ee20000000200 */
[----:B------:R-:W-:-:S06]  /*3b10*/  DEPBAR.LE SB0, 0x0 ;  /* 0x000080000000791a */ /* 0x000fcc0000000000 */
        /* <DEDUP_REMOVED lines=8> */
[C---:B------:R-:W-:Y:S08]  /*3ba0*/  HMMA.16816.F32 R12, R176.reuse, R138, R72 ;  /* 0x0000008ab00c723c */ /* 0x040ff00000001848 */
[C---:B--2---:R-:W-:Y:S08]  /*3bb0*/  HMMA.16816.F32 R8, R176.reuse, R140, R68 ;  /* 0x0000008cb008723c */ /* 0x044ff00000001844 */
        /* <DEDUP_REMOVED lines=11> */
[C---:B---3--:R-:W-:Y:S08]  /*3c70*/  HMMA.16816.F32 R72, R180.reuse, R112, R8 ;  /* 0x00000070b448723c */ /* 0x048ff00000001808 */
[----:B------:R-:W-:Y:S01]  /*3c80*/  HMMA.16816.F32 R60, R180, R114, R4 ;  /* 0x00000072b43c723c */ /* 0x000fe20000001804 */
[----:B------:R-:W-:Y:S06]  /*3c90*/  BAR.SYNC.DEFER_BLOCKING 0x0 ;  /* 0x0000000000007b1d */ /* 0x000fec0000010000 */
[----:B------:R-:W-:Y:S01]  /*3ca0*/  @!UPT UIADD3 URZ, URZ, URZ, URZ ;  /* 0x0000003f3f3ff290 */ /* 0x000fe2000fffe03f */
[----:B------:R-:W-:Y:S11]  /*3cb0*/  @!P0 BRA `(.L_x_1884) ;  /* 0x000001c000008947 */ /* 0x000ff60003800000 */
[----:B------:R-:W-:Y:S01]  /*3cc0*/  IADD3 R2, R212, -0x2, RZ ;  /* 0xfffffffed4027810 */ /* 0x000fe20007ffe0ff */
        /* <DEDUP_REMOVED lines=27> */
.L_x_1884:
[----:B------:R-:W-:Y:S05]  /*3e80*/  BSYNC B0 ;  /* 0x0000000000007941 */ /* 0x000fea0003800000 */
.L_x_1883:
        /* <DEDUP_REMOVED lines=31> */
.L_x_1887:
[----:B------:R-:W-:-:S13]  /*4080*/  ISETP.NE.AND P0, PT, R243, 0x1, PT ;  /* 0x00000001f300780c */ /* 0x000fda0003f05270 */
[----:B------:R-:W-:-:S05]  /*4090*/  @P0 IMAD.HI.U32 R10, R4, c[0x0][0x330], RZ ;  /* 0x0000cc00040a0a27 */ /* 0x000fca00078e00ff */
[----:B------:R-:W-:Y:S02]  /*40a0*/  @P0 SHF.R.U32.HI R4, RZ, c[0x0][0x334], R10 ;  /* 0x0000cd00ff040a19 */ /* 0x000fe4000001160a */
.L_x_1888:
[----:B------:R-:W-:Y:S05]  /*40b0*/  BSYNC B0 ;  /* 0x0000000000007941 */ /* 0x000fea0003800000 */
.L_x_1886:
[----:B------:R-:W-:-:S05]  /*40c0*/  IMAD R4, R4, c[0x0][0x32c], R9 ;  /* 0x0000cb0004047a24 */ /* 0x000fca00078e0209 */
[----:B------:R-:W-:Y:S02]  /*40d0*/  IADD3 R10, R4, c[0x0][0x32c], RZ ;  /* 0x0000cb00040a7a10 */ /* 0x000fe40007ffe0ff */
[----:B------:R-:W-:Y:S02]  /*40e0*/  IMNMX R2, R2, R4, !PT ;  /* 0x0000000402027217 */ /* 0x000fe40007800200 */
[----:B------:R-:W-:Y:S02]  /*40f0*/  IMNMX R3, R3, R10, PT ;  /* 0x0000000a03037217 */ /* 0x000fe40003800200 */
.L_x_1885:
[C---:B------:R-:W-:Y:S02]  /*4100*/  ISETP.GE.AND P0, PT, R0.reuse, 0x9, PT ;  /* 0x000000090000780c */ /* 0x040fe40003f06270 */
[----:B------:R-:W-:Y:S02]  /*4110*/  ISETP.GE.AND P4, PT, R0, 0x2, PT ;  /* 0x000000020000780c */ /* 0x000fe40003f86270 */
[----:B------:R-:W-:Y:S02]  /*4120*/  P2R R29, PR, RZ, 0x1 ;  /* 0x00000001ff1d7803 */ /* 0x000fe40000000000 */
[----:B------:R-:W-:-:S02]  /*4130*/  ISETP.GT.AND P0, PT, R2, 0x8, !P0 ;  /* 0x000000080200780c */ /* 0x000fc40004704270 */
[----:B------:R-:W-:Y:S02]  /*4140*/  P2R R30, PR, RZ, 0x10 ;  /* 0x00000010ff1e7803 */ /* 0x000fe40000000000 */
[C---:B------:R-:W-:Y:S02]  /*4150*/  ISETP.LT.OR P0, PT, R3.reuse, 0x9, P0 ;  /* 0x000000090300780c */ /* 0x040fe40000701670 */
        /* <DEDUP_REMOVED lines=126> */
.L_x_1891:
[----:B------:R-:W-:-:S13]  /*4940*/  ISETP.NE.AND P0, PT, R243, 0x1, PT ;  /* 0x00000001f300780c */ /* 0x000fda0003f05270 */
[----:B------:R-:W-:-:S05]  /*4950*/  @P0 IMAD.HI.U32 R4, R3, c[0x0][0x330], RZ ;  /* 0x0000cc0003040a27 */ /* 0x000fca00078e00ff */
[----:B------:R-:W-:Y:S02]  /*4960*/  @P0 SHF.R.U32.HI R3, RZ, c[0x0][0x334], R4 ;  /* 0x0000cd00ff030a19 */ /* 0x000fe40000011604 */
.L_x_1892:
[----:B------:R-:W-:Y:S05]  /*4970*/  BSYNC B0 ;  /* 0x0000000000007941 */ /* 0x000fea0003800000 */
.L_x_1890:
[----:B------:R-:W-:-:S05]  /*4980*/  IMAD R3, R3, c[0x0][0x32c], R9 ;  /* 0x0000cb0003037a24 */ /* 0x000fca00078e0209 */
[----:B------:R-:W-:Y:S02]  /*4990*/  IADD3 R4, R3, c[0x0][0x32c], RZ ;  /* 0x0000cb0003047a10 */ /* 0x000fe40007ffe0ff */
[----:B------:R-:W-:Y:S02]  /*49a0*/  IMNMX R0, R0, R3, !PT ;  /* 0x0000000300007217 */ /* 0x000fe40007800200 */
[----:B------:R-:W-:Y:S02]  /*49b0*/  IMNMX R2, R2, R4, PT ;  /* 0x0000000402027217 */ /* 0x000fe40003800200 */
.L_x_1889:
        /* <DEDUP_REMOVED lines=50> */
[----:B------:R-:W-:Y:S01]  /*4ce0*/  FMNMX.FTZ R3, R163, R3, !PT ;  /* 0x00000003a3037209 */ /* 0x000fe20007810000 */
[----:B------:R-:W-:Y:S01]  /*4cf0*/  LDSM.16.MT88.4 R20, [R188] ;  /* 0x00000000bc14783b */ /* 0x000fe20000004200 */
[----:B------:R-:W-:-:S02]  /*4d00*/  ISETP.GT.AND P0, PT, R0, 0x21, !P0 ;  /* 0x000000210000780c */ /* 0x000fc40004704270 */
[----:B------:R-:W-:Y:S02]  /*4d10*/  FMNMX.FTZ R3, R184, R3, !PT ;  /* 0x00000003b8037209 */ /* 0x000fe40007810000 */
[----:B------:R-:W-:Y:S02]  /*4d20*/  ISETP.LT.OR P0, PT, R2, 0x22, P0 ;  /* 0x000000220200780c */ /* 0x000fe40000701670 */
[C---:B------:R-:W-:Y:S01]  /*4d30*/  ISETP.GT.AND P6, PT, R0.reuse, 0x51, !P6 ;  /* 0x000000510000780c */ /* 0x040fe200077c4270 */
[----:B------:R-:W1:Y:S01]  /*4d40*/  SHFL.BFLY PT, R5, R3, 0x2, 0x1f ;  /* 0x0c401f0003057f89 */ /* 0x000e6200000e0000 */
[----:B------:R-:W-:Y:S02]  /*4d50*/  FSEL R106, R79, -INF , !P0 ;  /* 0xff8000004f6a7808 */ /* 0x000fe40004000000 */
[----:B------:R-:W-:Y:S02]  /*4d60*/  ISETP.NE.AND P0, PT, R19, RZ, PT ;  /* 0x000000ff1300720c */ /* 0x000fe40003f05270 */
[----:B------:R-:W-:-:S02]  /*4d70*/  ISETP.GT.AND P5, PT, R0, 0x58, !P5 ;  /* 0x000000580000780c */ /* 0x000fc40006fa4270 */
[----:B------:R-:W-:Y:S02]  /*4d80*/  ISETP.GT.AND P0, PT, R0, 0x28, !P0 ;  /* 0x000000280000780c */ /* 0x000fe40004704270 */
[C---:B------:R-:W-:Y:S02]  /*4d90*/  ISETP.LT.OR P6, PT, R2.reuse, 0x52, P6 ;  /* 0x000000520200780c */ /* 0x040fe400037c1670 */
[----:B------:R-:W-:Y:S02]  /*4da0*/  ISETP.LT.OR P0, PT, R2, 0x29, P0 ;  /* 0x000000290200780c */ /* 0x000fe40000701670 */
[----:B------:R-:W-:Y:S02]  /*4db0*/  ISETP.GT.AND P4, PT, R0, 0x59, !P4 ;  /* 0x000000590000780c */ /* 0x000fe40006784270 */
[----:B------:R-:W-:Y:S02]  /*4dc0*/  FSEL R105, R58, -INF , !P0 ;  /* 0xff8000003a697808 */ /* 0x000fe40004000000 */
[----:B------:R-:W-:-:S02]  /*4dd0*/  ISETP.NE.AND P0, PT, R18, RZ, PT ;  /* 0x000000ff1200720c */ /* 0x000fc40003f05270 */
[----:B------:R-:W-:Y:S02]  /*4de0*/  FSEL R157, R75, -INF , !P6 ;  /* 0xff8000004b9d7808 */ /* 0x000fe40007000000 */
[----:B------:R-:W-:Y:S02]  /*4df0*/  ISETP.GT.AND P0, PT, R0, 0x29, !P0 ;  /* 0x000000290000780c */ /* 0x000fe40004704270 */
[C---:B------:R-:W-:Y:S02]  /*4e00*/  ISETP.LT.OR P5, PT, R2.reuse, 0x59, P5 ;  /* 0x000000590200780c */ /* 0x040fe40002fa1670 */
[C---:B------:R-:W-:Y:S02]  /*4e10*/  ISETP.LT.OR P0, PT, R2.reuse, 0x2a, P0 ;  /* 0x0000002a0200780c */ /* 0x040fe40000701670 */
[----:B------:R-:W-:Y:S02]  /*4e20*/  ISETP.LT.OR P4, PT, R2, 0x5a, P4 ;  /* 0x0000005a0200780c */ /* 0x000fe40002781670 */
[----:B------:R-:W-:-:S02]  /*4e30*/  FSEL R107, R59, -INF , !P0 ;  /* 0xff8000003b6b7808 */ /* 0x000fc40004000000 */
[----:B------:R-:W-:Y:S02]  /*4e40*/  ISETP.NE.AND P0, PT, R17, RZ, PT ;  /* 0x000000ff1100720c */ /* 0x000fe40003f05270 */
[----:B------:R-:W-:Y:S02]  /*4e50*/  FSEL R160, R62, -INF , !P5 ;  /* 0xff8000003ea07808 */ /* 0x000fe40006800000 */
[----:B------:R-:W-:Y:S02]  /*4e60*/  ISETP.GT.AND P0, PT, R0, 0x30, !P0 ;  /* 0x000000300000780c */ /* 0x000fe40004704270 */
[----:B------:R-:W-:Y:S02]  /*4e70*/  FSEL R159, R63, -INF , !P4 ;  /* 0xff8000003f9f7808 */ /* 0x000fe40006000000 */
[----:B------:R-:W-:Y:S02]  /*4e80*/  ISETP.LT.OR P0, PT, R2, 0x31, P0 ;  /* 0x000000310200780c */ /* 0x000fe40000701670 */
[----:B------:R-:W-:-:S02]  /*4e90*/  IADD3 R212, R212, -0x2, RZ ;  /* 0xfffffffed4d47810 */ /* 0x000fc40007ffe0ff */
        /* <DEDUP_REMOVED lines=76> */
[----:B------:R-:W-:Y:S02]  /*5360*/  LDSM.16.MT88.4 R24, [R207] ;  /* 0x00000000cf18783b */ /* 0x000fe40000004200 */
[----:B------:R2:W-:Y:S01]  /*5370*/  MUFU.EX2 R242, R0 ;  /* 0x0000000000f27308 */ /* 0x0005e20000000800 */
[----:B-1----:R-:W-:Y:S01]  /*5380*/  FMNMX.FTZ R4, R3, R4, !PT ;  /* 0x0000000403047209 */ /* 0x002fe20007810000 */
[--C-:B------:R-:W-:Y:S02]  /*5390*/  FFMA.FTZ R3, R34, c[0x0][0x2d0], -R2.reuse ;  /* 0x0000b40022037a23 */ /* 0x100fe40000010802 */
[----:B--2---:R-:W-:Y:S01]  /*53a0*/  FFMA.FTZ R0, R28, c[0x0][0x2d0], -R2 ;  /* 0x0000b4001c007a23 */ /* 0x004fe20000010802 */
[----:B------:R-:W-:-:S03]  /*53b0*/  FSETP.NEU.FTZ.AND P0, PT, R4, -INF , PT ;  /* 0xff8000000400780b */ /* 0x000fc60003f1d000 */
[----:B------:R-:W-:Y:S01]  /*53c0*/  MUFU.EX2 R239, R3 ;  /* 0x0000000300ef7308 */ /* 0x000fe20000000800 */
[----:B------:R-:W1:Y:S07]  /*53d0*/  LDSM.16.MT88.4 R28, [R188+0x3000] ;  /* 0x00300000bc1c783b */ /* 0x000e6e0000004200 */
[----:B------:R2:W-:Y:S02]  /*53e0*/  MUFU.EX2 R238, R0 ;  /* 0x0000000000ee7308 */ /* 0x0005e40000000800 */
[----:B--2---:R-:W-:-:S06]  /*53f0*/  FFMA.FTZ R0, R32, c[0x0][0x2d0], -R2 ;  /* 0x0000b40020007a23 */ /* 0x004fcc0000010802 */
[----:B------:R2:W3:Y:S02]  /*5400*/  MUFU.EX2 R241, R0 ;  /* 0x0000000000f17308 */ /* 0x0004e40000000800 */
[----:B--2---:R-:W-:Y:S01]  /*5410*/  FMUL.FTZ R0, R4, c[0x0][0x2d0] ;  /* 0x0000b40004007a20 */ /* 0x004fe20000410000 */
[----:B---3--:R-:W-:-:S04]  /*5420*/  F2FP.PACK_AB R10, R239, R241 ;  /* 0x000000f1ef0a723e */ /* 0x008fc800000000ff */
[----:B------:R-:W-:-:S05]  /*5430*/  FSEL R0, R0, RZ, P0 ;  /* 0x000000ff00007208 */ /* 0x000fca0000000000 */
[----:B------:R-:W-:-:S04]  /*5440*/  FFMA.FTZ R3, R6, c[0x0][0x2d0], -R0 ;  /* 0x0000b40006037a23 */ /* 0x000fc80000010800 */
[----:B------:R2:W-:Y:S02]  /*5450*/  MUFU.EX2 R235, R3 ;  /* 0x0000000300eb7308 */ /* 0x0005e40000000800 */
[----:B--2---:R-:W-:-:S06]  /*5460*/  FFMA.FTZ R3, R7, c[0x0][0x2d0], -R0 ;  /* 0x0000b40007037a23 */ /* 0x004fcc0000010800 */
[----:B------:R2:W3:Y:S02]  /*5470*/  MUFU.EX2 R7, R3 ;  /* 0x0000000300077308 */ /* 0x0004e40000000800 */
[----:B--2---:R-:W-:Y:S01]  /*5480*/  FFMA.FTZ R3, R8, c[0x0][0x2d0], -R0 ;  /* 0x0000b40008037a23 */ /* 0x004fe20000010800 */
[----:B------:R-:W-:-:S05]  /*5490*/  F2FP.PACK_AB R8, R238, R242 ;  /* 0x000000f2ee08723e */ /* 0x000fca00000000ff */
[----:B------:R2:W4:Y:S02]  /*54a0*/  MUFU.EX2 R237, R3 ;  /* 0x0000000300ed7308 */ /* 0x0005240000000800 */
[----:B--2---:R-:W-:Y:S01]  /*54b0*/  FFMA.FTZ R3, R9, c[0x0][0x2d0], -R0 ;  /* 0x0000b40009037a23 */ /* 0x004fe20000010800 */
[----:B---3--:R-:W-:Y:S01]  /*54c0*/  F2FP.PACK_AB R9, R7, R235 ;  /* 0x000000eb0709723e */ /* 0x008fe200000000ff */
[----:B------:R-:W-:-:S04]  /*54d0*/  FADD.FTZ R7, R235, R7 ;  /* 0x00000007eb077221 */ /* 0x000fc80000010000 */
[----:B------:R-:W2:Y:S01]  /*54e0*/  MUFU.EX2 R236, R3 ;  /* 0x0000000300ec7308 */ /* 0x000ea20000000800 */
[----:B----4-:R-:W-:Y:S01]  /*54f0*/  FADD.FTZ R7, R237, R7 ;  /* 0x00000007ed077221 */ /* 0x010fe20000010000 */
[C---:B--2---:R-:W-:Y:S01]  /*5500*/  F2FP.PACK_AB R11, R236.reuse, R237 ;  /* 0x000000edec0b723e */ /* 0x044fe200000000ff */
[----:B------:R-:W-:Y:S02]  /*5510*/  FFMA.FTZ R3, R35, c[0x0][0x2d0], -R2 ;  /* 0x0000b40023037a23 */ /* 0x000fe40000010802 */
[----:B------:R-:W-:-:S03]  /*5520*/  FADD.FTZ R7, R236, R7 ;  /* 0x00000007ec077221 */ /* 0x000fc60000010000 */
[----:B------:R2:W-:Y:S01]  /*5530*/  MUFU.EX2 R6, R3 ;  /* 0x0000000300067308 */ /* 0x0005e20000000800 */
[C---:B------:R-:W-:Y:S08]  /*5540*/  HMMA.16816.F32 R44, R8.reuse, R12, RZ ;  /* 0x0000000c082c723c */ /* 0x040ff000000018ff */
[----:B------:R-:W-:Y:S01]  /*5550*/  HMMA.16816.F32 R36, R8, R14, RZ ;  /* 0x0000000e0824723c */ /* 0x000fe200000018ff */
[----:B------:R-:W3:Y:S01]  /*5560*/  LDSM.16.MT88.4 R12, [R191+0x3000] ;  /* 0x00300000bf0c783b */ /* 0x000ee20000004200 */
[----:B--2---:R-:W-:-:S06]  /*5570*/  FFMA.FTZ R3, R64, c[0x0][0x2d0], -R2 ;  /* 0x0000b40040037a23 */ /* 0x004fcc0000010802 */
[C---:B------:R-:W-:Y:S01]  /*5580*/  HMMA.16816.F32 R52, R8.reuse, R20, RZ ;  /* 0x000000140834723c */ /* 0x040fe200000018ff */
[----:B------:R2:W4:Y:S07]  /*5590*/  MUFU.EX2 R233, R3 ;  /* 0x0000000300e97308 */ /* 0x00052e0000000800 */
[C---:B------:R-:W-:Y:S01]  /*55a0*/  HMMA.16816.F32 R60, R8.reuse, R22, RZ ;  /* 0x00000016083c723c */ /* 0x040fe200000018ff */
[----:B------:R-:W5:Y:S07]  /*55b0*/  LDSM.16.MT88.4 R20, [R192+0x3000] ;  /* 0x00300000c014783b */ /* 0x000f6e0000004200 */
[----:B------:R-:W-:Y:S01]  /*55c0*/  HMMA.16816.F32 R48, R8, R16, RZ ;  /* 0x000000100830723c */ /* 0x000fe200000018ff */
[----:B--2---:R-:W-:-:S04]  /*55d0*/  FFMA.FTZ R3, R65, c[0x0][0x2d0], -R2 ;  /* 0x0000b40041037a23 */ /* 0x004fc80000010802 */
[----:B------:R2:W-:Y:S03]  /*55e0*/  MUFU.EX2 R234, R3 ;  /* 0x0000000300ea7308 */ /* 0x0005e60000000800 */
[C---:B------:R-:W-:Y:S01]  /*55f0*/  HMMA.16816.F32 R56, R8.reuse, R18, RZ ;  /* 0x000000120838723c */ /* 0x040fe200000018ff */
[----:B------:R-:W4:Y:S07]  /*5600*/  LDSM.16.MT88.4 R16, [R194+0x3000] ;  /* 0x00300000c210783b */ /* 0x000f2e0000004200 */
[----:B-1----:R-:W-:Y:S01]  /*5610*/  HMMA.16816.F32 R76, R8, R30, RZ ;  /* 0x0000001e084c723c */ /* 0x002fe200000018ff */
[----:B--2---:R-:W-:-:S07]  /*5620*/  FFMA.FTZ R3, R68, c[0x0][0x2d0], -R2 ;  /* 0x0000b40044037a23 */ /* 0x004fce0000010802 */
[C---:B------:R-:W-:Y:S01]  /*5630*/  HMMA.16816.F32 R68, R8.reuse, R28, RZ ;  /* 0x0000001c0844723c */ /* 0x040fe200000018ff */
[----:B------:R-:W1:Y:S01]  /*5640*/  LDSM.16.MT88.4 R28, [R188+0x800] ;  /* 0x00080000bc1c783b */ /* 0x000e620000004200 */
[----:B------:R2:W1:Y:S06]  /*5650*/  MUFU.EX2 R232, R3 ;  /* 0x0000000300e87308 */ /* 0x00046c0000000800 */
[C---:B---3--:R-:W-:Y:S08]  /*5660*/  HMMA.16816.F32 R88, R8.reuse, R12, RZ ;  /* 0x0000000c0858723c */ /* 0x048ff000000018ff */
[----:B------:R-:W-:Y:S01]  /*5670*/  HMMA.16816.F32 R92, R8, R14, RZ ;  /* 0x0000000e085c723c */ /* 0x000fe200000018ff */
[----:B------:R-:W3:Y:S01]  /*5680*/  LDSM.16.MT88.4 R12, [R191+0x800] ;  /* 0x00080000bf0c783b */ /* 0x000ee20000004200 */
[----:B--2---:R-:W-:-:S04]  /*5690*/  FFMA.FTZ R3, R40, c[0x0][0x2d0], -R0 ;  /* 0x0000b40028037a23 */ /* 0x004fc80000010800 */
[----:B------:R2:W-:Y:S02]  /*56a0*/  MUFU.EX2 R231, R3 ;  /* 0x0000000300e77308 */ /* 0x0005e40000000800 */
[C---:B------:R-:W-:Y:S08]  /*56b0*/  HMMA.16816.F32 R32, R8.reuse, R24, RZ ;  /* 0x000000180820723c */ /* 0x040ff000000018ff */
[----:B------:R-:W-:Y:S01]  /*56c0*/  HMMA.16816.F32 R64, R8, R26, RZ ;  /* 0x0000001a0840723c */ /* 0x000fe200000018ff */
[----:B------:R-:W1:Y:S01]  /*56d0*/  LDSM.16.MT88.4 R24, [R192+0x800] ;  /* 0x00080000c018783b */ /* 0x000e620000004200 */
[----:B--2---:R-:W-:-:S06]  /*56e0*/  FFMA.FTZ R3, R42, c[0x0][0x2d0], -R0 ;  /* 0x0000b4002a037a23 */ /* 0x004fcc0000010800 */
[C---:B-----5:R-:W-:Y:S01]  /*56f0*/  HMMA.16816.F32 R80, R8.reuse, R20, RZ ;  /* 0x000000140850723c */ /* 0x060fe200000018ff */
[----:B------:R2:W5:Y:S07]  /*5700*/  MUFU.EX2 R222, R3 ;  /* 0x0000000300de7308 */ /* 0x00056e0000000800 */
[C---:B------:R-:W-:Y:S01]  /*5710*/  HMMA.16816.F32 R84, R8.reuse, R22, RZ ;  /* 0x000000160854723c */ /* 0x040fe200000018ff */
[----:B------:R-:W3:Y:S07]  /*5720*/  LDSM.16.MT88.4 R20, [R194+0x800] ;  /* 0x00080000c214783b */ /* 0x000eee0000004200 */
[----:B----4-:R-:W-:Y:S01]  /*5730*/  HMMA.16816.F32 R96, R8, R16, RZ ;  /* 0x000000100860723c */ /* 0x010fe200000018ff */
[----:B--2---:R-:W-:-:S04]  /*5740*/  FFMA.FTZ R3, R41, c[0x0][0x2d0], -R0 ;  /* 0x0000b40029037a23 */ /* 0x004fc80000010800 */
[----:B------:R2:W-:Y:S03]  /*5750*/  MUFU.EX2 R230, R3 ;  /* 0x0000000300e67308 */ /* 0x0005e60000000800 */
[----:B------:R-:W-:Y:S01]  /*5760*/  HMMA.16816.F32 R100, R8, R18, RZ ;  /* 0x000000120864723c */ /* 0x000fe200000018ff */
[----:B------:R-:W-:Y:S06]  /*5770*/  LDSM.16.MT88.4 R16, [R188+0x3800] ;  /* 0x00380000bc10783b */ /* 0x000fec0000004200 */
[----:B------:R-:W-:-:S02]  /*5780*/  F2FP.PACK_AB R8, R233, R6 ;  /* 0x00000006e908723e */ /* 0x000fc400000000ff */
[----:B-1----:R-:W-:Y:S02]  /*5790*/  F2FP.PACK_AB R10, R232, R234 ;  /* 0x000000eae80a723e */ /* 0x002fe400000000ff */
[----:B-----5:R-:W-:Y:S01]  /*57a0*/  F2FP.PACK_AB R9, R222, R231 ;  /* 0x000000e7de09723e */ /* 0x020fe200000000ff */
        /* <DEDUP_REMOVED lines=19> */
[----:B------:R-:W-:Y:S01]  /*58e0*/  LDSM.16.MT88.4 R32, [R188+0x1000] ;  /* 0x00100000bc20783b */ /* 0x000fe20000004200 */
[----:B-1----:R-:W-:-:S06]  /*58f0*/  FFMA.FTZ R3, R136, c[0x0][0x2d0], -R2 ;  /* 0x0000b40088037a23 */ /* 0x002fcc0000010802 */
[C---:B------:R-:W-:Y:S01]  /*5900*/  HMMA.16816.F32 R44, R8.reuse, R22, R64 ;  /* 0x00000016082c723c */ /* 0x040fe20000001840 */
[----:B------:R-:W1:Y:S01]  /*5910*/  LDSM.16.MT88.4 R20, [R191+0x1000] ;  /* 0x00100000bf14783b */ /* 0x000e620000004200 */
[----:B------:R3:W1:Y:S06]  /*5920*/  MUFU.EX2 R217, R3 ;  /* 0x0000000300d97308 */ /* 0x00066c0000000800 */
        /* <DEDUP_REMOVED lines=44> */
[----:B--2---:R-:W-:Y:S01]  /*5bf0*/  HMMA.16816.F32 R48, R8, R20, R64 ;  /* 0x000000140830723c */ /* 0x004fe20000001840 */
[----:B-1----:R-:W-:-:S04]  /*5c00*/  FFMA.FTZ R3, R137, c[0x0][0x2d0], -R0 ;  /* 0x0000b40089037a23 */ /* 0x002fc80000010800 */
[----:B------:R1:W-:Y:S03]  /*5c10*/  MUFU.EX2 R141, R3 ;  /* 0x00000003008d7308 */ /* 0x0003e60000000800 */
[C---:B------:R-:W-:Y:S01]  /*5c20*/  HMMA.16816.F32 R56, R8.reuse, R22, R76 ;  /* 0x000000160838723c */ /* 0x040fe2000000184c */
[----:B------:R-:W2:Y:S07]  /*5c30*/  LDSM.16.MT88.4 R20, [R191+0x1800] ;  /* 0x00180000bf14783b */ /* 0x000eae0000004200 */
[----:B------:R-:W-:Y:S01]  /*5c40*/  HMMA.16816.F32 R96, R8, R28, R116 ;  /* 0x0000001c0860723c */ /* 0x000fe20000001874 */
[----:B------:R-:W-:Y:S01]  /*5c50*/  LDSM.16.MT88.4 R116, [R188+0x2800] ;  /* 0x00280000bc74783b */ /* 0x000fe20000004200 */
[----:B-1----:R-:W-:-:S06]  /*5c60*/  FFMA.FTZ R3, R139, c[0x0][0x2d0], -R0 ;  /* 0x0000b4008b037a23 */ /* 0x002fcc0000010800 */
[C---:B------:R-:W-:Y:S01]  /*5c70*/  HMMA.16816.F32 R104, R8.reuse, R30, R128 ;  /* 0x0000001e0868723c */ /* 0x040fe20000001880 */
[----:B------:R-:W1:Y:S01]  /*5c80*/  LDSM.16.MT88.4 R28, [R188+0x1800] ;  /* 0x00180000bc1c783b */ /* 0x000e620000004200 */
[----:B------:R3:W2:Y:S06]  /*5c90*/  MUFU.EX2 R139, R3 ;  /* 0x00000003008b7308 */ /* 0x0006ac0000000800 */
[C---:B----4-:R-:W-:Y:S08]  /*5ca0*/  HMMA.16816.F32 R52, R8.reuse, R12, R80 ;  /* 0x0000000c0834723c */ /* 0x050ff00000001850 */
[----:B------:R-:W-:Y:S01]  /*5cb0*/  HMMA.16816.F32 R60, R8, R14, R84 ;  /* 0x0000000e083c723c */ /* 0x000fe20000001854 */
[----:B------:R-:W4:Y:S01]  /*5cc0*/  LDSM.16.MT88.4 R12, [R194+0x1800] ;  /* 0x00180000c20c783b */ /* 0x000f220000004200 */
[----:B---3--:R-:W-:-:S04]  /*5cd0*/  FFMA.FTZ R3, R138, c[0x0][0x2d0], -R0 ;  /* 0x0000b4008a037a23 */ /* 0x008fc80000010800 */
[----:B------:R3:W-:Y:S02]  /*5ce0*/  MUFU.EX2 R137, R3 ;  /* 0x0000000300897308 */ /* 0x0007e40000000800 */
[----:B------:R-:W-:Y:S01]  /*5cf0*/  HMMA.16816.F32 R36, R8, R16, R36 ;  /* 0x000000100824723c */ /* 0x000fe20000001824 */
[----:B------:R-:W1:Y:S06]  /*5d00*/  LDSM.16.MT88.4 R16, [R188+0x4800] ;  /* 0x00480000bc10783b */ /* 0x000e6c0000004200 */
[----:B------:R-:W-:Y:S02]  /*5d10*/  F2FP.PACK_AB R8, R185, R186 ;  /* 0x000000bab908723e */ /* 0x000fe400000000ff */
[----:B-----5:R-:W-:-:S02]  /*5d20*/  F2FP.PACK_AB R10, R142, R143 ;  /* 0x0000008f8e0a723e */ /* 0x020fc400000000ff */
[----:B--2---:R-:W-:Y:S01]  /*5d30*/  F2FP.PACK_AB R9, R139, R141 ;  /* 0x0000008d8b09723e */ /* 0x004fe200000000ff */
[----:B---3--:R-:W-:-:S04]  /*5d40*/  FFMA.FTZ R3, R140, c[0x0][0x2d0], -R0 ;  /* 0x0000b4008c037a23 */ /* 0x008fc80000010800 */
        /* <DEDUP_REMOVED lines=8> */
[C---:B-1----:R-:W-:Y:S08]  /*5dd0*/  HMMA.16816.F32 R112, R8.reuse, R28, R112 ;  /* 0x0000001c0870723c */ /* 0x042ff00000001870 */
[----:B------:R-:W-:Y:S01]  /*5de0*/  HMMA.16816.F32 R100, R8, R30, R100 ;  /* 0x0000001e0864723c */ /* 0x000fe20000001864 */
[----:B------:R-:W1:Y:S01]  /*5df0*/  LDSM.16.MT88.4 R28, [R192+0x4800] ;  /* 0x00480000c01c783b */ /* 0x000e620000004200 */
[----:B--2---:R-:W-:-:S06]  /*5e00*/  FFMA.FTZ R3, R151, c[0x0][0x2d0], -R2 ;  /* 0x0000b40097037a23 */ /* 0x004fcc0000010802 */
[C---:B------:R-:W-:Y:S01]  /*5e10*/  HMMA.16816.F32 R92, R8.reuse, R22, R88 ;  /* 0x00000016085c723c */ /* 0x040fe20000001858 */
[----:B------:R-:W2:Y:S01]  /*5e20*/  LDSM.16.MT88.4 R20, [R191+0x4800] ;  /* 0x00480000bf14783b */ /* 0x000ea20000004200 */
[----:B------:R5:W-:Y:S06]  /*5e30*/  MUFU.EX2 R133, R3 ;  /* 0x0000000300857308 */ /* 0x000bec0000000800 */
[C---:B----4-:R-:W-:Y:S08]  /*5e40*/  HMMA.16816.F32 R84, R8.reuse, R12, R72 ;  /* 0x0000000c0854723c */ /* 0x050ff00000001848 */
[----:B------:R-:W-:Y:S01]  /*5e50*/  HMMA.16816.F32 R88, R8, R14, R68 ;  /* 0x0000000e0858723c */ /* 0x000fe20000001844 */
[----:B------:R-:W4:Y:S01]  /*5e60*/  LDSM.16.MT88.4 R12, [R194+0x4800] ;  /* 0x00480000c20c783b */ /* 0x000f220000004200 */
[----:B-----5:R-:W-:-:S04]  /*5e70*/  FFMA.FTZ R3, R156, c[0x0][0x2d0], -R2 ;  /* 0x0000b4009c037a23 */ /* 0x020fc80000010802 */
[----:B------:R5:W1:Y:S02]  /*5e80*/  MUFU.EX2 R132, R3 ;  /* 0x0000000300847308 */ /* 0x000a640000000800 */
[C---:B------:R-:W-:Y:S08]  /*5e90*/  HMMA.16816.F32 R80, R8.reuse, R16, R36 ;  /* 0x000000100850723c */ /* 0x040ff00000001824 */
[----:B------:R-:W-:Y:S01]  /*5ea0*/  HMMA.16816.F32 R72, R8, R18, R40 ;  /* 0x000000120848723c */ /* 0x000fe20000001828 */
[----:B------:R-:W3:Y:S01]  /*5eb0*/  LDSM.16.MT88.4 R16, [R188+0x2000] ;  /* 0x00200000bc10783b */ /* 0x000ee20000004200 */
[----:B-----5:R-:W-:-:S06]  /*5ec0*/  FFMA.FTZ R3, R145, c[0x0][0x2d0], -R0 ;  /* 0x0000b40091037a23 */ /* 0x020fcc0000010800 */
[C---:B-1----:R-:W-:Y:S01]  /*5ed0*/  HMMA.16816.F32 R36, R8.reuse, R30, R44 ;  /* 0x0000001e0824723c */ /* 0x042fe2000000182c */
[----:B------:R1:W-:Y:S07]  /*5ee0*/  MUFU.EX2 R131, R3 ;  /* 0x0000000300837308 */ /* 0x0003ee0000000800 */
[C---:B--2---:R-:W-:Y:S08]  /*5ef0*/  HMMA.16816.F32 R40, R8.reuse, R20, R48 ;  /* 0x000000140828723c */ /* 0x044ff00000001830 */
[----:B------:R-:W-:Y:S01]  /*5f00*/  HMMA.16816.F32 R104, R8, R26, R104 ;  /* 0x0000001a0868723c */ /* 0x000fe20000001868 */
[----:B------:R-:W-:Y:S01]  /*5f10*/  LDSM.16.MT88.4 R24, [R191+0x2000] ;  /* 0x00200000bf18783b */ /* 0x000fe20000004200 */
[----:B-1----:R-:W-:-:S04]  /*5f20*/  FFMA.FTZ R3, R147, c[0x0][0x2d0], -R0 ;  /* 0x0000b40093037a23 */ /* 0x002fc80000010800 */
[----:B------:R1:W2:Y:S02]  /*5f30*/  MUFU.EX2 R130, R3 ;  /* 0x0000000300827308 */ /* 0x0002a40000000800 */
[C---:B------:R-:W-:Y:S01]  /*5f40*/  HMMA.16816.F32 R32, R8.reuse, R28, R32 ;  /* 0x0000001c0820723c */ /* 0x040fe20000001820 */
[----:B------:R-:W5:Y:S07]  /*5f50*/  LDSM.16.MT88.4 R28, [R192+0x2000] ;  /* 0x00200000c01c783b */ /* 0x000f6e0000004200 */
[----:B------:R-:W-:Y:S01]  /*5f60*/  HMMA.16816.F32 R64, R8, R22, R56 ;  /* 0x000000160840723c */ /* 0x000fe20000001838 */
[----:B------:R-:W-:Y:S01]  /*5f70*/  LDSM.16.MT88.4 R20, [R194+0x2000] ;  /* 0x00200000c214783b */ /* 0x000fe20000004200 */
[----:B-1----:R-:W-:-:S06]  /*5f80*/  FFMA.FTZ R3, R146, c[0x0][0x2d0], -R0 ;  /* 0x0000b40092037a23 */ /* 0x002fcc0000010800 */
[C---:B----4-:R-:W-:Y:S01]  /*5f90*/  HMMA.16816.F32 R48, R8.reuse, R12, R52 ;  /* 0x0000000c0830723c */ /* 0x050fe20000001834 */
[----:B------:R1:W-:Y:S07]  /*5fa0*/  MUFU.EX2 R129, R3 ;  /* 0x0000000300817308 */ /* 0x0003ee0000000800 */
[----:B------:R-:W-:Y:S01]  /*5fb0*/  HMMA.16816.F32 R44, R8, R14, R60 ;  /* 0x0000000e082c723c */ /* 0x000fe2000000183c */
[----:B------:R-:W4:Y:S06]  /*5fc0*/  LDSM.16.MT88.4 R12, [R188+0x5000] ;  /* 0x00500000bc0c783b */ /* 0x000f2c0000004200 */
        /* <DEDUP_REMOVED lines=13> */
[----:B------:R1:W3:Y:S07]  /*60a0*/  MUFU.EX2 R110, R3 ;  /* 0x00000003006e7308 */ /* 0x0002ee0000000800 */
[C---:B------:R-:W-:Y:S01]  /*60b0*/  HMMA.16816.F32 R76, R8.reuse, R24, R96 ;  /* 0x00000018084c723c */ /* 0x040fe20000001860 */
[----:B------:R-:W-:Y:S07]  /*60c0*/  LDSM.16.MT88.4 R96, [R188+0x5800] ;  /* 0x00580000bc60783b */ /* 0x000fee0000004200 */
[----:B------:R-:W-:Y:S01]  /*60d0*/  HMMA.16816.F32 R56, R8, R26, R92 ;  /* 0x0000001a0838723c */ /* 0x000fe2000000185c */
[----:B------:R-:W5:Y:S01]  /*60e0*/  LDSM.16.MT88.4 R24, [R191+0x5000] ;  /* 0x00500000bf18783b */ /* 0x000f620000004200 */
[----:B-1----:R-:W-:-:S02]  /*60f0*/  FFMA.FTZ R3, R163, c[0x0][0x2d0], -R2 ;  /* 0x0000b400a3037a23 */ /* 0x002fc40000010802 */
[----:B------:R-:W-:Y:S02]  /*6100*/  FFMA.FTZ R2, R184, c[0x0][0x2d0], -R2 ;  /* 0x0000b400b8027a23 */ /* 0x000fe40000010802 */
[----:B------:R-:W-:Y:S02]  /*6110*/  MUFU.EX2 R109, R3 ;  /* 0x00000003006d7308 */ /* 0x000fe40000000800 */
[C---:B----4-:R-:W-:Y:S01]  /*6120*/  HMMA.16816.F32 R92, R8.reuse, R12, R80 ;  /* 0x0000000c085c723c */ /* 0x050fe20000001850 */
[----:B------:R-:W-:Y:S07]  /*6130*/  LDSM.16.MT88.4 R80, [R191+0x2800] ;  /* 0x00280000bf50783b */ /* 0x000fee0000004200 */
[C---:B------:R-:W-:Y:S01]  /*6140*/  HMMA.16816.F32 R60, R8.reuse, R14, R72 ;  /* 0x0000000e083c723c */ /* 0x040fe20000001848 */
[----:B------:R-:W1:Y:S04]  /*6150*/  LDSM.16.MT88.4 R12, [R194+0x5000] ;  /* 0x00500000c20c783b */ /* 0x000e680000004200 */
[----:B------:R-:W-:Y:S03]  /*6160*/  LDSM.16.MT88.4 R72, [R192+0x2800] ;  /* 0x00280000c048783b */ /* 0x000fe60000004200 */
[C---:B--2---:R-:W-:Y:S01]  /*6170*/  HMMA.16816.F32 R32, R8.reuse, R16, R32 ;  /* 0x000000100820723c */ /* 0x044fe20000001820 */
[----:B------:R2:W4:Y:S07]  /*6180*/  MUFU.EX2 R17, R2 ;  /* 0x0000000200117308 */ /* 0x00052e0000000800 */
[C---:B------:R-:W-:Y:S08]  /*6190*/  HMMA.16816.F32 R84, R8.reuse, R20, R84 ;  /* 0x000000140854723c */ /* 0x040ff00000001854 */
[C---:B------:R-:W-:Y:S01]  /*61a0*/  HMMA.16816.F32 R28, R8.reuse, R30, R104 ;  /* 0x0000001e081c723c */ /* 0x040fe20000001868 */
[--C-:B--2---:R-:W-:Y:S01]  /*61b0*/  FFMA.FTZ R2, R158, c[0x0][0x2d0], -R0.reuse ;  /* 0x0000b4009e027a23 */ /* 0x104fe20000010800 */
[----:B------:R-:W-:Y:S03]  /*61c0*/  LDSM.16.MT88.4 R104, [R192+0x5800] ;  /* 0x00580000c068783b */ /* 0x000fe60000004200 */
[----:B------:R2:W-:Y:S03]  /*61d0*/  MUFU.EX2 R16, R2 ;  /* 0x0000000200107308 */ /* 0x0005e60000000800 */
[C---:B-----5:R-:W-:Y:S08]  /*61e0*/  HMMA.16816.F32 R40, R8.reuse, R24, R40 ;  /* 0x000000180828723c */ /* 0x060ff00000001828 */
[----:B------:R-:W-:Y:S01]  /*61f0*/  HMMA.16816.F32 R20, R8, R22, R88 ;  /* 0x000000160814723c */ /* 0x000fe20000001858 */
[----:B------:R-:W-:Y:S01]  /*6200*/  LDSM.16.MT88.4 R88, [R194+0x2800] ;  /* 0x00280000c258783b */ /* 0x000fe20000004200 */
[----:B--2---:R-:W-:-:S06]  /*6210*/  FFMA.FTZ R2, R157, c[0x0][0x2d0], -R0 ;  /* 0x0000b4009d027a23 */ /* 0x004fcc0000010800 */
[C---:B------:R-:W-:Y:S01]  /*6220*/  HMMA.16816.F32 R36, R8.reuse, R18, R36 ;  /* 0x000000120824723c */ /* 0x040fe20000001824 */
[----:B------:R2:W5:Y:S07]  /*6230*/  MUFU.EX2 R5, R2 ;  /* 0x0000000200057308 */ /* 0x00056e0000000800 */
[C---:B------:R-:W-:Y:S07]  /*6240*/  HMMA.16816.F32 R24, R8.reuse, R26, R64 ;  /* 0x0000001a0818723c */ /* 0x040fee0000001840 */
[----:B---3--:R-:W-:Y:S01]  /*6250*/  F2FP.PACK_AB R64, R110, R111 ;  /* 0x0000006f6e40723e */ /* 0x008fe200000000ff */
[C---:B-1----:R-:W-:Y:S01]  /*6260*/  HMMA.16816.F32 R48, R8.reuse, R12, R48 ;  /* 0x0000000c0830723c */ /* 0x042fe20000001830 */
[--C-:B--2---:R-:W-:Y:S01]  /*6270*/  FFMA.FTZ R2, R160, c[0x0][0x2d0], -R0.reuse ;  /* 0x0000b400a0027a23 */ /* 0x104fe20000010800 */
[----:B----4-:R-:W-:Y:S01]  /*6280*/  F2FP.PACK_AB R66, R17, R109 ;  /* 0x0000006d1142723e */ /* 0x010fe200000000ff */
[----:B------:R-:W-:Y:S01]  /*6290*/  FFMA.FTZ R0, R159, c[0x0][0x2d0], -R0 ;  /* 0x0000b4009f007a23 */ /* 0x000fe20000010800 */
[----:B-----5:R-:W-:Y:S01]  /*62a0*/  F2FP.PACK_AB R65, R5, R16 ;  /* 0x000000100541723e */ /* 0x020fe200000000ff */
[----:B------:R-:W-:Y:S03]  /*62b0*/  MUFU.EX2 R3, R2 ;  /* 0x0000000200037308 */ /* 0x000fe60000000800 */
[----:B------:R-:W-:Y:S01]  /*62c0*/  HMMA.16816.F32 R44, R8, R14, R44 ;  /* 0x0000000e082c723c */ /* 0x000fe2000000182c */
[----:B------:R-:W1:Y:S04]  /*62d0*/  LDSM.16.MT88.4 R8, [R194+0x5800] ;  /* 0x00580000c208783b */ /* 0x000e680000004200 */
        /* <DEDUP_REMOVED lines=58> */
[----:B------:R1:W-:Y:S03]  /*6680*/  STL [R1], R5 ;  /* 0x0000000501007387 */ /* 0x0003e60000100800 */
        /* <DEDUP_REMOVED lines=21> */
.L_x_1895:
[----:B------:R-:W-:-:S13]  /*67e0*/  ISETP.NE.AND P0, PT, R243, 0x1, PT ;  /* 0x00000001f300780c */ /* 0x000fda0003f05270 */
[----:B------:R-:W-:-:S05]  /*67f0*/  @P0 IMAD.HI.U32 R0, R2, c[0x0][0x330], RZ ;  /* 0x0000cc0002000a27 */ /* 0x000fca00078e00ff */
[----:B------:R-:W-:Y:S02]  /*6800*/  @P0 SHF.R.U32.HI R2, RZ, c[0x0][0x334], R0 ;  /* 0x0000cd00ff020a19 */ /* 0x000fe40000011600 */
.L_x_1896:
[----:B------:R-:W-:Y:S05]  /*6810*/  BSYNC B0 ;  /* 0x0000000000007941 */ /* 0x000fea0003800000 */
.L_x_1894:
[----:B------:R-:W-:-:S05]  /*6820*/  IMAD R2, R2, R243, c[0x0][0x32c] ;  /* 0x0000cb0002027624 */ /* 0x000fca00078e02f3 */
[----:B------:R-:W-:-:S05]  /*6830*/  IMNMX R3, R3, R2, PT ;  /* 0x0000000203037217 */ /* 0x000fca0003800200 */
.L_x_1893:
[----:B-1----:R-:W-:-:S05]  /*6840*/  IMAD.HI R3, R3, 0x2aaaaaab, RZ ;  /* 0x2aaaaaab03037827 */ /* 0x002fca00078e02ff */
        /* <DEDUP_REMOVED lines=9> */
.L_x_1906:
[----:B------:R-:W-:Y:S04]  /*68e0*/  DEPBAR.LE SB0, 0x0 ;  /* 0x000080000000791a */ /* 0x000fe80000000000 */
[----:B------:R-:W-:Y:S01]  /*68f0*/  WARPSYNC 0xffffffff ;  /* 0xffffffff00007948 */ /* 0x000fe20003800000 */
[----:B------:R-:W-:Y:S01]  /*6900*/  BAR.SYNC.DEFER_BLOCKING 0x0 ;  /* 0x0000000000007b1d */ /* 0x000fe20000010000 */
[----:B------:R-:W-:Y:S11]  /*6910*/  ISETP.GT.AND P6, PT, R223, R186, PT ;  /* 0x000000badf00720c */ /* 0x000ff60003fc4270 */
[----:B------:R-:W-:Y:S02]  /*6920*/  @!UPT UIADD3 URZ, URZ, URZ, URZ ;  /* 0x0000003f3f3ff290 */ /* 0x000fe4000fffe03f */
[----:B------:R-:W-:Y:S01]  /*6930*/  @!P6 SHF.R.S32.HI R0, RZ, 0x1f, R186 ;  /* 0x0000001fff00e819 */ /* 0x000fe200000114ba */
[----:B-1----:R-:W-:Y:S02]  /*6940*/  @!P6 IMAD.MOV.U32 R2, RZ, RZ, c[0x0][0x208] ;  /* 0x00008200ff02e624 */ /* 0x002fe400078e00ff */
[----:B------:R-:W-:Y:S02]  /*6950*/  @!P6 IMAD.MOV.U32 R3, RZ, RZ, 0x5 ;  /* 0x00000005ff03e424 */ /* 0x000fe400078e00ff */
[----:B------:R-:W-:Y:S02]  /*6960*/  @!P6 IMAD R0, R0, c[0x0][0x208], RZ ;  /* 0x000082000000ea24 */ /* 0x000fe400078e02ff */
[----:B------:R-:W-:Y:S01]  /*6970*/  @!P6 IMAD.WIDE.U32 R30, R186, c[0x0][0x208], RZ ;  /* 0x00008200ba1eea25 */ /* 0x000fe200078e00ff */
[----:B------:R-:W-:Y:S01]  /*6980*/  @!P6 SHF.L.U64.HI R29, R2, R3, c[0x0][0x20c] ;  /* 0x00008300021de619 */ /* 0x000fe20000010203 */
[----:B------:R-:W1:Y:S02]  /*6990*/  LDSM.16.M88.4 R8, [R189] ;  /* 0x00000000bd08783b */ /* 0x000e640000000200 */
[----:B------:R-:W-:Y:S01]  /*69a0*/  @!P6 IMAD R0, R186, c[0x0][0x20c], R0 ;  /* 0x00008300ba00ea24 */ /* 0x000fe200078e0200 */
[----:B------:R-:W-:Y:S01]  /*69b0*/  ULDC UR4, c[0x0][0x324] ;  /* 0x0000c90000047ab9 */ /* 0x000fe20000000800 */
[----:B------:R-:W-:Y:S01]  /*69c0*/  @!P6 IMAD.SHL.U32 R28, R2, 0x20, RZ ;  /* 0x00000020021ce824 */ /* 0x000fe200078e00ff */
[----:B------:R-:W-:Y:S01]  /*69d0*/  ULOP3.LUT UR4, URZ, UR4, URZ, 0x33, !UPT ;  /* 0x000000043f047292 */ /* 0x000fe2000f8e333f */
[----:B------:R-:W2:Y:S01]  /*69e0*/  LDSM.16.M88.4 R16, [R189+0x800] ;  /* 0x00080000bd10783b */ /* 0x000ea20000000200 */
[----:B------:R-:W-:Y:S02]  /*69f0*/  @!P6 IMAD.IADD R0, R31, 0x1, R0 ;  /* 0x000000011f00e824 */ /* 0x000fe400078e0200 */
[----:B------:R-:W-:Y:S02]  /*6a00*/  @!P6 IMAD.WIDE.U32 R2, R30, 0x60, R28 ;  /* 0x000000601e02e825 */ /* 0x000fe400078e001c */
[----:B------:R-:W3:Y:S02]  /*6a10*/  LDSM.16.M88.4 R24, [R189+0x1000] ;  /* 0x00100000bd18783b */ /* 0x000ee40000000200 */
[----:B------:R-:W-:Y:S01]  /*6a20*/  @!P6 IMAD R46, R0, 0x60, RZ ;  /* 0x00000060002ee824 */ /* 0x000fe200078e02ff */
[-C--:B------:R-:W-:Y:S01]  /*6a30*/  @!P6 IADD3 R31, P4, R224, R2.reuse, RZ ;  /* 0x00000002e01fe210 */ /* 0x080fe20007f9e0ff */
[----:B------:R-:W-:Y:S01]  /*6a40*/  @!P6 IMAD.MOV.U32 R36, RZ, RZ, R224 ;  /* 0x000000ffff24e224 */ /* 0x000fe200078e00e0 */
[----:B------:R-:W4:Y:S01]  /*6a50*/  LDL R214, [R1+0x18] ;  /* 0x0000180001d67983 */ /* 0x000f220000100800 */
[----:B------:R-:W-:Y:S01]  /*6a60*/  @!P6 IMAD.IADD R0, R46, 0x1, R3 ;  /* 0x000000012e00e824 */ /* 0x000fe200078e0203 */
[C---:B------:R-:W-:Y:S01]  /*6a70*/  @!P6 LEA R184, P0, R31.reuse, c[0x0][0x1f8], 0x1 ;  /* 0x00007e001fb8ea11 */ /* 0x040fe200078008ff */
[--C-:B------:R-:W-:Y:S02]  /*6a80*/  @!P6 IMAD.MOV.U32 R37, RZ, RZ, R228.reuse ;  /* 0x000000ffff25e224 */ /* 0x100fe400078e00e4 */
[----:B------:R-:W5:Y:S01]  /*6a90*/  LDSM.16.M88.4 R32, [R189+0x1800] ;  /* 0x00180000bd20783b */ /* 0x000f620000000200 */
[----:B------:R-:W-:Y:S02]  /*6aa0*/  @!P6 IMAD.X R3, R0, 0x1, R228, P4 ;  /* 0x000000010003e824 */ /* 0x000fe400020e06e4 */
[----:B------:R-:W-:Y:S02]  /*6ab0*/  @!P6 IMAD.WIDE.U32 R36, R30, 0x60, R36 ;  /* 0x000000601e24e825 */ /* 0x000fe400078e0024 */
[----:B------:R-:W4:Y:S01]  /*6ac0*/  LDL R212, [R1+0x1c] ;  /* 0x00001c0001d47983 */ /* 0x000f220000100800 */
[----:B------:R-:W-:Y:S01]  /*6ad0*/  @!P6 LEA.HI.X R185, R31, c[0x0][0x1fc], R3, 0x1, P0 ;  /* 0x00007f001fb9ea11 */ /* 0x000fe200000f0c03 */
[----:B------:R-:W-:Y:S01]  /*6ae0*/  @!P6 IMAD.IADD R37, R37, 0x1, R46 ;  /* 0x000000012525e824 */ /* 0x000fe200078e022e */
[-C--:B------:R-:W-:Y:S01]  /*6af0*/  @!P6 IADD3 R39, P0, R28, R2.reuse, RZ ;  /* 0x000000021c27e210 */ /* 0x080fe20007f1e0ff */
[----:B------:R-:W-:Y:S01]  /*6b00*/  @!P6 IMAD.SHL.U32 R47, R36, 0x2, RZ ;  /* 0x00000002242fe824 */ /* 0x000fe200078e00ff */
[----:B------:R-:W3:Y:S01]  /*6b10*/  LDSM.16.M88.4 R40, [R189+0x2000] ;  /* 0x00200000bd28783b */ /* 0x000ee20000000200 */
[----:B------:R-:W-:Y:S04]  /*6b20*/  @!P6 IADD3 R3, P4, R224, 0x40, RZ ;  /* 0x00000040e003e810 */ /* 0x000fe80007f9e0ff */
[----:B------:R-:W4:Y:S01]  /*6b30*/  LDL R187, [R1+0x10] ;  /* 0x0000100001bb7983 */ /* 0x000f220000100800 */
[----:B------:R-:W-:Y:S01]  /*6b40*/  @!P6 IADD3 R45, P5, R3, R2, RZ ;  /* 0x00000002032de210 */ /* 0x000fe20007fbe0ff */
[C---:B------:R-:W-:Y:S02]  /*6b50*/  @!P6 IMAD.X R2, R0.reuse, 0x1, R29, P0 ;  /* 0x000000010002e824 */ /* 0x040fe400000e061d */
[----:B------:R-:W-:Y:S01]  /*6b60*/  @!P6 IMAD.X R38, RZ, RZ, R228, P4 ;  /* 0x000000ffff26e224 */ /* 0x000fe200020e06e4 */
[C---:B-1----:R-:W-:Y:S01]  /*6b70*/  HMMA.16816.F32 R4, R120.reuse, R8, RZ ;  /* 0x000000087804723c */ /* 0x042fe200000018ff */
[----:B------:R-:W1:Y:S02]  /*6b80*/  LDSM.16.M88.4 R48, [R189+0x2800] ;  /* 0x00280000bd30783b */ /* 0x000e640000000200 */
[C---:B------:R-:W-:Y:S02]  /*6b90*/  @!P6 IADD3 R44, P4, R39.reuse, R3, RZ ;  /* 0x00000003272ce210 */ /* 0x040fe40007f9e0ff */
[----:B------:R-:W-:Y:S01]  /*6ba0*/  @!P6 IADD3 R3, P0, R39, R224, RZ ;  /* 0x000000e02703e210 */ /* 0x000fe20007f1e0ff */
[----:B------:R-:W1:Y:S01]  /*6bb0*/  LDSM.16.M88.4 R128, [R195] ;  /* 0x00000000c380783b */ /* 0x000e620000000200 */
[--C-:B------:R-:W-:Y:S01]  /*6bc0*/  @!P6 IMAD.X R39, R0, 0x1, R38.reuse, P5 ;  /* 0x000000010027e824 */ /* 0x100fe200028e0626 */
[C---:B------:R-:W-:Y:S01]  /*6bd0*/  HMMA.16816.F32 R8, R120.reuse, R10, RZ ;  /* 0x0000000a7808723c */ /* 0x040fe200000018ff */
[C---:B------:R-:W-:Y:S02]  /*6be0*/  @!P6 LEA R160, P5, R45.reuse, c[0x0][0x1f8], 0x1 ;  /* 0x00007e002da0ea11 */ /* 0x040fe400078a08ff */
[----:B------:R-:W1:Y:S01]  /*6bf0*/  LDSM.16.M88.4 R132, [R206] ;  /* 0x00000000ce84783b */ /* 0x000e620000000200 */
[C---:B------:R-:W-:Y:S01]  /*6c00*/  @!P6 IMAD.X R38, R2.reuse, 0x1, R38, P4 ;  /* 0x000000010226e824 */ /* 0x040fe200020e0626 */
[----:B------:R-:W-:Y:S01]  /*6c10*/  @!P6 LEA.HI.X R161, R45, c[0x0][0x1fc], R39, 0x1, P5 ;  /* 0x00007f002da1ea11 */ /* 0x000fe200028f0c27 */
[----:B------:R-:W-:Y:S01]  /*6c20*/  @!P6 IMAD.X R2, R2, 0x1, R228, P0 ;  /* 0x000000010202e824 */ /* 0x000fe200000e06e4 */
[C---:B------:R-:W-:Y:S01]  /*6c30*/  @!P6 LEA R158, P0, R44.reuse, c[0x0][0x1f8], 0x1 ;  /* 0x00007e002c9eea11 */ /* 0x040fe200078008ff */
[C---:B--2---:R-:W-:Y:S01]  /*6c40*/  HMMA.16816.F32 R12, R120.reuse, R16, RZ ;  /* 0x00000010780c723c */ /* 0x044fe200000018ff */
[----:B------:R-:W2:Y:S03]  /*6c50*/  LDSM.16.M88.4 R136, [R205] ;  /* 0x00000000cd88783b */ /* 0x000ea60000000200 */
[----:B------:R-:W-:Y:S02]  /*6c60*/  @!P6 LEA.HI.X R159, R44, c[0x0][0x1fc], R38, 0x1, P0 ;  /* 0x00007f002c9fea11 */ /* 0x000fe400000f0c26 */
[----:B------:R-:W1:Y:S01]  /*6c70*/  LDSM.16.M88.4 R140, [R204] ;  /* 0x00000000cc8c783b */ /* 0x000e620000000200 */
[C---:B------:R-:W-:Y:S01]  /*6c80*/  @!P6 LEA R162, P4, R3.reuse, c[0x0][0x1f8], 0x1 ;  /* 0x00007e0003a2ea11 */ /* 0x040fe200078808ff */
[C---:B------:R-:W-:Y:S01]  /*6c90*/  HMMA.16816.F32 R16, R120.reuse, R18, RZ ;  /* 0x000000127810723c */ /* 0x040fe200000018ff */
[----:B------:R-:W-:Y:S02]  /*6ca0*/  @!P6 ISETP.GE.AND P0, PT, R246, c[0x0][0x1d4], PT ;  /* 0x00007500f600ea0c */ /* 0x000fe40003f06270 */
[----:B------:R-:W1:Y:S01]  /*6cb0*/  LDSM.16.M88.4 R144, [R203] ;  /* 0x00000000cb90783b */ /* 0x000e620000000200 */
[----:B------:R-:W-:Y:S02]  /*6cc0*/  @!P6 LEA.HI.X R163, R3, c[0x0][0x1fc], R2, 0x1, P4 ;  /* 0x00007f0003a3ea11 */ /* 0x000fe400020f0c02 */
[C---:B------:R-:W-:Y:S02]  /*6cd0*/  @!P6 IADD3 R2, P4, R47.reuse, c[0x0][0x1f8], RZ ;  /* 0x00007e002f02ea10 */ /* 0x040fe40007f9e0ff */
[C---:B---3--:R-:W-:Y:S01]  /*6ce0*/  HMMA.16816.F32 R20, R120.reuse, R24, RZ ;  /* 0x000000187814723c */ /* 0x048fe200000018ff */
[----:B------:R-:W3:Y:S03]  /*6cf0*/  LDSM.16.M88.4 R148, [R202] ;  /* 0x00000000ca94783b */ /* 0x000ee60000000200 */
[----:B------:R-:W-:Y:S04]  /*6d00*/  @!P6 SHF.L.U64.HI R0, R36, 0x1, R37 ;  /* 0x000000012400e819 */ /* 0x000fe80000010225 */
[C---:B------:R-:W-:Y:S01]  /*6d10*/  HMMA.16816.F32 R24, R120.reuse, R26, RZ ;  /* 0x0000001a7818723c */ /* 0x040fe200000018ff */
[----:B------:R-:W-:Y:S05]  /*6d20*/  @!P6 IADD3.X R3, R0, c[0x0][0x1fc], RZ, P4, !PT ;  /* 0x00007f000003ea10 */ /* 0x000fea00027fe4ff */
[----:B------:R-:W-:Y:S01]  /*6d30*/  @!PT LDS RZ, [RZ] ;  /* 0x00000000fffff984 */ /* 0x000fe20000000800 */
[----:B------:R-:W-:Y:S01]  /*6d40*/  @!PT LDS RZ, [RZ] ;  /* 0x00000000fffff984 */ /* 0x000fe20000000800 */
[----:B------:R-:W-:Y:S01]  /*6d50*/  @!PT LDS RZ, [RZ] ;  /* 0x00000000fffff984 */ /* 0x000fe20000000800 */
[----:B------:R1:W-:Y:S02]  /*6d60*/  @!P6 LDGSTS.E.BYPASS.LTC128B.128 [R213+0x100], [R2.64], !P0 ;  /* 0x0010000002d5efae */ /* 0x0003e4000c101d48 */
[C---:B-----5:R-:W-:Y:S08]  /*6d70*/  HMMA.16816.F32 R28, R120.reuse, R32, RZ ;  /* 0x00000020781c723c */ /* 0x060ff000000018ff */
[C---:B------:R-:W-:Y:S08]  /*6d80*/  HMMA.16816.F32 R32, R120.reuse, R34, RZ ;  /* 0x000000227820723c */ /* 0x040ff000000018ff */
[C---:B------:R-:W-:Y:S07]  /*6d90*/  HMMA.16816.F32 R36, R120.reuse, R40, RZ ;  /* 0x000000287824723c */ /* 0x040fee00000018ff */
[----:B------:R-:W-:Y:S05]  /*6da0*/  @!P6 IADD3 R40, P5, R47, 0x80, RZ ;  /* 0x000000802f28e810 */ /* 0x000fea0007fbe0ff */
[----:B------:R-:W-:Y:S02]  /*6db0*/  @!P6 IADD3 R156, P4, R40, c[0x0][0x1f8], RZ ;  /* 0x00007e00289cea10 */ /* 0x000fe40007f9e0ff */
[C---:B------:R-:W-:Y:S02]  /*6dc0*/  HMMA.16816.F32 R40, R120.reuse, R42, RZ ;  /* 0x0000002a7828723c */ /* 0x040fe400000018ff */
[----:B------:R-:W-:Y:S05]  /*6dd0*/  @!P6 IADD3.X R157, RZ, c[0x0][0x1fc], R0, P4, P5 ;  /* 0x00007f00ff9dea10 */ /* 0x000fea00027ea400 */
[----:B------:R5:W-:Y:S01]  /*6de0*/  @!P6 LDGSTS.E.BYPASS.LTC128B.128 [R213+0x3100], [R156.64], !P3 ;  /* 0x031000009cd5efae */ /* 0x000be2000d901d48 */
[C---:B-1----:R-:W-:Y:S04]  /*6df0*/  HMMA.16816.F32 R44, R120.reuse, R48, RZ ;  /* 0x00000030782c723c */ /* 0x042fe800000018ff */
[----:B------:R1:W-:Y:S04]  /*6e00*/  @!P6 LDGSTS.E.BYPASS.LTC128B.128 [R213+0x1100], [R184.64], !P0 ;  /* 0x01100000b8d5efae */ /* 0x0003e8000c101d48 */
[----:B------:R-:W-:Y:S01]  /*6e10*/  HMMA.16816.F32 R48, R120, R50, RZ ;  /* 0x000000327830723c */ /* 0x000fe200000018ff */
[----:B------:R1:W-:Y:S05]  /*6e20*/  @!P6 LDGSTS.E.BYPASS.LTC128B.128 [R213+0x4100], [R160.64], !P3 ;  /* 0x04100000a0d5efae */ /* 0x0003ea000d901d48 */
[----:B------:R1:W-:Y:S02]  /*6e30*/  @!P6 LDGSTS.E.BYPASS.LTC128B.128 [R213+0x2100], [R162.64], !P0 ;  /* 0x02100000a2d5efae */ /* 0x0003e4000c101d48 */
[C---:B------:R-:W-:Y:S03]  /*6e40*/  HMMA.16816.F32 R4, R124.reuse, R128, R4 ;  /* 0x000000807c04723c */ /* 0x040fe60000001804 */
[----:B------:R5:W-:Y:S02]  /*6e50*/  @!P6 LDGSTS.E.BYPASS.LTC128B.128 [R213+0x5100], [R158.64], !P3 ;  /* 0x051000009ed5efae */ /* 0x000be4000d901d48 */
[C---:B------:R-:W-:Y:S03]  /*6e60*/  ISETP.GT.AND P6, PT, R186.reuse, R223, PT ;  /* 0x000000dfba00720c */ /* 0x040fe60003fc4270 */
[C---:B------:R-:W-:Y:S01]  /*6e70*/  HMMA.16816.F32 R8, R124.reuse, R130, R8 ;  /* 0x000000827c08723c */ /* 0x040fe20000001808 */
[----:B------:R-:W-:Y:S05]  /*6e80*/  LDSM.16.M88.4 R128, [R193+0x1000] ;  /* 0x00100000c180783b */ /* 0x000fea0000000200 */
[----:B------:R-:W0:Y:S02]  /*6e90*/  LDGDEPBAR ;  /* 0x00000000000079af */ /* 0x000e240000000000 */
[C---:B------:R-:W-:Y:S04]  /*6ea0*/  HMMA.16816.F32 R12, R124.reuse, R132, R12 ;  /* 0x000000847c0c723c */ /* 0x040fe8000000180c */
[----:B------:R-:W-:Y:S01]  /*6eb0*/  @P6 IADD3 R0, R186, -0x1, RZ ;  /* 0xffffffffba006810 */ /* 0x000fe20007ffe0ff */
[----:B------:R-:W-:Y:S02]  /*6ec0*/  @P6 IMAD.MOV.U32 R3, RZ, RZ, c[0x0][0x1e0] ;  /* 0x00007800ff036624 */ /* 0x000fe400078e00ff */
[----:B------:R-:W-:Y:S01]  /*6ed0*/  @P6 IMAD.MOV.U32 R108, RZ, RZ, 0x5 ;  /* 0x00000005ff6c6424 */ /* 0x000fe200078e00ff */
[C---:B------:R-:W-:Y:S01]  /*6ee0*/  HMMA.16816.F32 R16, R124.reuse, R134, R16 ;  /* 0x000000867c10723c */ /* 0x040fe20000001810 */
[----:B-1----:R-:W-:Y:S03]  /*6ef0*/  LDSM.16.M88.4 R160, [R193+0x800] ;  /* 0x00080000c1a0783b */ /* 0x002fe60000000200 */
[----:B------:R-:W-:Y:S02]  /*6f00*/  @P6 SHF.R.S32.HI R2, RZ, 0x1f, R0 ;  /* 0x0000001fff026819 */ /* 0x000fe40000011400 */
[----:B-----5:R-:W1:Y:S02]  /*6f10*/  LDSM.16.M88.4 R156, [R193] ;  /* 0x00000000c19c783b */ /* 0x020e640000000200 */
[C---:B--2---:R-:W-:Y:S03]  /*6f20*/  HMMA.16816.F32 R20, R124.reuse, R136, R20 ;  /* 0x000000887c14723c */ /* 0x044fe60000001814 */
[----:B------:R-:W2:Y:S01]  /*6f30*/  LDSM.16.M88.4 R132, [R193+0x1800] ;  /* 0x00180000c184783b */ /* 0x000ea20000000200 */
[----:B------:R-:W-:Y:S04]  /*6f40*/  @P6 IMAD R2, R2, c[0x0][0x1e0], RZ ;  /* 0x0000780002026a24 */ /* 0x000fe800078e02ff */
[C---:B------:R-:W-:Y:S01]  /*6f50*/  HMMA.16816.F32 R24, R124.reuse, R138, R24 ;  /* 0x0000008a7c18723c */ /* 0x040fe20000001818 */
[----:B------:R-:W5:Y:S03]  /*6f60*/  LDSM.16.M88.4 R136, [R193+0x2000] ;  /* 0x00200000c188783b */ /* 0x000f660000000200 */
[C---:B------:R-:W-:Y:S04]  /*6f70*/  @P6 IMAD R2, R0.reuse, c[0x0][0x1e4], R2 ;  /* 0x0000790000026a24 */ /* 0x040fe800078e0202 */
[C---:B------:R-:W-:Y:S08]  /*6f80*/  HMMA.16816.F32 R28, R124.reuse, R140, R28 ;  /* 0x0000008c7c1c723c */ /* 0x040ff0000000181c */
[C---:B------:R-:W-:Y:S01]  /*6f90*/  HMMA.16816.F32 R32, R124.reuse, R142, R32 ;  /* 0x0000008e7c20723c */ /* 0x040fe20000001820 */
[----:B------:R-:W2:Y:S07]  /*6fa0*/  LDSM.16.M88.4 R140, [R193+0x2800] ;  /* 0x00280000c18c783b */ /* 0x000eae0000000200 */
[C---:B------:R-:W-:Y:S08]  /*6fb0*/  HMMA.16816.F32 R36, R124.reuse, R144, R36 ;  /* 0x000000907c24723c */ /* 0x040ff00000001824 */
[C---:B------:R-:W-:Y:S01]  /*6fc0*/  HMMA.16816.F32 R40, R124.reuse, R146, R40 ;  /* 0x000000927c28723c */ /* 0x040fe20000001828 */
[----:B------:R-:W2:Y:S07]  /*6fd0*/  LDSM.16.M88.4 R144, [R190] ;  /* 0x00000000be90783b */ /* 0x000eae0000000200 */
[C---:B---3--:R-:W-:Y:S08]  /*6fe0*/  HMMA.16816.F32 R44, R124.reuse, R148, R44 ;  /* 0x000000947c2c723c */ /* 0x048ff0000000182c */
[----:B------:R-:W-:Y:S01]  /*6ff0*/  HMMA.16816.F32 R48, R124, R150, R48 ;  /* 0x000000967c30723c */ /* 0x000fe20000001830 */
[----:B------:R-:W-:Y:S07]  /*7000*/  LDSM.16.M88.4 R148, [R190+0x1000] ;  /* 0x00100000be94783b */ /* 0x000fee0000000200 */
        /* <DEDUP_REMOVED lines=8> */
[----:B------:R-:W1:Y:S07]  /*7090*/  LDSM.16.M88.4 R128, [R190+0x800] ;  /* 0x00080000be80783b */ /* 0x000e6e0000000200 */
[C---:B--2---:R-:W-:Y:S08]  /*70a0*/  HMMA.16816.F32 R28, R152.reuse, R132, R28 ;  /* 0x00000084981c723c */ /* 0x044ff0000000181c */
[C---:B------:R-:W-:Y:S01]  /*70b0*/  HMMA.16816.F32 R32, R152.reuse, R134, R32 ;  /* 0x000000869820723c */ /* 0x040fe20000001820 */
[----:B------:R-:W2:Y:S07]  /*70c0*/  LDSM.16.M88.4 R132, [R190+0x1800] ;  /* 0x00180000be84783b */ /* 0x000eae0000000200 */
[C---:B-----5:R-:W-:Y:S08]  /*70d0*/  HMMA.16816.F32 R36, R152.reuse, R136, R36 ;  /* 0x000000889824723c */ /* 0x060ff00000001824 */
[C---:B------:R-:W-:Y:S01]  /*70e0*/  HMMA.16816.F32 R40, R152.reuse, R138, R40 ;  /* 0x0000008a9828723c */ /* 0x040fe20000001828 */
[----:B------:R-:W3:Y:S07]  /*70f0*/  LDSM.16.M88.4 R136, [R190+0x2000] ;  /* 0x00200000be88783b */ /* 0x000eee0000000200 */
[C---:B------:R-:W-:Y:S08]  /*7100*/  HMMA.16816.F32 R44, R152.reuse, R140, R44 ;  /* 0x0000008c982c723c */ /* 0x040ff0000000182c */
[----:B------:R-:W-:Y:S01]  /*7110*/  HMMA.16816.F32 R48, R152, R142, R48 ;  /* 0x0000008e9830723c */ /* 0x000fe20000001830 */
[----:B------:R-:W5:Y:S07]  /*7120*/  LDSM.16.M88.4 R140, [R189+0x3800] ;  /* 0x00380000bd8c783b */ /* 0x000f6e0000000200 */
[C---:B------:R-:W-:Y:S08]  /*7130*/  HMMA.16816.F32 R4, R164.reuse, R144, R4 ;  /* 0x00000090a404723c */ /* 0x040ff00000001804 */
[C---:B------:R-:W-:Y:S01]  /*7140*/  HMMA.16816.F32 R8, R164.reuse, R146, R8 ;  /* 0x00000092a408723c */ /* 0x040fe20000001808 */
[----:B------:R-:W-:Y:S07]  /*7150*/  LDSM.16.M88.4 R144, [R189+0x4800] ;  /* 0x00480000bd90783b */ /* 0x000fee0000000200 */
[C---:B-1----:R-:W-:Y:S08]  /*7160*/  HMMA.16816.F32 R12, R164.reuse, R128, R12 ;  /* 0x00000080a40c723c */ /* 0x042ff0000000180c */
[C---:B------:R-:W-:Y:S01]  /*7170*/  HMMA.16816.F32 R16, R164.reuse, R130, R16 ;  /* 0x00000082a410723c */ /* 0x040fe20000001810 */
[----:B------:R-:W1:Y:S07]  /*7180*/  LDSM.16.M88.4 R128, [R189+0x4000] ;  /* 0x00400000bd80783b */ /* 0x000e6e0000000200 */
[C---:B------:R-:W-:Y:S08]  /*7190*/  HMMA.16816.F32 R20, R164.reuse, R148, R20 ;  /* 0x00000094a414723c */ /* 0x040ff00000001814 */
[C---:B------:R-:W-:Y:S01]  /*71a0*/  HMMA.16816.F32 R24, R164.reuse, R150, R24 ;  /* 0x00000096a418723c */ /* 0x040fe20000001818 */
[----:B------:R-:W1:Y:S07]  /*71b0*/  LDSM.16.M88.4 R148, [R189+0x5000] ;  /* 0x00500000bd94783b */ /* 0x000e6e0000000200 */
[C---:B--2---:R-:W-:Y:S08]  /*71c0*/  HMMA.16816.F32 R28, R164.reuse, R132, R28 ;  /* 0x00000084a41c723c */ /* 0x044ff0000000181c */
[C---:B------:R-:W-:Y:S01]  /*71d0*/  HMMA.16816.F32 R32, R164.reuse, R134, R32 ;  /* 0x00000086a420723c */ /* 0x040fe20000001820 */
[----:B------:R-:W2:Y:S07]  /*71e0*/  LDSM.16.M88.4 R132, [R189+0x5800] ;  /* 0x00580000bd84783b */ /* 0x000eae0000000200 */
[C---:B---3--:R-:W-:Y:S08]  /*71f0*/  HMMA.16816.F32 R36, R164.reuse, R136, R36 ;  /* 0x00000088a424723c */ /* 0x048ff00000001824 */
[C---:B------:R-:W-:Y:S01]  /*7200*/  HMMA.16816.F32 R40, R164.reuse, R138, R40 ;  /* 0x0000008aa428723c */ /* 0x040fe20000001828 */
[----:B------:R-:W3:Y:S07]  /*7210*/  LDSM.16.M88.4 R136, [R201] ;  /* 0x00000000c988783b */ /* 0x000eee0000000200 */
[C---:B------:R-:W-:Y:S08]  /*7220*/  HMMA.16816.F32 R44, R164.reuse, R156, R44 ;  /* 0x0000009ca42c723c */ /* 0x040ff0000000182c */
[----:B------:R-:W-:Y:S01]  /*7230*/  HMMA.16816.F32 R48, R164, R158, R48 ;  /* 0x0000009ea430723c */ /* 0x000fe20000001830 */
[----:B------:R-:W2:Y:S07]  /*7240*/  LDSM.16.M88.4 R156, [R200] ;  /* 0x00000000c89c783b */ /* 0x000eae0000000200 */
[C---:B------:R-:W-:Y:S08]  /*7250*/  HMMA.16816.F32 R4, R168.reuse, R160, R4 ;  /* 0x000000a0a804723c */ /* 0x040ff00000001804 */
[C---:B------:R-:W-:Y:S01]  /*7260*/  HMMA.16816.F32 R8, R168.reuse, R162, R8 ;  /* 0x000000a2a808723c */ /* 0x040fe20000001808 */
[----:B------:R-:W-:Y:S07]  /*7270*/  LDSM.16.M88.4 R160, [R193+0x5800] ;  /* 0x00580000c1a0783b */ /* 0x000fee0000000200 */
        /* <DEDUP_REMOVED lines=11> */
[----:B------:R-:W-:Y:S07]  /*7330*/  LDSM.16.M88.4 R148, [R193+0x3800] ;  /* 0x00380000c194783b */ /* 0x000fee0000000200 */
[C---:B--2---:R-:W-:Y:S08]  /*7340*/  HMMA.16816.F32 R44, R168.reuse, R132, R44 ;  /* 0x00000084a82c723c */ /* 0x044ff0000000182c */
[----:B------:R-:W-:Y:S01]  /*7350*/  HMMA.16816.F32 R48, R168, R134, R48 ;  /* 0x00000086a830723c */ /* 0x000fe20000001830 */
[----:B------:R-:W2:Y:S07]  /*7360*/  LDSM.16.M88.4 R132, [R196] ;  /* 0x00000000c484783b */ /* 0x000eae0000000200 */
[C---:B---3--:R-:W-:Y:S08]  /*7370*/  HMMA.16816.F32 R4, R172.reuse, R136, R4 ;  /* 0x00000088ac04723c */ /* 0x048ff00000001804 */
[C---:B------:R-:W-:Y:S01]  /*7380*/  HMMA.16816.F32 R8, R172.reuse, R138, R8 ;  /* 0x0000008aac08723c */ /* 0x040fe20000001808 */
[----:B------:R-:W3:Y:S07]  /*7390*/  LDSM.16.M88.4 R136, [R193+0x3000] ;  /* 0x00300000c188783b */ /* 0x000eee0000000200 */
        /* <DEDUP_REMOVED lines=17> */
[----:B------:R-:W-:Y:S07]  /*74b0*/  LDSM.16.M88.4 R136, [R190+0x4800] ;  /* 0x00480000be88783b */ /* 0x000fee0000000200 */
[C---:B------:R-:W-:Y:S08]  /*74c0*/  HMMA.16816.F32 R12, R176.reuse, R148, R12 ;  /* 0x00000094b00c723c */ /* 0x040ff0000000180c */
[C---:B------:R-:W-:Y:S08]  /*74d0*/  HMMA.16816.F32 R16, R176.reuse, R150, R16 ;  /* 0x00000096b010723c */ /* 0x040ff00000001810 */
[C---:B-----5:R-:W-:Y:S07]  /*74e0*/  HMMA.16816.F32 R20, R176.reuse, R140, R20 ;  /* 0x0000008cb014723c */ /* 0x060fee0000001814 */
[C---:B------:R-:W-:Y:S01]  /*74f0*/  @P6 SHF.L.U64.HI R141, R3.reuse, R108, c[0x0][0x1e4] ;  /* 0x00007900038d6619 */ /* 0x040fe2000001026c */
[C---:B------:R-:W-:Y:S04]  /*7500*/  HMMA.16816.F32 R24, R176.reuse, R142, R24 ;  /* 0x0000008eb018723c */ /* 0x040fe80000001818 */
[----:B------:R-:W-:Y:S03]  /*7510*/  @P6 IMAD.SHL.U32 R140, R3, 0x20, RZ ;  /* 0x00000020038c6824 */ /* 0x000fe600078e00ff */
[----:B------:R-:W-:Y:S01]  /*7520*/  @P6 IMAD.WIDE.U32 R142, R0, c[0x0][0x1e0], RZ ;  /* 0x00007800008e6a25 */ /* 0x000fe200078e00ff */
[C---:B-1----:R-:W-:Y:S04]  /*7530*/  HMMA.16816.F32 R28, R176.reuse, R128, R28 ;  /* 0x00000080b01c723c */ /* 0x042fe8000000181c */
[----:B------:R-:W-:Y:S02]  /*7540*/  @P6 IMAD.IADD R0, R143, 0x1, R2 ;  /* 0x000000018f006824 */ /* 0x000fe400078e0202 */
[----:B------:R-:W-:Y:S02]  /*7550*/  @P6 IMAD.WIDE.U32 R2, R142, 0x60, R140 ;  /* 0x000000608e026825 */ /* 0x000fe400078e008c */
[C---:B------:R-:W-:Y:S01]  /*7560*/  HMMA.16816.F32 R32, R176.reuse, R130, R32 ;  /* 0x00000082b020723c */ /* 0x040fe20000001820 */
[----:B------:R-:W1:Y:S03]  /*7570*/  LDSM.16.M88.4 R128, [R190+0x4000] ;  /* 0x00400000be80783b */ /* 0x000e660000000200 */
[----:B------:R-:W-:Y:S01]  /*7580*/  @P6 IMAD R111, R0, 0x60, RZ ;  /* 0x00000060006f6824 */ /* 0x000fe200078e02ff */
[-C--:B------:R-:W-:Y:S03]  /*7590*/  @P6 IADD3 R108, P4, R226, R2.reuse, RZ ;  /* 0x00000002e26c6210 */ /* 0x080fe60007f9e0ff */
[C---:B------:R-:W-:Y:S04]  /*75a0*/  HMMA.16816.F32 R36, R176.reuse, R156, R36 ;  /* 0x0000009cb024723c */ /* 0x040fe80000001824 */
[----:B------:R-:W-:Y:S04]  /*75b0*/  @P6 IMAD.IADD R0, R111, 0x1, R3 ;  /* 0x000000016f006824 */ /* 0x000fe800078e0203 */
[C---:B------:R-:W-:Y:S01]  /*75c0*/  HMMA.16816.F32 R40, R176.reuse, R158, R40 ;  /* 0x0000009eb028723c */ /* 0x040fe20000001828 */
[----:B------:R-:W3:Y:S07]  /*75d0*/  LDL R159, [R1+0x8] ;  /* 0x00000800019f7983 */ /* 0x000eee0000100800 */
[C---:B------:R-:W-:Y:S08]  /*75e0*/  HMMA.16816.F32 R44, R176.reuse, R160, R44 ;  /* 0x000000a0b02c723c */ /* 0x040ff0000000182c */
[----:B------:R-:W-:Y:S01]  /*75f0*/  HMMA.16816.F32 R48, R176, R162, R48 ;  /* 0x000000a2b030723c */ /* 0x000fe20000001830 */
[----:B------:R-:W3:Y:S07]  /*7600*/  LDL R162, [R1+0xc] ;  /* 0x00000c0001a27983 */ /* 0x000eee0000100800 */
[C---:B------:R-:W-:Y:S08]  /*7610*/  HMMA.16816.F32 R4, R180.reuse, R144, R4 ;  /* 0x00000090b404723c */ /* 0x040ff00000001804 */
[C---:B------:R-:W-:Y:S07]  /*7620*/  HMMA.16816.F32 R8, R180.reuse, R146, R8 ;  /* 0x00000092b408723c */ /* 0x040fee0000001808 */
[----:B------:R-:W-:Y:S01]  /*7630*/  @P6 LEA R146, P0, R108, c[0x0][0x1c8], 0x1 ;  /* 0x000072006c926a11 */ /* 0x000fe200078008ff */
[C---:B--2---:R-:W-:Y:S08]  /*7640*/  HMMA.16816.F32 R12, R180.reuse, R132, R12 ;  /* 0x00000084b40c723c */ /* 0x044ff0000000180c */
[C---:B------:R-:W-:Y:S01]  /*7650*/  HMMA.16816.F32 R16, R180.reuse, R134, R16 ;  /* 0x00000086b410723c */ /* 0x040fe20000001810 */
[----:B------:R-:W2:Y:S07]  /*7660*/  LDSM.16.M88.4 R132, [R190+0x5000] ;  /* 0x00500000be84783b */ /* 0x000eae0000000200 */
[C---:B-1----:R-:W-:Y:S07]  /*7670*/  HMMA.16816.F32 R20, R180.reuse, R128, R20 ;  /* 0x00000080b414723c */ /* 0x042fee0000001814 */
[----:B------:R-:W-:Y:S01]  /*7680*/  @P6 IMAD.MOV.U32 R128, RZ, RZ, R226 ;  /* 0x000000ffff806224 */ /* 0x000fe200078e00e2 */
[C---:B------:R-:W-:Y:S04]  /*7690*/  HMMA.16816.F32 R24, R180.reuse, R130, R24 ;  /* 0x00000082b418723c */ /* 0x040fe80000001818 */
[--C-:B------:R-:W-:Y:S03]  /*76a0*/  @P6 IMAD.MOV.U32 R129, RZ, RZ, R229.reuse ;  /* 0x000000ffff816224 */ /* 0x100fe600078e00e5 */
[----:B------:R-:W-:Y:S01]  /*76b0*/  @P6 IMAD.X R130, R0, 0x1, R229, P4 ;  /* 0x0000000100826824 */ /* 0x000fe200020e06e5 */
[C---:B------:R-:W-:Y:S04]  /*76c0*/  HMMA.16816.F32 R28, R180.reuse, R136, R28 ;  /* 0x00000088b41c723c */ /* 0x040fe8000000181c */
[----:B------:R-:W-:Y:S01]  /*76d0*/  @P6 IMAD.WIDE.U32 R128, R142, 0x60, R128 ;  /* 0x000000608e806825 */ /* 0x000fe200078e0080 */
[----:B------:R-:W-:Y:S02]  /*76e0*/  @P6 LEA.HI.X R147, R108, c[0x0][0x1cc], R130, 0x1, P0 ;  /* 0x000073006c936a11 */ /* 0x000fe400000f0c82 */
[----:B------:R-:W-:Y:S01]  /*76f0*/  @P6 IADD3 R3, P4, R226, 0x40, RZ ;  /* 0x00000040e2036810 */ /* 0x000fe20007f9e0ff */
[----:B------:R-:W-:Y:S01]  /*7700*/  @P6 IMAD.IADD R108, R129, 0x1, R111 ;  /* 0x00000001816c6824 */ /* 0x000fe200078e026f */
[-C--:B------:R-:W-:Y:S01]  /*7710*/  @P6 IADD3 R137, P0, R140, R2.reuse, RZ ;  /* 0x000000028c896210 */ /* 0x080fe20007f1e0ff */
[C---:B------:R-:W-:Y:S03]  /*7720*/  HMMA.16816.F32 R32, R180.reuse, R138, R32 ;  /* 0x0000008ab420723c */ /* 0x040fe60000001820 */
[C---:B------:R-:W-:Y:S01]  /*7730*/  @P6 SHF.L.U64.HI R145, R128.reuse, 0x1, R108 ;  /* 0x0000000180916819 */ /* 0x040fe2000001026c */
[----:B------:R-:W-:Y:S01]  /*7740*/  @P6 IMAD.SHL.U32 R144, R128, 0x2, RZ ;  /* 0x0000000280906824 */ /* 0x000fe200078e00ff */
[----:B------:R-:W-:Y:S01]  /*7750*/  @P6 IADD3 R111, P5, R3, R2, RZ ;  /* 0x00000002036f6210 */ /* 0x000fe20007fbe0ff */
[----:B------:R-:W1:Y:S01]  /*7760*/  LDSM.16.M88.4 R128, [R190+0x5800] ;  /* 0x00580000be80783b */ /* 0x000e620000000200 */
[----:B------:R-:W-:Y:S01]  /*7770*/  @P6 IMAD.X R108, RZ, RZ, R229, P4 ;  /* 0x000000ffff6c6224 */ /* 0x000fe200020e06e5 */
[----:B------:R-:W-:Y:S04]  /*7780*/  DEPBAR.LE SB0, 0x0 ;  /* 0x000080000000791a */ /* 0x000fe80000000000 */
[----:B------:R-:W-:Y:S01]  /*7790*/  BAR.SYNC.DEFER_BLOCKING 0x0 ;  /* 0x0000000000007b1d */ /* 0x000fe20000010000 */
[C---:B------:R-:W-:Y:S01]  /*77a0*/  @P6 IADD3 R136, P4, R137.reuse, R3, RZ ;  /* 0x0000000389886210 */ /* 0x040fe20007f9e0ff */
[C---:B------:R-:W-:Y:S01]  /*77b0*/  @P6 IMAD.X R2, R0.reuse, 0x1, R141, P0 ;  /* 0x0000000100026824 */ /* 0x040fe200000e068d */
[----:B------:R-:W-:Y:S01]  /*77c0*/  @P6 IADD3 R3, P0, R137, R226, RZ ;  /* 0x000000e289036210 */ /* 0x000fe20007f1e0ff */
[--C-:B------:R-:W-:Y:S01]  /*77d0*/  @P6 IMAD.X R0, R0, 0x1, R108.reuse, P5 ;  /* 0x0000000100006824 */ /* 0x100fe200028e066c */
[C---:B--2---:R-:W-:Y:S05]  /*77e0*/  HMMA.16816.F32 R36, R180.reuse, R132, R36 ;  /* 0x00000084b424723c */ /* 0x044fea0000001824 */
[C---:B------:R-:W-:Y:S01]  /*77f0*/  @P6 IMAD.X R108, R2.reuse, 0x1, R108, P4 ;  /* 0x00000001026c6824 */ /* 0x040fe200020e066c */
[----:B------:R-:W-:Y:S01]  /*7800*/  @P6 LEA R140, P4, R3, c[0x0][0x1c8], 0x1 ;  /* 0x00007200038c6a11 */ /* 0x000fe200078808ff */
[----:B------:R-:W-:Y:S01]  /*7810*/  @P6 IMAD.X R2, R2, 0x1, R229, P0 ;  /* 0x0000000102026824 */ /* 0x000fe200000e06e5 */
[C---:B------:R-:W-:Y:S01]  /*7820*/  @P6 LEA R138, P0, R136.reuse, c[0x0][0x1c8], 0x1 ;  /* 0x00007200888a6a11 */ /* 0x040fe200078008ff */
[C---:B------:R-:W-:Y:S03]  /*7830*/  HMMA.16816.F32 R40, R180.reuse, R134, R40 ;  /* 0x00000086b428723c */ /* 0x040fe60000001828 */
[----:B------:R-:W-:Y:S02]  /*7840*/  @P6 LEA.HI.X R139, R136, c[0x0][0x1cc], R108, 0x1, P0 ;  /* 0x00007300888b6a11 */ /* 0x000fe400000f0c6c */
[----:B------:R-:W-:Y:S02]  /*7850*/  @P6 ISETP.GE.AND P0, PT, R246, c[0x0][0x1d4], PT ;  /* 0x00007500f6006a0c */ /* 0x000fe40003f06270 */
[----:B------:R-:W-:Y:S02]  /*7860*/  @P6 LEA R142, P5, R111, c[0x0][0x1c8], 0x1 ;  /* 0x000072006f8e6a11 */ /* 0x000fe400078a08ff */
[----:B------:R-:W-:Y:S03]  /*7870*/  @P6 LEA.HI.X R141, R3, c[0x0][0x1cc], R2, 0x1, P4 ;  /* 0x00007300038d6a11 */ /* 0x000fe600020f0c02 */
[----:B------:R-:W-:Y:S02]  /*7880*/  @P6 IADD3 R132, P4, R144, c[0x0][0x1c8], RZ ;  /* 0x0000720090846a10 */ /* 0x000fe40007f9e0ff */
[----:B------:R-:W-:Y:S01]  /*7890*/  @P6 LEA.HI.X R143, R111, c[0x0][0x1cc], R0, 0x1, P5 ;  /* 0x000073006f8f6a11 */ /* 0x000fe200028f0c00 */
[----:B----4-:R-:W-:Y:S01]  /*78a0*/  IMAD.IADD R111, R212, 0x1, R214 ;  /* 0x00000001d46f7824 */ /* 0x010fe200078e02d6 */
[----:B------:R-:W-:Y:S02]  /*78b0*/  @P6 IADD3 R2, P5, R144, 0x80, RZ ;  /* 0x0000008090026810 */ /* 0x000fe40007fbe0ff */
[----:B------:R-:W-:Y:S01]  /*78c0*/  @P6 IADD3.X R133, R145, c[0x0][0x1cc], RZ, P4, !PT ;  /* 0x0000730091856a10 */ /* 0x000fe200027fe4ff */
[----:B------:R-:W-:Y:S01]  /*78d0*/  @P2 IMAD.HI.U32 R0, R111, c[0x0][0x2c8], RZ ;  /* 0x0000b2006f002a27 */ /* 0x000fe200078e00ff */
[----:B------:R-:W-:Y:S01]  /*78e0*/  @P6 IADD3 R2, P4, R2, c[0x0][0x1c8], RZ ;  /* 0x0000720002026a10 */ /* 0x000fe20007f9e0ff */
[C---:B-1----:R-:W-:Y:S02]  /*78f0*/  HMMA.16816.F32 R44, R180.reuse, R128, R44 ;  /* 0x00000080b42c723c */ /* 0x042fe4000000182c */
[----:B------:R-:W-:Y:S01]  /*7900*/  @!PT LDS RZ, [RZ] ;  /* 0x00000000fffff984 */ /* 0x000fe20000000800 */
[----:B------:R-:W-:Y:S01]  /*7910*/  @!PT LDS RZ, [RZ] ;  /* 0x00000000fffff984 */ /* 0x000fe20000000800 */
[----:B------:R-:W-:Y:S01]  /*7920*/  @!PT LDS RZ, [RZ] ;  /* 0x00000000fffff984 */ /* 0x000fe20000000800 */
[----:B------:R1:W-:Y:S01]  /*7930*/  @P6 LDGSTS.E.BYPASS.LTC128B.128 [R213+0x8100], [R132.64], !P0 ;  /* 0x0810000084d56fae */ /* 0x0003e2000c101d48 */
[----:B------:R-:W-:Y:S02]  /*7940*/  @P6 IADD3.X R3, RZ, c[0x0][0x1cc], R145, P4, P5 ;  /* 0x00007300ff036a10 */ /* 0x000fe400027ea491 */
[----:B------:R-:W-:Y:S03]  /*7950*/  @P2 SHF.R.U32.HI R111, RZ, c[0x0][0x2cc], R0 ;  /* 0x0000b300ff6f2a19 */ /* 0x000fe60000011600 */
[----:B------:R2:W-:Y:S01]  /*7960*/  @P6 LDGSTS.E.BYPASS.LTC128B.128 [R213+0xb100], [R2.64], !P3 ;  /* 0x0b10000002d56fae */ /* 0x0005e2000d901d48 */
[----:B------:R-:W-:Y:S04]  /*7970*/  HMMA.16816.F32 R48, R180, R130, R48 ;  /* 0x00000082b430723c */ /* 0x000fe80000001830 */
[----:B------:R1:W-:Y:S05]  /*7980*/  @P6 LDGSTS.E.BYPASS.LTC128B.128 [R213+0x9100], [R146.64], !P0 ;  /* 0x0910000092d56fae */ /* 0x0003ea000c101d48 */
[----:B------:R1:W-:Y:S05]  /*7990*/  @P6 LDGSTS.E.BYPASS.LTC128B.128 [R213+0xc100], [R142.64], !P3 ;  /* 0x0c1000008ed56fae */ /* 0x0003ea000d901d48 */
[----:B------:R1:W-:Y:S05]  /*79a0*/  @P6 LDGSTS.E.BYPASS.LTC128B.128 [R213+0xa100], [R140.64], !P0 ;  /* 0x0a1000008cd56fae */ /* 0x0003ea000c101d48 */
[----:B------:R1:W-:Y:S05]  /*79b0*/  @P6 LDGSTS.E.BYPASS.LTC128B.128 [R213+0xd100], [R138.64], !P3 ;  /* 0x0d1000008ad56fae */ /* 0x0003ea000d901d48 */
[----:B------:R-:W4:Y:S01]  /*79c0*/  SHFL.IDX PT, R108, R111, RZ, 0x1c1f ;  /* 0x001c1fff6f6c7589 */ /* 0x000f2200000e0000 */
[----:B--2---:R-:W-:Y:S04]  /*79d0*/  IMAD R3, R186, -0x60, RZ ;  /* 0xffffffa0ba037824 */ /* 0x004fe800078e02ff */
[----:B------:R-:W0:Y:S01]  /*79e0*/  LDGDEPBAR ;  /* 0x00000000000079af */ /* 0x000e220000000000 */
[----:B------:R-:W-:Y:S04]  /*79f0*/  IADD3 R0, -R187, 0x1, R3 ;  /* 0x00000001bb007810 */ /* 0x000fe80007ffe103 */
[----:B---3--:R-:W-:Y:S04]  /*7a00*/  IADD3 R0, -R159, R0, R162 ;  /* 0x000000009f007210 */ /* 0x008fe80007ffe1a2 */
[C---:B------:R-:W-:Y:S02]  /*7a10*/  IADD3 R129, R0.reuse, c[0x0][0x328], RZ ;  /* 0x0000ca0000817a10 */ /* 0x040fe40007ffe0ff */
[----:B------:R-:W-:Y:S03]  /*7a20*/  IADD3 R128, R0, UR4, RZ ;  /* 0x0000000400807c10 */ /* 0x000fe6000fffe0ff */
[----:B----4-:R-:W-:Y:S02]  /*7a30*/  IMAD.IADD R2, R129, 0x1, R108 ;  /* 0x0000000181027824 */ /* 0x010fe400078e026c */
[----:B------:R-:W-:Y:S01]  /*7a40*/  IMAD.IADD R0, R108, 0x1, R128 ;  /* 0x000000016c007824 */ /* 0x000fe200078e0280 */
[----:B------:R-:W-:-:S05]  /*7a50*/  @!P1 BRA `(.L_x_1898) ;  /* 0x0000018000009947 */ /* 0x000fca0003800000 */
[----:B-1----:R-:W-:Y:S01]  /*7a60*/  IADD3 R108, -R159, R162, R108 ;  /* 0x000000a29f6c7210 */ /* 0x002fe20007ffe16c */
        /* <DEDUP_REMOVED lines=12> */
.L_x_1900:
[----:B------:R-:W-:Y:S04]  /*7b30*/  MOV R130, c[0x0][0x32c] ;  /* 0x0000cb0000827a02 */ /* 0x000fe80000000f00 */
[----:B------:R-:W-:Y:S11]  /*7b40*/  ISETP.NE.AND P0, PT, R130, 0x1, PT ;  /* 0x000000018200780c */ /* 0x000ff60003f05270 */
[----:B------:R-:W-:Y:S02]  /*7b50*/  @!UPT UIADD3 URZ, URZ, URZ, URZ ;  /* 0x0000003f3f3ff290 */ /* 0x000fe4000fffe03f */
[----:B------:R-:W-:Y:S05]  /*7b60*/  @P0 IMAD.HI.U32 R130, R108, c[0x0][0x330], RZ ;  /* 0x0000cc006c820a27 */ /* 0x000fea00078e00ff */
[----:B------:R-:W-:Y:S02]  /*7b70*/  @P0 SHF.R.U32.HI R108, RZ, c[0x0][0x334], R130 ;  /* 0x0000cd00ff6c0a19 */ /* 0x000fe40000011682 */
.L_x_1901:
[----:B------:R-:W-:Y:S05]  /*7b80*/  BSYNC B0 ;  /* 0x0000000000007941 */ /* 0x000fea0003800000 */
.L_x_1899:
[----:B------:R-:W-:Y:S04]  /*7b90*/  IMAD.IADD R130, R3, 0x1, -R187 ;  /* 0x0000000103827824 */ /* 0x000fe800078e0abb */
[----:B------:R-:W-:Y:S05]  /*7ba0*/  IMAD R108, R108, c[0x0][0x32c], R130 ;  /* 0x0000cb006c6c7a24 */ /* 0x000fea00078e0282 */
[----:B------:R-:W-:Y:S02]  /*7bb0*/  IADD3 R130, R108, c[0x0][0x32c], RZ ;  /* 0x0000cb006c827a10 */ /* 0x000fe40007ffe0ff */
[----:B------:R-:W-:Y:S02]  /*7bc0*/  IMNMX R0, R0, R108, !PT ;  /* 0x0000006c00007217 */ /* 0x000fe40007800200 */
[----:B------:R-:W-:Y:S02]  /*7bd0*/  IMNMX R2, R2, R130, PT ;  /* 0x0000008202027217 */ /* 0x000fe40003800200 */
.L_x_1898:
[C---:B-1----:R-:W-:Y:S02]  /*7be0*/  ISETP.GE.AND P0, PT, R3.reuse, 0x2, PT ;  /* 0x000000020300780c */ /* 0x042fe40003f06270 */
[C---:B------:R-:W-:Y:S02]  /*7bf0*/  ISETP.GE.AND P4, PT, R3.reuse, 0x1, PT ;  /* 0x000000010300780c */ /* 0x040fe40003f86270 */
        /* <DEDUP_REMOVED lines=10> */
[----:B------:R-:W-:Y:S01]  /*7ca0*/  ISETP.LT.OR P0, PT, R2, 0x9, P0 ;  /* 0x000000090200780c */ /* 0x000fe20000701670 */
[----:B------:R-:W1:Y:S01]  /*7cb0*/  SHFL.IDX PT, R4, R111, 0x1, 0x1c1f ;  /* 0x003c1f006f047f89 */ /* 0x000e6200000e0000 */
[C---:B------:R-:W-:Y:S02]  /*7cc0*/  ISETP.GE.AND P4, PT, R3.reuse, 0xa, PT ;  /* 0x0000000a0300780c */ /* 0x040fe40003f86270 */
        /* <DEDUP_REMOVED lines=98> */
[----:B------:R-:W-:Y:S04]  /*82f0*/  ISETP.LT.OR P0, PT, R2, 0x59, P0 ;  /* 0x000000590200780c */ /* 0x000fe80000701670 */
        /* <DEDUP_REMOVED lines=20> */
.L_x_1904:
[----:B------:R-:W-:Y:S04]  /*8440*/  MOV R5, c[0x0][0x32c] ;  /* 0x0000cb0000057a02 */ /* 0x000fe80000000f00 */
[----:B------:R-:W-:Y:S11]  /*8450*/  ISETP.NE.AND P0, PT, R5, 0x1, PT ;  /* 0x000000010500780c */ /* 0x000ff60003f05270 */
[----:B------:R-:W-:Y:S02]  /*8460*/  @!UPT UIADD3 URZ, URZ, URZ, URZ ;  /* 0x0000003f3f3ff290 */ /* 0x000fe4000fffe03f */
[----:B------:R-:W-:Y:S05]  /*8470*/  @P0 IMAD.HI.U32 R5, R4, c[0x0][0x330], RZ ;  /* 0x0000cc0004050a27 */ /* 0x000fea00078e00ff */
[----:B------:R-:W-:Y:S02]  /*8480*/  @P0 SHF.R.U32.HI R4, RZ, c[0x0][0x334], R5 ;  /* 0x0000cd00ff040a19 */ /* 0x000fe40000011605 */
.L_x_1905:
[----:B------:R-:W-:Y:S05]  /*8490*/  BSYNC B0 ;  /* 0x0000000000007941 */ /* 0x000fea0003800000 */
.L_x_1903:
[----:B------:R-:W-:Y:S04]  /*84a0*/  IMAD.IADD R3, R3, 0x1, -R187 ;  /* 0x0000000103037824 */ /* 0x000fe800078e0abb */
[----:B------:R-:W-:Y:S05]  /*84b0*/  IMAD R3, R4, c[0x0][0x32c], R3 ;  /* 0x0000cb0004037a24 */ /* 0x000fea00078e0203 */
[----:B------:R-:W-:Y:S02]  /*84c0*/  IADD3 R4, R3, c[0x0][0x32c], RZ ;  /* 0x0000cb0003047a10 */ /* 0x000fe40007ffe0ff */
[----:B------:R-:W-:Y:S02]  /*84d0*/  IMNMX R0, R0, R3, !PT ;  /* 0x0000000300007217 */ /* 0x000fe40007800200 */
[----:B------:R-:W-:Y:S02]  /*84e0*/  IMNMX R2, R2, R4, PT ;  /* 0x0000000402027217 */ /* 0x000fe40003800200 */
.L_x_1902:
        /* <DEDUP_REMOVED lines=87> */
[----:B------:R-:W-:Y:S02]  /*8a60*/  ISETP.GT.AND P0, PT, R0, 0x30, !P0 ;  /* 0x000000300000780c */ /* 0x000fe40004704270 */
[C---:B------:R-:W-:Y:S02]  /*8a70*/  ISETP.LT.OR P6, PT, R2.reuse, 0x52, P6 ;  /* 0x000000520200780c */ /* 0x040fe400037c1670 */
[----:B------:R-:W-:Y:S02]  /*8a80*/  ISETP.LT.OR P0, PT, R2, 0x31, P0 ;  /* 0x000000310200780c */ /* 0x000fe40000701670 */
[----:B------:R-:W-:Y:S02]  /*8a90*/  ISETP.GT.AND P5, PT, R0, 0x58, !P5 ;  /* 0x000000580000780c */ /* 0x000fe40006fa4270 */
[----:B------:R-:W-:Y:S02]  /*8aa0*/  FSEL R142, R30, -INF , !P0 ;  /* 0xff8000001e8e7808 */ /* 0x000fe40004000000 */
[----:B------:R-:W-:Y:S02]  /*8ab0*/  ISETP.NE.AND P0, PT, R25, RZ, PT ;  /* 0x000000ff1900720c */ /* 0x000fe40003f05270 */
[----:B------:R-:W-:Y:S02]  /*8ac0*/  FMNMX.FTZ R4, R142, R4, !PT ;  /* 0x000000048e047209 */ /* 0x000fe40007810000 */
[----:B------:R-:W-:Y:S02]  /*8ad0*/  ISETP.GT.AND P0, PT, R0, 0x31, !P0 ;  /* 0x000000310000780c */ /* 0x000fe40004704270 */
[----:B------:R-:W-:Y:S02]  /*8ae0*/  FSEL R217, R47, -INF , !P6 ;  /* 0xff8000002fd97808 */ /* 0x000fe40007000000 */
[----:B------:R-:W-:Y:S02]  /*8af0*/  ISETP.LT.OR P0, PT, R2, 0x32, P0 ;  /* 0x000000320200780c */ /* 0x000fe40000701670 */
[----:B-1----:R-:W-:Y:S02]  /*8b00*/  FMNMX.FTZ R3, R3, R5, !PT ;  /* 0x0000000503037209 */ /* 0x002fe40007810000 */
        /* <DEDUP_REMOVED lines=12> */
[C---:B------:R-:W-:Y:S02]  /*8bd0*/  ISETP.LT.OR P0, PT, R2.reuse, 0x3a, P0 ;  /* 0x0000003a0200780c */ /* 0x040fe40000701670 */
[----:B------:R-:W-:Y:S02]  /*8be0*/  ISETP.LT.OR P4, PT, R2, 0x5a, P4 ;  /* 0x0000005a0200780c */ /* 0x000fe40002781670 */
[----:B------:R-:W-:Y:S02]  /*8bf0*/  FSEL R159, R35, -INF , !P0 ;  /* 0xff800000239f7808 */ /* 0x000fe40004000000 */
[----:B------:R-:W-:Y:S02]  /*8c00*/  ISETP.NE.AND P0, PT, R20, RZ, PT ;  /* 0x000000ff1400720c */ /* 0x000fe40003f05270 */
[----:B------:R-:W-:Y:S01]  /*8c10*/  FMNMX.FTZ R4, R159, R4, !PT ;  /* 0x000000049f047209 */ /* 0x000fe20007810000 */
[----:B------:R-:W-:Y:S01]  /*8c20*/  LDSM.16.MT88.4 R20, [R192] ;  /* 0x00000000c014783b */ /* 0x000fe20000004200 */
        /* <DEDUP_REMOVED lines=9> */
[----:B------:R-:W-:Y:S01]  /*8cc0*/  ISETP.NE.AND P0, PT, R16, RZ, PT ;  /* 0x000000ff1000720c */ /* 0x000fe20003f05270 */
[----:B------:R-:W-:Y:S01]  /*8cd0*/  LDSM.16.MT88.4 R36, [R207] ;  /* 0x00000000cf24783b */ /* 0x000fe20000004200 */
[----:B------:R-:W-:Y:S02]  /*8ce0*/  FMNMX.FTZ R4, R163, R4, !PT ;  /* 0x00000004a3047209 */ /* 0x000fe40007810000 */
[----:B------:R-:W-:Y:S04]  /*8cf0*/  ISETP.GT.AND P0, PT, R0, 0x48, !P0 ;  /* 0x000000480000780c */ /* 0x000fe80004704270 */
        /* <DEDUP_REMOVED lines=8> */
[----:B------:R-:W-:Y:S01]  /*8d80*/  FMNMX.FTZ R4, R187, R4, !PT ;  /* 0x00000004bb047209 */ /* 0x000fe20007810000 */
[----:B------:R-:W-:Y:S01]  /*8d90*/  LDSM.16.MT88.4 R12, [R188] ;  /* 0x00000000bc0c783b */ /* 0x000fe20000004200 */
[----:B------:R-:W-:Y:S04]  /*8da0*/  ISETP.GT.AND P0, PT, R0, 0x50, !P0 ;  /* 0x000000500000780c */ /* 0x000fe80004704270 */
[----:B------:R-:W-:Y:S04]  /*8db0*/  ISETP.LT.OR P0, PT, R2, 0x51, P0 ;  /* 0x000000510200780c */ /* 0x000fe80000701670 */
[----:B------:R-:W-:Y:S02]  /*8dc0*/  FSEL R216, R46, -INF , !P0 ;  /* 0xff8000002ed87808 */ /* 0x000fe40004000000 */
[----:B------:R-:W-:Y:S02]  /*8dd0*/  LDSM.16.MT88.4 R44, [R188+0x3000] ;  /* 0x00300000bc2c783b */ /* 0x000fe40000004200 */
[----:B------:R-:W-:Y:S04]  /*8de0*/  FMNMX.FTZ R0, R216, R4, !PT ;  /* 0x00000004d8007209 */ /* 0x000fe80007810000 */
[----:B------:R-:W-:Y:S02]  /*8df0*/  FMNMX.FTZ R0, R217, R0, !PT ;  /* 0x00000000d9007209 */ /* 0x000fe40007810000 */
[----:B------:R-:W1:Y:S02]  /*8e00*/  SHFL.BFLY PT, R4, R3, 0x1, 0x1f ;  /* 0x0c201f0003047f89 */ /* 0x000e6400000e0000 */
[----:B------:R-:W-:Y:S04]  /*8e10*/  FMNMX.FTZ R0, R218, R0, !PT ;  /* 0x00000000da007209 */ /* 0x000fe80007810000 */
[----:B------:R-:W-:Y:S05]  /*8e20*/  FMNMX.FTZ R0, R111, R0, !PT ;  /* 0x000000006f007209 */ /* 0x000fea0007810000 */
[----:B------:R-:W2:Y:S01]  /*8e30*/  SHFL.BFLY PT, R2, R0, 0x2, 0x1f ;  /* 0x0c401f0000027f89 */ /* 0x000ea200000e0000 */
[----:B-1----:R-:W-:Y:S04]  /*8e40*/  FMNMX.FTZ R108, R3, R4, !PT ;  /* 0x00000004036c7209 */ /* 0x002fe80007810000 */
[C---:B------:R-:W-:Y:S01]  /*8e50*/  FSETP.NEU.FTZ.AND P0, PT, R108.reuse, -INF , PT ;  /* 0xff8000006c00780b */ /* 0x040fe20003f1d000 */
[----:B------:R-:W-:Y:S05]  /*8e60*/  FMUL.FTZ R3, R108, c[0x0][0x2d0] ;  /* 0x0000b4006c037a20 */ /* 0x000fea0000410000 */
[----:B------:R-:W-:Y:S02]  /*8e70*/  FSEL R132, R3, RZ, P0 ;  /* 0x000000ff03847208 */ /* 0x000fe40000000000 */
[----:B--2---:R-:W-:Y:S03]  /*8e80*/  FMNMX.FTZ R2, R0, R2, !PT ;  /* 0x0000000200027209 */ /* 0x004fe60007810000 */
[--C-:B------:R-:W-:Y:S02]  /*8e90*/  FFMA.FTZ R0, R130, c[0x0][0x2d0], -R132.reuse ;  /* 0x0000b40082007a23 */ /* 0x100fe40000010884 */
[----:B------:R-:W1:Y:S01]  /*8ea0*/  SHFL.BFLY PT, R3, R2, 0x1, 0x1f ;  /* 0x0c201f0002037f89 */ /* 0x000e6200000e0000 */
[--C-:B------:R-:W-:Y:S01]  /*8eb0*/  FFMA.FTZ R4, R9, c[0x0][0x2d0], -R132.reuse ;  /* 0x0000b40009047a23 */ /* 0x100fe20000010884 */
[----:B------:R2:W-:Y:S01]  /*8ec0*/  MUFU.EX2 R252, R0 ;  /* 0x0000000000fc7308 */ /* 0x0005e20000000800 */
[--C-:B------:R-:W-:Y:S02]  /*8ed0*/  FFMA.FTZ R40, R146, c[0x0][0x2d0], -R132.reuse ;  /* 0x0000b40092287a23 */ /* 0x100fe40000010884 */
[--C-:B------:R-:W-:Y:S07]  /*8ee0*/  FFMA.FTZ R48, R148, c[0x0][0x2d0], -R132.reuse ;  /* 0x0000b40094307a23 */ /* 0x100fee0000010884 */
[----:B------:R3:W-:Y:S10]  /*8ef0*/  MUFU.EX2 R28, R4 ;  /* 0x00000004001c7308 */ /* 0x0007f40000000800 */
[----:B------:R-:W-:Y:S01]  /*8f00*/  MUFU.EX2 R244, R40 ;  /* 0x0000002800f47308 */ /* 0x000fe20000000800 */
[----:B-1----:R-:W-:Y:S01]  /*8f10*/  FMNMX.FTZ R3, R2, R3, !PT ;  /* 0x0000000302037209 */ /* 0x002fe20007810000 */
[--C-:B--2---:R-:W-:Y:S08]  /*8f20*/  FFMA.FTZ R0, R133, c[0x0][0x2d0], -R132.reuse ;  /* 0x0000b40085007a23 */ /* 0x104ff00000010884 */
[----:B------:R1:W2:Y:S01]  /*8f30*/  MUFU.EX2 R133, R0 ;  /* 0x0000000000857308 */ /* 0x0002a20000000800 */
[----:B---3--:R-:W-:Y:S09]  /*8f40*/  FMUL.FTZ R4, R3, c[0x0][0x2d0] ;  /* 0x0000b40003047a20 */ /* 0x008ff20000410000 */
[----:B------:R-:W-:Y:S01]  /*8f50*/  MUFU.EX2 R242, R48 ;  /* 0x0000003000f27308 */ /* 0x000fe20000000800 */
[----:B-1----:R-:W-:Y:S01]  /*8f60*/  FFMA.FTZ R0, R131, c[0x0][0x2d0], -R132 ;  /* 0x0000b40083007a23 */ /* 0x002fe20000010884 */
[----:B--2---:R-:W-:Y:S08]  /*8f70*/  F2FP.PACK_AB R128, R133, R252 ;  /* 0x000000fc8580723e */ /* 0x004ff000000000ff */
[----:B------:R1:W-:Y:S02]  /*8f80*/  MUFU.EX2 R29, R0 ;  /* 0x00000000001d7308 */ /* 0x0003e40000000800 */
[----:B-1----:R-:W-:Y:S02]  /*8f90*/  FSEL R0, R108, RZ, P0 ;  /* 0x000000ff6c007208 */ /* 0x002fe40000000000 */
[----:B------:R-:W-:Y:S03]  /*8fa0*/  FSETP.NEU.FTZ.AND P0, PT, R3, -INF , PT ;  /* 0xff8000000300780b */ /* 0x000fe60003f1d000 */
[----:B------:R-:W-:Y:S01]  /*8fb0*/  FADD.FTZ R0, -R0, R109 ;  /* 0x0000006d00007221 */ /* 0x000fe20000010100 */
[----:B------:R-:W-:Y:S03]  /*8fc0*/  FSEL R109, R4, RZ, P0 ;  /* 0x000000ff046d7208 */ /* 0x000fe60000000000 */
[----:B------:R-:W-:Y:S02]  /*8fd0*/  FMUL.FTZ R0, R0, c[0x0][0x2d0] ;  /* 0x0000b40000007a20 */ /* 0x000fe40000410000 */
[--C-:B------:R-:W-:Y:S02]  /*8fe0*/  FFMA.FTZ R4, R6, c[0x0][0x2d0], -R109.reuse ;  /* 0x0000b40006047a23 */ /* 0x100fe4000001086d */
[----:B------:R1:W2:Y:S10]  /*8ff0*/  MUFU.EX2 R2, R0 ;  /* 0x0000000000027308 */ /* 0x0002b40000000800 */
[----:B------:R3:W-:Y:S01]  /*9000*/  MUFU.EX2 R251, R4 ;  /* 0x0000000400fb7308 */ /* 0x0007e20000000800 */
[--C-:B-1----:R-:W-:Y:S02]  /*9010*/  FFMA.FTZ R0, R8, c[0x0][0x2d0], -R109.reuse ;  /* 0x0000b40008007a23 */ /* 0x102fe4000001086d */
[C---:B--2---:R-:W-:Y:S07]  /*9020*/  FMUL.FTZ R5, R2.reuse, R113 ;  /* 0x0000007102057220 */ /* 0x044fee0000410000 */
[----:B------:R1:W2:Y:S01]  /*9030*/  MUFU.EX2 R250, R0 ;  /* 0x0000000000fa7308 */ /* 0x0002a20000000800 */
[C---:B------:R-:W-:Y:S02]  /*9040*/  FMUL.FTZ R8, R2.reuse, R116 ;  /* 0x0000007402087220 */ /* 0x040fe40000410000 */
[C---:B------:R-:W-:Y:S02]  /*9050*/  FMUL.FTZ R9, R2.reuse, R117 ;  /* 0x0000007502097220 */ /* 0x040fe40000410000 */
[C---:B------:R-:W-:Y:S02]  /*9060*/  FMUL.FTZ R16, R2.reuse, R72 ;  /* 0x0000004802107220 */ /* 0x040fe40000410000 */
[--C-:B---3--:R-:W-:Y:S02]  /*9070*/  FFMA.FTZ R4, R11, c[0x0][0x2d0], -R109.reuse ;  /* 0x0000b4000b047a23 */ /* 0x108fe4000001086d */
[C---:B------:R-:W-:Y:S02]  /*9080*/  FMUL.FTZ R17, R2.reuse, R73 ;  /* 0x0000004902117220 */ /* 0x040fe40000410000 */
[----:B------:R3:W-:Y:S01]  /*9090*/  MUFU.EX2 R248, R4 ;  /* 0x0000000400f87308 */ /* 0x0007e20000000800 */
[C---:B------:R-:W-:Y:S02]  /*90a0*/  FMUL.FTZ R24, R2.reuse, R80 ;  /* 0x0000005002187220 */ /* 0x040fe40000410000 */
[C---:B------:R-:W-:Y:S02]  /*90b0*/  FMUL.FTZ R25, R2.reuse, R81 ;  /* 0x0000005102197220 */ /* 0x040fe40000410000 */
[C---:B------:R-:W-:Y:S02]  /*90c0*/  FMUL.FTZ R32, R2.reuse, R88 ;  /* 0x0000005802207220 */ /* 0x040fe40000410000 */
[C---:B------:R-:W-:Y:S02]  /*90d0*/  FMUL.FTZ R33, R2.reuse, R89 ;  /* 0x0000005902217220 */ /* 0x040fe40000410000 */
[C---:B------:R-:W-:Y:S02]  /*90e0*/  FMUL.FTZ R40, R2.reuse, R96 ;  /* 0x0000006002287220 */ /* 0x040fe40000410000 */
[----:B------:R-:W-:Y:S02]  /*90f0*/  FMUL.FTZ R41, R2, R97 ;  /* 0x0000006102297220 */ /* 0x000fe40000410000 */
[----:B-1----:R-:W-:Y:S01]  /*9100*/  FFMA.FTZ R0, R7, c[0x0][0x2d0], -R109 ;  /* 0x0000b40007007a23 */ /* 0x002fe2000001086d */
[----:B--2---:R-:W-:Y:S01]  /*9110*/  F2FP.PACK_AB R129, R250, R251 ;  /* 0x000000fbfa81723e */ /* 0x004fe200000000ff */
[C---:B------:R-:W-:Y:S02]  /*9120*/  FMUL.FTZ R48, R2.reuse, R104 ;  /* 0x0000006802307220 */ /* 0x040fe40000410000 */
[----:B------:R1:W2:Y:S01]  /*9130*/  MUFU.EX2 R249, R0 ;  /* 0x0000000000f97308 */ /* 0x0002a20000000800 */
[C---:B------:R-:W-:Y:S01]  /*9140*/  FMUL.FTZ R49, R2.reuse, R105 ;  /* 0x0000006902317220 */ /* 0x040fe20000410000 */
[----:B------:R-:W4:Y:S01]  /*9150*/  LDL.LU R104, [R1] ;  /* 0x0000000001687983 */ /* 0x000f220000300800 */
[C---:B------:R-:W-:Y:S02]  /*9160*/  FMUL.FTZ R52, R2.reuse, R52 ;  /* 0x0000003402347220 */ /* 0x040fe40000410000 */
[C---:B------:R-:W-:Y:S02]  /*9170*/  FMUL.FTZ R53, R2.reuse, R53 ;  /* 0x0000003502357220 */ /* 0x040fe40000410000 */
[C---:B---3--:R-:W-:Y:S02]  /*9180*/  FMUL.FTZ R4, R2.reuse, R112 ;  /* 0x0000007002047220 */ /* 0x048fe40000410000 */
[----:B------:R-:W-:Y:S02]  /*9190*/  IMAD.MOV.U32 R112, RZ, RZ, R28 ;  /* 0x000000ffff707224 */ /* 0x000fe400078e001c */
[C---:B------:R-:W-:Y:S02]  /*91a0*/  FMUL.FTZ R56, R2.reuse, R56 ;  /* 0x0000003802387220 */ /* 0x040fe40000410000 */
[C---:B------:R-:W-:Y:S02]  /*91b0*/  FMUL.FTZ R57, R2.reuse, R57 ;  /* 0x0000003902397220 */ /* 0x040fe40000410000 */
[C---:B------:R-:W-:Y:S02]  /*91c0*/  FMUL.FTZ R60, R2.reuse, R60 ;  /* 0x0000003c023c7220 */ /* 0x040fe40000410000 */
[C---:B------:R-:W-:Y:S02]  /*91d0*/  FMUL.FTZ R61, R2.reuse, R61 ;  /* 0x0000003d023d7220 */ /* 0x040fe40000410000 */
[C---:B------:R-:W-:Y:S02]  /*91e0*/  FMUL.FTZ R64, R2.reuse, R64 ;  /* 0x0000004002407220 */ /* 0x040fe40000410000 */
[----:B------:R-:W-:Y:S01]  /*91f0*/  FMUL.FTZ R65, R2, R65 ;  /* 0x0000004102417220 */ /* 0x000fe20000410000 */
[----:B-1----:R-:W-:Y:S02]  /*9200*/  FSEL R0, R3, RZ, P0 ;  /* 0x000000ff03007208 */ /* 0x002fe40000000000 */
[----:B--2---:R-:W-:Y:S03]  /*9210*/  F2FP.PACK_AB R131, R248, R249 ;  /* 0x000000f9f883723e */ /* 0x004fe600000000ff */
[----:B------:R-:W-:Y:S02]  /*9220*/  FADD.FTZ R0, -R0, R110 ;  /* 0x0000006e00007221 */ /* 0x000fe40000010100 */
[----:B------:R-:W-:Y:S02]  /*9230*/  IMAD.MOV.U32 R110, RZ, RZ, R29 ;  /* 0x000000ffff6e7224 */ /* 0x000fe400078e001d */
[----:B------:R-:W-:Y:S03]  /*9240*/  FMUL.FTZ R0, R0, c[0x0][0x2d0] ;  /* 0x0000b40000007a20 */ /* 0x000fe60000410000 */
[----:B------:R-:W-:Y:S02]  /*9250*/  F2FP.PACK_AB R130, R28, R110 ;  /* 0x0000006e1c82723e */ /* 0x000fe400000000ff */
[----:B------:R-:W1:Y:S01]  /*9260*/  LDSM.16.MT88.4 R28, [R191] ;  /* 0x00000000bf1c783b */ /* 0x000e620000004200 */
[----:B------:R-:W2:Y:S02]  /*9270*/  MUFU.EX2 R0, R0 ;  /* 0x0000000000007308 */ /* 0x000ea40000000800 */
[C---:B--2---:R-:W-:Y:S02]  /*9280*/  FMUL.FTZ R6, R0.reuse, R114 ;  /* 0x0000007200067220 */ /* 0x044fe40000410000 */
[C---:B------:R-:W-:Y:S02]  /*9290*/  FMUL.FTZ R7, R0.reuse, R115 ;  /* 0x0000007300077220 */ /* 0x040fe40000410000 */
[C---:B------:R-:W-:Y:S02]  /*92a0*/  FMUL.FTZ R10, R0.reuse, R118 ;  /* 0x00000076000a7220 */ /* 0x040fe40000410000 */
[C---:B------:R-:W-:Y:S02]  /*92b0*/  FMUL.FTZ R11, R0.reuse, R119 ;  /* 0x00000077000b7220 */ /* 0x040fe40000410000 */
[----:B------:R-:W-:Y:S01]  /*92c0*/  LDSM.16.MT88.4 R116, [R188+0x2800] ;  /* 0x00280000bc74783b */ /* 0x000fe20000004200 */
[C---:B------:R-:W-:Y:S05]  /*92d0*/  HMMA.16816.F32 R4, R128.reuse, R12, R4 ;  /* 0x0000000c8004723c */ /* 0x040fea0000001804 */
        /* <DEDUP_REMOVED lines=10> */
[----:B------:R-:W2:Y:S01]  /*9380*/  LDSM.16.MT88.4 R68, [R192+0x3000] ;  /* 0x00300000c044783b */ /* 0x000ea20000004200 */
        /* <DEDUP_REMOVED lines=8> */
[C---:B------:R-:W-:Y:S01]  /*9410*/  FMUL.FTZ R43, R0.reuse, R99 ;  /* 0x00000063002b7220 */ /* 0x040fe20000410000 */
[----:B------:R-:W-:Y:S01]  /*9420*/  LDSM.16.MT88.4 R88, [R194+0x800] ;  /* 0x00080000c258783b */ /* 0x000fe20000004200 */
[C---:B------:R-:W-:Y:S04]  /*9430*/  FMUL.FTZ R22, R0.reuse, R78 ;  /* 0x0000004e00167220 */ /* 0x040fe80000410000 */
[C---:B------:R-:W-:Y:S02]  /*9440*/  FMUL.FTZ R23, R0.reuse, R79 ;  /* 0x0000004f00177220 */ /* 0x040fe40000410000 */
[C---:B------:R-:W-:Y:S01]  /*9450*/  FMUL.FTZ R50, R0.reuse, R106 ;  /* 0x0000006a00327220 */ /* 0x040fe20000410000 */
[----:B------:R-:W3:Y:S01]  /*9460*/  LDSM.16.MT88.4 R76, [R194+0x3000] ;  /* 0x00300000c24c783b */ /* 0x000ee20000004200 */
[C---:B------:R-:W-:Y:S02]  /*9470*/  FMUL.FTZ R51, R0.reuse, R107 ;  /* 0x0000006b00337220 */ /* 0x040fe40000410000 */
[C---:B------:R-:W-:Y:S01]  /*9480*/  FMUL.FTZ R54, R0.reuse, R54 ;  /* 0x0000003600367220 */ /* 0x040fe20000410000 */
[C---:B-1----:R-:W-:Y:S03]  /*9490*/  HMMA.16816.F32 R20, R128.reuse, R28, R20 ;  /* 0x0000001c8014723c */ /* 0x042fe60000001814 */
[C---:B------:R-:W-:Y:S01]  /*94a0*/  FMUL.FTZ R55, R0.reuse, R55 ;  /* 0x0000003700377220 */ /* 0x040fe20000410000 */
[----:B------:R-:W-:Y:S01]  /*94b0*/  LDSM.16.MT88.4 R96, [R194+0x2800] ;  /* 0x00280000c260783b */ /* 0x000fe20000004200 */
        /* <DEDUP_REMOVED lines=11> */
[C---:B------:R-:W-:Y:S02]  /*9570*/  FMUL.FTZ R66, R0.reuse, R66 ;  /* 0x0000004200427220 */ /* 0x040fe40000410000 */
[----:B------:R-:W-:Y:S02]  /*9580*/  FMUL.FTZ R67, R0, R67 ;  /* 0x0000004300437220 */ /* 0x000fe40000410000 */
[--C-:B------:R-:W-:Y:S01]  /*9590*/  FFMA.FTZ R36, R145, c[0x0][0x2d0], -R132.reuse ;  /* 0x0000b40091247a23 */ /* 0x100fe20000010884 */
[C---:B------:R-:W-:Y:S03]  /*95a0*/  HMMA.16816.F32 R32, R128.reuse, R38, R32 ;  /* 0x000000268020723c */ /* 0x040fe60000001820 */
[----:B------:R1:W-:Y:S01]  /*95b0*/  MUFU.EX2 R245, R36 ;  /* 0x0000002400f57308 */ /* 0x0003e20000000800 */
[----:B------:R-:W-:Y:S03]  /*95c0*/  FMUL.FTZ R37, R2, R93 ;  /* 0x0000005d02257220 */ /* 0x000fe60000410000 */
[C---:B------:R-:W-:Y:S02]  /*95d0*/  FMUL.FTZ R38, R0.reuse, R94 ;  /* 0x0000005e00267220 */ /* 0x040fe40000410000 */
[----:B------:R-:W-:Y:S03]  /*95e0*/  FMUL.FTZ R39, R0, R95 ;  /* 0x0000005f00277220 */ /* 0x000fe60000410000 */
[C---:B-1----:R-:W-:Y:S02]  /*95f0*/  FMUL.FTZ R36, R2.reuse, R92 ;  /* 0x0000005c02247220 */ /* 0x042fe40000410000 */
[----:B------:R-:W-:Y:S05]  /*9600*/  LDSM.16.MT88.4 R92, [R194+0x4800] ;  /* 0x00480000c25c783b */ /* 0x000fea0000004200 */
[C---:B------:R-:W-:Y:S07]  /*9610*/  HMMA.16816.F32 R36, R128.reuse, R44, R36 ;  /* 0x0000002c8024723c */ /* 0x040fee0000001824 */
[--C-:B------:R-:W-:Y:S01]  /*9620*/  FFMA.FTZ R44, R147, c[0x0][0x2d0], -R132.reuse ;  /* 0x0000b400932c7a23 */ /* 0x100fe20000010884 */
[C---:B------:R-:W-:Y:S03]  /*9630*/  HMMA.16816.F32 R40, R128.reuse, R46, R40 ;  /* 0x0000002e8028723c */ /* 0x040fe60000001828 */
[----:B------:R1:W5:Y:S01]  /*9640*/  MUFU.EX2 R243, R44 ;  /* 0x0000002c00f37308 */ /* 0x0003620000000800 */
[----:B------:R-:W-:Y:S03]  /*9650*/  FMUL.FTZ R45, R2, R101 ;  /* 0x00000065022d7220 */ /* 0x000fe60000410000 */
[C---:B------:R-:W-:Y:S02]  /*9660*/  FMUL.FTZ R46, R0.reuse, R102 ;  /* 0x00000066002e7220 */ /* 0x040fe40000410000 */
[----:B------:R-:W-:Y:S03]  /*9670*/  FMUL.FTZ R47, R0, R103 ;  /* 0x00000067002f7220 */ /* 0x000fe60000410000 */
[----:B-1----:R-:W-:Y:S02]  /*9680*/  FMUL.FTZ R44, R2, R100 ;  /* 0x00000064022c7220 */ /* 0x002fe40000410000 */
[----:B------:R-:W-:Y:S05]  /*9690*/  LDSM.16.MT88.4 R100, [R188+0x5800] ;  /* 0x00580000bc64783b */ /* 0x000fea0000004200 */
[C---:B--2---:R-:W-:Y:S07]  /*96a0*/  HMMA.16816.F32 R44, R128.reuse, R68, R44 ;  /* 0x00000044802c723c */ /* 0x044fee000000182c */
[--C-:B------:R-:W-:Y:S01]  /*96b0*/  FFMA.FTZ R68, R140, c[0x0][0x2d0], -R109.reuse ;  /* 0x0000b4008c447a23 */ /* 0x100fe2000001086d */
[C---:B------:R-:W-:Y:S03]  /*96c0*/  HMMA.16816.F32 R48, R128.reuse, R70, R48 ;  /* 0x000000468030723c */ /* 0x040fe60000001830 */
[----:B------:R1:W-:Y:S04]  /*96d0*/  MUFU.EX2 R241, R68 ;  /* 0x0000004400f17308 */ /* 0x0003e80000000800 */
[----:B-----5:R-:W-:Y:S01]  /*96e0*/  F2FP.PACK_AB R70, R242, R243 ;  /* 0x000000f3f246723e */ /* 0x020fe200000000ff */
[C---:B------:R-:W-:Y:S08]  /*96f0*/  HMMA.16816.F32 R52, R128.reuse, R72, R52 ;  /* 0x000000488034723c */ /* 0x040ff00000001834 */
[C---:B------:R-:W-:Y:S01]  /*9700*/  HMMA.16816.F32 R56, R128.reuse, R74, R56 ;  /* 0x0000004a8038723c */ /* 0x040fe20000001838 */
[----:B------:R-:W2:Y:S07]  /*9710*/  LDSM.16.MT88.4 R72, [R192+0x800] ;  /* 0x00080000c048783b */ /* 0x000eae0000004200 */
[C---:B---3--:R-:W-:Y:S04]  /*9720*/  HMMA.16816.F32 R60, R128.reuse, R76, R60 ;  /* 0x0000004c803c723c */ /* 0x048fe8000000183c */
[--C-:B-1----:R-:W-:Y:S04]  /*9730*/  FFMA.FTZ R68, R139, c[0x0][0x2d0], -R109.reuse ;  /* 0x0000b4008b447a23 */ /* 0x102fe8000001086d */
[----:B------:R-:W-:Y:S01]  /*9740*/  HMMA.16816.F32 R64, R128, R78, R64 ;  /* 0x0000004e8040723c */ /* 0x000fe20000001840 */
[----:B------:R1:W3:Y:S01]  /*9750*/  MUFU.EX2 R240, R68 ;  /* 0x0000004400f07308 */ /* 0x0002e20000000800 */
[----:B------:R-:W5:Y:S02]  /*9760*/  LDSM.16.MT88.4 R76, [R188+0x3800] ;  /* 0x00380000bc4c783b */ /* 0x000f640000004200 */
[--C-:B-1----:R-:W-:Y:S01]  /*9770*/  FFMA.FTZ R68, R138, c[0x0][0x2d0], -R109.reuse ;  /* 0x0000b4008a447a23 */ /* 0x102fe2000001086d */
[----:B---3--:R-:W-:Y:S06]  /*9780*/  F2FP.PACK_AB R69, R240, R241 ;  /* 0x000000f1f045723e */ /* 0x008fec00000000ff */
[----:B------:R1:W-:Y:S02]  /*9790*/  MUFU.EX2 R239, R68 ;  /* 0x0000004400ef7308 */ /* 0x0003e40000000800 */
[--C-:B-1----:R-:W-:Y:S08]  /*97a0*/  FFMA.FTZ R68, R137, c[0x0][0x2d0], -R109.reuse ;  /* 0x0000b40089447a23 */ /* 0x102ff0000001086d */
[----:B------:R1:W3:Y:S02]  /*97b0*/  MUFU.EX2 R238, R68 ;  /* 0x0000004400ee7308 */ /* 0x0002e40000000800 */
[----:B-1----:R-:W-:Y:S02]  /*97c0*/  F2FP.PACK_AB R68, R244, R245 ;  /* 0x000000f5f444723e */ /* 0x002fe400000000ff */
[----:B---3--:R-:W-:Y:S07]  /*97d0*/  F2FP.PACK_AB R71, R238, R239 ;  /* 0x000000efee47723e */ /* 0x008fee00000000ff */
[C---:B------:R-:W-:Y:S07]  /*97e0*/  HMMA.16816.F32 R4, R68.reuse, R80, R4 ;  /* 0x000000504404723c */ /* 0x040fee0000001804 */
[--C-:B------:R-:W-:Y:S01]  /*97f0*/  FFMA.FTZ R80, R149, c[0x0][0x2d0], -R132.reuse ;  /* 0x0000b40095507a23 */ /* 0x100fe20000010884 */
[C---:B------:R-:W-:Y:S03]  /*9800*/  HMMA.16816.F32 R8, R68.reuse, R82, R8 ;  /* 0x000000524408723c */ /* 0x040fe60000001808 */
[----:B------:R1:W-:Y:S05]  /*9810*/  MUFU.EX2 R236, R80 ;  /* 0x0000005000ec7308 */ /* 0x0003ea0000000800 */
[C---:B--2---:R-:W-:Y:S08]  /*9820*/  HMMA.16816.F32 R12, R68.reuse, R72, R12 ;  /* 0x00000048440c723c */ /* 0x044ff0000000180c */
[C---:B------:R-:W-:Y:S01]  /*9830*/  HMMA.16816.F32 R16, R68.reuse, R74, R16 ;  /* 0x0000004a4410723c */ /* 0x040fe20000001810 */
[----:B------:R-:W2:Y:S07]  /*9840*/  LDSM.16.MT88.4 R72, [R192+0x3800] ;  /* 0x00380000c048783b */ /* 0x000eae0000004200 */
[C---:B------:R-:W-:Y:S04]  /*9850*/  HMMA.16816.F32 R20, R68.reuse, R84, R20 ;  /* 0x000000544414723c */ /* 0x040fe80000001814 */
[--C-:B-1----:R-:W-:Y:S03]  /*9860*/  FFMA.FTZ R80, R150, c[0x0][0x2d0], -R132.reuse ;  /* 0x0000b40096507a23 */ /* 0x102fe60000010884 */
[--C-:B------:R-:W-:Y:S01]  /*9870*/  FFMA.FTZ R84, R151, c[0x0][0x2d0], -R132.reuse ;  /* 0x0000b40097547a23 */ /* 0x100fe20000010884 */
[C---:B------:R-:W-:Y:S01]  /*9880*/  HMMA.16816.F32 R24, R68.reuse, R86, R24 ;  /* 0x000000564418723c */ /* 0x040fe20000001818 */
[----:B------:R1:W3:Y:S07]  /*9890*/  MUFU.EX2 R237, R80 ;  /* 0x0000005000ed7308 */ /* 0x0002ee0000000800 */
[C---:B------:R-:W-:Y:S03]  /*98a0*/  HMMA.16816.F32 R28, R68.reuse, R88, R28 ;  /* 0x00000058441c723c */ /* 0x040fe6000000181c */
[----:B------:R2:W-:Y:S04]  /*98b0*/  MUFU.EX2 R235, R84 ;  /* 0x0000005400eb7308 */ /* 0x0005e80000000800 */
[--C-:B------:R-:W-:Y:S01]  /*98c0*/  FFMA.FTZ R88, R157, c[0x0][0x2d0], -R132.reuse ;  /* 0x0000b4009d587a23 */ /* 0x100fe20000010884 */
[C---:B------:R-:W-:Y:S05]  /*98d0*/  HMMA.16816.F32 R32, R68.reuse, R90, R32 ;  /* 0x0000005a4420723c */ /* 0x040fea0000001820 */
[----:B------:R3:W-:Y:S03]  /*98e0*/  MUFU.EX2 R157, R88 ;  /* 0x00000058009d7308 */ /* 0x0007e60000000800 */
[C---:B-----5:R-:W-:Y:S01]  /*98f0*/  HMMA.16816.F32 R36, R68.reuse, R76, R36 ;  /* 0x0000004c4424723c */ /* 0x060fe20000001824 */
[----:B-1----:R-:W1:Y:S06]  /*9900*/  LDSM.16.MT88.4 R80, [R191+0x3800] ;  /* 0x00380000bf50783b */ /* 0x002e6c0000004200 */
[--C-:B------:R-:W-:Y:S01]  /*9910*/  FFMA.FTZ R76, R136, c[0x0][0x2d0], -R109.reuse ;  /* 0x0000b400884c7a23 */ /* 0x100fe2000001086d */
[C---:B------:R-:W-:Y:S03]  /*9920*/  HMMA.16816.F32 R40, R68.reuse, R78, R40 ;  /* 0x0000004e4428723c */ /* 0x040fe60000001828 */
[----:B------:R5:W-:Y:S01]  /*9930*/  MUFU.EX2 R233, R76 ;  /* 0x0000004c00e97308 */ /* 0x000be20000000800 */
[--C-:B--2---:R-:W-:Y:S04]  /*9940*/  FFMA.FTZ R84, R156, c[0x0][0x2d0], -R132.reuse ;  /* 0x0000b4009c547a23 */ /* 0x104fe80000010884 */
[C---:B------:R-:W-:Y:S05]  /*9950*/  HMMA.16816.F32 R44, R68.reuse, R72, R44 ;  /* 0x00000048442c723c */ /* 0x040fea000000182c */
[----:B------:R2:W2:Y:S01]  /*9960*/  MUFU.EX2 R234, R84 ;  /* 0x0000005400ea7308 */ /* 0x0004a20000000800 */
[----:B---3--:R-:W-:Y:S01]  /*9970*/  LDSM.16.MT88.4 R88, [R194+0x4000] ;  /* 0x00400000c258783b */ /* 0x008fe20000004200 */
[--C-:B------:R-:W-:Y:S01]  /*9980*/  FFMA.FTZ R72, R134, c[0x0][0x2d0], -R109.reuse ;  /* 0x0000b40086487a23 */ /* 0x100fe2000001086d */
[C---:B------:R-:W-:Y:S07]  /*9990*/  HMMA.16816.F32 R48, R68.reuse, R74, R48 ;  /* 0x0000004a4430723c */ /* 0x040fee0000001830 */
[----:B------:R3:W-:Y:S01]  /*99a0*/  MUFU.EX2 R231, R72 ;  /* 0x0000004800e77308 */ /* 0x0007e20000000800 */
[--C-:B-----5:R-:W-:Y:S01]  /*99b0*/  FFMA.FTZ R76, R135, c[0x0][0x2d0], -R109.reuse ;  /* 0x0000b400874c7a23 */ /* 0x120fe2000001086d */
[C---:B-1----:R-:W-:Y:S08]  /*99c0*/  HMMA.16816.F32 R52, R68.reuse, R80, R52 ;  /* 0x000000504434723c */ /* 0x042ff00000001834 */
[----:B------:R1:W5:Y:S01]  /*99d0*/  MUFU.EX2 R232, R76 ;  /* 0x0000004c00e87308 */ /* 0x0003620000000800 */
[----:B--2---:R-:W2:Y:S01]  /*99e0*/  LDSM.16.MT88.4 R84, [R194+0x3800] ;  /* 0x00380000c254783b */ /* 0x004ea20000004200 */
[C---:B------:R-:W-:Y:S07]  /*99f0*/  HMMA.16816.F32 R56, R68.reuse, R82, R56 ;  /* 0x000000524438723c */ /* 0x040fee0000001838 */
[----:B------:R-:W-:Y:S08]  /*9a00*/  LDSM.16.MT88.4 R80, [R191+0x1000] ;  /* 0x00100000bf50783b */ /* 0x000ff00000004200 */
[----:B---3--:R-:W3:Y:S01]  /*9a10*/  LDSM.16.MT88.4 R72, [R188+0x1000] ;  /* 0x00100000bc48783b */ /* 0x008ee20000004200 */
[--C-:B-1----:R-:W-:Y:S04]  /*9a20*/  FFMA.FTZ R76, R141, c[0x0][0x2d0], -R109.reuse ;  /* 0x0000b4008d4c7a23 */ /* 0x102fe8000001086d */
[----:B------:R1:W1:Y:S01]  /*9a30*/  MUFU.EX2 R230, R76 ;  /* 0x0000004c00e67308 */ /* 0x0002620000000800 */
[C---:B--2---:R-:W-:Y:S08]  /*9a40*/  HMMA.16816.F32 R60, R68.reuse, R84, R60 ;  /* 0x00000054443c723c */ /* 0x044ff0000000183c */
[----:B------:R-:W-:Y:S01]  /*9a50*/  HMMA.16816.F32 R64, R68, R86, R64 ;  /* 0x000000564440723c */ /* 0x000fe20000001840 */
[----:B-1----:R-:W1:Y:S06]  /*9a60*/  LDSM.16.MT88.4 R76, [R192+0x1000] ;  /* 0x00100000c04c783b */ /* 0x002e6c0000004200 */
[----:B------:R-:W-:Y:S02]  /*9a70*/  F2FP.PACK_AB R68, R237, R236 ;  /* 0x000000eced44723e */ /* 0x000fe400000000ff */
[----:B------:R-:W-:Y:S01]  /*9a80*/  F2FP.PACK_AB R70, R234, R235 ;  /* 0x000000ebea46723e */ /* 0x000fe200000000ff */
[----:B------:R-:W2:Y:S02]  /*9a90*/  LDSM.16.MT88.4 R84, [R194+0x1000] ;  /* 0x00100000c254783b */ /* 0x000ea40000004200 */
[----:B-----5:R-:W-:Y:S02]  /*9aa0*/  F2FP.PACK_AB R69, R232, R233 ;  /* 0x000000e9e845723e */ /* 0x020fe400000000ff */
[----:B------:R-:W-:Y:S07]  /*9ab0*/  F2FP.PACK_AB R71, R230, R231 ;  /* 0x000000e7e647723e */ /* 0x000fee00000000ff */
[C---:B---3--:R-:W-:Y:S07]  /*9ac0*/  HMMA.16816.F32 R4, R68.reuse, R72, R4 ;  /* 0x000000484404723c */ /* 0x048fee0000001804 */
[----:B------:R-:W-:Y:S01]  /*9ad0*/  FFMA.FTZ R72, R158, c[0x0][0x2d0], -R132 ;  /* 0x0000b4009e487a23 */ /* 0x000fe20000010884 */
[C---:B------:R-:W-:Y:S03]  /*9ae0*/  HMMA.16816.F32 R8, R68.reuse, R74, R8 ;  /* 0x0000004a4408723c */ /* 0x040fe60000001808 */
[----:B------:R3:W5:Y:S01]  /*9af0*/  MUFU.EX2 R156, R72 ;  /* 0x00000048009c7308 */ /* 0x0007620000000800 */
[----:B------:R-:W-:Y:S04]  /*9b00*/  IMAD.MOV.U32 R158, RZ, RZ, R112 ;  /* 0x000000ffff9e7224 */ /* 0x000fe800078e0070 */
[C---:B-1----:R-:W-:Y:S07]  /*9b10*/  HMMA.16816.F32 R12, R68.reuse, R76, R12 ;  /* 0x0000004c440c723c */ /* 0x042fee000000180c */
[----:B------:R-:W-:Y:S01]  /*9b20*/  FFMA.FTZ R76, R160, c[0x0][0x2d0], -R132 ;  /* 0x0000b400a04c7a23 */ /* 0x000fe20000010884 */
[C---:B------:R-:W-:Y:S03]  /*9b30*/  HMMA.16816.F32 R16, R68.reuse, R78, R16 ;  /* 0x0000004e4410723c */ /* 0x040fe60000001810 */
[----:B------:R1:W-:Y:S01]  /*9b40*/  MUFU.EX2 R151, R76 ;  /* 0x0000004c00977308 */ /* 0x0003e20000000800 */
[----:B------:R-:W-:Y:S01]  /*9b50*/  IMAD.MOV.U32 R160, RZ, RZ, R110 ;  /* 0x000000ffffa07224 */ /* 0x000fe200078e006e */
[----:B---3--:R-:W3:Y:S03]  /*9b60*/  LDSM.16.MT88.4 R72, [R188+0x4000] ;  /* 0x00400000bc48783b */ /* 0x008ee60000004200 */
[C---:B------:R-:W-:Y:S07]  /*9b70*/  HMMA.16816.F32 R20, R68.reuse, R80, R20 ;  /* 0x000000504414723c */ /* 0x040fee0000001814 */
[----:B------:R-:W-:Y:S01]  /*9b80*/  FFMA.FTZ R80, R142, c[0x0][0x2d0], -R109 ;  /* 0x0000b4008e507a23 */ /* 0x000fe2000001086d */
[C---:B------:R-:W-:Y:S03]  /*9b90*/  HMMA.16816.F32 R24, R68.reuse, R82, R24 ;  /* 0x000000524418723c */ /* 0x040fe60000001818 */
[----:B------:R4:W-:Y:S05]  /*9ba0*/  MUFU.EX2 R149, R80 ;  /* 0x0000005000957308 */ /* 0x0009ea0000000800 */
[C---:B--2---:R-:W-:Y:S04]  /*9bb0*/  HMMA.16816.F32 R28, R68.reuse, R84, R28 ;  /* 0x00000054441c723c */ /* 0x044fe8000000181c */
[--C-:B-1----:R-:W-:Y:S02]  /*9bc0*/  FFMA.FTZ R76, R161, c[0x0][0x2d0], -R132.reuse ;  /* 0x0000b400a14c7a23 */ /* 0x102fe40000010884 */
[----:B------:R-:W-:Y:S02]  /*9bd0*/  IMAD.MOV.U32 R161, RZ, RZ, R133 ;  /* 0x000000ffffa17224 */ /* 0x000fe400078e0085 */
[C---:B------:R-:W-:Y:S01]  /*9be0*/  HMMA.16816.F32 R32, R68.reuse, R86, R32 ;  /* 0x000000564420723c */ /* 0x040fe20000001820 */
[----:B------:R1:W2:Y:S03]  /*9bf0*/  MUFU.EX2 R150, R76 ;  /* 0x0000004c00967308 */ /* 0x0002a60000000800 */
[--C-:B------:R-:W-:Y:S07]  /*9c00*/  FFMA.FTZ R84, R143, c[0x0][0x2d0], -R109.reuse ;  /* 0x0000b4008f547a23 */ /* 0x100fee000001086d */
[----:B------:R2:W2:Y:S01]  /*9c10*/  MUFU.EX2 R148, R84 ;  /* 0x0000005400947308 */ /* 0x0004a20000000800 */
[----:B----4-:R-:W-:Y:S01]  /*9c20*/  LDSM.16.MT88.4 R80, [R191+0x4000] ;  /* 0x00400000bf50783b */ /* 0x010fe20000004200 */
[C---:B---3--:R-:W-:Y:S07]  /*9c30*/  HMMA.16816.F32 R36, R68.reuse, R72, R36 ;  /* 0x000000484424723c */ /* 0x048fee0000001824 */
[--C-:B------:R-:W-:Y:S01]  /*9c40*/  FFMA.FTZ R72, R159, c[0x0][0x2d0], -R109.reuse ;  /* 0x0000b4009f487a23 */ /* 0x100fe2000001086d */
[C---:B------:R-:W-:Y:S01]  /*9c50*/  HMMA.16816.F32 R40, R68.reuse, R74, R40 ;  /* 0x0000004a4428723c */ /* 0x040fe20000001828 */
[----:B------:R-:W3:Y:S02]  /*9c60*/  LDL.LU R159, [R1+0x4] ;  /* 0x00000400019f7983 */ /* 0x000ee40000300800 */
[----:B------:R4:W-:Y:S02]  /*9c70*/  MUFU.EX2 R146, R72 ;  /* 0x0000004800927308 */ /* 0x0009e40000000800 */
[----:B-1----:R-:W1:Y:S01]  /*9c80*/  LDSM.16.MT88.4 R76, [R192+0x4000] ;  /* 0x00400000c04c783b */ /* 0x002e620000004200 */
[--C-:B--2---:R-:W-:Y:S07]  /*9c90*/  FFMA.FTZ R84, R144, c[0x0][0x2d0], -R109.reuse ;  /* 0x0000b40090547a23 */ /* 0x104fee000001086d */
[----:B------:R2:W1:Y:S01]  /*9ca0*/  MUFU.EX2 R147, R84 ;  /* 0x0000005400937308 */ /* 0x0004620000000800 */
[----:B----4-:R-:W-:Y:S08]  /*9cb0*/  LDSM.16.MT88.4 R72, [R192+0x1800] ;  /* 0x00180000c048783b */ /* 0x010ff00000004200 */
[----:B--2---:R-:W2:Y:S01]  /*9cc0*/  LDSM.16.MT88.4 R84, [R188+0x1800] ;  /* 0x00180000bc54783b */ /* 0x004ea20000004200 */
[C---:B-1----:R-:W-:Y:S08]  /*9cd0*/  HMMA.16816.F32 R44, R68.reuse, R76, R44 ;  /* 0x0000004c442c723c */ /* 0x042ff0000000182c */
[C---:B------:R-:W-:Y:S01]  /*9ce0*/  HMMA.16816.F32 R48, R68.reuse, R78, R48 ;  /* 0x0000004e4430723c */ /* 0x040fe20000001830 */
[----:B------:R-:W1:Y:S07]  /*9cf0*/  LDSM.16.MT88.4 R76, [R191+0x1800] ;  /* 0x00180000bf4c783b */ /* 0x000e6e0000004200 */
[C---:B------:R-:W-:Y:S07]  /*9d00*/  HMMA.16816.F32 R52, R68.reuse, R80, R52 ;  /* 0x000000504434723c */ /* 0x040fee0000001834 */
[--C-:B------:R-:W-:Y:S01]  /*9d10*/  FFMA.FTZ R80, R185, c[0x0][0x2d0], -R132.reuse ;  /* 0x0000b400b9507a23 */ /* 0x100fe20000010884 */
[C---:B------:R-:W-:Y:S03]  /*9d20*/  HMMA.16816.F32 R56, R68.reuse, R82, R56 ;  /* 0x000000524438723c */ /* 0x040fe60000001838 */
[----:B------:R4:W-:Y:S05]  /*9d30*/  MUFU.EX2 R145, R80 ;  /* 0x0000005000917308 */ /* 0x0009ea0000000800 */
[C---:B------:R-:W-:Y:S08]  /*9d40*/  HMMA.16816.F32 R60, R68.reuse, R88, R60 ;  /* 0x00000058443c723c */ /* 0x040ff0000000183c */
[----:B------:R-:W-:Y:S01]  /*9d50*/  HMMA.16816.F32 R64, R68, R90, R64 ;  /* 0x0000005a4440723c */ /* 0x000fe20000001840 */
[----:B------:R-:W-:Y:S06]  /*9d60*/  LDSM.16.MT88.4 R88, [R191+0x4800] ;  /* 0x00480000bf58783b */ /* 0x000fec0000004200 */
[----:B-----5:R-:W-:Y:S02]  /*9d70*/  F2FP.PACK_AB R68, R156, R157 ;  /* 0x0000009d9c44723e */ /* 0x020fe400000000ff */
[----:B------:R-:W-:Y:S01]  /*9d80*/  F2FP.PACK_AB R70, R150, R151 ;  /* 0x000000979646723e */ /* 0x000fe200000000ff */
[----:B----4-:R-:W4:Y:S02]  /*9d90*/  LDSM.16.MT88.4 R80, [R194+0x1800] ;  /* 0x00180000c250783b */ /* 0x010f240000004200 */
[----:B------:R-:W-:Y:S02]  /*9da0*/  F2FP.PACK_AB R69, R148, R149 ;  /* 0x000000959445723e */ /* 0x000fe400000000ff */
[----:B------:R-:W-:Y:S07]  /*9db0*/  F2FP.PACK_AB R71, R146, R147 ;  /* 0x000000939247723e */ /* 0x000fee00000000ff */
[C---:B--2---:R-:W-:Y:S07]  /*9dc0*/  HMMA.16816.F32 R4, R68.reuse, R84, R4 ;  /* 0x000000544404723c */ /* 0x044fee0000001804 */
[--C-:B------:R-:W-:Y:S01]  /*9dd0*/  FFMA.FTZ R84, R212, c[0x0][0x2d0], -R132.reuse ;  /* 0x0000b400d4547a23 */ /* 0x100fe20000010884 */
[C---:B------:R-:W-:Y:S03]  /*9de0*/  HMMA.16816.F32 R8, R68.reuse, R86, R8 ;  /* 0x000000564408723c */ /* 0x040fe60000001808 */
[----:B------:R2:W5:Y:S01]  /*9df0*/  MUFU.EX2 R144, R84 ;  /* 0x0000005400907308 */ /* 0x0005620000000800 */
[----:B------:R-:W-:Y:S04]  /*9e00*/  IADD3 R212, R186, -0x1, RZ ;  /* 0xffffffffbad47810 */ /* 0x000fe80007ffe0ff */
[C---:B------:R-:W-:Y:S07]  /*9e10*/  HMMA.16816.F32 R12, R68.reuse, R72, R12 ;  /* 0x00000048440c723c */ /* 0x040fee000000180c */
[--C-:B------:R-:W-:Y:S01]  /*9e20*/  FFMA.FTZ R72, R214, c[0x0][0x2d0], -R132.reuse ;  /* 0x0000b400d6487a23 */ /* 0x100fe20000010884 */
[C---:B------:R-:W-:Y:S03]  /*9e30*/  HMMA.16816.F32 R16, R68.reuse, R74, R16 ;  /* 0x0000004a4410723c */ /* 0x040fe60000001810 */
[----:B------:R5:W-:Y:S05]  /*9e40*/  MUFU.EX2 R143, R72 ;  /* 0x00000048008f7308 */ /* 0x000bea0000000800 */
[C---:B-1----:R-:W-:Y:S01]  /*9e50*/  HMMA.16816.F32 R20, R68.reuse, R76, R20 ;  /* 0x0000004c4414723c */ /* 0x042fe20000001814 */
[----:B--2---:R-:W1:Y:S06]  /*9e60*/  LDSM.16.MT88.4 R84, [R188+0x4800] ;  /* 0x00480000bc54783b */ /* 0x004e6c0000004200 */
[--C-:B------:R-:W-:Y:S01]  /*9e70*/  FFMA.FTZ R76, R162, c[0x0][0x2d0], -R109.reuse ;  /* 0x0000b400a24c7a23 */ /* 0x100fe2000001086d */
[C---:B------:R-:W-:Y:S03]  /*9e80*/  HMMA.16816.F32 R24, R68.reuse, R78, R24 ;  /* 0x0000004e4418723c */ /* 0x040fe60000001818 */
[----:B------:R2:W-:Y:S05]  /*9e90*/  MUFU.EX2 R141, R76 ;  /* 0x0000004c008d7308 */ /* 0x0005ea0000000800 */
[C---:B----4-:R-:W-:Y:S04]  /*9ea0*/  HMMA.16816.F32 R28, R68.reuse, R80, R28 ;  /* 0x00000050441c723c */ /* 0x050fe8000000181c */
[--C-:B-----5:R-:W-:Y:S03]  /*9eb0*/  FFMA.FTZ R72, R215, c[0x0][0x2d0], -R132.reuse ;  /* 0x0000b400d7487a23 */ /* 0x120fe60000010884 */
[--C-:B------:R-:W-:Y:S01]  /*9ec0*/  FFMA.FTZ R80, R187, c[0x0][0x2d0], -R109.reuse ;  /* 0x0000b400bb507a23 */ /* 0x100fe2000001086d */
[C---:B------:R-:W-:Y:S01]  /*9ed0*/  HMMA.16816.F32 R32, R68.reuse, R82, R32 ;  /* 0x000000524420723c */ /* 0x040fe20000001820 */
[----:B------:R4:W5:Y:S10]  /*9ee0*/  MUFU.EX2 R142, R72 ;  /* 0x00000048008e7308 */ /* 0x0009740000000800 */
[----:B------:R5:W-:Y:S01]  /*9ef0*/  MUFU.EX2 R138, R80 ;  /* 0x00000050008a7308 */ /* 0x000be20000000800 */
[--C-:B--2---:R-:W-:Y:S01]  /*9f00*/  FFMA.FTZ R76, R163, c[0x0][0x2d0], -R109.reuse ;  /* 0x0000b400a34c7a23 */ /* 0x104fe2000001086d */
[C---:B-1----:R-:W-:Y:S08]  /*9f10*/  HMMA.16816.F32 R36, R68.reuse, R84, R36 ;  /* 0x000000544424723c */ /* 0x042ff00000001824 */
[----:B------:R1:W2:Y:S01]  /*9f20*/  MUFU.EX2 R140, R76 ;  /* 0x0000004c008c7308 */ /* 0x0002a20000000800 */
[----:B----4-:R-:W4:Y:S01]  /*9f30*/  LDSM.16.MT88.4 R72, [R192+0x4800] ;  /* 0x00480000c048783b */ /* 0x010f220000004200 */
[C---:B------:R-:W-:Y:S07]  /*9f40*/  HMMA.16816.F32 R40, R68.reuse, R86, R40 ;  /* 0x000000564428723c */ /* 0x040fee0000001828 */
[----:B------:R-:W-:Y:S08]  /*9f50*/  LDSM.16.MT88.4 R84, [R194+0x2000] ;  /* 0x00200000c254783b */ /* 0x000ff00000004200 */
[----:B-----5:R-:W-:Y:S01]  /*9f60*/  LDSM.16.MT88.4 R80, [R192+0x2000] ;  /* 0x00200000c050783b */ /* 0x020fe20000004200 */
[--C-:B-1----:R-:W-:Y:S04]  /*9f70*/  FFMA.FTZ R76, R184, c[0x0][0x2d0], -R109.reuse ;  /* 0x0000b400b84c7a23 */ /* 0x102fe8000001086d */
[----:B------:R1:W5:Y:S01]  /*9f80*/  MUFU.EX2 R139, R76 ;  /* 0x0000004c008b7308 */ /* 0x0003620000000800 */
[C---:B----4-:R-:W-:Y:S08]  /*9f90*/  HMMA.16816.F32 R44, R68.reuse, R72, R44 ;  /* 0x00000048442c723c */ /* 0x050ff0000000182c */
[C---:B------:R-:W-:Y:S01]  /*9fa0*/  HMMA.16816.F32 R48, R68.reuse, R74, R48 ;  /* 0x0000004a4430723c */ /* 0x040fe20000001830 */
[----:B-1----:R-:W1:Y:S07]  /*9fb0*/  LDSM.16.MT88.4 R76, [R188+0x2000] ;  /* 0x00200000bc4c783b */ /* 0x002e6e0000004200 */
[C---:B------:R-:W-:Y:S01]  /*9fc0*/  HMMA.16816.F32 R52, R68.reuse, R88, R52 ;  /* 0x000000584434723c */ /* 0x040fe20000001834 */
[----:B------:R-:W4:Y:S07]  /*9fd0*/  LDSM.16.MT88.4 R72, [R191+0x2000] ;  /* 0x00200000bf48783b */ /* 0x000f2e0000004200 */
[C---:B------:R-:W-:Y:S01]  /*9fe0*/  HMMA.16816.F32 R56, R68.reuse, R90, R56 ;  /* 0x0000005a4438723c */ /* 0x040fe20000001838 */
[----:B------:R-:W-:Y:S07]  /*9ff0*/  LDSM.16.MT88.4 R88, [R191+0x5000] ;  /* 0x00500000bf58783b */ /* 0x000fee0000004200 */
[C---:B------:R-:W-:Y:S07]  /*a000*/  HMMA.16816.F32 R60, R68.reuse, R92, R60 ;  /* 0x0000005c443c723c */ /* 0x040fee000000183c */
[--C-:B------:R-:W-:Y:S01]  /*a010*/  FFMA.FTZ R92, R217, c[0x0][0x2d0], -R109.reuse ;  /* 0x0000b400d95c7a23 */ /* 0x100fe2000001086d */
[----:B------:R-:W-:Y:S07]  /*a020*/  HMMA.16816.F32 R64, R68, R94, R64 ;  /* 0x0000005e4440723c */ /* 0x000fee0000001840 */
[----:B------:R-:W-:Y:S02]  /*a030*/  F2FP.PACK_AB R68, R144, R145 ;  /* 0x000000919044723e */ /* 0x000fe400000000ff */
[----:B------:R-:W-:Y:S03]  /*a040*/  F2FP.PACK_AB R70, R142, R143 ;  /* 0x0000008f8e46723e */ /* 0x000fe600000000ff */
[----:B--2---:R-:W-:Y:S02]  /*a050*/  F2FP.PACK_AB R69, R140, R141 ;  /* 0x0000008d8c45723e */ /* 0x004fe400000000ff */
[----:B-----5:R-:W-:Y:S07]  /*a060*/  F2FP.PACK_AB R71, R138, R139 ;  /* 0x0000008b8a47723e */ /* 0x020fee00000000ff */
[C---:B-1----:R-:W-:Y:S07]  /*a070*/  HMMA.16816.F32 R4, R68.reuse, R76, R4 ;  /* 0x0000004c4404723c */ /* 0x042fee0000001804 */
[--C-:B------:R-:W-:Y:S01]  /*a080*/  FFMA.FTZ R76, R219, c[0x0][0x2d0], -R132.reuse ;  /* 0x0000b400db4c7a23 */ /* 0x100fe20000010884 */
[C---:B------:R-:W-:Y:S03]  /*a090*/  HMMA.16816.F32 R8, R68.reuse, R78, R8 ;  /* 0x0000004e4408723c */ /* 0x040fe60000001808 */
[----:B------:R1:W-:Y:S05]  /*a0a0*/  MUFU.EX2 R137, R76 ;  /* 0x0000004c00897308 */ /* 0x0003ea0000000800 */
[C---:B------:R-:W-:Y:S07]  /*a0b0*/  HMMA.16816.F32 R12, R68.reuse, R80, R12 ;  /* 0x00000050440c723c */ /* 0x040fee000000180c */
[--C-:B------:R-:W-:Y:S01]  /*a0c0*/  FFMA.FTZ R80, R221, c[0x0][0x2d0], -R132.reuse ;  /* 0x0000b400dd507a23 */ /* 0x100fe20000010884 */
[C---:B------:R-:W-:Y:S03]  /*a0d0*/  HMMA.16816.F32 R16, R68.reuse, R82, R16 ;  /* 0x000000524410723c */ /* 0x040fe60000001810 */
[----:B------:R2:W-:Y:S05]  /*a0e0*/  MUFU.EX2 R135, R80 ;  /* 0x0000005000877308 */ /* 0x0005ea0000000800 */
[C---:B----4-:R-:W-:Y:S04]  /*a0f0*/  HMMA.16816.F32 R20, R68.reuse, R72, R20 ;  /* 0x000000484414723c */ /* 0x050fe80000001814 */
[--C-:B-1----:R-:W-:Y:S02]  /*a100*/  FFMA.FTZ R76, R220, c[0x0][0x2d0], -R132.reuse ;  /* 0x0000b400dc4c7a23 */ /* 0x102fe40000010884 */
[----:B------:R-:W-:Y:S02]  /*a110*/  FFMA.FTZ R132, R222, c[0x0][0x2d0], -R132 ;  /* 0x0000b400de847a23 */ /* 0x000fe40000010884 */
[C---:B------:R-:W-:Y:S01]  /*a120*/  HMMA.16816.F32 R24, R68.reuse, R74, R24 ;  /* 0x0000004a4418723c */ /* 0x040fe20000001818 */
[----:B------:R1:W4:Y:S03]  /*a130*/  MUFU.EX2 R136, R76 ;  /* 0x0000004c00887308 */ /* 0x0003260000000800 */
[--C-:B------:R-:W-:Y:S04]  /*a140*/  FFMA.FTZ R72, R216, c[0x0][0x2d0], -R109.reuse ;  /* 0x0000b400d8487a23 */ /* 0x100fe8000001086d */
[C---:B------:R-:W-:Y:S01]  /*a150*/  HMMA.16816.F32 R28, R68.reuse, R84, R28 ;  /* 0x00000054441c723c */ /* 0x040fe2000000181c */
[----:B--2---:R-:W-:Y:S02]  /*a160*/  LDSM.16.MT88.4 R80, [R192+0x5000] ;  /* 0x00500000c050783b */ /* 0x004fe40000004200 */
[----:B------:R2:W-:Y:S04]  /*a170*/  MUFU.EX2 R133, R72 ;  /* 0x0000004800857308 */ /* 0x0005e80000000800 */
[--C-:B------:R-:W-:Y:S01]  /*a180*/  FFMA.FTZ R84, R218, c[0x0][0x2d0], -R109.reuse ;  /* 0x0000b400da547a23 */ /* 0x100fe2000001086d */
[C---:B------:R-:W-:Y:S04]  /*a190*/  HMMA.16816.F32 R32, R68.reuse, R86, R32 ;  /* 0x000000564420723c */ /* 0x040fe80000001820 */
[----:B------:R-:W-:Y:S01]  /*a1a0*/  FFMA.FTZ R109, R111, c[0x0][0x2d0], -R109 ;  /* 0x0000b4006f6d7a23 */ /* 0x000fe2000001086d */
[----:B------:R5:W-:Y:S01]  /*a1b0*/  MUFU.EX2 R110, R84 ;  /* 0x00000054006e7308 */ /* 0x000be20000000800 */
[----:B-1----:R-:W1:Y:S01]  /*a1c0*/  LDSM.16.MT88.4 R76, [R188+0x5000] ;  /* 0x00500000bc4c783b */ /* 0x002e620000004200 */
[----:B----4-:R-:W-:Y:S08]  /*a1d0*/  F2FP.PACK_AB R128, R136, R137 ;  /* 0x000000898880723e */ /* 0x010ff000000000ff */
[----:B------:R-:W4:Y:S01]  /*a1e0*/  MUFU.EX2 R134, R132 ;  /* 0x0000008400867308 */ /* 0x000f220000000800 */
[----:B--2---:R-:W2:Y:S09]  /*a1f0*/  LDSM.16.MT88.4 R72, [R194+0x5000] ;  /* 0x00500000c248783b */ /* 0x004eb20000004200 */
[----:B------:R3:W3:Y:S01]  /*a200*/  MUFU.EX2 R132, R92 ;  /* 0x0000005c00847308 */ /* 0x0006e20000000800 */
[----:B-----5:R-:W5:Y:S09]  /*a210*/  LDSM.16.MT88.4 R84, [R192+0x2800] ;  /* 0x00280000c054783b */ /* 0x020f720000004200 */
[----:B------:R-:W2:Y:S01]  /*a220*/  MUFU.EX2 R109, R109 ;  /* 0x0000006d006d7308 */ /* 0x000ea20000000800 */
[----:B----4-:R-:W-:Y:S01]  /*a230*/  F2FP.PACK_AB R130, R134, R135 ;  /* 0x000000878682723e */ /* 0x010fe200000000ff */
[C---:B-1----:R-:W-:Y:S01]  /*a240*/  HMMA.16816.F32 R36, R68.reuse, R76, R36 ;  /* 0x0000004c4424723c */ /* 0x042fe20000001824 */
[----:B---3--:R-:W1:Y:S02]  /*a250*/  LDSM.16.MT88.4 R92, [R191+0x2800] ;  /* 0x00280000bf5c783b */ /* 0x008e640000004200 */
[----:B------:R-:W-:Y:S05]  /*a260*/  F2FP.PACK_AB R129, R132, R133 ;  /* 0x000000858481723e */ /* 0x000fea00000000ff */
[C---:B------:R-:W-:Y:S04]  /*a270*/  HMMA.16816.F32 R40, R68.reuse, R78, R40 ;  /* 0x0000004e4428723c */ /* 0x040fe80000001828 */
[----:B--2---:R-:W-:Y:S04]  /*a280*/  F2FP.PACK_AB R131, R109, R110 ;  /* 0x0000006e6d83723e */ /* 0x004fe800000000ff */
[C---:B------:R-:W-:Y:S08]  /*a290*/  HMMA.16816.F32 R44, R68.reuse, R80, R44 ;  /* 0x00000050442c723c */ /* 0x040ff0000000182c */
[C---:B------:R-:W-:Y:S08]  /*a2a0*/  HMMA.16816.F32 R48, R68.reuse, R82, R48 ;  /* 0x000000524430723c */ /* 0x040ff00000001830 */
[C---:B------:R-:W-:Y:S08]  /*a2b0*/  HMMA.16816.F32 R52, R68.reuse, R88, R52 ;  /* 0x000000584434723c */ /* 0x040ff00000001834 */
[C---:B------:R-:W-:Y:S08]  /*a2c0*/  HMMA.16816.F32 R56, R68.reuse, R90, R56 ;  /* 0x0000005a4438723c */ /* 0x040ff00000001838 */
[C---:B------:R-:W-:Y:S08]  /*a2d0*/  HMMA.16816.F32 R60, R68.reuse, R72, R60 ;  /* 0x00000048443c723c */ /* 0x040ff0000000183c */
[----:B------:R-:W-:Y:S08]  /*a2e0*/  HMMA.16816.F32 R64, R68, R74, R64 ;  /* 0x0000004a4440723c */ /* 0x000ff00000001840 */
[C---:B------:R-:W-:Y:S07]  /*a2f0*/  HMMA.16816.F32 R112, R128.reuse, R116, R4 ;  /* 0x000000748070723c */ /* 0x040fee0000001804 */
[----:B------:R-:W-:Y:S01]  /*a300*/  FFMA.FTZ R4, R2, R104, R252 ;  /* 0x0000006802047223 */ /* 0x000fe200000100fc */
[C---:B------:R-:W-:Y:S01]  /*a310*/  HMMA.16816.F32 R116, R128.reuse, R118, R8 ;  /* 0x000000768074723c */ /* 0x040fe20000001808 */
[----:B------:R-:W2:Y:S03]  /*a320*/  LDSM.16.MT88.4 R104, [R192+0x5800] ;  /* 0x00580000c068783b */ /* 0x000ea60000004200 */
[----:B------:R-:W-:Y:S02]  /*a330*/  FFMA.FTZ R2, R0, R159, R251 ;  /* 0x0000009f00027223 */ /* 0x000fe400000100fb */
[----:B------:R-:W-:Y:S02]  /*a340*/  FADD.FTZ R0, R161, R4 ;  /* 0x00000004a1007221 */ /* 0x000fe40000010000 */
[C---:B-----5:R-:W-:Y:S01]  /*a350*/  HMMA.16816.F32 R68, R128.reuse, R84, R12 ;  /* 0x000000548044723c */ /* 0x060fe2000000180c */
[----:B------:R-:W3:Y:S03]  /*a360*/  LDL R12, [R1+0x14] ;  /* 0x00001400010c7983 */ /* 0x000ee60000100800 */
[----:B------:R-:W-:Y:S01]  /*a370*/  FADD.FTZ R2, R250, R2 ;  /* 0x00000002fa027221 */ /* 0x000fe20000010000 */
[----:B------:R-:W4:Y:S01]  /*a380*/  LDSM.16.MT88.4 R4, [R191+0x5800] ;  /* 0x00580000bf04783b */ /* 0x000f220000004200 */
[----:B------:R-:W-:Y:S02]  /*a390*/  FADD.FTZ R0, R160, R0 ;  /* 0x00000000a0007221 */ /* 0x000fe40000010000 */
[C---:B------:R-:W-:Y:S04]  /*a3a0*/  HMMA.16816.F32 R72, R128.reuse, R86, R16 ;  /* 0x000000568048723c */ /* 0x040fe80000001810 */
[----:B------:R-:W-:Y:S01]  /*a3b0*/  FADD.FTZ R2, R249, R2 ;  /* 0x00000002f9027221 */ /* 0x000fe20000010000 */
[----:B------:R-:W5:Y:S01]  /*a3c0*/  LDSM.16.MT88.4 R8, [R194+0x5800] ;  /* 0x00580000c208783b */ /* 0x000f620000004200 */
[----:B------:R-:W-:Y:S02]  /*a3d0*/  FADD.FTZ R0, R158, R0 ;  /* 0x000000009e007221 */ /* 0x000fe40000010000 */
[C---:B-1----:R-:W-:Y:S04]  /*a3e0*/  HMMA.16816.F32 R76, R128.reuse, R92, R20 ;  /* 0x0000005c804c723c */ /* 0x042fe80000001814 */
        /* <DEDUP_REMOVED lines=30> */
[C---:B----4-:R-:W-:Y:S03]  /*a5d0*/  HMMA.16816.F32 R52, R128.reuse, R4, R52 ;  /* 0x000000048034723c */ /* 0x050fe60000001834 */
[----:B------:R-:W-:Y:S02]  /*a5e0*/  FADD.FTZ R0, R150, R0 ;  /* 0x0000000096007221 */ /* 0x000fe40000010000 */
[----:B------:R-:W-:Y:S02]  /*a5f0*/  FADD.FTZ R2, R146, R2 ;  /* 0x0000000292027221 */ /* 0x000fe40000010000 */
[----:B------:R-:W-:Y:S01]  /*a600*/  FADD.FTZ R0, R145, R0 ;  /* 0x0000000091007221 */ /* 0x000fe20000010000 */
[C---:B------:R-:W-:Y:S04]  /*a610*/  HMMA.16816.F32 R56, R128.reuse, R6, R56 ;  /* 0x000000068038723c */ /* 0x040fe80000001838 */
[----:B------:R-:W-:Y:S02]  /*a620*/  FADD.FTZ R2, R141, R2 ;  /* 0x000000028d027221 */ /* 0x000fe40000010000 */
[----:B------:R-:W-:Y:S02]  /*a630*/  FADD.FTZ R0, R144, R0 ;  /* 0x0000000090007221 */ /* 0x000fe40000010000 */
[----:B------:R-:W-:Y:S01]  /*a640*/  FADD.FTZ R2, R140, R2 ;  /* 0x000000028c027221 */ /* 0x000fe20000010000 */
[C---:B-----5:R-:W-:Y:S03]  /*a650*/  HMMA.16816.F32 R60, R128.reuse, R8, R60 ;  /* 0x00000008803c723c */ /* 0x060fe6000000183c */
        /* <DEDUP_REMOVED lines=13> */
[--C-:B------:R-:W-:Y:S01]  /*a730*/  IMAD.MOV.U32 R4, RZ, RZ, R3.reuse ;  /* 0x000000ffff047224 */ /* 0x100fe200078e0003 */
[----:B------:R1:W-:Y:S01]  /*a740*/  STL [R1], R2 ;  /* 0x0000000201007387 */ /* 0x0003e20000100800 */
[----:B------:R-:W-:Y:S02]  /*a750*/  IMAD.MOV.U32 R109, RZ, RZ, R108 ;  /* 0x000000ffff6d7224 */ /* 0x000fe400078e006c */
[----:B------:R-:W-:Y:S01]  /*a760*/  IMAD.MOV.U32 R110, RZ, RZ, R3 ;  /* 0x000000ffff6e7224 */ /* 0x000fe200078e0003 */
[----:B------:R1:W-:Y:S01]  /*a770*/  STL [R1+0x4], R0 ;  /* 0x0000040001007387 */ /* 0x0003e20000100800 */
[----:B---3--:R-:W-:Y:S01]  /*a780*/  ISETP.GT.AND P0, PT, R186, R12, PT ;  /* 0x0000000cba00720c */ /* 0x008fe20003f04270 */
[----:B------:R-:W-:Y:S11]  /*a790*/  IMAD.MOV.U32 R186, RZ, RZ, R212 ;  /* 0x000000ffffba7224 */ /* 0x000ff600078e00d4 */
[----:B------:R-:W-:Y:S01]  /*a7a0*/  @!UPT UIADD3 URZ, URZ, URZ, URZ ;  /* 0x0000003f3f3ff290 */ /* 0x000fe2000fffe03f */
[----:B-1----:R-:W-:-:S05]  /*a7b0*/  @P0 BRA `(.L_x_1906) ;  /* 0xffffc12000000947 */ /* 0x002fca000383ffff */
.L_x_1897:
[----:B------:R-:W2:Y:S04]  /*a7c0*/  LDL R0, [R1+0x18] ;  /* 0x0000180001007983 */ /* 0x000ea80000100800 */
[----:B------:R-:W3:Y:S04]  /*a7d0*/  LDL R3, [R1+0x8] ;  /* 0x0000080001037983 */ /* 0x000ee80000100800 */
[----:B-1----:R-:W4:Y:S01]  /*a7e0*/  LDL R2, [R1+0xc] ;  /* 0x00000c0001027983 */ /* 0x002f220000100800 */
        /* <DEDUP_REMOVED lines=18> */
.L_x_1909:
[----:B------:R-:W-:-:S04]  /*a910*/  MOV R3, c[0x0][0x32c] ;  /* 0x0000cb0000037a02 */ /* 0x000fc80000000f00 */
[----:B------:R-:W-:-:S13]  /*a920*/  ISETP.NE.AND P0, PT, R3, 0x1, PT ;  /* 0x000000010300780c */ /* 0x000fda0003f05270 */
[----:B------:R-:W-:-:S05]  /*a930*/  @P0 IMAD.HI.U32 R3, R0, c[0x0][0x330], RZ ;  /* 0x0000cc0000030a27 */ /* 0x000fca00078e00ff */
[----:B------:R-:W-:Y:S02]  /*a940*/  @P0 SHF.R.U32.HI R0, RZ, c[0x0][0x334], R3 ;  /* 0x0000cd00ff000a19 */ /* 0x000fe40000011603 */
.L_x_1910:
[----:B------:R-:W-:Y:S05]  /*a950*/  BSYNC B0 ;  /* 0x0000000000007941 */ /* 0x000fea0003800000 */
.L_x_1908:
[----:B------:R-:W-:-:S05]  /*a960*/  IMAD R0, R0, c[0x0][0x32c], RZ ;  /* 0x0000cb0000007a24 */ /* 0x000fca00078e02ff */
[----:B------:R-:W-:-:S04]  /*a970*/  IMNMX R2, R2, R0, !PT ;  /* 0x0000000002027217 */ /* 0x000fc80007800200 */
.L_x_1907:
[----:B------:R-:W-:-:S05]  /*a980*/  IADD3 R2, R2, 0x5f, RZ ;  /* 0x0000005f02027810 */ /* 0x000fca0007ffe0ff */
        /* <DEDUP_REMOVED lines=9> */
.L_x_1912:
[----:B------:R-:W-:Y:S04]  /*aa20*/  DEPBAR.LE SB0, 0x0 ;  /* 0x000080000000791a */ /* 0x000fe80000000000 */
[----:B------:R-:W-:Y:S01]  /*aa30*/  WARPSYNC 0xffffffff ;  /* 0xffffffff00007948 */ /* 0x000fe20003800000 */
[----:B------:R-:W-:Y:S01]  /*aa40*/  BAR.SYNC.DEFER_BLOCKING 0x0 ;  /* 0x0000000000007b1d */ /* 0x000fe20000010000 */
[----:B------:R-:W-:Y:S02]  /*aa50*/  ISETP.GT.AND P6, PT, R223, R214, PT ;  /* 0x000000d6df00720c */ /* 0x000fe40003fc4270 */
[C---:B------:R-:W-:Y:S11]  /*aa60*/  IADD3 R212, R214.reuse, -0x1, RZ ;  /* 0xffffffffd6d47810 */ /* 0x040ff60007ffe0ff */
[----:B-1----:R-:W-:Y:S01]  /*aa70*/  @!P6 SHF.R.S32.HI R0, RZ, 0x1f, R214 ;  /* 0x0000001fff00e819 */ /* 0x002fe200000114d6 */
[----:B------:R-:W-:Y:S01]  /*aa80*/  @!P6 IMAD.WIDE.U32 R20, R214, c[0x0][0x208], RZ ;  /* 0x00008200d614ea25 */ /* 0x000fe200078e00ff */
[----:B------:R-:W-:Y:S02]  /*aa90*/  @!P6 MOV R2, c[0x0][0x208] ;  /* 0x000082000002ea02 */ /* 0x000fe40000000f00 */
[----:B------:R-:W-:Y:S01]  /*aaa0*/  @!P6 MOV R3, 0x5 ;  /* 0x000000050003e802 */ /* 0x000fe20000000f00 */
        /* <DEDUP_REMOVED lines=9> */
[----:B------:R-:W2:Y:S01]  /*ab40*/  LDSM.16.M88.4 R16, [R189+0x800] ;  /* 0x00080000bd10783b */ /* 0x000ea20000000200 */
[----:B------:R-:W-:Y:S01]  /*ab50*/  @!P6 IMAD R22, R0, 0x60, RZ ;  /* 0x000000600016e824 */ /* 0x000fe200078e02ff */
[----:B------:R-:W-:Y:S01]  /*ab60*/  @!P6 IADD3 R21, P4, R224, R2, RZ ;  /* 0x00000002e015e210 */ /* 0x000fe20007f9e0ff */
[----:B------:R-:W-:Y:S03]  /*ab70*/  @!P6 IMAD.WIDE.U32 R30, R20, 0x60, R30 ;  /* 0x00000060141ee825 */ /* 0x000fe600078e001e */
[----:B------:R-:W-:Y:S02]  /*ab80*/  @!P6 IADD3 R0, R22, R3, RZ ;  /* 0x000000031600e210 */ /* 0x000fe40007ffe0ff */
[----:B------:R-:W3:Y:S01]  /*ab90*/  LDSM.16.M88.4 R24, [R189+0x1000] ;  /* 0x00100000bd18783b */ /* 0x000ee20000000200 */
[C---:B------:R-:W-:Y:S02]  /*aba0*/  @!P6 LEA R160, P0, R21.reuse, c[0x0][0x1f8], 0x1 ;  /* 0x00007e0015a0ea11 */ /* 0x040fe400078008ff */
[----:B------:R-:W-:Y:S02]  /*abb0*/  @!P6 IADD3.X R3, R0, R228, RZ, P4, !PT ;  /* 0x000000e40003e210 */ /* 0x000fe400027fe4ff */
[----:B------:R-:W-:Y:S02]  /*abc0*/  @!P6 IADD3 R28, P4, R28, R2, RZ ;  /* 0x000000021c1ce210 */ /* 0x000fe40007f9e0ff */
[----:B------:R-:W-:Y:S01]  /*abd0*/  @!P6 LEA.HI.X R161, R21, c[0x0][0x1fc], R3, 0x1, P0 ;  /* 0x00007f0015a1ea11 */ /* 0x000fe200000f0c03 */
[----:B------:R-:W4:Y:S01]  /*abe0*/  LDL.LU R222, [R1] ;  /* 0x0000000001de7983 */ /* 0x000f220000300800 */
[----:B------:R-:W-:Y:S02]  /*abf0*/  @!P6 IADD3 R36, P0, R224, 0x40, RZ ;  /* 0x00000040e024e810 */ /* 0x000fe40007f1e0ff */
[----:B------:R-:W-:Y:S01]  /*ac00*/  @!P6 IADD3 R3, R31, R22, RZ ;  /* 0x000000161f03e210 */ /* 0x000fe20007ffe0ff */
[----:B------:R-:W5:Y:S01]  /*ac10*/  LDSM.16.M88.4 R32, [R189+0x1800] ;  /* 0x00180000bd20783b */ /* 0x000f620000000200 */
[----:B------:R-:W-:Y:S02]  /*ac20*/  @!P6 IADD3 R37, P5, R36, R2, RZ ;  /* 0x000000022425e210 */ /* 0x000fe40007fbe0ff */
[----:B------:R-:W-:Y:S02]  /*ac30*/  @!P6 SHF.L.U64.HI R108, R30, 0x1, R3 ;  /* 0x000000011e6ce819 */ /* 0x000fe40000010203 */
[----:B------:R-:W-:Y:S02]  /*ac40*/  @!P6 IADD3.X R3, RZ, R228, RZ, P0, !PT ;  /* 0x000000e4ff03e210 */ /* 0x000fe400007fe4ff */
[----:B------:R-:W-:Y:S01]  /*ac50*/  @!P6 IADD3 R38, P0, R28, R36, RZ ;  /* 0x000000241c26e210 */ /* 0x000fe20007f1e0ff */
[----:B------:R-:W4:Y:S01]  /*ac60*/  LDL.LU R221, [R1+0x4] ;  /* 0x0000040001dd7983 */ /* 0x000f220000300800 */
[----:B------:R-:W-:Y:S02]  /*ac70*/  @!P6 IADD3.X R2, R0, R29, RZ, P4, !PT ;  /* 0x0000001d0002e210 */ /* 0x000fe400027fe4ff */
[----:B------:R-:W-:Y:S01]  /*ac80*/  @!P6 IADD3 R36, P4, R28, R224, RZ ;  /* 0x000000e01c24e210 */ /* 0x000fe20007f9e0ff */
[C---:B-1----:R-:W-:Y:S01]  /*ac90*/  HMMA.16816.F32 R4, R120.reuse, R8, RZ ;  /* 0x000000087804723c */ /* 0x042fe200000018ff */
[----:B------:R-:W1:Y:S02]  /*aca0*/  LDSM.16.M88.4 R40, [R189+0x2000] ;  /* 0x00200000bd28783b */ /* 0x000e640000000200 */
[-C--:B------:R-:W-:Y:S02]  /*acb0*/  @!P6 IADD3.X R0, R0, R3.reuse, RZ, P5, !PT ;  /* 0x000000030000e210 */ /* 0x080fe40002ffe4ff */
[----:B------:R-:W-:Y:S02]  /*acc0*/  @!P6 IADD3.X R3, R2, R3, RZ, P0, !PT ;  /* 0x000000030203e210 */ /* 0x000fe400007fe4ff */
[----:B------:R-:W-:Y:S01]  /*acd0*/  @!P6 LEA R46, P0, R36, c[0x0][0x1f8], 0x1 ;  /* 0x00007e00242eea11 */ /* 0x000fe200078008ff */
[C---:B------:R-:W-:Y:S01]  /*ace0*/  HMMA.16816.F32 R8, R120.reuse, R10, RZ ;  /* 0x0000000a7808723c */ /* 0x040fe200000018ff */
[----:B------:R-:W-:Y:S01]  /*acf0*/  @!P6 IADD3.X R2, R2, R228, RZ, P4, !PT ;  /* 0x000000e40202e210 */ /* 0x000fe200027fe4ff */
[----:B------:R-:W1:Y:S02]  /*ad00*/  LDSM.16.M88.4 R48, [R189+0x2800] ;  /* 0x00280000bd30783b */ /* 0x000e640000000200 */
[----:B------:R-:W-:Y:S02]  /*ad10*/  @!P6 LEA R156, P4, R38, c[0x0][0x1f8], 0x1 ;  /* 0x00007e00269cea11 */ /* 0x000fe400078808ff */
[----:B------:R-:W-:Y:S02]  /*ad20*/  @!P6 LEA.HI.X R47, R36, c[0x0][0x1fc], R2, 0x1, P0 ;  /* 0x00007f00242fea11 */ /* 0x000fe400000f0c02 */
[C---:B--2---:R-:W-:Y:S01]  /*ad30*/  HMMA.16816.F32 R12, R120.reuse, R16, RZ ;  /* 0x00000010780c723c */ /* 0x044fe200000018ff */
[----:B------:R-:W-:Y:S01]  /*ad40*/  @!P6 ISETP.GE.AND P0, PT, R246, c[0x0][0x1d4], PT ;  /* 0x00007500f600ea0c */ /* 0x000fe20003f06270 */
[----:B------:R-:W2:Y:S02]  /*ad50*/  LDSM.16.M88.4 R128, [R195] ;  /* 0x00000000c380783b */ /* 0x000ea40000000200 */
[----:B------:R-:W-:Y:S02]  /*ad60*/  @!P6 SHF.L.U32 R39, R30, 0x1, RZ ;  /* 0x000000011e27e819 */ /* 0x000fe400000006ff */
[----:B------:R-:W-:Y:S02]  /*ad70*/  @!P6 LEA R158, P5, R37, c[0x0][0x1f8], 0x1 ;  /* 0x00007e00259eea11 */ /* 0x000fe400078a08ff */
[C---:B------:R-:W-:Y:S01]  /*ad80*/  HMMA.16816.F32 R16, R120.reuse, R18, RZ ;  /* 0x000000127810723c */ /* 0x040fe200000018ff */
[----:B------:R-:W-:Y:S01]  /*ad90*/  @!P6 LEA.HI.X R157, R38, c[0x0][0x1fc], R3, 0x1, P4 ;  /* 0x00007f00269dea11 */ /* 0x000fe200020f0c03 */
[----:B------:R-:W2:Y:S02]  /*ada0*/  LDSM.16.M88.4 R132, [R206] ;  /* 0x00000000ce84783b */ /* 0x000ea40000000200 */
[----:B------:R-:W-:Y:S02]  /*adb0*/  @!P6 IADD3 R44, P4, R39, c[0x0][0x1f8], RZ ;  /* 0x00007e00272cea10 */ /* 0x000fe40007f9e0ff */
[----:B------:R-:W-:Y:S02]  /*adc0*/  @!P6 LEA.HI.X R159, R37, c[0x0][0x1fc], R0, 0x1, P5 ;  /* 0x00007f00259fea11 */ /* 0x000fe400028f0c00 */
[C---:B---3--:R-:W-:Y:S01]  /*add0*/  HMMA.16816.F32 R20, R120.reuse, R24, RZ ;  /* 0x000000187814723c */ /* 0x048fe200000018ff */
[----:B------:R-:W-:Y:S01]  /*ade0*/  @!P6 IADD3.X R45, R108, c[0x0][0x1fc], RZ, P4, !PT ;  /* 0x00007f006c2dea10 */ /* 0x000fe200027fe4ff */
[----:B------:R-:W3:Y:S02]  /*adf0*/  LDSM.16.M88.4 R136, [R205] ;  /* 0x00000000cd88783b */ /* 0x000ee40000000200 */
[----:B------:R-:W-:Y:S04]  /*ae00*/  @!P6 IADD3 R2, P5, R39, 0x80, RZ ;  /* 0x000000802702e810 */ /* 0x000fe80007fbe0ff */
[C---:B------:R-:W-:Y:S01]  /*ae10*/  HMMA.16816.F32 R24, R120.reuse, R26, RZ ;  /* 0x0000001a7818723c */ /* 0x040fe200000018ff */
[----:B------:R-:W-:Y:S01]  /*ae20*/  @!P6 IADD3 R2, P4, R2, c[0x0][0x1f8], RZ ;  /* 0x00007e000202ea10 */ /* 0x000fe20007f9e0ff */
[----:B------:R-:W2:Y:S03]  /*ae30*/  LDSM.16.M88.4 R140, [R204] ;  /* 0x00000000cc8c783b */ /* 0x000ea60000000200 */
[----:B------:R-:W-:Y:S03]  /*ae40*/  @!P6 IADD3.X R3, RZ, c[0x0][0x1fc], R108, P4, P5 ;  /* 0x00007f00ff03ea10 */ /* 0x000fe600027ea46c */
[C---:B-----5:R-:W-:Y:S02]  /*ae50*/  HMMA.16816.F32 R28, R120.reuse, R32, RZ ;  /* 0x00000020781c723c */ /* 0x060fe400000018ff */
[----:B------:R-:W5:Y:S06]  /*ae60*/  LDSM.16.M88.4 R144, [R203] ;  /* 0x00000000cb90783b */ /* 0x000f6c0000000200 */
[C---:B------:R-:W-:Y:S02]  /*ae70*/  HMMA.16816.F32 R32, R120.reuse, R34, RZ ;  /* 0x000000227820723c */ /* 0x040fe400000018ff */
[----:B------:R-:W2:Y:S06]  /*ae80*/  LDSM.16.M88.4 R148, [R202] ;  /* 0x00000000ca94783b */ /* 0x000eac0000000200 */
[C---:B-1----:R-:W-:Y:S02]  /*ae90*/  HMMA.16816.F32 R36, R120.reuse, R40, RZ ;  /* 0x000000287824723c */ /* 0x042fe400000018ff */
[----:B------:R-:W-:Y:S01]  /*aea0*/  @!PT LDS RZ, [RZ] ;  /* 0x00000000fffff984 */ /* 0x000fe20000000800 */
[----:B------:R-:W-:Y:S01]  /*aeb0*/  @!PT LDS RZ, [RZ] ;  /* 0x00000000fffff984 */ /* 0x000fe20000000800 */
[----:B------:R-:W-:Y:S01]  /*aec0*/  @!PT LDS RZ, [RZ] ;  /* 0x00000000fffff984 */ /* 0x000fe20000000800 */
[----:B------:R1:W-:Y:S06]  /*aed0*/  @!P6 LDGSTS.E.BYPASS.LTC128B.128 [R213+0x100], [R44.64], !P0 ;  /* 0x001000002cd5efae */ /* 0x0003ec000c101d48 */
[C---:B------:R-:W-:Y:S02]  /*aee0*/  HMMA.16816.F32 R40, R120.reuse, R42, RZ ;  /* 0x0000002a7828723c */ /* 0x040fe400000018ff */
[----:B------:R1:W-:Y:S08]  /*aef0*/  @!P6 LDGSTS.E.BYPASS.LTC128B.128 [R213+0x3100], [R2.64], !P3 ;  /* 0x0310000002d5efae */ /* 0x0003f0000d901d48 */
[----:B------:R1:W-:Y:S08]  /*af00*/  @!P6 LDGSTS.E.BYPASS.LTC128B.128 [R213+0x1100], [R160.64], !P0 ;  /* 0x01100000a0d5efae */ /* 0x0003f0000c101d48 */
[----:B------:R2:W-:Y:S08]  /*af10*/  @!P6 LDGSTS.E.BYPASS.LTC128B.128 [R213+0x4100], [R158.64], !P3 ;  /* 0x041000009ed5efae */ /* 0x0005f0000d901d48 */
[----:B------:R2:W-:Y:S08]  /*af20*/  @!P6 LDGSTS.E.BYPASS.LTC128B.128 [R213+0x2100], [R46.64], !P0 ;  /* 0x021000002ed5efae */ /* 0x0005f0000c101d48 */
[----:B------:R3:W-:Y:S01]  /*af30*/  @!P6 LDGSTS.E.BYPASS.LTC128B.128 [R213+0x5100], [R156.64], !P3 ;  /* 0x051000009cd5efae */ /* 0x0007e2000d901d48 */
[----:B------:R-:W-:Y:S07]  /*af40*/  ISETP.GT.AND P6, PT, R214, R223, PT ;  /* 0x000000dfd600720c */ /* 0x000fee0003fc4270 */
[----:B-1----:R-:W-:Y:S06]  /*af50*/  LDSM.16.M88.4 R160, [R193+0x800] ;  /* 0x00080000c1a0783b */ /* 0x002fec0000000200 */
[----:B------:R-:W-:Y:S02]  /*af60*/  @P6 SHF.R.S32.HI R111, RZ, 0x1f, R212 ;  /* 0x0000001fff6f6819 */ /* 0x000fe400000114d4 */
[----:B------:R-:W0:Y:S01]  /*af70*/  LDGDEPBAR ;  /* 0x00000000000079af */ /* 0x000e220000000000 */
[C---:B--2---:R-:W-:Y:S07]  /*af80*/  HMMA.16816.F32 R44, R120.reuse, R48, RZ ;  /* 0x00000030782c723c */ /* 0x044fee00000018ff */
[----:B------:R-:W-:Y:S01]  /*af90*/  LDSM.16.M88.4 R184, [R190+0x3000] ;  /* 0x00300000beb8783b */ /* 0x000fe20000000200 */
[----:B------:R-:W-:Y:S07]  /*afa0*/  HMMA.16816.F32 R48, R120, R50, RZ ;  /* 0x000000327830723c */ /* 0x000fee00000018ff */
[----:B---3--:R-:W1:Y:S01]  /*afb0*/  LDSM.16.M88.4 R156, [R193] ;  /* 0x00000000c19c783b */ /* 0x008e620000000200 */
        /* <DEDUP_REMOVED lines=8> */
[----:B------:R-:W1:Y:S07]  /*b040*/  LDSM.16.M88.4 R136, [R193+0x2000] ;  /* 0x00200000c188783b */ /* 0x000e6e0000000200 */
[C---:B------:R-:W-:Y:S08]  /*b050*/  HMMA.16816.F32 R28, R124.reuse, R140, R28 ;  /* 0x0000008c7c1c723c */ /* 0x040ff0000000181c */
[C---:B------:R-:W-:Y:S01]  /*b060*/  HMMA.16816.F32 R32, R124.reuse, R142, R32 ;  /* 0x0000008e7c20723c */ /* 0x040fe20000001820 */
[----:B------:R-:W2:Y:S07]  /*b070*/  LDSM.16.M88.4 R140, [R193+0x2800] ;  /* 0x00280000c18c783b */ /* 0x000eae0000000200 */
[C---:B-----5:R-:W-:Y:S08]  /*b080*/  HMMA.16816.F32 R36, R124.reuse, R144, R36 ;  /* 0x000000907c24723c */ /* 0x060ff00000001824 */
[C---:B------:R-:W-:Y:S01]  /*b090*/  HMMA.16816.F32 R40, R124.reuse, R146, R40 ;  /* 0x000000927c28723c */ /* 0x040fe20000001828 */
[----:B------:R-:W5:Y:S07]  /*b0a0*/  LDSM.16.M88.4 R144, [R190] ;  /* 0x00000000be90783b */ /* 0x000f6e0000000200 */
[C---:B------:R-:W-:Y:S08]  /*b0b0*/  HMMA.16816.F32 R44, R124.reuse, R148, R44 ;  /* 0x000000947c2c723c */ /* 0x040ff0000000182c */
[----:B------:R-:W-:Y:S01]  /*b0c0*/  HMMA.16816.F32 R48, R124, R150, R48 ;  /* 0x000000967c30723c */ /* 0x000fe20000001830 */
[----:B------:R-:W3:Y:S07]  /*b0d0*/  LDSM.16.M88.4 R148, [R190+0x800] ;  /* 0x00080000be94783b */ /* 0x000eee0000000200 */
[C---:B-1----:R-:W-:Y:S08]  /*b0e0*/  HMMA.16816.F32 R4, R152.reuse, R156, R4 ;  /* 0x0000009c9804723c */ /* 0x042ff00000001804 */
[C---:B------:R-:W-:Y:S01]  /*b0f0*/  HMMA.16816.F32 R8, R152.reuse, R158, R8 ;  /* 0x0000009e9808723c */ /* 0x040fe20000001808 */
[----:B------:R-:W-:Y:S07]  /*b100*/  LDSM.16.M88.4 R156, [R190+0x2000] ;  /* 0x00200000be9c783b */ /* 0x000fee0000000200 */
[C---:B------:R-:W-:Y:S08]  /*b110*/  HMMA.16816.F32 R12, R152.reuse, R160, R12 ;  /* 0x000000a0980c723c */ /* 0x040ff0000000180c */
[C---:B------:R-:W-:Y:S01]  /*b120*/  HMMA.16816.F32 R16, R152.reuse, R162, R16 ;  /* 0x000000a29810723c */ /* 0x040fe20000001810 */
[----:B------:R-:W-:Y:S07]  /*b130*/  LDSM.16.M88.4 R160, [R190+0x2800] ;  /* 0x00280000bea0783b */ /* 0x000fee0000000200 */
[C---:B--2---:R-:W-:Y:S08]  /*b140*/  HMMA.16816.F32 R20, R152.reuse, R128, R20 ;  /* 0x000000809814723c */ /* 0x044ff00000001814 */
[C---:B------:R-:W-:Y:S01]  /*b150*/  HMMA.16816.F32 R24, R152.reuse, R130, R24 ;  /* 0x000000829818723c */ /* 0x040fe20000001818 */
[----:B------:R-:W1:Y:S07]  /*b160*/  LDSM.16.M88.4 R128, [R190+0x1000] ;  /* 0x00100000be80783b */ /* 0x000e6e0000000200 */
[C---:B---3--:R-:W-:Y:S08]  /*b170*/  HMMA.16816.F32 R28, R152.reuse, R132, R28 ;  /* 0x00000084981c723c */ /* 0x048ff0000000181c */
[C---:B------:R-:W-:Y:S01]  /*b180*/  HMMA.16816.F32 R32, R152.reuse, R134, R32 ;  /* 0x000000869820723c */ /* 0x040fe20000001820 */
[----:B------:R-:W2:Y:S07]  /*b190*/  LDSM.16.M88.4 R132, [R190+0x1800] ;  /* 0x00180000be84783b */ /* 0x000eae0000000200 */
[C---:B------:R-:W-:Y:S08]  /*b1a0*/  HMMA.16816.F32 R36, R152.reuse, R136, R36 ;  /* 0x000000889824723c */ /* 0x040ff00000001824 */
[C---:B------:R-:W-:Y:S01]  /*b1b0*/  HMMA.16816.F32 R40, R152.reuse, R138, R40 ;  /* 0x0000008a9828723c */ /* 0x040fe20000001828 */
[----:B------:R-:W3:Y:S07]  /*b1c0*/  LDSM.16.M88.4 R136, [R189+0x3000] ;  /* 0x00300000bd88783b */ /* 0x000eee0000000200 */
[C---:B------:R-:W-:Y:S08]  /*b1d0*/  HMMA.16816.F32 R44, R152.reuse, R140, R44 ;  /* 0x0000008c982c723c */ /* 0x040ff0000000182c */
[----:B------:R-:W-:Y:S01]  /*b1e0*/  HMMA.16816.F32 R48, R152, R142, R48 ;  /* 0x0000008e9830723c */ /* 0x000fe20000001830 */
[----:B------:R-:W2:Y:S07]  /*b1f0*/  LDSM.16.M88.4 R140, [R189+0x3800] ;  /* 0x00380000bd8c783b */ /* 0x000eae0000000200 */
[C---:B-----5:R-:W-:Y:S08]  /*b200*/  HMMA.16816.F32 R4, R164.reuse, R144, R4 ;  /* 0x00000090a404723c */ /* 0x060ff00000001804 */
[C---:B------:R-:W-:Y:S01]  /*b210*/  HMMA.16816.F32 R8, R164.reuse, R146, R8 ;  /* 0x00000092a408723c */ /* 0x040fe20000001808 */
[----:B------:R-:W5:Y:S07]  /*b220*/  LDSM.16.M88.4 R144, [R189+0x4000] ;  /* 0x00400000bd90783b */ /* 0x000f6e0000000200 */
        /* <DEDUP_REMOVED lines=13> */
[----:B------:R-:W-:Y:S01]  /*b300*/  HMMA.16816.F32 R48, R164, R162, R48 ;  /* 0x000000a2a430723c */ /* 0x000fe20000001830 */
[----:B------:R-:W-:Y:S07]  /*b310*/  LDSM.16.M88.4 R160, [R193+0x5000] ;  /* 0x00500000c1a0783b */ /* 0x000fee0000000200 */
[C---:B---3--:R-:W-:Y:S08]  /*b320*/  HMMA.16816.F32 R4, R168.reuse, R136, R4 ;  /* 0x00000088a804723c */ /* 0x048ff00000001804 */
[C---:B------:R-:W-:Y:S01]  /*b330*/  HMMA.16816.F32 R8, R168.reuse, R138, R8 ;  /* 0x0000008aa808723c */ /* 0x040fe20000001808 */
[----:B------:R-:W3:Y:S07]  /*b340*/  LDSM.16.M88.4 R136, [R200] ;  /* 0x00000000c888783b */ /* 0x000eee0000000200 */
[C---:B------:R-:W-:Y:S08]  /*b350*/  HMMA.16816.F32 R12, R168.reuse, R140, R12 ;  /* 0x0000008ca80c723c */ /* 0x040ff0000000180c */
[C---:B------:R-:W-:Y:S01]  /*b360*/  HMMA.16816.F32 R16, R168.reuse, R142, R16 ;  /* 0x0000008ea810723c */ /* 0x040fe20000001810 */
[----:B------:R-:W2:Y:S07]  /*b370*/  LDSM.16.M88.4 R140, [R199] ;  /* 0x00000000c78c783b */ /* 0x000eae0000000200 */
[C---:B-----5:R-:W-:Y:S08]  /*b380*/  HMMA.16816.F32 R20, R168.reuse, R144, R20 ;  /* 0x00000090a814723c */ /* 0x060ff00000001814 */
[C---:B------:R-:W-:Y:S01]  /*b390*/  HMMA.16816.F32 R24, R168.reuse, R146, R24 ;  /* 0x00000092a818723c */ /* 0x040fe20000001818 */
[----:B------:R-:W5:Y:S07]  /*b3a0*/  LDSM.16.M88.4 R144, [R198] ;  /* 0x00000000c690783b */ /* 0x000f6e0000000200 */
[C---:B------:R-:W-:Y:S08]  /*b3b0*/  HMMA.16816.F32 R28, R168.reuse, R148, R28 ;  /* 0x00000094a81c723c */ /* 0x040ff0000000181c */
[C---:B------:R-:W-:Y:S01]  /*b3c0*/  HMMA.16816.F32 R32, R168.reuse, R150, R32 ;  /* 0x00000096a820723c */ /* 0x040fe20000001820 */
[----:B------:R-:W-:Y:S07]  /*b3d0*/  LDSM.16.M88.4 R148, [R193+0x3000] ;  /* 0x00300000c194783b */ /* 0x000fee0000000200 */
[C---:B-1----:R-:W-:Y:S08]  /*b3e0*/  HMMA.16816.F32 R36, R168.reuse, R128, R36 ;  /* 0x00000080a824723c */ /* 0x042ff00000001824 */
[C---:B------:R-:W-:Y:S01]  /*b3f0*/  HMMA.16816.F32 R40, R168.reuse, R130, R40 ;  /* 0x00000082a828723c */ /* 0x040fe20000001828 */
[----:B------:R-:W1:Y:S07]  /*b400*/  LDSM.16.M88.4 R128, [R197] ;  /* 0x00000000c580783b */ /* 0x000e6e0000000200 */
[C---:B--2---:R-:W-:Y:S08]  /*b410*/  HMMA.16816.F32 R44, R168.reuse, R132, R44 ;  /* 0x00000084a82c723c */ /* 0x044ff0000000182c */
[----:B------:R-:W-:Y:S01]  /*b420*/  HMMA.16816.F32 R48, R168, R134, R48 ;  /* 0x00000086a830723c */ /* 0x000fe20000001830 */
[----:B------:R-:W2:Y:S07]  /*b430*/  LDSM.16.M88.4 R132, [R196] ;  /* 0x00000000c484783b */ /* 0x000eae0000000200 */
[C---:B------:R-:W-:Y:S08]  /*b440*/  HMMA.16816.F32 R4, R172.reuse, R156, R4 ;  /* 0x0000009cac04723c */ /* 0x040ff00000001804 */
[C---:B------:R-:W-:Y:S01]  /*b450*/  HMMA.16816.F32 R8, R172.reuse, R158, R8 ;  /* 0x0000009eac08723c */ /* 0x040fe20000001808 */
[----:B------:R-:W-:Y:S07]  /*b460*/  LDSM.16.M88.4 R156, [R193+0x4800] ;  /* 0x00480000c19c783b */ /* 0x000fee0000000200 */
[C---:B---3--:R-:W-:Y:S08]  /*b470*/  HMMA.16816.F32 R12, R172.reuse, R136, R12 ;  /* 0x00000088ac0c723c */ /* 0x048ff0000000180c */
[C---:B------:R-:W-:Y:S01]  /*b480*/  HMMA.16816.F32 R16, R172.reuse, R138, R16 ;  /* 0x0000008aac10723c */ /* 0x040fe20000001810 */
[----:B------:R-:W3:Y:S07]  /*b490*/  LDSM.16.M88.4 R136, [R193+0x3800] ;  /* 0x00380000c188783b */ /* 0x000eee0000000200 */
[C---:B------:R-:W-:Y:S08]  /*b4a0*/  HMMA.16816.F32 R20, R172.reuse, R140, R20 ;  /* 0x0000008cac14723c */ /* 0x040ff00000001814 */
[C---:B------:R-:W-:Y:S01]  /*b4b0*/  HMMA.16816.F32 R24, R172.reuse, R142, R24 ;  /* 0x0000008eac18723c */ /* 0x040fe20000001818 */
[----:B------:R-:W3:Y:S07]  /*b4c0*/  LDSM.16.M88.4 R140, [R193+0x4000] ;  /* 0x00400000c18c783b */ /* 0x000eee0000000200 */
[C---:B-----5:R-:W-:Y:S08]  /*b4d0*/  HMMA.16816.F32 R28, R172.reuse, R144, R28 ;  /* 0x00000090ac1c723c */ /* 0x060ff0000000181c */
[C---:B------:R-:W-:Y:S01]  /*b4e0*/  HMMA.16816.F32 R32, R172.reuse, R146, R32 ;  /* 0x00000092ac20723c */ /* 0x040fe20000001820 */
[----:B------:R-:W5:Y:S07]  /*b4f0*/  LDSM.16.M88.4 R144, [R193+0x5800] ;  /* 0x00580000c190783b */ /* 0x000f6e0000000200 */
[C---:B-1----:R-:W-:Y:S08]  /*b500*/  HMMA.16816.F32 R36, R172.reuse, R128, R36 ;  /* 0x00000080ac24723c */ /* 0x042ff00000001824 */
[C---:B------:R-:W-:Y:S01]  /*b510*/  HMMA.16816.F32 R40, R172.reuse, R130, R40 ;  /* 0x00000082ac28723c */ /* 0x040fe20000001828 */
[----:B------:R-:W1:Y:S07]  /*b520*/  LDSM.16.M88.4 R128, [R190+0x3800] ;  /* 0x00380000be80783b */ /* 0x000e6e0000000200 */
[C---:B--2---:R-:W-:Y:S08]  /*b530*/  HMMA.16816.F32 R44, R172.reuse, R132, R44 ;  /* 0x00000084ac2c723c */ /* 0x044ff0000000182c */
[----:B------:R-:W-:Y:S01]  /*b540*/  HMMA.16816.F32 R48, R172, R134, R48 ;  /* 0x00000086ac30723c */ /* 0x000fe20000001830 */
[----:B------:R-:W2:Y:S07]  /*b550*/  LDSM.16.M88.4 R132, [R190+0x4000] ;  /* 0x00400000be84783b */ /* 0x000eae0000000200 */
[C---:B------:R-:W-:Y:S08]  /*b560*/  HMMA.16816.F32 R4, R176.reuse, R148, R4 ;  /* 0x00000094b004723c */ /* 0x040ff00000001804 */
[C---:B------:R-:W-:Y:S08]  /*b570*/  HMMA.16816.F32 R8, R176.reuse, R150, R8 ;  /* 0x00000096b008723c */ /* 0x040ff00000001808 */
[C---:B---3--:R-:W-:Y:S08]  /*b580*/  HMMA.16816.F32 R12, R176.reuse, R136, R12 ;  /* 0x00000088b00c723c */ /* 0x048ff0000000180c */
[C---:B------:R-:W-:Y:S01]  /*b590*/  HMMA.16816.F32 R16, R176.reuse, R138, R16 ;  /* 0x0000008ab010723c */ /* 0x040fe20000001810 */
[----:B------:R-:W3:Y:S07]  /*b5a0*/  LDSM.16.M88.4 R136, [R190+0x4800] ;  /* 0x00480000be88783b */ /* 0x000eee0000000200 */
[C---:B------:R-:W-:Y:S08]  /*b5b0*/  HMMA.16816.F32 R20, R176.reuse, R140, R20 ;  /* 0x0000008cb014723c */ /* 0x040ff00000001814 */
[C---:B------:R-:W-:Y:S08]  /*b5c0*/  HMMA.16816.F32 R24, R176.reuse, R142, R24 ;  /* 0x0000008eb018723c */ /* 0x040ff00000001818 */
[C---:B------:R-:W-:Y:S08]  /*b5d0*/  HMMA.16816.F32 R28, R176.reuse, R156, R28 ;  /* 0x0000009cb01c723c */ /* 0x040ff0000000181c */
[C---:B------:R-:W-:Y:S08]  /*b5e0*/  HMMA.16816.F32 R32, R176.reuse, R158, R32 ;  /* 0x0000009eb020723c */ /* 0x040ff00000001820 */
[C---:B------:R-:W-:Y:S08]  /*b5f0*/  HMMA.16816.F32 R36, R176.reuse, R160, R36 ;  /* 0x000000a0b024723c */ /* 0x040ff00000001824 */
[C---:B------:R-:W-:Y:S08]  /*b600*/  HMMA.16816.F32 R40, R176.reuse, R162, R40 ;  /* 0x000000a2b028723c */ /* 0x040ff00000001828 */
[C---:B-----5:R-:W-:Y:S08]  /*b610*/  HMMA.16816.F32 R44, R176.reuse, R144, R44 ;  /* 0x00000090b02c723c */ /* 0x060ff0000000182c */
[----:B------:R-:W-:Y:S08]  /*b620*/  HMMA.16816.F32 R48, R176, R146, R48 ;  /* 0x00000092b030723c */ /* 0x000ff00000001830 */
[C---:B------:R-:W-:Y:S08]  /*b630*/  HMMA.16816.F32 R4, R180.reuse, R184, R4 ;  /* 0x000000b8b404723c */ /* 0x040ff00000001804 */
[C---:B------:R-:W-:Y:S08]  /*b640*/  HMMA.16816.F32 R8, R180.reuse, R186, R8 ;  /* 0x000000bab408723c */ /* 0x040ff00000001808 */
[C---:B-1----:R-:W-:Y:S08]  /*b650*/  HMMA.16816.F32 R12, R180.reuse, R128, R12 ;  /* 0x00000080b40c723c */ /* 0x042ff0000000180c */
[C---:B------:R-:W-:Y:S01]  /*b660*/  HMMA.16816.F32 R16, R180.reuse, R130, R16 ;  /* 0x00000082b410723c */ /* 0x040fe20000001810 */
[----:B------:R-:W1:Y:S03]  /*b670*/  LDSM.16.M88.4 R128, [R190+0x5000] ;  /* 0x00500000be80783b */ /* 0x000e660000000200 */
        /* <DEDUP_REMOVED lines=9> */
[C---:B---3--:R-:W-:Y:S01]  /*b710*/  HMMA.16816.F32 R28, R180.reuse, R136, R28 ;  /* 0x00000088b41c723c */ /* 0x048fe2000000181c */
[----:B------:R-:W-:Y:S04]  /*b720*/  BAR.SYNC.DEFER_BLOCKING 0x0 ;  /* 0x0000000000007b1d */ /* 0x000fe80000010000 */
[----:B------:R-:W-:Y:S02]  /*b730*/  FMNMX.FTZ R0, R9, R0, !PT ;  /* 0x0000000009007209 */ /* 0x000fe40007810000 */
[----:B------:R-:W-:Y:S01]  /*b740*/  FMNMX.FTZ R2, R10, R2, !PT ;  /* 0x000000020a027209 */ /* 0x000fe20007810000 */
[C---:B------:R-:W-:Y:S04]  /*b750*/  HMMA.16816.F32 R32, R180.reuse, R138, R32 ;  /* 0x0000008ab420723c */ /* 0x040fe80000001820 */
[----:B------:R-:W-:Y:S01]  /*b760*/  FMNMX.FTZ R0, R12, R0, !PT ;  /* 0x000000000c007209 */ /* 0x000fe20007810000 */
[----:B------:R-:W-:Y:S01]  /*b770*/  @P6 IMAD.WIDE.U32 R136, R212, c[0x0][0x1e0], RZ ;  /* 0x00007800d4886a25 */ /* 0x000fe200078e00ff */
[----:B------:R-:W-:Y:S02]  /*b780*/  FMNMX.FTZ R2, R11, R2, !PT ;  /* 0x000000020b027209 */ /* 0x000fe40007810000 */
[----:B------:R-:W-:Y:S01]  /*b790*/  FMNMX.FTZ R0, R13, R0, !PT ;  /* 0x000000000d007209 */ /* 0x000fe20007810000 */
[C---:B-1----:R-:W-:Y:S03]  /*b7a0*/  HMMA.16816.F32 R36, R180.reuse, R128, R36 ;  /* 0x00000080b424723c */ /* 0x042fe60000001824 */
[----:B------:R-:W-:Y:S02]  /*b7b0*/  FMNMX.FTZ R2, R14, R2, !PT ;  /* 0x000000020e027209 */ /* 0x000fe40007810000 */
[----:B------:R-:W-:Y:S02]  /*b7c0*/  FMNMX.FTZ R0, R16, R0, !PT ;  /* 0x0000000010007209 */ /* 0x000fe40007810000 */
[----:B------:R-:W-:Y:S01]  /*b7d0*/  FMNMX.FTZ R2, R15, R2, !PT ;  /* 0x000000020f027209 */ /* 0x000fe20007810000 */
[C---:B------:R-:W-:Y:S01]  /*b7e0*/  HMMA.16816.F32 R40, R180.reuse, R130, R40 ;  /* 0x00000082b428723c */ /* 0x040fe20000001828 */
[----:B------:R-:W-:Y:S03]  /*b7f0*/  @P6 MOV R128, c[0x0][0x1e0] ;  /* 0x0000780000806a02 */ /* 0x000fe60000000f00 */
        /* <DEDUP_REMOVED lines=38> */
[----:B------:R-:W-:Y:S02]  /*ba60*/  FMNMX.FTZ R0, R51, R0, !PT ;  /* 0x0000000033007209 */ /* 0x000fe40007810000 */
[----:B------:R-:W-:Y:S05]  /*ba70*/  @P6 MOV R131, R229 ;  /* 0x000000e500836202 */ /* 0x000fea0000000f00 */
[----:B------:R-:W2:Y:S01]  /*ba80*/  SHFL.BFLY PT, R2, R0, 0x2, 0x1f ;  /* 0x0c401f0000027f89 */ /* 0x000ea200000e0000 */
[----:B------:R-:W-:Y:S01]  /*ba90*/  @P6 IMAD.WIDE.U32 R130, R136, 0x60, R130 ;  /* 0x0000006088826825 */ /* 0x000fe200078e0082 */
[----:B-1----:R-:W-:Y:S06]  /*baa0*/  FMNMX.FTZ R3, R3, R108, !PT ;  /* 0x0000006c03037209 */ /* 0x002fec0007810000 */
[----:B------:R-:W1:Y:S01]  /*bab0*/  SHFL.BFLY PT, R108, R3, 0x1, 0x1f ;  /* 0x0c201f00036c7f89 */ /* 0x000e6200000e0000 */
[----:B--2---:R-:W-:Y:S07]  /*bac0*/  FMNMX.FTZ R0, R0, R2, !PT ;  /* 0x0000000200007209 */ /* 0x004fee0007810000 */
[----:B------:R-:W2:Y:S01]  /*bad0*/  SHFL.BFLY PT, R2, R0, 0x1, 0x1f ;  /* 0x0c201f0000027f89 */ /* 0x000ea200000e0000 */
[----:B-1----:R-:W-:Y:S05]  /*bae0*/  FMNMX.FTZ R108, R3, R108, !PT ;  /* 0x0000006c036c7209 */ /* 0x002fea0007810000 */
[----:B------:R-:W-:Y:S01]  /*baf0*/  FMUL.FTZ R140, R108, c[0x0][0x2d0] ;  /* 0x0000b4006c8c7a20 */ /* 0x000fe20000410000 */
[----:B--2---:R-:W-:Y:S01]  /*bb00*/  FMNMX.FTZ R3, R0, R2, !PT ;  /* 0x0000000200037209 */ /* 0x004fe20007810000 */
[----:B------:R-:W-:Y:S01]  /*bb10*/  FADD.FTZ R0, -R108, R109 ;  /* 0x0000006d6c007221 */ /* 0x000fe20000010100 */
[----:B------:R-:W-:Y:S01]  /*bb20*/  @P6 MOV R2, 0x5 ;  /* 0x0000000500026802 */ /* 0x000fe20000000f00 */
[----:B------:R-:W-:Y:S02]  /*bb30*/  @P6 IMAD R109, R111, c[0x0][0x1e0], RZ ;  /* 0x000078006f6d6a24 */ /* 0x000fe400078e02ff */
[----:B------:R-:W-:Y:S01]  /*bb40*/  FMUL.FTZ R0, R0, c[0x0][0x2d0] ;  /* 0x0000b40000007a20 */ /* 0x000fe20000410000 */
[----:B------:R-:W-:Y:S01]  /*bb50*/  @P6 SHF.L.U64.HI R129, R128, R2, c[0x0][0x1e4] ;  /* 0x0000790080816619 */ /* 0x000fe20000010202 */
[----:B------:R-:W-:Y:S01]  /*bb60*/  @P6 IMAD R109, R212, c[0x0][0x1e4], R109 ;  /* 0x00007900d46d6a24 */ /* 0x000fe200078e026d */
[----:B------:R-:W-:Y:S01]  /*bb70*/  @P6 SHF.L.U32 R128, R128, 0x5, RZ ;  /* 0x0000000580806819 */ /* 0x000fe200000006ff */
[----:B------:R1:W2:Y:S01]  /*bb80*/  MUFU.EX2 R2, R0 ;  /* 0x0000000000027308 */ /* 0x0002a20000000800 */
[--C-:B------:R-:W-:Y:S02]  /*bb90*/  FFMA.FTZ R5, R5, c[0x0][0x2d0], -R140.reuse ;  /* 0x0000b40005057a23 */ /* 0x100fe4000001088c */
[----:B------:R-:W-:Y:S01]  /*bba0*/  @P6 IADD3 R109, R137, R109, RZ ;  /* 0x0000006d896d6210 */ /* 0x000fe20007ffe0ff */
[--C-:B------:R-:W-:Y:S02]  /*bbb0*/  FFMA.FTZ R9, R9, c[0x0][0x2d0], -R140.reuse ;  /* 0x0000b40009097a23 */ /* 0x100fe4000001088c */
[--C-:B------:R-:W-:Y:S02]  /*bbc0*/  FFMA.FTZ R12, R12, c[0x0][0x2d0], -R140.reuse ;  /* 0x0000b4000c0c7a23 */ /* 0x100fe4000001088c */
[----:B------:R-:W-:Y:S02]  /*bbd0*/  @P6 IMAD R133, R109, 0x60, RZ ;  /* 0x000000606d856824 */ /* 0x000fe400078e02ff */
[----:B------:R3:W-:Y:S01]  /*bbe0*/  MUFU.EX2 R218, R5 ;  /* 0x0000000500da7308 */ /* 0x0007e20000000800 */
[--C-:B------:R-:W-:Y:S02]  /*bbf0*/  FFMA.FTZ R13, R13, c[0x0][0x2d0], -R140.reuse ;  /* 0x0000b4000d0d7a23 */ /* 0x100fe4000001088c */
[--C-:B------:R-:W-:Y:S02]  /*bc00*/  FFMA.FTZ R21, R21, c[0x0][0x2d0], -R140.reuse ;  /* 0x0000b40015157a23 */ /* 0x100fe4000001088c */
[----:B------:R-:W-:Y:S05]  /*bc10*/  FFMA.FTZ R29, R29, c[0x0][0x2d0], -R140 ;  /* 0x0000b4001d1d7a23 */ /* 0x000fea000001088c */
[----:B------:R-:W-:Y:S01]  /*bc20*/  MUFU.EX2 R216, R9 ;  /* 0x0000000900d87308 */ /* 0x000fe20000000800 */
[----:B-1----:R-:W-:Y:S02]  /*bc30*/  FADD.FTZ R0, -R3, R110 ;  /* 0x0000006e03007221 */ /* 0x002fe40000010100 */
[----:B------:R-:W-:Y:S04]  /*bc40*/  @P6 IMAD.WIDE.U32 R110, R136, 0x60, R128 ;  /* 0x00000060886e6825 */ /* 0x000fe800078e0080 */
[----:B------:R-:W-:Y:S01]  /*bc50*/  FMUL.FTZ R0, R0, c[0x0][0x2d0] ;  /* 0x0000b40000007a20 */ /* 0x000fe20000410000 */
[----:B------:R-:W-:Y:S01]  /*bc60*/  @P6 IADD3 R109, R133, R111, RZ ;  /* 0x0000006f856d6210 */ /* 0x000fe20007ffe0ff */
[----:B------:R-:W-:Y:S01]  /*bc70*/  FFMA.FTZ R111, R4, c[0x0][0x2d0], -R140 ;  /* 0x0000b400046f7a23 */ /* 0x000fe2000001088c */
[----:B------:R-:W-:Y:S01]  /*bc80*/  @P6 IADD3 R132, P4, R226, R110, RZ ;  /* 0x0000006ee2846210 */ /* 0x000fe20007f9e0ff */
[----:B------:R1:W-:Y:S01]  /*bc90*/  MUFU.EX2 R215, R12 ;  /* 0x0000000c00d77308 */ /* 0x0003e20000000800 */
[----:B--2---:R-:W-:Y:S02]  /*bca0*/  FMUL.FTZ R68, R2, R68 ;  /* 0x0000004402447220 */ /* 0x004fe40000410000 */
[----:B------:R-:W-:Y:S01]  /*bcb0*/  @P6 LEA R134, P0, R132, c[0x0][0x1c8], 0x1 ;  /* 0x0000720084866a11 */ /* 0x000fe200078008ff */
[C---:B------:R-:W-:Y:S01]  /*bcc0*/  FMUL.FTZ R69, R2.reuse, R69 ;  /* 0x0000004502457220 */ /* 0x040fe20000410000 */
[----:B------:R-:W-:Y:S01]  /*bcd0*/  @P6 IADD3.X R4, R109, R229, RZ, P4, !PT ;  /* 0x000000e56d046210 */ /* 0x000fe200027fe4ff */
[----:B------:R-:W-:Y:S01]  /*bce0*/  FMUL.FTZ R72, R2, R72 ;  /* 0x0000004802487220 */ /* 0x000fe20000410000 */
[----:B------:R-:W-:Y:S01]  /*bcf0*/  @P6 IADD3 R128, P4, R128, R110, RZ ;  /* 0x0000006e80806210 */ /* 0x000fe20007f9e0ff */
[----:B------:R-:W-:Y:S01]  /*bd00*/  FMUL.FTZ R73, R2, R73 ;  /* 0x0000004902497220 */ /* 0x000fe20000410000 */
[----:B------:R-:W-:Y:S01]  /*bd10*/  @P6 LEA.HI.X R135, R132, c[0x0][0x1cc], R4, 0x1, P0 ;  /* 0x0000730084876a11 */ /* 0x000fe200000f0c04 */
[----:B------:R2:W-:Y:S01]  /*bd20*/  MUFU.EX2 R219, R111 ;  /* 0x0000006f00db7308 */ /* 0x0005e20000000800 */
[----:B------:R-:W-:Y:S01]  /*bd30*/  @P6 IADD3 R4, R131, R133, RZ ;  /* 0x0000008583046210 */ /* 0x000fe20007ffe0ff */
[C---:B------:R-:W-:Y:S01]  /*bd40*/  FMUL.FTZ R76, R2.reuse, R76 ;  /* 0x0000004c024c7220 */ /* 0x040fe20000410000 */
[----:B---3--:R-:W-:Y:S01]  /*bd50*/  @P6 IADD3.X R5, R109, R129, RZ, P4, !PT ;  /* 0x000000816d056210 */ /* 0x008fe200027fe4ff */
[----:B------:R-:W-:Y:S01]  /*bd60*/  FMUL.FTZ R77, R2, R77 ;  /* 0x0000004d024d7220 */ /* 0x000fe20000410000 */
[----:B------:R-:W-:Y:S01]  /*bd70*/  @P6 SHF.L.U64.HI R136, R130, 0x1, R4 ;  /* 0x0000000182886819 */ /* 0x000fe20000010204 */
[----:B------:R-:W-:Y:S01]  /*bd80*/  FMUL.FTZ R80, R2, R80 ;  /* 0x0000005002507220 */ /* 0x000fe20000410000 */
[----:B------:R-:W-:Y:S01]  /*bd90*/  @P6 SHF.L.U32 R133, R130, 0x1, RZ ;  /* 0x0000000182856819 */ /* 0x000fe200000006ff */
[C---:B------:R-:W-:Y:S02]  /*bda0*/  FMUL.FTZ R81, R2.reuse, R81 ;  /* 0x0000005102517220 */ /* 0x040fe40000410000 */
[----:B------:R-:W3:Y:S01]  /*bdb0*/  MUFU.EX2 R0, R0 ;  /* 0x0000000000007308 */ /* 0x000ee20000000800 */
[C---:B------:R-:W-:Y:S02]  /*bdc0*/  FMUL.FTZ R84, R2.reuse, R84 ;  /* 0x0000005402547220 */ /* 0x040fe40000410000 */
[----:B------:R-:W-:Y:S02]  /*bdd0*/  FMUL.FTZ R85, R2, R85 ;  /* 0x0000005502557220 */ /* 0x000fe40000410000 */
[--C-:B-1----:R-:W-:Y:S02]  /*bde0*/  FFMA.FTZ R12, R16, c[0x0][0x2d0], -R140.reuse ;  /* 0x0000b400100c7a23 */ /* 0x102fe4000001088c */
[C---:B------:R-:W-:Y:S02]  /*bdf0*/  FMUL.FTZ R88, R2.reuse, R88 ;  /* 0x0000005802587220 */ /* 0x040fe40000410000 */
[C---:B------:R-:W-:Y:S01]  /*be00*/  FMUL.FTZ R89, R2.reuse, R89 ;  /* 0x0000005902597220 */ /* 0x040fe20000410000 */
[----:B------:R-:W-:Y:S01]  /*be10*/  MUFU.EX2 R186, R12 ;  /* 0x0000000c00ba7308 */ /* 0x000fe20000000800 */
[C---:B------:R-:W-:Y:S02]  /*be20*/  FMUL.FTZ R92, R2.reuse, R92 ;  /* 0x0000005c025c7220 */ /* 0x040fe40000410000 */
[----:B------:R-:W-:Y:S01]  /*be30*/  FMUL.FTZ R93, R2, R93 ;  /* 0x0000005d025d7220 */ /* 0x000fe20000410000 */
[----:B--2---:R-:W-:Y:S01]  /*be40*/  @P6 IADD3 R111, P0, R226, 0x40, RZ ;  /* 0x00000040e26f6810 */ /* 0x004fe20007f1e0ff */
[C---:B------:R-:W-:Y:S02]  /*be50*/  FMUL.FTZ R96, R2.reuse, R96 ;  /* 0x0000006002607220 */ /* 0x040fe40000410000 */
[----:B------:R-:W-:Y:S01]  /*be60*/  FMUL.FTZ R97, R2, R97 ;  /* 0x0000006102617220 */ /* 0x000fe20000410000 */
[----:B------:R-:W-:Y:S01]  /*be70*/  @P6 IADD3 R131, P5, R111, R110, RZ ;  /* 0x0000006e6f836210 */ /* 0x000fe20007fbe0ff */
[----:B------:R-:W-:Y:S01]  /*be80*/  FFMA.FTZ R110, R8, c[0x0][0x2d0], -R140 ;  /* 0x0000b400086e7a23 */ /* 0x000fe2000001088c */
[----:B------:R-:W-:Y:S01]  /*be90*/  @P6 IADD3.X R4, RZ, R229, RZ, P0, !PT ;  /* 0x000000e5ff046210 */ /* 0x000fe200007fe4ff */
[----:B------:R-:W-:Y:S01]  /*bea0*/  FMUL.FTZ R100, R2, R100 ;  /* 0x0000006402647220 */ /* 0x000fe20000410000 */
[C---:B------:R-:W-:Y:S01]  /*beb0*/  @P6 IADD3 R132, P0, R128.reuse, R111, RZ ;  /* 0x0000006f80846210 */ /* 0x040fe20007f1e0ff */
[----:B------:R1:W2:Y:S01]  /*bec0*/  MUFU.EX2 R217, R110 ;  /* 0x0000006e00d97308 */ /* 0x0002a20000000800 */
[----:B------:R-:W-:Y:S01]  /*bed0*/  @P6 IADD3 R111, P4, R128, R226, RZ ;  /* 0x000000e2806f6210 */ /* 0x000fe20007f9e0ff */
[C---:B---3--:R-:W-:Y:S01]  /*bee0*/  FMUL.FTZ R70, R0.reuse, R70 ;  /* 0x0000004600467220 */ /* 0x048fe20000410000 */
[-C--:B------:R-:W-:Y:S01]  /*bef0*/  @P6 IADD3.X R8, R109, R4.reuse, RZ, P5, !PT ;  /* 0x000000046d086210 */ /* 0x080fe20002ffe4ff */
[----:B------:R-:W-:Y:S01]  /*bf00*/  FMUL.FTZ R109, R3, c[0x0][0x2d0] ;  /* 0x0000b400036d7a20 */ /* 0x000fe20000410000 */
[----:B------:R-:W-:Y:S01]  /*bf10*/  @P6 IADD3.X R4, R5, R4, RZ, P0, !PT ;  /* 0x0000000405046210 */ /* 0x000fe200007fe4ff */
[----:B------:R-:W-:Y:S01]  /*bf20*/  FMUL.FTZ R71, R0, R71 ;  /* 0x0000004700477220 */ /* 0x000fe20000410000 */
[----:B------:R-:W-:Y:S01]  /*bf30*/  @P6 LEA R128, P0, R111, c[0x0][0x1c8], 0x1 ;  /* 0x000072006f806a11 */ /* 0x000fe200078008ff */
[--C-:B------:R-:W-:Y:S01]  /*bf40*/  FFMA.FTZ R6, R6, c[0x0][0x2d0], -R109.reuse ;  /* 0x0000b40006067a23 */ /* 0x100fe2000001086d */
[----:B------:R-:W-:Y:S01]  /*bf50*/  @P6 IADD3.X R5, R5, R229, RZ, P4, !PT ;  /* 0x000000e505056210 */ /* 0x000fe200027fe4ff */
[----:B------:R-:W-:Y:S01]  /*bf60*/  FFMA.FTZ R7, R7, c[0x0][0x2d0], -R109 ;  /* 0x0000b40007077a23 */ /* 0x000fe2000001086d */
[----:B------:R-:W-:Y:S01]  /*bf70*/  @P6 LEA R130, P5, R131, c[0x0][0x1c8], 0x1 ;  /* 0x0000720083826a11 */ /* 0x000fe200078a08ff */
[----:B------:R3:W-:Y:S01]  /*bf80*/  MUFU.EX2 R147, R6 ;  /* 0x0000000600937308 */ /* 0x0007e20000000800 */
[----:B------:R-:W-:Y:S01]  /*bf90*/  @P6 LEA.HI.X R129, R111, c[0x0][0x1cc], R5, 0x1, P0 ;  /* 0x000073006f816a11 */ /* 0x000fe200000f0c05 */
[----:B------:R-:W-:Y:S01]  /*bfa0*/  FMUL.FTZ R74, R0, R74 ;  /* 0x0000004a004a7220 */ /* 0x000fe20000410000 */
[----:B------:R-:W-:Y:S01]  /*bfb0*/  @P6 ISETP.GE.AND P0, PT, R246, c[0x0][0x1d4], PT ;  /* 0x00007500f6006a0c */ /* 0x000fe20003f06270 */
[C---:B------:R-:W-:Y:S01]  /*bfc0*/  FMUL.FTZ R75, R0.reuse, R75 ;  /* 0x0000004b004b7220 */ /* 0x040fe20000410000 */
[----:B------:R-:W-:Y:S01]  /*bfd0*/  @P6 LEA.HI.X R131, R131, c[0x0][0x1cc], R8, 0x1, P5 ;  /* 0x0000730083836a11 */ /* 0x000fe200028f0c08 */
[C---:B------:R-:W-:Y:S02]  /*bfe0*/  FMUL.FTZ R78, R0.reuse, R78 ;  /* 0x0000004e004e7220 */ /* 0x040fe40000410000 */
[C---:B------:R-:W-:Y:S02]  /*bff0*/  FMUL.FTZ R79, R0.reuse, R79 ;  /* 0x0000004f004f7220 */ /* 0x040fe40000410000 */
[----:B------:R5:W4:Y:S01]  /*c000*/  MUFU.EX2 R148, R7 ;  /* 0x0000000700947308 */ /* 0x000b220000000800 */
[----:B------:R-:W-:Y:S01]  /*c010*/  FMUL.FTZ R82, R0, R82 ;  /* 0x0000005200527220 */ /* 0x000fe20000410000 */
[----:B-1----:R-:W-:Y:S01]  /*c020*/  @P6 LEA R110, P4, R132, c[0x0][0x1c8], 0x1 ;  /* 0x00007200846e6a11 */ /* 0x002fe200078808ff */
[----:B------:R-:W-:Y:S02]  /*c030*/  FMUL.FTZ R83, R0, R83 ;  /* 0x0000005300537220 */ /* 0x000fe40000410000 */
[----:B------:R-:W-:Y:S01]  /*c040*/  FFMA.FTZ R12, R17, c[0x0][0x2d0], -R140 ;  /* 0x0000b400110c7a23 */ /* 0x000fe2000001088c */
[----:B------:R-:W-:Y:S01]  /*c050*/  @P6 LEA.HI.X R111, R132, c[0x0][0x1cc], R4, 0x1, P4 ;  /* 0x00007300846f6a11 */ /* 0x000fe200020f0c04 */
[C---:B------:R-:W-:Y:S01]  /*c060*/  FMUL.FTZ R86, R0.reuse, R86 ;  /* 0x0000005600567220 */ /* 0x040fe20000410000 */
[C---:B------:R-:W-:Y:S01]  /*c070*/  @P6 IADD3 R8, P4, R133.reuse, c[0x0][0x1c8], RZ ;  /* 0x0000720085086a10 */ /* 0x040fe20007f9e0ff */
[----:B------:R-:W-:Y:S01]  /*c080*/  FMUL.FTZ R87, R0, R87 ;  /* 0x0000005700577220 */ /* 0x000fe20000410000 */
[----:B------:R-:W-:Y:S01]  /*c090*/  @P6 IADD3 R4, P5, R133, 0x80, RZ ;  /* 0x0000008085046810 */ /* 0x000fe20007fbe0ff */
[----:B------:R1:W1:Y:S01]  /*c0a0*/  MUFU.EX2 R185, R12 ;  /* 0x0000000c00b97308 */ /* 0x0002620000000800 */
[----:B------:R-:W-:Y:S01]  /*c0b0*/  @P6 IADD3.X R9, R136, c[0x0][0x1cc], RZ, P4, !PT ;  /* 0x0000730088096a10 */ /* 0x000fe200027fe4ff */
[----:B------:R-:W-:Y:S01]  /*c0c0*/  FMUL.FTZ R90, R0, R90 ;  /* 0x0000005a005a7220 */ /* 0x000fe20000410000 */
[----:B------:R-:W-:Y:S01]  /*c0d0*/  @P6 IADD3 R4, P4, R4, c[0x0][0x1c8], RZ ;  /* 0x0000720004046a10 */ /* 0x000fe20007f9e0ff */
[----:B---3--:R-:W-:Y:S01]  /*c0e0*/  FMUL.FTZ R6, R0, R114 ;  /* 0x0000007200067220 */ /* 0x008fe20000410000 */
[----:B--2---:R-:W-:Y:S01]  /*c0f0*/  F2FP.PACK_AB R114, R216, R217 ;  /* 0x000000d9d872723e */ /* 0x004fe200000000ff */
[----:B------:R2:W-:Y:S01]  /*c100*/  @P6 LDGSTS.E.BYPASS.LTC128B.128 [R213+0x8100], [R8.64], !P0 ;  /* 0x0810000008d56fae */ /* 0x0005e2000c101d48 */
[----:B------:R-:W-:Y:S01]  /*c110*/  @P6 IADD3.X R5, RZ, c[0x0][0x1cc], R136, P4, P5 ;  /* 0x00007300ff056a10 */ /* 0x000fe200027ea488 */
[C---:B------:R-:W-:Y:S02]  /*c120*/  FMUL.FTZ R91, R0.reuse, R91 ;  /* 0x0000005b005b7220 */ /* 0x040fe40000410000 */
[C---:B------:R-:W-:Y:S01]  /*c130*/  FMUL.FTZ R94, R0.reuse, R94 ;  /* 0x0000005e005e7220 */ /* 0x040fe20000410000 */
[----:B------:R-:W-:Y:S01]  /*c140*/  MUFU.EX2 R187, R13 ;  /* 0x0000000d00bb7308 */ /* 0x000fe20000000800 */
[C---:B------:R-:W-:Y:S02]  /*c150*/  FMUL.FTZ R95, R0.reuse, R95 ;  /* 0x0000005f005f7220 */ /* 0x040fe40000410000 */
[----:B------:R3:W-:Y:S01]  /*c160*/  @P6 LDGSTS.E.BYPASS.LTC128B.128 [R213+0xb100], [R4.64], !P3 ;  /* 0x0b10000004d56fae */ /* 0x0007e2000d901d48 */
[C---:B-----5:R-:W-:Y:S02]  /*c170*/  FMUL.FTZ R7, R0.reuse, R115 ;  /* 0x0000007300077220 */ /* 0x060fe40000410000 */
[C---:B------:R-:W-:Y:S02]  /*c180*/  FMUL.FTZ R98, R0.reuse, R98 ;  /* 0x0000006200627220 */ /* 0x040fe40000410000 */
[----:B------:R-:W-:Y:S02]  /*c190*/  FMUL.FTZ R99, R0, R99 ;  /* 0x0000006300637220 */ /* 0x000fe40000410000 */
[----:B------:R-:W-:Y:S01]  /*c1a0*/  FMUL.FTZ R101, R2, R101 ;  /* 0x0000006502657220 */ /* 0x000fe20000410000 */
[----:B------:R5:W-:Y:S01]  /*c1b0*/  @P6 LDGSTS.E.BYPASS.LTC128B.128 [R213+0x9100], [R134.64], !P0 ;  /* 0x0910000086d56fae */ /* 0x000be2000c101d48 */
[----:B------:R-:W-:Y:S01]  /*c1c0*/  FMUL.FTZ R102, R0, R102 ;  /* 0x0000006600667220 */ /* 0x000fe20000410000 */
[----:B------:R-:W-:Y:S01]  /*c1d0*/  MUFU.EX2 R184, R21 ;  /* 0x0000001500b87308 */ /* 0x000fe20000000800 */
[--C-:B-1----:R-:W-:Y:S02]  /*c1e0*/  FFMA.FTZ R12, R18, c[0x0][0x2d0], -R109.reuse ;  /* 0x0000b400120c7a23 */ /* 0x102fe4000001086d */
[----:B------:R-:W-:Y:S02]  /*c1f0*/  FMUL.FTZ R103, R0, R103 ;  /* 0x0000006700677220 */ /* 0x000fe40000410000 */
[C---:B------:R-:W-:Y:S01]  /*c200*/  FMUL.FTZ R104, R2.reuse, R104 ;  /* 0x0000006802687220 */ /* 0x040fe20000410000 */
[----:B------:R1:W-:Y:S01]  /*c210*/  @P6 LDGSTS.E.BYPASS.LTC128B.128 [R213+0xc100], [R130.64], !P3 ;  /* 0x0c10000082d56fae */ /* 0x0003e2000d901d48 */
[C---:B------:R-:W-:Y:S02]  /*c220*/  FMUL.FTZ R105, R2.reuse, R105 ;  /* 0x0000006902697220 */ /* 0x040fe40000410000 */
[C---:B--2---:R-:W-:Y:S01]  /*c230*/  FMUL.FTZ R8, R2.reuse, R116 ;  /* 0x0000007402087220 */ /* 0x044fe20000410000 */
[----:B------:R2:W-:Y:S01]  /*c240*/  MUFU.EX2 R142, R12 ;  /* 0x0000000c008e7308 */ /* 0x0005e20000000800 */
[----:B------:R-:W-:Y:S02]  /*c250*/  FMUL.FTZ R9, R2, R117 ;  /* 0x0000007502097220 */ /* 0x000fe40000410000 */
[C---:B------:R-:W-:Y:S01]  /*c260*/  FMUL.FTZ R106, R0.reuse, R106 ;  /* 0x0000006a006a7220 */ /* 0x040fe20000410000 */
[----:B------:R1:W-:Y:S01]  /*c270*/  @P6 LDGSTS.E.BYPASS.LTC128B.128 [R213+0xa100], [R128.64], !P0 ;  /* 0x0a10000080d56fae */ /* 0x0003e2000c101d48 */
[----:B------:R-:W-:Y:S01]  /*c280*/  FMUL.FTZ R107, R0, R107 ;  /* 0x0000006b006b7220 */ /* 0x000fe20000410000 */
[----:B------:R-:W-:Y:S01]  /*c290*/  ISETP.GT.AND P0, PT, R214, R220, PT ;  /* 0x000000dcd600720c */ /* 0x000fe20003f04270 */
[--C-:B---3--:R-:W-:Y:S01]  /*c2a0*/  FFMA.FTZ R4, R10, c[0x0][0x2d0], -R109.reuse ;  /* 0x0000b4000a047a23 */ /* 0x108fe2000001086d */
[----:B------:R-:W-:Y:S01]  /*c2b0*/  MOV R214, R212 ;  /* 0x000000d400d67202 */ /* 0x000fe20000000f00 */
[----:B------:R-:W-:Y:S01]  /*c2c0*/  FMUL.FTZ R5, R2, R113 ;  /* 0x0000007102057220 */ /* 0x000fe20000410000 */
[----:B----4-:R-:W-:Y:S01]  /*c2d0*/  F2FP.PACK_AB R113, R148, R147 ;  /* 0x000000939471723e */ /* 0x010fe200000000ff */
[----:B------:R3:W-:Y:S01]  /*c2e0*/  MUFU.EX2 R146, R4 ;  /* 0x0000000400927308 */ /* 0x0007e20000000800 */
[----:B------:R4:W-:Y:S01]  /*c2f0*/  @P6 LDGSTS.E.BYPASS.LTC128B.128 [R213+0xd100], [R110.64], !P3 ;  /* 0x0d1000006ed56fae */ /* 0x0009e2000d901d48 */
[----:B------:R-:W-:Y:S02]  /*c300*/  FMUL.FTZ R10, R0, R118 ;  /* 0x00000076000a7220 */ /* 0x000fe40000410000 */
[C---:B------:R-:W-:Y:S02]  /*c310*/  FMUL.FTZ R52, R2.reuse, R52 ;  /* 0x0000003402347220 */ /* 0x040fe40000410000 */
[----:B------:R-:W-:Y:S02]  /*c320*/  FMUL.FTZ R53, R2, R53 ;  /* 0x0000003502357220 */ /* 0x000fe40000410000 */
[C---:B------:R-:W-:Y:S01]  /*c330*/  FMUL.FTZ R54, R0.reuse, R54 ;  /* 0x0000003600367220 */ /* 0x040fe20000410000 */
[----:B-----5:R-:W-:Y:S01]  /*c340*/  LDSM.16.MT88.4 R132, [R192] ;  /* 0x00000000c084783b */ /* 0x020fe20000004200 */
[----:B------:R-:W-:Y:S01]  /*c350*/  FMUL.FTZ R55, R0, R55 ;  /* 0x0000003700377220 */ /* 0x000fe20000410000 */
[----:B------:R-:W-:Y:S01]  /*c360*/  MUFU.EX2 R159, R29 ;  /* 0x0000001d009f7308 */ /* 0x000fe20000000800 */
[--C-:B------:R-:W-:Y:S02]  /*c370*/  FFMA.FTZ R14, R14, c[0x0][0x2d0], -R109.reuse ;  /* 0x0000b4000e0e7a23 */ /* 0x100fe4000001086d */
[--C-:B--2---:R-:W-:Y:S02]  /*c380*/  FFMA.FTZ R12, R19, c[0x0][0x2d0], -R109.reuse ;  /* 0x0000b400130c7a23 */ /* 0x104fe4000001086d */
[--C-:B------:R-:W-:Y:S01]  /*c390*/  FFMA.FTZ R15, R15, c[0x0][0x2d0], -R109.reuse ;  /* 0x0000b4000f0f7a23 */ /* 0x100fe2000001086d */
[----:B------:R-:W-:Y:S01]  /*c3a0*/  LDSM.16.MT88.4 R136, [R191] ;  /* 0x00000000bf88783b */ /* 0x000fe20000004200 */
[C---:B------:R-:W-:Y:S02]  /*c3b0*/  FMUL.FTZ R56, R2.reuse, R56 ;  /* 0x0000003802387220 */ /* 0x040fe40000410000 */
[----:B------:R-:W-:Y:S01]  /*c3c0*/  FMUL.FTZ R57, R2, R57 ;  /* 0x0000003902397220 */ /* 0x000fe20000410000 */
[----:B------:R2:W-:Y:S01]  /*c3d0*/  MUFU.EX2 R144, R14 ;  /* 0x0000000e00907308 */ /* 0x0005e20000000800 */
[C---:B------:R-:W-:Y:S02]  /*c3e0*/  FMUL.FTZ R58, R0.reuse, R58 ;  /* 0x0000003a003a7220 */ /* 0x040fe40000410000 */
[--C-:B---3--:R-:W-:Y:S01]  /*c3f0*/  FFMA.FTZ R4, R11, c[0x0][0x2d0], -R109.reuse ;  /* 0x0000b4000b047a23 */ /* 0x108fe2000001086d */
[----:B-1----:R-:W1:Y:S01]  /*c400*/  LDSM.16.MT88.4 R128, [R188] ;  /* 0x00000000bc80783b */ /* 0x002e620000004200 */
[C---:B------:R-:W-:Y:S02]  /*c410*/  FMUL.FTZ R11, R0.reuse, R119 ;  /* 0x00000077000b7220 */ /* 0x040fe40000410000 */
[----:B------:R-:W-:Y:S02]  /*c420*/  FMUL.FTZ R59, R0, R59 ;  /* 0x0000003b003b7220 */ /* 0x000fe40000410000 */
[C---:B------:R-:W-:Y:S01]  /*c430*/  FMUL.FTZ R60, R2.reuse, R60 ;  /* 0x0000003c023c7220 */ /* 0x040fe20000410000 */
[----:B------:R-:W3:Y:S01]  /*c440*/  MUFU.EX2 R145, R4 ;  /* 0x0000000400917308 */ /* 0x000ee20000000800 */
[----:B------:R-:W-:Y:S01]  /*c450*/  FMUL.FTZ R61, R2, R61 ;  /* 0x0000003d023d7220 */ /* 0x000fe20000410000 */
[----:B------:R-:W5:Y:S01]  /*c460*/  LDSM.16.MT88.4 R116, [R207] ;  /* 0x00000000cf74783b */ /* 0x000f620000004200 */
[C---:B------:R-:W-:Y:S02]  /*c470*/  FMUL.FTZ R62, R0.reuse, R62 ;  /* 0x0000003e003e7220 */ /* 0x040fe40000410000 */
[----:B------:R-:W-:Y:S02]  /*c480*/  FMUL.FTZ R63, R0, R63 ;  /* 0x0000003f003f7220 */ /* 0x000fe40000410000 */
[C---:B------:R-:W-:Y:S02]  /*c490*/  FMUL.FTZ R64, R2.reuse, R64 ;  /* 0x0000004002407220 */ /* 0x040fe40000410000 */
[----:B------:R-:W-:Y:S01]  /*c4a0*/  FMUL.FTZ R65, R2, R65 ;  /* 0x0000004102417220 */ /* 0x000fe20000410000 */
[----:B------:R-:W1:Y:S01]  /*c4b0*/  MUFU.EX2 R143, R15 ;  /* 0x0000000f008f7308 */ /* 0x000e620000000800 */
[----:B------:R-:W-:Y:S01]  /*c4c0*/  LDSM.16.MT88.4 R16, [R192+0x800] ;  /* 0x00080000c010783b */ /* 0x000fe20000004200 */
[C---:B------:R-:W-:Y:S02]  /*c4d0*/  FMUL.FTZ R66, R0.reuse, R66 ;  /* 0x0000004200427220 */ /* 0x040fe40000410000 */
[----:B------:R-:W-:Y:S01]  /*c4e0*/  FMUL.FTZ R67, R0, R67 ;  /* 0x0000004300437220 */ /* 0x000fe20000410000 */
[----:B--2---:R-:W-:Y:S01]  /*c4f0*/  F2FP.PACK_AB R14, R185, R186 ;  /* 0x000000bab90e723e */ /* 0x004fe200000000ff */
[--C-:B------:R-:W-:Y:S02]  /*c500*/  FFMA.FTZ R22, R22, c[0x0][0x2d0], -R109.reuse ;  /* 0x0000b40016167a23 */ /* 0x100fe4000001086d */
[--C-:B------:R-:W-:Y:S01]  /*c510*/  FFMA.FTZ R23, R23, c[0x0][0x2d0], -R109.reuse ;  /* 0x0000b40017177a23 */ /* 0x100fe2000001086d */
[----:B------:R-:W0:Y:S01]  /*c520*/  LDGDEPBAR ;  /* 0x00000000000079af */ /* 0x000e220000000000 */
[----:B------:R2:W2:Y:S01]  /*c530*/  MUFU.EX2 R141, R12 ;  /* 0x0000000c008d7308 */ /* 0x0004a20000000800 */
[--C-:B------:R-:W-:Y:S02]  /*c540*/  FFMA.FTZ R31, R31, c[0x0][0x2d0], -R109.reuse ;  /* 0x0000b4001f1f7a23 */ /* 0x100fe4000001086d */
[----:B------:R-:W-:Y:S01]  /*c550*/  FFMA.FTZ R35, R35, c[0x0][0x2d0], -R109 ;  /* 0x0000b40023237a23 */ /* 0x000fe2000001086d */
[----:B---3--:R-:W-:Y:S01]  /*c560*/  F2FP.PACK_AB R115, R145, R146 ;  /* 0x000000929173723e */ /* 0x008fe200000000ff */
[----:B------:R-:W-:Y:S01]  /*c570*/  FMUL.FTZ R4, R2, R112 ;  /* 0x0000007002047220 */ /* 0x000fe20000410000 */
[----:B------:R-:W-:Y:S01]  /*c580*/  F2FP.PACK_AB R112, R218, R219 ;  /* 0x000000dbda70723e */ /* 0x000fe200000000ff */
[----:B------:R-:W-:Y:S02]  /*c590*/  FFMA.FTZ R2, R2, R222, R219 ;  /* 0x000000de02027223 */ /* 0x000fe400000100db */
[----:B------:R-:W-:Y:S02]  /*c5a0*/  FFMA.FTZ R0, R0, R221, R147 ;  /* 0x000000dd00007223 */ /* 0x000fe40000010093 */
[----:B------:R-:W-:Y:S02]  /*c5b0*/  FADD.FTZ R2, R218, R2 ;  /* 0x00000002da027221 */ /* 0x000fe40000010000 */
[----:B------:R-:W-:Y:S01]  /*c5c0*/  FADD.FTZ R0, R148, R0 ;  /* 0x0000000094007221 */ /* 0x000fe20000010000 */
[C---:B-1----:R-:W-:Y:S05]  /*c5d0*/  HMMA.16816.F32 R4, R112.reuse, R128, R4 ;  /* 0x000000807004723c */ /* 0x042fea0000001804 */
[----:B------:R-:W-:Y:S01]  /*c5e0*/  F2FP.PACK_AB R13, R143, R144 ;  /* 0x000000908f0d723e */ /* 0x000fe200000000ff */
[----:B------:R-:W-:Y:S02]  /*c5f0*/  FADD.FTZ R2, R217, R2 ;  /* 0x00000002d9027221 */ /* 0x000fe40000010000 */
[C---:B------:R-:W-:Y:S01]  /*c600*/  HMMA.16816.F32 R8, R112.reuse, R130, R8 ;  /* 0x000000827008723c */ /* 0x040fe20000001808 */
[----:B------:R-:W1:Y:S03]  /*c610*/  LDSM.16.MT88.4 R128, [R188+0x3000] ;  /* 0x00300000bc80783b */ /* 0x000e660000004200 */
[----:B--2---:R-:W-:Y:S01]  /*c620*/  F2FP.PACK_AB R12, R187, R215 ;  /* 0x000000d7bb0c723e */ /* 0x004fe200000000ff */
[----:B------:R-:W-:Y:S01]  /*c630*/  FADD.FTZ R2, R216, R2 ;  /* 0x00000002d8027221 */ /* 0x000fe20000010000 */
[----:B------:R-:W-:Y:S01]  /*c640*/  F2FP.PACK_AB R15, R141, R142 ;  /* 0x0000008e8d0f723e */ /* 0x000fe200000000ff */
[----:B------:R-:W-:Y:S01]  /*c650*/  FADD.FTZ R0, R146, R0 ;  /* 0x0000000092007221 */ /* 0x000fe20000010000 */
        /* <DEDUP_REMOVED lines=10> */
[C---:B------:R-:W-:Y:S01]  /*c700*/  HMMA.16816.F32 R80, R112.reuse, R138, R80 ;  /* 0x0000008a7050723c */ /* 0x040fe20000001850 */
[----:B------:R-:W3:Y:S03]  /*c710*/  MUFU.EX2 R138, R22 ;  /* 0x00000016008a7308 */ /* 0x000ee60000000800 */
[----:B------:R-:W-:Y:S02]  /*c720*/  FADD.FTZ R2, R185, R2 ;  /* 0x00000002b9027221 */ /* 0x000fe40000010000 */
[----:B------:R-:W-:Y:S02]  /*c730*/  FADD.FTZ R0, R142, R0 ;  /* 0x000000008e007221 */ /* 0x000fe40000010000 */
[C---:B-----5:R-:W-:Y:S03]  /*c740*/  HMMA.16816.F32 R84, R112.reuse, R116, R84 ;  /* 0x000000747054723c */ /* 0x060fe60000001854 */
[----:B------:R-:W5:Y:S01]  /*c750*/  MUFU.EX2 R139, R23 ;  /* 0x00000017008b7308 */ /* 0x000f620000000800 */
[----:B------:R-:W-:Y:S04]  /*c760*/  FADD.FTZ R0, R141, R0 ;  /* 0x000000008d007221 */ /* 0x000fe80000010000 */
[C---:B------:R-:W-:Y:S01]  /*c770*/  HMMA.16816.F32 R88, R112.reuse, R118, R88 ;  /* 0x000000767058723c */ /* 0x040fe20000001858 */
[----:B------:R-:W4:Y:S07]  /*c780*/  LDSM.16.MT88.4 R116, [R191+0x3000] ;  /* 0x00300000bf74783b */ /* 0x000f2e0000004200 */
[C---:B-1----:R-:W-:Y:S04]  /*c790*/  HMMA.16816.F32 R92, R112.reuse, R128, R92 ;  /* 0x00000080705c723c */ /* 0x042fe8000000185c */
[----:B---3--:R-:W-:Y:S04]  /*c7a0*/  FADD.FTZ R0, R138, R0 ;  /* 0x000000008a007221 */ /* 0x008fe80000010000 */
[C---:B------:R-:W-:Y:S01]  /*c7b0*/  HMMA.16816.F32 R96, R112.reuse, R130, R96 ;  /* 0x000000827060723c */ /* 0x040fe20000001860 */
[----:B------:R-:W1:Y:S03]  /*c7c0*/  LDSM.16.MT88.4 R128, [R194+0x3000] ;  /* 0x00300000c280783b */ /* 0x000e660000004200 */
[----:B-----5:R-:W-:Y:S04]  /*c7d0*/  FADD.FTZ R0, R139, R0 ;  /* 0x000000008b007221 */ /* 0x020fe80000010000 */
[C---:B--2---:R-:W-:Y:S08]  /*c7e0*/  HMMA.16816.F32 R100, R112.reuse, R132, R100 ;  /* 0x000000847064723c */ /* 0x044ff00000001864 */
[C---:B------:R-:W-:Y:S01]  /*c7f0*/  HMMA.16816.F32 R104, R112.reuse, R134, R104 ;  /* 0x000000867068723c */ /* 0x040fe20000001868 */
[----:B------:R-:W2:Y:S07]  /*c800*/  LDSM.16.MT88.4 R132, [R188+0x800] ;  /* 0x00080000bc84783b */ /* 0x000eae0000004200 */
[C---:B----4-:R-:W-:Y:S08]  /*c810*/  HMMA.16816.F32 R52, R112.reuse, R116, R52 ;  /* 0x000000747034723c */ /* 0x050ff00000001834 */
[C---:B------:R-:W-:Y:S01]  /*c820*/  HMMA.16816.F32 R56, R112.reuse, R118, R56 ;  /* 0x000000767038723c */ /* 0x040fe20000001838 */
[----:B------:R-:W3:Y:S07]  /*c830*/  LDSM.16.MT88.4 R116, [R191+0x800] ;  /* 0x00080000bf74783b */ /* 0x000eee0000004200 */
[C---:B-1----:R-:W-:Y:S08]  /*c840*/  HMMA.16816.F32 R60, R112.reuse, R128, R60 ;  /* 0x00000080703c723c */ /* 0x042ff0000000183c */
[----:B------:R-:W-:Y:S01]  /*c850*/  HMMA.16816.F32 R64, R112, R130, R64 ;  /* 0x000000827040723c */ /* 0x000fe20000001840 */
[----:B------:R-:W1:Y:S07]  /*c860*/  LDSM.16.MT88.4 R112, [R194+0x800] ;  /* 0x00080000c270783b */ /* 0x000e6e0000004200 */
[C---:B--2---:R-:W-:Y:S01]  /*c870*/  HMMA.16816.F32 R4, R12.reuse, R132, R4 ;  /* 0x000000840c04723c */ /* 0x044fe20000001804 */
[----:B------:R-:W2:Y:S01]  /*c880*/  LDSM.16.MT88.4 R128, [R188+0x3800] ;  /* 0x00380000bc80783b */ /* 0x000ea20000004200 */
[----:B------:R-:W-:Y:S06]  /*c890*/  MUFU.EX2 R132, R35 ;  /* 0x0000002300847308 */ /* 0x000fec0000000800 */
[C---:B------:R-:W-:Y:S04]  /*c8a0*/  HMMA.16816.F32 R8, R12.reuse, R134, R8 ;  /* 0x000000860c08723c */ /* 0x040fe80000001808 */
[----:B------:R-:W-:Y:S04]  /*c8b0*/  MUFU.EX2 R134, R31 ;  /* 0x0000001f00867308 */ /* 0x000fe80000000800 */
[C---:B------:R-:W-:Y:S07]  /*c8c0*/  HMMA.16816.F32 R68, R12.reuse, R16, R68 ;  /* 0x000000100c44723c */ /* 0x040fee0000001844 */
[--C-:B------:R-:W-:Y:S01]  /*c8d0*/  FFMA.FTZ R16, R20, c[0x0][0x2d0], -R140.reuse ;  /* 0x0000b40014107a23 */ /* 0x100fe2000001088c */
[C---:B------:R-:W-:Y:S03]  /*c8e0*/  HMMA.16816.F32 R72, R12.reuse, R18, R72 ;  /* 0x000000120c48723c */ /* 0x040fe60000001848 */
[----:B------:R4:W5:Y:S01]  /*c8f0*/  MUFU.EX2 R163, R16 ;  /* 0x0000001000a37308 */ /* 0x0009620000000800 */
[--C-:B------:R-:W-:Y:S02]  /*c900*/  FFMA.FTZ R20, R24, c[0x0][0x2d0], -R140.reuse ;  /* 0x0000b40018147a23 */ /* 0x100fe4000001088c */
[----:B------:R-:W-:Y:S02]  /*c910*/  FFMA.FTZ R24, R28, c[0x0][0x2d0], -R140 ;  /* 0x0000b4001c187a23 */ /* 0x000fe4000001088c */
[C---:B---3--:R-:W-:Y:S05]  /*c920*/  HMMA.16816.F32 R76, R12.reuse, R116, R76 ;  /* 0x000000740c4c723c */ /* 0x048fea000000184c */
[----:B------:R3:W2:Y:S03]  /*c930*/  MUFU.EX2 R162, R20 ;  /* 0x0000001400a27308 */ /* 0x0006a60000000800 */
[C---:B------:R-:W-:Y:S01]  /*c940*/  HMMA.16816.F32 R80, R12.reuse, R118, R80 ;  /* 0x000000760c50723c */ /* 0x040fe20000001850 */
[----:B------:R-:W-:Y:S06]  /*c950*/  LDSM.16.MT88.4 R116, [R191+0x3800] ;  /* 0x00380000bf74783b */ /* 0x000fec0000004200 */
[----:B------:R-:W-:Y:S01]  /*c960*/  MUFU.EX2 R160, R24 ;  /* 0x0000001800a07308 */ /* 0x000fe20000000800 */
[C---:B-1----:R-:W-:Y:S01]  /*c970*/  HMMA.16816.F32 R84, R12.reuse, R112, R84 ;  /* 0x000000700c54723c */ /* 0x042fe20000001854 */
[----:B----4-:R-:W1:Y:S03]  /*c980*/  LDSM.16.MT88.4 R16, [R192+0x3800] ;  /* 0x00380000c010783b */ /* 0x010e660000004200 */
[----:B-----5:R-:W-:Y:S04]  /*c990*/  FADD.FTZ R2, R163, R2 ;  /* 0x00000002a3027221 */ /* 0x020fe80000010000 */
[C---:B------:R-:W-:Y:S01]  /*c9a0*/  HMMA.16816.F32 R88, R12.reuse, R114, R88 ;  /* 0x000000720c58723c */ /* 0x040fe20000001858 */
[----:B------:R-:W4:Y:S03]  /*c9b0*/  LDSM.16.MT88.4 R112, [R194+0x3800] ;  /* 0x00380000c270783b */ /* 0x000f260000004200 */
[----:B------:R-:W-:Y:S02]  /*c9c0*/  FADD.FTZ R2, R184, R2 ;  /* 0x00000002b8027221 */ /* 0x000fe40000010000 */
[----:B---3--:R-:W-:Y:S02]  /*c9d0*/  FFMA.FTZ R20, R25, c[0x0][0x2d0], -R140 ;  /* 0x0000b40019147a23 */ /* 0x008fe4000001088c */
[C---:B--2---:R-:W-:Y:S02]  /*c9e0*/  HMMA.16816.F32 R92, R12.reuse, R128, R92 ;  /* 0x000000800c5c723c */ /* 0x044fe4000000185c */
[----:B------:R2:W3:Y:S02]  /*c9f0*/  MUFU.EX2 R161, R20 ;  /* 0x0000001400a17308 */ /* 0x0004e40000000800 */
[----:B------:R-:W-:Y:S04]  /*ca00*/  FADD.FTZ R2, R162, R2 ;  /* 0x00000002a2027221 */ /* 0x000fe80000010000 */
[C---:B------:R-:W-:Y:S01]  /*ca10*/  HMMA.16816.F32 R96, R12.reuse, R130, R96 ;  /* 0x000000820c60723c */ /* 0x040fe20000001860 */
[----:B------:R-:W-:Y:S03]  /*ca20*/  LDSM.16.MT88.4 R128, [R191+0x4000] ;  /* 0x00400000bf80783b */ /* 0x000fe60000004200 */
[--C-:B--2---:R-:W-:Y:S04]  /*ca30*/  FFMA.FTZ R20, R26, c[0x0][0x2d0], -R109.reuse ;  /* 0x0000b4001a147a23 */ /* 0x104fe8000001086d */
[C---:B-1----:R-:W-:Y:S01]  /*ca40*/  HMMA.16816.F32 R100, R12.reuse, R16, R100 ;  /* 0x000000100c64723c */ /* 0x042fe20000001864 */
[----:B------:R-:W1:Y:S03]  /*ca50*/  MUFU.EX2 R137, R20 ;  /* 0x0000001400897308 */ /* 0x000e660000000800 */
[----:B---3--:R-:W-:Y:S03]  /*ca60*/  FADD.FTZ R2, R161, R2 ;  /* 0x00000002a1027221 */ /* 0x008fe60000010000 */
[--C-:B------:R-:W-:Y:S01]  /*ca70*/  FFMA.FTZ R16, R27, c[0x0][0x2d0], -R109.reuse ;  /* 0x0000b4001b107a23 */ /* 0x100fe2000001086d */
[C---:B------:R-:W-:Y:S01]  /*ca80*/  HMMA.16816.F32 R104, R12.reuse, R18, R104 ;  /* 0x000000120c68723c */ /* 0x040fe20000001868 */
[----:B------:R-:W-:Y:S03]  /*ca90*/  LDSM.16.MT88.4 R24, [R191+0x1000] ;  /* 0x00100000bf18783b */ /* 0x000fe60000004200 */
[----:B------:R-:W-:Y:S01]  /*caa0*/  FADD.FTZ R2, R160, R2 ;  /* 0x00000002a0027221 */ /* 0x000fe20000010000 */
[----:B------:R-:W2:Y:S03]  /*cab0*/  MUFU.EX2 R136, R16 ;  /* 0x0000001000887308 */ /* 0x000ea60000000800 */
[C---:B------:R-:W-:Y:S04]  /*cac0*/  HMMA.16816.F32 R52, R12.reuse, R116, R52 ;  /* 0x000000740c34723c */ /* 0x040fe80000001834 */
[----:B------:R-:W-:Y:S04]  /*cad0*/  FADD.FTZ R2, R159, R2 ;  /* 0x000000029f027221 */ /* 0x000fe80000010000 */
[C---:B------:R-:W-:Y:S01]  /*cae0*/  HMMA.16816.F32 R56, R12.reuse, R118, R56 ;  /* 0x000000760c38723c */ /* 0x040fe20000001838 */
[----:B------:R-:W-:Y:S03]  /*caf0*/  LDSM.16.MT88.4 R116, [R192+0x4000] ;  /* 0x00400000c074783b */ /* 0x000fe60000004200 */
[----:B-1----:R-:W-:Y:S04]  /*cb00*/  FADD.FTZ R0, R137, R0 ;  /* 0x0000000089007221 */ /* 0x002fe80000010000 */
[C---:B----4-:R-:W-:Y:S01]  /*cb10*/  HMMA.16816.F32 R60, R12.reuse, R112, R60 ;  /* 0x000000700c3c723c */ /* 0x050fe2000000183c */
[----:B------:R-:W1:Y:S03]  /*cb20*/  LDSM.16.MT88.4 R20, [R188+0x1000] ;  /* 0x00100000bc14783b */ /* 0x000e660000004200 */
[----:B--2---:R-:W-:Y:S04]  /*cb30*/  FADD.FTZ R0, R136, R0 ;  /* 0x0000000088007221 */ /* 0x004fe80000010000 */
[----:B------:R-:W-:Y:S01]  /*cb40*/  HMMA.16816.F32 R64, R12, R114, R64 ;  /* 0x000000720c40723c */ /* 0x000fe20000001840 */
[----:B------:R-:W2:Y:S06]  /*cb50*/  LDSM.16.MT88.4 R16, [R192+0x1000] ;  /* 0x00100000c010783b */ /* 0x000eac0000004200 */
[----:B------:R-:W-:Y:S02]  /*cb60*/  F2FP.PACK_AB R12, R184, R163 ;  /* 0x000000a3b80c723e */ /* 0x000fe400000000ff */
[----:B------:R-:W-:Y:S01]  /*cb70*/  F2FP.PACK_AB R14, R161, R162 ;  /* 0x000000a2a10e723e */ /* 0x000fe200000000ff */
[----:B------:R-:W3:Y:S02]  /*cb80*/  LDSM.16.MT88.4 R112, [R194+0x1000] ;  /* 0x00100000c270783b */ /* 0x000ee40000004200 */
[----:B------:R-:W-:Y:S02]  /*cb90*/  F2FP.PACK_AB R13, R139, R138 ;  /* 0x0000008a8b0d723e */ /* 0x000fe400000000ff */
[----:B------:R-:W-:Y:S07]  /*cba0*/  F2FP.PACK_AB R15, R136, R137 ;  /* 0x00000089880f723e */ /* 0x000fee00000000ff */
[C---:B-1----:R-:W-:Y:S07]  /*cbb0*/  HMMA.16816.F32 R4, R12.reuse, R20, R4 ;  /* 0x000000140c04723c */ /* 0x042fee0000001804 */
[--C-:B------:R-:W-:Y:S01]  /*cbc0*/  FFMA.FTZ R20, R32, c[0x0][0x2d0], -R140.reuse ;  /* 0x0000b40020147a23 */ /* 0x100fe2000001088c */
[C---:B------:R-:W-:Y:S03]  /*cbd0*/  HMMA.16816.F32 R8, R12.reuse, R22, R8 ;  /* 0x000000160c08723c */ /* 0x040fe60000001808 */
[----:B------:R1:W4:Y:S05]  /*cbe0*/  MUFU.EX2 R158, R20 ;  /* 0x00000014009e7308 */ /* 0x00032a0000000800 */
[C---:B--2---:R-:W-:Y:S07]  /*cbf0*/  HMMA.16816.F32 R68, R12.reuse, R16, R68 ;  /* 0x000000100c44723c */ /* 0x044fee0000001844 */
[--C-:B------:R-:W-:Y:S01]  /*cc00*/  FFMA.FTZ R16, R30, c[0x0][0x2d0], -R109.reuse ;  /* 0x0000b4001e107a23 */ /* 0x100fe2000001086d */
[C---:B------:R-:W-:Y:S01]  /*cc10*/  HMMA.16816.F32 R72, R12.reuse, R18, R72 ;  /* 0x000000120c48723c */ /* 0x040fe20000001848 */
[----:B------:R-:W-:Y:S02]  /*cc20*/  LDSM.16.MT88.4 R28, [R192+0x1800] ;  /* 0x00180000c01c783b */ /* 0x000fe40000004200 */
[----:B------:R-:W2:Y:S05]  /*cc30*/  MUFU.EX2 R135, R16 ;  /* 0x0000001000877308 */ /* 0x000eaa0000000800 */
[C---:B------:R-:W-:Y:S04]  /*cc40*/  HMMA.16816.F32 R76, R12.reuse, R24, R76 ;  /* 0x000000180c4c723c */ /* 0x040fe8000000184c */
[----:B-1----:R-:W-:Y:S02]  /*cc50*/  FFMA.FTZ R20, R33, c[0x0][0x2d0], -R140 ;  /* 0x0000b40021147a23 */ /* 0x002fe4000001088c */
[----:B----4-:R-:W-:Y:S02]  /*cc60*/  FADD.FTZ R2, R158, R2 ;  /* 0x000000029e027221 */ /* 0x010fe40000010000 */
[C---:B------:R-:W-:Y:S01]  /*cc70*/  HMMA.16816.F32 R80, R12.reuse, R26, R80 ;  /* 0x0000001a0c50723c */ /* 0x040fe20000001850 */
[----:B------:R1:W4:Y:S03]  /*cc80*/  MUFU.EX2 R157, R20 ;  /* 0x00000014009d7308 */ /* 0x0003260000000800 */
[--C-:B------:R-:W-:Y:S02]  /*cc90*/  FFMA.FTZ R24, R34, c[0x0][0x2d0], -R109.reuse ;  /* 0x0000b40022187a23 */ /* 0x100fe4000001086d */
[----:B------:R-:W-:Y:S02]  /*cca0*/  LDSM.16.MT88.4 R32, [R191+0x1800] ;  /* 0x00180000bf20783b */ /* 0x000fe40000004200 */
[C---:B---3--:R-:W-:Y:S03]  /*ccb0*/  HMMA.16816.F32 R84, R12.reuse, R112, R84 ;  /* 0x000000700c54723c */ /* 0x048fe60000001854 */
[----:B------:R3:W5:Y:S01]  /*ccc0*/  MUFU.EX2 R133, R24 ;  /* 0x0000001800857308 */ /* 0x0007620000000800 */
[----:B--2---:R-:W-:Y:S02]  /*ccd0*/  FADD.FTZ R0, R135, R0 ;  /* 0x0000000087007221 */ /* 0x004fe40000010000 */
[----:B------:R-:W-:Y:S02]  /*cce0*/  LDSM.16.MT88.4 R16, [R194+0x4000] ;  /* 0x00400000c210783b */ /* 0x000fe40000004200 */
[C---:B------:R-:W-:Y:S04]  /*ccf0*/  HMMA.16816.F32 R88, R12.reuse, R114, R88 ;  /* 0x000000720c58723c */ /* 0x040fe80000001858 */
[----:B------:R-:W-:Y:S02]  /*cd00*/  FADD.FTZ R0, R134, R0 ;  /* 0x0000000086007221 */ /* 0x000fe40000010000 */
[----:B-1----:R-:W1:Y:S01]  /*cd10*/  LDSM.16.MT88.4 R20, [R188+0x4000] ;  /* 0x00400000bc14783b */ /* 0x002e620000004200 */
[----:B----4-:R-:W-:Y:S07]  /*cd20*/  FADD.FTZ R2, R157, R2 ;  /* 0x000000029d027221 */ /* 0x010fee0000010000 */
[----:B---3--:R-:W2:Y:S01]  /*cd30*/  LDSM.16.MT88.4 R24, [R188+0x1800] ;  /* 0x00180000bc18783b */ /* 0x008ea20000004200 */
[----:B-----5:R-:W-:Y:S04]  /*cd40*/  FADD.FTZ R0, R133, R0 ;  /* 0x0000000085007221 */ /* 0x020fe80000010000 */
[----:B------:R-:W-:Y:S01]  /*cd50*/  FADD.FTZ R0, R132, R0 ;  /* 0x0000000084007221 */ /* 0x000fe20000010000 */
[C---:B-1----:R-:W-:Y:S08]  /*cd60*/  HMMA.16816.F32 R92, R12.reuse, R20, R92 ;  /* 0x000000140c5c723c */ /* 0x042ff0000000185c */
[C---:B------:R-:W-:Y:S01]  /*cd70*/  HMMA.16816.F32 R96, R12.reuse, R22, R96 ;  /* 0x000000160c60723c */ /* 0x040fe20000001860 */
[----:B------:R-:W-:Y:S07]  /*cd80*/  LDSM.16.MT88.4 R20, [R188+0x4800] ;  /* 0x00480000bc14783b */ /* 0x000fee0000004200 */
[C---:B------:R-:W-:Y:S08]  /*cd90*/  HMMA.16816.F32 R100, R12.reuse, R116, R100 ;  /* 0x000000740c64723c */ /* 0x040ff00000001864 */
[C---:B------:R-:W-:Y:S01]  /*cda0*/  HMMA.16816.F32 R104, R12.reuse, R118, R104 ;  /* 0x000000760c68723c */ /* 0x040fe20000001868 */
[----:B------:R-:W-:Y:S07]  /*cdb0*/  LDSM.16.MT88.4 R116, [R188+0x2800] ;  /* 0x00280000bc74783b */ /* 0x000fee0000004200 */
[C---:B------:R-:W-:Y:S08]  /*cdc0*/  HMMA.16816.F32 R52, R12.reuse, R128, R52 ;  /* 0x000000800c34723c */ /* 0x040ff00000001834 */
[C---:B------:R-:W-:Y:S08]  /*cdd0*/  HMMA.16816.F32 R56, R12.reuse, R130, R56 ;  /* 0x000000820c38723c */ /* 0x040ff00000001838 */
[C---:B------:R-:W-:Y:S08]  /*cde0*/  HMMA.16816.F32 R60, R12.reuse, R16, R60 ;  /* 0x000000100c3c723c */ /* 0x040ff0000000183c */
[----:B------:R-:W-:Y:S01]  /*cdf0*/  HMMA.16816.F32 R64, R12, R18, R64 ;  /* 0x000000120c40723c */ /* 0x000fe20000001840 */
[----:B------:R-:W1:Y:S06]  /*ce00*/  LDSM.16.MT88.4 R16, [R194+0x1800] ;  /* 0x00180000c210783b */ /* 0x000e6c0000004200 */
[----:B------:R-:W-:Y:S02]  /*ce10*/  F2FP.PACK_AB R12, R159, R160 ;  /* 0x000000a09f0c723e */ /* 0x000fe400000000ff */
[----:B------:R-:W-:Y:S03]  /*ce20*/  F2FP.PACK_AB R14, R157, R158 ;  /* 0x0000009e9d0e723e */ /* 0x000fe600000000ff */
[----:B------:R-:W-:Y:S02]  /*ce30*/  F2FP.PACK_AB R13, R134, R135 ;  /* 0x00000087860d723e */ /* 0x000fe400000000ff */
[----:B------:R-:W-:Y:S07]  /*ce40*/  F2FP.PACK_AB R15, R132, R133 ;  /* 0x00000085840f723e */ /* 0x000fee00000000ff */
[C---:B--2---:R-:W-:Y:S07]  /*ce50*/  HMMA.16816.F32 R4, R12.reuse, R24, R4 ;  /* 0x000000180c04723c */ /* 0x044fee0000001804 */
        /* <DEDUP_REMOVED lines=8> */
[----:B--2---:R-:W2:Y:S03]  /*cee0*/  LDSM.16.MT88.4 R24, [R192+0x4800] ;  /* 0x00480000c018783b */ /* 0x004ea60000004200 */
[----:B---3--:R-:W-:Y:S03]  /*cef0*/  FADD.FTZ R2, R156, R2 ;  /* 0x000000029c027221 */ /* 0x008fe60000010000 */
[--C-:B------:R-:W-:Y:S01]  /*cf00*/  FFMA.FTZ R32, R38, c[0x0][0x2d0], -R109.reuse ;  /* 0x0000b40026207a23 */ /* 0x100fe2000001086d */
[C---:B------:R-:W-:Y:S03]  /*cf10*/  HMMA.16816.F32 R80, R12.reuse, R34, R80 ;  /* 0x000000220c50723c */ /* 0x040fe60000001850 */
[----:B------:R3:W3:Y:S05]  /*cf20*/  MUFU.EX2 R129, R32 ;  /* 0x0000002000817308 */ /* 0x0006ea0000000800 */
[C---:B-1----:R-:W-:Y:S04]  /*cf30*/  HMMA.16816.F32 R84, R12.reuse, R16, R84 ;  /* 0x000000100c54723c */ /* 0x042fe80000001854 */
[----:B----4-:R-:W-:Y:S02]  /*cf40*/  FFMA.FTZ R28, R40, c[0x0][0x2d0], -R140 ;  /* 0x0000b400281c7a23 */ /* 0x010fe4000001088c */
[----:B-----5:R-:W-:Y:S02]  /*cf50*/  FADD.FTZ R2, R151, R2 ;  /* 0x0000000297027221 */ /* 0x020fe40000010000 */
[C---:B------:R-:W-:Y:S01]  /*cf60*/  HMMA.16816.F32 R88, R12.reuse, R18, R88 ;  /* 0x000000120c58723c */ /* 0x040fe20000001858 */
[----:B------:R-:W1:Y:S03]  /*cf70*/  MUFU.EX2 R150, R28 ;  /* 0x0000001c00967308 */ /* 0x000e660000000800 */
[--C-:B------:R-:W-:Y:S04]  /*cf80*/  FFMA.FTZ R16, R41, c[0x0][0x2d0], -R140.reuse ;  /* 0x0000b40029107a23 */ /* 0x100fe8000001088c */
[C---:B------:R-:W-:Y:S03]  /*cf90*/  HMMA.16816.F32 R92, R12.reuse, R20, R92 ;  /* 0x000000140c5c723c */ /* 0x040fe6000000185c */
[----:B------:R4:W5:Y:S01]  /*cfa0*/  MUFU.EX2 R149, R16 ;  /* 0x0000001000957308 */ /* 0x0009620000000800 */
[----:B---3--:R-:W-:Y:S02]  /*cfb0*/  FFMA.FTZ R32, R45, c[0x0][0x2d0], -R140 ;  /* 0x0000b4002d207a23 */ /* 0x008fe4000001088c */
[----:B------:R-:W-:Y:S02]  /*cfc0*/  FADD.FTZ R0, R129, R0 ;  /* 0x0000000081007221 */ /* 0x000fe40000010000 */
[C---:B------:R-:W-:Y:S04]  /*cfd0*/  HMMA.16816.F32 R96, R12.reuse, R22, R96 ;  /* 0x000000160c60723c */ /* 0x040fe80000001860 */
[--C-:B------:R-:W-:Y:S01]  /*cfe0*/  FFMA.FTZ R20, R39, c[0x0][0x2d0], -R109.reuse ;  /* 0x0000b40027147a23 */ /* 0x100fe2000001086d */
[----:B------:R3:W-:Y:S01]  /*cff0*/  MUFU.EX2 R130, R32 ;  /* 0x0000002000827308 */ /* 0x0007e20000000800 */
[----:B------:R-:W-:Y:S02]  /*d000*/  LDSM.16.MT88.4 R36, [R191+0x2800] ;  /* 0x00280000bf24783b */ /* 0x000fe40000004200 */
[C---:B--2---:R-:W-:Y:S04]  /*d010*/  HMMA.16816.F32 R100, R12.reuse, R24, R100 ;  /* 0x000000180c64723c */ /* 0x044fe80000001864 */
[----:B-1----:R-:W-:Y:S02]  /*d020*/  FADD.FTZ R2, R150, R2 ;  /* 0x0000000296027221 */ /* 0x002fe40000010000 */
[----:B------:R-:W1:Y:S01]  /*d030*/  LDSM.16.MT88.4 R28, [R191+0x4800] ;  /* 0x00480000bf1c783b */ /* 0x000e620000004200 */
[----:B------:R2:W2:Y:S01]  /*d040*/  MUFU.EX2 R128, R20 ;  /* 0x0000001400807308 */ /* 0x0004a20000000800 */
[C---:B------:R-:W-:Y:S04]  /*d050*/  HMMA.16816.F32 R104, R12.reuse, R26, R104 ;  /* 0x0000001a0c68723c */ /* 0x040fe80000001868 */
[--C-:B------:R-:W-:Y:S02]  /*d060*/  FFMA.FTZ R24, R43, c[0x0][0x2d0], -R109.reuse ;  /* 0x0000b4002b187a23 */ /* 0x100fe4000001086d */
[----:B----4-:R-:W4:Y:S01]  /*d070*/  LDSM.16.MT88.4 R16, [R194+0x4800] ;  /* 0x00480000c210783b */ /* 0x010f220000004200 */
[----:B-----5:R-:W-:Y:S02]  /*d080*/  FADD.FTZ R2, R149, R2 ;  /* 0x0000000295027221 */ /* 0x020fe40000010000 */
[----:B------:R5:W-:Y:S05]  /*d090*/  MUFU.EX2 R110, R24 ;  /* 0x00000018006e7308 */ /* 0x000bea0000000800 */
[----:B---3--:R-:W-:Y:S01]  /*d0a0*/  LDSM.16.MT88.4 R32, [R194+0x5000] ;  /* 0x00500000c220783b */ /* 0x008fe20000004200 */
[--C-:B--2---:R-:W-:Y:S02]  /*d0b0*/  FFMA.FTZ R20, R42, c[0x0][0x2d0], -R109.reuse ;  /* 0x0000b4002a147a23 */ /* 0x104fe4000001086d */
[----:B------:R-:W-:Y:S02]  /*d0c0*/  FADD.FTZ R0, R128, R0 ;  /* 0x0000000080007221 */ /* 0x000fe40000010000 */
[----:B------:R-:W2:Y:S03]  /*d0d0*/  MUFU.EX2 R111, R20 ;  /* 0x00000014006f7308 */ /* 0x000ea60000000800 */
[----:B-----5:R-:W-:Y:S01]  /*d0e0*/  LDSM.16.MT88.4 R24, [R192+0x2000] ;  /* 0x00200000c018783b */ /* 0x020fe20000004200 */
[C---:B-1----:R-:W-:Y:S08]  /*d0f0*/  HMMA.16816.F32 R52, R12.reuse, R28, R52 ;  /* 0x0000001c0c34723c */ /* 0x042ff00000001834 */
[C---:B------:R-:W-:Y:S01]  /*d100*/  HMMA.16816.F32 R56, R12.reuse, R30, R56 ;  /* 0x0000001e0c38723c */ /* 0x040fe20000001838 */
[----:B------:R-:W-:Y:S03]  /*d110*/  LDSM.16.MT88.4 R28, [R191+0x2000] ;  /* 0x00200000bf1c783b */ /* 0x000fe60000004200 */
[----:B--2---:R-:W-:Y:S04]  /*d120*/  FADD.FTZ R0, R111, R0 ;  /* 0x000000006f007221 */ /* 0x004fe80000010000 */
[C---:B----4-:R-:W-:Y:S01]  /*d130*/  HMMA.16816.F32 R60, R12.reuse, R16, R60 ;  /* 0x000000100c3c723c */ /* 0x050fe2000000183c */
[----:B------:R-:W1:Y:S03]  /*d140*/  LDSM.16.MT88.4 R20, [R188+0x2000] ;  /* 0x00200000bc14783b */ /* 0x000e660000004200 */
[----:B------:R-:W-:Y:S04]  /*d150*/  FADD.FTZ R0, R110, R0 ;  /* 0x000000006e007221 */ /* 0x000fe80000010000 */
[----:B------:R-:W-:Y:S01]  /*d160*/  HMMA.16816.F32 R64, R12, R18, R64 ;  /* 0x000000120c40723c */ /* 0x000fe20000001840 */
[----:B------:R-:W2:Y:S06]  /*d170*/  LDSM.16.MT88.4 R16, [R194+0x2000] ;  /* 0x00200000c210783b */ /* 0x000eac0000004200 */
[----:B------:R-:W-:Y:S02]  /*d180*/  F2FP.PACK_AB R12, R151, R156 ;  /* 0x0000009c970c723e */ /* 0x000fe400000000ff */
[----:B------:R-:W-:Y:S03]  /*d190*/  F2FP.PACK_AB R14, R149, R150 ;  /* 0x00000096950e723e */ /* 0x000fe600000000ff */
[----:B------:R-:W-:Y:S02]  /*d1a0*/  F2FP.PACK_AB R13, R128, R129 ;  /* 0x00000081800d723e */ /* 0x000fe400000000ff */
[----:B------:R-:W-:Y:S02]  /*d1b0*/  F2FP.PACK_AB R15, R110, R111 ;  /* 0x0000006f6e0f723e */ /* 0x000fe400000000ff */
[----:B------:R-:W-:Y:S05]  /*d1c0*/  MOV R110, R3 ;  /* 0x00000003006e7202 */ /* 0x000fea0000000f00 */
[C---:B-1----:R-:W-:Y:S07]  /*d1d0*/  HMMA.16816.F32 R4, R12.reuse, R20, R4 ;  /* 0x000000140c04723c */ /* 0x042fee0000001804 */
[--C-:B------:R-:W-:Y:S01]  /*d1e0*/  FFMA.FTZ R20, R44, c[0x0][0x2d0], -R140.reuse ;  /* 0x0000b4002c147a23 */ /* 0x100fe2000001088c */
[C---:B------:R-:W-:Y:S03]  /*d1f0*/  HMMA.16816.F32 R8, R12.reuse, R22, R8 ;  /* 0x000000160c08723c */ /* 0x040fe60000001808 */
[----:B------:R1:W3:Y:S05]  /*d200*/  MUFU.EX2 R131, R20 ;  /* 0x0000001400837308 */ /* 0x0002ea0000000800 */
[C---:B------:R-:W-:Y:S07]  /*d210*/  HMMA.16816.F32 R68, R12.reuse, R24, R68 ;  /* 0x000000180c44723c */ /* 0x040fee0000001844 */
[--C-:B------:R-:W-:Y:S01]  /*d220*/  FFMA.FTZ R24, R48, c[0x0][0x2d0], -R140.reuse ;  /* 0x0000b40030187a23 */ /* 0x100fe2000001088c */
[C---:B------:R-:W-:Y:S03]  /*d230*/  HMMA.16816.F32 R72, R12.reuse, R26, R72 ;  /* 0x0000001a0c48723c */ /* 0x040fe60000001848 */
[----:B------:R4:W-:Y:S05]  /*d240*/  MUFU.EX2 R45, R24 ;  /* 0x00000018002d7308 */ /* 0x0009ea0000000800 */
[C---:B------:R-:W-:Y:S01]  /*d250*/  HMMA.16816.F32 R76, R12.reuse, R28, R76 ;  /* 0x0000001c0c4c723c */ /* 0x040fe2000000184c */
[----:B-1----:R-:W1:Y:S06]  /*d260*/  LDSM.16.MT88.4 R20, [R188+0x5000] ;  /* 0x00500000bc14783b */ /* 0x002e6c0000004200 */
[--C-:B------:R-:W-:Y:S01]  /*d270*/  FFMA.FTZ R28, R46, c[0x0][0x2d0], -R109.reuse ;  /* 0x0000b4002e1c7a23 */ /* 0x100fe2000001086d */
[C---:B------:R-:W-:Y:S03]  /*d280*/  HMMA.16816.F32 R80, R12.reuse, R30, R80 ;  /* 0x0000001e0c50723c */ /* 0x040fe60000001850 */
[----:B------:R5:W-:Y:S05]  /*d290*/  MUFU.EX2 R43, R28 ;  /* 0x0000001c002b7308 */ /* 0x000bea0000000800 */
[C---:B--2---:R-:W-:Y:S04]  /*d2a0*/  HMMA.16816.F32 R84, R12.reuse, R16, R84 ;  /* 0x000000100c54723c */ /* 0x044fe80000001854 */
[----:B----4-:R-:W-:Y:S03]  /*d2b0*/  FFMA.FTZ R24, R49, c[0x0][0x2d0], -R140 ;  /* 0x0000b40031187a23 */ /* 0x010fe6000001088c */
[--C-:B------:R-:W-:Y:S01]  /*d2c0*/  FFMA.FTZ R16, R47, c[0x0][0x2d0], -R109.reuse ;  /* 0x0000b4002f107a23 */ /* 0x100fe2000001086d */
[C---:B------:R-:W-:Y:S01]  /*d2d0*/  HMMA.16816.F32 R88, R12.reuse, R18, R88 ;  /* 0x000000120c58723c */ /* 0x040fe20000001858 */
[----:B------:R2:W4:Y:S01]  /*d2e0*/  MUFU.EX2 R44, R24 ;  /* 0x00000018002c7308 */ /* 0x0005220000000800 */
[----:B-----5:R-:W-:Y:S09]  /*d2f0*/  LDSM.16.MT88.4 R28, [R191+0x5000] ;  /* 0x00500000bf1c783b */ /* 0x020ff20000004200 */
[----:B------:R5:W3:Y:S01]  /*d300*/  MUFU.EX2 R42, R16 ;  /* 0x00000010002a7308 */ /* 0x000ae20000000800 */
[C---:B-1----:R-:W-:Y:S01]  /*d310*/  HMMA.16816.F32 R92, R12.reuse, R20, R92 ;  /* 0x000000140c5c723c */ /* 0x042fe2000000185c */
[----:B--2---:R-:W1:Y:S07]  /*d320*/  LDSM.16.MT88.4 R24, [R192+0x5000] ;  /* 0x00500000c018783b */ /* 0x004e6e0000004200 */
[C---:B------:R-:W-:Y:S01]  /*d330*/  HMMA.16816.F32 R96, R12.reuse, R22, R96 ;  /* 0x000000160c60723c */ /* 0x040fe20000001860 */
[----:B------:R-:W-:Y:S03]  /*d340*/  LDSM.16.MT88.4 R20, [R194+0x2800] ;  /* 0x00280000c214783b */ /* 0x000fe60000004200 */
[--C-:B-----5:R-:W-:Y:S02]  /*d350*/  FFMA.FTZ R16, R50, c[0x0][0x2d0], -R109.reuse ;  /* 0x0000b40032107a23 */ /* 0x120fe4000001086d */
[----:B------:R-:W-:Y:S02]  /*d360*/  FFMA.FTZ R109, R51, c[0x0][0x2d0], -R109 ;  /* 0x0000b400336d7a23 */ /* 0x000fe4000001086d */
[----:B------:R2:W-:Y:S10]  /*d370*/  MUFU.EX2 R41, R16 ;  /* 0x0000001000297308 */ /* 0x0005f40000000800 */
[----:B------:R5:W3:Y:S01]  /*d380*/  MUFU.EX2 R40, R109 ;  /* 0x0000006d00287308 */ /* 0x000ae20000000800 */
[----:B--2---:R-:W2:Y:S01]  /*d390*/  LDSM.16.MT88.4 R16, [R192+0x2800] ;  /* 0x00280000c010783b */ /* 0x004ea20000004200 */
[C---:B-1----:R-:W-:Y:S08]  /*d3a0*/  HMMA.16816.F32 R100, R12.reuse, R24, R100 ;  /* 0x000000180c64723c */ /* 0x042ff00000001864 */
[C---:B------:R-:W-:Y:S01]  /*d3b0*/  HMMA.16816.F32 R104, R12.reuse, R26, R104 ;  /* 0x0000001a0c68723c */ /* 0x040fe20000001868 */
[----:B------:R-:W1:Y:S03]  /*d3c0*/  LDSM.16.MT88.4 R24, [R188+0x5800] ;  /* 0x00580000bc18783b */ /* 0x000e660000004200 */
[----:B-----5:R-:W-:Y:S04]  /*d3d0*/  MOV R109, R108 ;  /* 0x0000006c006d7202 */ /* 0x020fe80000000f00 */
[C---:B------:R-:W-:Y:S08]  /*d3e0*/  HMMA.16816.F32 R52, R12.reuse, R28, R52 ;  /* 0x0000001c0c34723c */ /* 0x040ff00000001834 */
[C---:B------:R-:W-:Y:S08]  /*d3f0*/  HMMA.16816.F32 R56, R12.reuse, R30, R56 ;  /* 0x0000001e0c38723c */ /* 0x040ff00000001838 */
[C---:B------:R-:W-:Y:S08]  /*d400*/  HMMA.16816.F32 R60, R12.reuse, R32, R60 ;  /* 0x000000200c3c723c */ /* 0x040ff0000000183c */
[----:B------:R-:W-:Y:S07]  /*d410*/  HMMA.16816.F32 R64, R12, R34, R64 ;  /* 0x000000220c40723c */ /* 0x000fee0000001840 */
[----:B---3--:R-:W-:Y:S02]  /*d420*/  F2FP.PACK_AB R12, R130, R131 ;  /* 0x00000083820c723e */ /* 0x008fe400000000ff */
[----:B----4-:R-:W-:Y:S03]  /*d430*/  F2FP.PACK_AB R14, R44, R45 ;  /* 0x0000002d2c0e723e */ /* 0x010fe600000000ff */
[----:B------:R-:W-:Y:S02]  /*d440*/  F2FP.PACK_AB R13, R42, R43 ;  /* 0x0000002b2a0d723e */ /* 0x000fe400000000ff */
[----:B------:R-:W-:Y:S07]  /*d450*/  F2FP.PACK_AB R15, R40, R41 ;  /* 0x00000029280f723e */ /* 0x000fee00000000ff */
[C---:B------:R-:W-:Y:S01]  /*d460*/  HMMA.16816.F32 R112, R12.reuse, R116, R4 ;  /* 0x000000740c70723c */ /* 0x040fe20000001804 */
[----:B------:R-:W3:Y:S07]  /*d470*/  LDSM.16.MT88.4 R4, [R192+0x5800] ;  /* 0x00580000c004783b */ /* 0x000eee0000004200 */
[C---:B------:R-:W-:Y:S01]  /*d480*/  HMMA.16816.F32 R116, R12.reuse, R118, R8 ;  /* 0x000000760c74723c */ /* 0x040fe20000001808 */
[----:B------:R-:W4:Y:S07]  /*d490*/  LDSM.16.MT88.4 R8, [R191+0x5800] ;  /* 0x00580000bf08783b */ /* 0x000f2e0000004200 */
[C---:B--2---:R-:W-:Y:S08]  /*d4a0*/  HMMA.16816.F32 R68, R12.reuse, R16, R68 ;  /* 0x000000100c44723c */ /* 0x044ff00000001844 */
[C---:B------:R-:W-:Y:S01]  /*d4b0*/  HMMA.16816.F32 R72, R12.reuse, R18, R72 ;  /* 0x000000120c48723c */ /* 0x040fe20000001848 */
[----:B------:R-:W2:Y:S07]  /*d4c0*/  LDSM.16.MT88.4 R16, [R194+0x5800] ;  /* 0x00580000c210783b */ /* 0x000eae0000004200 */
[C---:B------:R-:W-:Y:S08]  /*d4d0*/  HMMA.16816.F32 R76, R12.reuse, R36, R76 ;  /* 0x000000240c4c723c */ /* 0x040ff0000000184c */
[C---:B------:R-:W-:Y:S08]  /*d4e0*/  HMMA.16816.F32 R80, R12.reuse, R38, R80 ;  /* 0x000000260c50723c */ /* 0x040ff00000001850 */
[C---:B------:R-:W-:Y:S08]  /*d4f0*/  HMMA.16816.F32 R84, R12.reuse, R20, R84 ;  /* 0x000000140c54723c */ /* 0x040ff00000001854 */
[C---:B------:R-:W-:Y:S08]  /*d500*/  HMMA.16816.F32 R88, R12.reuse, R22, R88 ;  /* 0x000000160c58723c */ /* 0x040ff00000001858 */
[C---:B-1----:R-:W-:Y:S08]  /*d510*/  HMMA.16816.F32 R92, R12.reuse, R24, R92 ;  /* 0x000000180c5c723c */ /* 0x042ff0000000185c */
[C---:B------:R-:W-:Y:S08]  /*d520*/  HMMA.16816.F32 R96, R12.reuse, R26, R96 ;  /* 0x0000001a0c60723c */ /* 0x040ff00000001860 */
[C---:B---3--:R-:W-:Y:S07]  /*d530*/  HMMA.16816.F32 R100, R12.reuse, R4, R100 ;  /* 0x000000040c64723c */ /* 0x048fee0000001864 */
[----:B------:R-:W-:Y:S01]  /*d540*/  FADD.FTZ R4, R131, R2 ;  /* 0x0000000283047221 */ /* 0x000fe20000010000 */
[C---:B------:R-:W-:Y:S04]  /*d550*/  HMMA.16816.F32 R104, R12.reuse, R6, R104 ;  /* 0x000000060c68723c */ /* 0x040fe80000001868 */
[----:B------:R-:W-:Y:S02]  /*d560*/  FADD.FTZ R2, R43, R0 ;  /* 0x000000002b027221 */ /* 0x000fe40000010000 */
[----:B------:R-:W-:Y:S02]  /*d570*/  FADD.FTZ R0, R130, R4 ;  /* 0x0000000482007221 */ /* 0x000fe40000010000 */
[C---:B----4-:R-:W-:Y:S04]  /*d580*/  HMMA.16816.F32 R52, R12.reuse, R8, R52 ;  /* 0x000000080c34723c */ /* 0x050fe80000001834 */
[----:B------:R-:W-:Y:S02]  /*d590*/  FADD.FTZ R4, R42, R2 ;  /* 0x000000022a047221 */ /* 0x000fe40000010000 */
[----:B------:R-:W-:Y:S02]  /*d5a0*/  FADD.FTZ R2, R45, R0 ;  /* 0x000000002d027221 */ /* 0x000fe40000010000 */
[C---:B------:R-:W-:Y:S04]  /*d5b0*/  HMMA.16816.F32 R56, R12.reuse, R10, R56 ;  /* 0x0000000a0c38723c */ /* 0x040fe80000001838 */
[----:B------:R-:W-:Y:S02]  /*d5c0*/  FADD.FTZ R2, R44, R2 ;  /* 0x000000022c027221 */ /* 0x000fe40000010000 */
[----:B------:R-:W-:Y:S01]  /*d5d0*/  FADD.FTZ R0, R41, R4 ;  /* 0x0000000429007221 */ /* 0x000fe20000010000 */
[----:B------:R-:W-:Y:S01]  /*d5e0*/  MOV R4, R3 ;  /* 0x0000000300047202 */ /* 0x000fe20000000f00 */
[C---:B--2---:R-:W-:Y:S01]  /*d5f0*/  HMMA.16816.F32 R60, R12.reuse, R16, R60 ;  /* 0x000000100c3c723c */ /* 0x044fe2000000183c */
[----:B------:R1:W-:Y:S03]  /*d600*/  STL [R1], R2 ;  /* 0x0000000201007387 */ /* 0x0003e60000100800 */
[----:B------:R-:W-:Y:S04]  /*d610*/  FADD.FTZ R0, R40, R0 ;  /* 0x0000000028007221 */ /* 0x000fe80000010000 */
[----:B------:R-:W-:Y:S01]  /*d620*/  HMMA.16816.F32 R64, R12, R18, R64 ;  /* 0x000000120c40723c */ /* 0x000fe20000001840 */
[----:B------:R1:W-:Y:S01]  /*d630*/  STL [R1+0x4], R0 ;  /* 0x0000040001007387 */ /* 0x0003e20000100800 */
[----:B------:R-:W-:-:S06]  /*d640*/  @P0 BRA `(.L_x_1912) ;  /* 0xffffd3d000000947 */ /* 0x000fcc000383ffff */
.L_x_1911:
[----:B------:R-:W-:-:S13]  /*d650*/  ISETP.GE.AND P0, PT, R212, R223, PT ;  /* 0x000000dfd400720c */ /* 0x000fda0003f06270 */
[----:B------:R-:W-:Y:S05]  /*d660*/  @!P0 BRA `(.L_x_1913) ;  /* 0x00003e5000008947 */ /* 0x000fea0003800000 */
[----:B------:R-:W-:Y:S02]  /*d670*/  MOV R110, R4 ;  /* 0x00000004006e7202 */ /* 0x000fe40000000f00 */
[----:B------:R-:W-:Y:S02]  /*d680*/  MOV R109, R108 ;  /* 0x0000006c006d7202 */ /* 0x000fe40000000f00 */
.L_x_1922:
[----:B------:R-:W-:Y:S04]  /*d690*/  DEPBAR.LE SB0, 0x0 ;  /* 0x000080000000791a */ /* 0x000fe80000000000 */
[----:B------:R-:W-:Y:S01]  /*d6a0*/  WARPSYNC 0xffffffff ;  /* 0xffffffff00007948 */ /* 0x000fe20003800000 */
[----:B------:R-:W-:Y:S01]  /*d6b0*/  BAR.SYNC.DEFER_BLOCKING 0x0 ;  /* 0x0000000000007b1d */ /* 0x000fe20000010000 */
[----:B-1----:R-:W-:Y:S01]  /*d6c0*/  SHF.R.S32.HI R0, RZ, 0x1f, R212 ;  /* 0x0000001fff007819 */ /* 0x002fe200000114d4 */
[----:B------:R-:W-:Y:S01]  /*d6d0*/  IMAD.MOV.U32 R214, RZ, RZ, 0x5 ;  /* 0x00000005ffd67424 */ /* 0x000fe200078e00ff */
[----:B------:R-:W-:Y:S01]  /*d6e0*/  IADD3 R36, P0, R224, 0x40, RZ ;  /* 0x00000040e0247810 */ /* 0x000fe20007f1e0ff */
[----:B------:R-:W-:Y:S02]  /*d6f0*/  IMAD.MOV.U32 R3, RZ, RZ, c[0x0][0x208] ;  /* 0x00008200ff037624 */ /* 0x000fe400078e00ff */
[----:B------:R-:W-:Y:S02]  /*d700*/  IMAD R0, R0, c[0x0][0x208], RZ ;  /* 0x0000820000007a24 */ /* 0x000fe400078e02ff */
[C---:B------:R-:W-:Y:S04]  /*d710*/  IMAD.WIDE.U32 R20, R212.reuse, c[0x0][0x208], RZ ;  /* 0x00008200d4147a25 */ /* 0x040fe800078e00ff */
[----:B------:R-:W-:Y:S02]  /*d720*/  IMAD R0, R212, c[0x0][0x20c], R0 ;  /* 0x00008300d4007a24 */ /* 0x000fe400078e0200 */
[C---:B--2---:R-:W-:Y:S01]  /*d730*/  IMAD.SHL.U32 R2, R3.reuse, 0x20, RZ ;  /* 0x0000002003027824 */ /* 0x044fe200078e00ff */
[----:B------:R-:W-:Y:S01]  /*d740*/  SHF.L.U64.HI R3, R3, R214, c[0x0][0x20c] ;  /* 0x0000830003037619 */ /* 0x000fe200000102d6 */
[----:B------:R-:W-:Y:S02]  /*d750*/  IMAD.IADD R0, R21, 0x1, R0 ;  /* 0x0000000115007824 */ /* 0x000fe400078e0200 */
[----:B------:R-:W-:Y:S02]  /*d760*/  IMAD.MOV.U32 R28, RZ, RZ, R224 ;  /* 0x000000ffff1c7224 */ /* 0x000fe400078e00e0 */
[----:B------:R-:W-:Y:S02]  /*d770*/  IMAD.MOV.U32 R29, RZ, RZ, R228 ;  /* 0x000000ffff1d7224 */ /* 0x000fe400078e00e4 */
[C---:B------:R-:W-:Y:S01]  /*d780*/  IMAD.WIDE.U32 R30, R20.reuse, 0x60, R2 ;  /* 0x00000060141e7825 */ /* 0x040fe200078e0002 */
[----:B------:R-:W1:Y:S01]  /*d790*/  LDSM.16.M88.4 R8, [R189] ;  /* 0x00000000bd08783b */ /* 0x000e620000000200 */
[----:B------:R-:W-:Y:S02]  /*d7a0*/  ULDC UR4, c[0x0][0x324] ;  /* 0x0000c90000047ab9 */ /* 0x000fe40000000800 */
[----:B------:R-:W-:Y:S01]  /*d7b0*/  IMAD.WIDE.U32 R28, R20, 0x60, R28 ;  /* 0x00000060141c7825 */ /* 0x000fe200078e001c */
[-C--:B------:R-:W-:Y:S01]  /*d7c0*/  IADD3 R44, P6, R224, R30.reuse, RZ ;  /* 0x0000001ee02c7210 */ /* 0x080fe20007fde0ff */
[----:B------:R-:W-:Y:S01]  /*d7d0*/  ULOP3.LUT UR4, URZ, UR4, URZ, 0x33, !UPT ;  /* 0x000000043f047292 */ /* 0x000fe2000f8e333f */
[----:B------:R-:W2:Y:S01]  /*d7e0*/  LDSM.16.M88.4 R16, [R189+0x800] ;  /* 0x00080000bd10783b */ /* 0x000ea20000000200 */
[-C--:B------:R-:W-:Y:S01]  /*d7f0*/  IADD3 R39, P5, R36, R30.reuse, RZ ;  /* 0x0000001e24277210 */ /* 0x080fe20007fbe0ff */
[----:B------:R-:W-:Y:S01]  /*d800*/  IMAD.SHL.U32 R45, R28, 0x2, RZ ;  /* 0x000000021c2d7824 */ /* 0x000fe200078e00ff */
[----:B------:R-:W-:Y:S01]  /*d810*/  IADD3 R38, P4, R2, R30, RZ ;  /* 0x0000001e02267210 */ /* 0x000fe20007f9e0ff */
[----:B------:R-:W-:Y:S01]  /*d820*/  IMAD.X R37, RZ, RZ, R228, P0 ;  /* 0x000000ffff257224 */ /* 0x000fe200000e06e4 */
[----:B------:R-:W3:Y:S01]  /*d830*/  LDSM.16.M88.4 R24, [R189+0x1000] ;  /* 0x00100000bd18783b */ /* 0x000ee20000000200 */
[----:B------:R-:W-:Y:S01]  /*d840*/  IMAD R0, R0, 0x60, RZ ;  /* 0x0000006000007824 */ /* 0x000fe200078e02ff */
[----:B------:R-:W-:Y:S03]  /*d850*/  IADD3 R46, P0, R38, R36, RZ ;  /* 0x00000024262e7210 */ /* 0x000fe60007f1e0ff */
[----:B------:R-:W4:Y:S01]  /*d860*/  LDL R219, [R1+0x18] ;  /* 0x0000180001db7983 */ /* 0x000f220000100800 */
[----:B------:R-:W-:Y:S02]  /*d870*/  IMAD.IADD R2, R29, 0x1, R0 ;  /* 0x000000011d027824 */ /* 0x000fe400078e0200 */
[----:B------:R-:W-:Y:S02]  /*d880*/  IMAD.IADD R0, R0, 0x1, R31 ;  /* 0x0000000100007824 */ /* 0x000fe400078e021f */
[----:B------:R-:W5:Y:S01]  /*d890*/  LDSM.16.M88.4 R32, [R189+0x1800] ;  /* 0x00180000bd20783b */ /* 0x000f620000000200 */
[----:B------:R-:W-:Y:S01]  /*d8a0*/  SHF.L.U64.HI R47, R28, 0x1, R2 ;  /* 0x000000011c2f7819 */ /* 0x000fe20000010202 */
[----:B------:R-:W-:Y:S01]  /*d8b0*/  IMAD.X R2, R0, 0x1, R3, P4 ;  /* 0x0000000100027824 */ /* 0x000fe200020e0603 */
[----:B------:R-:W-:Y:S01]  /*d8c0*/  IADD3 R3, P4, R38, R224, RZ ;  /* 0x000000e026037210 */ /* 0x000fe20007f9e0ff */
[----:B------:R-:W-:Y:S01]  /*d8d0*/  IMAD.X R38, R0, 0x1, R228, P6 ;  /* 0x0000000100267824 */ /* 0x000fe200030e06e4 */
[----:B------:R-:W4:Y:S01]  /*d8e0*/  LDL R218, [R1+0x1c] ;  /* 0x00001c0001da7983 */ /* 0x000f220000100800 */
[----:B------:R-:W-:Y:S01]  /*d8f0*/  LEA R160, P6, R44, c[0x0][0x1f8], 0x1 ;  /* 0x00007e002ca07a11 */ /* 0x000fe200078c08ff */
[--C-:B------:R-:W-:Y:S01]  /*d900*/  IMAD.X R0, R0, 0x1, R37.reuse, P5 ;  /* 0x0000000100007824 */ /* 0x100fe200028e0625 */
[C---:B------:R-:W-:Y:S01]  /*d910*/  LEA R158, P5, R39.reuse, c[0x0][0x1f8], 0x1 ;  /* 0x00007e00279e7a11 */ /* 0x040fe200078a08ff */
[----:B------:R-:W-:Y:S01]  /*d920*/  IMAD.X R108, R2, 0x1, R37, P0 ;  /* 0x00000001026c7824 */ /* 0x000fe200000e0625 */
[----:B------:R-:W3:Y:S01]  /*d930*/  LDSM.16.M88.4 R40, [R189+0x2000] ;  /* 0x00200000bd28783b */ /* 0x000ee20000000200 */
[----:B------:R-:W-:Y:S01]  /*d940*/  LEA.HI.X R161, R44, c[0x0][0x1fc], R38, 0x1, P6 ;  /* 0x00007f002ca17a11 */ /* 0x000fe200030f0c26 */
[----:B------:R-:W-:Y:S01]  /*d950*/  IMAD.X R36, R2, 0x1, R228, P4 ;  /* 0x0000000102247824 */ /* 0x000fe200020e06e4 */
[----:B------:R-:W-:Y:S02]  /*d960*/  LEA.HI.X R159, R39, c[0x0][0x1fc], R0, 0x1, P5 ;  /* 0x00007f00279f7a11 */ /* 0x000fe400028f0c00 */
[----:B------:R-:W4:Y:S01]  /*d970*/  LDL R215, [R1+0x10] ;  /* 0x0000100001d77983 */ /* 0x000f220000100800 */
[----:B------:R-:W-:Y:S02]  /*d980*/  IADD3 R44, P5, R45, c[0x0][0x1f8], RZ ;  /* 0x00007e002d2c7a10 */ /* 0x000fe40007fbe0ff */
[C---:B------:R-:W-:Y:S01]  /*d990*/  LEA R162, P4, R3.reuse, c[0x0][0x1f8], 0x1 ;  /* 0x00007e0003a27a11 */ /* 0x040fe200078808ff */
[C---:B-1----:R-:W-:Y:S01]  /*d9a0*/  HMMA.16816.F32 R4, R120.reuse, R8, RZ ;  /* 0x000000087804723c */ /* 0x042fe200000018ff */
[----:B------:R-:W1:Y:S02]  /*d9b0*/  LDSM.16.M88.4 R48, [R189+0x2800] ;  /* 0x00280000bd30783b */ /* 0x000e640000000200 */
[----:B------:R-:W-:Y:S02]  /*d9c0*/  LEA.HI.X R163, R3, c[0x0][0x1fc], R36, 0x1, P4 ;  /* 0x00007f0003a37a11 */ /* 0x000fe400020f0c24 */
[----:B------:R-:W-:Y:S01]  /*d9d0*/  LEA R156, P4, R46, c[0x0][0x1f8], 0x1 ;  /* 0x00007e002e9c7a11 */ /* 0x000fe200078808ff */
[----:B------:R-:W4:Y:S01]  /*d9e0*/  LDL R217, [R1+0xc] ;  /* 0x00000c0001d97983 */ /* 0x000f220000100800 */
[----:B------:R-:W-:Y:S01]  /*d9f0*/  ISETP.GE.AND P0, PT, R246, c[0x0][0x1d4], PT ;  /* 0x00007500f6007a0c */ /* 0x000fe20003f06270 */
[C---:B------:R-:W-:Y:S01]  /*da00*/  HMMA.16816.F32 R8, R120.reuse, R10, RZ ;  /* 0x0000000a7808723c */ /* 0x040fe200000018ff */
[----:B------:R-:W-:Y:S02]  /*da10*/  LEA.HI.X R157, R46, c[0x0][0x1fc], R108, 0x1, P4 ;  /* 0x00007f002e9d7a11 */ /* 0x000fe400020f0c6c */
[----:B------:R-:W1:Y:S01]  /*da20*/  LDSM.16.M88.4 R128, [R195] ;  /* 0x00000000c380783b */ /* 0x000e620000000200 */
[----:B------:R-:W-:Y:S02]  /*da30*/  IADD3 R2, P6, R45, 0x80, RZ ;  /* 0x000000802d027810 */ /* 0x000fe40007fde0ff */
[----:B------:R-:W-:Y:S02]  /*da40*/  IADD3.X R45, R47, c[0x0][0x1fc], RZ, P5, !PT ;  /* 0x00007f002f2d7a10 */ /* 0x000fe40002ffe4ff */
[C---:B--2---:R-:W-:Y:S01]  /*da50*/  HMMA.16816.F32 R12, R120.reuse, R16, RZ ;  /* 0x00000010780c723c */ /* 0x044fe200000018ff */
[----:B------:R-:W2:Y:S03]  /*da60*/  LDL R216, [R1+0x8] ;  /* 0x0000080001d87983 */ /* 0x000ea60000100800 */
[----:B------:R-:W-:Y:S02]  /*da70*/  IADD3 R2, P5, R2, c[0x0][0x1f8], RZ ;  /* 0x00007e0002027a10 */ /* 0x000fe40007fbe0ff */
[----:B------:R-:W1:Y:S02]  /*da80*/  LDSM.16.M88.4 R132, [R206] ;  /* 0x00000000ce84783b */ /* 0x000e640000000200 */
[C---:B------:R-:W-:Y:S01]  /*da90*/  HMMA.16816.F32 R16, R120.reuse, R18, RZ ;  /* 0x000000127810723c */ /* 0x040fe200000018ff */
[----:B------:R-:W-:Y:S02]  /*daa0*/  IADD3.X R3, RZ, c[0x0][0x1fc], R47, P5, P6 ;  /* 0x00007f00ff037a10 */ /* 0x000fe40002fec42f */
[----:B------:R-:W1:Y:S01]  /*dab0*/  LDSM.16.M88.4 R136, [R205] ;  /* 0x00000000cd88783b */ /* 0x000e620000000200 */
[C---:B------:R-:W-:Y:S04]  /*dac0*/  ISETP.GT.AND P6, PT, R212.reuse, R223, PT ;  /* 0x000000dfd400720c */ /* 0x040fe80003fc4270 */
[C---:B---3--:R-:W-:Y:S01]  /*dad0*/  HMMA.16816.F32 R20, R120.reuse, R24, RZ ;  /* 0x000000187814723c */ /* 0x048fe200000018ff */
[----:B------:R-:W3:Y:S05]  /*dae0*/  LDSM.16.M88.4 R140, [R204] ;  /* 0x00000000cc8c783b */ /* 0x000eea0000000200 */
[----:B------:R-:W1:Y:S02]  /*daf0*/  LDSM.16.M88.4 R144, [R203] ;  /* 0x00000000cb90783b */ /* 0x000e640000000200 */
[C---:B------:R-:W-:Y:S01]  /*db00*/  HMMA.16816.F32 R24, R120.reuse, R26, RZ ;  /* 0x0000001a7818723c */ /* 0x040fe200000018ff */
[----:B------:R-:W-:Y:S02]  /*db10*/  @P6 IMAD.MOV.U32 R111, RZ, RZ, c[0x0][0x1e0] ;  /* 0x00007800ff6f6624 */ /* 0x000fe400078e00ff */
[----:B------:R-:W3:Y:S01]  /*db20*/  LDSM.16.M88.4 R148, [R202] ;  /* 0x00000000ca94783b */ /* 0x000ee20000000200 */
[----:B------:R-:W-:Y:S04]  /*db30*/  @P6 IADD3 R0, R212, -0x1, RZ ;  /* 0xffffffffd4006810 */ /* 0x000fe80007ffe0ff */
[C---:B-----5:R-:W-:Y:S01]  /*db40*/  HMMA.16816.F32 R28, R120.reuse, R32, RZ ;  /* 0x00000020781c723c */ /* 0x060fe200000018ff */
[----:B------:R-:W-:Y:S01]  /*db50*/  @!PT LDS RZ, [RZ] ;  /* 0x00000000fffff984 */ /* 0x000fe20000000800 */
[----:B------:R-:W-:Y:S01]  /*db60*/  @!PT LDS RZ, [RZ] ;  /* 0x00000000fffff984 */ /* 0x000fe20000000800 */
[----:B------:R-:W-:Y:S01]  /*db70*/  @!PT LDS RZ, [RZ] ;  /* 0x00000000fffff984 */ /* 0x000fe20000000800 */
[----:B------:R1:W-:Y:S05]  /*db80*/  LDGSTS.E.BYPASS.LTC128B.128 [R213+0x100], [R44.64], !P0 ;  /* 0x001000002cd57fae */ /* 0x0003ea000c101d48 */
[----:B------:R5:W-:Y:S02]  /*db90*/  LDGSTS.E.BYPASS.LTC128B.128 [R213+0x3100], [R2.64], !P3 ;  /* 0x0310000002d57fae */ /* 0x000be4000d901d48 */
[C---:B------:R-:W-:Y:S03]  /*dba0*/  HMMA.16816.F32 R32, R120.reuse, R34, RZ ;  /* 0x000000227820723c */ /* 0x040fe600000018ff */
[----:B------:R3:W-:Y:S05]  /*dbb0*/  LDGSTS.E.BYPASS.LTC128B.128 [R213+0x1100], [R160.64], !P0 ;  /* 0x01100000a0d57fae */ /* 0x0007ea000c101d48 */
[C---:B------:R-:W-:Y:S01]  /*dbc0*/  HMMA.16816.F32 R36, R120.reuse, R40, RZ ;  /* 0x000000287824723c */ /* 0x040fe200000018ff */
[----:B------:R3:W-:Y:S05]  /*dbd0*/  LDGSTS.E.BYPASS.LTC128B.128 [R213+0x4100], [R158.64], !P3 ;  /* 0x041000009ed57fae */ /* 0x0007ea000d901d48 */
[----:B------:R3:W-:Y:S02]  /*dbe0*/  LDGSTS.E.BYPASS.LTC128B.128 [R213+0x2100], [R162.64], !P0 ;  /* 0x02100000a2d57fae */ /* 0x0007e4000c101d48 */
[C---:B------:R-:W-:Y:S03]  /*dbf0*/  HMMA.16816.F32 R40, R120.reuse, R42, RZ ;  /* 0x0000002a7828723c */ /* 0x040fe600000018ff */
[----:B------:R3:W-:Y:S05]  /*dc00*/  LDGSTS.E.BYPASS.LTC128B.128 [R213+0x5100], [R156.64], !P3 ;  /* 0x051000009cd57fae */ /* 0x0007ea000d901d48 */
[C---:B-1----:R-:W-:Y:S01]  /*dc10*/  HMMA.16816.F32 R44, R120.reuse, R48, RZ ;  /* 0x00000030782c723c */ /* 0x042fe200000018ff */
[----:B------:R-:W-:Y:S03]  /*dc20*/  LDSM.16.M88.4 R184, [R193+0x1000] ;  /* 0x00100000c1b8783b */ /* 0x000fe60000000200 */
[C---:B-----5:R-:W-:Y:S02]  /*dc30*/  @P6 SHF.L.U64.HI R3, R111.reuse, R214, c[0x0][0x1e4] ;  /* 0x000079006f036619 */ /* 0x060fe400000102d6 */
[----:B------:R-:W0:Y:S01]  /*dc40*/  LDGDEPBAR ;  /* 0x00000000000079af */ /* 0x000e220000000000 */
[----:B------:R-:W-:Y:S01]  /*dc50*/  @P6 SHF.R.S32.HI R2, RZ, 0x1f, R0 ;  /* 0x0000001fff026819 */ /* 0x000fe20000011400 */
[----:B------:R-:W-:Y:S04]  /*dc60*/  HMMA.16816.F32 R48, R120, R50, RZ ;  /* 0x000000327830723c */ /* 0x000fe800000018ff */
[----:B------:R-:W-:Y:S04]  /*dc70*/  @P6 IMAD R2, R2, c[0x0][0x1e0], RZ ;  /* 0x0000780002026a24 */ /* 0x000fe800078e02ff */
[C---:B------:R-:W-:Y:S01]  /*dc80*/  HMMA.16816.F32 R4, R124.reuse, R128, R4 ;  /* 0x000000807c04723c */ /* 0x040fe20000001804 */
[----:B---3--:R-:W-:Y:S04]  /*dc90*/  LDSM.16.M88.4 R160, [R193+0x800] ;  /* 0x00080000c1a0783b */ /* 0x008fe80000000200 */
[----:B------:R-:W-:Y:S01]  /*dca0*/  @P6 IMAD R108, R0, c[0x0][0x1e4], R2 ;  /* 0x00007900006c6a24 */ /* 0x000fe200078e0202 */
[----:B------:R-:W1:Y:S01]  /*dcb0*/  LDSM.16.M88.4 R156, [R193] ;  /* 0x00000000c19c783b */ /* 0x000e620000000200 */
[----:B------:R-:W-:Y:S01]  /*dcc0*/  @P6 IMAD.SHL.U32 R2, R111, 0x20, RZ ;  /* 0x000000206f026824 */ /* 0x000fe200078e00ff */
[C---:B------:R-:W-:Y:S03]  /*dcd0*/  HMMA.16816.F32 R8, R124.reuse, R130, R8 ;  /* 0x000000827c08723c */ /* 0x040fe60000001808 */
[----:B------:R-:W3:Y:S01]  /*dce0*/  LDSM.16.M88.4 R128, [R193+0x1800] ;  /* 0x00180000c180783b */ /* 0x000ee20000000200 */
[----:B------:R-:W-:Y:S04]  /*dcf0*/  @P6 IADD3 R111, P4, R226, 0x40, RZ ;  /* 0x00000040e26f6810 */ /* 0x000fe80007f9e0ff */
        /* <DEDUP_REMOVED lines=8> */
[----:B------:R-:W3:Y:S07]  /*dd80*/  LDSM.16.M88.4 R140, [R190] ;  /* 0x00000000be8c783b */ /* 0x000eee0000000200 */
[C---:B------:R-:W-:Y:S08]  /*dd90*/  HMMA.16816.F32 R36, R124.reuse, R144, R36 ;  /* 0x000000907c24723c */ /* 0x040ff00000001824 */
[C---:B------:R-:W-:Y:S01]  /*dda0*/  HMMA.16816.F32 R40, R124.reuse, R146, R40 ;  /* 0x000000927c28723c */ /* 0x040fe20000001828 */
[----:B------:R-:W3:Y:S07]  /*ddb0*/  LDSM.16.M88.4 R144, [R190+0x800] ;  /* 0x00080000be90783b */ /* 0x000eee0000000200 */
[C---:B------:R-:W-:Y:S08]  /*ddc0*/  HMMA.16816.F32 R44, R124.reuse, R148, R44 ;  /* 0x000000947c2c723c */ /* 0x040ff0000000182c */
[----:B------:R-:W-:Y:S01]  /*ddd0*/  HMMA.16816.F32 R48, R124, R150, R48 ;  /* 0x000000967c30723c */ /* 0x000fe20000001830 */
[----:B------:R-:W2:Y:S07]  /*dde0*/  LDSM.16.M88.4 R148, [R190+0x1000] ;  /* 0x00100000be94783b */ /* 0x000eae0000000200 */
        /* <DEDUP_REMOVED lines=20> */
[----:B------:R-:W3:Y:S07]  /*df30*/  LDSM.16.M88.4 R140, [R189+0x4000] ;  /* 0x00400000bd8c783b */ /* 0x000eee0000000200 */
[C---:B------:R-:W-:Y:S08]  /*df40*/  HMMA.16816.F32 R12, R164.reuse, R144, R12 ;  /* 0x00000090a40c723c */ /* 0x040ff0000000180c */
[C---:B------:R-:W-:Y:S01]  /*df50*/  HMMA.16816.F32 R16, R164.reuse, R146, R16 ;  /* 0x00000092a410723c */ /* 0x040fe20000001810 */
[----:B------:R-:W3:Y:S07]  /*df60*/  LDSM.16.M88.4 R144, [R189+0x4800] ;  /* 0x00480000bd90783b */ /* 0x000eee0000000200 */
[C---:B--2---:R-:W-:Y:S08]  /*df70*/  HMMA.16816.F32 R20, R164.reuse, R148, R20 ;  /* 0x00000094a414723c */ /* 0x044ff00000001814 */
[C---:B------:R-:W-:Y:S01]  /*df80*/  HMMA.16816.F32 R24, R164.reuse, R150, R24 ;  /* 0x00000096a418723c */ /* 0x040fe20000001818 */
[----:B------:R-:W-:Y:S07]  /*df90*/  LDSM.16.M88.4 R148, [R201] ;  /* 0x00000000c994783b */ /* 0x000fee0000000200 */
[C---:B-1----:R-:W-:Y:S08]  /*dfa0*/  HMMA.16816.F32 R28, R164.reuse, R128, R28 ;  /* 0x00000080a41c723c */ /* 0x042ff0000000181c */
[C---:B------:R-:W-:Y:S01]  /*dfb0*/  HMMA.16816.F32 R32, R164.reuse, R130, R32 ;  /* 0x00000082a420723c */ /* 0x040fe20000001820 */
[----:B------:R-:W1:Y:S07]  /*dfc0*/  LDSM.16.M88.4 R128, [R189+0x5000] ;  /* 0x00500000bd80783b */ /* 0x000e6e0000000200 */
[C---:B------:R-:W-:Y:S08]  /*dfd0*/  HMMA.16816.F32 R36, R164.reuse, R156, R36 ;  /* 0x0000009ca424723c */ /* 0x040ff00000001824 */
[C---:B------:R-:W-:Y:S01]  /*dfe0*/  HMMA.16816.F32 R40, R164.reuse, R158, R40 ;  /* 0x0000009ea428723c */ /* 0x040fe20000001828 */
[----:B------:R-:W-:Y:S07]  /*dff0*/  LDSM.16.M88.4 R156, [R193+0x4800] ;  /* 0x00480000c19c783b */ /* 0x000fee0000000200 */
[C---:B------:R-:W-:Y:S08]  /*e000*/  HMMA.16816.F32 R44, R164.reuse, R160, R44 ;  /* 0x000000a0a42c723c */ /* 0x040ff0000000182c */
[----:B------:R-:W-:Y:S01]  /*e010*/  HMMA.16816.F32 R48, R164, R162, R48 ;  /* 0x000000a2a430723c */ /* 0x000fe20000001830 */
[----:B------:R-:W-:Y:S07]  /*e020*/  LDSM.16.M88.4 R160, [R193+0x5000] ;  /* 0x00500000c1a0783b */ /* 0x000fee0000000200 */
[C---:B---3--:R-:W-:Y:S08]  /*e030*/  HMMA.16816.F32 R4, R168.reuse, R132, R4 ;  /* 0x00000084a804723c */ /* 0x048ff00000001804 */
[C---:B------:R-:W-:Y:S01]  /*e040*/  HMMA.16816.F32 R8, R168.reuse, R134, R8 ;  /* 0x00000086a808723c */ /* 0x040fe20000001808 */
[----:B------:R-:W2:Y:S07]  /*e050*/  LDSM.16.M88.4 R132, [R189+0x5800] ;  /* 0x00580000bd84783b */ /* 0x000eae0000000200 */
[C---:B-----5:R-:W-:Y:S08]  /*e060*/  HMMA.16816.F32 R12, R168.reuse, R136, R12 ;  /* 0x00000088a80c723c */ /* 0x060ff0000000180c */
[C---:B------:R-:W-:Y:S01]  /*e070*/  HMMA.16816.F32 R16, R168.reuse, R138, R16 ;  /* 0x0000008aa810723c */ /* 0x040fe20000001810 */
[----:B------:R-:W3:Y:S07]  /*e080*/  LDSM.16.M88.4 R136, [R200] ;  /* 0x00000000c888783b */ /* 0x000eee0000000200 */
[C---:B------:R-:W-:Y:S08]  /*e090*/  HMMA.16816.F32 R20, R168.reuse, R140, R20 ;  /* 0x0000008ca814723c */ /* 0x040ff00000001814 */
[C---:B------:R-:W-:Y:S01]  /*e0a0*/  HMMA.16816.F32 R24, R168.reuse, R142, R24 ;  /* 0x0000008ea818723c */ /* 0x040fe20000001818 */
[----:B------:R-:W5:Y:S07]  /*e0b0*/  LDSM.16.M88.4 R140, [R199] ;  /* 0x00000000c78c783b */ /* 0x000f6e0000000200 */
[C---:B------:R-:W-:Y:S08]  /*e0c0*/  HMMA.16816.F32 R28, R168.reuse, R144, R28 ;  /* 0x00000090a81c723c */ /* 0x040ff0000000181c */
[C---:B------:R-:W-:Y:S01]  /*e0d0*/  HMMA.16816.F32 R32, R168.reuse, R146, R32 ;  /* 0x00000092a820723c */ /* 0x040fe20000001820 */
[----:B------:R-:W3:Y:S07]  /*e0e0*/  LDSM.16.M88.4 R144, [R198] ;  /* 0x00000000c690783b */ /* 0x000eee0000000200 */
        /* <DEDUP_REMOVED lines=27> */
[C---:B-----5:R-:W-:Y:S07]  /*e2a0*/  HMMA.16816.F32 R12, R176.reuse, R140, R12 ;  /* 0x0000008cb00c723c */ /* 0x060fee000000180c */
[----:B------:R-:W-:Y:S01]  /*e2b0*/  @P6 IMAD.WIDE.U32 R140, R0, c[0x0][0x1e0], RZ ;  /* 0x00007800008c6a25 */ /* 0x000fe200078e00ff */
[C---:B------:R-:W-:Y:S04]  /*e2c0*/  HMMA.16816.F32 R16, R176.reuse, R142, R16 ;  /* 0x0000008eb010723c */ /* 0x040fe80000001810 */
[----:B------:R-:W-:Y:S03]  /*e2d0*/  @P6 IMAD.IADD R0, R141, 0x1, R108 ;  /* 0x000000018d006824 */ /* 0x000fe600078e026c */
[----:B------:R-:W-:Y:S01]  /*e2e0*/  @P6 IMAD.X R143, RZ, RZ, R229, P4 ;  /* 0x000000ffff8f6224 */ /* 0x000fe200020e06e5 */
[C---:B------:R-:W-:Y:S08]  /*e2f0*/  HMMA.16816.F32 R20, R176.reuse, R148, R20 ;  /* 0x00000094b014723c */ /* 0x040ff00000001814 */
[C---:B------:R-:W-:Y:S08]  /*e300*/  HMMA.16816.F32 R24, R176.reuse, R150, R24 ;  /* 0x00000096b018723c */ /* 0x040ff00000001818 */
[C---:B------:R-:W-:Y:S08]  /*e310*/  HMMA.16816.F32 R28, R176.reuse, R156, R28 ;  /* 0x0000009cb01c723c */ /* 0x040ff0000000181c */
[C---:B------:R-:W-:Y:S08]  /*e320*/  HMMA.16816.F32 R32, R176.reuse, R158, R32 ;  /* 0x0000009eb020723c */ /* 0x040ff00000001820 */
[C---:B------:R-:W-:Y:S08]  /*e330*/  HMMA.16816.F32 R36, R176.reuse, R160, R36 ;  /* 0x000000a0b024723c */ /* 0x040ff00000001824 */
[C---:B------:R-:W-:Y:S08]  /*e340*/  HMMA.16816.F32 R40, R176.reuse, R162, R40 ;  /* 0x000000a2b028723c */ /* 0x040ff00000001828 */
[C---:B----4-:R-:W-:Y:S07]  /*e350*/  HMMA.16816.F32 R44, R176.reuse, R144, R44 ;  /* 0x00000090b02c723c */ /* 0x050fee000000182c */
[----:B------:R-:W-:Y:S01]  /*e360*/  @P6 IMAD R145, R0, 0x60, RZ ;  /* 0x0000006000916824 */ /* 0x000fe200078e02ff */
[----:B------:R-:W-:Y:S08]  /*e370*/  HMMA.16816.F32 R48, R176, R146, R48 ;  /* 0x00000092b030723c */ /* 0x000ff00000001830 */
[C---:B------:R-:W-:Y:S08]  /*e380*/  HMMA.16816.F32 R4, R180.reuse, R184, R4 ;  /* 0x000000b8b404723c */ /* 0x040ff00000001804 */
[C---:B------:R-:W-:Y:S08]  /*e390*/  HMMA.16816.F32 R8, R180.reuse, R186, R8 ;  /* 0x000000bab408723c */ /* 0x040ff00000001808 */
[C---:B-1----:R-:W-:Y:S08]  /*e3a0*/  HMMA.16816.F32 R12, R180.reuse, R128, R12 ;  /* 0x00000080b40c723c */ /* 0x042ff0000000180c */
[C---:B------:R-:W-:Y:S01]  /*e3b0*/  HMMA.16816.F32 R16, R180.reuse, R130, R16 ;  /* 0x00000082b410723c */ /* 0x040fe20000001810 */
[----:B------:R-:W1:Y:S07]  /*e3c0*/  LDSM.16.M88.4 R128, [R190+0x5000] ;  /* 0x00500000be80783b */ /* 0x000e6e0000000200 */
[C---:B--2---:R-:W-:Y:S07]  /*e3d0*/  HMMA.16816.F32 R20, R180.reuse, R132, R20 ;  /* 0x00000084b414723c */ /* 0x044fee0000001814 */
[----:B------:R-:W-:Y:S01]  /*e3e0*/  @P6 IMAD.WIDE.U32 R132, R140, 0x60, R2 ;  /* 0x000000608c846825 */ /* 0x000fe200078e0002 */
[C---:B------:R-:W-:Y:S04]  /*e3f0*/  HMMA.16816.F32 R24, R180.reuse, R134, R24 ;  /* 0x00000086b418723c */ /* 0x040fe80000001818 */
[-C--:B------:R-:W-:Y:S01]  /*e400*/  @P6 IADD3 R142, P5, R2, R132.reuse, RZ ;  /* 0x00000084028e6210 */ /* 0x080fe20007fbe0ff */
[----:B------:R-:W-:Y:S01]  /*e410*/  @P6 IMAD.IADD R0, R145, 0x1, R133 ;  /* 0x0000000191006824 */ /* 0x000fe200078e0285 */
[-C--:B------:R-:W-:Y:S01]  /*e420*/  @P6 IADD3 R141, P4, R226, R132.reuse, RZ ;  /* 0x00000084e28d6210 */ /* 0x080fe20007f9e0ff */
[----:B------:R-:W-:Y:S01]  /*e430*/  @P6 IMAD.MOV.U32 R2, RZ, RZ, R226 ;  /* 0x000000ffff026224 */ /* 0x000fe200078e00e2 */
[C---:B---3--:R-:W-:Y:S04]  /*e440*/  HMMA.16816.F32 R28, R180.reuse, R136, R28 ;  /* 0x00000088b41c723c */ /* 0x048fe8000000181c */
[C---:B------:R-:W-:Y:S01]  /*e450*/  @P6 IMAD.X R144, R0.reuse, 0x1, R3, P5 ;  /* 0x0000000100906824 */ /* 0x040fe200028e0603 */
[----:B------:R-:W-:Y:S01]  /*e460*/  @P6 IADD3 R108, P5, R111, R132, RZ ;  /* 0x000000846f6c6210 */ /* 0x000fe20007fbe0ff */
[--C-:B------:R-:W-:Y:S01]  /*e470*/  @P6 IMAD.MOV.U32 R3, RZ, RZ, R229.reuse ;  /* 0x000000ffff036224 */ /* 0x100fe200078e00e5 */
[----:B------:R-:W2:Y:S01]  /*e480*/  LDSM.16.M88.4 R132, [R190+0x5800] ;  /* 0x00580000be84783b */ /* 0x000ea20000000200 */
[----:B------:R-:W-:Y:S04]  /*e490*/  DEPBAR.LE SB0, 0x0 ;  /* 0x000080000000791a */ /* 0x000fe80000000000 */
[----:B------:R-:W-:Y:S01]  /*e4a0*/  BAR.SYNC.DEFER_BLOCKING 0x0 ;  /* 0x0000000000007b1d */ /* 0x000fe20000010000 */
[C---:B------:R-:W-:Y:S01]  /*e4b0*/  @P6 IMAD.X R136, R0.reuse, 0x1, R229, P4 ;  /* 0x0000000100886824 */ /* 0x040fe200020e06e5 */
[C---:B------:R-:W-:Y:S01]  /*e4c0*/  @P6 LEA R146, P4, R141.reuse, c[0x0][0x1c8], 0x1 ;  /* 0x000072008d926a11 */ /* 0x040fe200078808ff */
[C---:B------:R-:W-:Y:S05]  /*e4d0*/  HMMA.16816.F32 R32, R180.reuse, R138, R32 ;  /* 0x0000008ab420723c */ /* 0x040fea0000001820 */
[----:B------:R-:W-:Y:S01]  /*e4e0*/  @P6 IMAD.X R0, R0, 0x1, R143, P5 ;  /* 0x0000000100006824 */ /* 0x000fe200028e068f */
[----:B------:R-:W-:Y:S01]  /*e4f0*/  @P6 LEA R148, P5, R108, c[0x0][0x1c8], 0x1 ;  /* 0x000072006c946a11 */ /* 0x000fe200078a08ff */
[----:B------:R-:W-:Y:S01]  /*e500*/  @P6 IMAD.WIDE.U32 R2, R140, 0x60, R2 ;  /* 0x000000608c026825 */ /* 0x000fe200078e0002 */
[----:B------:R-:W-:Y:S01]  /*e510*/  @P6 LEA.HI.X R147, R141, c[0x0][0x1cc], R136, 0x1, P4 ;  /* 0x000073008d936a11 */ /* 0x000fe200020f0c88 */
[C---:B-1----:R-:W-:Y:S03]  /*e520*/  HMMA.16816.F32 R36, R180.reuse, R128, R36 ;  /* 0x00000080b424723c */ /* 0x042fe60000001824 */
[----:B------:R-:W-:Y:S01]  /*e530*/  @P6 LEA.HI.X R149, R108, c[0x0][0x1cc], R0, 0x1, P5 ;  /* 0x000073006c956a11 */ /* 0x000fe200028f0c00 */
[----:B------:R-:W-:Y:S01]  /*e540*/  @P6 IMAD.IADD R136, R3, 0x1, R145 ;  /* 0x0000000103886824 */ /* 0x000fe200078e0291 */
[----:B------:R-:W-:Y:S01]  /*e550*/  @P6 IADD3 R108, P5, R142, R111, RZ ;  /* 0x0000006f8e6c6210 */ /* 0x000fe20007fbe0ff */
[----:B------:R-:W-:Y:S01]  /*e560*/  @P6 IMAD.SHL.U32 R3, R2, 0x2, RZ ;  /* 0x0000000202036824 */ /* 0x000fe200078e00ff */
[----:B------:R-:W-:Y:S01]  /*e570*/  @P6 IADD3 R0, P4, R142, R226, RZ ;  /* 0x000000e28e006210 */ /* 0x000fe20007f9e0ff */
[C---:B------:R-:W-:Y:S04]  /*e580*/  HMMA.16816.F32 R40, R180.reuse, R130, R40 ;  /* 0x00000082b428723c */ /* 0x040fe80000001828 */
[----:B------:R-:W-:Y:S01]  /*e590*/  @P6 IMAD.X R137, R144, 0x1, R143, P5 ;  /* 0x0000000190896824 */ /* 0x000fe200028e068f */
[----:B------:R-:W-:Y:S01]  /*e5a0*/  @P6 LEA R140, P5, R0, c[0x0][0x1c8], 0x1 ;  /* 0x00007200008c6a11 */ /* 0x000fe200078a08ff */
[----:B------:R-:W-:Y:S01]  /*e5b0*/  @P6 IMAD.X R111, R144, 0x1, R229, P4 ;  /* 0x00000001906f6824 */ /* 0x000fe200020e06e5 */
[----:B------:R-:W-:Y:S02]  /*e5c0*/  @P6 LEA R138, P4, R108, c[0x0][0x1c8], 0x1 ;  /* 0x000072006c8a6a11 */ /* 0x000fe400078808ff */
[----:B------:R-:W-:Y:S03]  /*e5d0*/  @P6 SHF.L.U64.HI R136, R2, 0x1, R136 ;  /* 0x0000000102886819 */ /* 0x000fe60000010288 */
[----:B------:R-:W-:Y:S02]  /*e5e0*/  @P6 LEA.HI.X R139, R108, c[0x0][0x1cc], R137, 0x1, P4 ;  /* 0x000073006c8b6a11 */ /* 0x000fe400020f0c89 */
[C---:B------:R-:W-:Y:S01]  /*e5f0*/  @P6 IADD3 R128, P4, R3.reuse, c[0x0][0x1c8], RZ ;  /* 0x0000720003806a10 */ /* 0x040fe20007f9e0ff */
[C---:B--2---:R-:W-:Y:S03]  /*e600*/  HMMA.16816.F32 R44, R180.reuse, R132, R44 ;  /* 0x00000084b42c723c */ /* 0x044fe6000000182c */
[----:B------:R-:W-:Y:S01]  /*e610*/  @P6 LEA.HI.X R141, R0, c[0x0][0x1cc], R111, 0x1, P5 ;  /* 0x00007300008d6a11 */ /* 0x000fe200028f0c6f */
[----:B------:R-:W-:Y:S01]  /*e620*/  IMAD.IADD R111, R218, 0x1, R219 ;  /* 0x00000001da6f7824 */ /* 0x000fe200078e02db */
[----:B------:R-:W-:Y:S02]  /*e630*/  @P6 IADD3 R3, P5, R3, 0x80, RZ ;  /* 0x0000008003036810 */ /* 0x000fe40007fbe0ff */
[----:B------:R-:W-:Y:S01]  /*e640*/  @P6 IADD3.X R129, R136, c[0x0][0x1cc], RZ, P4, !PT ;  /* 0x0000730088816a10 */ /* 0x000fe200027fe4ff */
[----:B------:R-:W-:Y:S01]  /*e650*/  @P2 IMAD.HI.U32 R0, R111, c[0x0][0x2c8], RZ ;  /* 0x0000b2006f002a27 */ /* 0x000fe200078e00ff */
[----:B------:R-:W-:Y:S01]  /*e660*/  @P6 IADD3 R2, P4, R3, c[0x0][0x1c8], RZ ;  /* 0x0000720003026a10 */ /* 0x000fe20007f9e0ff */
[----:B------:R-:W-:Y:S02]  /*e670*/  HMMA.16816.F32 R48, R180, R134, R48 ;  /* 0x00000086b430723c */ /* 0x000fe40000001830 */
[----:B------:R-:W-:Y:S01]  /*e680*/  @!PT LDS RZ, [RZ] ;  /* 0x00000000fffff984 */ /* 0x000fe20000000800 */
[----:B------:R-:W-:Y:S01]  /*e690*/  @!PT LDS RZ, [RZ] ;  /* 0x00000000fffff984 */ /* 0x000fe20000000800 */
[----:B------:R-:W-:Y:S01]  /*e6a0*/  @!PT LDS RZ, [RZ] ;  /* 0x00000000fffff984 */ /* 0x000fe20000000800 */
[----:B------:R1:W-:Y:S01]  /*e6b0*/  @P6 LDGSTS.E.BYPASS.LTC128B.128 [R213+0x8100], [R128.64], !P0 ;  /* 0x0810000080d56fae */ /* 0x0003e2000c101d48 */
[----:B------:R-:W-:Y:S02]  /*e6c0*/  @P6 IADD3.X R3, RZ, c[0x0][0x1cc], R136, P4, P5 ;  /* 0x00007300ff036a10 */ /* 0x000fe400027ea488 */
[----:B------:R-:W-:Y:S03]  /*e6d0*/  @P2 SHF.R.U32.HI R111, RZ, c[0x0][0x2cc], R0 ;  /* 0x0000b300ff6f2a19 */ /* 0x000fe60000011600 */
[----:B------:R2:W-:Y:S05]  /*e6e0*/  @P6 LDGSTS.E.BYPASS.LTC128B.128 [R213+0xb100], [R2.64], !P3 ;  /* 0x0b10000002d56fae */ /* 0x0005ea000d901d48 */
        /* <DEDUP_REMOVED lines=8> */
[----:B------:R-:W-:Y:S04]  /*e770*/  IADD3 R0, -R216, R0, R217 ;  /* 0x00000000d8007210 */ /* 0x000fe80007ffe1d9 */
[C---:B-1----:R-:W-:Y:S02]  /*e780*/  IADD3 R129, R0.reuse, c[0x0][0x328], RZ ;  /* 0x0000ca0000817a10 */ /* 0x042fe40007ffe0ff */
[----:B------:R-:W-:Y:S03]  /*e790*/  IADD3 R128, R0, UR4, RZ ;  /* 0x0000000400807c10 */ /* 0x000fe6000fffe0ff */
[----:B----4-:R-:W-:Y:S02]  /*e7a0*/  IMAD.IADD R2, R129, 0x1, R108 ;  /* 0x0000000181027824 */ /* 0x010fe400078e026c */
[----:B------:R-:W-:Y:S01]  /*e7b0*/  IMAD.IADD R0, R108, 0x1, R128 ;  /* 0x000000016c007824 */ /* 0x000fe200078e0280 */
        /* <DEDUP_REMOVED lines=14> */
.L_x_1916:
[----:B------:R-:W-:Y:S04]  /*e8a0*/  MOV R130, c[0x0][0x32c] ;  /* 0x0000cb0000827a02 */ /* 0x000fe80000000f00 */
[----:B------:R-:W-:Y:S11]  /*e8b0*/  ISETP.NE.AND P0, PT, R130, 0x1, PT ;  /* 0x000000018200780c */ /* 0x000ff60003f05270 */
[----:B------:R-:W-:Y:S02]  /*e8c0*/  @!UPT UIADD3 URZ, URZ, URZ, URZ ;  /* 0x0000003f3f3ff290 */ /* 0x000fe4000fffe03f */
[----:B------:R-:W-:Y:S05]  /*e8d0*/  @P0 IMAD.HI.U32 R130, R108, c[0x0][0x330], RZ ;  /* 0x0000cc006c820a27 */ /* 0x000fea00078e00ff */
[----:B------:R-:W-:Y:S02]  /*e8e0*/  @P0 SHF.R.U32.HI R108, RZ, c[0x0][0x334], R130 ;  /* 0x0000cd00ff6c0a19 */ /* 0x000fe40000011682 */
.L_x_1917:
[----:B------:R-:W-:Y:S05]  /*e8f0*/  BSYNC B0 ;  /* 0x0000000000007941 */ /* 0x000fea0003800000 */
.L_x_1915:
[----:B------:R-:W-:Y:S04]  /*e900*/  IMAD.IADD R130, R3, 0x1, -R215 ;  /* 0x0000000103827824 */ /* 0x000fe800078e0ad7 */
[----:B------:R-:W-:Y:S05]  /*e910*/  IMAD R108, R108, c[0x0][0x32c], R130 ;  /* 0x0000cb006c6c7a24 */ /* 0x000fea00078e0282 */
[----:B------:R-:W-:Y:S02]  /*e920*/  IADD3 R130, R108, c[0x0][0x32c], RZ ;  /* 0x0000cb006c827a10 */ /* 0x000fe40007ffe0ff */
[----:B------:R-:W-:Y:S02]  /*e930*/  IMNMX R0, R0, R108, !PT ;  /* 0x0000006c00007217 */ /* 0x000fe40007800200 */
[----:B------:R-:W-:Y:S02]  /*e940*/  IMNMX R2, R2, R130, PT ;  /* 0x0000008202027217 */ /* 0x000fe40003800200 */
.L_x_1914:
[C---:B---3--:R-:W-:Y:S02]  /*e950*/  ISETP.GE.AND P0, PT, R3.reuse, 0x2, PT ;  /* 0x000000020300780c */ /* 0x048fe40003f06270 */
        /* <DEDUP_REMOVED lines=133> */
.L_x_1920:
[----:B------:R-:W-:Y:S04]  /*f1b0*/  MOV R5, c[0x0][0x32c] ;  /* 0x0000cb0000057a02 */ /* 0x000fe80000000f00 */
[----:B------:R-:W-:Y:S11]  /*f1c0*/  ISETP.NE.AND P0, PT, R5, 0x1, PT ;  /* 0x000000010500780c */ /* 0x000ff60003f05270 */
[----:B------:R-:W-:Y:S02]  /*f1d0*/  @!UPT UIADD3 URZ, URZ, URZ, URZ ;  /* 0x0000003f3f3ff290 */ /* 0x000fe4000fffe03f */
[----:B------:R-:W-:Y:S05]  /*f1e0*/  @P0 IMAD.HI.U32 R5, R4, c[0x0][0x330], RZ ;  /* 0x0000cc0004050a27 */ /* 0x000fea00078e00ff */
[----:B------:R-:W-:Y:S02]  /*f1f0*/  @P0 SHF.R.U32.HI R4, RZ, c[0x0][0x334], R5 ;  /* 0x0000cd00ff040a19 */ /* 0x000fe40000011605 */
.L_x_1921:
[----:B------:R-:W-:Y:S05]  /*f200*/  BSYNC B0 ;  /* 0x0000000000007941 */ /* 0x000fea0003800000 */
.L_x_1919:
[----:B------:R-:W-:Y:S04]  /*f210*/  IMAD.IADD R3, R3, 0x1, -R215 ;  /* 0x0000000103037824 */ /* 0x000fe800078e0ad7 */
[----:B------:R-:W-:Y:S05]  /*f220*/  IMAD R3, R4, c[0x0][0x32c], R3 ;  /* 0x0000cb0004037a24 */ /* 0x000fea00078e0203 */
[----:B------:R-:W-:Y:S02]  /*f230*/  IADD3 R4, R3, c[0x0][0x32c], RZ ;  /* 0x0000cb0003047a10 */ /* 0x000fe40007ffe0ff */
[----:B------:R-:W-:Y:S02]  /*f240*/  IMNMX R0, R0, R3, !PT ;  /* 0x0000000300007217 */ /* 0x000fe40007800200 */
[----:B------:R-:W-:Y:S02]  /*f250*/  IMNMX R2, R2, R4, PT ;  /* 0x0000000402027217 */ /* 0x000fe40003800200 */
.L_x_1918:
[----:B------:R-:W-:Y:S01]  /*f260*/  ISETP.NE.AND P0, PT, R143, RZ, PT ;  /* 0x000000ff8f00720c */ /* 0x000fe20003f05270 */
[----:B------:R-:W2:Y:S01]  /*f270*/  LDL.LU R241, [R1] ;  /* 0x0000000001f17983 */ /* 0x000ea20000300800 */
        /* <DEDUP_REMOVED lines=89> */
[----:B------:R-:W-:Y:S02]  /*f810*/  ISETP.LT.OR P0, PT, R2, 0x31, P0 ;  /* 0x000000310200780c */ /* 0x000fe40000701670 */
[----:B------:R-:W-:Y:S02]  /*f820*/  ISETP.GT.AND P4, PT, R0, 0x59, !P4 ;  /* 0x000000590000780c */ /* 0x000fe40006784270 */
[----:B------:R-:W-:Y:S02]  /*f830*/  FSEL R48, R30, -INF , !P0 ;  /* 0xff8000001e307808 */ /* 0x000fe40004000000 */
[----:B------:R-:W-:Y:S02]  /*f840*/  ISETP.NE.AND P0, PT, R25, RZ, PT ;  /* 0x000000ff1900720c */ /* 0x000fe40003f05270 */
[----:B------:R-:W-:Y:S02]  /*f850*/  FMNMX.FTZ R4, R48, R4, !PT ;  /* 0x0000000430047209 */ /* 0x000fe40007810000 */
[----:B------:R-:W-:Y:S02]  /*f860*/  ISETP.GT.AND P0, PT, R0, 0x31, !P0 ;  /* 0x000000310000780c */ /* 0x000fe40004704270 */
[C---:B------:R-:W-:Y:S02]  /*f870*/  ISETP.LT.OR P6, PT, R2.reuse, 0x52, P6 ;  /* 0x000000520200780c */ /* 0x040fe400037c1670 */
[----:B------:R-:W-:Y:S02]  /*f880*/  ISETP.LT.OR P0, PT, R2, 0x32, P0 ;  /* 0x000000320200780c */ /* 0x000fe40000701670 */
[----:B------:R-:W-:Y:S02]  /*f890*/  FSEL R136, R47, -INF , !P6 ;  /* 0xff8000002f887808 */ /* 0x000fe40007000000 */
[----:B------:R-:W-:Y:S02]  /*f8a0*/  FSEL R49, R31, -INF , !P0 ;  /* 0xff8000001f317808 */ /* 0x000fe40004000000 */
[----:B------:R-:W-:Y:S01]  /*f8b0*/  ISETP.NE.AND P0, PT, R24, RZ, PT ;  /* 0x000000ff1800720c */ /* 0x000fe20003f05270 */
[----:B------:R-:W-:Y:S01]  /*f8c0*/  LDSM.16.MT88.4 R28, [R191] ;  /* 0x00000000bf1c783b */ /* 0x000fe20000004200 */
[----:B------:R-:W-:Y:S02]  /*f8d0*/  FMNMX.FTZ R4, R49, R4, !PT ;  /* 0x0000000431047209 */ /* 0x000fe40007810000 */
[----:B------:R-:W-:Y:S02]  /*f8e0*/  ISETP.GT.AND P0, PT, R0, 0x38, !P0 ;  /* 0x000000380000780c */ /* 0x000fe40004704270 */
[C---:B------:R-:W-:Y:S02]  /*f8f0*/  ISETP.LT.OR P5, PT, R2.reuse, 0x59, P5 ;  /* 0x000000590200780c */ /* 0x040fe40002fa1670 */
[C---:B------:R-:W-:Y:S01]  /*f900*/  ISETP.LT.OR P0, PT, R2.reuse, 0x39, P0 ;  /* 0x000000390200780c */ /* 0x040fe20000701670 */
[----:B------:R-:W-:Y:S01]  /*f910*/  LDSM.16.MT88.4 R24, [R192] ;  /* 0x00000000c018783b */ /* 0x000fe20000004200 */
[----:B------:R-:W-:Y:S02]  /*f920*/  ISETP.LT.OR P4, PT, R2, 0x5a, P4 ;  /* 0x0000005a0200780c */ /* 0x000fe40002781670 */
        /* <DEDUP_REMOVED lines=30> */
[----:B------:R-:W-:Y:S02]  /*fb10*/  ISETP.GT.AND P0, PT, R0, 0x50, !P0 ;  /* 0x000000500000780c */ /* 0x000fe40004704270 */
[----:B------:R-:W-:Y:S02]  /*fb20*/  FSEL R12, R51, -INF , !P4 ;  /* 0xff800000330c7808 */ /* 0x000fe40006000000 */
[----:B------:R-:W-:Y:S04]  /*fb30*/  ISETP.LT.OR P0, PT, R2, 0x51, P0 ;  /* 0x000000510200780c */ /* 0x000fe80000701670 */
[----:B------:R-:W-:Y:S04]  /*fb40*/  FSEL R46, R46, -INF , !P0 ;  /* 0xff8000002e2e7808 */ /* 0x000fe80004000000 */
[----:B------:R-:W-:Y:S04]  /*fb50*/  FMNMX.FTZ R0, R46, R4, !PT ;  /* 0x000000042e007209 */ /* 0x000fe80007810000 */
[----:B------:R-:W-:Y:S04]  /*fb60*/  FMNMX.FTZ R0, R136, R0, !PT ;  /* 0x0000000088007209 */ /* 0x000fe80007810000 */
[----:B------:R-:W-:Y:S02]  /*fb70*/  FMNMX.FTZ R0, R50, R0, !PT ;  /* 0x0000000032007209 */ /* 0x000fe40007810000 */
[----:B-1----:R-:W-:Y:S02]  /*fb80*/  FMNMX.FTZ R3, R3, R5, !PT ;  /* 0x0000000503037209 */ /* 0x002fe40007810000 */
[----:B------:R-:W-:Y:S03]  /*fb90*/  FMNMX.FTZ R0, R12, R0, !PT ;  /* 0x000000000c007209 */ /* 0x000fe60007810000 */
[----:B------:R-:W1:Y:S08]  /*fba0*/  SHFL.BFLY PT, R4, R3, 0x1, 0x1f ;  /* 0x0c201f0003047f89 */ /* 0x000e7000000e0000 */
[----:B------:R-:W4:Y:S01]  /*fbb0*/  SHFL.BFLY PT, R2, R0, 0x2, 0x1f ;  /* 0x0c401f0000027f89 */ /* 0x000f2200000e0000 */
[----:B-1----:R-:W-:Y:S04]  /*fbc0*/  FMNMX.FTZ R108, R3, R4, !PT ;  /* 0x00000004036c7209 */ /* 0x002fe80007810000 */
[C---:B------:R-:W-:Y:S01]  /*fbd0*/  FSETP.NEU.FTZ.AND P0, PT, R108.reuse, -INF , PT ;  /* 0xff8000006c00780b */ /* 0x040fe20003f1d000 */
[----:B------:R-:W-:Y:S01]  /*fbe0*/  FMUL.FTZ R3, R108, c[0x0][0x2d0] ;  /* 0x0000b4006c037a20 */ /* 0x000fe20000410000 */
[----:B----4-:R-:W-:Y:S04]  /*fbf0*/  FMNMX.FTZ R2, R0, R2, !PT ;  /* 0x0000000200027209 */ /* 0x010fe80007810000 */
[----:B------:R-:W-:Y:S02]  /*fc00*/  FSEL R13, R3, RZ, P0 ;  /* 0x000000ff030d7208 */ /* 0x000fe40000000000 */
[----:B------:R-:W1:Y:S03]  /*fc10*/  SHFL.BFLY PT, R3, R2, 0x1, 0x1f ;  /* 0x0c201f0002037f89 */ /* 0x000e6600000e0000 */
[--C-:B------:R-:W-:Y:S02]  /*fc20*/  FFMA.FTZ R15, R145, c[0x0][0x2d0], -R13.reuse ;  /* 0x0000b400910f7a23 */ /* 0x100fe4000001080d */
[--C-:B------:R-:W-:Y:S02]  /*fc30*/  FFMA.FTZ R0, R130, c[0x0][0x2d0], -R13.reuse ;  /* 0x0000b40082007a23 */ /* 0x100fe4000001080d */
[----:B------:R4:W-:Y:S01]  /*fc40*/  MUFU.EX2 R231, R15 ;  /* 0x0000000f00e77308 */ /* 0x0009e20000000800 */
[--C-:B------:R-:W-:Y:S09]  /*fc50*/  FFMA.FTZ R4, R9, c[0x0][0x2d0], -R13.reuse ;  /* 0x0000b40009047a23 */ /* 0x100ff2000001080d */
[----:B------:R5:W-:Y:S01]  /*fc60*/  MUFU.EX2 R236, R0 ;  /* 0x0000000000ec7308 */ /* 0x000be20000000800 */
[----:B-1----:R-:W-:Y:S09]  /*fc70*/  FMNMX.FTZ R3, R2, R3, !PT ;  /* 0x0000000302037209 */ /* 0x002ff20007810000 */
[----:B------:R1:W-:Y:S01]  /*fc80*/  MUFU.EX2 R237, R4 ;  /* 0x0000000400ed7308 */ /* 0x0003e20000000800 */
[--C-:B----4-:R-:W-:Y:S09]  /*fc90*/  FFMA.FTZ R15, R146, c[0x0][0x2d0], -R13.reuse ;  /* 0x0000b400920f7a23 */ /* 0x110ff2000001080d */
[----:B------:R4:W-:Y:S01]  /*fca0*/  MUFU.EX2 R230, R15 ;  /* 0x0000000f00e67308 */ /* 0x0009e20000000800 */
[--C-:B-----5:R-:W-:Y:S09]  /*fcb0*/  FFMA.FTZ R0, R132, c[0x0][0x2d0], -R13.reuse ;  /* 0x0000b40084007a23 */ /* 0x120ff2000001080d */
[----:B------:R5:W2:Y:S01]  /*fcc0*/  MUFU.EX2 R239, R0 ;  /* 0x0000000000ef7308 */ /* 0x000aa20000000800 */
[----:B-1----:R-:W-:Y:S02]  /*fcd0*/  FMUL.FTZ R4, R3, c[0x0][0x2d0] ;  /* 0x0000b40003047a20 */ /* 0x002fe40000410000 */
[--C-:B----4-:R-:W-:Y:S07]  /*fce0*/  FFMA.FTZ R15, R147, c[0x0][0x2d0], -R13.reuse ;  /* 0x0000b400930f7a23 */ /* 0x110fee000001080d */
[----:B------:R1:W-:Y:S01]  /*fcf0*/  MUFU.EX2 R222, R15 ;  /* 0x0000000f00de7308 */ /* 0x0003e20000000800 */
[--C-:B-----5:R-:W-:Y:S01]  /*fd00*/  FFMA.FTZ R0, R131, c[0x0][0x2d0], -R13.reuse ;  /* 0x0000b40083007a23 */ /* 0x120fe2000001080d */
[----:B--2---:R-:W-:Y:S08]  /*fd10*/  F2FP.PACK_AB R16, R239, R236 ;  /* 0x000000ecef10723e */ /* 0x004ff000000000ff */
[----:B------:R2:W4:Y:S01]  /*fd20*/  MUFU.EX2 R238, R0 ;  /* 0x0000000000ee7308 */ /* 0x0005220000000800 */
[----:B-1----:R-:W-:Y:S09]  /*fd30*/  FFMA.FTZ R15, R148, c[0x0][0x2d0], -R13 ;  /* 0x0000b400940f7a23 */ /* 0x002ff2000001080d */
[----:B------:R1:W-:Y:S01]  /*fd40*/  MUFU.EX2 R221, R15 ;  /* 0x0000000f00dd7308 */ /* 0x0003e20000000800 */
[----:B--2---:R-:W-:Y:S02]  /*fd50*/  FSEL R0, R108, RZ, P0 ;  /* 0x000000ff6c007208 */ /* 0x004fe40000000000 */
[----:B------:R-:W-:Y:S02]  /*fd60*/  FSETP.NEU.FTZ.AND P0, PT, R3, -INF , PT ;  /* 0xff8000000300780b */ /* 0x000fe40003f1d000 */
[----:B----4-:R-:W-:Y:S01]  /*fd70*/  F2FP.PACK_AB R18, R237, R238 ;  /* 0x000000eeed12723e */ /* 0x010fe200000000ff */
[----:B------:R-:W-:Y:S01]  /*fd80*/  FADD.FTZ R0, -R0, R109 ;  /* 0x0000006d00007221 */ /* 0x000fe20000010100 */
[----:B------:R-:W-:Y:S03]  /*fd90*/  FSEL R14, R4, RZ, P0 ;  /* 0x000000ff040e7208 */ /* 0x000fe60000000000 */
[----:B------:R-:W-:Y:S02]  /*fda0*/  FMUL.FTZ R0, R0, c[0x0][0x2d0] ;  /* 0x0000b40000007a20 */ /* 0x000fe40000410000 */
[--C-:B------:R-:W-:Y:S02]  /*fdb0*/  FFMA.FTZ R4, R6, c[0x0][0x2d0], -R14.reuse ;  /* 0x0000b40006047a23 */ /* 0x100fe4000001080e */
[----:B------:R2:W4:Y:S01]  /*fdc0*/  MUFU.EX2 R2, R0 ;  /* 0x0000000000027308 */ /* 0x0005220000000800 */
[--C-:B-1----:R-:W-:Y:S09]  /*fdd0*/  FFMA.FTZ R15, R32, c[0x0][0x2d0], -R14.reuse ;  /* 0x0000b400200f7a23 */ /* 0x102ff2000001080e */
[----:B------:R1:W-:Y:S10]  /*fde0*/  MUFU.EX2 R220, R15 ;  /* 0x0000000f00dc7308 */ /* 0x0003f40000000800 */
[----:B------:R5:W-:Y:S01]  /*fdf0*/  MUFU.EX2 R235, R4 ;  /* 0x0000000400eb7308 */ /* 0x000be20000000800 */
[--C-:B--2---:R-:W-:Y:S02]  /*fe00*/  FFMA.FTZ R0, R8, c[0x0][0x2d0], -R14.reuse ;  /* 0x0000b40008007a23 */ /* 0x104fe4000001080e */
[C---:B----4-:R-:W-:Y:S02]  /*fe10*/  FMUL.FTZ R5, R2.reuse, R113 ;  /* 0x0000007102057220 */ /* 0x050fe40000410000 */
[C---:B------:R-:W-:Y:S05]  /*fe20*/  FMUL.FTZ R8, R2.reuse, R116 ;  /* 0x0000007402087220 */ /* 0x040fea0000410000 */
[----:B------:R-:W2:Y:S01]  /*fe30*/  MUFU.EX2 R234, R0 ;  /* 0x0000000000ea7308 */ /* 0x000ea20000000800 */
[C---:B------:R-:W-:Y:S02]  /*fe40*/  FMUL.FTZ R9, R2.reuse, R117 ;  /* 0x0000007502097220 */ /* 0x040fe40000410000 */
[C---:B------:R-:W-:Y:S02]  /*fe50*/  FMUL.FTZ R68, R2.reuse, R68 ;  /* 0x0000004402447220 */ /* 0x040fe40000410000 */
[--C-:B-1----:R-:W-:Y:S02]  /*fe60*/  FFMA.FTZ R15, R33, c[0x0][0x2d0], -R14.reuse ;  /* 0x0000b400210f7a23 */ /* 0x102fe4000001080e */
[C---:B------:R-:W-:Y:S01]  /*fe70*/  FMUL.FTZ R69, R2.reuse, R69 ;  /* 0x0000004502457220 */ /* 0x040fe20000410000 */
[----:B------:R-:W-:Y:S01]  /*fe80*/  LDSM.16.MT88.4 R32, [R191+0x800] ;  /* 0x00080000bf20783b */ /* 0x000fe20000004200 */
[C---:B------:R-:W-:Y:S01]  /*fe90*/  FMUL.FTZ R72, R2.reuse, R72 ;  /* 0x0000004802487220 */ /* 0x040fe20000410000 */
[----:B------:R1:W-:Y:S01]  /*fea0*/  MUFU.EX2 R219, R15 ;  /* 0x0000000f00db7308 */ /* 0x0003e20000000800 */
[C---:B------:R-:W-:Y:S02]  /*feb0*/  FMUL.FTZ R73, R2.reuse, R73 ;  /* 0x0000004902497220 */ /* 0x040fe40000410000 */
[C---:B------:R-:W-:Y:S02]  /*fec0*/  FMUL.FTZ R76, R2.reuse, R76 ;  /* 0x0000004c024c7220 */ /* 0x040fe40000410000 */
[--C-:B-----5:R-:W-:Y:S02]  /*fed0*/  FFMA.FTZ R4, R11, c[0x0][0x2d0], -R14.reuse ;  /* 0x0000b4000b047a23 */ /* 0x120fe4000001080e */
[C---:B------:R-:W-:Y:S02]  /*fee0*/  FMUL.FTZ R77, R2.reuse, R77 ;  /* 0x0000004d024d7220 */ /* 0x040fe40000410000 */
[C---:B------:R-:W-:Y:S01]  /*fef0*/  FMUL.FTZ R80, R2.reuse, R80 ;  /* 0x0000005002507220 */ /* 0x040fe20000410000 */
[----:B------:R4:W-:Y:S01]  /*ff00*/  MUFU.EX2 R232, R4 ;  /* 0x0000000400e87308 */ /* 0x0009e20000000800 */
[C---:B------:R-:W-:Y:S02]  /*ff10*/  FMUL.FTZ R81, R2.reuse, R81 ;  /* 0x0000005102517220 */ /* 0x040fe40000410000 */
[----:B------:R-:W-:Y:S01]  /*ff20*/  FMUL.FTZ R84, R2, R84 ;  /* 0x0000005402547220 */ /* 0x000fe20000410000 */
[----:B--2---:R-:W-:Y:S01]  /*ff30*/  F2FP.PACK_AB R17, R234, R235 ;  /* 0x000000ebea11723e */ /* 0x004fe200000000ff */
[--C-:B------:R-:W-:Y:S02]  /*ff40*/  FFMA.FTZ R0, R7, c[0x0][0x2d0], -R14.reuse ;  /* 0x0000b40007007a23 */ /* 0x100fe4000001080e */
[C---:B------:R-:W-:Y:S02]  /*ff50*/  FMUL.FTZ R85, R2.reuse, R85 ;  /* 0x0000005502557220 */ /* 0x040fe40000410000 */
[C---:B------:R-:W-:Y:S01]  /*ff60*/  FMUL.FTZ R88, R2.reuse, R88 ;  /* 0x0000005802587220 */ /* 0x040fe20000410000 */
[----:B------:R2:W5:Y:S01]  /*ff70*/  MUFU.EX2 R233, R0 ;  /* 0x0000000000e97308 */ /* 0x0005620000000800 */
[C---:B------:R-:W-:Y:S02]  /*ff80*/  FMUL.FTZ R89, R2.reuse, R89 ;  /* 0x0000005902597220 */ /* 0x040fe40000410000 */
[----:B------:R-:W-:Y:S02]  /*ff90*/  FMUL.FTZ R92, R2, R92 ;  /* 0x0000005c025c7220 */ /* 0x000fe40000410000 */
[----:B-1----:R-:W-:Y:S02]  /*ffa0*/  FFMA.FTZ R15, R36, c[0x0][0x2d0], -R14 ;  /* 0x0000b400240f7a23 */ /* 0x002fe4000001080e */
[C---:B------:R-:W-:Y:S02]  /*ffb0*/  FMUL.FTZ R93, R2.reuse, R93 ;  /* 0x0000005d025d7220 */ /* 0x040fe40000410000 */
[C---:B------:R-:W-:Y:S01]  /*ffc0*/  FMUL.FTZ R96, R2.reuse, R96 ;  /* 0x0000006002607220 */ /* 0x040fe20000410000 */
[----:B------:R1:W-:Y:S01]  /*ffd0*/  MUFU.EX2 R218, R15 ;  /* 0x0000000f00da7308 */ /* 0x0003e20000000800 */
[C---:B------:R-:W-:Y:S02]  /*ffe0*/  FMUL.FTZ R97, R2.reuse, R97 ;  /* 0x0000006102617220 */ /* 0x040fe40000410000 */
[C---:B------:R-:W-:Y:S02]  /*fff0*/  FMUL.FTZ R100, R2.reuse, R100 ;  /* 0x0000006402647220 */ /* 0x040fe40000410000 */
[C---:B----4-:R-:W-:Y:S02]  /*10000*/  FMUL.FTZ R4, R2.reuse, R112 ;  /* 0x0000007002047220 */ /* 0x050fe40000410000 */
[C---:B------:R-:W-:Y:S02]  /*10010*/  FMUL.FTZ R101, R2.reuse, R101 ;  /* 0x0000006502657220 */ /* 0x040fe40000410000 */
[C---:B------:R-:W-:Y:S02]  /*10020*/  FMUL.FTZ R104, R2.reuse, R104 ;  /* 0x0000006802687220 */ /* 0x040fe40000410000 */
[C---:B------:R-:W-:Y:S02]  /*10030*/  FMUL.FTZ R105, R2.reuse, R105 ;  /* 0x0000006902697220 */ /* 0x040fe40000410000 */
[C---:B------:R-:W-:Y:S01]  /*10040*/  FMUL.FTZ R52, R2.reuse, R52 ;  /* 0x0000003402347220 */ /* 0x040fe20000410000 */
[----:B--2---:R-:W-:Y:S01]  /*10050*/  FSEL R0, R3, RZ, P0 ;  /* 0x000000ff03007208 */ /* 0x004fe20000000000 */
[----:B------:R-:W-:Y:S01]  /*10060*/  FMUL.FTZ R53, R2, R53 ;  /* 0x0000003502357220 */ /* 0x000fe20000410000 */
[----:B-----5:R-:W-:Y:S01]  /*10070*/  F2FP.PACK_AB R19, R232, R233 ;  /* 0x000000e9e813723e */ /* 0x020fe200000000ff */
[----:B------:R-:W-:Y:S01]  /*10080*/  FMUL.FTZ R56, R2, R56 ;  /* 0x0000003802387220 */ /* 0x000fe20000410000 */
[----:B------:R-:W-:Y:S01]  /*10090*/  ISETP.GT.AND P0, PT, R212, R223, PT ;  /* 0x000000dfd400720c */ /* 0x000fe20003f04270 */
[----:B------:R-:W-:Y:S02]  /*100a0*/  FADD.FTZ R0, -R0, R110 ;  /* 0x0000006e00007221 */ /* 0x000fe40000010100 */
[----:B------:R-:W-:Y:S02]  /*100b0*/  FMUL.FTZ R57, R2, R57 ;  /* 0x0000003902397220 */ /* 0x000fe40000410000 */
[----:B------:R-:W-:Y:S02]  /*100c0*/  FMUL.FTZ R0, R0, c[0x0][0x2d0] ;  /* 0x0000b40000007a20 */ /* 0x000fe40000410000 */
[--C-:B-1----:R-:W-:Y:S02]  /*100d0*/  FFMA.FTZ R15, R37, c[0x0][0x2d0], -R14.reuse ;  /* 0x0000b400250f7a23 */ /* 0x102fe4000001080e */
[----:B------:R-:W-:Y:S01]  /*100e0*/  LDSM.16.MT88.4 R36, [R194+0x800] ;  /* 0x00080000c224783b */ /* 0x000fe20000004200 */
[C---:B------:R-:W-:Y:S01]  /*100f0*/  FMUL.FTZ R60, R2.reuse, R60 ;  /* 0x0000003c023c7220 */ /* 0x040fe20000410000 */
[----:B------:R1:W-:Y:S01]  /*10100*/  MUFU.EX2 R217, R15 ;  /* 0x0000000f00d97308 */ /* 0x0003e20000000800 */
[C---:B------:R-:W-:Y:S02]  /*10110*/  FMUL.FTZ R61, R2.reuse, R61 ;  /* 0x0000003d023d7220 */ /* 0x040fe40000410000 */
[C---:B------:R-:W-:Y:S02]  /*10120*/  FMUL.FTZ R64, R2.reuse, R64 ;  /* 0x0000004002407220 */ /* 0x040fe40000410000 */
[----:B------:R-:W-:Y:S05]  /*10130*/  FMUL.FTZ R65, R2, R65 ;  /* 0x0000004102417220 */ /* 0x000fea0000410000 */
[----:B------:R-:W2:Y:S01]  /*10140*/  MUFU.EX2 R0, R0 ;  /* 0x0000000000007308 */ /* 0x000ea20000000800 */
[--C-:B-1----:R-:W-:Y:S09]  /*10150*/  FFMA.FTZ R15, R149, c[0x0][0x2d0], -R13.reuse ;  /* 0x0000b400950f7a23 */ /* 0x102ff2000001080d */
[----:B------:R1:W-:Y:S01]  /*10160*/  MUFU.EX2 R215, R15 ;  /* 0x0000000f00d77308 */ /* 0x0003e20000000800 */
[C---:B--2---:R-:W-:Y:S02]  /*10170*/  FMUL.FTZ R6, R0.reuse, R114 ;  /* 0x0000007200067220 */ /* 0x044fe40000410000 */
[C---:B------:R-:W-:Y:S02]  /*10180*/  FMUL.FTZ R7, R0.reuse, R115 ;  /* 0x0000007300077220 */ /* 0x040fe40000410000 */
[C---:B------:R-:W-:Y:S02]  /*10190*/  FMUL.FTZ R10, R0.reuse, R118 ;  /* 0x00000076000a7220 */ /* 0x040fe40000410000 */
[C---:B------:R-:W-:Y:S02]  /*101a0*/  FMUL.FTZ R11, R0.reuse, R119 ;  /* 0x00000077000b7220 */ /* 0x040fe40000410000 */
[----:B------:R-:W-:Y:S01]  /*101b0*/  LDSM.16.MT88.4 R116, [R188+0x2800] ;  /* 0x00280000bc74783b */ /* 0x000fe20000004200 */
[C---:B------:R-:W-:Y:S05]  /*101c0*/  HMMA.16816.F32 R4, R16.reuse, R20, R4 ;  /* 0x000000141004723c */ /* 0x040fea0000001804 */
[C---:B------:R-:W-:Y:S02]  /*101d0*/  FMUL.FTZ R70, R0.reuse, R70 ;  /* 0x0000004600467220 */ /* 0x040fe40000410000 */
[----:B------:R-:W-:Y:S01]  /*101e0*/  FMUL.FTZ R71, R0, R71 ;  /* 0x0000004700477220 */ /* 0x000fe20000410000 */
[C---:B------:R-:W-:Y:S01]  /*101f0*/  HMMA.16816.F32 R8, R16.reuse, R22, R8 ;  /* 0x000000161008723c */ /* 0x040fe20000001808 */
[----:B------:R-:W2:Y:S03]  /*10200*/  LDSM.16.MT88.4 R20, [R207] ;  /* 0x00000000cf14783b */ /* 0x000ea60000004200 */
[--C-:B-1----:R-:W-:Y:S02]  /*10210*/  FFMA.FTZ R15, R150, c[0x0][0x2d0], -R13.reuse ;  /* 0x0000b400960f7a23 */ /* 0x102fe4000001080d */
[C---:B------:R-:W-:Y:S02]  /*10220*/  FMUL.FTZ R74, R0.reuse, R74 ;  /* 0x0000004a004a7220 */ /* 0x040fe40000410000 */
[C---:B------:R-:W-:Y:S01]  /*10230*/  HMMA.16816.F32 R68, R16.reuse, R24, R68 ;  /* 0x000000181044723c */ /* 0x040fe20000001844 */
[----:B------:R1:W4:Y:S03]  /*10240*/  MUFU.EX2 R216, R15 ;  /* 0x0000000f00d87308 */ /* 0x0003260000000800 */
[C---:B------:R-:W-:Y:S02]  /*10250*/  FMUL.FTZ R75, R0.reuse, R75 ;  /* 0x0000004b004b7220 */ /* 0x040fe40000410000 */
[C---:B------:R-:W-:Y:S02]  /*10260*/  FMUL.FTZ R78, R0.reuse, R78 ;  /* 0x0000004e004e7220 */ /* 0x040fe40000410000 */
[C---:B------:R-:W-:Y:S03]  /*10270*/  FMUL.FTZ R79, R0.reuse, R79 ;  /* 0x0000004f004f7220 */ /* 0x040fe60000410000 */
[C---:B------:R-:W-:Y:S01]  /*10280*/  HMMA.16816.F32 R72, R16.reuse, R26, R72 ;  /* 0x0000001a1048723c */ /* 0x040fe20000001848 */
[----:B------:R-:W5:Y:S02]  /*10290*/  LDSM.16.MT88.4 R24, [R188+0x3000] ;  /* 0x00300000bc18783b */ /* 0x000f640000004200 */
[C---:B------:R-:W-:Y:S02]  /*102a0*/  FMUL.FTZ R82, R0.reuse, R82 ;  /* 0x0000005200527220 */ /* 0x040fe40000410000 */
[C---:B------:R-:W-:Y:S02]  /*102b0*/  FMUL.FTZ R83, R0.reuse, R83 ;  /* 0x0000005300537220 */ /* 0x040fe40000410000 */
[C---:B------:R-:W-:Y:S01]  /*102c0*/  FMUL.FTZ R86, R0.reuse, R86 ;  /* 0x0000005600567220 */ /* 0x040fe20000410000 */
[C---:B------:R-:W-:Y:S04]  /*102d0*/  HMMA.16816.F32 R76, R16.reuse, R28, R76 ;  /* 0x0000001c104c723c */ /* 0x040fe8000000184c */
[C---:B------:R-:W-:Y:S02]  /*102e0*/  FMUL.FTZ R87, R0.reuse, R87 ;  /* 0x0000005700577220 */ /* 0x040fe40000410000 */
[--C-:B-1----:R-:W-:Y:S02]  /*102f0*/  FFMA.FTZ R15, R151, c[0x0][0x2d0], -R13.reuse ;  /* 0x0000b400970f7a23 */ /* 0x102fe4000001080d */
[C---:B------:R-:W-:Y:S01]  /*10300*/  HMMA.16816.F32 R80, R16.reuse, R30, R80 ;  /* 0x0000001e1050723c */ /* 0x040fe20000001850 */
[----:B------:R-:W1:Y:S01]  /*10310*/  LDSM.16.MT88.4 R28, [R192+0x3000] ;  /* 0x00300000c01c783b */ /* 0x000e620000004200 */
[----:B------:R3:W-:Y:S02]  /*10320*/  MUFU.EX2 R151, R15 ;  /* 0x0000000f00977308 */ /* 0x0007e40000000800 */
[C---:B------:R-:W-:Y:S02]  /*10330*/  FMUL.FTZ R90, R0.reuse, R90 ;  /* 0x0000005a005a7220 */ /* 0x040fe40000410000 */
[C---:B------:R-:W-:Y:S02]  /*10340*/  FMUL.FTZ R91, R0.reuse, R91 ;  /* 0x0000005b005b7220 */ /* 0x040fe40000410000 */
[C---:B--2---:R-:W-:Y:S04]  /*10350*/  HMMA.16816.F32 R84, R16.reuse, R20, R84 ;  /* 0x000000141054723c */ /* 0x044fe80000001854 */
[C---:B------:R-:W-:Y:S02]  /*10360*/  FMUL.FTZ R94, R0.reuse, R94 ;  /* 0x0000005e005e7220 */ /* 0x040fe40000410000 */
[C---:B------:R-:W-:Y:S02]  /*10370*/  FMUL.FTZ R95, R0.reuse, R95 ;  /* 0x0000005f005f7220 */ /* 0x040fe40000410000 */
[C---:B------:R-:W-:Y:S01]  /*10380*/  HMMA.16816.F32 R88, R16.reuse, R22, R88 ;  /* 0x000000161058723c */ /* 0x040fe20000001858 */
[----:B------:R-:W2:Y:S03]  /*10390*/  LDSM.16.MT88.4 R20, [R191+0x3000] ;  /* 0x00300000bf14783b */ /* 0x000ea60000004200 */
[C---:B------:R-:W-:Y:S02]  /*103a0*/  FMUL.FTZ R98, R0.reuse, R98 ;  /* 0x0000006200627220 */ /* 0x040fe40000410000 */
[C---:B------:R-:W-:Y:S02]  /*103b0*/  FMUL.FTZ R99, R0.reuse, R99 ;  /* 0x0000006300637220 */ /* 0x040fe40000410000 */
[----:B------:R-:W-:Y:S01]  /*103c0*/  FMUL.FTZ R102, R0, R102 ;  /* 0x0000006600667220 */ /* 0x000fe20000410000 */
[C---:B-----5:R-:W-:Y:S03]  /*103d0*/  HMMA.16816.F32 R92, R16.reuse, R24, R92 ;  /* 0x00000018105c723c */ /* 0x060fe6000000185c */
[--C-:B---3--:R-:W-:Y:S02]  /*103e0*/  FFMA.FTZ R15, R156, c[0x0][0x2d0], -R13.reuse ;  /* 0x0000b4009c0f7a23 */ /* 0x108fe4000001080d */
[C---:B------:R-:W-:Y:S02]  /*103f0*/  FMUL.FTZ R103, R0.reuse, R103 ;  /* 0x0000006700677220 */ /* 0x040fe40000410000 */
[----:B------:R3:W5:Y:S01]  /*10400*/  MUFU.EX2 R150, R15 ;  /* 0x0000000f00967308 */ /* 0x0007620000000800 */
[C---:B------:R-:W-:Y:S01]  /*10410*/  HMMA.16816.F32 R96, R16.reuse, R26, R96 ;  /* 0x0000001a1060723c */ /* 0x040fe20000001860 */
[----:B------:R-:W4:Y:S03]  /*10420*/  LDSM.16.MT88.4 R24, [R194+0x3000] ;  /* 0x00300000c218783b */ /* 0x000f260000004200 */
[C---:B------:R-:W-:Y:S02]  /*10430*/  FMUL.FTZ R106, R0.reuse, R106 ;  /* 0x0000006a006a7220 */ /* 0x040fe40000410000 */
[C---:B------:R-:W-:Y:S02]  /*10440*/  FMUL.FTZ R107, R0.reuse, R107 ;  /* 0x0000006b006b7220 */ /* 0x040fe40000410000 */
[C---:B-1----:R-:W-:Y:S04]  /*10450*/  HMMA.16816.F32 R100, R16.reuse, R28, R100 ;  /* 0x0000001c1064723c */ /* 0x042fe80000001864 */
[C---:B------:R-:W-:Y:S02]  /*10460*/  FMUL.FTZ R54, R0.reuse, R54 ;  /* 0x0000003600367220 */ /* 0x040fe40000410000 */
[C---:B------:R-:W-:Y:S02]  /*10470*/  FMUL.FTZ R55, R0.reuse, R55 ;  /* 0x0000003700377220 */ /* 0x040fe40000410000 */
[C---:B------:R-:W-:Y:S01]  /*10480*/  HMMA.16816.F32 R104, R16.reuse, R30, R104 ;  /* 0x0000001e1068723c */ /* 0x040fe20000001868 */
[----:B------:R-:W1:Y:S03]  /*10490*/  LDSM.16.MT88.4 R28, [R188+0x800] ;  /* 0x00080000bc1c783b */ /* 0x000e660000004200 */
[C---:B------:R-:W-:Y:S02]  /*104a0*/  FMUL.FTZ R58, R0.reuse, R58 ;  /* 0x0000003a003a7220 */ /* 0x040fe40000410000 */
[----:B------:R-:W-:Y:S02]  /*104b0*/  FMUL.FTZ R59, R0, R59 ;  /* 0x0000003b003b7220 */ /* 0x000fe40000410000 */
[C---:B--2---:R-:W-:Y:S04]  /*104c0*/  HMMA.16816.F32 R52, R16.reuse, R20, R52 ;  /* 0x000000141034723c */ /* 0x044fe80000001834 */
[--C-:B---3--:R-:W-:Y:S02]  /*104d0*/  FFMA.FTZ R15, R40, c[0x0][0x2d0], -R14.reuse ;  /* 0x0000b400280f7a23 */ /* 0x108fe4000001080e */
[C---:B------:R-:W-:Y:S02]  /*104e0*/  FMUL.FTZ R62, R0.reuse, R62 ;  /* 0x0000003e003e7220 */ /* 0x040fe40000410000 */
[C---:B------:R-:W-:Y:S01]  /*104f0*/  HMMA.16816.F32 R56, R16.reuse, R22, R56 ;  /* 0x000000161038723c */ /* 0x040fe20000001838 */
[----:B------:R2:W-:Y:S01]  /*10500*/  MUFU.EX2 R149, R15 ;  /* 0x0000000f00957308 */ /* 0x0005e20000000800 */
[----:B------:R-:W3:Y:S02]  /*10510*/  LDSM.16.MT88.4 R20, [R192+0x800] ;  /* 0x00080000c014783b */ /* 0x000ee40000004200 */
[C---:B------:R-:W-:Y:S02]  /*10520*/  FMUL.FTZ R63, R0.reuse, R63 ;  /* 0x0000003f003f7220 */ /* 0x040fe40000410000 */
[C---:B------:R-:W-:Y:S02]  /*10530*/  FMUL.FTZ R66, R0.reuse, R66 ;  /* 0x0000004200427220 */ /* 0x040fe40000410000 */
[----:B------:R-:W-:Y:S03]  /*10540*/  FMUL.FTZ R67, R0, R67 ;  /* 0x0000004300437220 */ /* 0x000fe60000410000 */
[C---:B----4-:R-:W-:Y:S08]  /*10550*/  HMMA.16816.F32 R60, R16.reuse, R24, R60 ;  /* 0x00000018103c723c */ /* 0x050ff0000000183c */
[----:B------:R-:W-:Y:S01]  /*10560*/  HMMA.16816.F32 R64, R16, R26, R64 ;  /* 0x0000001a1040723c */ /* 0x000fe20000001840 */
[----:B------:R-:W4:Y:S03]  /*10570*/  LDSM.16.MT88.4 R24, [R188+0x3800] ;  /* 0x00380000bc18783b */ /* 0x000f260000004200 */
[--C-:B--2---:R-:W-:Y:S03]  /*10580*/  FFMA.FTZ R15, R41, c[0x0][0x2d0], -R14.reuse ;  /* 0x0000b400290f7a23 */ /* 0x104fe6000001080e */
[----:B------:R-:W-:Y:S02]  /*10590*/  F2FP.PACK_AB R16, R230, R231 ;  /* 0x000000e7e610723e */ /* 0x000fe400000000ff */
[----:B------:R-:W-:Y:S01]  /*105a0*/  F2FP.PACK_AB R18, R221, R222 ;  /* 0x000000dedd12723e */ /* 0x000fe200000000ff */
[----:B------:R2:W2:Y:S01]  /*105b0*/  MUFU.EX2 R148, R15 ;  /* 0x0000000f00947308 */ /* 0x0004a20000000800 */
[----:B------:R-:W-:Y:S01]  /*105c0*/  LDSM.16.MT88.4 R40, [R194+0x4800] ;  /* 0x00480000c228783b */ /* 0x000fe20000004200 */
[----:B------:R-:W-:Y:S02]  /*105d0*/  F2FP.PACK_AB R17, R219, R220 ;  /* 0x000000dcdb11723e */ /* 0x000fe400000000ff */
[----:B------:R-:W-:Y:S07]  /*105e0*/  F2FP.PACK_AB R19, R217, R218 ;  /* 0x000000dad913723e */ /* 0x000fee00000000ff */
[C---:B-1----:R-:W-:Y:S08]  /*105f0*/  HMMA.16816.F32 R4, R16.reuse, R28, R4 ;  /* 0x0000001c1004723c */ /* 0x042ff00000001804 */
[C---:B------:R-:W-:Y:S01]  /*10600*/  HMMA.16816.F32 R8, R16.reuse, R30, R8 ;  /* 0x0000001e1008723c */ /* 0x040fe20000001808 */
[----:B------:R-:W-:Y:S03]  /*10610*/  LDSM.16.MT88.4 R28, [R191+0x3800] ;  /* 0x00380000bf1c783b */ /* 0x000fe60000004200 */
[--C-:B--2---:R-:W-:Y:S04]  /*10620*/  FFMA.FTZ R15, R44, c[0x0][0x2d0], -R14.reuse ;  /* 0x0000b4002c0f7a23 */ /* 0x104fe8000001080e */
[C---:B---3--:R-:W-:Y:S01]  /*10630*/  HMMA.16816.F32 R68, R16.reuse, R20, R68 ;  /* 0x000000141044723c */ /* 0x048fe20000001844 */
[----:B------:R1:W-:Y:S07]  /*10640*/  MUFU.EX2 R147, R15 ;  /* 0x0000000f00937308 */ /* 0x0003ee0000000800 */
[C---:B------:R-:W-:Y:S01]  /*10650*/  HMMA.16816.F32 R72, R16.reuse, R22, R72 ;  /* 0x000000161048723c */ /* 0x040fe20000001848 */
[----:B------:R-:W2:Y:S07]  /*10660*/  LDSM.16.MT88.4 R20, [R192+0x3800] ;  /* 0x00380000c014783b */ /* 0x000eae0000004200 */
[C---:B------:R-:W-:Y:S08]  /*10670*/  HMMA.16816.F32 R76, R16.reuse, R32, R76 ;  /* 0x00000020104c723c */ /* 0x040ff0000000184c */
[C---:B------:R-:W-:Y:S01]  /*10680*/  HMMA.16816.F32 R80, R16.reuse, R34, R80 ;  /* 0x000000221050723c */ /* 0x040fe20000001850 */
[----:B------:R-:W3:Y:S03]  /*10690*/  LDSM.16.MT88.4 R32, [R194+0x3800] ;  /* 0x00380000c220783b */ /* 0x000ee60000004200 */
[--C-:B-1----:R-:W-:Y:S04]  /*106a0*/  FFMA.FTZ R15, R45, c[0x0][0x2d0], -R14.reuse ;  /* 0x0000b4002d0f7a23 */ /* 0x102fe8000001080e */
[C---:B------:R-:W-:Y:S01]  /*106b0*/  HMMA.16816.F32 R84, R16.reuse, R36, R84 ;  /* 0x000000241054723c */ /* 0x040fe20000001854 */
[----:B------:R1:W1:Y:S07]  /*106c0*/  MUFU.EX2 R146, R15 ;  /* 0x0000000f00927308 */ /* 0x00026e0000000800 */
[C---:B------:R-:W-:Y:S01]  /*106d0*/  HMMA.16816.F32 R88, R16.reuse, R38, R88 ;  /* 0x000000261058723c */ /* 0x040fe20000001858 */
[----:B------:R-:W-:Y:S07]  /*106e0*/  LDSM.16.MT88.4 R36, [R194+0x4000] ;  /* 0x00400000c224783b */ /* 0x000fee0000004200 */
[C---:B----4-:R-:W-:Y:S08]  /*106f0*/  HMMA.16816.F32 R92, R16.reuse, R24, R92 ;  /* 0x00000018105c723c */ /* 0x050ff0000000185c */
[C---:B------:R-:W-:Y:S01]  /*10700*/  HMMA.16816.F32 R96, R16.reuse, R26, R96 ;  /* 0x0000001a1060723c */ /* 0x040fe20000001860 */
[----:B------:R-:W-:Y:S03]  /*10710*/  LDSM.16.MT88.4 R24, [R192+0x1000] ;  /* 0x00100000c018783b */ /* 0x000fe60000004200 */
[--C-:B-1----:R-:W-:Y:S04]  /*10720*/  FFMA.FTZ R15, R157, c[0x0][0x2d0], -R13.reuse ;  /* 0x0000b4009d0f7a23 */ /* 0x102fe8000001080d */
[C---:B--2---:R-:W-:Y:S01]  /*10730*/  HMMA.16816.F32 R100, R16.reuse, R20, R100 ;  /* 0x000000141064723c */ /* 0x044fe20000001864 */
[----:B------:R1:W-:Y:S07]  /*10740*/  MUFU.EX2 R145, R15 ;  /* 0x0000000f00917308 */ /* 0x0003ee0000000800 */
[C---:B------:R-:W-:Y:S01]  /*10750*/  HMMA.16816.F32 R104, R16.reuse, R22, R104 ;  /* 0x000000161068723c */ /* 0x040fe20000001868 */
[----:B------:R-:W2:Y:S07]  /*10760*/  LDSM.16.MT88.4 R20, [R188+0x1000] ;  /* 0x00100000bc14783b */ /* 0x000eae0000004200 */
[C---:B------:R-:W-:Y:S08]  /*10770*/  HMMA.16816.F32 R52, R16.reuse, R28, R52 ;  /* 0x0000001c1034723c */ /* 0x040ff00000001834 */
[C---:B------:R-:W-:Y:S01]  /*10780*/  HMMA.16816.F32 R56, R16.reuse, R30, R56 ;  /* 0x0000001e1038723c */ /* 0x040fe20000001838 */
[----:B------:R-:W4:Y:S03]  /*10790*/  LDSM.16.MT88.4 R28, [R191+0x1000] ;  /* 0x00100000bf1c783b */ /* 0x000f260000004200 */
[--C-:B-1----:R-:W-:Y:S04]  /*107a0*/  FFMA.FTZ R15, R158, c[0x0][0x2d0], -R13.reuse ;  /* 0x0000b4009e0f7a23 */ /* 0x102fe8000001080d */
[C---:B---3--:R-:W-:Y:S01]  /*107b0*/  HMMA.16816.F32 R60, R16.reuse, R32, R60 ;  /* 0x00000020103c723c */ /* 0x048fe2000000183c */
[----:B------:R1:W3:Y:S07]  /*107c0*/  MUFU.EX2 R144, R15 ;  /* 0x0000000f00907308 */ /* 0x0002ee0000000800 */
[----:B------:R-:W-:Y:S01]  /*107d0*/  HMMA.16816.F32 R64, R16, R34, R64 ;  /* 0x000000221040723c */ /* 0x000fe20000001840 */
[----:B------:R-:W3:Y:S06]  /*107e0*/  LDSM.16.MT88.4 R32, [R194+0x1000] ;  /* 0x00100000c220783b */ /* 0x000eec0000004200 */
[----:B------:R-:W-:Y:S02]  /*107f0*/  F2FP.PACK_AB R16, R216, R215 ;  /* 0x000000d7d810723e */ /* 0x000fe400000000ff */
[----:B-----5:R-:W-:Y:S03]  /*10800*/  F2FP.PACK_AB R18, R150, R151 ;  /* 0x000000979612723e */ /* 0x020fe600000000ff */
[----:B------:R-:W-:Y:S02]  /*10810*/  F2FP.PACK_AB R17, R148, R149 ;  /* 0x000000959411723e */ /* 0x000fe400000000ff */
[----:B------:R-:W-:Y:S01]  /*10820*/  F2FP.PACK_AB R19, R146, R147 ;  /* 0x000000939213723e */ /* 0x000fe200000000ff */
[--C-:B-1----:R-:W-:Y:S06]  /*10830*/  FFMA.FTZ R15, R159, c[0x0][0x2d0], -R13.reuse ;  /* 0x0000b4009f0f7a23 */ /* 0x102fec000001080d */
[C---:B--2---:R-:W-:Y:S01]  /*10840*/  HMMA.16816.F32 R4, R16.reuse, R20, R4 ;  /* 0x000000141004723c */ /* 0x044fe20000001804 */
[----:B------:R1:W-:Y:S07]  /*10850*/  MUFU.EX2 R143, R15 ;  /* 0x0000000f008f7308 */ /* 0x0003ee0000000800 */
[C---:B------:R-:W-:Y:S01]  /*10860*/  HMMA.16816.F32 R8, R16.reuse, R22, R8 ;  /* 0x000000161008723c */ /* 0x040fe20000001808 */
[----:B------:R-:W2:Y:S07]  /*10870*/  LDSM.16.MT88.4 R20, [R188+0x4000] ;  /* 0x00400000bc14783b */ /* 0x000eae0000004200 */
[C---:B------:R-:W-:Y:S08]  /*10880*/  HMMA.16816.F32 R68, R16.reuse, R24, R68 ;  /* 0x000000181044723c */ /* 0x040ff00000001844 */
[C---:B------:R-:W-:Y:S01]  /*10890*/  HMMA.16816.F32 R72, R16.reuse, R26, R72 ;  /* 0x0000001a1048723c */ /* 0x040fe20000001848 */
[----:B------:R-:W5:Y:S03]  /*108a0*/  LDSM.16.MT88.4 R24, [R192+0x4000] ;  /* 0x00400000c018783b */ /* 0x000f660000004200 */
[--C-:B-1----:R-:W-:Y:S04]  /*108b0*/  FFMA.FTZ R15, R160, c[0x0][0x2d0], -R13.reuse ;  /* 0x0000b400a00f7a23 */ /* 0x102fe8000001080d */
[C---:B----4-:R-:W-:Y:S01]  /*108c0*/  HMMA.16816.F32 R76, R16.reuse, R28, R76 ;  /* 0x0000001c104c723c */ /* 0x050fe2000000184c */
[----:B------:R1:W4:Y:S07]  /*108d0*/  MUFU.EX2 R142, R15 ;  /* 0x0000000f008e7308 */ /* 0x00032e0000000800 */
[C---:B------:R-:W-:Y:S01]  /*108e0*/  HMMA.16816.F32 R80, R16.reuse, R30, R80 ;  /* 0x0000001e1050723c */ /* 0x040fe20000001850 */
[----:B------:R-:W4:Y:S07]  /*108f0*/  LDSM.16.MT88.4 R28, [R191+0x4000] ;  /* 0x00400000bf1c783b */ /* 0x000f2e0000004200 */
[C---:B---3--:R-:W-:Y:S08]  /*10900*/  HMMA.16816.F32 R84, R16.reuse, R32, R84 ;  /* 0x000000201054723c */ /* 0x048ff00000001854 */
[C---:B------:R-:W-:Y:S01]  /*10910*/  HMMA.16816.F32 R88, R16.reuse, R34, R88 ;  /* 0x000000221058723c */ /* 0x040fe20000001858 */
[----:B------:R-:W3:Y:S03]  /*10920*/  LDSM.16.MT88.4 R32, [R188+0x1800] ;  /* 0x00180000bc20783b */ /* 0x000ee60000004200 */
[--C-:B-1----:R-:W-:Y:S04]  /*10930*/  FFMA.FTZ R15, R48, c[0x0][0x2d0], -R14.reuse ;  /* 0x0000b400300f7a23 */ /* 0x102fe8000001080e */
[C---:B--2---:R-:W-:Y:S01]  /*10940*/  HMMA.16816.F32 R92, R16.reuse, R20, R92 ;  /* 0x00000014105c723c */ /* 0x044fe2000000185c */
[----:B------:R1:W-:Y:S07]  /*10950*/  MUFU.EX2 R141, R15 ;  /* 0x0000000f008d7308 */ /* 0x0003ee0000000800 */
[C---:B------:R-:W-:Y:S01]  /*10960*/  HMMA.16816.F32 R96, R16.reuse, R22, R96 ;  /* 0x000000161060723c */ /* 0x040fe20000001860 */
[----:B------:R-:W2:Y:S07]  /*10970*/  LDSM.16.MT88.4 R20, [R192+0x1800] ;  /* 0x00180000c014783b */ /* 0x000eae0000004200 */
[C---:B-----5:R-:W-:Y:S08]  /*10980*/  HMMA.16816.F32 R100, R16.reuse, R24, R100 ;  /* 0x000000181064723c */ /* 0x060ff00000001864 */
[C---:B------:R-:W-:Y:S01]  /*10990*/  HMMA.16816.F32 R104, R16.reuse, R26, R104 ;  /* 0x0000001a1068723c */ /* 0x040fe20000001868 */
[----:B------:R-:W5:Y:S03]  /*109a0*/  LDSM.16.MT88.4 R24, [R191+0x1800] ;  /* 0x00180000bf18783b */ /* 0x000f660000004200 */
        /* <DEDUP_REMOVED lines=11> */
[----:B------:R-:W-:Y:S03]  /*10a60*/  F2FP.PACK_AB R18, R142, R143 ;  /* 0x0000008f8e12723e */ /* 0x000fe600000000ff */
[----:B----4-:R-:W-:Y:S01]  /*10a70*/  F2FP.PACK_AB R17, R140, R141 ;  /* 0x0000008d8c11723e */ /* 0x010fe200000000ff */
[--C-:B-1----:R-:W-:Y:S05]  /*10a80*/  FFMA.FTZ R15, R128, c[0x0][0x2d0], -R14.reuse ;  /* 0x0000b400800f7a23 */ /* 0x102fea000001080e */
[----:B------:R1:W4:Y:S02]  /*10a90*/  MUFU.EX2 R138, R15 ;  /* 0x0000000f008a7308 */ /* 0x0003240000000800 */
[--C-:B-1----:R-:W-:Y:S01]  /*10aa0*/  FFMA.FTZ R15, R161, c[0x0][0x2d0], -R13.reuse ;  /* 0x0000b400a10f7a23 */ /* 0x102fe2000001080d */
[----:B----4-:R-:W-:Y:S07]  /*10ab0*/  F2FP.PACK_AB R19, R138, R139 ;  /* 0x0000008b8a13723e */ /* 0x010fee00000000ff */
[----:B------:R1:W-:Y:S01]  /*10ac0*/  MUFU.EX2 R137, R15 ;  /* 0x0000000f00897308 */ /* 0x0003e20000000800 */
[C---:B---3--:R-:W-:Y:S08]  /*10ad0*/  HMMA.16816.F32 R4, R16.reuse, R32, R4 ;  /* 0x000000201004723c */ /* 0x048ff00000001804 */
        /* <DEDUP_REMOVED lines=14> */
[----:B------:R-:W2:Y:S06]  /*10bc0*/  LDSM.16.MT88.4 R28, [R192+0x2000] ;  /* 0x00200000c01c783b */ /* 0x000eac0000004200 */
[C---:B---3--:R-:W-:Y:S08]  /*10bd0*/  HMMA.16816.F32 R92, R16.reuse, R32, R92 ;  /* 0x00000020105c723c */ /* 0x048ff0000000185c */
[C---:B------:R-:W-:Y:S01]  /*10be0*/  HMMA.16816.F32 R96, R16.reuse, R34, R96 ;  /* 0x000000221060723c */ /* 0x040fe20000001860 */
[----:B------:R-:W-:Y:S07]  /*10bf0*/  LDSM.16.MT88.4 R32, [R194+0x2000] ;  /* 0x00200000c220783b */ /* 0x000fee0000004200 */
[C---:B----4-:R-:W-:Y:S04]  /*10c00*/  HMMA.16816.F32 R100, R16.reuse, R20, R100 ;  /* 0x000000141064723c */ /* 0x050fe80000001864 */
[--C-:B-1----:R-:W-:Y:S04]  /*10c10*/  FFMA.FTZ R15, R184, c[0x0][0x2d0], -R13.reuse ;  /* 0x0000b400b80f7a23 */ /* 0x102fe8000001080d */
[C---:B------:R-:W-:Y:S01]  /*10c20*/  HMMA.16816.F32 R104, R16.reuse, R22, R104 ;  /* 0x000000161068723c */ /* 0x040fe20000001868 */
[----:B------:R1:W3:Y:S01]  /*10c30*/  MUFU.EX2 R130, R15 ;  /* 0x0000000f00827308 */ /* 0x0002e20000000800 */
[----:B------:R-:W4:Y:S06]  /*10c40*/  LDSM.16.MT88.4 R20, [R191+0x2000] ;  /* 0x00200000bf14783b */ /* 0x000f2c0000004200 */
        /* <DEDUP_REMOVED lines=8> */
[----:B--2---:R-:W-:Y:S02]  /*10cd0*/  F2FP.PACK_AB R16, R132, R137 ;  /* 0x000000898410723e */ /* 0x004fe400000000ff */
[----:B---3--:R-:W-:Y:S03]  /*10ce0*/  F2FP.PACK_AB R18, R130, R131 ;  /* 0x000000838212723e */ /* 0x008fe600000000ff */
        /* <DEDUP_REMOVED lines=10> */
[C---:B-----5:R-:W-:Y:S08]  /*10d90*/  HMMA.16816.F32 R4, R16.reuse, R24, R4 ;  /* 0x000000181004723c */ /* 0x060ff00000001804 */
[C---:B------:R-:W-:Y:S01]  /*10da0*/  HMMA.16816.F32 R8, R16.reuse, R26, R8 ;  /* 0x0000001a1008723c */ /* 0x040fe20000001808 */
[----:B------:R-:W2:Y:S07]  /*10db0*/  LDSM.16.MT88.4 R24, [R188+0x5000] ;  /* 0x00500000bc18783b */ /* 0x000eae0000004200 */
[C---:B------:R-:W-:Y:S04]  /*10dc0*/  HMMA.16816.F32 R68, R16.reuse, R28, R68 ;  /* 0x0000001c1044723c */ /* 0x040fe80000001844 */
[--C-:B-1----:R-:W-:Y:S04]  /*10dd0*/  FFMA.FTZ R15, R186, c[0x0][0x2d0], -R13.reuse ;  /* 0x0000b400ba0f7a23 */ /* 0x102fe8000001080d */
        /* <DEDUP_REMOVED lines=8> */
[----:B------:R-:W-:Y:S02]  /*10e60*/  FFMA.FTZ R13, R214, c[0x0][0x2d0], -R13 ;  /* 0x0000b400d60d7a23 */ /* 0x000fe4000001080d */
[C---:B------:R-:W-:Y:S01]  /*10e70*/  HMMA.16816.F32 R88, R16.reuse, R34, R88 ;  /* 0x000000221058723c */ /* 0x040fe20000001858 */
[----:B------:R-:W1:Y:S01]  /*10e80*/  LDSM.16.MT88.4 R32, [R192+0x2800] ;  /* 0x00280000c020783b */ /* 0x000e620000004200 */
[----:B------:R3:W-:Y:S06]  /*10e90*/  MUFU.EX2 R48, R13 ;  /* 0x0000000d00307308 */ /* 0x0007ec0000000800 */
[C---:B--2---:R-:W-:Y:S04]  /*10ea0*/  HMMA.16816.F32 R92, R16.reuse, R24, R92 ;  /* 0x00000018105c723c */ /* 0x044fe8000000185c */
[----:B------:R-:W-:Y:S04]  /*10eb0*/  MUFU.EX2 R49, R15 ;  /* 0x0000000f00317308 */ /* 0x000fe80000000800 */
[C---:B------:R-:W-:Y:S01]  /*10ec0*/  HMMA.16816.F32 R96, R16.reuse, R26, R96 ;  /* 0x0000001a1060723c */ /* 0x040fe20000001860 */
[----:B------:R-:W2:Y:S07]  /*10ed0*/  LDSM.16.MT88.4 R24, [R194+0x2800] ;  /* 0x00280000c218783b */ /* 0x000eae0000004200 */
[C---:B-----5:R-:W-:Y:S04]  /*10ee0*/  HMMA.16816.F32 R100, R16.reuse, R28, R100 ;  /* 0x0000001c1064723c */ /* 0x060fe80000001864 */
[--C-:B---3--:R-:W-:Y:S04]  /*10ef0*/  FFMA.FTZ R13, R46, c[0x0][0x2d0], -R14.reuse ;  /* 0x0000b4002e0d7a23 */ /* 0x108fe8000001080e */
[C---:B------:R-:W-:Y:S01]  /*10f00*/  HMMA.16816.F32 R104, R16.reuse, R30, R104 ;  /* 0x0000001e1068723c */ /* 0x040fe20000001868 */
[----:B------:R3:W-:Y:S07]  /*10f10*/  MUFU.EX2 R47, R13 ;  /* 0x0000000d002f7308 */ /* 0x0007ee0000000800 */
[C---:B------:R-:W-:Y:S08]  /*10f20*/  HMMA.16816.F32 R52, R16.reuse, R36, R52 ;  /* 0x000000241034723c */ /* 0x040ff00000001834 */
[C---:B------:R-:W-:Y:S08]  /*10f30*/  HMMA.16816.F32 R56, R16.reuse, R38, R56 ;  /* 0x000000261038723c */ /* 0x040ff00000001838 */
[C---:B----4-:R-:W-:Y:S04]  /*10f40*/  HMMA.16816.F32 R60, R16.reuse, R20, R60 ;  /* 0x00000014103c723c */ /* 0x050fe8000000183c */
[--C-:B---3--:R-:W-:Y:S04]  /*10f50*/  FFMA.FTZ R13, R136, c[0x0][0x2d0], -R14.reuse ;  /* 0x0000b400880d7a23 */ /* 0x108fe8000001080e */
[----:B------:R-:W-:Y:S01]  /*10f60*/  HMMA.16816.F32 R64, R16, R22, R64 ;  /* 0x000000161040723c */ /* 0x000fe20000001840 */
[----:B------:R3:W4:Y:S01]  /*10f70*/  MUFU.EX2 R46, R13 ;  /* 0x0000000d002e7308 */ /* 0x0007220000000800 */
[----:B------:R-:W5:Y:S02]  /*10f80*/  LDSM.16.MT88.4 R16, [R188+0x5800] ;  /* 0x00580000bc10783b */ /* 0x000f640000004200 */
[--C-:B---3--:R-:W-:Y:S02]  /*10f90*/  FFMA.FTZ R13, R50, c[0x0][0x2d0], -R14.reuse ;  /* 0x0000b400320d7a23 */ /* 0x108fe4000001080e */
[----:B------:R-:W-:Y:S01]  /*10fa0*/  FFMA.FTZ R14, R12, c[0x0][0x2d0], -R14 ;  /* 0x0000b4000c0e7a23 */ /* 0x000fe2000001080e */
[----:B------:R-:W-:Y:S04]  /*10fb0*/  F2FP.PACK_AB R12, R51, R109 ;  /* 0x0000006d330c723e */ /* 0x000fe800000000ff */
[----:B------:R4:W-:Y:S10]  /*10fc0*/  MUFU.EX2 R45, R13 ;  /* 0x0000000d002d7308 */ /* 0x0009f40000000800 */
[----:B------:R3:W1:Y:S01]  /*10fd0*/  MUFU.EX2 R44, R14 ;  /* 0x0000000e002c7308 */ /* 0x0006620000000800 */
[----:B----4-:R-:W-:Y:S02]  /*10fe0*/  F2FP.PACK_AB R13, R46, R47 ;  /* 0x0000002f2e0d723e */ /* 0x010fe400000000ff */
[----:B---3--:R-:W-:Y:S02]  /*10ff0*/  F2FP.PACK_AB R14, R48, R49 ;  /* 0x00000031300e723e */ /* 0x008fe400000000ff */
[----:B-1----:R-:W-:Y:S07]  /*11000*/  F2FP.PACK_AB R15, R44, R45 ;  /* 0x0000002d2c0f723e */ /* 0x002fee00000000ff */
[C---:B------:R-:W-:Y:S01]  /*11010*/  HMMA.16816.F32 R112, R12.reuse, R116, R4 ;  /* 0x000000740c70723c */ /* 0x040fe20000001804 */
[----:B------:R-:W1:Y:S07]  /*11020*/  LDSM.16.MT88.4 R4, [R192+0x5800] ;  /* 0x00580000c004783b */ /* 0x000e6e0000004200 */
[C---:B------:R-:W-:Y:S07]  /*11030*/  HMMA.16816.F32 R116, R12.reuse, R118, R8 ;  /* 0x000000760c74723c */ /* 0x040fee0000001808 */
[----:B------:R-:W-:Y:S01]  /*11040*/  FFMA.FTZ R8, R2, R241, R236 ;  /* 0x000000f102087223 */ /* 0x000fe200000100ec */
[C---:B------:R-:W-:Y:S04]  /*11050*/  HMMA.16816.F32 R68, R12.reuse, R32, R68 ;  /* 0x000000200c44723c */ /* 0x040fe80000001844 */
[----:B------:R-:W-:Y:S02]  /*11060*/  FFMA.FTZ R2, R0, R240, R235 ;  /* 0x000000f000027223 */ /* 0x000fe400000100eb */
        /* <DEDUP_REMOVED lines=13> */
[C---:B--2---:R-:W-:Y:S04]  /*11140*/  HMMA.16816.F32 R84, R12.reuse, R24, R84 ;  /* 0x000000180c54723c */ /* 0x044fe80000001854 */
[----:B------:R-:W-:Y:S02]  /*11150*/  FADD.FTZ R2, R219, R2 ;  /* 0x00000002db027221 */ /* 0x000fe40000010000 */
[----:B------:R-:W-:Y:S02]  /*11160*/  FADD.FTZ R0, R222, R0 ;  /* 0x00000000de007221 */ /* 0x000fe40000010000 */
[----:B------:R-:W-:Y:S01]  /*11170*/  FADD.FTZ R2, R218, R2 ;  /* 0x00000002da027221 */ /* 0x000fe20000010000 */
[C---:B------:R-:W-:Y:S03]  /*11180*/  HMMA.16816.F32 R88, R12.reuse, R26, R88 ;  /* 0x0000001a0c58723c */ /* 0x040fe60000001858 */
[----:B------:R-:W-:Y:S02]  /*11190*/  FADD.FTZ R0, R221, R0 ;  /* 0x00000000dd007221 */ /* 0x000fe40000010000 */
[----:B------:R-:W-:Y:S02]  /*111a0*/  FADD.FTZ R2, R217, R2 ;  /* 0x00000002d9027221 */ /* 0x000fe40000010000 */
[----:B------:R-:W-:Y:S01]  /*111b0*/  FADD.FTZ R0, R215, R0 ;  /* 0x00000000d7007221 */ /* 0x000fe20000010000 */
[C---:B-----5:R-:W-:Y:S04]  /*111c0*/  HMMA.16816.F32 R92, R12.reuse, R16, R92 ;  /* 0x000000100c5c723c */ /* 0x060fe8000000185c */
[----:B------:R-:W-:Y:S02]  /*111d0*/  FADD.FTZ R2, R149, R2 ;  /* 0x0000000295027221 */ /* 0x000fe40000010000 */
[----:B------:R-:W-:Y:S02]  /*111e0*/  FADD.FTZ R0, R216, R0 ;  /* 0x00000000d8007221 */ /* 0x000fe40000010000 */
[----:B------:R-:W-:Y:S01]  /*111f0*/  FADD.FTZ R2, R148, R2 ;  /* 0x0000000294027221 */ /* 0x000fe20000010000 */
[C---:B------:R-:W-:Y:S01]  /*11200*/  HMMA.16816.F32 R96, R12.reuse, R18, R96 ;  /* 0x000000120c60723c */ /* 0x040fe20000001860 */
[----:B------:R-:W2:Y:S02]  /*11210*/  LDSM.16.MT88.4 R16, [R194+0x5800] ;  /* 0x00580000c210783b */ /* 0x000ea40000004200 */
        /* <DEDUP_REMOVED lines=11> */
[C---:B---3--:R-:W-:Y:S04]  /*112d0*/  HMMA.16816.F32 R52, R12.reuse, R8, R52 ;  /* 0x000000080c34723c */ /* 0x048fe80000001834 */
        /* <DEDUP_REMOVED lines=24> */
[----:B------:R1:W-:Y:S01]  /*11460*/  STL [R1], R4 ;  /* 0x0000000401007387 */ /* 0x0003e20000100800 */
[----:B------:R-:W-:Y:S02]  /*11470*/  IMAD.MOV.U32 R109, RZ, RZ, R108 ;  /* 0x000000ffff6d7224 */ /* 0x000fe400078e006c */
[--C-:B------:R-:W-:Y:S01]  /*11480*/  IMAD.MOV.U32 R110, RZ, RZ, R3.reuse ;  /* 0x000000ffff6e7224 */ /* 0x100fe200078e0003 */
[----:B------:R2:W-:Y:S01]  /*11490*/  STL [R1+0x4], R2 ;  /* 0x0000040201007387 */ /* 0x0005e20000100800 */
[----:B-1----:R-:W-:Y:S01]  /*114a0*/  IMAD.MOV.U32 R4, RZ, RZ, R3 ;  /* 0x000000ffff047224 */ /* 0x002fe200078e0003 */
[----:B------:R-:W-:-:S05]  /*114b0*/  @P0 BRA `(.L_x_1922) ;  /* 0xffffc1d000000947 */ /* 0x000fca000383ffff */
.L_x_1913:
[----:B------:R-:W-:Y:S02]  /*114c0*/  MOV R8, 0x1f ;  /* 0x0000001f00087802 */ /* 0x000fe40000000f00 */
[----:B------:R-:W-:Y:S01]  /*114d0*/  MOV R7, 0xffffffff ;  /* 0xffffffff00077802 */ /* 0x000fe20000000f00 */
[----:B------:R-:W-:Y:S05]  /*114e0*/  BRA.DIV ~URZ, `(.L_x_1923) ;  /* 0x000046627f007947 */ /* 0x000fea000b800000 */
[----:B-12---:R-:W2:Y:S04]  /*114f0*/  LDL R2, [R1] ;  /* 0x0000000001027983 */ /* 0x006ea80000100800 */
[----:B--2---:R1:W2:Y:S02]  /*11500*/  SHFL.BFLY PT, R0, R2, 0x2, 0x1f ;  /* 0x0c401f0002007f89 */ /* 0x0042a400000e0000 */
.L_x_1990:
[----:B-1----:R-:W3:Y:S02]  /*11510*/  LDL.LU R2, [R1] ;  /* 0x0000000001027983 */ /* 0x002ee40000300800 */
        /* <DEDUP_REMOVED lines=8> */
.L_x_1991:
        /* <DEDUP_REMOVED lines=85> */
.L_x_1882:
        /* <DEDUP_REMOVED lines=19> */
.L_x_1926:
[----:B---3--:R-:W-:Y:S05]  /*11c20*/  BSYNC B0 ;  /* 0x0000000000007941 */ /* 0x008fea0003800000 */
.L_x_1925:
[----:B------:R-:W-:Y:S01]  /*11c30*/  PRMT R0, R0, 0x9910, RZ ;  /* 0x0000991000007816 */ /* 0x000fe200000000ff */
[----:B------:R-:W-:Y:S01]  /*11c40*/  BSSY B1, `(.L_x_1927) ;  /* 0x00002a3000017945 */ /* 0x000fe20003800000 */
[----:B-----5:R-:W-:Y:S01]  /*11c50*/  IMAD.MOV.U32 R62, RZ, RZ, R6 ;  /* 0x000000ffff3e7224 */ /* 0x020fe200078e0006 */
[----:B------:R-:W-:Y:S02]  /*11c60*/  SHF.R.S32.HI R28, RZ, 0x1f, R246 ;  /* 0x0000001fff1c7819 */ /* 0x000fe400000114f6 */
[----:B------:R-:W-:Y:S02]  /*11c70*/  ISETP.NE.AND P0, PT, R0, RZ, PT ;  /* 0x000000ff0000720c */ /* 0x000fe40003f05270 */
[----:B------:R-:W-:-:S04]  /*11c80*/  IADD3 R0, R246, 0x40, RZ ;  /* 0x00000040f6007810 */ /* 0x000fc80007ffe0ff */
        /* <DEDUP_REMOVED lines=97> */
.L_x_1929:
        /* <DEDUP_REMOVED lines=118> */
.L_x_1992:
[----:B------:R-:W-:Y:S05]  /*12a00*/  BRA.DIV ~URZ, `(.L_x_1932) ;  /* 0x000033227f007947 */ /* 0x000fea000b800000 */
[----:B------:R3:W4:Y:S02]  /*12a10*/  SHFL.IDX PT, R2, R10, RZ, 0x181f ;  /* 0x00181fff0a027589 */ /* 0x00072400000e0000 */
.L_x_1993:
[----:B------:R-:W-:Y:S01]  /*12a20*/  ISETP.GE.AND P0, PT, R4, R6, PT ;  /* 0x000000060400720c */ /* 0x000fe20003f06270 */
[----:B------:R-:W-:-:S12]  /*12a30*/  BSSY B0, `(.L_x_1933) ;  /* 0x000000a000007945 */ /* 0x000fd80003800000 */
[----:B------:R-:W-:Y:S05]  /*12a40*/  @P0 BRA `(.L_x_1934) ;  /* 0x0000008000000947 */ /* 0x000fea0003800000 */
[----:B------:R-:W-:Y:S02]  /*12a50*/  ISETP.GE.AND P3, PT, R246, c[0x0][0x3c8], PT ;  /* 0x0000f200f6007a0c */ /* 0x000fe40003f66270 */
[----:B------:R-:W-:-:S11]  /*12a60*/  ISETP.GE.AND P2, PT, R0, c[0x0][0x3c8], PT ;  /* 0x0000f20000007a0c */ /* 0x000fd60003f46270 */
[-C--:B----4-:R-:W-:Y:S02]  /*12a70*/  @!P3 LEA R8, P1, R246, R2.reuse, 0x1 ;  /* 0x00000002f608b211 */ /* 0x090fe400078208ff */
[----:B------:R-:W-:Y:S02]  /*12a80*/  @!P2 LEA R2, P0, R0, R2, 0x1 ;  /* 0x000000020002a211 */ /* 0x000fe400078008ff */
[-C--:B--2---:R-:W-:Y:S02]  /*12a90*/  @!P3 LEA.HI.X R9, R246, R11.reuse, R28, 0x1, P1 ;  /* 0x0000000bf609b211 */ /* 0x084fe400008f0c1c */
[----:B------:R-:W-:-:S03]  /*12aa0*/  @!P2 LEA.HI.X R3, R0, R11, R29, 0x1, P0 ;  /* 0x0000000b0003a211 */ /* 0x000fc600000f0c1d */
[----:B------:R2:W-:Y:S04]  /*12ab0*/  @!P3 ST.E.128 [R8.64], R16 ;  /* 0x000000100800b985 */ /* 0x0005e8000c101d08 */
[----:B------:R2:W-:Y:S02]  /*12ac0*/  @!P2 ST.E.128 [R2.64], R12 ;  /* 0x0000000c0200a985 */ /* 0x0005e4000c101d08 */
.L_x_1934:
[----:B------:R-:W-:Y:S05]  /*12ad0*/  BSYNC B0 ;  /* 0x0000000000007941 */ /* 0x000fea0003800000 */
.L_x_1933:
[----:B------:R-:W-:Y:S05]  /*12ae0*/  BRA.DIV ~URZ, `(.L_x_1935) ;  /* 0x000032b27f007947 */ /* 0x000fea000b800000 */
[----:B--2---:R2:W1:Y:S04]  /*12af0*/  SHFL.IDX PT, R11, R7, 0x1, 0x181f ;  /* 0x00381f00070b7f89 */ /* 0x00446800000e0000 */
[----:B----4-:R2:W4:Y:S02]  /*12b00*/  SHFL.IDX PT, R2, R10, 0x1, 0x181f ;  /* 0x00381f000a027f89 */ /* 0x01052400000e0000 */
.L_x_1994:
        /* <DEDUP_REMOVED lines=8> */
[-C--:B-1----:R-:W-:Y:S02]  /*12b90*/  @!P1 LEA.HI.X R9, R246, R11.reuse, R28, 0x1, P3 ;  /* 0x0000000bf6099211 */ /* 0x082fe400018f0c1c */
[----:B------:R-:W-:-:S03]  /*12ba0*/  @!P0 LEA.HI.X R3, R0, R11, R29, 0x1, P2 ;  /* 0x0000000b00038211 */ /* 0x000fc600010f0c1d */
[----:B------:R1:W-:Y:S04]  /*12bb0*/  @!P1 ST.E.128 [R8.64], R24 ;  /* 0x0000001808009985 */ /* 0x0003e8000c101d08 */
[----:B------:R1:W-:Y:S02]  /*12bc0*/  @!P0 ST.E.128 [R2.64], R20 ;  /* 0x0000001402008985 */ /* 0x0003e4000c101d08 */
.L_x_1937:
[----:B------:R-:W-:Y:S05]  /*12bd0*/  BSYNC B0 ;  /* 0x0000000000007941 */ /* 0x000fea0003800000 */
.L_x_1936:
[----:B------:R-:W-:Y:S05]  /*12be0*/  BRA.DIV ~URZ, `(.L_x_1938) ;  /* 0x000032827f007947 */ /* 0x000fea000b800000 */
[----:B-1----:R1:W2:Y:S02]  /*12bf0*/  SHFL.IDX PT, R11, R7, 0x2, 0x181f ;  /* 0x00581f00070b7f89 */ /* 0x0022a400000e0000 */
.L_x_1995:
[----:B------:R-:W-:Y:S05]  /*12c00*/  BRA.DIV ~URZ, `(.L_x_1939) ;  /* 0x000032d27f007947 */ /* 0x000fea000b800000 */
[----:B----4-:R4:W1:Y:S02]  /*12c10*/  SHFL.IDX PT, R2, R10, 0x2, 0x181f ;  /* 0x00581f000a027f89 */ /* 0x01086400000e0000 */
.L_x_1996:
        /* <DEDUP_REMOVED lines=10> */
[----:B------:R1:W-:Y:S04]  /*12cc0*/  @!P1 ST.E.128 [R8.64], R36 ;  /* 0x0000002408009985 */ /* 0x0003e8000c101d08 */
[----:B------:R1:W-:Y:S02]  /*12cd0*/  @!P0 ST.E.128 [R2.64], R32 ;  /* 0x0000002002008985 */ /* 0x0003e4000c101d08 */
.L_x_1941:
[----:B------:R-:W-:Y:S05]  /*12ce0*/  BSYNC B0 ;  /* 0x0000000000007941 */ /* 0x000fea0003800000 */
.L_x_1940:
[----:B------:R-:W-:Y:S05]  /*12cf0*/  BRA.DIV ~URZ, `(.L_x_1942) ;  /* 0x000032527f007947 */ /* 0x000fea000b800000 */
[----:B-12---:R-:W1:Y:S04]  /*12d00*/  SHFL.IDX PT, R7, R7, 0x3, 0x181f ;  /* 0x00781f0007077f89 */ /* 0x006e6800000e0000 */
[----:B------:R2:W3:Y:S02]  /*12d10*/  SHFL.IDX PT, R5, R10, 0x3, 0x181f ;  /* 0x00781f000a057f89 */ /* 0x0004e400000e0000 */
.L_x_1997:
[----:B------:R-:W-:-:S04]  /*12d20*/  IADD3 R2, R4, 0x60, RZ ;  /* 0x0000006004027810 */ /* 0x000fc80007ffe0ff */
[----:B------:R-:W-:-:S13]  /*12d30*/  ISETP.GE.AND P0, PT, R2, R6, PT ;  /* 0x000000060200720c */ /* 0x000fda0003f06270 */
[----:B------:R-:W-:Y:S05]  /*12d40*/  @P0 BRA `(.L_x_1943) ;  /* 0x0000192000000947 */ /* 0x000fea0003800000 */
[----:B------:R-:W-:-:S13]  /*12d50*/  ISETP.GE.AND P0, PT, R246, c[0x0][0x3c8], PT ;  /* 0x0000f200f6007a0c */ /* 0x000fda0003f06270 */
        /* <DEDUP_REMOVED lines=9> */
.L_x_1930:
        /* <DEDUP_REMOVED lines=34> */
.L_x_1998:
[----:B------:R-:W-:Y:S05]  /*13010*/  BRA.DIV ~URZ, `(.L_x_1945) ;  /* 0x000030627f007947 */ /* 0x000fea000b800000 */
[----:B------:R4:W1:Y:S02]  /*13020*/  SHFL.IDX PT, R0, R29, RZ, 0x1c1f ;  /* 0x001c1fff1d007589 */ /* 0x00086400000e0000 */
.L_x_1999:
        /* <DEDUP_REMOVED lines=98> */
.L_x_1947:
[----:B------:R-:W-:Y:S05]  /*13650*/  BSYNC B0 ;  /* 0x0000000000007941 */ /* 0x000fea0003800000 */
.L_x_1946:
[----:B------:R-:W-:Y:S05]  /*13660*/  BRA.DIV ~URZ, `(.L_x_1948) ;  /* 0x00002a827f007947 */ /* 0x000fea000b800000 */
[----:B---3--:R1:W3:Y:S04]  /*13670*/  SHFL.IDX PT, R4, R28, 0x1, 0x1c1f ;  /* 0x003c1f001c047f89 */ /* 0x0082e800000e0000 */
[----:B------:R1:W2:Y:S02]  /*13680*/  SHFL.IDX PT, R0, R29, 0x1, 0x1c1f ;  /* 0x003c1f001d007f89 */ /* 0x0002a400000e0000 */
.L_x_2000:
        /* <DEDUP_REMOVED lines=69> */
.L_x_1928:
        /* <DEDUP_REMOVED lines=20> */
.L_x_1949:
        /* <DEDUP_REMOVED lines=58> */
.L_x_1951:
[----:B------:R-:W-:Y:S05]  /*13fc0*/  BSYNC B0 ;  /* 0x0000000000007941 */ /* 0x000fea0003800000 */
.L_x_1950:
        /* <DEDUP_REMOVED lines=44> */
.L_x_2001:
[----:B------:R-:W-:Y:S05]  /*14290*/  BRA.DIV ~URZ, `(.L_x_1953) ;  /* 0x00001f927f007947 */ /* 0x000fea000b800000 */
[----:B------:R3:W4:Y:S02]  /*142a0*/  SHFL.IDX PT, R2, R10, RZ, 0x181f ;  /* 0x00181fff0a027589 */ /* 0x00072400000e0000 */
.L_x_2002:
[----:B------:R-:W-:Y:S01]  /*142b0*/  IMAD R7, R19, c[0x0][0x4e8], RZ ;  /* 0x00013a0013077a24 */ /* 0x000fe200078e02ff */
[----:B------:R-:W-:Y:S04]  /*142c0*/  BSSY B0, `(.L_x_1954) ;  /* 0x000000b000007945 */ /* 0x000fe80003800000 */
[----:B------:R-:W-:-:S13]  /*142d0*/  ISETP.GE.AND P0, PT, R8, R7, PT ;  /* 0x000000070800720c */ /* 0x000fda0003f06270 */
[----:B------:R-:W-:Y:S05]  /*142e0*/  @P0 BRA `(.L_x_1955) ;  /* 0x0000008000000947 */ /* 0x000fea0003800000 */
[----:B------:R-:W-:Y:S02]  /*142f0*/  ISETP.GE.AND P1, PT, R246, c[0x0][0x3c8], PT ;  /* 0x0000f200f6007a0c */ /* 0x000fe40003f26270 */
[----:B------:R-:W-:-:S11]  /*14300*/  ISETP.GE.AND P0, PT, R0, c[0x0][0x3c8], PT ;  /* 0x0000f20000007a0c */ /* 0x000fd60003f06270 */
[-C--:B----4-:R-:W-:Y:S02]  /*14310*/  @!P1 LEA R4, P3, R246, R2.reuse, 0x1 ;  /* 0x00000002f6049211 */ /* 0x090fe400078608ff */
[----:B------:R-:W-:Y:S02]  /*14320*/  @!P0 LEA R2, P2, R0, R2, 0x1 ;  /* 0x0000000200028211 */ /* 0x000fe400078408ff */
[-C--:B--2---:R-:W-:Y:S02]  /*14330*/  @!P1 LEA.HI.X R5, R246, R11.reuse, R28, 0x1, P3 ;  /* 0x0000000bf6059211 */ /* 0x084fe400018f0c1c */
[----:B------:R-:W-:-:S03]  /*14340*/  @!P0 LEA.HI.X R3, R0, R11, R29, 0x1, P2 ;  /* 0x0000000b00038211 */ /* 0x000fc600010f0c1d */
[----:B------:R2:W-:Y:S04]  /*14350*/  @!P1 ST.E.128 [R4.64], RZ ;  /* 0x000000ff04009985 */ /* 0x0005e8000c101d08 */
[----:B------:R2:W-:Y:S02]  /*14360*/  @!P0 ST.E.128 [R2.64], RZ ;  /* 0x000000ff02008985 */ /* 0x0005e4000c101d08 */
.L_x_1955:
[----:B------:R-:W-:Y:S05]  /*14370*/  BSYNC B0 ;  /* 0x0000000000007941 */ /* 0x000fea0003800000 */
.L_x_1954:
[----:B------:R-:W-:Y:S05]  /*14380*/  BRA.DIV ~URZ, `(.L_x_1956) ;  /* 0x00001f127f007947 */ /* 0x000fea000b800000 */
[----:B--2---:R2:W1:Y:S04]  /*14390*/  SHFL.IDX PT, R11, R6, 0x1, 0x181f ;  /* 0x00381f00060b7f89 */ /* 0x00446800000e0000 */
[----:B----4-:R2:W4:Y:S02]  /*143a0*/  SHFL.IDX PT, R2, R10, 0x1, 0x181f ;  /* 0x00381f000a027f89 */ /* 0x01052400000e0000 */
.L_x_2003:
        /* <DEDUP_REMOVED lines=10> */
[----:B------:R1:W-:Y:S04]  /*14450*/  @!P1 ST.E.128 [R4.64], RZ ;  /* 0x000000ff04009985 */ /* 0x0003e8000c101d08 */
[----:B------:R1:W-:Y:S02]  /*14460*/  @!P0 ST.E.128 [R2.64], RZ ;  /* 0x000000ff02008985 */ /* 0x0003e4000c101d08 */
.L_x_1958:
[----:B------:R-:W-:Y:S05]  /*14470*/  BSYNC B0 ;  /* 0x0000000000007941 */ /* 0x000fea0003800000 */
.L_x_1957:
[----:B------:R-:W-:Y:S05]  /*14480*/  BRA.DIV ~URZ, `(.L_x_1959) ;  /* 0x00001ee27f007947 */ /* 0x000fea000b800000 */
[----:B-1----:R1:W2:Y:S02]  /*14490*/  SHFL.IDX PT, R11, R6, 0x2, 0x181f ;  /* 0x00581f00060b7f89 */ /* 0x0022a400000e0000 */
.L_x_2004:
[----:B------:R-:W-:Y:S05]  /*144a0*/  BRA.DIV ~URZ, `(.L_x_1960) ;  /* 0x00001f327f007947 */ /* 0x000fea000b800000 */
[----:B----4-:R4:W1:Y:S02]  /*144b0*/  SHFL.IDX PT, R2, R10, 0x2, 0x181f ;  /* 0x00581f000a027f89 */ /* 0x01086400000e0000 */
.L_x_2005:
        /* <DEDUP_REMOVED lines=12> */
.L_x_1962:
[----:B------:R-:W-:Y:S05]  /*14580*/  BSYNC B0 ;  /* 0x0000000000007941 */ /* 0x000fea0003800000 */
.L_x_1961:
[----:B------:R-:W-:Y:S05]  /*14590*/  BRA.DIV ~URZ, `(.L_x_1963) ;  /* 0x00001eb27f007947 */ /* 0x000fea000b800000 */
[----:B-12---:R-:W1:Y:S04]  /*145a0*/  SHFL.IDX PT, R6, R6, 0x3, 0x181f ;  /* 0x00781f0006067f89 */ /* 0x006e6800000e0000 */
[----:B------:R2:W3:Y:S02]  /*145b0*/  SHFL.IDX PT, R2, R10, 0x3, 0x181f ;  /* 0x00781f000a027f89 */ /* 0x0004e400000e0000 */
.L_x_2006:
[----:B------:R-:W-:-:S04]  /*145c0*/  IADD3 R8, R8, 0x60, RZ ;  /* 0x0000006008087810 */ /* 0x000fc80007ffe0ff */
[----:B------:R-:W-:-:S13]  /*145d0*/  ISETP.GE.AND P0, PT, R8, R7, PT ;  /* 0x000000070800720c */ /* 0x000fda0003f06270 */
[----:B------:R-:W-:Y:S05]  /*145e0*/  @P0 BRA `(.L_x_1943) ;  /* 0x0000008000000947 */ /* 0x000fea0003800000 */
[----:B------:R-:W-:Y:S02]  /*145f0*/  ISETP.GE.AND P1, PT, R246, c[0x0][0x3c8], PT ;  /* 0x0000f200f6007a0c */ /* 0x000fe40003f26270 */
[----:B------:R-:W-:-:S11]  /*14600*/  ISETP.GE.AND P0, PT, R0, c[0x0][0x3c8], PT ;  /* 0x0000f20000007a0c */ /* 0x000fd60003f06270 */
[-C--:B---3--:R-:W-:Y:S02]  /*14610*/  @!P1 LEA R4, P3, R246, R2.reuse, 0x1 ;  /* 0x00000002f6049211 */ /* 0x088fe400078608ff */
[----:B------:R-:W-:Y:S02]  /*14620*/  @!P0 LEA R2, P2, R0, R2, 0x1 ;  /* 0x0000000200028211 */ /* 0x000fe400078408ff */
[-C--:B-1----:R-:W-:Y:S02]  /*14630*/  @!P1 LEA.HI.X R5, R246, R6.reuse, R28, 0x1, P3 ;  /* 0x00000006f6059211 */ /* 0x082fe400018f0c1c */
[----:B------:R-:W-:-:S03]  /*14640*/  @!P0 LEA.HI.X R3, R0, R6, R29, 0x1, P2 ;  /* 0x0000000600038211 */ /* 0x000fc600010f0c1d */
[----:B------:R1:W-:Y:S04]  /*14650*/  @!P1 ST.E.128 [R4.64], RZ ;  /* 0x000000ff04009985 */ /* 0x0003e8000c101d08 */
[----:B------:R1:W-:Y:S02]  /*14660*/  @!P0 ST.E.128 [R2.64], RZ ;  /* 0x000000ff02008985 */ /* 0x0003e4000c101d08 */
.L_x_1943:
[----:B------:R-:W-:Y:S05]  /*14670*/  BSYNC B1 ;  /* 0x0000000000017941 */ /* 0x000fea0003800000 */
.L_x_1927:
        /* <DEDUP_REMOVED lines=15> */
.L_x_2007:
[----:B------:R-:W-:Y:S05]  /*14770*/  BRA.DIV ~URZ, `(.L_x_1966) ;  /* 0x00001e127f007947 */ /* 0x000fea000b800000 */
[----:B------:R3:W4:Y:S02]  /*14780*/  SHFL.IDX PT, R8, R62, 0x1, 0x1f ;  /* 0x00201f003e087f89 */ /* 0x00072400000e0000 */
.L_x_2008:
        /* <DEDUP_REMOVED lines=19> */
.L_x_2009:
        /* <DEDUP_REMOVED lines=16> */
.L_x_2010:
[----:B---3--:R-:W-:Y:S01]  /*149c0*/  IMAD R0, R0, c[0x0][0x538], RZ ;  /* 0x00014e0000007a24 */ /* 0x008fe200078e02ff */
[----:B------:R-:W-:Y:S04]  /*149d0*/  BSSY B1, `(.L_x_1969) ;  /* 0x00000ce000017945 */ /* 0x000fe80003800000 */
[----:B----4-:R-:W-:-:S04]  /*149e0*/  IADD3 R8, R0, R8, RZ ;  /* 0x0000000800087210 */ /* 0x010fc80007ffe0ff */
[----:B--2---:R-:W-:-:S13]  /*149f0*/  ISETP.GT.AND P6, PT, R8, R10, PT ;  /* 0x0000000a0800720c */ /* 0x004fda0003fc4270 */
[----:B------:R-:W-:Y:S05]  /*14a00*/  @P6 BRA `(.L_x_1970) ;  /* 0x0000025000006947 */ /* 0x000fea0003800000 */
.L_x_1974:
        /* <DEDUP_REMOVED lines=17> */
.L_x_2011:
        /* <DEDUP_REMOVED lines=16> */
.L_x_2012:
[----:B--2---:R-:W-:-:S05]  /*14c20*/  IMAD R0, R0, c[0x0][0x538], RZ ;  /* 0x00014e0000007a24 */ /* 0x004fca00078e02ff */
[----:B------:R-:W-:-:S04]  /*14c30*/  IADD3 R8, R0, R8, RZ ;  /* 0x0000000800087210 */ /* 0x000fc80007ffe0ff */
[----:B------:R-:W-:-:S13]  /*14c40*/  ISETP.GT.AND P6, PT, R8, R10, PT ;  /* 0x0000000a0800720c */ /* 0x000fda0003fc4270 */
[----:B-1----:R-:W-:Y:S05]  /*14c50*/  @!P6 BRA `(.L_x_1974) ;  /* 0xfffffdb00000e947 */ /* 0x002fea000383ffff */
.L_x_1970:
[----:B------:R-:W-:-:S05]  /*14c60*/  IADD3 R8, -R0, R8, RZ ;  /* 0x0000000800087210 */ /* 0x000fca0007ffe1ff */
[----:B------:R-:W-:-:S05]  /*14c70*/  IMAD R0, R4, c[0x0][0x538], R8 ;  /* 0x00014e0004007a24 */ /* 0x000fca00078e0208 */
[----:B------:R-:W-:Y:S01]  /*14c80*/  ISETP.GT.AND P0, PT, R0, R10, PT ;  /* 0x0000000a0000720c */ /* 0x000fe20003f04270 */
[----:B------:R-:W-:-:S12]  /*14c90*/  BRA.DIV ~URZ, `(.L_x_1975) ;  /* 0x00001d527f007947 */ /* 0x000fd8000b800000 */
[----:B------:R-:W-:-:S03]  /*14ca0*/  VOTE.ANY R12, PT, !P0 ;  /* 0x00000000000c7806 */ /* 0x000fc600040e0100 */
.L_x_2013:
[----:B------:R-:W2:Y:S01]  /*14cb0*/  LDL.LU R2, [R1+0x34] ;  /* 0x0000340001027983 */ /* 0x000ea20000300800 */
[----:B------:R-:W2:Y:S02]  /*14cc0*/  POPC R0, R12 ;  /* 0x0000000c00007309 */ /* 0x000ea40000000000 */
[----:B--2---:R-:W-:-:S05]  /*14cd0*/  IADD3 R2, R0, R2, RZ ;  /* 0x0000000200027210 */ /* 0x004fca0007ffe0ff */
[----:B------:R2:W-:Y:S01]  /*14ce0*/  STL [R1+0x34], R2 ;  /* 0x0000340201007387 */ /* 0x0005e20000100800 */
[----:B------:R-:W-:Y:S05]  /*14cf0*/  BRA.DIV ~URZ, `(.L_x_1976) ;  /* 0x00001d427f007947 */ /* 0x000fea000b800000 */
[----:B------:R3:W4:Y:S04]  /*14d00*/  SHFL.IDX PT, R11, R6, R0, 0x1f ;  /* 0x00001f00060b7589 */ /* 0x00072800000e0000 */
[----:B------:R3:W1:Y:S02]  /*14d10*/  SHFL.IDX PT, R7, R7, R0, 0x1f ;  /* 0x00001f0007077589 */ /* 0x00066400000e0000 */
.L_x_2014:
[----:B------:R-:W-:Y:S01]  /*14d20*/  ISETP.NE.AND P0, PT, R12, RZ, PT ;  /* 0x000000ff0c00720c */ /* 0x000fe20003f05270 */
[----:B------:R-:W-:-:S12]  /*14d30*/  BSSY B0, `(.L_x_1977) ;  /* 0x0000005000007945 */ /* 0x000fd80003800000 */
[----:B------:R-:W-:Y:S05]  /*14d40*/  @!P0 BRA `(.L_x_1978) ;  /* 0x0000003000008947 */ /* 0x000fea0003800000 */
[----:B---3--:R-:W-:Y:S01]  /*14d50*/  IADD3 R0, R0, -0x1, RZ ;  /* 0xffffffff00007810 */ /* 0x008fe20007ffe0ff */
[----:B------:R-:W-:Y:S05]  /*14d60*/  BRA.DIV ~URZ, `(.L_x_1979) ;  /* 0x00001da27f007947 */ /* 0x000fea000b800000 */
[----:B------:R3:W2:Y:S02]  /*14d70*/  SHFL.IDX PT, R13, R4, R0, 0x1f ;  /* 0x00001f00040d7589 */ /* 0x0006a400000e0000 */
.L_x_1978:
[----:B------:R-:W-:Y:S05]  /*14d80*/  BSYNC B0 ;  /* 0x0000000000007941 */ /* 0x000fea0003800000 */
.L_x_1977:
        /* <DEDUP_REMOVED lines=68> */
.L_x_1981:
        /* <DEDUP_REMOVED lines=68> */
.L_x_1982:
[----:B------:R-:W-:Y:S05]  /*15610*/  BSYNC B0 ;  /* 0x0000000000007941 */ /* 0x000fea0003800000 */
.L_x_1980:
[----:B------:R-:W-:-:S04]  /*15620*/  LOP3.LUT R2, RZ, R2, RZ, 0x33, !PT ;  /* 0x00000002ff027212 */ /* 0x000fc800078e33ff */
[----:B-1----:R-:W-:-:S05]  /*15630*/  IADD3 R0, R2, R11, RZ ;  /* 0x0000000b02007210 */ /* 0x002fca0007ffe0ff */
[----:B------:R1:W-:Y:S01]  /*15640*/  STL [R1+0x2c], R0 ;  /* 0x00002c0001007387 */ /* 0x0003e20000100800 */
[----:B------:R-:W-:Y:S05]  /*15650*/  BRA `(.L_x_1983) ;  /* 0x0000005000007947 */ /* 0x000fea0003800000 */
.L_x_1971:
[----:B------:R-:W-:Y:S01]  /*15660*/  MOV R0, c[0x0][0x53c] ;  /* 0x00014f0000007a02 */ /* 0x000fe20000000f00 */
[----:B------:R2:W-:Y:S04]  /*15670*/  STL [R1+0x28], R10 ;  /* 0x0000280a01007387 */ /* 0x0005e80000100800 */
[----:B------:R2:W-:Y:S04]  /*15680*/  STL [R1+0x2c], RZ ;  /* 0x00002cff01007387 */ /* 0x0005e80000100800 */
[----:B------:R2:W-:Y:S04]  /*15690*/  STL [R1+0x30], RZ ;  /* 0x000030ff01007387 */ /* 0x0005e80000100800 */
[----:B------:R2:W-:Y:S02]  /*156a0*/  STL [R1+0x34], R0 ;  /* 0x0000340001007387 */ /* 0x0005e40000100800 */
.L_x_1983:
[----:B------:R-:W-:Y:S05]  /*156b0*/  BSYNC B1 ;  /* 0x0000000000017941 */ /* 0x000fea0003800000 */
.L_x_1969:
        /* <DEDUP_REMOVED lines=9> */
.L_x_1964:
[----:B--2---:R-:W2:Y:S02]  /*15750*/  LDL R0, [R1+0x34] ;  /* 0x0000340001007983 */ /* 0x004ea40000100800 */
[----:B--2---:R-:W-:-:S13]  /*15760*/  ISETP.GE.AND P0, PT, R0, c[0x0][0x53c], PT ;  /* 0x00014f0000007a0c */ /* 0x004fda0003f06270 */
[----:B-1--4-:R-:W-:Y:S01]  /*15770*/  @P0 CALL.REL.NOINC `(.L_x_1984) ;  /* 0x0000001000000944 */ /* 0x012fe20003c00000 */
[----:B------:R-:W-:Y:S05]  /*15780*/  BRA `(.L_x_1985) ;  /* 0xfffec21000007947 */ /* 0x000fea000383ffff */
.L_x_1984:
[----:B------:R-:W-:Y:S05]  /*15790*/  EXIT ;  /* 0x000000000000794d */ /* 0x000fea0003800000 */
.L_x_1857:
[----:B------:R-:W-:Y:S01]  /*157a0*/  IMAD.MOV.U32 R0, RZ, RZ, R5 ;  /* 0x000000ffff007224 */ /* 0x000fe200078e0005 */
[----:B------:R-:W-:Y:S02]  /*157b0*/  MOV R2, 0x1 ;  /* 0x0000000100027802 */ /* 0x000fe40000000f00 */
[----:B------:R-:W-:Y:S02]  /*157c0*/  MOV R3, 0x157e0 ;  /* 0x000157e000037802 */ /* 0x000fe40000000f00 */
[----:B------:R-:W-:Y:S05]  /*157d0*/  CALL.REL.NOINC `($__internal_40_$__cuda_sm70_shflsync_up_p) ;  /* 0x0000144000007944 */ /* 0x000fea0003c00000 */
[----:B------:R-:W-:Y:S01]  /*157e0*/  MOV R0, R4 ;  /* 0x0000000400007202 */ /* 0x000fe20000000f00 */
[----:B------:R-:W-:Y:S05]  /*157f0*/  BRA `(.L_x_1986) ;  /* 0xfffeac8000007947 */ /* 0x000fea000383ffff */
.L_x_1858:
[----:B------:R-:W-:Y:S01]  /*15800*/  IMAD.MOV.U32 R0, RZ, RZ, R5 ;  /* 0x000000ffff007224 */ /* 0x000fe200078e0005 */
[----:B------:R-:W-:Y:S02]  /*15810*/  MOV R2, 0x2 ;  /* 0x0000000200027802 */ /* 0x000fe40000000f00 */
[----:B------:R-:W-:Y:S02]  /*15820*/  MOV R3, 0x15840 ;  /* 0x0001584000037802 */ /* 0x000fe40000000f00 */
[----:B------:R-:W-:Y:S05]  /*15830*/  CALL.REL.NOINC `($__internal_40_$__cuda_sm70_shflsync_up_p) ;  /* 0x000013e000007944 */ /* 0x000fea0003c00000 */
[----:B------:R-:W-:Y:S01]  /*15840*/  SEL R0, R4, RZ, P4 ;  /* 0x000000ff04007207 */ /* 0x000fe20002000000 */
[----:B------:R-:W-:Y:S01]  /*15850*/  IMAD.MOV.U32 R2, RZ, RZ, 0x4 ;  /* 0x00000004ff027424 */ /* 0x000fe200078e00ff */
[----:B------:R-:W-:-:S03]  /*15860*/  MOV R3, 0x15890 ;  /* 0x0001589000037802 */ /* 0x000fc60000000f00 */
[----:B------:R-:W-:Y:S02]  /*15870*/  IMAD.IADD R0, R5, 0x1, R0 ;  /* 0x0000000105007824 */ /* 0x000fe400078e0200 */
        /* <DEDUP_REMOVED lines=13> */
[----:B------:R-:W-:Y:S02]  /*15950*/  MOV R3, 0x1f ;  /* 0x0000001f00037802 */ /* 0x000fe40000000f00 */
[----:B------:R-:W-:Y:S01]  /*15960*/  MOV R2, 0x159a0 ;  /* 0x000159a000027802 */ /* 0x000fe20000000f00 */
[----:B------:R-:W-:-:S04]  /*15970*/  IMAD.IADD R4, R0, 0x1, R4 ;  /* 0x0000000100047824 */ /* 0x000fc800078e0204 */
[----:B------:R-:W-:Y:S02]  /*15980*/  IMAD.MOV.U32 R9, RZ, RZ, R4 ;  /* 0x000000ffff097224 */ /* 0x000fe400078e0004 */
[----:B------:R-:W-:Y:S05]  /*15990*/  CALL.REL.NOINC `($__internal_39_$__cuda_sm70_shflsync_idx_p) ;  /* 0x0000123000007944 */ /* 0x000fea0003c00000 */
[----:B------:R-:W-:Y:S01]  /*159a0*/  MOV R0, R5 ;  /* 0x0000000500007202 */ /* 0x000fe20000000f00 */
[----:B------:R-:W-:Y:S05]  /*159b0*/  BRA `(.L_x_1987) ;  /* 0xfffeabc000007947 */ /* 0x000fea000383ffff */
.L_x_1860:
[----:B------:R-:W-:Y:S02]  /*159c0*/  SEL R0, RZ, 0x1, P0 ;  /* 0x00000001ff007807 */ /* 0x000fe40000000000 */
[----:B------:R-:W-:Y:S02]  /*159d0*/  MOV R2, 0x159f0 ;  /* 0x000159f000027802 */ /* 0x000fe40000000f00 */
[----:B------:R-:W-:Y:S05]  /*159e0*/  CALL.REL.NOINC `($__internal_41_$__cuda_sm70_votesync_ballot) ;  /* 0x000012a000007944 */ /* 0x000fea0003c00000 */
[----:B------:R-:W-:Y:S01]  /*159f0*/  MOV R7, R0 ;  /* 0x0000000000077202 */ /* 0x000fe20000000f00 */
[----:B------:R-:W-:Y:S05]  /*15a00*/  BRA `(.L_x_1988) ;  /* 0xfffeac0000007947 */ /* 0x000fea000383ffff */
.L_x_1861:
[----:B------:R-:W-:Y:S01]  /*15a10*/  IMAD.MOV.U32 R9, RZ, RZ, R10 ;  /* 0x000000ffff097224 */ /* 0x000fe200078e000a */
[----:B------:R-:W-:Y:S01]  /*15a20*/  MOV R5, R0 ;  /* 0x0000000000057202 */ /* 0x000fe20000000f00 */
[----:B------:R-:W-:Y:S01]  /*15a30*/  IMAD.MOV.U32 R3, RZ, RZ, 0x1f ;  /* 0x0000001fff037424 */ /* 0x000fe200078e00ff */
[----:B-1----:R-:W-:Y:S02]  /*15a40*/  MOV R2, 0x15a60 ;  /* 0x00015a6000027802 */ /* 0x002fe40000000f00 */
[----:B------:R-:W-:Y:S05]  /*15a50*/  CALL.REL.NOINC `($__internal_39_$__cuda_sm70_shflsync_idx_p) ;  /* 0x0000117000007944 */ /* 0x000fea0003c00000 */
[----:B------:R-:W-:Y:S01]  /*15a60*/  IMAD.MOV.U32 R12, RZ, RZ, R5 ;  /* 0x000000ffff0c7224 */ /* 0x000fe200078e0005 */
[----:B------:R-:W-:Y:S01]  /*15a70*/  MOV R9, R8 ;  /* 0x0000000800097202 */ /* 0x000fe20000000f00 */
[----:B------:R-:W-:Y:S01]  /*15a80*/  IMAD.MOV.U32 R6, RZ, RZ, RZ ;  /* 0x000000ffff067224 */ /* 0x000fe200078e00ff */
[----:B------:R-:W-:Y:S01]  /*15a90*/  MOV R5, R0 ;  /* 0x0000000000057202 */ /* 0x000fe20000000f00 */
[----:B------:R-:W-:Y:S01]  /*15aa0*/  IMAD.MOV.U32 R3, RZ, RZ, 0x1f ;  /* 0x0000001fff037424 */ /* 0x000fe200078e00ff */
[----:B------:R-:W-:-:S02]  /*15ab0*/  MOV R2, 0x15ad0 ;  /* 0x00015ad000027802 */ /* 0x000fc40000000f00 */
[----:B------:R-:W-:Y:S05]  /*15ac0*/  CALL.REL.NOINC `($__internal_39_$__cuda_sm70_shflsync_idx_p) ;  /* 0x0000110000007944 */ /* 0x000fea0003c00000 */
[----:B------:R-:W-:Y:S01]  /*15ad0*/  MOV R10, R5 ;  /* 0x00000005000a7202 */ /* 0x000fe20000000f00 */
[----:B------:R-:W-:Y:S05]  /*15ae0*/  BRA `(.L_x_1989) ;  /* 0xfffeab9000007947 */ /* 0x000fea000383ffff */
.L_x_1864:
[----:B------:R-:W-:Y:S01]  /*15af0*/  IMAD.MOV.U32 R9, RZ, RZ, R4 ;  /* 0x000000ffff097224 */ /* 0x000fe200078e0004 */
[----:B------:R-:W-:-:S02]  /*15b00*/  MOV R3, 0x1f ;  /* 0x0000001f00037802 */ /* 0x000fc40000000f00 */
[----:B-1----:R-:W-:Y:S02]  /*15b10*/  MOV R2, 0x15b30 ;  /* 0x00015b3000027802 */ /* 0x002fe40000000f00 */
[----:B--234-:R-:W-:Y:S05]  /*15b20*/  CALL.REL.NOINC `($__internal_39_$__cuda_sm70_shflsync_idx_p) ;  /* 0x000010a000007944 */ /* 0x01cfea0003c00000 */
[----:B------:R-:W-:Y:S01]  /*15b30*/  MOV R6, R5 ;  /* 0x0000000500067202 */ /* 0x000fe20000000f00 */
[----:B------:R-:W-:Y:S05]  /*15b40*/  BRA `(.L_x_1863) ;  /* 0xfffeab9000007947 */ /* 0x000fea000383ffff */
.L_x_1923:
[----:B-12---:R1:W5:Y:S01]  /*15b50*/  LDL R2, [R1] ;  /* 0x0000000001027983 */ /* 0x0063620000100800 */
[----:B------:R-:W-:Y:S02]  /*15b60*/  MOV R6, 0x2 ;  /* 0x0000000200067802 */ /* 0x000fe40000000f00 */
[----:B------:R-:W-:Y:S02]  /*15b70*/  MOV R3, 0x15b90 ;  /* 0x00015b9000037802 */ /* 0x000fe40000000f00 */
[----:B-1---5:R-:W-:Y:S05]  /*15b80*/  CALL.REL.NOINC `($__internal_38_$__cuda_sm70_shflsync_bfly_p) ;  /* 0x00000ff000007944 */ /* 0x022fea0003c00000 */
[----:B------:R-:W-:Y:S01]  /*15b90*/  MOV R0, R6 ;  /* 0x0000000600007202 */ /* 0x000fe20000000f00 */
[----:B------:R-:W-:Y:S05]  /*15ba0*/  BRA `(.L_x_1990) ;  /* 0xffffb96000007947 */ /* 0x000fea000383ffff */
.L_x_1924:
[----:B------:R-:W-:Y:S01]  /*15bb0*/  IMAD.MOV.U32 R2, RZ, RZ, R0 ;  /* 0x000000ffff027224 */ /* 0x000fe200078e0000 */
[----:B------:R-:W-:Y:S02]  /*15bc0*/  MOV R6, 0x1 ;  /* 0x0000000100067802 */ /* 0x000fe40000000f00 */
[----:B------:R-:W-:Y:S02]  /*15bd0*/  MOV R3, 0x15bf0 ;  /* 0x00015bf000037802 */ /* 0x000fe40000000f00 */
[----:B------:R-:W-:Y:S05]  /*15be0*/  CALL.REL.NOINC `($__internal_38_$__cuda_sm70_shflsync_bfly_p) ;  /* 0x00000f9000007944 */ /* 0x000fea0003c00000 */
[----:B------:R1:W5:Y:S01]  /*15bf0*/  LDL R2, [R1+0x4] ;  /* 0x0000040001027983 */ /* 0x0003620000100800 */
[----:B------:R-:W-:Y:S01]  /*15c00*/  FADD.FTZ R0, R0, R6 ;  /* 0x0000000600007221 */ /* 0x000fe20000010000 */
[----:B------:R-:W-:-:S02]  /*15c10*/  MOV R6, 0x2 ;  /* 0x0000000200067802 */ /* 0x000fc40000000f00 */
[----:B------:R-:W-:Y:S02]  /*15c20*/  MOV R3, 0x15c40 ;  /* 0x00015c4000037802 */ /* 0x000fe40000000f00 */
[----:B-1---5:R-:W-:Y:S05]  /*15c30*/  CALL.REL.NOINC `($__internal_38_$__cuda_sm70_shflsync_bfly_p) ;  /* 0x00000f4000007944 */ /* 0x022fea0003c00000 */
[----:B------:R-:W2:Y:S01]  /*15c40*/  LDL.LU R2, [R1+0x4] ;  /* 0x0000040001027983 */ /* 0x000ea20000300800 */
[----:B------:R-:W-:Y:S01]  /*15c50*/  MOV R3, 0x15ca0 ;  /* 0x00015ca000037802 */ /* 0x000fe20000000f00 */
[----:B--2---:R-:W-:Y:S01]  /*15c60*/  FADD.FTZ R5, R2, R6 ;  /* 0x0000000602057221 */ /* 0x004fe20000010000 */
[----:B------:R-:W-:-:S04]  /*15c70*/  MOV R6, 0x1 ;  /* 0x0000000100067802 */ /* 0x000fc80000000f00 */
[----:B------:R-:W-:Y:S02]  /*15c80*/  MOV R2, R5 ;  /* 0x0000000500027202 */ /* 0x000fe40000000f00 */
[----:B------:R-:W-:Y:S05]  /*15c90*/  CALL.REL.NOINC `($__internal_38_$__cuda_sm70_shflsync_bfly_p) ;  /* 0x00000ee000007944 */ /* 0x000fea0003c00000 */
[----:B------:R-:W-:Y:S01]  /*15ca0*/  MOV R3, R6 ;  /* 0x0000000600037202 */ /* 0x000fe20000000f00 */
[----:B------:R-:W-:Y:S05]  /*15cb0*/  BRA `(.L_x_1991) ;  /* 0xffffb8e000007947 */ /* 0x000fea000383ffff */
.L_x_1931:
[----:B-1234-:R-:W-:Y:S01]  /*15cc0*/  IMAD.MOV.U32 R9, RZ, RZ, R7 ;  /* 0x000000ffff097224 */ /* 0x01efe200078e0007 */
[----:B------:R-:W-:Y:S01]  /*15cd0*/  MOV R5, RZ ;  /* 0x000000ff00057202 */ /* 0x000fe20000000f00 */
[----:B------:R-:W-:Y:S01]  /*15ce0*/  IMAD.MOV.U32 R3, RZ, RZ, 0x181f ;  /* 0x0000181fff037424 */ /* 0x000fe200078e00ff */
[----:B------:R-:W-:Y:S02]  /*15cf0*/  MOV R2, 0x15d10 ;  /* 0x00015d1000027802 */ /* 0x000fe40000000f00 */
[----:B------:R-:W-:Y:S05]  /*15d00*/  CALL.REL.NOINC `($__internal_39_$__cuda_sm70_shflsync_idx_p) ;  /* 0x00000ec000007944 */ /* 0x000fea0003c00000 */
[----:B------:R-:W-:Y:S01]  /*15d10*/  MOV R11, R5 ;  /* 0x00000005000b7202 */ /* 0x000fe20000000f00 */
[----:B------:R-:W-:Y:S05]  /*15d20*/  BRA `(.L_x_1992) ;  /* 0xffffccd000007947 */ /* 0x000fea000383ffff */
.L_x_1932:
[----:B------:R-:W-:Y:S01]  /*15d30*/  IMAD.MOV.U32 R9, RZ, RZ, R10 ;  /* 0x000000ffff097224 */ /* 0x000fe200078e000a */
[----:B------:R-:W-:Y:S01]  /*15d40*/  MOV R5, RZ ;  /* 0x000000ff00057202 */ /* 0x000fe20000000f00 */
[----:B------:R-:W-:Y:S01]  /*15d50*/  IMAD.MOV.U32 R3, RZ, RZ, 0x181f ;  /* 0x0000181fff037424 */ /* 0x000fe200078e00ff */
[----:B------:R-:W-:Y:S02]  /*15d60*/  MOV R2, 0x15d80 ;  /* 0x00015d8000027802 */ /* 0x000fe40000000f00 */
[----:B-12---:R-:W-:Y:S05]  /*15d70*/  CALL.REL.NOINC `($__internal_39_$__cuda_sm70_shflsync_idx_p) ;  /* 0x00000e5000007944 */ /* 0x006fea0003c00000 */
[----:B------:R-:W-:Y:S01]  /*15d80*/  MOV R2, R5 ;  /* 0x0000000500027202 */ /* 0x000fe20000000f00 */
[----:B------:R-:W-:Y:S05]  /*15d90*/  BRA `(.L_x_1993) ;  /* 0xffffcc8000007947 */ /* 0x000fea000383ffff */
.L_x_1935:
[----:B--2---:R-:W-:Y:S01]  /*15da0*/  IMAD.MOV.U32 R9, RZ, RZ, R7 ;  /* 0x000000ffff097224 */ /* 0x004fe200078e0007 */
[----:B------:R-:W-:Y:S01]  /*15db0*/  MOV R5, 0x1 ;  /* 0x0000000100057802 */ /* 0x000fe20000000f00 */
[----:B------:R-:W-:Y:S01]  /*15dc0*/  IMAD.MOV.U32 R3, RZ, RZ, 0x181f ;  /* 0x0000181fff037424 */ /* 0x000fe200078e00ff */
[----:B----4-:R-:W-:-:S02]  /*15dd0*/  MOV R2, 0x15df0 ;  /* 0x00015df000027802 */ /* 0x010fc40000000f00 */
[----:B-1-3--:R-:W-:Y:S05]  /*15de0*/  CALL.REL.NOINC `($__internal_39_$__cuda_sm70_shflsync_idx_p) ;  /* 0x00000de000007944 */ /* 0x00afea0003c00000 */
[----:B------:R-:W-:Y:S01]  /*15df0*/  IMAD.MOV.U32 R11, RZ, RZ, R5 ;  /* 0x000000ffff0b7224 */ /* 0x000fe200078e0005 */
[----:B------:R-:W-:Y:S01]  /*15e00*/  MOV R5, 0x1 ;  /* 0x0000000100057802 */ /* 0x000fe20000000f00 */
[----:B------:R-:W-:Y:S01]  /*15e10*/  IMAD.MOV.U32 R9, RZ, RZ, R10 ;  /* 0x000000ffff097224 */ /* 0x000fe200078e000a */
[----:B------:R-:W-:-:S02]  /*15e20*/  MOV R3, 0x181f ;  /* 0x0000181f00037802 */ /* 0x000fc40000000f00 */
[----:B------:R-:W-:Y:S02]  /*15e30*/  MOV R2, 0x15e50 ;  /* 0x00015e5000027802 */ /* 0x000fe40000000f00 */
[----:B------:R-:W-:Y:S05]  /*15e40*/  CALL.REL.NOINC `($__internal_39_$__cuda_sm70_shflsync_idx_p) ;  /* 0x00000d8000007944 */ /* 0x000fea0003c00000 */
[----:B------:R-:W-:Y:S01]  /*15e50*/  MOV R2, R5 ;  /* 0x0000000500027202 */ /* 0x000fe20000000f00 */
[----:B------:R-:W-:Y:S05]  /*15e60*/  BRA `(.L_x_1994) ;  /* 0xffffcca000007947 */ /* 0x000fea000383ffff */
.L_x_1938:
[----:B-1----:R-:W-:Y:S01]  /*15e70*/  IMAD.MOV.U32 R9, RZ, RZ, R7 ;  /* 0x000000ffff097224 */ /* 0x002fe200078e0007 */
[----:B------:R-:W-:Y:S01]  /*15e80*/  MOV R5, 0x2 ;  /* 0x0000000200057802 */ /* 0x000fe20000000f00 */
[----:B------:R-:W-:Y:S01]  /*15e90*/  IMAD.MOV.U32 R3, RZ, RZ, 0x181f ;  /* 0x0000181fff037424 */ /* 0x000fe200078e00ff */
[----:B----4-:R-:W-:Y:S02]  /*15ea0*/  MOV R2, 0x15ec0 ;  /* 0x00015ec000027802 */ /* 0x010fe40000000f00 */
[----:B--23--:R-:W-:Y:S05]  /*15eb0*/  CALL.REL.NOINC `($__internal_39_$__cuda_sm70_shflsync_idx_p) ;  /* 0x00000d1000007944 */ /* 0x00cfea0003c00000 */
[----:B------:R-:W-:Y:S01]  /*15ec0*/  MOV R11, R5 ;  /* 0x00000005000b7202 */ /* 0x000fe20000000f00 */
[----:B------:R-:W-:Y:S05]  /*15ed0*/  BRA `(.L_x_1995) ;  /* 0xffffcd2000007947 */ /* 0x000fea000383ffff */
.L_x_1939:
[----:B------:R-:W-:Y:S01]  /*15ee0*/  IMAD.MOV.U32 R9, RZ, RZ, R10 ;  /* 0x000000ffff097224 */ /* 0x000fe200078e000a */
[----:B------:R-:W-:Y:S01]  /*15ef0*/  MOV R5, 0x2 ;  /* 0x0000000200057802 */ /* 0x000fe20000000f00 */
[----:B------:R-:W-:Y:S01]  /*15f00*/  IMAD.MOV.U32 R3, RZ, RZ, 0x181f ;  /* 0x0000181fff037424 */ /* 0x000fe200078e00ff */
[----:B----4-:R-:W-:Y:S02]  /*15f10*/  MOV R2, 0x15f30 ;  /* 0x00015f3000027802 */ /* 0x010fe40000000f00 */
[----:B-123--:R-:W-:Y:S05]  /*15f20*/  CALL.REL.NOINC `($__internal_39_$__cuda_sm70_shflsync_idx_p) ;  /* 0x00000ca000007944 */ /* 0x00efea0003c00000 */
[----:B------:R-:W-:Y:S01]  /*15f30*/  MOV R2, R5 ;  /* 0x0000000500027202 */ /* 0x000fe20000000f00 */
[----:B------:R-:W-:Y:S05]  /*15f40*/  BRA `(.L_x_1996) ;  /* 0xffffccd000007947 */ /* 0x000fea000383ffff */
.L_x_1942:
[----:B-1----:R-:W-:Y:S01]  /*15f50*/  IMAD.MOV.U32 R9, RZ, RZ, R7 ;  /* 0x000000ffff097224 */ /* 0x002fe200078e0007 */
[----:B------:R-:W-:Y:S01]  /*15f60*/  MOV R5, 0x3 ;  /* 0x0000000300057802 */ /* 0x000fe20000000f00 */
[----:B------:R-:W-:Y:S01]  /*15f70*/  IMAD.MOV.U32 R3, RZ, RZ, 0x181f ;  /* 0x0000181fff037424 */ /* 0x000fe200078e00ff */
[----:B------:R-:W-:-:S02]  /*15f80*/  MOV R2, 0x15fa0 ;  /* 0x00015fa000027802 */ /* 0x000fc40000000f00 */
[----:B--234-:R-:W-:Y:S05]  /*15f90*/  CALL.REL.NOINC `($__internal_39_$__cuda_sm70_shflsync_idx_p) ;  /* 0x00000c3000007944 */ /* 0x01cfea0003c00000 */
[----:B------:R-:W-:Y:S01]  /*15fa0*/  IMAD.MOV.U32 R7, RZ, RZ, R5 ;  /* 0x000000ffff077224 */ /* 0x000fe200078e0005 */
[----:B------:R-:W-:Y:S01]  /*15fb0*/  MOV R5, 0x3 ;  /* 0x0000000300057802 */ /* 0x000fe20000000f00 */
[----:B------:R-:W-:Y:S01]  /*15fc0*/  IMAD.MOV.U32 R9, RZ, RZ, R10 ;  /* 0x000000ffff097224 */ /* 0x000fe200078e000a */
[----:B------:R-:W-:-:S02]  /*15fd0*/  MOV R3, 0x181f ;  /* 0x0000181f00037802 */ /* 0x000fc40000000f00 */
[----:B------:R-:W-:Y:S02]  /*15fe0*/  MOV R2, 0x16000 ;  /* 0x0001600000027802 */ /* 0x000fe40000000f00 */
[----:B------:R-:W-:Y:S05]  /*15ff0*/  CALL.REL.NOINC `($__internal_39_$__cuda_sm70_shflsync_idx_p) ;  /* 0x00000bd000007944 */ /* 0x000fea0003c00000 */
[----:B------:R-:W-:Y:S05]  /*16000*/  BRA `(.L_x_1997) ;  /* 0xffffcd1000007947 */ /* 0x000fea000383ffff */
.L_x_1944:
[----:B------:R-:W-:Y:S01]  /*16010*/  IMAD.MOV.U32 R9, RZ, RZ, R28 ;  /* 0x000000ffff097224 */ /* 0x000fe200078e001c */
[----:B------:R-:W-:Y:S01]  /*16020*/  MOV R5, RZ ;  /* 0x000000ff00057202 */ /* 0x000fe20000000f00 */
[----:B------:R-:W-:Y:S01]  /*16030*/  IMAD.MOV.U32 R3, RZ, RZ, 0x1c1f ;  /* 0x00001c1fff037424 */ /* 0x000fe200078e00ff */
[----:B------:R-:W-:Y:S02]  /*16040*/  MOV R2, 0x16060 ;  /* 0x0001606000027802 */ /* 0x000fe40000000f00 */
[----:B-1----:R-:W-:Y:S05]  /*16050*/  CALL.REL.NOINC `($__internal_39_$__cuda_sm70_shflsync_idx_p) ;  /* 0x00000b7000007944 */ /* 0x002fea0003c00000 */
[----:B------:R-:W-:Y:S01]  /*16060*/  MOV R4, R5 ;  /* 0x0000000500047202 */ /* 0x000fe20000000f00 */
[----:B------:R-:W-:Y:S05]  /*16070*/  BRA `(.L_x_1998) ;  /* 0xffffcf9000007947 */ /* 0x000fea000383ffff */
.L_x_1945:
[----:B------:R-:W-:Y:S01]  /*16080*/  IMAD.MOV.U32 R9, RZ, RZ, R29 ;  /* 0x000000ffff097224 */ /* 0x000fe200078e001d */
[----:B------:R-:W-:Y:S01]  /*16090*/  MOV R5, RZ ;  /* 0x000000ff00057202 */ /* 0x000fe20000000f00 */
[----:B------:R-:W-:Y:S01]  /*160a0*/  IMAD.MOV.U32 R3, RZ, RZ, 0x1c1f ;  /* 0x00001c1fff037424 */ /* 0x000fe200078e00ff */
[----:B------:R-:W-:Y:S02]  /*160b0*/  MOV R2, 0x160d0 ;  /* 0x000160d000027802 */ /* 0x000fe40000000f00 */
[----:B-123--:R-:W-:Y:S05]  /*160c0*/  CALL.REL.NOINC `($__internal_39_$__cuda_sm70_shflsync_idx_p) ;  /* 0x00000b0000007944 */ /* 0x00efea0003c00000 */
[----:B------:R-:W-:Y:S01]  /*160d0*/  MOV R0, R5 ;  /* 0x0000000500007202 */ /* 0x000fe20000000f00 */
[----:B------:R-:W-:Y:S05]  /*160e0*/  BRA `(.L_x_1999) ;  /* 0xffffcf4000007947 */ /* 0x000fea000383ffff */
.L_x_1948:
[----:B------:R-:W-:Y:S01]  /*160f0*/  IMAD.MOV.U32 R9, RZ, RZ, R28 ;  /* 0x000000ffff097224 */ /* 0x000fe200078e001c */
[----:B------:R-:W-:Y:S01]  /*16100*/  MOV R5, 0x1 ;  /* 0x0000000100057802 */ /* 0x000fe20000000f00 */
[----:B---3--:R-:W-:Y:S01]  /*16110*/  IMAD.MOV.U32 R3, RZ, RZ, 0x1c1f ;  /* 0x00001c1fff037424 */ /* 0x008fe200078e00ff */
[----:B------:R-:W-:-:S02]  /*16120*/  MOV R2, 0x16140 ;  /* 0x0001614000027802 */ /* 0x000fc40000000f00 */
[----:B--2-4-:R-:W-:Y:S05]  /*16130*/  CALL.REL.NOINC `($__internal_39_$__cuda_sm70_shflsync_idx_p) ;  /* 0x00000a9000007944 */ /* 0x014fea0003c00000 */
        /* <DEDUP_REMOVED lines=8> */
.L_x_1952:
[----:B------:R-:W-:Y:S01]  /*161c0*/  IMAD.MOV.U32 R9, RZ, RZ, R6 ;  /* 0x000000ffff097224 */ /* 0x000fe200078e0006 */
[----:B------:R-:W-:Y:S01]  /*161d0*/  MOV R5, RZ ;  /* 0x000000ff00057202 */ /* 0x000fe20000000f00 */
[----:B------:R-:W-:Y:S01]  /*161e0*/  IMAD.MOV.U32 R3, RZ, RZ, 0x181f ;  /* 0x0000181fff037424 */ /* 0x000fe200078e00ff */
[----:B------:R-:W-:Y:S02]  /*161f0*/  MOV R2, 0x16210 ;  /* 0x0001621000027802 */ /* 0x000fe40000000f00 */
[----:B------:R-:W-:Y:S05]  /*16200*/  CALL.REL.NOINC `($__internal_39_$__cuda_sm70_shflsync_idx_p) ;  /* 0x000009c000007944 */ /* 0x000fea0003c00000 */
[----:B------:R-:W-:Y:S01]  /*16210*/  MOV R11, R5 ;  /* 0x00000005000b7202 */ /* 0x000fe20000000f00 */
[----:B------:R-:W-:Y:S05]  /*16220*/  BRA `(.L_x_2001) ;  /* 0xffffe06000007947 */ /* 0x000fea000383ffff */
.L_x_1953:
[----:B------:R-:W-:Y:S01]  /*16230*/  IMAD.MOV.U32 R9, RZ, RZ, R10 ;  /* 0x000000ffff097224 */ /* 0x000fe200078e000a */
[----:B------:R-:W-:Y:S01]  /*16240*/  MOV R5, RZ ;  /* 0x000000ff00057202 */ /* 0x000fe20000000f00 */
[----:B------:R-:W-:Y:S01]  /*16250*/  IMAD.MOV.U32 R3, RZ, RZ, 0x181f ;  /* 0x0000181fff037424 */ /* 0x000fe200078e00ff */
[----:B------:R-:W-:Y:S02]  /*16260*/  MOV R2, 0x16280 ;  /* 0x0001628000027802 */ /* 0x000fe40000000f00 */
[----:B-12---:R-:W-:Y:S05]  /*16270*/  CALL.REL.NOINC `($__internal_39_$__cuda_sm70_shflsync_idx_p) ;  /* 0x0000095000007944 */ /* 0x006fea0003c00000 */
[----:B------:R-:W-:Y:S01]  /*16280*/  MOV R2, R5 ;  /* 0x0000000500027202 */ /* 0x000fe20000000f00 */
[----:B------:R-:W-:Y:S05]  /*16290*/  BRA `(.L_x_2002) ;  /* 0xffffe01000007947 */ /* 0x000fea000383ffff */
.L_x_1956:
[----:B------:R-:W-:Y:S01]  /*162a0*/  IMAD.MOV.U32 R9, RZ, RZ, R6 ;  /* 0x000000ffff097224 */ /* 0x000fe200078e0006 */
[----:B--2---:R-:W-:Y:S01]  /*162b0*/  MOV R5, 0x1 ;  /* 0x0000000100057802 */ /* 0x004fe20000000f00 */
        /* <DEDUP_REMOVED lines=11> */
.L_x_1959:
[----:B------:R-:W-:Y:S01]  /*16370*/  IMAD.MOV.U32 R9, RZ, RZ, R6 ;  /* 0x000000ffff097224 */ /* 0x000fe200078e0006 */
[----:B-1----:R-:W-:Y:S01]  /*16380*/  MOV R5, 0x2 ;  /* 0x0000000200057802 */ /* 0x002fe20000000f00 */
[----:B------:R-:W-:Y:S01]  /*16390*/  IMAD.MOV.U32 R3, RZ, RZ, 0x181f ;  /* 0x0000181fff037424 */ /* 0x000fe200078e00ff */
[----:B----4-:R-:W-:Y:S02]  /*163a0*/  MOV R2, 0x163c0 ;  /* 0x000163c000027802 */ /* 0x010fe40000000f00 */
[----:B--23--:R-:W-:Y:S05]  /*163b0*/  CALL.REL.NOINC `($__internal_39_$__cuda_sm70_shflsync_idx_p) ;  /* 0x0000081000007944 */ /* 0x00cfea0003c00000 */
[----:B------:R-:W-:Y:S01]  /*163c0*/  MOV R11, R5 ;  /* 0x00000005000b7202 */ /* 0x000fe20000000f00 */
[----:B------:R-:W-:Y:S05]  /*163d0*/  BRA `(.L_x_2004) ;  /* 0xffffe0c000007947 */ /* 0x000fea000383ffff */
.L_x_1960:
[----:B------:R-:W-:Y:S01]  /*163e0*/  IMAD.MOV.U32 R9, RZ, RZ, R10 ;  /* 0x000000ffff097224 */ /* 0x000fe200078e000a */
[----:B------:R-:W-:Y:S01]  /*163f0*/  MOV R5, 0x2 ;  /* 0x0000000200057802 */ /* 0x000fe20000000f00 */
[----:B------:R-:W-:Y:S01]  /*16400*/  IMAD.MOV.U32 R3, RZ, RZ, 0x181f ;  /* 0x0000181fff037424 */ /* 0x000fe200078e00ff */
[----:B----4-:R-:W-:Y:S02]  /*16410*/  MOV R2, 0x16430 ;  /* 0x0001643000027802 */ /* 0x010fe40000000f00 */
[----:B-123--:R-:W-:Y:S05]  /*16420*/  CALL.REL.NOINC `($__internal_39_$__cuda_sm70_shflsync_idx_p) ;  /* 0x000007a000007944 */ /* 0x00efea0003c00000 */
[----:B------:R-:W-:Y:S01]  /*16430*/  MOV R2, R5 ;  /* 0x0000000500027202 */ /* 0x000fe20000000f00 */
[----:B------:R-:W-:Y:S05]  /*16440*/  BRA `(.L_x_2005) ;  /* 0xffffe07000007947 */ /* 0x000fea000383ffff */
.L_x_1963:
[----:B------:R-:W-:Y:S01]  /*16450*/  IMAD.MOV.U32 R9, RZ, RZ, R6 ;  /* 0x000000ffff097224 */ /* 0x000fe200078e0006 */
[----:B-1----:R-:W-:Y:S01]  /*16460*/  MOV R5, 0x3 ;  /* 0x0000000300057802 */ /* 0x002fe20000000f00 */
        /* <DEDUP_REMOVED lines=11> */
.L_x_1965:
[----:B------:R-:W-:Y:S01]  /*16520*/  IMAD.MOV.U32 R9, RZ, RZ, R62 ;  /* 0x000000ffff097224 */ /* 0x000fe200078e003e */
[----:B------:R-:W-:Y:S01]  /*16530*/  MOV R5, RZ ;  /* 0x000000ff00057202 */ /* 0x000fe20000000f00 */
[----:B------:R-:W-:Y:S01]  /*16540*/  IMAD.MOV.U32 R3, RZ, RZ, 0x1f ;  /* 0x0000001fff037424 */ /* 0x000fe200078e00ff */
[----:B------:R-:W-:Y:S02]  /*16550*/  MOV R2, 0x16570 ;  /* 0x0001657000027802 */ /* 0x000fe40000000f00 */
[----:B----4-:R-:W-:Y:S05]  /*16560*/  CALL.REL.NOINC `($__internal_39_$__cuda_sm70_shflsync_idx_p) ;  /* 0x0000066000007944 */ /* 0x010fea0003c00000 */
[----:B------:R-:W-:Y:S01]  /*16570*/  MOV R10, R5 ;  /* 0x00000005000a7202 */ /* 0x000fe20000000f00 */
[----:B------:R-:W-:Y:S05]  /*16580*/  BRA `(.L_x_2007) ;  /* 0xffffe1e000007947 */ /* 0x000fea000383ffff */
.L_x_1966:
[----:B------:R-:W-:Y:S01]  /*16590*/  IMAD.MOV.U32 R9, RZ, RZ, R62 ;  /* 0x000000ffff097224 */ /* 0x000fe200078e003e */
[----:B------:R-:W-:Y:S01]  /*165a0*/  MOV R5, 0x1 ;  /* 0x0000000100057802 */ /* 0x000fe20000000f00 */
[----:B------:R-:W-:Y:S01]  /*165b0*/  IMAD.MOV.U32 R3, RZ, RZ, 0x1f ;  /* 0x0000001fff037424 */ /* 0x000fe200078e00ff */
[----:B------:R-:W-:Y:S02]  /*165c0*/  MOV R2, 0x165e0 ;  /* 0x000165e000027802 */ /* 0x000fe40000000f00 */
[----:B-12---:R-:W-:Y:S05]  /*165d0*/  CALL.REL.NOINC `($__internal_39_$__cuda_sm70_shflsync_idx_p) ;  /* 0x000005f000007944 */ /* 0x006fea0003c00000 */
[----:B------:R-:W-:Y:S01]  /*165e0*/  MOV R8, R5 ;  /* 0x0000000500087202 */ /* 0x000fe20000000f00 */
[----:B------:R-:W-:Y:S05]  /*165f0*/  BRA `(.L_x_2008) ;  /* 0xffffe19000007947 */ /* 0x000fea000383ffff */
.L_x_1967:
[----:B------:R-:W-:Y:S02]  /*16600*/  MOV R2, 0x1 ;  /* 0x0000000100027802 */ /* 0x000fe40000000f00 */
[----:B------:R-:W-:-:S02]  /*16610*/  MOV R3, 0x16630 ;  /* 0x0001663000037802 */ /* 0x000fc40000000f00 */
[----:B-1234-:R-:W-:Y:S05]  /*16620*/  CALL.REL.NOINC `($__internal_40_$__cuda_sm70_shflsync_up_p) ;  /* 0x000005f000007944 */ /* 0x01efea0003c00000 */
[----:B------:R-:W-:Y:S05]  /*16630*/  BRA `(.L_x_2009) ;  /* 0xffffe28000007947 */ /* 0x000fea000383ffff */
.L_x_1968:
[----:B------:R-:W-:Y:S02]  /*16640*/  MOV R2, 0x2 ;  /* 0x0000000200027802 */ /* 0x000fe40000000f00 */
[----:B------:R-:W-:-:S02]  /*16650*/  MOV R3, 0x16670 ;  /* 0x0001667000037802 */ /* 0x000fc40000000f00 */
[----:B--2-4-:R-:W-:Y:S05]  /*16660*/  CALL.REL.NOINC `($__internal_40_$__cuda_sm70_shflsync_up_p) ;  /* 0x000005b000007944 */ /* 0x014fea0003c00000 */
[----:B------:R-:W-:Y:S01]  /*16670*/  SEL R3, R4, RZ, P1 ;  /* 0x000000ff04037207 */ /* 0x000fe20000800000 */
[----:B------:R-:W-:-:S04]  /*16680*/  IMAD.MOV.U32 R2, RZ, RZ, 0x4 ;  /* 0x00000004ff027424 */ /* 0x000fc800078e00ff */
[----:B------:R-:W-:Y:S01]  /*16690*/  IMAD.IADD R0, R0, 0x1, R3 ;  /* 0x0000000100007824 */ /* 0x000fe200078e0203 */
        /* <DEDUP_REMOVED lines=21> */
.L_x_1972:
[----:B------:R-:W-:Y:S02]  /*167f0*/  MOV R2, 0x1 ;  /* 0x0000000100027802 */ /* 0x000fe40000000f00 */
[----:B------:R-:W-:Y:S02]  /*16800*/  MOV R3, 0x16820 ;  /* 0x0001682000037802 */ /* 0x000fe40000000f00 */
[----:B------:R-:W-:Y:S05]  /*16810*/  CALL.REL.NOINC `($__internal_40_$__cuda_sm70_shflsync_up_p) ;  /* 0x0000040000007944 */ /* 0x000fea0003c00000 */
[----:B------:R-:W-:Y:S01]  /*16820*/  MOV R2, R4 ;  /* 0x0000000400027202 */ /* 0x000fe20000000f00 */
[----:B------:R-:W-:Y:S05]  /*16830*/  BRA `(.L_x_2011) ;  /* 0xffffe2e000007947 */ /* 0x000fea000383ffff */
.L_x_1973:
        /* <DEDUP_REMOVED lines=27> */
.L_x_1975:
[----:B------:R-:W-:Y:S02]  /*169f0*/  SEL R0, RZ, 0x1, P0 ;  /* 0x00000001ff007807 */ /* 0x000fe40000000000 */
[----:B------:R-:W-:Y:S02]  /*16a00*/  MOV R2, 0x16a20 ;  /* 0x00016a2000027802 */ /* 0x000fe40000000f00 */
[----:B-1----:R-:W-:Y:S05]  /*16a10*/  CALL.REL.NOINC `($__internal_41_$__cuda_sm70_votesync_ballot) ;  /* 0x0000027000007944 */ /* 0x002fea0003c00000 */
[----:B------:R-:W-:Y:S01]  /*16a20*/  MOV R12, R0 ;  /* 0x00000000000c7202 */ /* 0x000fe20000000f00 */
[----:B------:R-:W-:Y:S05]  /*16a30*/  BRA `(.L_x_2013) ;  /* 0xffffe27000007947 */ /* 0x000fea000383ffff */
.L_x_1976:
[----:B------:R-:W-:Y:S01]  /*16a40*/  IMAD.MOV.U32 R9, RZ, RZ, R6 ;  /* 0x000000ffff097224 */ /* 0x000fe200078e0006 */
[----:B------:R-:W-:Y:S01]  /*16a50*/  MOV R5, R0 ;  /* 0x0000000000057202 */ /* 0x000fe20000000f00 */
[----:B------:R-:W-:Y:S01]  /*16a60*/  IMAD.MOV.U32 R3, RZ, RZ, 0x1f ;  /* 0x0000001fff037424 */ /* 0x000fe200078e00ff */
[----:B--2---:R-:W-:Y:S02]  /*16a70*/  MOV R2, 0x16a90 ;  /* 0x00016a9000027802 */ /* 0x004fe40000000f00 */
[----:B-1----:R-:W-:Y:S05]  /*16a80*/  CALL.REL.NOINC `($__internal_39_$__cuda_sm70_shflsync_idx_p) ;  /* 0x0000014000007944 */ /* 0x002fea0003c00000 */
[----:B------:R-:W-:Y:S01]  /*16a90*/  IMAD.MOV.U32 R11, RZ, RZ, R5 ;  /* 0x000000ffff0b7224 */ /* 0x000fe200078e0005 */
[----:B------:R-:W-:Y:S01]  /*16aa0*/  MOV R5, R0 ;  /* 0x0000000000057202 */ /* 0x000fe20000000f00 */
[----:B------:R-:W-:Y:S01]  /*16ab0*/  IMAD.MOV.U32 R9, RZ, RZ, R7 ;  /* 0x000000ffff097224 */ /* 0x000fe200078e0007 */
[----:B------:R-:W-:-:S02]  /*16ac0*/  MOV R3, 0x1f ;  /* 0x0000001f00037802 */ /* 0x000fc40000000f00 */
[----:B------:R-:W-:Y:S02]  /*16ad0*/  MOV R2, 0x16af0 ;  /* 0x00016af000027802 */ /* 0x000fe40000000f00 */
[----:B------:R-:W-:Y:S05]  /*16ae0*/  CALL.REL.NOINC `($__internal_39_$__cuda_sm70_shflsync_idx_p) ;  /* 0x000000e000007944 */ /* 0x000fea0003c00000 */
[----:B------:R-:W-:Y:S01]  /*16af0*/  MOV R7, R5 ;  /* 0x0000000500077202 */ /* 0x000fe20000000f00 */
[----:B------:R-:W-:Y:S05]  /*16b00*/  BRA `(.L_x_2014) ;  /* 0xffffe21000007947 */ /* 0x000fea000383ffff */
.L_x_1979:
[----:B------:R-:W-:Y:S01]  /*16b10*/  IMAD.MOV.U32 R9, RZ, RZ, R4 ;  /* 0x000000ffff097224 */ /* 0x000fe200078e0004 */
[----:B------:R-:W-:Y:S01]  /*16b20*/  MOV R5, R0 ;  /* 0x0000000000057202 */ /* 0x000fe20000000f00 */
[----:B------:R-:W-:Y:S01]  /*16b30*/  IMAD.MOV.U32 R3, RZ, RZ, 0x1f ;  /* 0x0000001fff037424 */ /* 0x000fe200078e00ff */
[----:B--2---:R-:W-:Y:S02]  /*16b40*/  MOV R2, 0x16b60 ;  /* 0x00016b6000027802 */ /* 0x004fe40000000f00 */
[----:B-1--4-:R-:W-:Y:S05]  /*16b50*/  CALL.REL.NOINC `($__internal_39_$__cuda_sm70_shflsync_idx_p) ;  /* 0x0000007000007944 */ /* 0x012fea0003c00000 */
[----:B------:R-:W-:Y:S01]  /*16b60*/  MOV R13, R5 ;  /* 0x00000005000d7202 */ /* 0x000fe20000000f00 */
[----:B------:R-:W-:Y:S05]  /*16b70*/  BRA `(.L_x_1978) ;  /* 0xffffe20000007947 */ /* 0x000fea000383ffff */
        .weak           $__internal_38_$__cuda_sm70_shflsync_bfly_p
        .type           $__internal_38_$__cuda_sm70_shflsync_bfly_p,@function
        .size           $__internal_38_$__cuda_sm70_shflsync_bfly_p,($__internal_39_$__cuda_sm70_shflsync_idx_p - $__internal_38_$__cuda_sm70_shflsync_bfly_p)
$__internal_38_$__cuda_sm70_shflsync_bfly_p:
[----:B------:R-:W-:Y:S04]  /*16b80*/  WARPSYNC R7 ;  /* 0x0000000700007348 */ /* 0x000fe80003800000 */
[----:B------:R1:W2:Y:S02]  /*16b90*/  SHFL.BFLY PT, R6, R2, R6, R8 ;  /* 0x0c00000602067389 */ /* 0x0002a400000e0008 */
[----:B-1----:R-:W-:-:S02]  /*16ba0*/  MOV R2, R3 ;  /* 0x0000000300027202 */ /* 0x002fc40000000f00 */
[----:B------:R-:W-:-:S04]  /*16bb0*/  MOV R3, 0x0 ;  /* 0x0000000000037802 */ /* 0x000fc80000000f00 */
[----:B--2---:R-:W-:Y:S05]  /*16bc0*/  RET.REL.NODEC R2 `(_ZN7cutlass13device_kernelIN5flash19enable_sm80_to_sm89INS1_16FlashAttnFwdSm80INS1_25CollectiveMainloopFwdSm80ILi8ELi1ELb1EN4cute5tupleIJNS5_1CILi128EEENS7_ILi96EEES8_EEELi128ENS_6half_tEfNS_4arch4Sm80ELb0ELb1ELb0ELb1ELb0ELb0ELb1ELb1EEENS1_21CollectiveEpilogueFwdINS6_IJS8_S8_S9_EEENS6_IJNS7_ILi1EEESH_SH_EEESB_SD_Li256ELb1ELb1ELb1ELb0EEENS1_36VarlenDynamicPersistentTileSchedulerILi128ELi96ELi256ELi256ELb1ELb1ELb0ELb1ELb0ELb1EEEEEEEEEvNT_6ParamsE) ;  /* 0xfffe943002007950 */ /* 0x004fea0003c3ffff */
        .weak           $__internal_39_$__cuda_sm70_shflsync_idx_p
        .type           $__internal_39_$__cuda_sm70_shflsync_idx_p,@function
        .size           $__internal_39_$__cuda_sm70_shflsync_idx_p,($__internal_40_$__cuda_sm70_shflsync_up_p - $__internal_39_$__cuda_sm70_shflsync_idx_p)
$__internal_39_$__cuda_sm70_shflsync_idx_p:
[----:B------:R-:W-:-:S04]  /*16bd0*/  MOV R63, 0xffffffff ;  /* 0xffffffff003f7802 */ /* 0x000fc80000000f00 */
[----:B------:R-:W-:Y:S04]  /*16be0*/  WARPSYNC R63 ;  /* 0x0000003f00007348 */ /* 0x000fe80003800000 */
[----:B------:R1:W2:Y:S02]  /*16bf0*/  SHFL.IDX PT, R5, R9, R5, R3 ;  /* 0x0000000509057389 */ /* 0x0002a400000e0003 */
[----:B-1----:R-:W-:-:S04]  /*16c00*/  MOV R3, 0x0 ;  /* 0x0000000000037802 */ /* 0x002fc80000000f00 */
[----:B--2---:R-:W-:Y:S05]  /*16c10*/  RET.REL.NODEC R2 `(_ZN7cutlass13device_kernelIN5flash19enable_sm80_to_sm89INS1_16FlashAttnFwdSm80INS1_25CollectiveMainloopFwdSm80ILi8ELi1ELb1EN4cute5tupleIJNS5_1CILi128EEENS7_ILi96EEES8_EEELi128ENS_6half_tEfNS_4arch4Sm80ELb0ELb1ELb0ELb1ELb0ELb0ELb1ELb1EEENS1_21CollectiveEpilogueFwdINS6_IJS8_S8_S9_EEENS6_IJNS7_ILi1EEESH_SH_EEESB_SD_Li256ELb1ELb1ELb1ELb0EEENS1_36VarlenDynamicPersistentTileSchedulerILi128ELi96ELi256ELi256ELb1ELb1ELb0ELb1ELb0ELb1EEEEEEEEEvNT_6ParamsE) ;  /* 0xfffe93e002007950 */ /* 0x004fea0003c3ffff */
        .weak           $__internal_40_$__cuda_sm70_shflsync_up_p
        .type           $__internal_40_$__cuda_sm70_shflsync_up_p,@function
        .size           $__internal_40_$__cuda_sm70_shflsync_up_p,($__internal_41_$__cuda_sm70_votesync_ballot - $__internal_40_$__cuda_sm70_shflsync_up_p)
$__internal_40_$__cuda_sm70_shflsync_up_p:
[----:B------:R-:W-:Y:S02]  /*16c20*/  IMAD.MOV.U32 R4, RZ, RZ, RZ ;  /* 0x000000ffff047224 */ /* 0x000fe400078e00ff */
[----:B------:R-:W-:-:S04]  /*16c30*/  IMAD.MOV.U32 R9, RZ, RZ, -0x1 ;  /* 0xffffffffff097424 */ /* 0x000fc800078e00ff */
[----:B------:R-:W-:Y:S04]  /*16c40*/  WARPSYNC R9 ;  /* 0x0000000900007348 */ /* 0x000fe80003800000 */
[----:B------:R1:W2:Y:S02]  /*16c50*/  SHFL.UP PT, R4, R0, R2, R4 ;  /* 0x0400000200047389 */ /* 0x0002a400000e0004 */
[----:B-1----:R-:W-:Y:S02]  /*16c60*/  MOV R2, R3 ;  /* 0x0000000300027202 */ /* 0x002fe40000000f00 */
[----:B------:R-:W-:-:S04]  /*16c70*/  MOV R3, 0x0 ;  /* 0x0000000000037802 */ /* 0x000fc80000000f00 */
[----:B--2---:R-:W-:Y:S05]  /*16c80*/  RET.REL.NODEC R2 `(_ZN7cutlass13device_kernelIN5flash19enable_sm80_to_sm89INS1_16FlashAttnFwdSm80INS1_25CollectiveMainloopFwdSm80ILi8ELi1ELb1EN4cute5tupleIJNS5_1CILi128EEENS7_ILi96EEES8_EEELi128ENS_6half_tEfNS_4arch4Sm80ELb0ELb1ELb0ELb1ELb0ELb0ELb1ELb1EEENS1_21CollectiveEpilogueFwdINS6_IJS8_S8_S9_EEENS6_IJNS7_ILi1EEESH_SH_EEESB_SD_Li256ELb1ELb1ELb1ELb0EEENS1_36VarlenDynamicPersistentTileSchedulerILi128ELi96ELi256ELi256ELb1ELb1ELb0ELb1ELb0ELb1EEEEEEEEEvNT_6ParamsE) ;  /* 0xfffe937002007950 */ /* 0x004fea0003c3ffff */
        .weak           $__internal_41_$__cuda_sm70_votesync_ballot
        .type           $__internal_41_$__cuda_sm70_votesync_ballot,@function
        .size           $__internal_41_$__cuda_sm70_votesync_ballot,(.L_x_2729 - $__internal_41_$__cuda_sm70_votesync_ballot)
$__internal_41_$__cuda_sm70_votesync_ballot:
[----:B------:R-:W-:Y:S01]  /*16c90*/  ISETP.NE.U32.AND P0, PT, R0, 0x1, PT ;  /* 0x000000010000780c */ /* 0x000fe20003f05070 */
[----:B------:R-:W-:-:S04]  /*16ca0*/  IMAD.MOV.U32 R3, RZ, RZ, -0x1 ;  /* 0xffffffffff037424 */ /* 0x000fc800078e00ff */
[----:B------:R-:W-:Y:S08]  /*16cb0*/  WARPSYNC R3 ;  /* 0x0000000300007348 */ /* 0x000ff00003800000 */
[----:B------:R-:W-:-:S04]  /*16cc0*/  VOTE.ANY R0, PT, !P0 ;  /* 0x0000000000007806 */ /* 0x000fc800040e0100 */
[----:B------:R-:W-:Y:S01]  /*16cd0*/  LOP3.LUT R0, R0, R3, RZ, 0xc0, !PT ;  /* 0x0000000300007212 */ /* 0x000fe200078ec0ff */
[----:B------:R-:W-:-:S04]  /*16ce0*/  IMAD.MOV.U32 R3, RZ, RZ, 0x0 ;  /* 0x00000000ff037424 */ /* 0x000fc800078e00ff */
[----:B------:R-:W-:Y:S05]  /*16cf0*/  RET.REL.NODEC R2 `(_ZN7cutlass13device_kernelIN5flash19enable_sm80_to_sm89INS1_16FlashAttnFwdSm80INS1_25CollectiveMainloopFwdSm80ILi8ELi1ELb1EN4cute5tupleIJNS5_1CILi128EEENS7_ILi96EEES8_EEELi128ENS_6half_tEfNS_4arch4Sm80ELb0ELb1ELb0ELb1ELb0ELb0ELb1ELb1EEENS1_21CollectiveEpilogueFwdINS6_IJS8_S8_S9_EEENS6_IJNS7_ILi1EEESH_SH_EEESB_SD_Li256ELb1ELb1ELb1ELb0EEENS1_36VarlenDynamicPersistentTileSchedulerILi128ELi96ELi256ELi256ELb1ELb1ELb0ELb1ELb0ELb1EEEEEEEEEvNT_6ParamsE) ;  /* 0xfffe930002007950 */ /* 0x000fea0003c3ffff */
.L_x_2015:
        /* <DEDUP_REMOVED lines=16> */
.L_x_2729:


//--------------------- .text._ZN7cutlass13device_kernelIN5flash19enable_sm80_to_sm89INS1_16FlashAttnFwdSm80INS1_25CollectiveMainloopFwdSm80ILi8ELi1ELb1EN4cute5tupleIJNS5_1CILi128EEENS7_ILi96EEES8_EEELi128ENS_6half_tEfNS_4arch4Sm80ELb0ELb1ELb0ELb1ELb0ELb1ELb1ELb1EEENS1_21CollectiveEpilogueFwdINS6_IJS8_S8_S9_EEENS6_IJNS7_ILi1EEESH_SH_EEESB_SD_Li256ELb1ELb1ELb1ELb0EEENS1_36VarlenDynamicPersistentTileSchedulerILi128ELi96ELi256ELi256ELb1ELb1ELb0ELb1ELb0ELb1EEEEEEEEEvNT_6ParamsE --------------------------
	.section	.text._ZN7cutlass13device_kernelIN5flash19enable_sm80_to_sm89INS1_16FlashAttnFwdSm80INS1_25CollectiveMainloopFwdSm80ILi8ELi1ELb1EN4cute5tupleIJNS5_1CILi128EEENS7_ILi96EEES8_EEELi128ENS_6half_tEfNS_4arch4Sm80ELb0ELb1ELb0ELb1ELb0ELb1ELb1ELb1EEENS1_21CollectiveEpilogueFwdINS6_IJS8_S8_S9_EEENS6_IJNS7_ILi1EEESH_SH_EEESB_SD_Li256ELb1ELb1ELb1ELb0EEENS1_36VarlenDynamicPersistentTileSchedulerILi128ELi96ELi256ELi256ELb1ELb1ELb0ELb1ELb0ELb1EEEEEEEEEvNT_6ParamsE,"ax",@progbits
	.sectioninfo	@"SHI_REGISTERS=255"
	.align	128
.text._ZN7cutlass13device_kernelIN5flash19enable_sm80_to_sm89INS1_16FlashAttnFwdSm80INS1_25CollectiveMainloopFwdSm80ILi8ELi1ELb1EN4cute5tupleIJNS5_1CILi128EEENS7_ILi96EEES8_EEELi128ENS_6half_tEfNS_4arch4Sm80ELb0ELb1ELb0ELb1ELb0ELb1ELb1ELb1EEENS1_21CollectiveEpilogueFwdINS6_IJS8_S8_S9_EEENS6_IJNS7_ILi1EEESH_SH_EEESB_SD_Li256ELb1ELb1ELb1ELb0EEENS1_36VarlenDynamicPersistentTileSchedulerILi128ELi96ELi256ELi256ELb1ELb1ELb0ELb1ELb0ELb1EEEEEEEEEvNT_6ParamsE:
        .type           _ZN7cutlass13device_kernelIN5flash19enable_sm80_to_sm89INS1_16FlashAttnFwdSm80INS1_25CollectiveMainloopFwdSm80ILi8ELi1ELb1EN4cute5tupleIJNS5_1CILi128EEENS7_ILi96EEES8_EEELi128ENS_6half_tEfNS_4arch4Sm80ELb0ELb1ELb0ELb1ELb0ELb1ELb1ELb1EEENS1_21CollectiveEpilogueFwdINS6_IJS8_S8_S9_EEENS6_IJNS7_ILi1EEESH_SH_EEESB_SD_Li256ELb1ELb1ELb1ELb0EEENS1_36VarlenDynamicPersistentTileSchedulerILi128ELi96ELi256ELi256ELb1ELb1ELb0ELb1ELb0ELb1EEEEEEEEEvNT_6ParamsE,@function
        .size           _ZN7cutlass13device_kernelIN5flash19enable_sm80_to_sm89INS1_16FlashAttnFwdSm80INS1_25CollectiveMainloopFwdSm80ILi8ELi1ELb1EN4cute5tupleIJNS5_1CILi128EEENS7_ILi96EEES8_EEELi128ENS_6half_tEfNS_4arch4Sm80ELb0ELb1ELb0ELb1ELb0ELb1ELb1ELb1EEENS1_21CollectiveEpilogueFwdINS6_IJS8_S8_S9_EEENS6_IJNS7_ILi1EEESH_SH_EEESB_SD_Li256ELb1ELb1ELb1ELb0EEENS1_36VarlenDynamicPersistentTileSchedulerILi128ELi96ELi256ELi256ELb1ELb1ELb0ELb1ELb0ELb1EEEEEEEEEvNT_6ParamsE,(.L_x_2734 - _ZN7cutlass13device_kernelIN5flash19enable_sm80_to_sm89INS1_16FlashAttnFwdSm80INS1_25CollectiveMainloopFwdSm80ILi8ELi1ELb1EN4cute5tupleIJNS5_1CILi128EEENS7_ILi96EEES8_EEELi128ENS_6half_tEfNS_4arch4Sm80ELb0ELb1ELb0ELb1ELb0ELb1ELb1ELb1EEENS1_21CollectiveEpilogueFwdINS6_IJS8_S8_S9_EEENS6_IJNS7_ILi1EEESH_SH_EEESB_SD_Li256ELb1ELb1ELb1ELb0EEENS1_36VarlenDynamicPersistentTileSchedulerILi128ELi96ELi256ELi256ELb1ELb1ELb0ELb1ELb0ELb1EEEEEEEEEvNT_6ParamsE)
        .other          _ZN7cutlass13device_kernelIN5flash19enable_sm80_to_sm89INS1_16FlashAttnFwdSm80INS1_25CollectiveMainloopFwdSm80ILi8ELi1ELb1EN4cute5tupleIJNS5_1CILi128EEENS7_ILi96EEES8_EEELi128ENS_6half_tEfNS_4arch4Sm80ELb0ELb1ELb0ELb1ELb0ELb1ELb1ELb1EEENS1_21CollectiveEpilogueFwdINS6_IJS8_S8_S9_EEENS6_IJNS7_ILi1EEESH_SH_EEESB_SD_Li256ELb1ELb1ELb1ELb0EEENS1_36VarlenDynamicPersistentTileSchedulerILi128ELi96ELi256ELi256ELb1ELb1ELb0ELb1ELb0ELb1EEEEEEEEEvNT_6ParamsE,@"STO_CUDA_ENTRY STV_DEFAULT"
_ZN7cutlass13device_kernelIN5flash19enable_sm80_to_sm89INS1_16FlashAttnFwdSm80INS1_25CollectiveMainloopFwdSm80ILi8ELi1ELb1EN4cute5tupleIJNS5_1CILi128EEENS7_ILi96EEES8_EEELi128ENS_6half_tEfNS_4arch4Sm80ELb0ELb1ELb0ELb1ELb0ELb1ELb1ELb1EEENS1_21CollectiveEpilogueFwdINS6_IJS8_S8_S9_EEENS6_IJNS7_ILi1EEESH_SH_EEESB_SD_Li256ELb1ELb1ELb1ELb0EEENS1_36VarlenDynamicPersistentTileSchedulerILi128ELi96ELi256ELi256ELb1ELb1ELb0ELb1ELb0ELb1EEEEEEEEEvNT_6ParamsE:
[----:B------:R-:W-:Y:S02]  /*0000*/  MOV R1, c[0x0][0x28] ;  /* 0x00000a0000017a02 */ /* 0x000fe40000000f00 */
[----:B------:R-:W1:Y:S01]  /*0010*/  S2R R0, SR_TID.X ;  /* 0x0000000000007919 */ /* 0x000e620000002100 */
[----:B------:R-:W-:Y:S01]  /*0020*/  ULDC.64 UR8, c[0x0][0x118] ;  /* 0x0000460000087ab9 */ /* 0x000fe20000000a00 */
[----:B------:R-:W-:Y:S01]  /*0030*/  IMAD.MOV.U32 R215, RZ, RZ, RZ ;  /* 0x000000ffffd77224 */ /* 0x000fe200078e00ff */
[----:B------:R-:W-:Y:S01]  /*0040*/  MOV R213, 0xffffffff ;  /* 0xffffffff00d57802 */ /* 0x000fe20000000f00 */
[----:B------:R-:W-:Y:S02]  /*0050*/  IMAD.MOV.U32 R214, RZ, RZ, -0x1 ;  /* 0xffffffffffd67424 */ /* 0x000fe400078e00ff */
[----:B------:R-:W-:Y:S01]  /*0060*/  IMAD.MOV.U32 R212, RZ, RZ, -0x1 ;  /* 0xffffffffffd47424 */ /* 0x000fe200078e00ff */
[----:B-1----:R-:W-:-:S06]  /*0070*/  SHF.R.U32.HI R220, RZ, 0x5, R0 ;  /* 0x00000005ffdc7819 */ /* 0x002fcc0000011600 */
[----:B------:R-:W1:Y:S02]  /*0080*/  SHFL.IDX PT, R220, R220, RZ, 0x1f ;  /* 0x00001fffdcdc7589 */ /* 0x000e6400000e0000 */
[----:B-1----:R-:W-:-:S13]  /*0090*/  ISETP.NE.AND P0, PT, R220, RZ, PT ;  /* 0x000000ffdc00720c */ /* 0x002fda0003f05270 */
[----:B------:R-:W-:Y:S06]  /*00a0*/  @P0 BAR.SYNC.DEFER_BLOCKING 0x5, 0x100 ;  /* 0x0144000000000b1d */ /* 0x000fec0000010000 */
[----:B------:R-:W1:Y:S04]  /*00b0*/  @P0 LDS.128 R208, [0xe100] ;  /* 0x00e10000ffd00984 */ /* 0x000e680000000c00 */
[----:B------:R-:W-:Y:S06]  /*00c0*/  @P0 BAR.ARV 0x4, 0x100 ;  /* 0x0104000000000b1d */ /* 0x000fec0000002000 */
[----:B------:R-:W-:Y:S05]  /*00d0*/  @P0 BRA `(.L_x_2016) ;  /* 0x00000e5000000947 */ /* 0x000fea0003800000 */
[----:B------:R-:W-:Y:S01]  /*00e0*/  LOP3.LUT R2, R0, 0x1f, RZ, 0xc0, !PT ;  /* 0x0000001f00027812 */ /* 0x000fe200078ec0ff */
        /* <DEDUP_REMOVED lines=11> */
[----:B------:R-:W3:Y:S01]  /*01a0*/  S2UR UR4, SR_CTAID.X ;  /* 0x00000000000479c3 */ /* 0x000ee20000002500 */
[C---:B------:R-:W-:Y:S02]  /*01b0*/  ISETP.GE.U32.AND P4, PT, R2.reuse, 0x2, PT ;  /* 0x000000020200780c */ /* 0x040fe40003f86070 */
[----:B------:R-:W-:-:S02]  /*01c0*/  ISETP.GE.U32.AND P3, PT, R2, 0x4, PT ;  /* 0x000000040200780c */ /* 0x000fc40003f66070 */
[C---:B------:R-:W-:Y:S02]  /*01d0*/  ISETP.GE.U32.AND P2, PT, R2.reuse, 0x8, PT ;  /* 0x000000080200780c */ /* 0x040fe40003f46070 */
[----:B------:R-:W-:Y:S02]  /*01e0*/  ISETP.GE.U32.AND P1, PT, R2, 0x10, PT ;  /* 0x000000100200780c */ /* 0x000fe40003f26070 */
[----:B-1----:R-:W-:Y:S01]  /*01f0*/  MOV R211, RZ ;  /* 0x000000ff00d37202 */ /* 0x002fe20000000f00 */
[----:B--2---:R-:W-:-:S05]  /*0200*/  IMAD R3, R7, R5, RZ ;  /* 0x0000000507037224 */ /* 0x004fca00078e02ff */
[----:B------:R-:W1:Y:S02]  /*0210*/  SHFL.UP PT, R4, R3, 0x1, RZ ;  /* 0x0420000003047989 */ /* 0x000e6400000e00ff */
[----:B-1----:R-:W-:-:S05]  /*0220*/  SEL R4, R4, RZ, P5 ;  /* 0x000000ff04047207 */ /* 0x002fca0002800000 */
[----:B------:R-:W-:-:S05]  /*0230*/  IMAD.IADD R4, R3, 0x1, R4 ;  /* 0x0000000103047824 */ /* 0x000fca00078e0204 */
[----:B------:R-:W1:Y:S02]  /*0240*/  SHFL.UP PT, R3, R4, 0x2, RZ ;  /* 0x0440000004037989 */ /* 0x000e6400000e00ff */
[----:B-1----:R-:W-:-:S04]  /*0250*/  SEL R3, R3, RZ, P4 ;  /* 0x000000ff03037207 */ /* 0x002fc80002000000 */
[----:B------:R-:W-:-:S05]  /*0260*/  IADD3 R3, R4, R3, RZ ;  /* 0x0000000304037210 */ /* 0x000fca0007ffe0ff */
        /* <DEDUP_REMOVED lines=9> */
[----:B------:R-:W1:Y:S02]  /*0300*/  SHFL.IDX PT, R10, R4, 0x1f, 0x1f ;  /* 0x03e01f00040a7f89 */ /* 0x000e6400000e0000 */
[----:B-1----:R-:W-:-:S04]  /*0310*/  IMAD R10, R10, c[0x0][0x538], RZ ;  /* 0x00014e000a0a7a24 */ /* 0x002fc800078e02ff */
[----:B------:R-:W-:Y:S01]  /*0320*/  IMAD.MOV.U32 R69, RZ, RZ, R10 ;  /* 0x000000ffff457224 */ /* 0x000fe200078e000a */
[----:B---3--:R-:W-:-:S13]  /*0330*/  ISETP.GT.AND P0, PT, R10, UR4, PT ;  /* 0x000000040a007c0c */ /* 0x008fda000bf04270 */
[----:B------:R-:W-:Y:S05]  /*0340*/  @P0 BRA `(.L_x_2017) ;  /* 0x0000026000000947 */ /* 0x000fea0003800000 */
[----:B------:R-:W-:Y:S02]  /*0350*/  MOV R10, R69 ;  /* 0x00000045000a7202 */ /* 0x000fe40000000f00 */
[----:B------:R-:W-:-:S04]  /*0360*/  MOV R211, RZ ;  /* 0x000000ff00d37202 */ /* 0x000fc80000000f00 */
.L_x_2021:
[----:B------:R-:W-:-:S04]  /*0370*/  IADD3 R211, R211, 0x1f, RZ ;  /* 0x0000001fd3d37810 */ /* 0x000fc80007ffe0ff */
[----:B------:R-:W-:-:S13]  /*0380*/  ISETP.GE.AND P0, PT, R211, c[0x0][0x53c], PT ;  /* 0x00014f00d3007a0c */ /* 0x000fda0003f06270 */
[----:B------:R-:W-:Y:S05]  /*0390*/  @P0 BRA `(.L_x_2018) ;  /* 0x00000b1000000947 */ /* 0x000fea0003800000 */
[----:B------:R-:W-:Y:S02]  /*03a0*/  IADD3 R6, R2, R211, RZ ;  /* 0x000000d302067210 */ /* 0x000fe40007ffe0ff */
[----:B------:R-:W-:Y:S02]  /*03b0*/  MOV R7, RZ ;  /* 0x000000ff00077202 */ /* 0x000fe40000000f00 */
[----:B------:R-:W-:Y:S02]  /*03c0*/  ISETP.GE.OR P0, PT, R6, c[0x0][0x53c], !P6 ;  /* 0x00014f0006007a0c */ /* 0x000fe40007706670 */
[----:B------:R-:W-:-:S11]  /*03d0*/  MOV R5, RZ ;  /* 0x000000ff00057202 */ /* 0x000fd60000000f00 */
        /* <DEDUP_REMOVED lines=9> */
.L_x_2230:
        /* <DEDUP_REMOVED lines=16> */
.L_x_2231:
[----:B--2---:R-:W-:-:S05]  /*0570*/  IMAD R69, R69, c[0x0][0x538], RZ ;  /* 0x00014e0045457a24 */ /* 0x004fca00078e02ff */
[----:B------:R-:W-:-:S04]  /*0580*/  IADD3 R10, R69, R10, RZ ;  /* 0x0000000a450a7210 */ /* 0x000fc80007ffe0ff */
[----:B------:R-:W-:-:S13]  /*0590*/  ISETP.GT.AND P0, PT, R10, UR4, PT ;  /* 0x000000040a007c0c */ /* 0x000fda000bf04270 */
[----:B-1----:R-:W-:Y:S05]  /*05a0*/  @!P0 BRA `(.L_x_2021) ;  /* 0xfffffdc000008947 */ /* 0x002fea000383ffff */
.L_x_2017:
[----:B------:R-:W-:-:S05]  /*05b0*/  IADD3 R208, -R69, R10, RZ ;  /* 0x0000000a45d07210 */ /* 0x000fca0007ffe1ff */
[----:B------:R-:W-:-:S05]  /*05c0*/  IMAD R3, R4, c[0x0][0x538], R208 ;  /* 0x00014e0004037a24 */ /* 0x000fca00078e02d0 */
[----:B------:R-:W-:Y:S01]  /*05d0*/  ISETP.GT.AND P0, PT, R3, UR4, PT ;  /* 0x0000000403007c0c */ /* 0x000fe2000bf04270 */
[----:B------:R-:W-:-:S12]  /*05e0*/  BRA.DIV ~URZ, `(.L_x_2022) ;  /* 0x0001f2927f007947 */ /* 0x000fd8000b800000 */
[----:B------:R-:W-:-:S04]  /*05f0*/  VOTE.ANY R6, PT, !P0 ;  /* 0x0000000000067806 */ /* 0x000fc800040e0100 */
.L_x_2232:
[----:B------:R-:W1:Y:S02]  /*0600*/  POPC R3, R6 ;  /* 0x0000000600037309 */ /* 0x000e640000000000 */
[----:B-1----:R-:W-:Y:S01]  /*0610*/  IADD3 R211, R3, R211, RZ ;  /* 0x000000d303d37210 */ /* 0x002fe20007ffe0ff */
[----:B------:R-:W-:Y:S05]  /*0620*/  BRA.DIV ~URZ, `(.L_x_2023) ;  /* 0x0001f2927f007947 */ /* 0x000fea000b800000 */
[----:B------:R1:W2:Y:S01]  /*0630*/  SHFL.IDX PT, R7, R7, R3, 0x1f ;  /* 0x00001f0307077589 */ /* 0x0002a200000e0000 */
[----:B------:R-:W-:-:S03]  /*0640*/  MOV R8, RZ ;  /* 0x000000ff00087202 */ /* 0x000fc60000000f00 */
[----:B------:R1:W3:Y:S04]  /*0650*/  SHFL.IDX PT, R5, R5, R3, 0x1f ;  /* 0x00001f0305057589 */ /* 0x0002e800000e0000 */
.L_x_2233:
[----:B------:R-:W-:Y:S01]  /*0660*/  ISETP.NE.AND P0, PT, R6, RZ, PT ;  /* 0x000000ff0600720c */ /* 0x000fe20003f05270 */
[----:B------:R-:W-:-:S12]  /*0670*/  BSSY B0, `(.L_x_2024) ;  /* 0x0000005000007945 */ /* 0x000fd80003800000 */
[----:B------:R-:W-:Y:S05]  /*0680*/  @!P0 BRA `(.L_x_2025) ;  /* 0x0000003000008947 */ /* 0x000fea0003800000 */
[----:B-1----:R-:W-:Y:S01]  /*0690*/  IADD3 R3, R3, -0x1, RZ ;  /* 0xffffffff03037810 */ /* 0x002fe20007ffe0ff */
[----:B------:R-:W-:Y:S05]  /*06a0*/  BRA.DIV ~URZ, `(.L_x_2026) ;  /* 0x0001f2f27f007947 */ /* 0x000fea000b800000 */
[----:B------:R1:W4:Y:S02]  /*06b0*/  SHFL.IDX PT, R8, R4, R3, 0x1f ;  /* 0x00001f0304087589 */ /* 0x00032400000e0000 */
.L_x_2025:
[----:B------:R-:W-:Y:S05]  /*06c0*/  BSYNC B0 ;  /* 0x0000000000007941 */ /* 0x000fea0003800000 */
.L_x_2024:
[----:B---3--:R-:W-:Y:S01]  /*06d0*/  ISETP.NE.AND P0, PT, R5, 0x1, PT ;  /* 0x000000010500780c */ /* 0x008fe20003f05270 */
[----:B----4-:R-:W-:Y:S01]  /*06e0*/  IMAD R208, R8, c[0x0][0x538], R208 ;  /* 0x00014e0008d07a24 */ /* 0x010fe200078e02d0 */
[----:B------:R-:W-:Y:S04]  /*06f0*/  BSSY B0, `(.L_x_2027) ;  /* 0x0000078000007945 */ /* 0x000fe80003800000 */
[----:B------:R-:W-:-:S07]  /*0700*/  IADD3 R8, -R208, UR4, RZ ;  /* 0x00000004d0087c10 */ /* 0x000fce000fffe1ff */
[----:B------:R-:W-:Y:S05]  /*0710*/  @!P0 BRA `(.L_x_2028) ;  /* 0x0000037000008947 */ /* 0x000fea0003800000 */
[----:B--2---:R-:W-:Y:S02]  /*0720*/  IABS R9, R7 ;  /* 0x0000000700097213 */ /* 0x004fe40000000000 */
[----:B------:R-:W-:Y:S02]  /*0730*/  IABS R10, R5 ;  /* 0x00000005000a7213 */ /* 0x000fe40000000000 */
[----:B------:R-:W2:Y:S01]  /*0740*/  I2F.RP R12, R9 ;  /* 0x00000009000c7306 */ /* 0x000ea20000209400 */
[----:B-1----:R-:W-:Y:S02]  /*0750*/  IABS R4, R8 ;  /* 0x0000000800047213 */ /* 0x002fe40000000000 */
[----:B------:R-:W-:-:S05]  /*0760*/  IABS R3, R7 ;  /* 0x0000000700037213 */ /* 0x000fca0000000000 */
[----:B------:R-:W1:Y:S01]  /*0770*/  I2F.RP R11, R10 ;  /* 0x0000000a000b7306 */ /* 0x000e620000209400 */
[----:B------:R-:W-:-:S07]  /*0780*/  IMAD.MOV R3, RZ, RZ, -R3 ;  /* 0x000000ffff037224 */ /* 0x000fce00078e0a03 */
[----:B--2---:R-:W2:Y:S08]  /*0790*/  MUFU.RCP R12, R12 ;  /* 0x0000000c000c7308 */ /* 0x004eb00000001000 */
[----:B-1----:R-:W-:Y:S01]  /*07a0*/  MUFU.RCP R11, R11 ;  /* 0x0000000b000b7308 */ /* 0x002fe20000001000 */
[----:B--2---:R-:W-:-:S07]  /*07b0*/  IADD3 R12, R12, 0xffffffe, RZ ;  /* 0x0ffffffe0c0c7810 */ /* 0x004fce0007ffe0ff */
[----:B------:R-:W1:Y:S02]  /*07c0*/  F2I.FTZ.U32.TRUNC.NTZ R13, R12 ;  /* 0x0000000c000d7305 */ /* 0x000e64000021f000 */
[----:B-1----:R-:W-:Y:S02]  /*07d0*/  IMAD.MOV R6, RZ, RZ, -R13 ;  /* 0x000000ffff067224 */ /* 0x002fe400078e0a0d */
[----:B------:R-:W-:Y:S02]  /*07e0*/  IMAD.MOV.U32 R12, RZ, RZ, RZ ;  /* 0x000000ffff0c7224 */ /* 0x000fe400078e00ff */
[----:B------:R-:W-:-:S04]  /*07f0*/  IMAD R6, R6, R9, RZ ;  /* 0x0000000906067224 */ /* 0x000fc800078e02ff */
[----:B------:R-:W-:Y:S01]  /*0800*/  IMAD.HI.U32 R6, R13, R6, R12 ;  /* 0x000000060d067227 */ /* 0x000fe200078e000c */
[----:B------:R-:W-:-:S04]  /*0810*/  IADD3 R12, R11, 0xffffffe, RZ ;  /* 0x0ffffffe0b0c7810 */ /* 0x000fc80007ffe0ff */
[----:B------:R1:W2:Y:S01]  /*0820*/  F2I.FTZ.U32.TRUNC.NTZ R13, R12 ;  /* 0x0000000c000d7305 */ /* 0x0002a2000021f000 */
[----:B------:R-:W-:-:S04]  /*0830*/  IMAD.HI.U32 R6, R6, R4, RZ ;  /* 0x0000000406067227 */ /* 0x000fc800078e00ff */
[----:B------:R-:W-:-:S05]  /*0840*/  IMAD R3, R6, R3, R4 ;  /* 0x0000000306037224 */ /* 0x000fca00078e0204 */
[----:B------:R-:W-:Y:S01]  /*0850*/  ISETP.GT.U32.AND P0, PT, R9, R3, PT ;  /* 0x000000030900720c */ /* 0x000fe20003f04070 */
[----:B-1----:R-:W-:-:S12]  /*0860*/  IMAD.MOV.U32 R12, RZ, RZ, RZ ;  /* 0x000000ffff0c7224 */ /* 0x002fd800078e00ff */
[----:B------:R-:W-:Y:S01]  /*0870*/  @!P0 IMAD.IADD R3, R3, 0x1, -R9 ;  /* 0x0000000103038824 */ /* 0x000fe200078e0a09 */
[----:B------:R-:W-:Y:S02]  /*0880*/  @!P0 IADD3 R6, R6, 0x1, RZ ;  /* 0x0000000106068810 */ /* 0x000fe40007ffe0ff */
[----:B------:R-:W-:Y:S02]  /*0890*/  ISETP.NE.AND P0, PT, R7, RZ, PT ;  /* 0x000000ff0700720c */ /* 0x000fe40003f05270 */
[----:B------:R-:W-:Y:S01]  /*08a0*/  ISETP.GE.U32.AND P2, PT, R3, R9, PT ;  /* 0x000000090300720c */ /* 0x000fe20003f46070 */
[----:B--2---:R-:W-:Y:S01]  /*08b0*/  IMAD.MOV R9, RZ, RZ, -R13 ;  /* 0x000000ffff097224 */ /* 0x004fe200078e0a0d */
[----:B------:R-:W-:-:S03]  /*08c0*/  LOP3.LUT R3, R8, R7, RZ, 0x3c, !PT ;  /* 0x0000000708037212 */ /* 0x000fc600078e3cff */
[----:B------:R-:W-:Y:S01]  /*08d0*/  IMAD R9, R9, R10, RZ ;  /* 0x0000000a09097224 */ /* 0x000fe200078e02ff */
[----:B------:R-:W-:Y:S02]  /*08e0*/  ISETP.GE.AND P1, PT, R3, RZ, PT ;  /* 0x000000ff0300720c */ /* 0x000fe40003f26270 */
[----:B------:R-:W-:Y:S01]  /*08f0*/  IABS R3, R5 ;  /* 0x0000000500037213 */ /* 0x000fe20000000000 */
[----:B------:R-:W-:-:S04]  /*0900*/  IMAD.HI.U32 R9, R13, R9, R12 ;  /* 0x000000090d097227 */ /* 0x000fc800078e000c */
[----:B------:R-:W-:Y:S01]  /*0910*/  @P2 IADD3 R6, R6, 0x1, RZ ;  /* 0x0000000106062810 */ /* 0x000fe20007ffe0ff */
[----:B------:R-:W-:-:S05]  /*0920*/  IMAD.MOV R3, RZ, RZ, -R3 ;  /* 0x000000ffff037224 */ /* 0x000fca00078e0a03 */
[----:B------:R-:W-:Y:S01]  /*0930*/  @!P1 IMAD.MOV R6, RZ, RZ, -R6 ;  /* 0x000000ffff069224 */ /* 0x000fe200078e0a06 */
[----:B------:R-:W-:-:S04]  /*0940*/  @!P0 LOP3.LUT R6, RZ, R7, RZ, 0x33, !PT ;  /* 0x00000007ff068212 */ /* 0x000fc800078e33ff */
[----:B------:R-:W-:-:S05]  /*0950*/  IABS R4, R6 ;  /* 0x0000000600047213 */ /* 0x000fca0000000000 */
[----:B------:R-:W-:-:S04]  /*0960*/  IMAD.HI.U32 R9, R9, R4, RZ ;  /* 0x0000000409097227 */ /* 0x000fc800078e00ff */
[----:B------:R-:W-:Y:S02]  /*0970*/  IMAD R3, R9, R3, R4 ;  /* 0x0000000309037224 */ /* 0x000fe400078e0204 */
[----:B------:R-:W-:-:S03]  /*0980*/  IMAD.MOV R4, RZ, RZ, -R6 ;  /* 0x000000ffff047224 */ /* 0x000fc600078e0a06 */
[----:B------:R-:W-:Y:S01]  /*0990*/  ISETP.GT.U32.AND P0, PT, R10, R3, PT ;  /* 0x000000030a00720c */ /* 0x000fe20003f04070 */
[----:B------:R-:W-:-:S12]  /*09a0*/  IMAD R4, R7, R4, R8 ;  /* 0x0000000407047224 */ /* 0x000fd800078e0208 */
        /* <DEDUP_REMOVED lines=11> */
[----:B------:R-:W-:-:S04]  /*0a60*/  IMAD R5, R5, 0x1000000, R9 ;  /* 0x0100000005057824 */ /* 0x000fc800078e0209 */
[----:B------:R-:W-:Y:S01]  /*0a70*/  IMAD R210, R3, 0x10000, R5 ;  /* 0x0001000003d27824 */ /* 0x000fe200078e0205 */
[----:B------:R-:W-:Y:S05]  /*0a80*/  BRA `(.L_x_2029) ;  /* 0x000003e000007947 */ /* 0x000fea0003800000 */
.L_x_2028:
[----:B-1----:R-:W-:-:S04]  /*0a90*/  IMAD.MOV.U32 R3, RZ, RZ, 0x4 ;  /* 0x00000004ff037424 */ /* 0x002fc800078e00ff */
[----:B------:R-:W-:-:S05]  /*0aa0*/  IMAD.WIDE R4, R211, R3, c[0x0][0x590] ;  /* 0x00016400d3047625 */ /* 0x000fca00078e0203 */
[----:B------:R1:W3:Y:S02]  /*0ab0*/  LDG.E R6, [R4.64] ;  /* 0x0000000804067981 */ /* 0x0002e4000c1e1900 */
[----:B-1----:R-:W-:Y:S01]  /*0ac0*/  IABS R4, R8 ;  /* 0x0000000800047213 */ /* 0x002fe20000000000 */
[----:B--23--:R-:W-:-:S05]  /*0ad0*/  IMAD R5, R6, R7, RZ ;  /* 0x0000000706057224 */ /* 0x00cfca00078e02ff */
[-C--:B------:R-:W-:Y:S02]  /*0ae0*/  IABS R10, R5.reuse ;  /* 0x00000005000a7213 */ /* 0x080fe40000000000 */
[----:B------:R-:W-:Y:S02]  /*0af0*/  IABS R3, R5 ;  /* 0x0000000500037213 */ /* 0x000fe40000000000 */
[----:B------:R-:W1:Y:S03]  /*0b00*/  I2F.RP R12, R10 ;  /* 0x0000000a000c7306 */ /* 0x000e660000209400 */
[----:B------:R-:W-:-:S05]  /*0b10*/  IMAD.MOV R3, RZ, RZ, -R3 ;  /* 0x000000ffff037224 */ /* 0x000fca00078e0a03 */
        /* <DEDUP_REMOVED lines=17> */
[----:B------:R-:W-:-:S04]  /*0c30*/  IMAD.MOV.U32 R10, RZ, RZ, R9 ;  /* 0x000000ffff0a7224 */ /* 0x000fc800078e0009 */
[----:B------:R-:W-:Y:S01]  /*0c40*/  @!P1 IMAD.MOV R10, RZ, RZ, -R10 ;  /* 0x000000ffff0a9224 */ /* 0x000fe200078e0a0a */
[----:B------:R-:W-:-:S05]  /*0c50*/  @!P0 LOP3.LUT R10, RZ, R5, RZ, 0x33, !PT ;  /* 0x00000005ff0a8212 */ /* 0x000fca00078e33ff */
[----:B------:R-:W-:Y:S01]  /*0c60*/  IMAD R3, R6, R10, RZ ;  /* 0x0000000a06037224 */ /* 0x000fe200078e02ff */
[----:B------:R-:W-:-:S04]  /*0c70*/  IADD3 R10, -R10, RZ, RZ ;  /* 0x000000ff0a0a7210 */ /* 0x000fc80007ffe1ff */
[----:B------:R-:W-:Y:S01]  /*0c80*/  IADD3 R4, -R3, c[0x0][0x538], RZ ;  /* 0x00014e0003047a10 */ /* 0x000fe20007ffe1ff */
[----:B------:R-:W-:Y:S02]  /*0c90*/  IMAD R5, R5, R10, R8 ;  /* 0x0000000a05057224 */ /* 0x000fe400078e0208 */
[----:B------:R-:W-:Y:S01]  /*0ca0*/  IMAD.MOV.U32 R10, RZ, RZ, RZ ;  /* 0x000000ffff0a7224 */ /* 0x000fe200078e00ff */
[----:B------:R-:W-:Y:S02]  /*0cb0*/  IMNMX R6, R6, R4, PT ;  /* 0x0000000406067217 */ /* 0x000fe40003800200 */
[----:B------:R-:W-:Y:S02]  /*0cc0*/  IABS R8, R5 ;  /* 0x0000000500087213 */ /* 0x000fe40000000000 */
[----:B------:R-:W-:Y:S01]  /*0cd0*/  IABS R9, R6 ;  /* 0x0000000600097213 */ /* 0x000fe20000000000 */
[----:B------:R-:W-:Y:S01]  /*0ce0*/  IMAD.MOV R210, RZ, RZ, -R6 ;  /* 0x000000ffffd27224 */ /* 0x000fe200078e0a06 */
[----:B------:R-:W-:-:S02]  /*0cf0*/  IADD3 R3, R3, 0x1000000, R5 ;  /* 0x0100000003037810 */ /* 0x000fc40007ffe005 */
[----:B------:R-:W1:Y:S08]  /*0d00*/  I2F.RP R11, R9 ;  /* 0x00000009000b7306 */ /* 0x000e700000209400 */
[----:B-1----:R-:W1:Y:S02]  /*0d10*/  MUFU.RCP R11, R11 ;  /* 0x0000000b000b7308 */ /* 0x002e640000001000 */
[----:B-1----:R-:W-:-:S06]  /*0d20*/  IADD3 R11, R11, 0xffffffe, RZ ;  /* 0x0ffffffe0b0b7810 */ /* 0x002fcc0007ffe0ff */
[----:B------:R-:W1:Y:S02]  /*0d30*/  F2I.FTZ.U32.TRUNC.NTZ R11, R11 ;  /* 0x0000000b000b7305 */ /* 0x000e64000021f000 */
[----:B-1----:R-:W-:-:S04]  /*0d40*/  IMAD.MOV R4, RZ, RZ, -R11 ;  /* 0x000000ffff047224 */ /* 0x002fc800078e0a0b */
[----:B------:R-:W-:Y:S01]  /*0d50*/  IMAD R12, R4, R9, RZ ;  /* 0x00000009040c7224 */ /* 0x000fe200078e02ff */
[----:B------:R-:W-:-:S03]  /*0d60*/  IABS R4, R6 ;  /* 0x0000000600047213 */ /* 0x000fc60000000000 */
        /* <DEDUP_REMOVED lines=14> */
[----:B------:R-:W-:Y:S02]  /*0e50*/  IMAD R210, R12, R210, R3 ;  /* 0x000000d20cd27224 */ /* 0x000fe400078e0203 */
[----:B------:R-:W-:Y:S02]  /*0e60*/  IMAD.MOV.U32 R4, RZ, RZ, R12 ;  /* 0x000000ffff047224 */ /* 0x000fe400078e000c */
.L_x_2029:
[----:B------:R-:W-:Y:S05]  /*0e70*/  BSYNC B0 ;  /* 0x0000000000007941 */ /* 0x000fea0003800000 */
.L_x_2027:
[----:B------:R-:W-:-:S04]  /*0e80*/  LOP3.LUT R4, RZ, R4, RZ, 0x33, !PT ;  /* 0x00000004ff047212 */ /* 0x000fc800078e33ff */
[----:B------:R-:W-:Y:S01]  /*0e90*/  IADD3 R209, R4, R7, RZ ;  /* 0x0000000704d17210 */ /* 0x000fe20007ffe0ff */
[----:B------:R-:W-:Y:S05]  /*0ea0*/  BRA `(.L_x_2030) ;  /* 0x0000004000007947 */ /* 0x000fea0003800000 */
.L_x_2018:
[----:B------:R-:W-:Y:S01]  /*0eb0*/  IMAD.MOV.U32 R209, RZ, RZ, RZ ;  /* 0x000000ffffd17224 */ /* 0x000fe200078e00ff */
[----:B------:R-:W-:Y:S01]  /*0ec0*/  MOV R210, RZ ;  /* 0x000000ff00d27202 */ /* 0x000fe20000000f00 */
[----:B------:R-:W-:Y:S01]  /*0ed0*/  IMAD.U32 R208, RZ, RZ, UR4 ;  /* 0x00000004ffd07e24 */ /* 0x000fe2000f8e00ff */
[----:B------:R-:W-:Y:S02]  /*0ee0*/  MOV R211, c[0x0][0x53c] ;  /* 0x00014f0000d37a02 */ /* 0x000fe40000000f00 */
.L_x_2030:
[----:B------:R-:W-:Y:S01]  /*0ef0*/  ISETP.NE.AND P0, PT, R2, RZ, PT ;  /* 0x000000ff0200720c */ /* 0x000fe20003f05270 */
[----:B------:R-:W-:-:S12]  /*0f00*/  WARPSYNC 0xffffffff ;  /* 0xffffffff00007948 */ /* 0x000fd80003800000 */
[----:B------:R1:W-:Y:S04]  /*0f10*/  @!P0 STS.128 [0xe100], R208 ;  /* 0x00e100d0ff008388 */ /* 0x0003e80000000c00 */
[----:B------:R-:W-:Y:S06]  /*0f20*/  BAR.ARV 0x5, 0x100 ;  /* 0x0144000000007b1d */ /* 0x000fec0000002000 */
.L_x_2016:
[----:B-1----:R-:W-:-:S13]  /*0f30*/  ISETP.GE.AND P0, PT, R211, c[0x0][0x53c], PT ;  /* 0x00014f00d3007a0c */ /* 0x002fda0003f06270 */
[----:B------:R-:W-:Y:S05]  /*0f40*/  @P0 EXIT ;  /* 0x000000000000094d */ /* 0x000fea0003800000 */
[----:B------:R-:W-:-:S04]  /*0f50*/  SHF.R.S32.HI R9, RZ, 0x1f, R0 ;  /* 0x0000001fff097819 */ /* 0x000fc80000011400 */
[CC--:B------:R-:W-:Y:S02]  /*0f60*/  LEA.HI R5, R9.reuse, R0.reuse, RZ, 0x4 ;  /* 0x0000000009057211 */ /* 0x0c0fe400078f20ff */
[CC--:B------:R-:W-:Y:S02]  /*0f70*/  LEA.HI R3, R9.reuse, R0.reuse, RZ, 0x2 ;  /* 0x0000000009037211 */ /* 0x0c0fe400078f10ff */
[CC--:B------:R-:W-:Y:S02]  /*0f80*/  LEA.HI R10, R9.reuse, R0.reuse, RZ, 0x3 ;  /* 0x00000000090a7211 */ /* 0x0c0fe400078f18ff */
[CC--:B------:R-:W-:Y:S02]  /*0f90*/  LEA.HI R6, R9.reuse, R0.reuse, RZ, 0x6 ;  /* 0x0000000009067211 */ /* 0x0c0fe400078f30ff */
[----:B------:R-:W-:Y:S02]  /*0fa0*/  LEA.HI R9, R9, R0, RZ, 0x5 ;  /* 0x0000000009097211 */ /* 0x000fe400078f28ff */
[--C-:B------:R-:W-:Y:S01]  /*0fb0*/  SHF.R.S32.HI R2, RZ, 0x2, R3.reuse ;  /* 0x00000002ff027819 */ /* 0x100fe20000011403 */
[----:B------:R-:W-:Y:S01]  /*0fc0*/  IMAD.SHL.U32 R6, R6, 0x8, RZ ;  /* 0x0000000806067824 */ /* 0x000fe200078e00ff */
[----:B------:R-:W-:-:S02]  /*0fd0*/  SHF.R.S32.HI R7, RZ, 0x1f, R3 ;  /* 0x0000001fff077819 */ /* 0x000fc40000011403 */
[----:B------:R-:W-:Y:S02]  /*0fe0*/  LOP3.LUT R8, R9, 0xffffffe0, RZ, 0xc0, !PT ;  /* 0xffffffe009087812 */ /* 0x000fe400078ec0ff */
[----:B------:R-:W-:Y:S02]  /*0ff0*/  SHF.R.S32.HI R12, RZ, 0x3, R10 ;  /* 0x00000003ff0c7819 */ /* 0x000fe4000001140a */
[----:B------:R-:W-:Y:S01]  /*1000*/  LOP3.LUT R4, R10, 0xfffffff8, RZ, 0xc0, !PT ;  /* 0xfffffff80a047812 */ /* 0x000fe200078ec0ff */
[----:B------:R-:W-:Y:S01]  /*1010*/  IMAD.IADD R8, R0, 0x1, -R8 ;  /* 0x0000000100087824 */ /* 0x000fe200078e0a08 */
[----:B------:R-:W-:Y:S01]  /*1020*/  LOP3.LUT R11, R5, 0xfffffff0, RZ, 0xc0, !PT ;  /* 0xfffffff0050b7812 */ /* 0x000fe200078ec0ff */
[----:B------:R-:W-:Y:S01]  /*1030*/  IMAD.SHL.U32 R12, R12, 0x40, RZ ;  /* 0x000000400c0c7824 */ /* 0x000fe200078e00ff */
[----:B------:R-:W-:Y:S01]  /*1040*/  LEA.HI R7, R7, R2, RZ, 0x3 ;  /* 0x0000000207077211 */ /* 0x000fe200078f18ff */
[C---:B------:R-:W-:Y:S01]  /*1050*/  IMAD.IADD R4, R0.reuse, 0x1, -R4 ;  /* 0x0000000100047824 */ /* 0x040fe200078e0a04 */
[----:B------:R-:W-:Y:S01]  /*1060*/  SHF.R.S32.HI R217, RZ, 0x1f, R8 ;  /* 0x0000001fffd97819 */ /* 0x000fe20000011408 */
[----:B------:R-:W-:Y:S01]  /*1070*/  IMAD.IADD R11, R0, 0x1, -R11 ;  /* 0x00000001000b7824 */ /* 0x000fe200078e0a0b */
[----:B------:R-:W-:Y:S01]  /*1080*/  LOP3.LUT R7, R7, 0xfffffff8, RZ, 0xc0, !PT ;  /* 0xfffffff807077812 */ /* 0x000fe200078ec0ff */
[----:B------:R-:W-:Y:S01]  /*1090*/  IMAD.SHL.U32 R116, R4, 0x8, RZ ;  /* 0x0000000804747824 */ /* 0x000fe200078e00ff */
[----:B------:R-:W-:Y:S01]  /*10a0*/  LOP3.LUT R12, R12, 0x1c0, RZ, 0xc0, !PT ;  /* 0x000001c00c0c7812 */ /* 0x000fe200078ec0ff */
[----:B------:R-:W-:Y:S01]  /*10b0*/  IMAD.SHL.U32 R4, R4, 0x40, RZ ;  /* 0x0000004004047824 */ /* 0x000fe200078e00ff */
[----:B------:R-:W-:Y:S01]  /*10c0*/  LEA.HI R217, R217, R8, RZ, 0x2 ;  /* 0x00000008d9d97211 */ /* 0x000fe200078f10ff */
[----:B------:R-:W-:Y:S01]  /*10d0*/  IMAD.IADD R7, R2, 0x1, -R7 ;  /* 0x0000000102077824 */ /* 0x000fe200078e0a07 */
[----:B------:R-:W-:-:S02]  /*10e0*/  SHF.R.S32.HI R2, RZ, 0x1f, R11 ;  /* 0x0000001fff027819 */ /* 0x000fc4000001140b */
[----:B------:R-:W-:Y:S02]  /*10f0*/  LOP3.LUT R3, R3, 0xfffffffc, RZ, 0xc0, !PT ;  /* 0xfffffffc03037812 */ /* 0x000fe400078ec0ff */
[----:B------:R-:W-:Y:S02]  /*1100*/  SHF.R.S32.HI R193, RZ, 0x5, R9 ;  /* 0x00000005ffc17819 */ /* 0x000fe40000011409 */
[----:B------:R-:W-:Y:S01]  /*1110*/  SHF.R.U32.HI R219, RZ, 0x3, R12 ;  /* 0x00000003ffdb7819 */ /* 0x000fe2000001160c */
[----:B------:R-:W-:Y:S01]  /*1120*/  IMAD.IADD R3, R0, 0x1, -R3 ;  /* 0x0000000100037824 */ /* 0x000fe200078e0a03 */
[----:B------:R-:W-:Y:S02]  /*1130*/  LOP3.LUT R12, R12, 0x38, R116, 0xf8, !PT ;  /* 0x000000380c0c7812 */ /* 0x000fe400078ef874 */
[----:B------:R-:W-:Y:S02]  /*1140*/  SHF.R.S32.HI R9, RZ, 0x1f, R9 ;  /* 0x0000001fff097819 */ /* 0x000fe40000011409 */
[----:B------:R-:W-:-:S02]  /*1150*/  SHF.R.S32.HI R13, RZ, 0x4, R5 ;  /* 0x00000004ff0d7819 */ /* 0x000fc40000011405 */
[----:B------:R-:W-:Y:S02]  /*1160*/  LEA.HI R2, R2, R11, RZ, 0x3 ;  /* 0x0000000b02027211 */ /* 0x000fe400078f18ff */
[----:B------:R-:W-:Y:S02]  /*1170*/  SHF.R.S32.HI R218, RZ, 0x2, R217 ;  /* 0x00000002ffda7819 */ /* 0x000fe400000114d9 */
[----:B------:R-:W-:Y:S02]  /*1180*/  LOP3.LUT R217, R217, 0x7ffffffc, RZ, 0xc0, !PT ;  /* 0x7ffffffcd9d97812 */ /* 0x000fe400078ec0ff */
[----:B------:R-:W-:Y:S02]  /*1190*/  LOP3.LUT R219, R12, R219, RZ, 0x3c, !PT ;  /* 0x000000db0cdb7212 */ /* 0x000fe400078e3cff */
[----:B------:R-:W-:Y:S01]  /*11a0*/  LEA.HI R9, R9, R193, RZ, 0x3 ;  /* 0x000000c109097211 */ /* 0x000fe200078f18ff */
[----:B------:R-:W-:Y:S01]  /*11b0*/  IMAD.IADD R217, R8, 0x1, -R217 ;  /* 0x0000000108d97824 */ /* 0x000fe200078e0ad9 */
[----:B------:R-:W-:-:S02]  /*11c0*/  LOP3.LUT R6, R6, 0xfffffe00, RZ, 0xc0, !PT ;  /* 0xfffffe0006067812 */ /* 0x000fc400078ec0ff */
[----:B------:R-:W-:Y:S01]  /*11d0*/  LEA.HI R5, R5, R13, RZ, 0x1 ;  /* 0x0000000d05057211 */ /* 0x000fe200078f08ff */
[----:B------:R-:W-:Y:S01]  /*11e0*/  IMAD.SHL.U32 R217, R217, 0x2, RZ ;  /* 0x00000002d9d97824 */ /* 0x000fe200078e00ff */
[----:B------:R-:W-:Y:S02]  /*11f0*/  LOP3.LUT R0, R2, 0xfffffff8, RZ, 0xc0, !PT ;  /* 0xfffffff802007812 */ /* 0x000fe400078ec0ff */
[----:B------:R-:W-:Y:S02]  /*1200*/  LOP3.LUT R9, R9, 0xffffff8, RZ, 0xc0, !PT ;  /* 0x0ffffff809097812 */ /* 0x000fe400078ec0ff */
[----:B------:R-:W-:Y:S01]  /*1210*/  LOP3.LUT R219, R219, R6, RZ, 0xfc, !PT ;  /* 0x00000006dbdb7212 */ /* 0x000fe200078efcff */
[----:B------:R-:W-:Y:S01]  /*1220*/  IMAD.IADD R0, R11, 0x1, -R0 ;  /* 0x000000010b007824 */ /* 0x000fe200078e0a00 */
[----:B------:R-:W-:Y:S01]  /*1230*/  LOP3.LUT R8, R7, 0x1, RZ, 0xc0, !PT ;  /* 0x0000000107087812 */ /* 0x000fe200078ec0ff */
[----:B------:R-:W-:Y:S01]  /*1240*/  IMAD.IADD R9, R193, 0x1, -R9 ;  /* 0x00000001c1097824 */ /* 0x000fe200078e0a09 */
[C---:B------:R-:W-:Y:S01]  /*1250*/  R2P PR, R7.reuse, 0x6 ;  /* 0x0000000607007804 */ /* 0x040fe20000000000 */
[----:B------:R-:W-:Y:S01]  /*1260*/  IMAD.SHL.U32 R7, R7, 0x40, RZ ;  /* 0x0000004007077824 */ /* 0x000fe200078e00ff */
[----:B------:R-:W-:Y:S01]  /*1270*/  LOP3.LUT R5, R5, 0xfffffffe, RZ, 0xc0, !PT ;  /* 0xfffffffe05057812 */ /* 0x000fe200078ec0ff */
[----:B------:R-:W-:Y:S01]  /*1280*/  IMAD.SHL.U32 R193, R193, 0x400, RZ ;  /* 0x00000400c1c17824 */ /* 0x000fe200078e00ff */
[----:B------:R-:W-:Y:S01]  /*1290*/  LEA.HI R6, R3, R3, RZ, 0x1 ;  /* 0x0000000303067211 */ /* 0x000fe200078f08ff */
[----:B------:R-:W-:Y:S01]  /*12a0*/  IMAD R218, R9, 0x10, R218 ;  /* 0x0000001009da7824 */ /* 0x000fe200078e02da */
[----:B------:R-:W-:Y:S01]  /*12b0*/  ISETP.NE.U32.AND P0, PT, R8, 0x1, PT ;  /* 0x000000010800780c */ /* 0x000fe20003f05070 */
[----:B------:R-:W-:Y:S01]  /*12c0*/  IMAD.IADD R5, R13, 0x1, -R5 ;  /* 0x000000010d057824 */ /* 0x000fe200078e0a05 */
[----:B------:R-:W-:Y:S01]  /*12d0*/  LOP3.LUT R6, R6, 0x1ffffffe, RZ, 0xc0, !PT ;  /* 0x1ffffffe06067812 */ /* 0x000fe200078ec0ff */
[----:B------:R-:W-:Y:S01]  /*12e0*/  IMAD.SHL.U32 R8, R0, 0x40, RZ ;  /* 0x0000004000087824 */ /* 0x000fe200078e00ff */
[----:B------:R-:W-:Y:S01]  /*12f0*/  LOP3.LUT R7, R7, 0x1c0, RZ, 0xc0, !PT ;  /* 0x000001c007077812 */ /* 0x000fe200078ec0ff */
[----:B------:R-:W-:Y:S01]  /*1300*/  IMAD.SHL.U32 R9, R5, 0x8, RZ ;  /* 0x0000000805097824 */ /* 0x000fe200078e00ff */
[----:B------:R-:W-:Y:S01]  /*1310*/  LOP3.LUT R4, R4, 0x1c0, RZ, 0xc0, !PT ;  /* 0x000001c004047812 */ /* 0x000fe200078ec0ff */
[----:B------:R-:W-:Y:S01]  /*1320*/  IMAD.IADD R6, R3, 0x1, -R6 ;  /* 0x0000000103067824 */ /* 0x000fe200078e0a06 */
[----:B------:R-:W-:Y:S01]  /*1330*/  LEA.HI R7, R7, R7, RZ, 0x1d ;  /* 0x0000000707077211 */ /* 0x000fe200078fe8ff */
[----:B------:R-:W-:Y:S01]  /*1340*/  IMAD R3, R3, 0x2, R193 ;  /* 0x0000000203037824 */ /* 0x000fe200078e02c1 */
[----:B------:R-:W-:Y:S01]  /*1350*/  LOP3.LUT R8, R8, 0x1c0, RZ, 0xc0, !PT ;  /* 0x000001c008087812 */ /* 0x000fe200078ec0ff */
[----:B------:R-:W-:Y:S01]  /*1360*/  IMAD R218, R6, 0x8, R218 ;  /* 0x0000000806da7824 */ /* 0x000fe200078e02da */
[----:B------:R-:W-:Y:S01]  /*1370*/  LOP3.LUT R10, R4, 0x8, R10, 0xf8, !PT ;  /* 0x00000008040a7812 */ /* 0x000fe200078ef80a */
[----:B------:R-:W-:Y:S01]  /*1380*/  IMAD.IADD R3, R3, 0x1, R7 ;  /* 0x0000000103037824 */ /* 0x000fe200078e0207 */
[----:B------:R-:W-:Y:S01]  /*1390*/  SHF.R.U32.HI R4, RZ, 0x3, R4 ;  /* 0x00000003ff047819 */ /* 0x000fe20000011604 */
[----:B------:R-:W-:Y:S01]  /*13a0*/  IMAD.SHL.U32 R6, R2, 0x40, RZ ;  /* 0x0000004002067824 */ /* 0x000fe200078e00ff */
[----:B------:R-:W-:Y:S01]  /*13b0*/  LOP3.LUT R9, R8, 0x8, R9, 0xf8, !PT ;  /* 0x0000000808097812 */ /* 0x000fe200078ef809 */
[----:B------:R-:W-:Y:S01]  /*13c0*/  IMAD.SHL.U32 R221, R3, 0x2, RZ ;  /* 0x0000000203dd7824 */ /* 0x000fe200078e00ff */
[----:B------:R-:W-:Y:S01]  /*13d0*/  SHF.R.U32.HI R8, RZ, 0x3, R8 ;  /* 0x00000003ff087819 */ /* 0x000fe20000011608 */
[----:B------:R-:W-:Y:S01]  /*13e0*/  IMAD.MOV.U32 R2, RZ, RZ, 0x20 ;  /* 0x00000020ff027424 */ /* 0x000fe200078e00ff */
[----:B------:R-:W-:Y:S01]  /*13f0*/  LOP3.LUT R4, R10, R4, RZ, 0x3c, !PT ;  /* 0x000000040a047212 */ /* 0x000fe200078e3cff */
[----:B------:R-:W-:Y:S01]  /*1400*/  IMAD.SHL.U32 R219, R219, 0x2, RZ ;  /* 0x00000002dbdb7824 */ /* 0x000fe200078e00ff */
[----:B------:R-:W-:-:S02]  /*1410*/  LOP3.LUT R3, R9, R8, RZ, 0x3c, !PT ;  /* 0x0000000809037212 */ /* 0x000fc400078e3cff */
[C---:B------:R-:W-:Y:S02]  /*1420*/  LOP3.LUT P4, RZ, R0.reuse, 0x2, RZ, 0xc0, !PT ;  /* 0x0000000200ff7812 */ /* 0x040fe4000788c0ff */
[----:B------:R-:W-:Y:S01]  /*1430*/  LOP3.LUT P3, RZ, R0, 0x4, RZ, 0xc0, !PT ;  /* 0x0000000400ff7812 */ /* 0x000fe2000786c0ff */
[----:B------:R-:W-:Y:S01]  /*1440*/  IMAD R0, R5, 0x200, R4 ;  /* 0x0000020005007824 */ /* 0x000fe200078e0204 */
[----:B------:R-:W-:Y:S01]  /*1450*/  IADD3 R5, R221, 0x80, RZ ;  /* 0x00000080dd057810 */ /* 0x000fe20007ffe0ff */
[----:B------:R-:W-:Y:S01]  /*1460*/  IMAD.MOV.U32 R4, RZ, RZ, 0x40 ;  /* 0x00000040ff047424 */ /* 0x000fe200078e00ff */
[----:B------:R-:W-:Y:S02]  /*1470*/  LOP3.LUT R3, R3, 0xfffffe00, R6, 0xf8, !PT ;  /* 0xfffffe0003037812 */ /* 0x000fe400078ef806 */
[----:B------:R-:W-:Y:S02]  /*1480*/  IADD3 R216, R221, 0x70, RZ ;  /* 0x00000070ddd87810 */ /* 0x000fe40007ffe0ff */
[----:B------:R-:W-:Y:S01]  /*1490*/  SEL R224, R2, 0xffffffe0, !P1 ;  /* 0xffffffe002e07807 */ /* 0x000fe20004800000 */
[----:B------:R-:W-:Y:S01]  /*14a0*/  IMAD.IADD R193, R3, 0x1, R193 ;  /* 0x0000000103c17824 */ /* 0x000fe200078e02c1 */
[----:B------:R-:W-:-:S02]  /*14b0*/  @P0 IADD3 R216, R5, 0x10, RZ ;  /* 0x0000001005d80810 */ /* 0x000fc40007ffe0ff */
[----:B------:R-:W-:Y:S01]  /*14c0*/  SEL R2, R2, 0xffffffe0, !P4 ;  /* 0xffffffe002027807 */ /* 0x000fe20006000000 */
[----:B------:R-:W-:Y:S01]  /*14d0*/  IMAD.IADD R222, R221, 0x1, R224 ;  /* 0x00000001ddde7824 */ /* 0x000fe200078e02e0 */
[----:B------:R-:W-:Y:S01]  /*14e0*/  LEA R191, R3, 0x100, 0x1 ;  /* 0x0000010003bf7811 */ /* 0x000fe200078e08ff */
[----:B------:R-:W-:Y:S01]  /*14f0*/  IMAD.IADD R224, R224, 0x1, R216 ;  /* 0x00000001e0e07824 */ /* 0x000fe200078e02d8 */
[----:B------:R-:W-:Y:S02]  /*1500*/  SEL R226, R4, 0xffffffc0, !P2 ;  /* 0xffffffc004e27807 */ /* 0x000fe40005000000 */
[----:B------:R-:W-:Y:S01]  /*1510*/  LEA R192, R0, 0x8100, 0x1 ;  /* 0x0000810000c07811 */ /* 0x000fe200078e08ff */
[----:B------:R-:W-:Y:S01]  /*1520*/  IMAD.IADD R190, R2, 0x1, R191 ;  /* 0x0000000102be7824 */ /* 0x000fe200078e02bf */
[----:B------:R-:W-:Y:S01]  /*1530*/  SEL R0, R4, 0xffffffc0, !P3 ;  /* 0xffffffc004007807 */ /* 0x000fe20005800000 */
[----:B------:R-:W-:Y:S01]  /*1540*/  IMAD.IADD R221, R221, 0x1, R226 ;  /* 0x00000001dddd7824 */ /* 0x000fe200078e02e2 */
[----:B------:R-:W-:Y:S01]  /*1550*/  LEA R193, R193, 0x100, 0x1 ;  /* 0x00000100c1c17811 */ /* 0x000fe200078e08ff */
[----:B------:R-:W-:-:S02]  /*1560*/  IMAD.IADD R225, R226, 0x1, R222 ;  /* 0x00000001e2e17824 */ /* 0x000fc400078e02de */
[----:B------:R-:W-:Y:S02]  /*1570*/  IMAD.IADD R223, R226, 0x1, R216 ;  /* 0x00000001e2df7824 */ /* 0x000fe400078e02d8 */
[----:B------:R-:W-:Y:S02]  /*1580*/  IMAD.IADD R226, R224, 0x1, R226 ;  /* 0x00000001e0e27824 */ /* 0x000fe400078e02e2 */
[C---:B------:R-:W-:Y:S02]  /*1590*/  IMAD.IADD R189, R0.reuse, 0x1, R191 ;  /* 0x0000000100bd7824 */ /* 0x040fe400078e02bf */
[----:B------:R-:W-:Y:S02]  /*15a0*/  IMAD.IADD R188, R0, 0x1, R190 ;  /* 0x0000000100bc7824 */ /* 0x000fe400078e02be */
.L_x_2229:
[----:B------:R-:W-:Y:S01]  /*15b0*/  ISETP.NE.U32.AND P0, PT, RZ, c[0x0][0x370], PT ;  /* 0x0000dc00ff007a0c */ /* 0x000fe20003f05070 */
[----:B------:R-:W-:Y:S01]  /*15c0*/  IMAD.MOV.U32 R3, RZ, RZ, 0x4 ;  /* 0x00000004ff037424 */ /* 0x000fe200078e00ff */
[----:B------:R-:W-:Y:S01]  /*15d0*/  ISETP.NE.U32.AND P1, PT, RZ, c[0x0][0x360], PT ;  /* 0x0000d800ff007a0c */ /* 0x000fe20003f25070 */
[----:B------:R-:W-:Y:S01]  /*15e0*/  CS2R R84, SRZ ;  /* 0x0000000000547805 */ /* 0x000fe2000001ff00 */
[----:B------:R-:W-:Y:S01]  /*15f0*/  ISETP.NE.AND.EX P2, PT, RZ, c[0x0][0x374], PT, P0 ;  /* 0x0000dd00ff007a0c */ /* 0x000fe20003f45300 */
[----:B------:R-:W-:Y:S01]  /*1600*/  IMAD.MOV.U32 R82, RZ, RZ, RZ ;  /* 0x000000ffff527224 */ /* 0x000fe200078e00ff */
[----:B------:R-:W-:Y:S01]  /*1610*/  ISETP.NE.AND.EX P0, PT, RZ, c[0x0][0x364], PT, P1 ;  /* 0x0000d900ff007a0c */ /* 0x000fe20003f05310 */
[----:B------:R-:W-:Y:S01]  /*1620*/  IMAD.MOV.U32 R96, RZ, RZ, RZ ;  /* 0x000000ffff607224 */ /* 0x000fe200078e00ff */
[----:B------:R-:W-:Y:S01]  /*1630*/  ISETP.NE.U32.AND P1, PT, RZ, c[0x0][0x348], PT ;  /* 0x0000d200ff007a0c */ /* 0x000fe20003f25070 */
[----:B------:R-:W-:Y:S01]  /*1640*/  IMAD.WIDE R6, R211, R3, c[0x0][0x348] ;  /* 0x0000d200d3067625 */ /* 0x000fe200078e0203 */
[----:B------:R-:W-:-:S02]  /*1650*/  ISETP.NE.U32.AND P4, PT, RZ, c[0x0][0x350], PT ;  /* 0x0000d400ff007a0c */ /* 0x000fc40003f85070 */
[----:B------:R-:W-:Y:S01]  /*1660*/  ISETP.NE.U32.AND P3, PT, RZ, c[0x0][0x358], PT ;  /* 0x0000d600ff007a0c */ /* 0x000fe20003f65070 */
[CC--:B------:R-:W-:Y:S01]  /*1670*/  IMAD.WIDE R8, R211.reuse, R3.reuse, c[0x0][0x350] ;  /* 0x0000d400d3087625 */ /* 0x0c0fe200078e0203 */
[----:B------:R-:W-:Y:S02]  /*1680*/  ISETP.NE.AND.EX P1, PT, RZ, c[0x0][0x34c], PT, P1 ;  /* 0x0000d300ff007a0c */ /* 0x000fe40003f25310 */
[----:B------:R-:W-:Y:S01]  /*1690*/  ISETP.NE.AND.EX P4, PT, RZ, c[0x0][0x354], PT, P4 ;  /* 0x0000d500ff007a0c */ /* 0x000fe20003f85340 */
[----:B------:R-:W-:Y:S01]  /*16a0*/  @P2 IMAD.WIDE R12, R211, R3, c[0x0][0x370] ;  /* 0x0000dc00d30c2625 */ /* 0x000fe200078e0203 */
[----:B------:R-:W-:-:S03]  /*16b0*/  ISETP.NE.AND.EX P3, PT, RZ, c[0x0][0x35c], PT, P3 ;  /* 0x0000d700ff007a0c */ /* 0x000fc60003f65330 */
[CC--:B------:R-:W-:Y:S01]  /*16c0*/  @P0 IMAD.WIDE R10, R211.reuse, R3.reuse, c[0x0][0x360] ;  /* 0x0000d800d30a0625 */ /* 0x0c0fe200078e0203 */
[----:B------:R1:W5:Y:S03]  /*16d0*/  @P2 LDG.E R85, [R12.64] ;  /* 0x000000080c552981 */ /* 0x000366000c1e1900 */
[----:B------:R-:W-:Y:S01]  /*16e0*/  IMAD.WIDE R4, R211, R3, c[0x0][0x358] ;  /* 0x0000d600d3047625 */ /* 0x000fe200078e0203 */
[----:B------:R1:W5:Y:S04]  /*16f0*/  @P0 LDG.E R229, [R10.64] ;  /* 0x000000080ae50981 */ /* 0x000368000c1e1900 */
[----:B------:R1:W5:Y:S04]  /*1700*/  @P1 LDG.E R82, [R6.64] ;  /* 0x0000000806521981 */ /* 0x000368000c1e1900 */
        /* <DEDUP_REMOVED lines=10> */
.L_x_2031:
[----:B------:R-:W-:-:S04]  /*17b0*/  ISETP.NE.U32.AND P0, PT, RZ, c[0x0][0x368], PT ;  /* 0x0000da00ff007a0c */ /* 0x000fc80003f05070 */
[----:B------:R-:W-:-:S13]  /*17c0*/  ISETP.NE.AND.EX P0, PT, RZ, c[0x0][0x36c], PT, P0 ;  /* 0x0000db00ff007a0c */ /* 0x000fda0003f05300 */
[----:B------:R-:W-:Y:S05]  /*17d0*/  @!P0 BRA `(.L_x_2032) ;  /* 0x0000003000008947 */ /* 0x000fea0003800000 */
[----:B-1----:R-:W-:-:S06]  /*17e0*/  IMAD.WIDE R6, R211, R3, c[0x0][0x368] ;  /* 0x0000da00d3067625 */ /* 0x002fcc00078e0203 */
[----:B------:R1:W5:Y:S01]  /*17f0*/  LDG.E R6, [R6.64] ;  /* 0x0000000806067981 */ /* 0x000362000c1e1900 */
[----:B------:R-:W-:Y:S05]  /*1800*/  BRA `(.L_x_2033) ;  /* 0x0000005000007947 */ /* 0x000fea0003800000 */
.L_x_2032:
[----:B-1----:R-:W-:Y:S01]  /*1810*/  MOV R6, c[0x0][0x1d0] ;  /* 0x0000740000067a02 */ /* 0x002fe20000000f00 */
[----:B------:R-:W-:Y:S05]  /*1820*/  @!P4 BRA `(.L_x_2033) ;  /* 0x000000300000c947 */ /* 0x000fea0003800000 */
[----:B------:R1:W2:Y:S04]  /*1830*/  LDG.E R6, [R8.64] ;  /* 0x0000000808067981 */ /* 0x0002a8000c1e1900 */
[----:B-1----:R-:W2:Y:S02]  /*1840*/  LDG.E R8, [R8.64+0x4] ;  /* 0x0000040808087981 */ /* 0x002ea4000c1e1900 */
[----:B--2---:R-:W-:Y:S02]  /*1850*/  IADD3 R6, -R6, R8, RZ ;  /* 0x0000000806067210 */ /* 0x004fe40007ffe1ff */
.L_x_2033:
[----:B------:R2:W3:Y:S01]  /*1860*/  @P3 LDG.E R2, [R4.64] ;  /* 0x0000000804023981 */ /* 0x0004e2000c1e1900 */
[----:B------:R-:W-:-:S04]  /*1870*/  ISETP.NE.U32.AND P0, PT, RZ, c[0x0][0x378], PT ;  /* 0x0000de00ff007a0c */ /* 0x000fc80003f05070 */
[----:B------:R-:W-:Y:S01]  /*1880*/  ISETP.NE.AND.EX P0, PT, RZ, c[0x0][0x37c], PT, P0 ;  /* 0x0000df00ff007a0c */ /* 0x000fe20003f05300 */
[----:B--2---:R2:W3:Y:S01]  /*1890*/  @P3 LDG.E R4, [R4.64+0x4] ;  /* 0x0000040804043981 */ /* 0x0044e2000c1e1900 */
[----:B-----5:R-:W-:-:S11]  /*18a0*/  IMAD.MOV.U32 R67, RZ, RZ, R6 ;  /* 0x000000ffff437224 */ /* 0x020fd600078e0006 */
[----:B------:R-:W-:-:S05]  /*18b0*/  @P0 IMAD.WIDE R8, R211, R3, c[0x0][0x378] ;  /* 0x0000de00d3080625 */ /* 0x000fca00078e0203 */
[----:B------:R4:W5:Y:S01]  /*18c0*/  @P0 LDG.E R67, [R8.64] ;  /* 0x0000000808430981 */ /* 0x000962000c1e1900 */
[----:B------:R-:W-:Y:S01]  /*18d0*/  IMAD.MOV.U32 R228, RZ, RZ, c[0x0][0x2c4] ;  /* 0x0000b100ffe47624 */ /* 0x000fe200078e00ff */
[----:B------:R-:W-:Y:S01]  /*18e0*/  LOP3.LUT R230, R230, 0xfff7ffff, RZ, 0xc0, !PT ;  /* 0xfff7ffffe6e67812 */ /* 0x000fe200078ec0ff */
[----:B------:R-:W-:Y:S02]  /*18f0*/  IMAD.SHL.U32 R209, R209, 0x80, RZ ;  /* 0x00000080d1d17824 */ /* 0x000fe400078e00ff */
[----:B------:R-:W-:Y:S01]  /*1900*/  IMAD.MOV.U32 R0, RZ, RZ, c[0x0][0x228] ;  /* 0x00008a00ff007624 */ /* 0x000fe200078e00ff */
[----:B------:R-:W-:Y:S01]  /*1910*/  ISETP.NE.AND P2, PT, R228, 0x1, PT ;  /* 0x00000001e400780c */ /* 0x000fe20003f45270 */
[----:B------:R-:W-:Y:S01]  /*1920*/  IMAD.MOV.U32 R232, RZ, RZ, c[0x0][0x32c] ;  /* 0x0000cb00ffe87624 */ /* 0x000fe200078e00ff */
[----:B-1----:R-:W-:-:S04]  /*1930*/  IADD3 R7, R209, 0x7f, RZ ;  /* 0x0000007fd1077810 */ /* 0x002fc80007ffe0ff */
[----:B------:R-:W-:-:S07]  /*1940*/  ISETP.GE.AND P1, PT, R232, 0x1, PT ;  /* 0x00000001e800780c */ /* 0x000fce0003f26270 */
[----:B--2---:R-:W-:Y:S01]  /*1950*/  @P2 IMAD.HI.U32 R5, R7, c[0x0][0x2c8], RZ ;  /* 0x0000b20007052a27 */ /* 0x004fe200078e00ff */
[----:B------:R-:W-:-:S04]  /*1960*/  @P2 LOP3.LUT R230, R230, 0x80000, RZ, 0xfc, !PT ;  /* 0x00080000e6e62812 */ /* 0x000fc800078efcff */
[----:B------:R-:W-:Y:S02]  /*1970*/  @P2 SHF.R.U32.HI R7, RZ, c[0x0][0x2cc], R5 ;  /* 0x0000b300ff072a19 */ /* 0x000fe40000011605 */
[----:B------:R-:W-:-:S04]  /*1980*/  LOP3.LUT R230, R230, 0xffefffff, RZ, 0xc0, !PT ;  /* 0xffefffffe6e67812 */ /* 0x000fc800078ec0ff */
[----:B------:R-:W-:Y:S01]  /*1990*/  @P1 LOP3.LUT R230, R230, 0x100000, RZ, 0xfc, !PT ;  /* 0x00100000e6e61812 */ /* 0x000fe200078efcff */
[----:B---3--:R-:W-:Y:S02]  /*19a0*/  @P3 IMAD.IADD R0, R4, 0x1, -R2 ;  /* 0x0000000104003824 */ /* 0x008fe400078e0a02 */
[----:B------:R-:W-:-:S04]  /*19b0*/  IMAD.IADD R4, R6, 0x1, -R85 ;  /* 0x0000000106047824 */ /* 0x000fc800078e0a55 */
[----:B------:R-:W-:-:S05]  /*19c0*/  IMAD.IADD R231, R4, 0x1, R0 ;  /* 0x0000000104e77824 */ /* 0x000fca00078e0200 */
[C---:B------:R-:W-:Y:S02]  /*19d0*/  IADD3 R2, R231.reuse, 0x5f, RZ ;  /* 0x0000005fe7027810 */ /* 0x040fe40007ffe0ff */
[----:B------:R-:W-:-:S03]  /*19e0*/  IADD3 R5, R231, 0x1, -R229 ;  /* 0x00000001e7057810 */ /* 0x000fc60007ffe8e5 */
[----:B------:R-:W-:-:S04]  /*19f0*/  IMAD.HI R2, R2, 0x2aaaaaab, RZ ;  /* 0x2aaaaaab02027827 */ /* 0x000fc800078e02ff */
[----:B------:R-:W-:Y:S01]  /*1a00*/  IMAD.IADD R5, R5, 0x1, R7 ;  /* 0x0000000105057824 */ /* 0x000fe200078e0207 */
[----:B------:R-:W-:-:S04]  /*1a10*/  SHF.R.U32.HI R87, RZ, 0x1f, R2 ;  /* 0x0000001fff577819 */ /* 0x000fc80000011602 */
[----:B------:R-:W-:Y:S02]  /*1a20*/  LEA.HI.SX32 R87, R2, R87, 0x1c ;  /* 0x0000005702577211 */ /* 0x000fe400078fe2ff */
[----:B------:R-:W-:Y:S01]  /*1a30*/  IADD3 R7, R5, c[0x0][0x328], RZ ;  /* 0x0000ca0005077a10 */ /* 0x000fe20007ffe0ff */
[----:B------:R-:W-:Y:S05]  /*1a40*/  @!P1 BRA `(.L_x_2034) ;  /* 0x0000010000009947 */ /* 0x000fea0003800000 */
[C---:B----4-:R-:W-:Y:S01]  /*1a50*/  ISETP.GT.AND P0, PT, R5.reuse, RZ, PT ;  /* 0x000000ff0500720c */ /* 0x050fe20003f04270 */
        /* <DEDUP_REMOVED lines=9> */
.L_x_2036:
[----:B------:R-:W-:-:S13]  /*1af0*/  ISETP.NE.AND P0, PT, R232, 0x1, PT ;  /* 0x00000001e800780c */ /* 0x000fda0003f05270 */
[----:B------:R-:W-:-:S05]  /*1b00*/  @P0 IMAD.HI.U32 R5, R2, c[0x0][0x330], RZ ;  /* 0x0000cc0002050a27 */ /* 0x000fca00078e00ff */
[----:B------:R-:W-:Y:S02]  /*1b10*/  @P0 SHF.R.U32.HI R2, RZ, c[0x0][0x334], R5 ;  /* 0x0000cd00ff020a19 */ /* 0x000fe40000011605 */
.L_x_2037:
[----:B------:R-:W-:Y:S05]  /*1b20*/  BSYNC B0 ;  /* 0x0000000000007941 */ /* 0x000fea0003800000 */
.L_x_2035:
[----:B------:R-:W-:-:S05]  /*1b30*/  IMAD R2, R2, R232, c[0x0][0x32c] ;  /* 0x0000cb0002027624 */ /* 0x000fca00078e02e8 */
[----:B------:R-:W-:-:S04]  /*1b40*/  IMNMX R7, R7, R2, PT ;  /* 0x0000000207077217 */ /* 0x000fc80003800200 */
.L_x_2034:
[----:B----4-:R-:W-:Y:S01]  /*1b50*/  IADD3 R5, R7, 0x5f, RZ ;  /* 0x0000005f07057810 */ /* 0x010fe20007ffe0ff */
        /* <DEDUP_REMOVED lines=20> */
.L_x_2040:
[----:B------:R-:W-:-:S13]  /*1ca0*/  ISETP.NE.AND P0, PT, R232, 0x1, PT ;  /* 0x00000001e800780c */ /* 0x000fda0003f05270 */
[----:B------:R-:W-:-:S05]  /*1cb0*/  @P0 IMAD.HI.U32 R5, R7, c[0x0][0x330], RZ ;  /* 0x0000cc0007050a27 */ /* 0x000fca00078e00ff */
[----:B------:R-:W-:Y:S02]  /*1cc0*/  @P0 SHF.R.U32.HI R7, RZ, c[0x0][0x334], R5 ;  /* 0x0000cd00ff070a19 */ /* 0x000fe40000011605 */
.L_x_2041:
[----:B------:R-:W-:Y:S05]  /*1cd0*/  BSYNC B0 ;  /* 0x0000000000007941 */ /* 0x000fea0003800000 */
.L_x_2039:
[----:B------:R-:W-:-:S05]  /*1ce0*/  IMAD R7, R7, c[0x0][0x32c], RZ ;  /* 0x0000cb0007077a24 */ /* 0x000fca00078e02ff */
[----:B------:R-:W-:-:S05]  /*1cf0*/  IMNMX R8, R8, R7, !PT ;  /* 0x0000000708087217 */ /* 0x000fca0007800200 */
.L_x_2038:
[----:B------:R-:W-:Y:S01]  /*1d00*/  IMAD.HI R5, R8, 0x2aaaaaab, RZ ;  /* 0x2aaaaaab08057827 */ /* 0x000fe200078e02ff */
[C---:B------:R-:W-:Y:S01]  /*1d10*/  LOP3.LUT R7, R210.reuse, 0xff000000, RZ, 0xc0, !PT ;  /* 0xff000000d2077812 */ /* 0x040fe200078ec0ff */
[----:B------:R-:W-:Y:S01]  /*1d20*/  BSSY B0, `(.L_x_2042) ;  /* 0x0000029000007945 */ /* 0x000fe20003800000 */
[----:B------:R-:W-:Y:S02]  /*1d30*/  LOP3.LUT R233, R210, 0xff0000, RZ, 0xc0, !PT ;  /* 0x00ff0000d2e97812 */ /* 0x000fe400078ec0ff */
[----:B------:R-:W-:Y:S02]  /*1d40*/  SHF.R.U32.HI R8, RZ, 0x1f, R5 ;  /* 0x0000001fff087819 */ /* 0x000fe40000011605 */
[----:B------:R-:W-:Y:S02]  /*1d50*/  SHF.R.U32.HI R7, RZ, 0x8, R7 ;  /* 0x00000008ff077819 */ /* 0x000fe40000011607 */
[----:B------:R-:W-:Y:S01]  /*1d60*/  LEA.HI.SX32 R8, R5, R8, 0x1c ;  /* 0x0000000805087211 */ /* 0x000fe200078fe2ff */
[----:B------:R-:W-:Y:S01]  /*1d70*/  IMAD.MOV.U32 R5, RZ, RZ, RZ ;  /* 0x000000ffff057224 */ /* 0x000fe200078e00ff */
[----:B------:R-:W-:-:S02]  /*1d80*/  LEA.HI R233, R233, R7, RZ, 0x10 ;  /* 0x00000007e9e97211 */ /* 0x000fc400078f80ff */
[----:B------:R-:W-:Y:S02]  /*1d90*/  IMNMX R8, RZ, R8, !PT ;  /* 0x00000008ff087217 */ /* 0x000fe40007800200 */
[----:B------:R-:W-:Y:S02]  /*1da0*/  SHF.R.U32.HI R210, RZ, 0x10, R233 ;  /* 0x00000010ffd27819 */ /* 0x000fe400000116e9 */
[----:B------:R-:W-:Y:S02]  /*1db0*/  ISETP.GT.AND P0, PT, R2, R8, PT ;  /* 0x000000080200720c */ /* 0x000fe40003f04270 */
[C---:B------:R-:W-:Y:S02]  /*1dc0*/  ISETP.NE.AND P1, PT, R210.reuse, RZ, PT ;  /* 0x000000ffd200720c */ /* 0x040fe40003f25270 */
[----:B------:R-:W-:Y:S02]  /*1dd0*/  LOP3.LUT R233, R233, 0xff, RZ, 0xc0, !PT ;  /* 0x000000ffe9e97812 */ /* 0x000fe400078ec0ff */
[----:B------:R-:W-:-:S07]  /*1de0*/  SEL R104, R210, c[0x0][0x338], P1 ;  /* 0x0000ce00d2687a07 */ /* 0x000fce0000800000 */
[----:B------:R-:W-:Y:S05]  /*1df0*/  @!P0 BRA `(.L_x_2043) ;  /* 0x000001b000008947 */ /* 0x000fea0003800000 */
[-C--:B------:R-:W-:Y:S02]  /*1e00*/  IABS R10, R104.reuse ;  /* 0x00000068000a7213 */ /* 0x080fe40000000000 */
[----:B------:R-:W-:Y:S02]  /*1e10*/  IADD3 R11, R104, -0x1, R2 ;  /* 0xffffffff680b7810 */ /* 0x000fe40007ffe002 */
[----:B------:R-:W1:Y:S01]  /*1e20*/  I2F.RP R12, R10 ;  /* 0x0000000a000c7306 */ /* 0x000e620000209400 */
[----:B------:R-:W-:Y:S02]  /*1e30*/  IABS R5, R104 ;  /* 0x0000006800057213 */ /* 0x000fe40000000000 */
[----:B------:R-:W-:-:S03]  /*1e40*/  IMAD.IADD R11, R11, 0x1, -R8 ;  /* 0x000000010b0b7824 */ /* 0x000fc600078e0a08 */
[----:B------:R-:W-:Y:S02]  /*1e50*/  IMAD.MOV R5, RZ, RZ, -R5 ;  /* 0x000000ffff057224 */ /* 0x000fe400078e0a05 */
[----:B------:R-:W-:Y:S02]  /*1e60*/  IABS R7, R11 ;  /* 0x0000000b00077213 */ /* 0x000fe40000000000 */
[----:B------:R-:W-:-:S04]  /*1e70*/  LOP3.LUT R11, R11, R104, RZ, 0x3c, !PT ;  /* 0x000000680b0b7212 */ /* 0x000fc800078e3cff */
        /* <DEDUP_REMOVED lines=16> */
[----:B------:R-:W-:-:S04]  /*1f80*/  IMAD.MOV.U32 R5, RZ, RZ, R9 ;  /* 0x000000ffff057224 */ /* 0x000fc800078e0009 */
[----:B------:R-:W-:Y:S01]  /*1f90*/  @!P1 IMAD.MOV R5, RZ, RZ, -R5 ;  /* 0x000000ffff059224 */ /* 0x000fe200078e0a05 */
[----:B------:R-:W-:Y:S02]  /*1fa0*/  @!P0 LOP3.LUT R5, RZ, R104, RZ, 0x33, !PT ;  /* 0x00000068ff058212 */ /* 0x000fe400078e33ff */
.L_x_2043:
[----:B------:R-:W-:Y:S05]  /*1fb0*/  BSYNC B0 ;  /* 0x0000000000007941 */ /* 0x000fea0003800000 */
.L_x_2042:
[----:B------:R-:W-:Y:S01]  /*1fc0*/  IMAD R8, R233, R5, R8 ;  /* 0x00000005e9087224 */ /* 0x000fe200078e0208 */
[----:B------:R-:W1:Y:S01]  /*1fd0*/  S2R R81, SR_TID.X ;  /* 0x0000000000517919 */ /* 0x000e620000002100 */
[----:B------:R-:W-:Y:S02]  /*1fe0*/  SHF.R.S32.HI R117, RZ, 0x1f, R116 ;  /* 0x0000001fff757819 */ /* 0x000fe40000011474 */
[----:B------:R-:W-:Y:S01]  /*1ff0*/  IMAD.IADD R5, R8, 0x1, R5 ;  /* 0x0000000108057824 */ /* 0x000fe200078e0205 */
[----:B------:R-:W-:Y:S01]  /*2000*/  IADD3 R65, R116, 0x40, RZ ;  /* 0x0000004074417810 */ /* 0x000fe20007ffe0ff */
[----:B------:R-:W-:-:S03]  /*2010*/  IMAD R8, R8, 0x60, -R4 ;  /* 0x0000006008087824 */ /* 0x000fc600078e0a04 */
[----:B------:R-:W-:Y:S02]  /*2020*/  IMNMX R5, R2, R5, PT ;  /* 0x0000000502057217 */ /* 0x000fe40003800200 */
[----:B------:R-:W-:-:S03]  /*2030*/  IMNMX R8, RZ, R8, !PT ;  /* 0x00000008ff087217 */ /* 0x000fc60007800200 */
[----:B------:R-:W-:-:S05]  /*2040*/  IMAD R5, R5, 0x60, -R4 ;  /* 0x0000006005057824 */ /* 0x000fca00078e0a04 */
[----:B------:R-:W-:-:S04]  /*2050*/  IMNMX R5, R5, R0, PT ;  /* 0x0000000005057217 */ /* 0x000fc80003800200 */
[----:B------:R-:W-:Y:S01]  /*2060*/  ISETP.GT.AND P0, PT, R5, R8, PT ;  /* 0x000000080500720c */ /* 0x000fe20003f04270 */
[----:B------:R-:W-:Y:S01]  /*2070*/  IMAD.WIDE.U32 R8, R8, -0x55555555, RZ ;  /* 0xaaaaaaab08087825 */ /* 0x000fe200078e00ff */
[----:B-1----:R-:W-:-:S04]  /*2080*/  SHF.R.S32.HI R80, RZ, 0x1f, R81 ;  /* 0x0000001fff507819 */ /* 0x002fc80000011451 */
[CC--:B------:R-:W-:Y:S02]  /*2090*/  LEA.HI R79, R80.reuse, R81.reuse, RZ, 0x3 ;  /* 0x00000051504f7211 */ /* 0x0c0fe400078f18ff */
[----:B------:R-:W-:Y:S02]  /*20a0*/  SHF.R.U32.HI R103, RZ, 0x6, R9 ;  /* 0x00000006ff677819 */ /* 0x000fe40000011609 */
[----:B------:R-:W-:Y:S02]  /*20b0*/  LOP3.LUT R66, R79, 0xfffffff8, RZ, 0xc0, !PT ;  /* 0xfffffff84f427812 */ /* 0x000fe400078ec0ff */
[----:B------:R-:W-:Y:S01]  /*20c0*/  SHF.R.S32.HI R79, RZ, 0x3, R79 ;  /* 0x00000003ff4f7819 */ /* 0x000fe2000001144f */
[----:B------:R-:W-:Y:S01]  /*20d0*/  IMAD.MOV.U32 R4, RZ, RZ, R103 ;  /* 0x000000ffff047224 */ /* 0x000fe200078e0067 */
[----:B------:R-:W-:Y:S01]  /*20e0*/  @P0 IADD3 R5, R5, 0x5f, RZ ;  /* 0x0000005f05050810 */ /* 0x000fe20007ffe0ff */
[----:B------:R-:W-:Y:S01]  /*20f0*/  IMAD.IADD R66, R81, 0x1, -R66 ;  /* 0x0000000151427824 */ /* 0x000fe200078e0a42 */
[----:B------:R-:W-:Y:S01]  /*2100*/  LEA.HI R70, R80, R81, RZ, 0x6 ;  /* 0x0000005150467211 */ /* 0x000fe200078f30ff */
[C---:B------:R-:W-:Y:S01]  /*2110*/  IMAD.SHL.U32 R78, R79.reuse, 0x40, RZ ;  /* 0x000000404f4e7824 */ /* 0x040fe200078e00ff */
[----:B------:R-:W-:Y:S01]  /*2120*/  IADD3 R76, R79, 0x20, RZ ;  /* 0x000000204f4c7810 */ /* 0x000fe20007ffe0ff */
[----:B------:R-:W-:Y:S01]  /*2130*/  @P0 IMAD.HI R5, R5, 0x2aaaaaab, RZ ;  /* 0x2aaaaaab05050827 */ /* 0x000fe200078e02ff */
[----:B------:R-:W-:-:S02]  /*2140*/  IADD3 R73, R79, 0x40, RZ ;  /* 0x000000404f497810 */ /* 0x000fc40007ffe0ff */
[----:B------:R-:W-:Y:S01]  /*2150*/  LOP3.LUT R78, R78, 0x1c0, RZ, 0xc0, !PT ;  /* 0x000001c04e4e7812 */ /* 0x000fe200078ec0ff */
[----:B------:R-:W-:Y:S01]  /*2160*/  IMAD.SHL.U32 R70, R70, 0x8, RZ ;  /* 0x0000000846467824 */ /* 0x000fe200078e00ff */
[----:B------:R-:W-:Y:S01]  /*2170*/  @P0 SHF.R.U32.HI R2, RZ, 0x1f, R5 ;  /* 0x0000001fff020819 */ /* 0x000fe20000011605 */
[----:B------:R-:W-:Y:S01]  /*2180*/  IMAD.SHL.U32 R75, R76, 0x40, RZ ;  /* 0x000000404c4b7824 */ /* 0x000fe200078e00ff */
[----:B------:R-:W-:Y:S01]  /*2190*/  SHF.R.S32.HI R69, RZ, 0x1f, R76 ;  /* 0x0000001fff457819 */ /* 0x000fe2000001144c */
[----:B------:R-:W-:Y:S01]  /*21a0*/  IMAD.SHL.U32 R72, R73, 0x40, RZ ;  /* 0x0000004049487824 */ /* 0x000fe200078e00ff */
[----:B------:R-:W-:Y:S01]  /*21b0*/  @P0 LEA.HI.SX32 R4, R5, R2, 0x1c ;  /* 0x0000000205040211 */ /* 0x000fe200078fe2ff */
[----:B------:R-:W-:Y:S01]  /*21c0*/  IMAD.SHL.U32 R12, R66, 0x4, RZ ;  /* 0x00000004420c7824 */ /* 0x000fe200078e00ff */
[----:B------:R-:W-:Y:S02]  /*21d0*/  SHF.R.S32.HI R68, RZ, 0x1f, R73 ;  /* 0x0000001fff447819 */ /* 0x000fe40000011449 */
[----:B------:R-:W-:-:S02]  /*21e0*/  ISETP.GT.AND P0, PT, R4, R103, PT ;  /* 0x000000670400720c */ /* 0x000fc40003f04270 */
[----:B------:R-:W-:Y:S02]  /*21f0*/  SHF.R.U32.HI R77, RZ, 0x3, R78 ;  /* 0x00000003ff4d7819 */ /* 0x000fe4000001164e */
[----:B------:R-:W-:Y:S02]  /*2200*/  LOP3.LUT R234, R78, 0x38, R116, 0xf8, !PT ;  /* 0x000000384eea7812 */ /* 0x000fe400078ef874 */
[----:B------:R-:W-:Y:S02]  /*2210*/  LEA.HI R69, R69, R76, RZ, 0x3 ;  /* 0x0000004c45457211 */ /* 0x000fe400078f18ff */
[----:B------:R-:W-:Y:S02]  /*2220*/  LEA.HI R68, R68, R73, RZ, 0x3 ;  /* 0x0000004944447211 */ /* 0x000fe400078f18ff */
[----:B------:R-:W-:Y:S01]  /*2230*/  LOP3.LUT R70, R70, 0xfffffe00, RZ, 0xc0, !PT ;  /* 0xfffffe0046467812 */ /* 0x000fe200078ec0ff */
[----:B------:R-:W-:Y:S01]  /*2240*/  IMAD.SHL.U32 R69, R69, 0x40, RZ ;  /* 0x0000004045457824 */ /* 0x000fe200078e00ff */
[----:B------:R-:W-:Y:S01]  /*2250*/  LOP3.LUT R234, R234, R77, RZ, 0x3c, !PT ;  /* 0x0000004deaea7212 */ /* 0x000fe200078e3cff */
[----:B------:R-:W-:Y:S01]  /*2260*/  IMAD.SHL.U32 R68, R68, 0x40, RZ ;  /* 0x0000004044447824 */ /* 0x000fe200078e00ff */
[----:B------:R-:W-:-:S02]  /*2270*/  LOP3.LUT R75, R75, 0x1c0, RZ, 0xc0, !PT ;  /* 0x000001c04b4b7812 */ /* 0x000fc400078ec0ff */
[----:B------:R-:W-:Y:S01]  /*2280*/  LOP3.LUT R72, R72, 0x1c0, RZ, 0xc0, !PT ;  /* 0x000001c048487812 */ /* 0x000fe200078ec0ff */
[----:B------:R-:W-:Y:S01]  /*2290*/  IMAD.IADD R234, R70, 0x1, R234 ;  /* 0x0000000146ea7824 */ /* 0x000fe200078e02ea */
[----:B------:R-:W-:Y:S02]  /*22a0*/  SHF.R.S32.HI R83, RZ, 0x1f, R79 ;  /* 0x0000001fff537819 */ /* 0x000fe4000001144f */
[----:B------:R-:W-:Y:S01]  /*22b0*/  SHF.R.S32.HI R13, RZ, 0x1f, R12 ;  /* 0x0000001fff0d7819 */ /* 0x000fe2000001140c */
[----:B------:R-:W-:Y:S01]  /*22c0*/  IMAD.SHL.U32 R234, R234, 0x2, RZ ;  /* 0x00000002eaea7824 */ /* 0x000fe200078e00ff */
[----:B------:R-:W-:Y:S02]  /*22d0*/  IADD3 R10, R12, 0x20, RZ ;  /* 0x000000200c0a7810 */ /* 0x000fe40007ffe0ff */
[----:B------:R-:W-:Y:S02]  /*22e0*/  SHF.R.U32.HI R74, RZ, 0x3, R75 ;  /* 0x00000003ff4a7819 */ /* 0x000fe4000001164b */
[----:B------:R-:W-:-:S02]  /*22f0*/  SHF.R.U32.HI R71, RZ, 0x3, R72 ;  /* 0x00000003ff477819 */ /* 0x000fc40000011648 */
[----:B------:R-:W-:Y:S02]  /*2300*/  LOP3.LUT R69, R69, 0xfffffe00, RZ, 0xc0, !PT ;  /* 0xfffffe0045457812 */ /* 0x000fe400078ec0ff */
[----:B------:R-:W-:Y:S01]  /*2310*/  LOP3.LUT R68, R68, 0xfffffe00, RZ, 0xc0, !PT ;  /* 0xfffffe0044447812 */ /* 0x000fe200078ec0ff */
[----:B------:R-:W-:Y:S05]  /*2320*/  @!P0 BRA `(.L_x_2044) ;  /* 0x0000528000008947 */ /* 0x000fea0003800000 */
[----:B------:R-:W-:Y:S01]  /*2330*/  IADD3 R97, P0, R79, R96, RZ ;  /* 0x000000604f617210 */ /* 0x000fe20007f1e0ff */
[----:B------:R-:W-:Y:S01]  /*2340*/  IMAD.MOV.U32 R160, RZ, RZ, 0x60 ;  /* 0x00000060ffa07424 */ /* 0x000fe200078e00ff */
[----:B------:R-:W-:Y:S02]  /*2350*/  IADD3 R34, R4, -0x1, RZ ;  /* 0xffffffff04227810 */ /* 0x000fe40007ffe0ff */
[----:B------:R-:W-:Y:S01]  /*2360*/  LEA.HI.X.SX32 R96, R96, R83, 0x1, P0 ;  /* 0x0000005360607211 */ /* 0x000fe200000f0eff */
[----:B------:R-:W-:Y:S01]  /*2370*/  IMAD.WIDE.U32 R8, R97, c[0x0][0x238], R116 ;  /* 0x00008e0061087a25 */ /* 0x000fe200078e0074 */
[----:B------:R-:W-:Y:S02]  /*2380*/  IADD3 R95, -R79, R0, RZ ;  /* 0x000000004f5f7210 */ /* 0x000fe40007ffe1ff */
[----:B------:R-:W-:Y:S01]  /*2390*/  SEL R144, R211, RZ, !P3 ;  /* 0x000000ffd3907207 */ /* 0x000fe20005800000 */
[----:B------:R-:W-:Y:S01]  /*23a0*/  IMAD R2, R96, c[0x0][0x238], RZ ;  /* 0x00008e0060027a24 */ /* 0x000fe200078e02ff */
[----:B------:R-:W-:Y:S01]  /*23b0*/  SHF.R.S32.HI R7, RZ, 0x1f, R34 ;  /* 0x0000001fff077819 */ /* 0x000fe20000011422 */
[----:B------:R-:W-:Y:S01]  /*23c0*/  IMAD R5, R34, -0x60, R95 ;  /* 0xffffffa022057824 */ /* 0x000fe200078e025f */
[----:B------:R-:W-:Y:S01]  /*23d0*/  ISETP.GE.AND P2, PT, R116, c[0x0][0x1d4], PT ;  /* 0x0000750074007a0c */ /* 0x000fe20003f46270 */
[----:B------:R-:W-:Y:S01]  /*23e0*/  IMAD R2, R97, c[0x0][0x23c], R2 ;  /* 0x00008f0061027a24 */ /* 0x000fe200078e0202 */
[----:B------:R-:W-:Y:S01]  /*23f0*/  ISETP.GE.AND P6, PT, R65, c[0x0][0x1d4], PT ;  /* 0x0000750041007a0c */ /* 0x000fe20003fc6270 */
[C---:B------:R-:W-:Y:S01]  /*2400*/  IMAD R106, R160.reuse, c[0x0][0x23c], RZ ;  /* 0x00008f00a06a7a24 */ /* 0x040fe200078e02ff */
[----:B------:R-:W-:Y:S01]  /*2410*/  ISETP.GE.AND P0, PT, R5, 0x1, PT ;  /* 0x000000010500780c */ /* 0x000fe20003f06270 */
[----:B------:R-:W-:Y:S01]  /*2420*/  IMAD.WIDE.U32 R172, R160, c[0x0][0x238], RZ ;  /* 0x00008e00a0ac7a25 */ /* 0x000fe200078e00ff */
[----:B------:R-:W-:-:S02]  /*2430*/  IADD3 R9, R9, R2, RZ ;  /* 0x0000000209097210 */ /* 0x000fc40007ffe0ff */
[----:B------:R-:W-:Y:S01]  /*2440*/  SHF.R.S32.HI R2, RZ, 0x1f, R211 ;  /* 0x0000001fff027819 */ /* 0x000fe200000114d3 */
[----:B------:R-:W-:Y:S01]  /*2450*/  IMAD.IADD R106, R173, 0x1, R106 ;  /* 0x00000001ad6a7824 */ /* 0x000fe200078e026a */
[----:B------:R-:W-:Y:S01]  /*2460*/  MOV R124, 0x5 ;  /* 0x00000005007c7802 */ /* 0x000fe20000000f00 */
[C---:B------:R-:W-:Y:S01]  /*2470*/  IMAD.WIDE.U32 R146, R227.reuse, c[0x0][0x240], R8 ;  /* 0x00009000e3927a25 */ /* 0x040fe200078e0008 */
[----:B------:R-:W-:Y:S02]  /*2480*/  SEL R92, R2, RZ, !P3 ;  /* 0x000000ff025c7207 */ /* 0x000fe40005800000 */
[----:B------:R-:W-:Y:S01]  /*2490*/  IADD3 R91, R6, R84, RZ ;  /* 0x00000054065b7210 */ /* 0x000fe20007ffe0ff */
[----:B------:R-:W-:Y:S02]  /*24a0*/  IMAD R147, R227, c[0x0][0x244], R147 ;  /* 0x00009100e3937a24 */ /* 0x000fe400078e0293 */
[C---:B------:R-:W-:Y:S02]  /*24b0*/  IMAD R150, R83.reuse, c[0x0][0x280], RZ ;  /* 0x0000a00053967a24 */ /* 0x040fe400078e02ff */
[----:B------:R-:W-:Y:S01]  /*24c0*/  IMAD R148, R83, c[0x0][0x290], RZ ;  /* 0x0000a40053947a24 */ /* 0x000fe200078e02ff */
[----:B-----5:R-:W-:Y:S01]  /*24d0*/  SHF.R.S32.HI R98, RZ, 0x1f, R67 ;  /* 0x0000001fff627819 */ /* 0x020fe20000011443 */
[----:B------:R-:W-:-:S02]  /*24e0*/  IMAD R168, R92, c[0x0][0x248], RZ ;  /* 0x000092005ca87a24 */ /* 0x000fc400078e02ff */
[----:B------:R-:W-:-:S04]  /*24f0*/  IMAD.WIDE.U32 R154, R79, c[0x0][0x280], R12 ;  /* 0x0000a0004f9a7a25 */ /* 0x000fc800078e000c */
[----:B------:R-:W-:-:S04]  /*2500*/  IMAD.WIDE.U32 R152, R79, c[0x0][0x290], R12 ;  /* 0x0000a4004f987a25 */ /* 0x000fc800078e000c */
[----:B------:R-:W-:Y:S01]  /*2510*/  IMAD R113, R83, c[0x0][0x1e0], RZ ;  /* 0x0000780053717a24 */ /* 0x000fe200078e02ff */
[----:B------:R-:W-:Y:S01]  /*2520*/  MOV R120, c[0x0][0x290] ;  /* 0x0000a40000787a02 */ /* 0x000fe20000000f00 */
[C---:B------:R-:W-:Y:S01]  /*2530*/  IMAD R168, R144.reuse, c[0x0][0x24c], R168 ;  /* 0x0000930090a87a24 */ /* 0x040fe200078e02a8 */
[----:B------:R-:W-:Y:S01]  /*2540*/  MOV R105, c[0x0][0x27c] ;  /* 0x00009f0000697a02 */ /* 0x000fe20000000f00 */
[----:B------:R-:W-:Y:S01]  /*2550*/  IMAD.WIDE.U32 R146, R144, c[0x0][0x248], R146 ;  /* 0x0000920090927a25 */ /* 0x000fe200078e0092 */
[----:B------:R-:W-:-:S03]  /*2560*/  P2R R140, PR, RZ, 0x4 ;  /* 0x00000004ff8c7803 */ /* 0x000fc60000000000 */
[----:B------:R-:W-:Y:S01]  /*2570*/  IMAD R4, R106, R34, RZ ;  /* 0x000000226a047224 */ /* 0x000fe200078e02ff */
[----:B------:R-:W-:Y:S01]  /*2580*/  IADD3 R169, R147, R168, RZ ;  /* 0x000000a893a97210 */ /* 0x000fe20007ffe0ff */
[----:B------:R-:W-:Y:S02]  /*2590*/  IMAD.MOV.U32 R168, RZ, RZ, R146 ;  /* 0x000000ffffa87224 */ /* 0x000fe400078e0092 */
[-C--:B------:R-:W-:Y:S02]  /*25a0*/  IMAD R4, R7, R172.reuse, R4 ;  /* 0x000000ac07047224 */ /* 0x080fe400078e0204 */
[----:B------:R-:W-:-:S04]  /*25b0*/  IMAD.WIDE.U32 R14, R34, R172, R168 ;  /* 0x000000ac220e7225 */ /* 0x000fc800078e00a8 */
[----:B------:R-:W-:Y:S01]  /*25c0*/  IMAD.MOV.U32 R7, RZ, RZ, c[0x0][0x238] ;  /* 0x00008e00ff077624 */ /* 0x000fe200078e00ff */
[----:B------:R-:W-:Y:S02]  /*25d0*/  IADD3 R4, R15, R4, RZ ;  /* 0x000000040f047210 */ /* 0x000fe40007ffe0ff */
[C---:B------:R-:W-:Y:S01]  /*25e0*/  @P0 LEA R8, P1, R14.reuse, c[0x0][0x220], 0x1 ;  /* 0x000088000e080a11 */ /* 0x040fe200078208ff */
[C---:B------:R-:W-:Y:S01]  /*25f0*/  IMAD.SHL.U32 R112, R7.reuse, 0x20, RZ ;  /* 0x0000002007707824 */ /* 0x040fe200078e00ff */
[----:B------:R-:W-:Y:S02]  /*2600*/  SHF.L.U64.HI R111, R7, R124, c[0x0][0x23c] ;  /* 0x00008f00076f7619 */ /* 0x000fe4000001027c */
        /* <DEDUP_REMOVED lines=11> */
[----:B------:R-:W-:-:S03]  /*26c0*/  ISETP.GT.AND P0, PT, R5, 0x40, PT ;  /* 0x000000400500780c */ /* 0x000fc60003f04270 */
[----:B------:R1:W-:Y:S04]  /*26d0*/  @P1 LDGSTS.E.BYPASS.LTC128B.128 [R219+0x9100], [R16.64], !P2 ;  /* 0x0910000010db1fae */ /* 0x0003e8000d101d48 */
[----:B------:R1:W-:Y:S06]  /*26e0*/  @P1 LDGSTS.E.BYPASS.LTC128B.128 [R219+0xc100], [R16.64+0x80], !P6 ;  /* 0x0c10008010db1fae */ /* 0x0003ec000f101d48 */
[----:B------:R-:W-:Y:S01]  /*26f0*/  @P0 IMAD.MOV.U32 R8, RZ, RZ, c[0x0][0x23c] ;  /* 0x00008f00ff080624 */ /* 0x000fe200078e00ff */
[----:B------:R-:W-:-:S04]  /*2700*/  @P0 LEA R5, P1, R7, R14, 0x6 ;  /* 0x0000000e07050211 */ /* 0x000fc800078230ff */
[----:B------:R-:W-:Y:S02]  /*2710*/  @P0 LEA.HI.X R8, R7, R4, R8, 0x6, P1 ;  /* 0x0000000407080211 */ /* 0x000fe400008f3408 */
[----:B------:R-:W-:-:S04]  /*2720*/  @P0 LEA R4, P1, R5, c[0x0][0x220], 0x1 ;  /* 0x0000880005040a11 */ /* 0x000fc800078208ff */
[----:B------:R-:W-:Y:S02]  /*2730*/  @P0 LEA.HI.X R5, R5, c[0x0][0x224], R8, 0x1, P1 ;  /* 0x0000890005050a11 */ /* 0x000fe400008f0c08 */
[----:B------:R-:W-:Y:S02]  /*2740*/  ISETP.NE.U32.AND P1, PT, RZ, c[0x0][0x340], PT ;  /* 0x0000d000ff007a0c */ /* 0x000fe40003f25070 */
[----:B------:R-:W-:Y:S01]  /*2750*/  SHF.R.S32.HI R90, RZ, 0x1f, R91 ;  /* 0x0000001fff5a7819 */ /* 0x000fe2000001145b */
[C---:B------:R-:W-:Y:S01]  /*2760*/  IMAD R150, R79.reuse, c[0x0][0x284], R150 ;  /* 0x0000a1004f967a24 */ /* 0x040fe200078e0296 */
[----:B------:R-:W-:Y:S01]  /*2770*/  ISETP.NE.AND.EX P1, PT, RZ, c[0x0][0x344], PT, P1 ;  /* 0x0000d100ff007a0c */ /* 0x000fe20003f25310 */
[----:B------:R-:W-:Y:S01]  /*2780*/  IMAD R148, R79, c[0x0][0x294], R148 ;  /* 0x0000a5004f947a24 */ /* 0x000fe200078e0294 */
[----:B------:R2:W-:Y:S11]  /*2790*/  @P0 LDGSTS.E.BYPASS.LTC128B.128 [R219+0xa100], [R4.64], !P2 ;  /* 0x0a10000004db0fae */ /* 0x0005f6000d101d48 */
[----:B------:R-:W-:-:S04]  /*27a0*/  @P1 IMAD.WIDE R8, R211, R3, c[0x0][0x340] ;  /* 0x0000d000d3081625 */ /* 0x000fc800078e0203 */
[----:B------:R-:W-:Y:S01]  /*27b0*/  IMAD R6, R90, c[0x0][0x1e0], RZ ;  /* 0x000078005a067a24 */ /* 0x000fe200078e02ff */
[----:B------:R3:W4:Y:S01]  /*27c0*/  @P1 LDG.E R3, [R8.64] ;  /* 0x0000000808031981 */ /* 0x000722000c1e1900 */
[----:B------:R-:W-:Y:S01]  /*27d0*/  IMAD.WIDE.U32 R14, R79, c[0x0][0x280], R116 ;  /* 0x0000a0004f0e7a25 */ /* 0x000fe200078e0074 */
[----:B------:R-:W-:Y:S02]  /*27e0*/  IADD3 R155, R155, R150, RZ ;  /* 0x000000969b9b7210 */ /* 0x000fe40007ffe0ff */
[----:B------:R2:W-:Y:S01]  /*27f0*/  @P0 LDGSTS.E.BYPASS.LTC128B.128 [R219+0xd100], [R4.64+0x80], !P6 ;  /* 0x0d10008004db0fae */ /* 0x0005e2000f101d48 */
[----:B------:R-:W-:Y:S01]  /*2800*/  IMAD R6, R91, c[0x0][0x1e4], R6 ;  /* 0x000079005b067a24 */ /* 0x000fe200078e0206 */
[----:B------:R-:W-:Y:S01]  /*2810*/  IADD3 R151, R150, R15, RZ ;  /* 0x0000000f96977210 */ /* 0x000fe20007ffe0ff */
[----:B------:R-:W-:Y:S01]  /*2820*/  IMAD.IADD R153, R153, 0x1, R148 ;  /* 0x0000000199997824 */ /* 0x000fe200078e0294 */
[----:B------:R-:W0:Y:S01]  /*2830*/  LDGDEPBAR ;  /* 0x00000000000079af */ /* 0x000e220000000000 */
[C---:B------:R-:W-:Y:S01]  /*2840*/  IMAD R99, R98.reuse, c[0x0][0x280], RZ ;  /* 0x0000a00062637a24 */ /* 0x040fe200078e02ff */
[----:B------:R-:W-:Y:S01]  /*2850*/  WARPSYNC 0xffffffff ;  /* 0xffffffff00007948 */ /* 0x000fe20003800000 */
[----:B------:R-:W-:Y:S01]  /*2860*/  IMAD R98, R98, c[0x0][0x290], RZ ;  /* 0x0000a40062627a24 */ /* 0x000fe200078e02ff */
[C---:B------:R-:W-:Y:S01]  /*2870*/  SHF.L.U64.HI R109, R120.reuse, R124, c[0x0][0x294] ;  /* 0x0000a500786d7619 */ /* 0x040fe2000001027c */
[----:B------:R-:W-:Y:S01]  /*2880*/  IMAD.WIDE.U32 R170, R79, c[0x0][0x1e0], RZ ;  /* 0x000078004faa7a25 */ /* 0x000fe200078e00ff */
[----:B------:R-:W-:-:S03]  /*2890*/  SHF.L.U32 R110, R120, 0x5, RZ ;  /* 0x00000005786e7819 */ /* 0x000fc600000006ff */
[----:B------:R-:W-:Y:S02]  /*28a0*/  IMAD R113, R79, c[0x0][0x1e4], R113 ;  /* 0x000079004f717a24 */ /* 0x000fe400078e0271 */
[----:B------:R-:W-:Y:S02]  /*28b0*/  IMAD.MOV.U32 R150, RZ, RZ, R14 ;  /* 0x000000ffff967224 */ /* 0x000fe400078e000e */
[C---:B------:R-:W-:Y:S02]  /*28c0*/  IMAD R99, R67.reuse, c[0x0][0x284], R99 ;  /* 0x0000a10043637a24 */ /* 0x040fe400078e0263 */
[----:B------:R-:W-:Y:S02]  /*28d0*/  IMAD R98, R67, c[0x0][0x294], R98 ;  /* 0x0000a50043627a24 */ /* 0x000fe400078e0262 */
[----:B---3--:R-:W-:-:S04]  /*28e0*/  IMAD.WIDE.U32 R8, R91, c[0x0][0x1e0], RZ ;  /* 0x000078005b087a25 */ /* 0x008fc800078e00ff */
[----:B------:R-:W-:Y:S01]  /*28f0*/  IMAD.IADD R7, R9, 0x1, R6 ;  /* 0x0000000109077824 */ /* 0x000fe200078e0206 */
[----:B------:R-:W-:Y:S01]  /*2900*/  MOV R6, R8 ;  /* 0x0000000800067202 */ /* 0x000fe20000000f00 */
[----:B------:R-:W-:Y:S01]  /*2910*/  IMAD.WIDE.U32 R8, R79, c[0x0][0x290], R116 ;  /* 0x0000a4004f087a25 */ /* 0x000fe200078e0074 */
[----:B--2---:R-:W-:-:S03]  /*2920*/  SHF.L.U32 R4, R105, 0x1, RZ ;  /* 0x0000000169047819 */ /* 0x004fc600000006ff */
[C---:B------:R-:W-:Y:S01]  /*2930*/  IMAD.WIDE.U32 R6, R227.reuse, c[0x0][0x1e8], R6 ;  /* 0x00007a00e3067a25 */ /* 0x040fe200078e0006 */
[----:B------:R-:W-:Y:S02]  /*2940*/  IADD3 R149, R148, R9, RZ ;  /* 0x0000000994957210 */ /* 0x000fe40007ffe0ff */
[----:B------:R-:W-:Y:S01]  /*2950*/  MOV R148, R8 ;  /* 0x0000000800947202 */ /* 0x000fe20000000f00 */
[----:B------:R-:W-:Y:S01]  /*2960*/  IMAD R157, R227, c[0x0][0x1ec], R7 ;  /* 0x00007b00e39d7a24 */ /* 0x000fe200078e0207 */
[----:B------:R-:W-:Y:S01]  /*2970*/  MOV R156, R6 ;  /* 0x00000006009c7202 */ /* 0x000fe20000000f00 */
[----:B------:R-:W-:-:S04]  /*2980*/  IMAD.WIDE.U32 R154, R67, c[0x0][0x280], R154 ;  /* 0x0000a000439a7a25 */ /* 0x000fc800078e009a */
[----:B------:R-:W-:Y:S01]  /*2990*/  IMAD.WIDE.U32 R152, R67, c[0x0][0x290], R152 ;  /* 0x0000a40043987a25 */ /* 0x000fe200078e0098 */
[----:B------:R-:W-:-:S03]  /*29a0*/  IADD3 R101, R155, R99, RZ ;  /* 0x000000639b657210 */ /* 0x000fc60007ffe0ff */
[----:B------:R-:W-:Y:S01]  /*29b0*/  IMAD.MOV.U32 R118, RZ, RZ, c[0x0][0x280] ;  /* 0x0000a000ff767624 */ /* 0x000fe200078e00ff */
[----:B------:R-:W-:Y:S01]  /*29c0*/  IADD3 R100, R153, R98, RZ ;  /* 0x0000006299647210 */ /* 0x000fe20007ffe0ff */
[----:B------:R-:W-:Y:S02]  /*29d0*/  IMAD.IADD R113, R171, 0x1, R113 ;  /* 0x00000001ab717824 */ /* 0x000fe400078e0271 */
[----:B------:R-:W-:Y:S01]  /*29e0*/  IMAD.WIDE.U32 R148, R67, c[0x0][0x290], R148 ;  /* 0x0000a40043947a25 */ /* 0x000fe200078e0094 */
[----:B------:R-:W-:-:S03]  /*29f0*/  SHF.L.U64.HI R107, R118, R124, c[0x0][0x284] ;  /* 0x0000a100766b7619 */ /* 0x000fc6000001027c */
[----:B------:R-:W-:Y:S01]  /*2a00*/  IMAD.WIDE.U32 R150, R67, c[0x0][0x280], R150 ;  /* 0x0000a00043967a25 */ /* 0x000fe200078e0096 */
[----:B------:R-:W-:-:S03]  /*2a10*/  IADD3 R98, R98, R149, RZ ;  /* 0x0000009562627210 */ /* 0x000fc60007ffe0ff */
[----:B------:R-:W-:Y:S02]  /*2a20*/  IMAD.SHL.U32 R108, R118, 0x20, RZ ;  /* 0x00000020766c7824 */ /* 0x000fe400078e00ff */
[----:B------:R-:W-:Y:S01]  /*2a30*/  IMAD.IADD R99, R99, 0x1, R151 ;  /* 0x0000000163637824 */ /* 0x000fe200078e0297 */
[--C-:B----4-:R-:W-:Y:S01]  /*2a40*/  @P1 SHF.R.S32.HI R7, RZ, 0x1f, R3.reuse ;  /* 0x0000001fff071819 */ /* 0x110fe20000011403 */
[----:B------:R-:W-:Y:S01]  /*2a50*/  @P1 IMAD.MOV.U32 R6, RZ, RZ, R3 ;  /* 0x000000ffff061224 */ /* 0x000fe200078e0003 */
[----:B------:R-:W-:Y:S02]  /*2a60*/  @!P1 MOV R7, R2 ;  /* 0x0000000200079202 */ /* 0x000fe40000000f00 */
[----:B------:R-:W-:Y:S02]  /*2a70*/  @!P1 MOV R6, R211 ;  /* 0x000000d300069202 */ /* 0x000fe40000000f00 */
[----:B------:R-:W-:Y:S02]  /*2a80*/  SEL R89, R7, RZ, !P4 ;  /* 0x000000ff07597207 */ /* 0x000fe40006000000 */
[----:B------:R-:W-:-:S03]  /*2a90*/  SEL R142, R6, RZ, !P4 ;  /* 0x000000ff068e7207 */ /* 0x000fc60006000000 */
[----:B------:R-:W-:Y:S02]  /*2aa0*/  IMAD R102, R89, c[0x0][0x1f0], RZ ;  /* 0x00007c0059667a24 */ /* 0x000fe400078e02ff */
[----:B------:R-:W-:-:S04]  /*2ab0*/  IMAD.WIDE.U32 R156, R142, c[0x0][0x1f0], R156 ;  /* 0x00007c008e9c7a25 */ /* 0x000fc800078e009c */
[----:B------:R-:W-:Y:S01]  /*2ac0*/  IMAD R102, R142, c[0x0][0x1f4], R102 ;  /* 0x00007d008e667a24 */ /* 0x000fe200078e0266 */
[----:B------:R-:W-:-:S04]  /*2ad0*/  IADD3 R94, P1, P0, R156, R170, R116 ;  /* 0x000000aa9c5e7210 */ /* 0x000fc8000783e074 */
[----:B------:R-:W-:-:S04]  /*2ae0*/  IADD3 R102, R157, R102, RZ ;  /* 0x000000669d667210 */ /* 0x000fc80007ffe0ff */
[----:B------:R-:W-:Y:S02]  /*2af0*/  IADD3.X R93, R102, R113, R117, P1, P0 ;  /* 0x00000071665d7210 */ /* 0x000fe40000fe0475 */
[----:B-1----:R-:W-:Y:S01]  /*2b00*/  ISETP.GE.AND P0, PT, R116, c[0x0][0x27c], PT ;  /* 0x00009f0074007a0c */ /* 0x002fe20003f06270 */
[----:B------:R-:W-:Y:S01]  /*2b10*/  BAR.SYNC.DEFER_BLOCKING 0x0 ;  /* 0x0000000000007b1d */ /* 0x000fe20000010000 */
[C---:B------:R-:W-:Y:S01]  /*2b20*/  IMAD.WIDE.U32 R6, R227.reuse, c[0x0][0x260], R116 ;  /* 0x00009800e3067a25 */ /* 0x040fe200078e0074 */
[----:B------:R-:W-:Y:S02]  /*2b30*/  SHF.R.S32.HI R122, RZ, 0x1f, R76 ;  /* 0x0000001fff7a7819 */ /* 0x000fe4000001144c */
[----:B------:R-:W-:Y:S01]  /*2b40*/  SEL R2, RZ, c[0x0][0x27c], !P0 ;  /* 0x00009f00ff027a07 */ /* 0x000fe20004000000 */
[----:B------:R-:W-:Y:S01]  /*2b50*/  IMAD R92, R92, c[0x0][0x268], RZ ;  /* 0x00009a005c5c7a24 */ /* 0x000fe200078e02ff */
[----:B------:R-:W-:Y:S01]  /*2b60*/  SHF.R.S32.HI R123, RZ, 0x1f, R73 ;  /* 0x0000001fff7b7819 */ /* 0x000fe20000011449 */
[C---:B------:R-:W-:Y:S01]  /*2b70*/  IMAD R7, R227.reuse, c[0x0][0x264], R7 ;  /* 0x00009900e3077a24 */ /* 0x040fe200078e0207 */
[----:B------:R-:W-:Y:S01]  /*2b80*/  ULDC.U8 UR4, c[0x0][0x298] ;  /* 0x0000a60000047ab9 */ /* 0x000fe20000000000 */
[----:B------:R-:W-:Y:S01]  /*2b90*/  IMAD.IADD R2, R116, 0x1, R2 ;  /* 0x0000000174027824 */ /* 0x000fe200078e0202 */
[----:B------:R-:W-:Y:S01]  /*2ba0*/  MOV R114, 0x6 ;  /* 0x0000000600727802 */ /* 0x000fe20000000f00 */
[----:B------:R-:W-:Y:S01]  /*2bb0*/  IMAD.WIDE.U32 R8, R227, c[0x0][0x210], R116 ;  /* 0x00008400e3087a25 */ /* 0x000fe200078e0074 */
[----:B------:R-:W-:-:S02]  /*2bc0*/  @P0 IADD3 R4, -R4, c[0x0][0x1d4], RZ ;  /* 0x0000750004040a10 */ /* 0x000fc40007ffe1ff */
[----:B------:R-:W-:Y:S01]  /*2bd0*/  SHF.R.S32.HI R138, RZ, 0x1f, R2 ;  /* 0x0000001fff8a7819 */ /* 0x000fe20000011402 */
[C---:B------:R-:W-:Y:S01]  /*2be0*/  IMAD R92, R144.reuse, c[0x0][0x26c], R92 ;  /* 0x00009b00905c7a24 */ /* 0x040fe200078e025c */
[----:B------:R-:W-:Y:S01]  /*2bf0*/  SHF.R.S32.HI R3, RZ, 0x1f, R4 ;  /* 0x0000001fff037819 */ /* 0x000fe20000011404 */
[----:B------:R-:W-:Y:S01]  /*2c00*/  IMAD.WIDE.U32 R144, R144, c[0x0][0x268], R6 ;  /* 0x00009a0090907a25 */ /* 0x000fe200078e0006 */
[C---:B------:R-:W-:Y:S02]  /*2c10*/  LEA.HI R5, R138.reuse, R2, RZ, 0x6 ;  /* 0x000000028a057211 */ /* 0x040fe400078f30ff */
[----:B------:R-:W-:Y:S01]  /*2c20*/  LEA.HI R3, R3, R4, RZ, 0x4 ;  /* 0x0000000403037211 */ /* 0x000fe200078f20ff */
[----:B------:R-:W-:Y:S01]  /*2c30*/  IMAD R89, R89, c[0x0][0x218], RZ ;  /* 0x0000860059597a24 */ /* 0x000fe200078e02ff */
[----:B------:R-:W-:Y:S01]  /*2c40*/  LEA.HI R138, R138, R2, RZ, 0x3 ;  /* 0x000000028a8a7211 */ /* 0x000fe200078f18ff */
[----:B------:R-:W-:Y:S01]  /*2c50*/  IMAD R9, R227, c[0x0][0x214], R9 ;  /* 0x00008500e3097a24 */ /* 0x000fe200078e0209 */
[----:B------:R-:W-:Y:S01]  /*2c60*/  SHF.R.S32.HI R3, RZ, 0x4, R3 ;  /* 0x00000004ff037819 */ /* 0x000fe20000011403 */
[----:B------:R-:W-:Y:S01]  /*2c70*/  IMAD R122, R122, c[0x0][0x1e0], RZ ;  /* 0x000078007a7a7a24 */ /* 0x000fe200078e02ff */
[----:B------:R-:W-:Y:S01]  /*2c80*/  SHF.R.S32.HI R5, RZ, 0x6, R5 ;  /* 0x00000006ff057819 */ /* 0x000fe20000011405 */
[----:B------:R-:W-:Y:S01]  /*2c90*/  IMAD.MOV.U32 R125, RZ, RZ, c[0x0][0x1e0] ;  /* 0x00007800ff7d7624 */ /* 0x000fe200078e00ff */
[----:B------:R-:W-:Y:S01]  /*2ca0*/  LEA.HI.SX32 R3, R138, R3, 0x1d ;  /* 0x000000038a037211 */ /* 0x000fe200078feaff */
[----:B------:R-:W-:Y:S01]  /*2cb0*/  IMAD R123, R123, c[0x0][0x1e0], RZ ;  /* 0x000078007b7b7a24 */ /* 0x000fe200078e02ff */
[----:B------:R-:W-:Y:S01]  /*2cc0*/  LOP3.LUT R134, R75, 0x38, R138, 0xf8, !PT ;  /* 0x000000384b867812 */ /* 0x000fe200078ef88a */
[C---:B------:R-:W-:Y:S01]  /*2cd0*/  IMAD R4, R5.reuse, 0x1800, R69 ;  /* 0x0000180005047824 */ /* 0x040fe200078e0245 */
[----:B------:R-:W-:Y:S01]  /*2ce0*/  SHF.R.S32.HI R2, RZ, 0x1f, R3 ;  /* 0x0000001fff027819 */ /* 0x000fe20000011403 */
[----:B------:R-:W-:Y:S01]  /*2cf0*/  IMAD R6, R5, 0x1800, R70 ;  /* 0x0000180005067824 */ /* 0x000fe200078e0246 */
[----:B------:R-:W-:Y:S01]  /*2d00*/  SHF.L.U32 R137, R3, 0x3, RZ ;  /* 0x0000000303897819 */ /* 0x000fe200000006ff */
[----:B------:R-:W-:Y:S01]  /*2d10*/  IMAD R5, R5, 0x1800, R68 ;  /* 0x0000180005057824 */ /* 0x000fe200078e0244 */
[----:B------:R-:W-:Y:S01]  /*2d20*/  LEA.HI R2, R2, R3, RZ, 0x3 ;  /* 0x0000000302027211 */ /* 0x000fe200078f18ff */
[----:B------:R-:W-:Y:S01]  /*2d30*/  IMAD R89, R142, c[0x0][0x21c], R89 ;  /* 0x000087008e597a24 */ /* 0x000fe200078e0259 */
[----:B------:R-:W-:Y:S01]  /*2d40*/  LOP3.LUT R134, R134, R74, RZ, 0x3c, !PT ;  /* 0x0000004a86867212 */ /* 0x000fe200078e3cff */
[----:B------:R-:W-:Y:S01]  /*2d50*/  IMAD.WIDE.U32 R142, R142, c[0x0][0x218], R8 ;  /* 0x000086008e8e7a25 */ /* 0x000fe200078e0008 */
[----:B------:R-:W-:-:S02]  /*2d60*/  SHF.R.S32.HI R2, RZ, 0x3, R2 ;  /* 0x00000003ff027819 */ /* 0x000fc40000011402 */
[----:B------:R-:W-:Y:S01]  /*2d70*/  LOP3.LUT R132, R72, 0x38, R138, 0xf8, !PT ;  /* 0x0000003848847812 */ /* 0x000fe200078ef88a */
[----:B------:R-:W-:Y:S01]  /*2d80*/  IMAD.IADD R134, R4, 0x1, R134 ;  /* 0x0000000104867824 */ /* 0x000fe200078e0286 */
[----:B------:R-:W-:Y:S01]  /*2d90*/  LOP3.LUT R131, R72, 0x38, R137, 0xf8, !PT ;  /* 0x0000003848837812 */ /* 0x000fe200078ef889 */
[----:B------:R-:W-:Y:S01]  /*2da0*/  IMAD R4, R2, 0x1800, R70 ;  /* 0x0000180002047824 */ /* 0x000fe200078e0246 */
[----:B------:R-:W-:Y:S01]  /*2db0*/  LOP3.LUT R136, R78, 0x38, R138, 0xf8, !PT ;  /* 0x000000384e887812 */ /* 0x000fe200078ef88a */
[----:B------:R-:W-:Y:S01]  /*2dc0*/  IMAD R3, R2, 0x1800, R69 ;  /* 0x0000180002037824 */ /* 0x000fe200078e0245 */
[--C-:B------:R-:W-:Y:S01]  /*2dd0*/  LOP3.LUT R135, R78, 0x38, R137.reuse, 0xf8, !PT ;  /* 0x000000384e877812 */ /* 0x100fe200078ef889 */
[----:B------:R-:W-:Y:S01]  /*2de0*/  IMAD R2, R2, 0x1800, R68 ;  /* 0x0000180002027824 */ /* 0x000fe200078e0244 */
[----:B------:R-:W-:Y:S01]  /*2df0*/  LOP3.LUT R133, R75, 0x38, R137, 0xf8, !PT ;  /* 0x000000384b857812 */ /* 0x000fe200078ef889 */
[----:B------:R-:W-:Y:S01]  /*2e00*/  IMAD R126, R160, c[0x0][0x294], RZ ;  /* 0x0000a500a07e7a24 */ /* 0x000fe200078e02ff */
[-C--:B------:R-:W-:Y:S01]  /*2e10*/  LOP3.LUT R132, R132, R71.reuse, RZ, 0x3c, !PT ;  /* 0x0000004784847212 */ /* 0x080fe200078e3cff */
[C---:B------:R-:W-:Y:S01]  /*2e20*/  IMAD R127, R160.reuse, c[0x0][0x284], RZ ;  /* 0x0000a100a07f7a24 */ /* 0x040fe200078e02ff */
[----:B------:R-:W-:Y:S01]  /*2e30*/  LOP3.LUT R131, R131, R71, RZ, 0x3c, !PT ;  /* 0x0000004783837212 */ /* 0x000fe200078e3cff */
[----:B------:R-:W-:Y:S01]  /*2e40*/  IMAD R128, R160, c[0x0][0x1e4], RZ ;  /* 0x00007900a0807a24 */ /* 0x000fe200078e02ff */
[-C--:B------:R-:W-:Y:S01]  /*2e50*/  LOP3.LUT R136, R136, R77.reuse, RZ, 0x3c, !PT ;  /* 0x0000004d88887212 */ /* 0x080fe200078e3cff */
[----:B------:R-:W-:Y:S01]  /*2e60*/  IMAD.IADD R132, R5, 0x1, R132 ;  /* 0x0000000105847824 */ /* 0x000fe200078e0284 */
[----:B------:R-:W-:Y:S01]  /*2e70*/  LOP3.LUT R135, R135, R77, RZ, 0x3c, !PT ;  /* 0x0000004d87877212 */ /* 0x000fe200078e3cff */
[----:B------:R-:W-:Y:S01]  /*2e80*/  IMAD.IADD R131, R2, 0x1, R131 ;  /* 0x0000000102837824 */ /* 0x000fe200078e0283 */
[----:B------:R-:W-:Y:S01]  /*2e90*/  LOP3.LUT R133, R133, R74, RZ, 0x3c, !PT ;  /* 0x0000004a85857212 */ /* 0x000fe200078e3cff */
[----:B------:R-:W-:Y:S01]  /*2ea0*/  IMAD.WIDE.U32 R166, R76, c[0x0][0x1e0], RZ ;  /* 0x000078004ca67a25 */ /* 0x000fe200078e00ff */
[----:B------:R-:W-:-:S02]  /*2eb0*/  IADD3 R91, P0, R79, R91, RZ ;  /* 0x0000005b4f5b7210 */ /* 0x000fc40007f1e0ff */
[----:B------:R-:W-:Y:S01]  /*2ec0*/  IADD3 R133, R3, R133, RZ ;  /* 0x0000008503857210 */ /* 0x000fe20007ffe0ff */
[----:B------:R-:W-:Y:S01]  /*2ed0*/  IMAD R122, R76, c[0x0][0x1e4], R122 ;  /* 0x000079004c7a7a24 */ /* 0x000fe200078e027a */
[----:B------:R-:W-:Y:S01]  /*2ee0*/  IADD3.X R90, R83, R90, RZ, P0, !PT ;  /* 0x0000005a535a7210 */ /* 0x000fe200007fe4ff */
[----:B------:R-:W-:Y:S01]  /*2ef0*/  IMAD.IADD R136, R6, 0x1, R136 ;  /* 0x0000000106887824 */ /* 0x000fe200078e0288 */
[----:B------:R-:W-:Y:S01]  /*2f00*/  ISETP.NE.AND P0, PT, RZ, UR4, PT ;  /* 0x00000004ff007c0c */ /* 0x000fe2000bf05270 */
[----:B------:R-:W-:Y:S01]  /*2f10*/  IMAD.IADD R135, R4, 0x1, R135 ;  /* 0x0000000104877824 */ /* 0x000fe200078e0287 */
[----:B------:R-:W-:Y:S01]  /*2f20*/  LOP3.LUT R138, R138, 0xfffffff8, RZ, 0xc0, !PT ;  /* 0xfffffff88a8a7812 */ /* 0x000fe200078ec0ff */
[----:B------:R-:W-:Y:S01]  /*2f30*/  IMAD.WIDE.U32 R160, R160, c[0x0][0x280], RZ ;  /* 0x0000a000a0a07a25 */ /* 0x000fe200078e00ff */
[C---:B------:R-:W-:Y:S02]  /*2f40*/  SHF.L.U64.HI R124, R125.reuse, R124, c[0x0][0x1e4] ;  /* 0x000079007d7c7619 */ /* 0x040fe4000001027c */
[----:B------:R-:W-:Y:S01]  /*2f50*/  SHF.L.U32 R115, R125, 0x6, RZ ;  /* 0x000000067d737819 */ /* 0x000fe200000006ff */
[----:B------:R-:W-:Y:S01]  /*2f60*/  IMAD.WIDE.U32 R164, R73, c[0x0][0x1e0], RZ ;  /* 0x0000780049a47a25 */ /* 0x000fe200078e00ff */
[----:B------:R-:W-:-:S02]  /*2f70*/  ISETP.GE.AND P1, PT, R105, 0x1, PT ;  /* 0x000000016900780c */ /* 0x000fc40003f26270 */
[----:B------:R-:W-:Y:S01]  /*2f80*/  ISETP.GE.AND P4, PT, R116, c[0x0][0x1d4], PT ;  /* 0x0000750074007a0c */ /* 0x000fe20003f86270 */
[----:B------:R-:W-:Y:S01]  /*2f90*/  IMAD.WIDE.U32 R162, R120, 0x60, RZ ;  /* 0x0000006078a27825 */ /* 0x000fe200078e00ff */
[----:B------:R-:W-:Y:S02]  /*2fa0*/  P2R R139, PR, RZ, 0x1 ;  /* 0x00000001ff8b7803 */ /* 0x000fe40000000000 */
[----:B------:R-:W-:Y:S01]  /*2fb0*/  IADD3 R122, R167, R122, RZ ;  /* 0x0000007aa77a7210 */ /* 0x000fe20007ffe0ff */
[----:B------:R-:W-:Y:S01]  /*2fc0*/  IMAD.WIDE.U32 R158, R125, 0x60, RZ ;  /* 0x000000607d9e7825 */ /* 0x000fe200078e00ff */
[----:B------:R-:W-:Y:S02]  /*2fd0*/  IADD3 R89, R143, R89, RZ ;  /* 0x000000598f597210 */ /* 0x000fe40007ffe0ff */
        /* <DEDUP_REMOVED lines=20> */
.L_x_2079:
[----:B------:R-:W-:Y:S01]  /*3120*/  SHF.R.S32.HI R88, RZ, 0x1f, R34 ;  /* 0x0000001fff587819 */ /* 0x000fe20000011422 */
[-C--:B------:R-:W-:Y:S01]  /*3130*/  IMAD R174, R128, R34.reuse, RZ ;  /* 0x0000002280ae7224 */ /* 0x080fe200078e02ff */
[----:B------:R-:W-:Y:S01]  /*3140*/  ISETP.GE.AND P2, PT, R105, 0x1, PT ;  /* 0x000000016900780c */ /* 0x000fe20003f46270 */
[----:B------:R-:W-:Y:S01]  /*3150*/  IMAD.WIDE.U32 R176, R158, R34, RZ ;  /* 0x000000229eb07225 */ /* 0x000fe200078e00ff */
[----:B------:R-:W-:Y:S04]  /*3160*/  DEPBAR.LE SB0, 0x0 ;  /* 0x000080000000791a */ /* 0x000fe80000000000 */
[----:B-1----:R-:W-:Y:S01]  /*3170*/  IADD3 R5, P1, P0, R94, R176, R125 ;  /* 0x000000b05e057210 */ /* 0x002fe2000783e07d */
[----:B------:R-:W-:Y:S01]  /*3180*/  IMAD R174, R88, R158, R174 ;  /* 0x0000009e58ae7224 */ /* 0x000fe200078e02ae */
[----:B------:R-:W-:Y:S01]  /*3190*/  WARPSYNC 0xffffffff ;  /* 0xffffffff00007948 */ /* 0x000fe20003800000 */
[----:B------:R-:W-:Y:S02]  /*31a0*/  BAR.SYNC.DEFER_BLOCKING 0x0 ;  /* 0x0000000000007b1d */ /* 0x000fe40000010000 */
[----:B------:R-:W-:Y:S05]  /*31b0*/  IMAD.IADD R174, R177, 0x1, R174 ;  /* 0x00000001b1ae7824 */ /* 0x000fea00078e02ae */
[C---:B------:R-:W-:Y:S02]  /*31c0*/  IADD3.X R4, R93.reuse, R174, R124, P1, P0 ;  /* 0x000000ae5d047210 */ /* 0x040fe40000fe047c */
[C---:B------:R-:W-:Y:S04]  /*31d0*/  IADD3 R3, P1, P0, R94.reuse, R176, R115 ;  /* 0x000000b05e037210 */ /* 0x040fe8000783e073 */
        /* <DEDUP_REMOVED lines=34> */
[----:B------:R-:W-:Y:S01]  /*3400*/  CS2R R50, SRZ ;  /* 0x0000000000327805 */ /* 0x000fe2000001ff00 */
[----:B------:R-:W-:Y:S01]  /*3410*/  CS2R R28, SRZ ;  /* 0x00000000001c7805 */ /* 0x000fe2000001ff00 */
[----:B------:R-:W-:Y:S01]  /*3420*/  IMAD.X R2, R36, 0x1, R101, P0 ;  /* 0x0000000124027824 */ /* 0x000fe200000e0665 */
[----:B------:R-:W-:Y:S05]  /*3430*/  IADD3 R5, P0, R152, R60, RZ ;  /* 0x0000003c98057210 */ /* 0x000fea0007f1e0ff */
[----:B------:R-:W-:Y:S01]  /*3440*/  IMAD.X R4, R33, 0x1, R100, P0 ;  /* 0x0000000121047824 */ /* 0x000fe200000e0664 */
        /* <DEDUP_REMOVED lines=12> */
.L_x_2049:
[----:B------:R-:W-:Y:S05]  /*3510*/  BSYNC B0 ;  /* 0x0000000000007941 */ /* 0x000fea0003800000 */
.L_x_2048:
[----:B------:R-:W-:Y:S01]  /*3520*/  ISETP.GE.AND P3, PT, R76, R141, PT ;  /* 0x0000008d4c00720c */ /* 0x000fe20003f66270 */
[----:B-----5:R-:W-:Y:S01]  /*3530*/  IMAD.MOV.U32 R5, RZ, RZ, R50 ;  /* 0x000000ffff057224 */ /* 0x020fe200078e0032 */
[----:B------:R-:W-:Y:S01]  /*3540*/  BSSY B0, `(.L_x_2050) ;  /* 0x0000025000007945 */ /* 0x000fe20003800000 */
[----:B------:R-:W-:Y:S01]  /*3550*/  IMAD.MOV.U32 R4, RZ, RZ, R51 ;  /* 0x000000ffff047224 */ /* 0x000fe200078e0033 */
[----:B------:R-:W-:Y:S01]  /*3560*/  CS2R R48, SRZ ;  /* 0x0000000000307805 */ /* 0x000fe2000001ff00 */
[----:B-1----:R-:W-:Y:S01]  /*3570*/  IMAD.MOV.U32 R3, RZ, RZ, R52 ;  /* 0x000000ffff037224 */ /* 0x002fe200078e0034 */
[----:B------:R-:W-:Y:S01]  /*3580*/  CS2R R22, SRZ ;  /* 0x0000000000167805 */ /* 0x000fe2000001ff00 */
[----:B------:R-:W-:Y:S01]  /*3590*/  IMAD.MOV.U32 R2, RZ, RZ, R53 ;  /* 0x000000ffff027224 */ /* 0x000fe200078e0035 */
[----:B------:R-:W-:Y:S01]  /*35a0*/  PRMT R47, R4, 0x5410, R5 ;  /* 0x00005410042f7816 */ /* 0x000fe20000000005 */
[----:B------:R-:W-:Y:S01]  /*35b0*/  IMAD.MOV.U32 R4, RZ, RZ, R29 ;  /* 0x000000ffff047224 */ /* 0x000fe200078e001d */
[----:B------:R-:W-:Y:S01]  /*35c0*/  PRMT R32, R3, 0x7610, R32 ;  /* 0x0000761003207816 */ /* 0x000fe20000000020 */
[----:B------:R-:W-:Y:S01]  /*35d0*/  CS2R R24, SRZ ;  /* 0x0000000000187805 */ /* 0x000fe2000001ff00 */
[----:B------:R-:W-:Y:S02]  /*35e0*/  MOV R5, R28 ;  /* 0x0000001c00057202 */ /* 0x000fe40000000f00 */
[----:B------:R-:W-:Y:S02]  /*35f0*/  MOV R3, R31 ;  /* 0x0000001f00037202 */ /* 0x000fe40000000f00 */
[----:B------:R-:W-:Y:S01]  /*3600*/  PRMT R35, R2, 0x7610, R35 ;  /* 0x0000761002237816 */ /* 0x000fe20000000023 */
[----:B------:R-:W-:Y:S01]  /*3610*/  IMAD.MOV.U32 R2, RZ, RZ, R30 ;  /* 0x000000ffff027224 */ /* 0x000fe200078e001e */
        /* <DEDUP_REMOVED lines=23> */
.L_x_2051:
[----:B------:R-:W-:Y:S05]  /*3790*/  BSYNC B0 ;  /* 0x0000000000007941 */ /* 0x000fea0003800000 */
.L_x_2050:
[----:B------:R-:W-:Y:S01]  /*37a0*/  ISETP.GE.AND P2, PT, R73, R141, PT ;  /* 0x0000008d4900720c */ /* 0x000fe20003f46270 */
[----:B-----5:R-:W-:Y:S01]  /*37b0*/  IMAD.MOV.U32 R7, RZ, RZ, R44 ;  /* 0x000000ffff077224 */ /* 0x020fe200078e002c */
        /* <DEDUP_REMOVED lines=11> */
[----:B-1----:R-:W-:Y:S01]  /*3870*/  CS2R R8, SRZ ;  /* 0x0000000000087805 */ /* 0x002fe2000001ff00 */
        /* <DEDUP_REMOVED lines=23> */
.L_x_2053:
[----:B------:R-:W-:Y:S05]  /*39f0*/  BSYNC B0 ;  /* 0x0000000000007941 */ /* 0x000fea0003800000 */
.L_x_2052:
[----:B-----5:R-:W-:Y:S01]  /*3a00*/  MOV R5, R42 ;  /* 0x0000002a00057202 */ /* 0x020fe20000000f00 */
[----:B-1----:R-:W-:Y:S01]  /*3a10*/  IMAD.MOV.U32 R7, RZ, RZ, R40 ;  /* 0x000000ffff077224 */ /* 0x002fe200078e0028 */
        /* <DEDUP_REMOVED lines=17> */
[----:B------:R-:W-:Y:S01]  /*3b30*/  @!P0 HADD2.F32 R2, -RZ, R2.H0_H0 ;  /* 0x20000002ff028230 */ /* 0x000fe20000004100 */
[--C-:B------:R-:W-:Y:S01]  /*3b40*/  @!P0 SHF.R.U64 R3, R30, 0x10, R31.reuse ;  /* 0x000000101e038819 */ /* 0x100fe2000000121f */
[----:B------:R-:W-:Y:S01]  /*3b50*/  @!P0 HADD2.F32 R4, -RZ, R4.H0_H0 ;  /* 0x20000004ff048230 */ /* 0x000fe20000004100 */
[----:B------:R-:W-:Y:S01]  /*3b60*/  @!P0 SHF.R.U32.HI R5, RZ, 0x10, R31 ;  /* 0x00000010ff058819 */ /* 0x000fe2000001161f */
[----:B------:R-:W-:Y:S01]  /*3b70*/  @!P0 HADD2.F32 R31, -RZ, R32.H0_H0 ;  /* 0x20000020ff1f8230 */ /* 0x000fe20000004100 */
[--C-:B------:R-:W-:Y:S01]  /*3b80*/  @!P0 SHF.R.U64 R33, R52, 0x10, R53.reuse ;  /* 0x0000001034218819 */ /* 0x100fe20000001235 */
[----:B------:R-:W-:Y:S01]  /*3b90*/  @!P0 HADD2.F32 R3, -RZ, R3.H0_H0 ;  /* 0x20000003ff038230 */ /* 0x000fe20000004100 */
        /* <DEDUP_REMOVED lines=8> */
[--C-:B------:R-:W-:Y:S01]  /*3c20*/  @!P0 HADD2.F32 R32, -RZ, R27.reuse.H1_H1 ;  /* 0x3000001bff208230 */ /* 0x100fe20000004100 */
[-C--:B------:R-:W-:Y:S02]  /*3c30*/  @!P0 FMUL.FTZ R52, R30, R2.reuse ;  /* 0x000000021e348220 */ /* 0x080fe40000410000 */
[C---:B------:R-:W-:Y:S02]  /*3c40*/  @!P0 FMUL.FTZ R2, R26.reuse, R2 ;  /* 0x000000021a028220 */ /* 0x040fe40000410000 */
[----:B------:R-:W-:Y:S01]  /*3c50*/  @!P0 FFMA.FTZ R52, R26, R31, -R52 ;  /* 0x0000001f1a348223 */ /* 0x000fe20000010834 */
[----:B------:R-:W-:Y:S01]  /*3c60*/  @!P0 HADD2.F32 R26, -RZ, R27.H0_H0 ;  /* 0x2000001bff1a8230 */ /* 0x000fe20000004100 */
[----:B------:R-:W-:Y:S01]  /*3c70*/  @!P0 FMUL.FTZ R53, R32, R3 ;  /* 0x0000000320358220 */ /* 0x000fe20000410000 */
[----:B------:R-:W-:Y:S01]  /*3c80*/  @!P0 MOV R27, R18 ;  /* 0x00000012001b8202 */ /* 0x000fe20000000f00 */
[----:B------:R-:W-:Y:S01]  /*3c90*/  @!P0 FFMA.FTZ R2, R30, R31, R2 ;  /* 0x0000001f1e028223 */ /* 0x000fe20000010002 */
[----:B------:R-:W-:Y:S01]  /*3ca0*/  @!P0 HADD2.F32 R31, -RZ, R35.H0_H0 ;  /* 0x20000023ff1f8230 */ /* 0x000fe20000004100 */
[C---:B------:R-:W-:Y:S02]  /*3cb0*/  @!P0 FMUL.FTZ R3, R26.reuse, R3 ;  /* 0x000000031a038220 */ /* 0x040fe40000410000 */
[----:B------:R-:W-:Y:S01]  /*3cc0*/  @!P0 FFMA.FTZ R53, R26, R33, -R53 ;  /* 0x000000211a358223 */ /* 0x000fe20000010835 */
[----:B------:R-:W-:Y:S01]  /*3cd0*/  @!P0 MOV R26, R19 ;  /* 0x00000013001a8202 */ /* 0x000fe20000000f00 */
[----:B------:R-:W-:Y:S01]  /*3ce0*/  @!P0 FFMA.FTZ R3, R32, R33, R3 ;  /* 0x0000002120038223 */ /* 0x000fe20000010003 */
[----:B------:R-:W-:Y:S01]  /*3cf0*/  @!P0 F2FP.PACK_AB R2, R2, R52 ;  /* 0x000000340202823e */ /* 0x000fe200000000ff */
[--C-:B------:R-:W-:Y:S02]  /*3d00*/  @!P0 HADD2.F32 R30, -RZ, R27.reuse.H1_H1 ;  /* 0x3000001bff1e8230 */ /* 0x100fe40000004100 */
[----:B------:R-:W-:Y:S01]  /*3d10*/  @!P0 HADD2.F32 R27, -RZ, R27.H0_H0 ;  /* 0x2000001bff1b8230 */ /* 0x000fe20000004100 */
[----:B------:R-:W-:Y:S01]  /*3d20*/  @!P0 MOV R16, R2 ;  /* 0x0000000200108202 */ /* 0x000fe20000000f00 */
[--C-:B------:R-:W-:Y:S01]  /*3d30*/  @!P0 HADD2.F32 R35, -RZ, R26.reuse.H1_H1 ;  /* 0x3000001aff238230 */ /* 0x100fe20000004100 */
[-C--:B------:R-:W-:Y:S01]  /*3d40*/  @!P0 FMUL.FTZ R61, R30, R4.reuse ;  /* 0x000000041e3d8220 */ /* 0x080fe20000410000 */
[----:B------:R-:W-:Y:S01]  /*3d50*/  @!P0 HADD2.F32 R26, -RZ, R26.H0_H0 ;  /* 0x2000001aff1a8230 */ /* 0x000fe20000004100 */
[----:B------:R-:W-:Y:S01]  /*3d60*/  @!P0 FMUL.FTZ R4, R27, R4 ;  /* 0x000000041b048220 */ /* 0x000fe20000410000 */
[----:B------:R-:W-:Y:S01]  /*3d70*/  @!P0 F2FP.PACK_AB R3, R3, R53 ;  /* 0x000000350303823e */ /* 0x000fe200000000ff */
[-C--:B------:R-:W-:Y:S02]  /*3d80*/  @!P0 FMUL.FTZ R60, R35, R5.reuse ;  /* 0x00000005233c8220 */ /* 0x080fe40000410000 */
[----:B------:R-:W-:Y:S01]  /*3d90*/  @!P0 FMUL.FTZ R5, R26, R5 ;  /* 0x000000051a058220 */ /* 0x000fe20000410000 */
[----:B------:R-:W-:Y:S01]  /*3da0*/  @!P0 MOV R17, R3 ;  /* 0x0000000300118202 */ /* 0x000fe20000000f00 */
[-C--:B------:R-:W-:Y:S02]  /*3db0*/  @!P0 FFMA.FTZ R4, R30, R31.reuse, R4 ;  /* 0x0000001f1e048223 */ /* 0x080fe40000010004 */
[----:B------:R-:W-:Y:S02]  /*3dc0*/  @!P0 FFMA.FTZ R27, R27, R31, -R61 ;  /* 0x0000001f1b1b8223 */ /* 0x000fe4000001083d */
[-C--:B------:R-:W-:Y:S02]  /*3dd0*/  @!P0 FFMA.FTZ R60, R26, R36.reuse, -R60 ;  /* 0x000000241a3c8223 */ /* 0x080fe4000001083c */
[----:B------:R-:W-:Y:S01]  /*3de0*/  @!P0 FFMA.FTZ R5, R35, R36, R5 ;  /* 0x0000002423058223 */ /* 0x000fe20000010005 */
[----:B------:R-:W-:Y:S04]  /*3df0*/  @!P0 F2FP.PACK_AB R4, R4, R27 ;  /* 0x0000001b0404823e */ /* 0x000fe800000000ff */
[----:B------:R-:W-:Y:S02]  /*3e00*/  @!P0 F2FP.PACK_AB R5, R5, R60 ;  /* 0x0000003c0505823e */ /* 0x000fe400000000ff */
[----:B------:R-:W-:Y:S02]  /*3e10*/  @!P0 MOV R18, R4 ;  /* 0x0000000400128202 */ /* 0x000fe40000000f00 */
[----:B------:R-:W-:Y:S05]  /*3e20*/  @!P0 MOV R19, R5 ;  /* 0x0000000500138202 */ /* 0x000fea0000000f00 */
[----:B------:R1:W-:Y:S02]  /*3e30*/  STG.E.128 [R58.64], R16 ;  /* 0x000000103a007986 */ /* 0x0003e4000c101d08 */
.L_x_2057:
[----:B------:R-:W-:Y:S05]  /*3e40*/  BSYNC B0 ;  /* 0x0000000000007941 */ /* 0x000fea0003800000 */
.L_x_2056:
[----:B------:R-:W-:Y:S11]  /*3e50*/  ISETP.GE.AND P0, PT, R65, c[0x0][0x1d4], PT ;  /* 0x0000750041007a0c */ /* 0x000ff60003f06270 */
[----:B------:R-:W-:Y:S02]  /*3e60*/  @!UPT UIADD3 URZ, URZ, URZ, URZ ;  /* 0x0000003f3f3ff290 */ /* 0x000fe4000fffe03f */
[----:B------:R-:W-:-:S05]  /*3e70*/  @P0 BRA `(.L_x_2055) ;  /* 0x0000034000000947 */ /* 0x000fca0003800000 */
[----:B------:R-:W-:Y:S01]  /*3e80*/  ISETP.GE.AND P0, PT, R10, c[0x0][0x27c], PT ;  /* 0x00009f000a007a0c */ /* 0x000fe20003f06270 */
[----:B-1----:R-:W1:Y:S11]  /*3e90*/  LDS.128 R16, [R234+0xb100] ;  /* 0x00b10000ea107984 */ /* 0x002e760000000c00 */
[----:B------:R-:W-:Y:S01]  /*3ea0*/  @!UPT UIADD3 URZ, URZ, URZ, URZ ;  /* 0x0000003f3f3ff290 */ /* 0x000fe2000fffe03f */
[----:B------:R-:W-:Y:S01]  /*3eb0*/  @!P0 HADD2.F32 R26, -RZ, R15.H1_H1 ;  /* 0x3000000fff1a8230 */ /* 0x000fe20000004100 */
[----:B------:R-:W-:Y:S02]  /*3ec0*/  @!P0 SHF.R.U64 R2, R28, 0x10, R29 ;  /* 0x000000101c028819 */ /* 0x000fe4000000121d */
[----:B------:R-:W-:Y:S02]  /*3ed0*/  @!P0 SHF.R.U64 R31, R50, 0x10, R51 ;  /* 0x00000010321f8819 */ /* 0x000fe40000001233 */
[----:B------:R-:W-:Y:S01]  /*3ee0*/  @!P0 SHF.R.U32.HI R4, RZ, 0x10, R29 ;  /* 0x00000010ff048819 */ /* 0x000fe2000001161d */
[----:B------:R-:W-:Y:S01]  /*3ef0*/  @!P0 HADD2.F32 R27, -RZ, R2.H0_H0 ;  /* 0x20000002ff1b8230 */ /* 0x000fe20000004100 */
[----:B------:R-:W-:Y:S01]  /*3f00*/  @!P0 SHF.R.U32.HI R33, RZ, 0x10, R51 ;  /* 0x00000010ff218819 */ /* 0x000fe20000011633 */
[----:B------:R-:W-:Y:S02]  /*3f10*/  @!P0 HADD2.F32 R29, -RZ, R47.H1_H1 ;  /* 0x3000002fff1d8230 */ /* 0x000fe40000004100 */
        /* <DEDUP_REMOVED lines=8> */
[C---:B------:R-:W-:Y:S01]  /*3fa0*/  @!P0 FMUL.FTZ R2, R3.reuse, R26 ;  /* 0x0000001a03028220 */ /* 0x040fe20000410000 */
[----:B------:R-:W-:Y:S01]  /*3fb0*/  @!P0 HADD2.F32 R26, -RZ, R5.H0_H0 ;  /* 0x20000005ff1a8230 */ /* 0x000fe20000004100 */
[----:B------:R-:W-:Y:S01]  /*3fc0*/  @!P0 FMUL.FTZ R36, R30, R27 ;  /* 0x0000001b1e248220 */ /* 0x000fe20000410000 */
[----:B------:R-:W-:Y:S01]  /*3fd0*/  @!P0 MOV R5, R18 ;  /* 0x0000001200058202 */ /* 0x000fe20000000f00 */
[----:B------:R-:W-:Y:S02]  /*3fe0*/  @!P0 FFMA.FTZ R35, R3, R29, -R35 ;  /* 0x0000001d03238223 */ /* 0x000fe40000010823 */
[C---:B------:R-:W-:Y:S01]  /*3ff0*/  @!P0 FMUL.FTZ R3, R26.reuse, R27 ;  /* 0x0000001b1a038220 */ /* 0x040fe20000410000 */
[----:B------:R-:W-:Y:S01]  /*4000*/  @!P0 HADD2.F32 R27, -RZ, R15.H0_H0 ;  /* 0x2000000fff1b8230 */ /* 0x000fe20000004100 */
[----:B------:R-:W-:Y:S01]  /*4010*/  @!P0 FFMA.FTZ R36, R26, R31, -R36 ;  /* 0x0000001f1a248223 */ /* 0x000fe20000010824 */
[----:B------:R-:W-:Y:S01]  /*4020*/  @!P0 MOV R26, R19 ;  /* 0x00000013001a8202 */ /* 0x000fe20000000f00 */
[----:B------:R-:W-:Y:S01]  /*4030*/  @!P0 FFMA.FTZ R2, R28, R29, R2 ;  /* 0x0000001d1c028223 */ /* 0x000fe20000010002 */
[--C-:B------:R-:W-:Y:S01]  /*4040*/  @!P0 HADD2.F32 R28, -RZ, R5.reuse.H1_H1 ;  /* 0x30000005ff1c8230 */ /* 0x100fe20000004100 */
[----:B------:R-:W-:Y:S01]  /*4050*/  @!P0 FFMA.FTZ R3, R30, R31, R3 ;  /* 0x0000001f1e038223 */ /* 0x000fe20000010003 */
[----:B------:R-:W-:Y:S02]  /*4060*/  @!P0 HADD2.F32 R5, -RZ, R5.H0_H0 ;  /* 0x20000005ff058230 */ /* 0x000fe40000004100 */
[----:B------:R-:W-:Y:S01]  /*4070*/  @!P0 F2FP.PACK_AB R2, R2, R35 ;  /* 0x000000230202823e */ /* 0x000fe200000000ff */
[----:B------:R-:W-:Y:S01]  /*4080*/  @!P0 FMUL.FTZ R50, R28, R27 ;  /* 0x0000001b1c328220 */ /* 0x000fe20000410000 */
[----:B------:R-:W-:Y:S01]  /*4090*/  @!P0 F2FP.PACK_AB R3, R3, R36 ;  /* 0x000000240303823e */ /* 0x000fe200000000ff */
[----:B------:R-:W-:Y:S01]  /*40a0*/  @!P0 HADD2.F32 R29, -RZ, R47.H0_H0 ;  /* 0x2000002fff1d8230 */ /* 0x000fe20000004100 */
[----:B------:R-:W-:Y:S01]  /*40b0*/  @!P0 MOV R16, R2 ;  /* 0x0000000200108202 */ /* 0x000fe20000000f00 */
[--C-:B------:R-:W-:Y:S01]  /*40c0*/  @!P0 HADD2.F32 R32, -RZ, R26.reuse.H1_H1 ;  /* 0x3000001aff208230 */ /* 0x100fe20000004100 */
[----:B------:R-:W-:Y:S01]  /*40d0*/  @!P0 MOV R17, R3 ;  /* 0x0000000300118202 */ /* 0x000fe20000000f00 */
[----:B------:R-:W-:Y:S02]  /*40e0*/  @!P0 HADD2.F32 R26, -RZ, R26.H0_H0 ;  /* 0x2000001aff1a8230 */ /* 0x000fe40000004100 */
[----:B------:R-:W-:Y:S01]  /*40f0*/  @!P0 HADD2.F32 R15, -RZ, R4.H0_H0 ;  /* 0x20000004ff0f8230 */ /* 0x000fe20000004100 */
[C---:B------:R-:W-:Y:S02]  /*4100*/  @!P0 FMUL.FTZ R4, R5.reuse, R27 ;  /* 0x0000001b05048220 */ /* 0x040fe40000410000 */
[----:B------:R-:W-:Y:S02]  /*4110*/  @!P0 FFMA.FTZ R27, R5, R29, -R50 ;  /* 0x0000001d051b8223 */ /* 0x000fe40000010832 */
[-C--:B------:R-:W-:Y:S02]  /*4120*/  @!P0 FMUL.FTZ R47, R32, R15.reuse ;  /* 0x0000000f202f8220 */ /* 0x080fe40000410000 */
[----:B------:R-:W-:Y:S02]  /*4130*/  @!P0 FMUL.FTZ R5, R26, R15 ;  /* 0x0000000f1a058220 */ /* 0x000fe40000410000 */
[----:B------:R-:W-:Y:S02]  /*4140*/  @!P0 FFMA.FTZ R4, R28, R29, R4 ;  /* 0x0000001d1c048223 */ /* 0x000fe40000010004 */
[-C--:B------:R-:W-:Y:S02]  /*4150*/  @!P0 FFMA.FTZ R47, R26, R33.reuse, -R47 ;  /* 0x000000211a2f8223 */ /* 0x080fe4000001082f */
[----:B------:R-:W-:Y:S01]  /*4160*/  @!P0 FFMA.FTZ R5, R32, R33, R5 ;  /* 0x0000002120058223 */ /* 0x000fe20000010005 */
[----:B------:R-:W-:Y:S04]  /*4170*/  @!P0 F2FP.PACK_AB R4, R4, R27 ;  /* 0x0000001b0404823e */ /* 0x000fe800000000ff */
[----:B------:R-:W-:Y:S02]  /*4180*/  @!P0 F2FP.PACK_AB R5, R5, R47 ;  /* 0x0000002f0505823e */ /* 0x000fe400000000ff */
[----:B------:R-:W-:Y:S02]  /*4190*/  @!P0 MOV R18, R4 ;  /* 0x0000000400128202 */ /* 0x000fe40000000f00 */
[----:B------:R-:W-:Y:S05]  /*41a0*/  @!P0 MOV R19, R5 ;  /* 0x0000000500138202 */ /* 0x000fea0000000f00 */
[----:B------:R1:W-:Y:S02]  /*41b0*/  STG.E.128 [R58.64+0x80], R16 ;  /* 0x000080103a007986 */ /* 0x0003e4000c101d08 */
.L_x_2055:
[----:B------:R-:W-:Y:S05]  /*41c0*/  BSYNC B1 ;  /* 0x0000000000017941 */ /* 0x000fea0003800000 */
.L_x_2054:
[----:B------:R-:W-:Y:S01]  /*41d0*/  BSSY B1, `(.L_x_2058) ;  /* 0x0000070000017945 */ /* 0x000fe20003800000 */
[----:B------:R-:W-:-:S05]  /*41e0*/  @P3 BRA `(.L_x_2059) ;  /* 0x000006e000003947 */ /* 0x000fca0003800000 */
[----:B------:R-:W-:Y:S01]  /*41f0*/  BSSY B0, `(.L_x_2060) ;  /* 0x0000036000007945 */ /* 0x000fe20003800000 */
[----:B------:R-:W-:-:S05]  /*4200*/  @P4 BRA `(.L_x_2061) ;  /* 0x0000034000004947 */ /* 0x000fca0003800000 */
[----:B------:R-:W-:Y:S01]  /*4210*/  ISETP.GE.AND P0, PT, R12, c[0x0][0x27c], PT ;  /* 0x00009f000c007a0c */ /* 0x000fe20003f06270 */
[----:B-1----:R-:W1:Y:S11]  /*4220*/  LDS.128 R16, [R234+0x9100] ;  /* 0x00910000ea107984 */ /* 0x002e760000000c00 */
[----:B------:R-:W-:Y:S01]  /*4230*/  @!UPT UIADD3 URZ, URZ, URZ, URZ ;  /* 0x0000003f3f3ff290 */ /* 0x000fe2000fffe03f */
[----:B------:R-:W-:Y:S01]  /*4240*/  @!P0 HADD2.F32 R15, -RZ, R14.H1_H1 ;  /* 0x3000000eff0f8230 */ /* 0x000fe20000004100 */
[--C-:B------:R-:W-:Y:S01]  /*4250*/  @!P0 SHF.R.U64 R2, R24, 0x10, R25.reuse ;  /* 0x0000001018028819 */ /* 0x100fe20000001219 */
[----:B------:R-:W-:Y:S01]  /*4260*/  @!P0 HADD2.F32 R26, -RZ, R46.H1_H1 ;  /* 0x3000002eff1a8230 */ /* 0x000fe20000004100 */
[----:B------:R-:W-:Y:S02]  /*4270*/  @!P0 SHF.R.U32.HI R4, RZ, 0x10, R25 ;  /* 0x00000010ff048819 */ /* 0x000fe40000011619 */
[--C-:B------:R-:W-:Y:S01]  /*4280*/  @!P0 SHF.R.U64 R28, R48, 0x10, R49.reuse ;  /* 0x00000010301c8819 */ /* 0x100fe20000001231 */
[----:B------:R-:W-:Y:S01]  /*4290*/  @!P0 HADD2.F32 R24, -RZ, R2.H0_H0 ;  /* 0x20000002ff188230 */ /* 0x000fe20000004100 */
[----:B------:R-:W-:Y:S03]  /*42a0*/  @!P0 SHF.R.U32.HI R30, RZ, 0x10, R49 ;  /* 0x00000010ff1e8819 */ /* 0x000fe60000011631 */
        /* <DEDUP_REMOVED lines=8> */
[----:B------:R-:W-:Y:S01]  /*4330*/  @!P0 FMUL.FTZ R2, R3, R15 ;  /* 0x0000000f03028220 */ /* 0x000fe20000410000 */
        /* <DEDUP_REMOVED lines=32> */
[----:B------:R1:W-:Y:S02]  /*4540*/  STG.E.128 [R56.64], R16 ;  /* 0x0000001038007986 */ /* 0x0003e4000c101d08 */
.L_x_2061:
[----:B------:R-:W-:Y:S05]  /*4550*/  BSYNC B0 ;  /* 0x0000000000007941 */ /* 0x000fea0003800000 */
.L_x_2060:
        /* <DEDUP_REMOVED lines=55> */
.L_x_2059:
[----:B------:R-:W-:Y:S05]  /*48d0*/  BSYNC B1 ;  /* 0x0000000000017941 */ /* 0x000fea0003800000 */
.L_x_2058:
[----:B------:R-:W-:-:S05]  /*48e0*/  @P2 BRA `(.L_x_2062) ;  /* 0x000023c000002947 */ /* 0x000fca0003800000 */
[----:B------:R-:W-:Y:S01]  /*48f0*/  BSSY B0, `(.L_x_2063) ;  /* 0x0000036000007945 */ /* 0x000fe20003800000 */
[----:B------:R-:W-:-:S05]  /*4900*/  @P4 BRA `(.L_x_2064) ;  /* 0x0000034000004947 */ /* 0x000fca0003800000 */
[----:B------:R-:W-:Y:S01]  /*4910*/  ISETP.GE.AND P0, PT, R12, c[0x0][0x27c], PT ;  /* 0x00009f000c007a0c */ /* 0x000fe20003f06270 */
[----:B-1----:R-:W1:Y:S11]  /*4920*/  LDS.128 R16, [R234+0xa100] ;  /* 0x00a10000ea107984 */ /* 0x002e760000000c00 */
[----:B------:R-:W-:Y:S01]  /*4930*/  @!UPT UIADD3 URZ, URZ, URZ, URZ ;  /* 0x0000003f3f3ff290 */ /* 0x000fe2000fffe03f */
[----:B------:R-:W-:Y:S01]  /*4940*/  @!P0 HADD2.F32 R11, -RZ, R7.H1_H1 ;  /* 0x30000007ff0b8230 */ /* 0x000fe20000004100 */
[----:B------:R-:W-:Y:S01]  /*4950*/  @!P0 SHF.R.U64 R2, R20, 0x10, R21 ;  /* 0x0000001014028819 */ /* 0x000fe20000001215 */
[----:B------:R-:W-:Y:S01]  /*4960*/  @!P0 HADD2.F32 R20, -RZ, R38.H1_H1 ;  /* 0x30000026ff148230 */ /* 0x000fe20000004100 */
        /* <DEDUP_REMOVED lines=35> */
[-C--:B------:R-:W-:Y:S02]  /*4ba0*/  @!P0 FFMA.FTZ R14, R5, R20.reuse, -R28 ;  /* 0x00000014050e8223 */ /* 0x080fe4000001081c */
        /* <DEDUP_REMOVED lines=10> */
.L_x_2064:
[----:B------:R-:W-:Y:S05]  /*4c50*/  BSYNC B0 ;  /* 0x0000000000007941 */ /* 0x000fea0003800000 */
.L_x_2063:
[----:B------:R-:W-:Y:S11]  /*4c60*/  ISETP.GE.AND P0, PT, R65, c[0x0][0x1d4], PT ;  /* 0x0000750041007a0c */ /* 0x000ff60003f06270 */
[----:B------:R-:W-:Y:S02]  /*4c70*/  @!UPT UIADD3 URZ, URZ, URZ, URZ ;  /* 0x0000003f3f3ff290 */ /* 0x000fe4000fffe03f */
        /* <DEDUP_REMOVED lines=21> */
[C---:B------:R-:W-:Y:S01]  /*4dd0*/  @!P0 FMUL.FTZ R23, R14.reuse, R8 ;  /* 0x000000080e178220 */ /* 0x040fe20000410000 */
        /* <DEDUP_REMOVED lines=21> */
[CC--:B------:R-:W-:Y:S02]  /*4f30*/  @!P0 FMUL.FTZ R24, R20.reuse, R6.reuse ;  /* 0x0000000614188220 */ /* 0x0c0fe40000410000 */
        /* <DEDUP_REMOVED lines=8> */
[----:B------:R1:W-:Y:S01]  /*4fc0*/  STG.E.128 [R54.64+0x80], R16 ;  /* 0x0000801036007986 */ /* 0x0003e2000c101d08 */
[----:B------:R-:W-:-:S05]  /*4fd0*/  BRA `(.L_x_2062) ;  /* 0x00001cd000007947 */ /* 0x000fca0003800000 */
.L_x_2047:
        /* <DEDUP_REMOVED lines=10> */
[----:B------:R-:W-:Y:S07]  /*5080*/  BSSY B0, `(.L_x_2065) ;  /* 0x00000b9000007945 */ /* 0x000fee0003800000 */
        /* <DEDUP_REMOVED lines=14> */
[----:B------:R-:W2:Y:S01]  /*5170*/  @!P2 LDG.E.128 R52, [R14.64] ;  /* 0x000000080e34a981 */ /* 0x000ea2000c1e1d00 */
[----:B------:R-:W-:Y:S02]  /*5180*/  @!P2 LEA.HI.X R17, R5, c[0x0][0x28c], R4, 0x1, P0 ;  /* 0x0000a3000511aa11 */ /* 0x000fe400000f0c04 */
[C---:B------:R-:W-:Y:S04]  /*5190*/  @!P1 LEA R2, P0, R7.reuse, c[0x0][0x270], 0x1 ;  /* 0x00009c0007029a11 */ /* 0x040fe800078008ff */
[----:B------:R-:W-:Y:S01]  /*51a0*/  @!P1 LEA.HI.X R3, R7, c[0x0][0x274], R6, 0x1, P0 ;  /* 0x00009d0007039a11 */ /* 0x000fe200000f0c06 */
[----:B------:R1:W3:Y:S01]  /*51b0*/  @!P2 LDG.E.128 R24, [R16.64] ;  /* 0x000000081018a981 */ /* 0x0002e2000c1e1d00 */
[C---:B------:R-:W-:Y:S01]  /*51c0*/  @!P1 LEA R4, P0, R9.reuse, c[0x0][0x288], 0x1 ;  /* 0x0000a20009049a11 */ /* 0x040fe200078008ff */
[----:B------:R-:W-:Y:S03]  /*51d0*/  CS2R R6, SRZ ;  /* 0x0000000000067805 */ /* 0x000fe6000001ff00 */
[----:B------:R-:W-:Y:S02]  /*51e0*/  @!P1 LEA.HI.X R5, R9, c[0x0][0x28c], R8, 0x1, P0 ;  /* 0x0000a30009059a11 */ /* 0x000fe400000f0c08 */
[-C--:B------:R-:W-:Y:S01]  /*51f0*/  ISETP.GE.AND P0, PT, R79, R141.reuse, PT ;  /* 0x0000008d4f00720c */ /* 0x080fe20003f06270 */
[----:B------:R4:W3:Y:S03]  /*5200*/  @!P1 LDG.E.128 R48, [R2.64] ;  /* 0x0000000802309981 */ /* 0x0008e6000c1e1d00 */
[----:B------:R-:W-:Y:S01]  /*5210*/  ISETP.GE.OR P0, PT, R116, c[0x0][0x27c], P0 ;  /* 0x00009f0074007a0c */ /* 0x000fe20000706670 */
[----:B-1----:R-:W-:Y:S06]  /*5220*/  CS2R R16, SRZ ;  /* 0x0000000000107805 */ /* 0x002fec000001ff00 */
[----:B------:R1:W3:Y:S06]  /*5230*/  @!P1 LDG.E.128 R16, [R4.64] ;  /* 0x0000000804109981 */ /* 0x0002ec000c1e1d00 */
[----:B------:R-:W-:Y:S05]  /*5240*/  @!P0 IADD3 R62, P1, R150, R62, RZ ;  /* 0x0000003e963e8210 */ /* 0x000fea0007f3e0ff */
[----:B------:R-:W-:Y:S01]  /*5250*/  @!P0 IMAD.X R36, R36, 0x1, R99, P1 ;  /* 0x0000000124248824 */ /* 0x000fe200008e0663 */
[C---:B----4-:R-:W-:Y:S04]  /*5260*/  @!P0 LEA R2, P1, R62.reuse, c[0x0][0x270], 0x1 ;  /* 0x00009c003e028a11 */ /* 0x050fe800078208ff */
[----:B------:R-:W-:Y:S02]  /*5270*/  @!P0 LEA.HI.X R3, R62, c[0x0][0x274], R36, 0x1, P1 ;  /* 0x00009d003e038a11 */ /* 0x000fe400008f0c24 */
[----:B------:R-:W-:Y:S01]  /*5280*/  @!P0 IADD3 R60, P1, R148, R60, RZ ;  /* 0x0000003c943c8210 */ /* 0x000fe20007f3e0ff */
[----:B------:R-:W-:Y:S04]  /*5290*/  CS2R R36, SRZ ;  /* 0x0000000000247805 */ /* 0x000fe8000001ff00 */
[----:B------:R-:W-:Y:S01]  /*52a0*/  @!P0 IMAD.X R33, R33, 0x1, R98, P1 ;  /* 0x0000000121218824 */ /* 0x000fe200008e0662 */
[C---:B------:R-:W-:Y:S01]  /*52b0*/  @!P0 LEA R8, P1, R60.reuse, c[0x0][0x288], 0x1 ;  /* 0x0000a2003c088a11 */ /* 0x040fe200078208ff */
[----:B------:R4:W5:Y:S03]  /*52c0*/  @!P0 LDG.E.128 R36, [R2.64] ;  /* 0x0000000802248981 */ /* 0x000966000c1e1d00 */
[----:B------:R-:W-:Y:S01]  /*52d0*/  @!P0 LEA.HI.X R9, R60, c[0x0][0x28c], R33, 0x1, P1 ;  /* 0x0000a3003c098a11 */ /* 0x000fe200008f0c21 */
[----:B-1----:R-:W-:Y:S01]  /*52e0*/  CS2R R4, SRZ ;  /* 0x0000000000047805 */ /* 0x002fe2000001ff00 */
[----:B------:R-:W-:Y:S05]  /*52f0*/  ISETP.GE.AND P1, PT, R116, c[0x0][0x27c], PT ;  /* 0x00009f0074007a0c */ /* 0x000fea0003f26270 */
[----:B------:R2:W5:Y:S01]  /*5300*/  @!P0 LDG.E.128 R4, [R8.64] ;  /* 0x0000000808048981 */ /* 0x000562000c1e1d00 */
[----:B------:R-:W-:Y:S01]  /*5310*/  ISETP.GE.OR P0, PT, R79, R141, P4 ;  /* 0x0000008d4f00720c */ /* 0x000fe20002706670 */
[----:B--2---:R-:W-:Y:S02]  /*5320*/  IMAD.MOV.U32 R9, RZ, RZ, R54 ;  /* 0x000000ffff097224 */ /* 0x004fe400078e0036 */
[----:B------:R-:W-:Y:S02]  /*5330*/  IMAD.MOV.U32 R8, RZ, RZ, R55 ;  /* 0x000000ffff087224 */ /* 0x000fe400078e0037 */
[----:B----4-:R-:W-:Y:S02]  /*5340*/  IMAD.MOV.U32 R3, RZ, RZ, R52 ;  /* 0x000000ffff037224 */ /* 0x010fe400078e0034 */
[----:B------:R-:W-:Y:S01]  /*5350*/  IMAD.MOV.U32 R2, RZ, RZ, R53 ;  /* 0x000000ffff027224 */ /* 0x000fe200078e0035 */
[----:B------:R-:W-:Y:S01]  /*5360*/  PRMT R60, R9, 0x5410, R8 ;  /* 0x00005410093c7816 */ /* 0x000fe20000000008 */
[----:B---3--:R-:W-:Y:S02]  /*5370*/  IMAD.MOV.U32 R9, RZ, RZ, R26 ;  /* 0x000000ffff097224 */ /* 0x008fe400078e001a */
        /* <DEDUP_REMOVED lines=12> */
[----:B------:R-:W-:Y:S02]  /*5440*/  IMAD.MOV.U32 R9, RZ, RZ, R18 ;  /* 0x000000ffff097224 */ /* 0x000fe400078e0012 */
[----:B------:R-:W-:Y:S02]  /*5450*/  IMAD.MOV.U32 R8, RZ, RZ, R19 ;  /* 0x000000ffff087224 */ /* 0x000fe400078e0013 */
[----:B------:R-:W-:Y:S02]  /*5460*/  IMAD.MOV.U32 R3, RZ, RZ, R16 ;  /* 0x000000ffff037224 */ /* 0x000fe400078e0010 */
[----:B------:R-:W-:Y:S01]  /*5470*/  IMAD.MOV.U32 R2, RZ, RZ, R17 ;  /* 0x000000ffff027224 */ /* 0x000fe200078e0011 */
[----:B------:R-:W-:Y:S04]  /*5480*/  PRMT R11, R9, 0x5410, R8 ;  /* 0x00005410090b7816 */ /* 0x000fe80000000008 */
[----:B------:R-:W-:Y:S01]  /*5490*/  PRMT R14, R2, 0x5410, R3 ;  /* 0x00005410020e7816 */ /* 0x000fe20000000003 */
[----:B------:R-:W-:-:S05]  /*54a0*/  @P0 BRA `(.L_x_2066) ;  /* 0x0000076000000947 */ /* 0x000fca0003800000 */
[----:B-----5:R-:W-:Y:S01]  /*54b0*/  IMAD.MOV.U32 R30, RZ, RZ, R4 ;  /* 0x000000ffff1e7224 */ /* 0x020fe200078e0004 */
[----:B------:R-:W-:Y:S01]  /*54c0*/  IADD3 R3, P0, R170, R176, RZ ;  /* 0x000000b0aa037210 */ /* 0x000fe20007f1e0ff */
[----:B------:R-:W1:Y:S01]  /*54d0*/  LDS.128 R20, [R136+0x8100] ;  /* 0x0081000088147984 */ /* 0x000e620000000c00 */
[----:B------:R-:W-:Y:S01]  /*54e0*/  @!P1 SHF.R.U32.HI R29, RZ, 0x10, R7 ;  /* 0x00000010ff1d9819 */ /* 0x000fe20000011607 */
[----:B------:R-:W-:Y:S01]  /*54f0*/  IMAD.MOV.U32 R64, RZ, RZ, R36 ;  /* 0x000000ffff407224 */ /* 0x000fe200078e0024 */
[----:B------:R-:W-:Y:S01]  /*5500*/  IADD3.X R2, R174, R113, RZ, P0, !PT ;  /* 0x00000071ae027210 */ /* 0x000fe200007fe4ff */
[--C-:B------:R-:W-:Y:S01]  /*5510*/  IMAD.MOV.U32 R44, RZ, RZ, R39.reuse ;  /* 0x000000ffff2c7224 */ /* 0x100fe200078e0027 */
[----:B------:R-:W-:Y:S01]  /*5520*/  IADD3 R9, P2, P0, R156, R3, R138 ;  /* 0x000000039c097210 */ /* 0x000fe2000785e08a */
[----:B------:R-:W-:Y:S01]  /*5530*/  @!P1 HADD2.F32 R32, -RZ, R30.H0_H0 ;  /* 0x2000001eff209230 */ /* 0x000fe20000004100 */
[--C-:B------:R-:W-:Y:S01]  /*5540*/  @!P1 SHF.R.U64 R42, R38, 0x10, R39.reuse ;  /* 0x00000010262a9819 */ /* 0x100fe20000001227 */
[----:B------:R-:W2:Y:S01]  /*5550*/  LDS.128 R56, [R135+0x8100] ;  /* 0x0081000087387984 */ /* 0x000ea20000000c00 */
[----:B------:R-:W-:Y:S01]  /*5560*/  IADD3.X R8, R102, R2, R130, P2, P0 ;  /* 0x0000000266087210 */ /* 0x000fe200017e0482 */
[----:B------:R-:W-:Y:S01]  /*5570*/  @!P1 HADD2.F32 R44, -RZ, R44.H0_H0 ;  /* 0x2000002cff2c9230 */ /* 0x000fe20000004100 */
[----:B------:R-:W-:Y:S01]  /*5580*/  ISETP.GE.AND P0, PT, R137, c[0x0][0x1d4], PT ;  /* 0x0000750089007a0c */ /* 0x000fe20003f06270 */
[----:B------:R-:W-:Y:S01]  /*5590*/  @!P1 HADD2.F32 R42, -RZ, R42.H0_H0 ;  /* 0x2000002aff2a9230 */ /* 0x000fe20000004100 */
[----:B------:R-:W-:Y:S02]  /*55a0*/  @!P1 SHF.R.U32.HI R62, RZ, 0x10, R39 ;  /* 0x00000010ff3e9819 */ /* 0x000fe40000011627 */
[----:B------:R-:W-:Y:S02]  /*55b0*/  MOV R45, R37 ;  /* 0x00000025002d7202 */ /* 0x000fe40000000f00 */
[--C-:B------:R-:W-:Y:S02]  /*55c0*/  @!P1 SHF.R.U32.HI R43, RZ, 0x10, R37.reuse ;  /* 0x00000010ff2b9819 */ /* 0x100fe40000011625 */
[----:B------:R-:W-:Y:S01]  /*55d0*/  @!P1 SHF.R.U64 R41, R36, 0x10, R37 ;  /* 0x0000001024299819 */ /* 0x000fe20000001225 */
[----:B------:R-:W-:Y:S01]  /*55e0*/  @!P1 HADD2.F32 R36, -RZ, R64.H0_H0 ;  /* 0x20000040ff249230 */ /* 0x000fe20000004100 */
[----:B------:R-:W-:Y:S01]  /*55f0*/  MOV R40, R38 ;  /* 0x0000002600287202 */ /* 0x000fe20000000f00 */
[----:B------:R-:W-:Y:S02]  /*5600*/  @!P1 HADD2.F32 R38, -RZ, R45.H0_H0 ;  /* 0x2000002dff269230 */ /* 0x000fe40000004100 */
[----:B------:R-:W-:Y:S02]  /*5610*/  @!P0 IADD3 R3, P3, P2, R156, R3, R137 ;  /* 0x000000039c038210 */ /* 0x000fe40007a7e089 */
[----:B------:R-:W-:Y:S02]  /*5620*/  @!P1 HADD2.F32 R40, -RZ, R40.H0_H0 ;  /* 0x20000028ff289230 */ /* 0x000fe40000004100 */
[----:B------:R-:W-:Y:S02]  /*5630*/  @!P0 IADD3.X R2, R102, R2, R129, P3, P2 ;  /* 0x0000000266028210 */ /* 0x000fe40001fe4481 */
[C---:B------:R-:W-:Y:S04]  /*5640*/  LEA R180, P2, R9.reuse, c[0x0][0x1c8], 0x1 ;  /* 0x0000720009b47a11 */ /* 0x040fe800078408ff */
[----:B------:R-:W-:Y:S01]  /*5650*/  LEA.HI.X R181, R9, c[0x0][0x1cc], R8, 0x1, P2 ;  /* 0x0000730009b57a11 */ /* 0x000fe200010f0c08 */
[--C-:B------:R-:W-:Y:S01]  /*5660*/  IMAD.MOV.U32 R8, RZ, RZ, R7.reuse ;  /* 0x000000ffff087224 */ /* 0x100fe200078e0007 */
[C---:B------:R-:W-:Y:S02]  /*5670*/  @!P0 LEA R178, P2, R3.reuse, c[0x0][0x1c8], 0x1 ;  /* 0x0000720003b28a11 */ /* 0x040fe400078408ff */
[----:B------:R-:W-:Y:S01]  /*5680*/  @!P1 SHF.R.U64 R9, R6, 0x10, R7 ;  /* 0x0000001006099819 */ /* 0x000fe20000001207 */
[----:B------:R-:W-:Y:S01]  /*5690*/  @!P1 HADD2.F32 R6, -RZ, R6.H0_H0 ;  /* 0x20000006ff069230 */ /* 0x000fe20000004100 */
[----:B-1----:R-:W-:Y:S01]  /*56a0*/  @!P1 IMAD.MOV.U32 R7, RZ, RZ, R20 ;  /* 0x000000ffff079224 */ /* 0x002fe200078e0014 */
[----:B------:R-:W-:Y:S01]  /*56b0*/  @!P0 LEA.HI.X R179, R3, c[0x0][0x1cc], R2, 0x1, P2 ;  /* 0x0000730003b38a11 */ /* 0x000fe200010f0c02 */
[----:B------:R-:W-:Y:S01]  /*56c0*/  @!P1 HADD2.F32 R8, -RZ, R8.H0_H0 ;  /* 0x20000008ff089230 */ /* 0x000fe20000004100 */
[----:B------:R-:W-:Y:S02]  /*56d0*/  MOV R2, R5 ;  /* 0x0000000500027202 */ /* 0x000fe40000000f00 */
[----:B------:R-:W-:Y:S01]  /*56e0*/  @!P1 MOV R31, R21 ;  /* 0x00000015001f9202 */ /* 0x000fe20000000f00 */
[--C-:B------:R-:W-:Y:S01]  /*56f0*/  @!P1 HADD2.F32 R33, -RZ, R7.reuse.H0_H0 ;  /* 0x20000007ff219230 */ /* 0x100fe20000004100 */
[--C-:B------:R-:W-:Y:S01]  /*5700*/  @!P1 SHF.R.U32.HI R3, RZ, 0x10, R5.reuse ;  /* 0x00000010ff039819 */ /* 0x100fe20000011605 */
[----:B------:R-:W-:Y:S01]  /*5710*/  @!P1 HADD2.F32 R7, -RZ, R7.H1_H1 ;  /* 0x30000007ff079230 */ /* 0x000fe20000004100 */
[----:B--2---:R-:W-:Y:S01]  /*5720*/  @!P1 MOV R63, R57 ;  /* 0x00000039003f9202 */ /* 0x004fe20000000f00 */
[----:B------:R-:W-:Y:S01]  /*5730*/  @!P1 HADD2.F32 R30, -RZ, R31.H0_H0 ;  /* 0x2000001fff1e9230 */ /* 0x000fe20000004100 */
[----:B------:R-:W-:Y:S01]  /*5740*/  @!P1 MOV R39, R56 ;  /* 0x0000003800279202 */ /* 0x000fe20000000f00 */
[----:B------:R-:W-:Y:S01]  /*5750*/  @!P1 HADD2.F32 R3, -RZ, R3.H0_H0 ;  /* 0x20000003ff039230 */ /* 0x000fe20000004100 */
[----:B------:R-:W-:Y:S01]  /*5760*/  @!P1 SHF.R.U64 R5, R4, 0x10, R5 ;  /* 0x0000001004059819 */ /* 0x000fe20000001205 */
[----:B------:R-:W-:Y:S02]  /*5770*/  @!P1 HADD2.F32 R37, -RZ, R63.H0_H0 ;  /* 0x2000003fff259230 */ /* 0x000fe40000004100 */
[----:B------:R-:W-:Y:S01]  /*5780*/  @!P1 HADD2.F32 R4, -RZ, R2.H0_H0 ;  /* 0x20000002ff049230 */ /* 0x000fe20000004100 */
[----:B------:R-:W-:Y:S01]  /*5790*/  @!P1 FMUL.FTZ R2, R33, R32 ;  /* 0x0000002021029220 */ /* 0x000fe20000410000 */
[----:B------:R-:W-:Y:S02]  /*57a0*/  @!P1 HADD2.F32 R35, -RZ, R39.H0_H0 ;  /* 0x20000027ff239230 */ /* 0x000fe40000004100 */
[----:B------:R-:W-:Y:S01]  /*57b0*/  @!P1 HADD2.F32 R31, -RZ, R31.H1_H1 ;  /* 0x3000001fff1f9230 */ /* 0x000fe20000004100 */
[----:B------:R-:W-:Y:S02]  /*57c0*/  @!P1 FMUL.FTZ R175, R37, R4 ;  /* 0x0000000425af9220 */ /* 0x000fe40000410000 */
[C---:B------:R-:W-:Y:S01]  /*57d0*/  @!P1 FMUL.FTZ R64, R35.reuse, R32 ;  /* 0x0000002023409220 */ /* 0x040fe20000410000 */
[----:B------:R-:W-:Y:S01]  /*57e0*/  @!P1 HADD2.F32 R32, -RZ, R39.H1_H1 ;  /* 0x30000027ff209230 */ /* 0x000fe20000004100 */
[----:B------:R-:W-:Y:S01]  /*57f0*/  @!P1 FFMA.FTZ R2, R35, R36, R2 ;  /* 0x0000002423029223 */ /* 0x000fe20000010002 */
[----:B------:R-:W-:Y:S01]  /*5800*/  @!P1 HADD2.F32 R35, -RZ, R63.H1_H1 ;  /* 0x3000003fff239230 */ /* 0x000fe20000004100 */
[C---:B------:R-:W-:Y:S02]  /*5810*/  @!P1 FMUL.FTZ R4, R30.reuse, R4 ;  /* 0x000000041e049220 */ /* 0x040fe40000410000 */
[----:B------:R-:W-:Y:S01]  /*5820*/  @!P1 FFMA.FTZ R175, R30, R38, -R175 ;  /* 0x000000261eaf9223 */ /* 0x000fe200000108af */
[----:B------:R-:W-:Y:S01]  /*5830*/  @!P1 HADD2.F32 R30, -RZ, R5.H0_H0 ;  /* 0x20000005ff1e9230 */ /* 0x000fe20000004100 */
[----:B------:R-:W-:Y:S01]  /*5840*/  @!P1 FFMA.FTZ R64, R33, R36, -R64 ;  /* 0x0000002421409223 */ /* 0x000fe20000010840 */
[----:B------:R-:W-:Y:S01]  /*5850*/  @!P1 HADD2.F32 R36, -RZ, R43.H0_H0 ;  /* 0x2000002bff249230 */ /* 0x000fe20000004100 */
[-C--:B------:R-:W-:Y:S01]  /*5860*/  @!P1 FMUL.FTZ R63, R35, R3.reuse ;  /* 0x00000003233f9220 */ /* 0x080fe20000410000 */
[----:B------:R-:W-:Y:S01]  /*5870*/  @!P1 HADD2.F32 R33, -RZ, R41.H0_H0 ;  /* 0x20000029ff219230 */ /* 0x000fe20000004100 */
[----:B------:R-:W-:Y:S02]  /*5880*/  @!P1 IMAD.MOV.U32 R39, RZ, RZ, R58 ;  /* 0x000000ffff279224 */ /* 0x000fe400078e003a */
[C---:B------:R-:W-:Y:S02]  /*5890*/  @!P1 FMUL.FTZ R182, R32.reuse, R30 ;  /* 0x0000001e20b69220 */ /* 0x040fe40000410000 */
[C---:B------:R-:W-:Y:S01]  /*58a0*/  @!P1 FMUL.FTZ R5, R31.reuse, R3 ;  /* 0x000000031f059220 */ /* 0x040fe20000410000 */
[--C-:B------:R-:W-:Y:S01]  /*58b0*/  @!P1 HADD2.F32 R41, -RZ, R39.reuse.H1_H1 ;  /* 0x30000027ff299230 */ /* 0x100fe20000004100 */
[----:B------:R-:W-:Y:S01]  /*58c0*/  @!P1 FFMA.FTZ R63, R31, R36, -R63 ;  /* 0x000000241f3f9223 */ /* 0x000fe2000001083f */
[----:B------:R-:W-:Y:S01]  /*58d0*/  @!P1 MOV R31, R22 ;  /* 0x00000016001f9202 */ /* 0x000fe20000000f00 */
[C---:B------:R-:W-:Y:S01]  /*58e0*/  @!P1 FMUL.FTZ R3, R7.reuse, R30 ;  /* 0x0000001e07039220 */ /* 0x040fe20000410000 */
[----:B------:R-:W-:Y:S01]  /*58f0*/  @!P1 HADD2.F32 R39, -RZ, R39.H0_H0 ;  /* 0x20000027ff279230 */ /* 0x000fe20000004100 */
[-C--:B------:R-:W-:Y:S01]  /*5900*/  @!P1 FFMA.FTZ R182, R7, R33.reuse, -R182 ;  /* 0x0000002107b69223 */ /* 0x080fe200000108b6 */
[----:B------:R-:W-:Y:S01]  /*5910*/  @!P1 HADD2.F32 R7, -RZ, R9.H0_H0 ;  /* 0x20000009ff079230 */ /* 0x000fe20000004100 */
[----:B------:R-:W-:Y:S01]  /*5920*/  @!P1 FFMA.FTZ R3, R32, R33, R3 ;  /* 0x0000002120039223 */ /* 0x000fe20000010003 */
[--C-:B------:R-:W-:Y:S01]  /*5930*/  @!P1 HADD2.F32 R30, -RZ, R31.reuse.H1_H1 ;  /* 0x3000001fff1e9230 */ /* 0x100fe20000004100 */
[----:B------:R-:W-:Y:S01]  /*5940*/  @!P1 FMUL.FTZ R184, R39, R6 ;  /* 0x0000000627b89220 */ /* 0x000fe20000410000 */
[----:B------:R-:W-:Y:S01]  /*5950*/  @!P1 F2FP.PACK_AB R63, R63, R175 ;  /* 0x000000af3f3f923e */ /* 0x000fe200000000ff */
[-C--:B------:R-:W-:Y:S01]  /*5960*/  @!P1 FMUL.FTZ R183, R41, R7.reuse ;  /* 0x0000000729b79220 */ /* 0x080fe20000410000 */
[----:B------:R-:W-:Y:S01]  /*5970*/  @!P1 F2FP.PACK_AB R64, R182, R64 ;  /* 0x00000040b640923e */ /* 0x000fe200000000ff */
[C---:B------:R-:W-:Y:S01]  /*5980*/  @!P1 FMUL.FTZ R7, R30.reuse, R7 ;  /* 0x000000071e079220 */ /* 0x040fe20000410000 */
[----:B------:R-:W-:Y:S01]  /*5990*/  @!P1 MOV R21, R63 ;  /* 0x0000003f00159202 */ /* 0x000fe20000000f00 */
[----:B------:R-:W-:Y:S01]  /*59a0*/  @!P1 FFMA.FTZ R183, R30, R42, -R183 ;  /* 0x0000002a1eb79223 */ /* 0x000fe200000108b7 */
[----:B------:R-:W-:Y:S01]  /*59b0*/  @!P1 MOV R30, R59 ;  /* 0x0000003b001e9202 */ /* 0x000fe20000000f00 */
[----:B------:R-:W-:Y:S01]  /*59c0*/  @!P1 FFMA.FTZ R4, R37, R38, R4 ;  /* 0x0000002625049223 */ /* 0x000fe20000010004 */
[----:B------:R-:W-:Y:S01]  /*59d0*/  @!P1 HADD2.F32 R9, -RZ, R31.H0_H0 ;  /* 0x2000001fff099230 */ /* 0x000fe20000004100 */
[----:B------:R-:W-:Y:S01]  /*59e0*/  @!P1 IMAD.MOV.U32 R31, RZ, RZ, R23 ;  /* 0x000000ffff1f9224 */ /* 0x000fe200078e0017 */
[----:B------:R-:W-:Y:S01]  /*59f0*/  @!P1 MOV R20, R64 ;  /* 0x0000004000149202 */ /* 0x000fe20000000f00 */
[----:B------:R-:W-:Y:S01]  /*5a00*/  @!P1 FFMA.FTZ R5, R35, R36, R5 ;  /* 0x0000002423059223 */ /* 0x000fe20000010005 */
[----:B------:R-:W-:Y:S01]  /*5a10*/  @!P1 F2FP.PACK_AB R2, R3, R2 ;  /* 0x000000020302923e */ /* 0x000fe200000000ff */
[C---:B------:R-:W-:Y:S01]  /*5a20*/  @!P1 FMUL.FTZ R6, R9.reuse, R6 ;  /* 0x0000000609069220 */ /* 0x040fe20000410000 */
[--C-:B------:R-:W-:Y:S01]  /*5a30*/  @!P1 HADD2.F32 R43, -RZ, R30.reuse.H0_H0 ;  /* 0x2000001eff2b9230 */ /* 0x100fe20000004100 */
[-C--:B------:R-:W-:Y:S01]  /*5a40*/  @!P1 FFMA.FTZ R184, R9, R40.reuse, -R184 ;  /* 0x0000002809b89223 */ /* 0x080fe200000108b8 */
[----:B------:R-:W-:Y:S01]  /*5a50*/  @!P1 HADD2.F32 R45, -RZ, R30.H1_H1 ;  /* 0x3000001eff2d9230 */ /* 0x000fe20000004100 */
[----:B------:R-:W-:Y:S01]  /*5a60*/  @!P1 FFMA.FTZ R6, R39, R40, R6 ;  /* 0x0000002827069223 */ /* 0x000fe20000010006 */
[----:B------:R-:W-:Y:S01]  /*5a70*/  @!P1 HADD2.F32 R9, -RZ, R29.H0_H0 ;  /* 0x2000001dff099230 */ /* 0x000fe20000004100 */
[----:B------:R-:W-:Y:S01]  /*5a80*/  @!P1 FMUL.FTZ R185, R43, R8 ;  /* 0x000000082bb99220 */ /* 0x000fe20000410000 */
[--C-:B------:R-:W-:Y:S01]  /*5a90*/  @!P1 HADD2.F32 R30, -RZ, R31.reuse.H0_H0 ;  /* 0x2000001fff1e9230 */ /* 0x100fe20000004100 */
[----:B------:R-:W-:Y:S01]  /*5aa0*/  @!P1 FFMA.FTZ R7, R41, R42, R7 ;  /* 0x0000002a29079223 */ /* 0x000fe20000010007 */
[----:B------:R-:W-:Y:S01]  /*5ab0*/  @!P1 F2FP.PACK_AB R183, R183, R184 ;  /* 0x000000b8b7b7923e */ /* 0x000fe200000000ff */
[----:B------:R-:W-:Y:S01]  /*5ac0*/  @!P1 HADD2.F32 R29, -RZ, R31.H1_H1 ;  /* 0x3000001fff1d9230 */ /* 0x000fe20000004100 */
[----:B------:R-:W-:Y:S01]  /*5ad0*/  @!P1 MOV R56, R2 ;  /* 0x0000000200389202 */ /* 0x000fe20000000f00 */
[C---:B------:R-:W-:Y:S01]  /*5ae0*/  @!P1 FFMA.FTZ R185, R30.reuse, R44, -R185 ;  /* 0x0000002c1eb99223 */ /* 0x040fe200000108b9 */
[----:B------:R-:W-:Y:S01]  /*5af0*/  @!P1 HADD2.F32 R31, -RZ, R62.H0_H0 ;  /* 0x2000003eff1f9230 */ /* 0x000fe20000004100 */
[----:B------:R-:W-:Y:S01]  /*5b00*/  @!P1 FMUL.FTZ R62, R45, R9 ;  /* 0x000000092d3e9220 */ /* 0x000fe20000410000 */
[----:B------:R-:W-:Y:S01]  /*5b10*/  @!P1 F2FP.PACK_AB R4, R5, R4 ;  /* 0x000000040504923e */ /* 0x000fe200000000ff */
[----:B------:R-:W-:Y:S01]  /*5b20*/  @!P1 FMUL.FTZ R8, R30, R8 ;  /* 0x000000081e089220 */ /* 0x000fe20000410000 */
[----:B------:R-:W-:Y:S01]  /*5b30*/  @!P1 F2FP.PACK_AB R6, R7, R6 ;  /* 0x000000060706923e */ /* 0x000fe200000000ff */
[C---:B------:R-:W-:Y:S02]  /*5b40*/  @!P1 FFMA.FTZ R62, R29.reuse, R31, -R62 ;  /* 0x0000001f1d3e9223 */ /* 0x040fe4000001083e */
[----:B------:R-:W-:Y:S01]  /*5b50*/  @!P1 FMUL.FTZ R9, R29, R9 ;  /* 0x000000091d099220 */ /* 0x000fe20000410000 */
[----:B------:R-:W-:Y:S01]  /*5b60*/  @!P1 MOV R58, R6 ;  /* 0x00000006003a9202 */ /* 0x000fe20000000f00 */
[----:B------:R-:W-:Y:S01]  /*5b70*/  @!P1 FFMA.FTZ R8, R43, R44, R8 ;  /* 0x0000002c2b089223 */ /* 0x000fe20000010008 */
[----:B------:R-:W-:Y:S01]  /*5b80*/  @!P1 F2FP.PACK_AB R62, R62, R185 ;  /* 0x000000b93e3e923e */ /* 0x000fe200000000ff */
[----:B------:R-:W-:Y:S02]  /*5b90*/  @!P1 FFMA.FTZ R9, R45, R31, R9 ;  /* 0x0000001f2d099223 */ /* 0x000fe40000010009 */
[----:B------:R-:W-:Y:S01]  /*5ba0*/  @!P1 IMAD.MOV.U32 R22, RZ, RZ, R183 ;  /* 0x000000ffff169224 */ /* 0x000fe200078e00b7 */
[----:B------:R-:W-:Y:S01]  /*5bb0*/  @!P1 MOV R23, R62 ;  /* 0x0000003e00179202 */ /* 0x000fe20000000f00 */
[----:B------:R-:W-:Y:S01]  /*5bc0*/  @!P1 IMAD.MOV.U32 R57, RZ, RZ, R4 ;  /* 0x000000ffff399224 */ /* 0x000fe200078e0004 */
[----:B------:R-:W-:Y:S03]  /*5bd0*/  @!P1 F2FP.PACK_AB R8, R9, R8 ;  /* 0x000000080908923e */ /* 0x000fe600000000ff */
[----:B------:R1:W-:Y:S01]  /*5be0*/  STG.E.128 [R180.64], R20 ;  /* 0x00000014b4007986 */ /* 0x0003e2000c101d08 */
[----:B------:R-:W-:Y:S07]  /*5bf0*/  @!P1 MOV R59, R8 ;  /* 0x00000008003b9202 */ /* 0x000fee0000000f00 */
[----:B------:R1:W-:Y:S02]  /*5c00*/  @!P0 STG.E.128 [R178.64], R56 ;  /* 0x00000038b2008986 */ /* 0x0003e4000c101d08 */
.L_x_2066:
[----:B------:R-:W-:Y:S05]  /*5c10*/  BSYNC B0 ;  /* 0x0000000000007941 */ /* 0x000fea0003800000 */
.L_x_2065:
[----:B------:R-:W-:Y:S01]  /*5c20*/  ISETP.GE.OR P0, PT, R76, R141, P4 ;  /* 0x0000008d4c00720c */ /* 0x000fe20002706670 */
[----:B------:R-:W-:Y:S01]  /*5c30*/  @!UPT UIADD3 URZ, URZ, URZ, URZ ;  /* 0x0000003f3f3ff290 */ /* 0x000fe2000fffe03f */
[----:B------:R-:W-:Y:S11]  /*5c40*/  BSSY B0, `(.L_x_2067) ;  /* 0x0000071000007945 */ /* 0x000ff60003800000 */
[----:B------:R-:W-:-:S05]  /*5c50*/  @P0 BRA `(.L_x_2068) ;  /* 0x000006f000000947 */ /* 0x000fca0003800000 */
[----:B------:R-:W-:Y:S01]  /*5c60*/  IADD3 R3, P0, R166, R176, RZ ;  /* 0x000000b0a6037210 */ /* 0x000fe20007f1e0ff */
[----:B-1----:R-:W-:Y:S01]  /*5c70*/  LDS.128 R56, [R133+0x8100] ;  /* 0x0081000085387984 */ /* 0x002fe20000000c00 */
[--C-:B-----5:R-:W-:Y:S01]  /*5c80*/  @!P1 SHF.R.U64 R6, R26, 0x10, R27.reuse ;  /* 0x000000101a069819 */ /* 0x120fe2000000121b */
[--C-:B------:R-:W-:Y:S01]  /*5c90*/  @!P1 HADD2.F32 R29, -RZ, R61.reuse.H0_H0 ;  /* 0x2000003dff1d9230 */ /* 0x100fe20000004100 */
[----:B------:R-:W-:Y:S01]  /*5ca0*/  IADD3.X R2, R174, R122, RZ, P0, !PT ;  /* 0x0000007aae027210 */ /* 0x000fe200007fe4ff */
[----:B------:R-:W-:Y:S01]  /*5cb0*/  @!P1 HADD2.F32 R38, -RZ, R60.H1_H1 ;  /* 0x3000003cff269230 */ /* 0x000fe20000004100 */
[-C--:B------:R-:W-:Y:S02]  /*5cc0*/  IADD3 R5, P2, P0, R156, R3.reuse, R138 ;  /* 0x000000039c057210 */ /* 0x080fe4000785e08a */
[----:B------:R-:W-:Y:S01]  /*5cd0*/  @!P1 SHF.R.U32.HI R7, RZ, 0x10, R27 ;  /* 0x00000010ff079819 */ /* 0x000fe2000001161b */
[----:B------:R-:W1:Y:S01]  /*5ce0*/  LDS.128 R20, [R134+0x8100] ;  /* 0x0081000086147984 */ /* 0x000e620000000c00 */
[-C--:B------:R-:W-:Y:S01]  /*5cf0*/  IADD3.X R4, R102, R2.reuse, R130, P2, P0 ;  /* 0x0000000266047210 */ /* 0x080fe200017e0482 */
[----:B------:R-:W-:Y:S01]  /*5d00*/  @!P1 HADD2.F32 R27, -RZ, R61.H1_H1 ;  /* 0x3000003dff1b9230 */ /* 0x000fe20000004100 */
[----:B------:R-:W-:Y:S02]  /*5d10*/  ISETP.GE.AND P0, PT, R137, c[0x0][0x1d4], PT ;  /* 0x0000750089007a0c */ /* 0x000fe40003f06270 */
[--C-:B------:R-:W-:Y:S02]  /*5d20*/  @!P1 SHF.R.U64 R33, R52, 0x10, R53.reuse ;  /* 0x0000001034219819 */ /* 0x100fe40000001235 */
[----:B------:R-:W-:Y:S02]  /*5d30*/  @!P1 SHF.R.U32.HI R31, RZ, 0x10, R53 ;  /* 0x00000010ff1f9819 */ /* 0x000fe40000011635 */
[--C-:B------:R-:W-:Y:S02]  /*5d40*/  @!P1 SHF.R.U32.HI R32, RZ, 0x10, R55.reuse ;  /* 0x00000010ff209819 */ /* 0x100fe40000011637 */
[----:B------:R-:W-:Y:S01]  /*5d50*/  @!P1 SHF.R.U64 R36, R54, 0x10, R55 ;  /* 0x0000001036249819 */ /* 0x000fe20000001237 */
[----:B------:R-:W-:Y:S02]  /*5d60*/  @!P1 HADD2.F32 R31, -RZ, R31.H0_H0 ;  /* 0x2000001fff1f9230 */ /* 0x000fe40000004100 */
[----:B------:R-:W-:Y:S02]  /*5d70*/  @!P1 HADD2.F32 R40, -RZ, R32.H0_H0 ;  /* 0x20000020ff289230 */ /* 0x000fe40000004100 */
[----:B------:R-:W-:Y:S01]  /*5d80*/  @!P0 IADD3 R3, P3, P2, R156, R3, R137 ;  /* 0x000000039c038210 */ /* 0x000fe20007a7e089 */
[----:B------:R-:W-:Y:S03]  /*5d90*/  @!P1 HADD2.F32 R36, -RZ, R36.H0_H0 ;  /* 0x20000024ff249230 */ /* 0x000fe60000004100 */
[----:B------:R-:W-:Y:S02]  /*5da0*/  @!P0 IADD3.X R2, R102, R2, R129, P3, P2 ;  /* 0x0000000266028210 */ /* 0x000fe40001fe4481 */
[C---:B------:R-:W-:Y:S04]  /*5db0*/  LEA R62, P2, R5.reuse, c[0x0][0x1c8], 0x1 ;  /* 0x00007200053e7a11 */ /* 0x040fe800078408ff */
[----:B------:R-:W-:Y:S01]  /*5dc0*/  LEA.HI.X R63, R5, c[0x0][0x1cc], R4, 0x1, P2 ;  /* 0x00007300053f7a11 */ /* 0x000fe200010f0c04 */
[--C-:B------:R-:W-:Y:S01]  /*5dd0*/  @!P1 HADD2.F32 R4, -RZ, R28.reuse.H0_H0 ;  /* 0x2000001cff049230 */ /* 0x100fe20000004100 */
[C---:B------:R-:W-:Y:S02]  /*5de0*/  @!P0 LEA R44, P2, R3.reuse, c[0x0][0x1c8], 0x1 ;  /* 0x00007200032c8a11 */ /* 0x040fe400078408ff */
[--C-:B------:R-:W-:Y:S02]  /*5df0*/  @!P1 SHF.R.U64 R5, R24, 0x10, R25.reuse ;  /* 0x0000001018059819 */ /* 0x100fe40000001219 */
[----:B------:R-:W-:Y:S01]  /*5e00*/  @!P0 LEA.HI.X R45, R3, c[0x0][0x1cc], R2, 0x1, P2 ;  /* 0x00007300032d8a11 */ /* 0x000fe200010f0c02 */
[----:B------:R-:W-:Y:S01]  /*5e10*/  @!P1 HADD2.F32 R2, -RZ, R28.H1_H1 ;  /* 0x3000001cff029230 */ /* 0x000fe20000004100 */
[----:B------:R-:W-:Y:S05]  /*5e20*/  @!P1 SHF.R.U32.HI R3, RZ, 0x10, R25 ;  /* 0x00000010ff039819 */ /* 0x000fea0000011619 */
[----:B------:R-:W-:Y:S01]  /*5e30*/  @!P1 HADD2.F32 R3, -RZ, R3.H0_H0 ;  /* 0x20000003ff039230 */ /* 0x000fe20000004100 */
[----:B-1----:R-:W-:Y:S01]  /*5e40*/  @!P1 IMAD.MOV.U32 R8, RZ, RZ, R20 ;  /* 0x000000ffff089224 */ /* 0x002fe200078e0014 */
[----:B------:R-:W-:Y:S02]  /*5e50*/  @!P1 MOV R35, R56 ;  /* 0x0000003800239202 */ /* 0x000fe40000000f00 */
[----:B------:R-:W-:Y:S02]  /*5e60*/  @!P1 MOV R30, R57 ;  /* 0x00000039001e9202 */ /* 0x000fe40000000f00 */
[----:B------:R-:W-:Y:S01]  /*5e70*/  @!P1 MOV R24, R21 ;  /* 0x0000001500189202 */ /* 0x000fe20000000f00 */
[----:B------:R-:W-:Y:S02]  /*5e80*/  @!P1 HADD2.F32 R25, -RZ, R8.H0_H0 ;  /* 0x20000008ff199230 */ /* 0x000fe40000004100 */
[--C-:B------:R-:W-:Y:S02]  /*5e90*/  @!P1 HADD2.F32 R26, -RZ, R35.reuse.H0_H0 ;  /* 0x20000023ff1a9230 */ /* 0x100fe40000004100 */
[----:B------:R-:W-:Y:S02]  /*5ea0*/  @!P1 HADD2.F32 R28, -RZ, R30.H0_H0 ;  /* 0x2000001eff1c9230 */ /* 0x000fe40000004100 */
[----:B------:R-:W-:Y:S01]  /*5eb0*/  @!P1 HADD2.F32 R9, -RZ, R24.H0_H0 ;  /* 0x20000018ff099230 */ /* 0x000fe20000004100 */
[-C--:B------:R-:W-:Y:S01]  /*5ec0*/  @!P1 FMUL.FTZ R41, R26, R2.reuse ;  /* 0x000000021a299220 */ /* 0x080fe20000410000 */
[----:B------:R-:W-:Y:S01]  /*5ed0*/  @!P1 HADD2.F32 R30, -RZ, R30.H1_H1 ;  /* 0x3000001eff1e9230 */ /* 0x000fe20000004100 */
[----:B------:R-:W-:Y:S01]  /*5ee0*/  @!P1 FMUL.FTZ R2, R25, R2 ;  /* 0x0000000219029220 */ /* 0x000fe20000410000 */
[----:B------:R-:W-:Y:S01]  /*5ef0*/  @!P1 HADD2.F32 R24, -RZ, R24.H1_H1 ;  /* 0x30000018ff189230 */ /* 0x000fe20000004100 */
[-C--:B------:R-:W-:Y:S01]  /*5f00*/  @!P1 FMUL.FTZ R42, R28, R4.reuse ;  /* 0x000000041c2a9220 */ /* 0x080fe20000410000 */
        /* <DEDUP_REMOVED lines=8> */
[----:B------:R-:W-:Y:S01]  /*5f90*/  @!P1 IMAD.MOV.U32 R33, RZ, RZ, R59 ;  /* 0x000000ffff219224 */ /* 0x000fe200078e003b */
[----:B------:R-:W-:Y:S01]  /*5fa0*/  @!P1 MOV R25, R23 ;  /* 0x0000001700199202 */ /* 0x000fe20000000f00 */
[----:B------:R-:W-:Y:S02]  /*5fb0*/  @!P1 FMUL.FTZ R52, R26, R9 ;  /* 0x000000091a349220 */ /* 0x000fe40000410000 */
[-C--:B------:R-:W-:Y:S01]  /*5fc0*/  @!P1 FMUL.FTZ R43, R30, R3.reuse ;  /* 0x000000031e2b9220 */ /* 0x080fe20000410000 */
[--C-:B------:R-:W-:Y:S01]  /*5fd0*/  @!P1 HADD2.F32 R37, -RZ, R33.reuse.H0_H0 ;  /* 0x20000021ff259230 */ /* 0x100fe20000004100 */
[----:B------:R-:W-:Y:S01]  /*5fe0*/  @!P1 FMUL.FTZ R5, R24, R3 ;  /* 0x0000000318059220 */ /* 0x000fe20000410000 */
[----:B------:R-:W-:Y:S01]  /*5ff0*/  @!P1 HADD2.F32 R39, -RZ, R33.H1_H1 ;  /* 0x30000021ff279230 */ /* 0x000fe20000004100 */
[C---:B------:R-:W-:Y:S01]  /*6000*/  @!P1 FMUL.FTZ R3, R8.reuse, R9 ;  /* 0x0000000908039220 */ /* 0x040fe20000410000 */
[----:B------:R-:W-:Y:S01]  /*6010*/  @!P1 HADD2.F32 R9, -RZ, R7.H0_H0 ;  /* 0x20000007ff099230 */ /* 0x000fe20000004100 */
[----:B------:R-:W-:Y:S01]  /*6020*/  @!P1 FFMA.FTZ R52, R8, R27, -R52 ;  /* 0x0000001b08349223 */ /* 0x000fe20000010834 */
[----:B------:R-:W-:Y:S01]  /*6030*/  @!P1 HADD2.F32 R8, -RZ, R15.H1_H1 ;  /* 0x3000000fff089230 */ /* 0x000fe20000004100 */
[----:B------:R-:W-:Y:S01]  /*6040*/  @!P1 FFMA.FTZ R43, R24, R31, -R43 ;  /* 0x0000001f182b9223 */ /* 0x000fe2000001082b */
[--C-:B------:R-:W-:Y:S01]  /*6050*/  @!P1 HADD2.F32 R24, -RZ, R25.reuse.H0_H0 ;  /* 0x20000019ff189230 */ /* 0x100fe20000004100 */
[----:B------:R-:W-:Y:S01]  /*6060*/  @!P1 FMUL.FTZ R54, R39, R9 ;  /* 0x0000000927369220 */ /* 0x000fe20000410000 */
[----:B------:R-:W-:Y:S01]  /*6070*/  @!P1 F2FP.PACK_AB R41, R52, R41 ;  /* 0x000000293429923e */ /* 0x000fe200000000ff */
[-C--:B------:R-:W-:Y:S01]  /*6080*/  @!P1 FMUL.FTZ R53, R37, R8.reuse ;  /* 0x0000000825359220 */ /* 0x080fe20000410000 */
[----:B------:R-:W-:Y:S01]  /*6090*/  @!P1 HADD2.F32 R7, -RZ, R25.H1_H1 ;  /* 0x30000019ff079230 */ /* 0x000fe20000004100 */
[C---:B------:R-:W-:Y:S01]  /*60a0*/  @!P1 FMUL.FTZ R8, R24.reuse, R8 ;  /* 0x0000000818089220 */ /* 0x040fe20000410000 */
[----:B------:R-:W-:Y:S01]  /*60b0*/  @!P1 MOV R25, R58 ;  /* 0x0000003a00199202 */ /* 0x000fe20000000f00 */
[----:B------:R-:W-:Y:S01]  /*60c0*/  @!P1 FFMA.FTZ R53, R24, R38, -R53 ;  /* 0x0000002618359223 */ /* 0x000fe20000010835 */
[----:B------:R-:W-:Y:S01]  /*60d0*/  @!P1 HADD2.F32 R24, -RZ, R15.H0_H0 ;  /* 0x2000000fff189230 */ /* 0x000fe20000004100 */
[----:B------:R-:W-:Y:S01]  /*60e0*/  @!P1 IMAD.MOV.U32 R15, RZ, RZ, R22 ;  /* 0x000000ffff0f9224 */ /* 0x000fe200078e0016 */
[----:B------:R-:W-:Y:S01]  /*60f0*/  @!P1 MOV R20, R41 ;  /* 0x0000002900149202 */ /* 0x000fe20000000f00 */
[----:B------:R-:W-:Y:S01]  /*6100*/  @!P1 FMUL.FTZ R9, R7, R9 ;  /* 0x0000000907099220 */ /* 0x000fe20000410000 */
[----:B------:R-:W-:Y:S01]  /*6110*/  @!P1 F2FP.PACK_AB R42, R43, R42 ;  /* 0x0000002a2b2a923e */ /* 0x000fe200000000ff */
[----:B------:R-:W-:Y:S01]  /*6120*/  @!P1 FFMA.FTZ R54, R7, R40, -R54 ;  /* 0x0000002807369223 */ /* 0x000fe20000010836 */
[--C-:B------:R-:W-:Y:S01]  /*6130*/  @!P1 HADD2.F32 R32, -RZ, R25.reuse.H0_H0 ;  /* 0x20000019ff209230 */ /* 0x100fe20000004100 */
[----:B------:R-:W-:Y:S01]  /*6140*/  @!P1 FFMA.FTZ R3, R26, R27, R3 ;  /* 0x0000001b1a039223 */ /* 0x000fe20000010003 */
[----:B------:R-:W-:Y:S01]  /*6150*/  @!P1 HADD2.F32 R35, -RZ, R25.H1_H1 ;  /* 0x30000019ff239230 */ /* 0x000fe20000004100 */
[----:B------:R-:W-:Y:S01]  /*6160*/  @!P1 FFMA.FTZ R4, R28, R29, R4 ;  /* 0x0000001d1c049223 */ /* 0x000fe20000010004 */
[----:B------:R-:W-:Y:S01]  /*6170*/  @!P1 HADD2.F32 R7, -RZ, R6.H0_H0 ;  /* 0x20000006ff079230 */ /* 0x000fe20000004100 */
[----:B------:R-:W-:Y:S01]  /*6180*/  @!P1 FFMA.FTZ R5, R30, R31, R5 ;  /* 0x0000001f1e059223 */ /* 0x000fe20000010005 */
[--C-:B------:R-:W-:Y:S01]  /*6190*/  @!P1 HADD2.F32 R25, -RZ, R15.reuse.H0_H0 ;  /* 0x2000000fff199230 */ /* 0x100fe20000004100 */
[----:B------:R-:W-:Y:S01]  /*61a0*/  @!P1 MOV R21, R42 ;  /* 0x0000002a00159202 */ /* 0x000fe20000000f00 */
[----:B------:R-:W-:Y:S01]  /*61b0*/  @!P1 HADD2.F32 R33, -RZ, R60.H0_H0 ;  /* 0x2000003cff219230 */ /* 0x000fe20000004100 */
        /* <DEDUP_REMOVED lines=8> */
[----:B------:R-:W-:Y:S01]  /*6240*/  @!P1 FFMA.FTZ R55, R15, R36, -R55 ;  /* 0x000000240f379223 */ /* 0x000fe20000010837 */
[----:B------:R-:W-:Y:S01]  /*6250*/  @!P1 F2FP.PACK_AB R2, R3, R2 ;  /* 0x000000020302923e */ /* 0x000fe200000000ff */
[----:B------:R-:W-:Y:S02]  /*6260*/  @!P1 FMUL.FTZ R7, R15, R7 ;  /* 0x000000070f079220 */ /* 0x000fe40000410000 */
[----:B------:R-:W-:Y:S01]  /*6270*/  @!P1 FFMA.FTZ R6, R32, R33, R6 ;  /* 0x0000002120069223 */ /* 0x000fe20000010006 */
[----:B------:R-:W-:Y:S01]  /*6280*/  @!P1 F2FP.PACK_AB R55, R55, R60 ;  /* 0x0000003c3737923e */ /* 0x000fe200000000ff */
[----:B------:R-:W-:Y:S01]  /*6290*/  @!P1 FFMA.FTZ R7, R35, R36, R7 ;  /* 0x0000002423079223 */ /* 0x000fe20000010007 */
[----:B------:R-:W-:Y:S01]  /*62a0*/  @!P1 MOV R56, R2 ;  /* 0x0000000200389202 */ /* 0x000fe20000000f00 */
[----:B------:R-:W-:Y:S02]  /*62b0*/  @!P1 FFMA.FTZ R8, R37, R38, R8 ;  /* 0x0000002625089223 */ /* 0x000fe40000010008 */
[----:B------:R-:W-:Y:S01]  /*62c0*/  @!P1 FFMA.FTZ R9, R39, R40, R9 ;  /* 0x0000002827099223 */ /* 0x000fe20000010009 */
[----:B------:R-:W-:Y:S01]  /*62d0*/  @!P1 F2FP.PACK_AB R6, R7, R6 ;  /* 0x000000060706923e */ /* 0x000fe200000000ff */
[----:B------:R-:W-:Y:S02]  /*62e0*/  @!P1 IMAD.MOV.U32 R22, RZ, RZ, R55 ;  /* 0x000000ffff169224 */ /* 0x000fe400078e0037 */
[----:B------:R-:W-:Y:S01]  /*62f0*/  @!P1 IMAD.MOV.U32 R57, RZ, RZ, R4 ;  /* 0x000000ffff399224 */ /* 0x000fe200078e0004 */
[----:B------:R-:W-:Y:S02]  /*6300*/  @!P1 F2FP.PACK_AB R8, R9, R8 ;  /* 0x000000080908923e */ /* 0x000fe400000000ff */
[----:B------:R1:W-:Y:S01]  /*6310*/  STG.E.128 [R62.64], R20 ;  /* 0x000000143e007986 */ /* 0x0003e2000c101d08 */
[----:B------:R-:W-:Y:S02]  /*6320*/  @!P1 MOV R58, R6 ;  /* 0x00000006003a9202 */ /* 0x000fe40000000f00 */
[----:B------:R-:W-:Y:S05]  /*6330*/  @!P1 MOV R59, R8 ;  /* 0x00000008003b9202 */ /* 0x000fea0000000f00 */
[----:B------:R1:W-:Y:S02]  /*6340*/  @!P0 STG.E.128 [R44.64], R56 ;  /* 0x000000382c008986 */ /* 0x0003e4000c101d08 */
.L_x_2068:
[----:B------:R-:W-:Y:S05]  /*6350*/  BSYNC B0 ;  /* 0x0000000000007941 */ /* 0x000fea0003800000 */
.L_x_2067:
[----:B------:R-:W-:Y:S05]  /*6360*/  IADD3 R176, P0, R164, R176, RZ ;  /* 0x000000b0a4b07210 */ /* 0x000fea0007f1e0ff */
[----:B------:R-:W-:Y:S01]  /*6370*/  IMAD.X R174, R174, 0x1, R123, P0 ;  /* 0x00000001aeae7824 */ /* 0x000fe200000e067b */
[----:B------:R-:W-:Y:S11]  /*6380*/  ISETP.GE.OR P0, PT, R73, R141, P4 ;  /* 0x0000008d4900720c */ /* 0x000ff60002706670 */
[----:B------:R-:W-:Y:S02]  /*6390*/  @!UPT UIADD3 URZ, URZ, URZ, URZ ;  /* 0x0000003f3f3ff290 */ /* 0x000fe4000fffe03f */
[----:B------:R-:W-:-:S05]  /*63a0*/  @P0 BRA `(.L_x_2062) ;  /* 0x0000090000000947 */ /* 0x000fca0003800000 */
[----:B------:R-:W-:Y:S01]  /*63b0*/  IADD3 R3, P2, P0, R156, R176, R138 ;  /* 0x000000b09c037210 */ /* 0x000fe2000785e08a */
[----:B-----5:R-:W-:Y:S01]  /*63c0*/  LDS.128 R36, [R131+0x8100] ;  /* 0x0081000083247984 */ /* 0x020fe20000000c00 */
[----:B------:R-:W-:Y:S01]  /*63d0*/  @!P1 SHF.R.U64 R5, R16, 0x10, R17 ;  /* 0x0000001010059819 */ /* 0x000fe20000001211 */
[----:B------:R-:W-:Y:S01]  /*63e0*/  @!P1 HADD2.F32 R4, -RZ, R14.H0_H0 ;  /* 0x2000000eff049230 */ /* 0x000fe20000004100 */
[----:B------:R-:W-:Y:S01]  /*63f0*/  IADD3.X R2, R102, R174, R130, P2, P0 ;  /* 0x000000ae66027210 */ /* 0x000fe200017e0482 */
[----:B------:R-:W-:Y:S01]  /*6400*/  @!P1 HADD2.F32 R31, -RZ, R46.H1_H1 ;  /* 0x3000002eff1f9230 */ /* 0x000fe20000004100 */
[C---:B------:R-:W-:Y:S02]  /*6410*/  LEA R42, P0, R3.reuse, c[0x0][0x1c8], 0x1 ;  /* 0x00007200032a7a11 */ /* 0x040fe400078008ff */
[----:B------:R-:W-:Y:S01]  /*6420*/  @!P1 SHF.R.U64 R6, R18, 0x10, R19 ;  /* 0x0000001012069819 */ /* 0x000fe20000001213 */
[----:B-1----:R-:W1:Y:S01]  /*6430*/  LDS.128 R20, [R132+0x8100] ;  /* 0x0081000084147984 */ /* 0x002e620000000c00 */
[----:B------:R-:W-:Y:S01]  /*6440*/  LEA.HI.X R43, R3, c[0x0][0x1cc], R2, 0x1, P0 ;  /* 0x00007300032b7a11 */ /* 0x000fe200000f0c02 */
[----:B------:R-:W-:Y:S01]  /*6450*/  @!P1 HADD2.F32 R2, -RZ, R14.H1_H1 ;  /* 0x3000000eff029230 */ /* 0x000fe20000004100 */
[----:B------:R-:W-:Y:S01]  /*6460*/  @!P1 SHF.R.U32.HI R3, RZ, 0x10, R17 ;  /* 0x00000010ff039819 */ /* 0x000fe20000011611 */
[--C-:B------:R-:W-:Y:S01]  /*6470*/  @!P1 HADD2.F32 R17, -RZ, R47.reuse.H1_H1 ;  /* 0x3000002fff119230 */ /* 0x100fe20000004100 */
[----:B------:R-:W-:Y:S01]  /*6480*/  @!P1 SHF.R.U32.HI R7, RZ, 0x10, R19 ;  /* 0x00000010ff079819 */ /* 0x000fe20000011613 */
[----:B------:R-:W-:Y:S01]  /*6490*/  @!P1 HADD2.F32 R19, -RZ, R47.H0_H0 ;  /* 0x2000002fff139230 */ /* 0x000fe20000004100 */
[--C-:B------:R-:W-:Y:S01]  /*64a0*/  @!P1 SHF.R.U64 R27, R48, 0x10, R49.reuse ;  /* 0x00000010301b9819 */ /* 0x100fe20000001231 */
[----:B------:R-:W-:Y:S01]  /*64b0*/  @!P1 HADD2.F32 R3, -RZ, R3.H0_H0 ;  /* 0x20000003ff039230 */ /* 0x000fe20000004100 */
[----:B------:R-:W-:Y:S02]  /*64c0*/  @!P1 SHF.R.U32.HI R25, RZ, 0x10, R49 ;  /* 0x00000010ff199819 */ /* 0x000fe40000011631 */
[--C-:B------:R-:W-:Y:S02]  /*64d0*/  @!P1 SHF.R.U32.HI R26, RZ, 0x10, R51.reuse ;  /* 0x00000010ff1a9819 */ /* 0x100fe40000011633 */
[----:B------:R-:W-:Y:S01]  /*64e0*/  @!P1 SHF.R.U64 R29, R50, 0x10, R51 ;  /* 0x00000010321d9819 */ /* 0x000fe20000001233 */
[----:B------:R-:W-:Y:S01]  /*64f0*/  @!P1 HADD2.F32 R25, -RZ, R25.H0_H0 ;  /* 0x20000019ff199230 */ /* 0x000fe20000004100 */
        /* <DEDUP_REMOVED lines=24> */
[----:B------:R-:W-:Y:S01]  /*6680*/  @!P1 FMUL.FTZ R41, R24, R3 ;  /* 0x0000000318299220 */ /* 0x000fe20000410000 */
[----:B------:R-:W-:Y:S01]  /*6690*/  @!P1 MOV R27, R39 ;  /* 0x00000027001b9202 */ /* 0x000fe20000000f00 */
[----:B------:R-:W-:Y:S01]  /*66a0*/  @!P1 FMUL.FTZ R44, R16, R9 ;  /* 0x00000009102c9220 */ /* 0x000fe20000410000 */
[----:B------:R-:W-:Y:S01]  /*66b0*/  @!P1 MOV R15, R23 ;  /* 0x00000017000f9202 */ /* 0x000fe20000000f00 */
[----:B------:R-:W-:Y:S02]  /*66c0*/  @!P1 FMUL.FTZ R5, R14, R3 ;  /* 0x000000030e059220 */ /* 0x000fe40000410000 */
[C---:B------:R-:W-:Y:S01]  /*66d0*/  @!P1 FMUL.FTZ R3, R8.reuse, R9 ;  /* 0x0000000908039220 */ /* 0x040fe20000410000 */
[----:B------:R-:W-:Y:S01]  /*66e0*/  @!P1 HADD2.F32 R30, -RZ, R27.H0_H0 ;  /* 0x2000001bff1e9230 */ /* 0x000fe20000004100 */
[----:B------:R-:W-:Y:S01]  /*66f0*/  @!P1 FFMA.FTZ R44, R8, R17, -R44 ;  /* 0x00000011082c9223 */ /* 0x000fe2000001082c */
[----:B------:R-:W-:Y:S01]  /*6700*/  @!P1 HADD2.F32 R8, -RZ, R11.H1_H1 ;  /* 0x3000000bff089230 */ /* 0x000fe20000004100 */
[----:B------:R-:W-:Y:S01]  /*6710*/  @!P1 FFMA.FTZ R41, R14, R25, -R41 ;  /* 0x000000190e299223 */ /* 0x000fe20000010829 */
[----:B------:R-:W-:Y:S01]  /*6720*/  @!P1 HADD2.F32 R9, -RZ, R7.H0_H0 ;  /* 0x20000007ff099230 */ /* 0x000fe20000004100 */
[----:B------:R-:W-:Y:S01]  /*6730*/  @!P1 FFMA.FTZ R3, R16, R17, R3 ;  /* 0x0000001110039223 */ /* 0x000fe20000010003 */
[----:B------:R-:W-:Y:S01]  /*6740*/  @!P1 HADD2.F32 R32, -RZ, R27.H1_H1 ;  /* 0x3000001bff209230 */ /* 0x000fe20000004100 */
[----:B------:R-:W-:Y:S01]  /*6750*/  @!P1 FMUL.FTZ R45, R30, R8 ;  /* 0x000000081e2d9220 */ /* 0x000fe20000410000 */
[--C-:B------:R-:W-:Y:S01]  /*6760*/  @!P1 HADD2.F32 R14, -RZ, R15.reuse.H0_H0 ;  /* 0x2000000fff0e9230 */ /* 0x100fe20000004100 */
[----:B------:R-:W-:Y:S01]  /*6770*/  @!P1 FFMA.FTZ R4, R18, R19, R4 ;  /* 0x0000001312049223 */ /* 0x000fe20000010004 */
[----:B------:R-:W-:Y:S01]  /*6780*/  @!P1 HADD2.F32 R7, -RZ, R15.H1_H1 ;  /* 0x3000000fff079230 */ /* 0x000fe20000004100 */
[----:B------:R-:W-:Y:S01]  /*6790*/  @!P1 FMUL.FTZ R47, R32, R9 ;  /* 0x00000009202f9220 */ /* 0x000fe20000410000 */
[----:B------:R-:W-:Y:S01]  /*67a0*/  @!P1 MOV R15, R38 ;  /* 0x00000026000f9202 */ /* 0x000fe20000000f00 */
[C---:B------:R-:W-:Y:S01]  /*67b0*/  @!P1 FMUL.FTZ R8, R14.reuse, R8 ;  /* 0x000000080e089220 */ /* 0x040fe20000410000 */
[----:B------:R-:W-:Y:S01]  /*67c0*/  @!P1 F2FP.PACK_AB R40, R41, R40 ;  /* 0x000000282928923e */ /* 0x000fe200000000ff */
[----:B------:R-:W-:Y:S01]  /*67d0*/  @!P1 FFMA.FTZ R45, R14, R31, -R45 ;  /* 0x0000001f0e2d9223 */ /* 0x000fe2000001082d */
[----:B------:R-:W-:Y:S01]  /*67e0*/  @!P1 HADD2.F32 R14, -RZ, R11.H0_H0 ;  /* 0x2000000bff0e9230 */ /* 0x000fe20000004100 */
[----:B------:R-:W-:Y:S01]  /*67f0*/  @!P1 IMAD.MOV.U32 R11, RZ, RZ, R22 ;  /* 0x000000ffff0b9224 */ /* 0x000fe200078e0016 */
[----:B------:R-:W-:Y:S01]  /*6800*/  @!P1 F2FP.PACK_AB R35, R44, R35 ;  /* 0x000000232c23923e */ /* 0x000fe200000000ff */
[C---:B------:R-:W-:Y:S01]  /*6810*/  @!P1 FMUL.FTZ R9, R7.reuse, R9 ;  /* 0x0000000907099220 */ /* 0x040fe20000410000 */
[----:B------:R-:W-:Y:S01]  /*6820*/  @!P1 MOV R21, R40 ;  /* 0x0000002800159202 */ /* 0x000fe20000000f00 */
[----:B------:R-:W-:Y:S01]  /*6830*/  @!P1 FFMA.FTZ R47, R7, R33, -R47 ;  /* 0x00000021072f9223 */ /* 0x000fe2000001082f */
[----:B------:R-:W-:Y:S01]  /*6840*/  @!P1 MOV R20, R35 ;  /* 0x0000002300149202 */ /* 0x000fe20000000f00 */
[----:B------:R-:W-:Y:S01]  /*6850*/  @!P1 FFMA.FTZ R5, R24, R25, R5 ;  /* 0x0000001918059223 */ /* 0x000fe20000010005 */
[----:B------:R-:W-:Y:S01]  /*6860*/  @!P1 F2FP.PACK_AB R2, R3, R2 ;  /* 0x000000020302923e */ /* 0x000fe200000000ff */
[--C-:B------:R-:W-:Y:S01]  /*6870*/  @!P1 HADD2.F32 R26, -RZ, R15.reuse.H0_H0 ;  /* 0x2000000fff1a9230 */ /* 0x100fe20000004100 */
[----:B------:R-:W-:Y:S01]  /*6880*/  @!P1 F2FP.PACK_AB R45, R47, R45 ;  /* 0x0000002d2f2d923e */ /* 0x000fe200000000ff */
[----:B------:R-:W-:Y:S01]  /*6890*/  @!P1 HADD2.F32 R7, -RZ, R6.H0_H0 ;  /* 0x20000006ff079230 */ /* 0x000fe20000004100 */
[----:B------:R-:W-:Y:S01]  /*68a0*/  @!P1 F2FP.PACK_AB R4, R5, R4 ;  /* 0x000000040504923e */ /* 0x000fe200000000ff */
[----:B------:R-:W-:Y:S01]  /*68b0*/  @!P1 HADD2.F32 R28, -RZ, R15.H1_H1 ;  /* 0x3000000fff1c9230 */ /* 0x000fe20000004100 */
[----:B------:R-:W-:Y:S01]  /*68c0*/  @!P1 FMUL.FTZ R48, R26, R14 ;  /* 0x0000000e1a309220 */ /* 0x000fe20000410000 */
[----:B------:R-:W-:Y:S01]  /*68d0*/  @!P1 HADD2.F32 R27, -RZ, R46.H0_H0 ;  /* 0x2000002eff1b9230 */ /* 0x000fe20000004100 */
[----:B------:R-:W-:Y:S01]  /*68e0*/  @!P1 IMAD.MOV.U32 R23, RZ, RZ, R45 ;  /* 0x000000ffff179224 */ /* 0x000fe200078e002d */
[--C-:B------:R-:W-:Y:S01]  /*68f0*/  @!P1 HADD2.F32 R15, -RZ, R11.reuse.H0_H0 ;  /* 0x2000000bff0f9230 */ /* 0x100fe20000004100 */
[----:B------:R-:W-:Y:S01]  /*6900*/  @!P1 FMUL.FTZ R46, R28, R7 ;  /* 0x000000071c2e9220 */ /* 0x000fe20000410000 */
[----:B------:R-:W-:Y:S01]  /*6910*/  @!P1 MOV R36, R2 ;  /* 0x0000000200249202 */ /* 0x000fe20000000f00 */
[----:B------:R-:W-:Y:S01]  /*6920*/  @!P1 HADD2.F32 R11, -RZ, R11.H1_H1 ;  /* 0x3000000bff0b9230 */ /* 0x000fe20000004100 */
[----:B------:R-:W-:Y:S01]  /*6930*/  @!P1 MOV R37, R4 ;  /* 0x0000000400259202 */ /* 0x000fe20000000f00 */
[C---:B------:R-:W-:Y:S02]  /*6940*/  @!P1 FMUL.FTZ R6, R15.reuse, R14 ;  /* 0x0000000e0f069220 */ /* 0x040fe40000410000 */
[----:B------:R-:W-:Y:S02]  /*6950*/  @!P1 FFMA.FTZ R15, R15, R27, -R48 ;  /* 0x0000001b0f0f9223 */ /* 0x000fe40000010830 */
[C---:B------:R-:W-:Y:S02]  /*6960*/  @!P1 FMUL.FTZ R7, R11.reuse, R7 ;  /* 0x000000070b079220 */ /* 0x040fe40000410000 */
[----:B------:R-:W-:Y:S02]  /*6970*/  @!P1 FFMA.FTZ R11, R11, R29, -R46 ;  /* 0x0000001d0b0b9223 */ /* 0x000fe4000001082e */
[----:B------:R-:W-:Y:S02]  /*6980*/  @!P1 FFMA.FTZ R6, R26, R27, R6 ;  /* 0x0000001b1a069223 */ /* 0x000fe40000010006 */
[----:B------:R-:W-:Y:S01]  /*6990*/  @!P1 FFMA.FTZ R7, R28, R29, R7 ;  /* 0x0000001d1c079223 */ /* 0x000fe20000010007 */
[----:B------:R-:W-:Y:S01]  /*69a0*/  @!P1 F2FP.PACK_AB R11, R11, R15 ;  /* 0x0000000f0b0b923e */ /* 0x000fe200000000ff */
[----:B------:R-:W-:Y:S02]  /*69b0*/  @!P1 FFMA.FTZ R8, R30, R31, R8 ;  /* 0x0000001f1e089223 */ /* 0x000fe40000010008 */
[----:B------:R-:W-:Y:S01]  /*69c0*/  @!P1 FFMA.FTZ R9, R32, R33, R9 ;  /* 0x0000002120099223 */ /* 0x000fe20000010009 */
[----:B------:R-:W-:Y:S02]  /*69d0*/  @!P1 MOV R22, R11 ;  /* 0x0000000b00169202 */ /* 0x000fe40000000f00 */
[----:B------:R-:W-:Y:S02]  /*69e0*/  @!P1 F2FP.PACK_AB R6, R7, R6 ;  /* 0x000000060706923e */ /* 0x000fe400000000ff */
[----:B------:R-:W-:Y:S01]  /*69f0*/  @!P1 F2FP.PACK_AB R8, R9, R8 ;  /* 0x000000080908923e */ /* 0x000fe200000000ff */
[----:B------:R1:W-:Y:S01]  /*6a00*/  STG.E.128 [R42.64], R20 ;  /* 0x000000142a007986 */ /* 0x0003e2000c101d08 */
        /* <DEDUP_REMOVED lines=9> */
.L_x_2046:
        /* <DEDUP_REMOVED lines=12> */
.L_x_2070:
[----:B------:R-:W-:Y:S05]  /*6b60*/  BSYNC B0 ;  /* 0x0000000000007941 */ /* 0x000fea0003800000 */
.L_x_2069:
        /* <DEDUP_REMOVED lines=10> */
.L_x_2072:
[----:B------:R-:W-:Y:S05]  /*6c10*/  BSYNC B0 ;  /* 0x0000000000007941 */ /* 0x000fea0003800000 */
.L_x_2071:
        /* <DEDUP_REMOVED lines=9> */
.L_x_2062:
[----:B------:R-:W-:Y:S05]  /*6cb0*/  BSYNC B2 ;  /* 0x0000000000027941 */ /* 0x000fea0003800000 */
.L_x_2045:
[----:B-1---5:R-:W-:Y:S01]  /*6cc0*/  IMAD R4, R34, -0x60, RZ ;  /* 0xffffffa022047824 */ /* 0x022fe200078e02ff */
[----:B------:R-:W-:Y:S01]  /*6cd0*/  ISETP.NE.AND P5, PT, R140, RZ, PT ;  /* 0x000000ff8c00720c */ /* 0x000fe20003fa5270 */
[----:B------:R-:W-:Y:S01]  /*6ce0*/  IMAD.WIDE.U32 R14, R34, 0x60, RZ ;  /* 0x00000060220e7825 */ /* 0x000fe200078e00ff */
[----:B------:R-:W-:Y:S02]  /*6cf0*/  BSSY B0, `(.L_x_2073) ;  /* 0x0000045000007945 */ /* 0x000fe40003800000 */
[----:B------:R-:W-:Y:S01]  /*6d00*/  IADD3 R6, R95, R4, RZ ;  /* 0x000000045f067210 */ /* 0x000fe20007ffe0ff */
[----:B--2---:R-:W-:Y:S01]  /*6d10*/  IMAD R2, R88, 0x60, RZ ;  /* 0x0000006058027824 */ /* 0x004fe200078e02ff */
[----:B------:R-:W-:Y:S02]  /*6d20*/  IADD3 R5, P0, R97, R14, RZ ;  /* 0x0000000e61057210 */ /* 0x000fe40007f1e0ff */
[----:B------:R-:W-:Y:S01]  /*6d30*/  ISETP.GE.AND P1, PT, R6, 0x21, PT ;  /* 0x000000210600780c */ /* 0x000fe20003f26270 */
[----:B------:R-:W-:Y:S04]  /*6d40*/  IMAD.IADD R2, R15, 0x1, R2 ;  /* 0x000000010f027824 */ /* 0x000fe800078e0202 */
[----:B------:R-:W-:Y:S08]  /*6d50*/  IMAD.X R3, R2, 0x1, R96, P0 ;  /* 0x0000000102037824 */ /* 0x000ff000000e0660 */
[----:B------:R-:W-:Y:S05]  /*6d60*/  @P1 IADD3 R8, P0, R5, 0x20, RZ ;  /* 0x0000002005081810 */ /* 0x000fea0007f1e0ff */
[----:B------:R-:W-:Y:S01]  /*6d70*/  @P1 IMAD.X R7, RZ, RZ, R3, P0 ;  /* 0x000000ffff071224 */ /* 0x000fe200000e0603 */
[----:B------:R-:W-:Y:S03]  /*6d80*/  ISETP.GE.AND P0, PT, R6, 0x41, PT ;  /* 0x000000410600780c */ /* 0x000fe60003f06270 */
[----:B------:R-:W-:Y:S04]  /*6d90*/  @P1 IMAD R7, R7, c[0x0][0x258], RZ ;  /* 0x0000960007071a24 */ /* 0x000fe800078e02ff */
[----:B------:R-:W-:Y:S06]  /*6da0*/  @P1 IMAD R7, R8, c[0x0][0x25c], R7 ;  /* 0x0000970008071a24 */ /* 0x000fec00078e0207 */
[----:B------:R-:W-:Y:S05]  /*6db0*/  @P0 IADD3 R11, P2, R5, 0x40, RZ ;  /* 0x00000040050b0810 */ /* 0x000fea0007f5e0ff */
[----:B------:R-:W-:Y:S01]  /*6dc0*/  @P0 IMAD.X R9, RZ, RZ, R3, P2 ;  /* 0x000000ffff090224 */ /* 0x000fe200010e0603 */
[----:B------:R-:W-:Y:S03]  /*6dd0*/  ISETP.GE.AND P2, PT, R6, 0x1, PT ;  /* 0x000000010600780c */ /* 0x000fe60003f46270 */
[----:B------:R-:W-:Y:S04]  /*6de0*/  @P0 IMAD R9, R9, c[0x0][0x258], RZ ;  /* 0x0000960009090a24 */ /* 0x000fe800078e02ff */
[----:B------:R-:W-:Y:S06]  /*6df0*/  @P0 IMAD R9, R11, c[0x0][0x25c], R9 ;  /* 0x000097000b090a24 */ /* 0x000fec00078e0209 */
[----:B------:R-:W-:Y:S01]  /*6e00*/  @P2 MOV R18, R144 ;  /* 0x0000009000122202 */ /* 0x000fe20000000f00 */
[----:B------:R-:W-:Y:S02]  /*6e10*/  @P2 IMAD.MOV.U32 R19, RZ, RZ, R92 ;  /* 0x000000ffff132224 */ /* 0x000fe400078e005c */
[----:B------:R-:W-:Y:S02]  /*6e20*/  @P2 IMAD R3, R3, c[0x0][0x258], RZ ;  /* 0x0000960003032a24 */ /* 0x000fe400078e02ff */
[C---:B------:R-:W-:Y:S04]  /*6e30*/  @P2 IMAD.WIDE.U32 R18, R5.reuse, c[0x0][0x258], R18 ;  /* 0x0000960005122a25 */ /* 0x040fe800078e0012 */
[----:B------:R-:W-:Y:S01]  /*6e40*/  @P2 IMAD R3, R5, c[0x0][0x25c], R3 ;  /* 0x0000970005032a24 */ /* 0x000fe200078e0203 */
[C---:B------:R-:W-:Y:S04]  /*6e50*/  @P2 LEA R16, P3, R18.reuse, c[0x0][0x250], 0x1 ;  /* 0x0000940012102a11 */ /* 0x040fe800078608ff */
[----:B------:R-:W-:Y:S02]  /*6e60*/  @P2 IADD3 R3, R19, R3, RZ ;  /* 0x0000000313032210 */ /* 0x000fe40007ffe0ff */
[----:B------:R-:W-:Y:S02]  /*6e70*/  @P1 MOV R19, R92 ;  /* 0x0000005c00131202 */ /* 0x000fe40000000f00 */
[----:B------:R-:W-:Y:S01]  /*6e80*/  @P2 LEA.HI.X R17, R18, c[0x0][0x254], R3, 0x1, P3 ;  /* 0x0000950012112a11 */ /* 0x000fe200018f0c03 */
[----:B------:R-:W-:Y:S04]  /*6e90*/  @P1 IMAD.MOV.U32 R18, RZ, RZ, R144 ;  /* 0x000000ffff121224 */ /* 0x000fe800078e0090 */
[----:B------:R-:W-:Y:S01]  /*6ea0*/  @!PT LDS RZ, [RZ] ;  /* 0x00000000fffff984 */ /* 0x000fe20000000800 */
[----:B------:R-:W-:Y:S01]  /*6eb0*/  @!PT LDS RZ, [RZ] ;  /* 0x00000000fffff984 */ /* 0x000fe20000000800 */
[----:B------:R-:W-:Y:S01]  /*6ec0*/  @!PT LDS RZ, [RZ] ;  /* 0x00000000fffff984 */ /* 0x000fe20000000800 */
[----:B------:R1:W-:Y:S01]  /*6ed0*/  @P2 LDGSTS.E.BYPASS.LTC128B.128 [R234+0x100], [R16.64], !P5 ;  /* 0x0010000010ea2fae */ /* 0x0003e2000e901d48 */
[----:B------:R-:W-:Y:S04]  /*6ee0*/  @P1 IMAD.WIDE.U32 R18, R8, c[0x0][0x258], R18 ;  /* 0x0000960008121a25 */ /* 0x000fe800078e0012 */
[----:B------:R1:W-:Y:S01]  /*6ef0*/  @P2 LDGSTS.E.BYPASS.LTC128B.128 [R234+0x3100], [R16.64+0x80], !P6 ;  /* 0x0310008010ea2fae */ /* 0x0003e2000f101d48 */
[----:B------:R-:W-:Y:S01]  /*6f00*/  @P1 IMAD.IADD R7, R19, 0x1, R7 ;  /* 0x0000000113071824 */ /* 0x000fe200078e0207 */
[C---:B------:R-:W-:Y:S01]  /*6f10*/  @P1 LEA R6, P3, R18.reuse, c[0x0][0x250], 0x1 ;  /* 0x0000940012061a11 */ /* 0x040fe200078608ff */
[----:B------:R-:W-:Y:S01]  /*6f20*/  @P0 IMAD.MOV.U32 R19, RZ, RZ, R92 ;  /* 0x000000ffff130224 */ /* 0x000fe200078e005c */
[----:B------:R-:W-:Y:S02]  /*6f30*/  IADD3 R3, P2, R91, R14, RZ ;  /* 0x0000000e5b037210 */ /* 0x000fe40007f5e0ff */
[----:B------:R-:W-:Y:S02]  /*6f40*/  @P1 LEA.HI.X R7, R18, c[0x0][0x254], R7, 0x1, P3 ;  /* 0x0000950012071a11 */ /* 0x000fe400018f0c07 */
[----:B------:R-:W-:Y:S01]  /*6f50*/  @P0 MOV R18, R144 ;  /* 0x0000009000120202 */ /* 0x000fe20000000f00 */
[----:B------:R-:W-:Y:S02]  /*6f60*/  IMAD.X R2, R2, 0x1, R90, P2 ;  /* 0x0000000102027824 */ /* 0x000fe400010e065a */
[----:B------:R1:W-:Y:S02]  /*6f70*/  @P1 LDGSTS.E.BYPASS.LTC128B.128 [R219+0x1100], [R6.64], !P5 ;  /* 0x0110000006db1fae */ /* 0x0003e4000e901d48 */
[----:B------:R-:W-:Y:S03]  /*6f80*/  @P0 IMAD.WIDE.U32 R18, R11, c[0x0][0x258], R18 ;  /* 0x000096000b120a25 */ /* 0x000fe600078e0012 */
[----:B------:R1:W-:Y:S02]  /*6f90*/  @P1 LDGSTS.E.BYPASS.LTC128B.128 [R219+0x4100], [R6.64+0x80], !P6 ;  /* 0x0410008006db1fae */ /* 0x0003e4000f101d48 */
[C---:B------:R-:W-:Y:S02]  /*6fa0*/  @P0 LEA R8, P3, R18.reuse, c[0x0][0x250], 0x1 ;  /* 0x0000940012080a11 */ /* 0x040fe400078608ff */
[----:B------:R-:W-:Y:S04]  /*6fb0*/  @P0 IADD3 R9, R19, R9, RZ ;  /* 0x0000000913090210 */ /* 0x000fe80007ffe0ff */
[----:B------:R-:W-:Y:S05]  /*6fc0*/  @P0 LEA.HI.X R9, R18, c[0x0][0x254], R9, 0x1, P3 ;  /* 0x0000950012090a11 */ /* 0x000fea00018f0c09 */
[----:B------:R2:W-:Y:S05]  /*6fd0*/  @P0 LDGSTS.E.BYPASS.LTC128B.128 [R219+0x2100], [R8.64], !P5 ;  /* 0x0210000008db0fae */ /* 0x0005ea000e901d48 */
[----:B------:R2:W-:Y:S05]  /*6fe0*/  @P0 LDGSTS.E.BYPASS.LTC128B.128 [R219+0x5100], [R8.64+0x80], !P6 ;  /* 0x0510008008db0fae */ /* 0x0005ea000f101d48 */
[----:B------:R-:W0:Y:S01]  /*6ff0*/  LDGDEPBAR ;  /* 0x00000000000079af */ /* 0x000e220000000000 */
[----:B--2---:R-:W-:Y:S01]  /*7000*/  IADD3 R8, R4, R0, RZ ;  /* 0x0000000004087210 */ /* 0x004fe20007ffe0ff */
[----:B------:R-:W-:Y:S04]  /*7010*/  DEPBAR.LE SB0, 0x0 ;  /* 0x000080000000791a */ /* 0x000fe80000000000 */
[----:B------:R-:W-:Y:S01]  /*7020*/  BAR.SYNC.DEFER_BLOCKING 0x0 ;  /* 0x0000000000007b1d */ /* 0x000fe20000010000 */
[----:B------:R-:W-:Y:S04]  /*7030*/  IMNMX R8, R8, 0x60, PT ;  /* 0x0000006008087817 */ /* 0x000fe80003800200 */
[----:B------:R-:W-:Y:S11]  /*7040*/  ISETP.GE.AND P0, PT, R79, R8, PT ;  /* 0x000000084f00720c */ /* 0x000ff60003f06270 */
[----:B------:R-:W-:Y:S02]  /*7050*/  @!UPT UIADD3 URZ, URZ, URZ, URZ ;  /* 0x0000003f3f3ff290 */ /* 0x000fe4000fffe03f */
[----:B------:R-:W-:-:S05]  /*7060*/  @P0 BRA `(.L_x_2074) ;  /* 0x000000d000000947 */ /* 0x000fca0003800000 */
[----:B-1----:R-:W-:Y:S01]  /*7070*/  MOV R88, R142 ;  /* 0x0000008e00587202 */ /* 0x002fe20000000f00 */
[----:B------:R-:W-:Y:S04]  /*7080*/  IMAD R4, R2, c[0x0][0x208], RZ ;  /* 0x0000820002047a24 */ /* 0x000fe800078e02ff */
[C---:B------:R-:W-:Y:S04]  /*7090*/  IMAD.WIDE.U32 R6, R3.reuse, c[0x0][0x208], R88 ;  /* 0x0000820003067a25 */ /* 0x040fe800078e0058 */
        /* <DEDUP_REMOVED lines=10> */
.L_x_2074:
[----:B-1----:R-:W-:Y:S05]  /*7140*/  BSYNC B0 ;  /* 0x0000000000007941 */ /* 0x002fea0003800000 */
.L_x_2073:
[----:B------:R-:W-:Y:S01]  /*7150*/  ISETP.GE.AND P0, PT, R76, R8, PT ;  /* 0x000000084c00720c */ /* 0x000fe20003f06270 */
[----:B------:R-:W-:Y:S01]  /*7160*/  @!UPT UIADD3 URZ, URZ, URZ, URZ ;  /* 0x0000003f3f3ff290 */ /* 0x000fe2000fffe03f */
[----:B------:R-:W-:Y:S11]  /*7170*/  BSSY B0, `(.L_x_2075) ;  /* 0x0000011000007945 */ /* 0x000ff60003800000 */
[----:B------:R-:W-:-:S05]  /*7180*/  @P0 BRA `(.L_x_2076) ;  /* 0x000000f000000947 */ /* 0x000fca0003800000 */
[----:B------:R-:W-:Y:S02]  /*7190*/  IADD3 R5, P0, R3, 0x20, RZ ;  /* 0x0000002003057810 */ /* 0x000fe40007f1e0ff */
[----:B------:R-:W-:Y:S03]  /*71a0*/  MOV R88, R142 ;  /* 0x0000008e00587202 */ /* 0x000fe60000000f00 */
[----:B------:R-:W-:Y:S02]  /*71b0*/  IMAD.X R4, RZ, RZ, R2, P0 ;  /* 0x000000ffff047224 */ /* 0x000fe400000e0602 */
[C---:B------:R-:W-:Y:S04]  /*71c0*/  IMAD.WIDE.U32 R6, R5.reuse, c[0x0][0x208], R88 ;  /* 0x0000820005067a25 */ /* 0x040fe800078e0058 */
[----:B------:R-:W-:Y:S01]  /*71d0*/  IMAD R4, R4, c[0x0][0x208], RZ ;  /* 0x0000820004047a24 */ /* 0x000fe200078e02ff */
[C---:B------:R-:W-:Y:S03]  /*71e0*/  LEA R14, P0, R6.reuse, c[0x0][0x1f8], 0x1 ;  /* 0x00007e00060e7a11 */ /* 0x040fe600078008ff */
[----:B------:R-:W-:Y:S04]  /*71f0*/  IMAD R4, R5, c[0x0][0x20c], R4 ;  /* 0x0000830005047a24 */ /* 0x000fe800078e0204 */
[----:B------:R-:W-:Y:S05]  /*7200*/  IMAD.IADD R4, R7, 0x1, R4 ;  /* 0x0000000107047824 */ /* 0x000fea00078e0204 */
[----:B------:R-:W-:Y:S02]  /*7210*/  LEA.HI.X R15, R6, c[0x0][0x1fc], R4, 0x1, P0 ;  /* 0x00007f00060f7a11 */ /* 0x000fe400000f0c04 */
[----:B------:R-:W-:Y:S11]  /*7220*/  ISETP.GE.AND P0, PT, R65, c[0x0][0x1d4], PT ;  /* 0x0000750041007a0c */ /* 0x000ff60003f06270 */
[----:B------:R-:W-:Y:S02]  /*7230*/  @!UPT UIADD3 URZ, URZ, URZ, URZ ;  /* 0x0000003f3f3ff290 */ /* 0x000fe4000fffe03f */
[----:B------:R-:W1:Y:S04]  /*7240*/  @!P0 LDS.128 R4, [R234+0x4100] ;  /* 0x00410000ea048984 */ /* 0x000e680000000c00 */
[----:B-1----:R-:W-:Y:S04]  /*7250*/  @!P0 STG.E.128 [R14.64+0x80], R4 ;  /* 0x000080040e008986 */ /* 0x002fe8000c101d08 */
[----:B------:R-:W1:Y:S04]  /*7260*/  @!P4 LDS.128 R4, [R234+0x1100] ;  /* 0x00110000ea04c984 */ /* 0x000e680000000c00 */
[----:B-1----:R1:W-:Y:S02]  /*7270*/  @!P4 STG.E.128 [R14.64], R4 ;  /* 0x000000040e00c986 */ /* 0x0023e4000c101d08 */
.L_x_2076:
[----:B------:R-:W-:Y:S05]  /*7280*/  BSYNC B0 ;  /* 0x0000000000007941 */ /* 0x000fea0003800000 */
.L_x_2075:
[----:B------:R-:W-:Y:S01]  /*7290*/  ISETP.GE.AND P0, PT, R73, R8, PT ;  /* 0x000000084900720c */ /* 0x000fe20003f06270 */
[----:B------:R-:W-:Y:S01]  /*72a0*/  @!UPT UIADD3 URZ, URZ, URZ, URZ ;  /* 0x0000003f3f3ff290 */ /* 0x000fe2000fffe03f */
[----:B------:R-:W-:Y:S11]  /*72b0*/  BSSY B0, `(.L_x_2077) ;  /* 0x0000011000007945 */ /* 0x000ff60003800000 */
[----:B------:R-:W-:-:S05]  /*72c0*/  @P0 BRA `(.L_x_2078) ;  /* 0x000000f000000947 */ /* 0x000fca0003800000 */
[----:B------:R-:W-:Y:S02]  /*72d0*/  IADD3 R3, P0, R3, 0x40, RZ ;  /* 0x0000004003037810 */ /* 0x000fe40007f1e0ff */
[----:B------:R-:W-:Y:S03]  /*72e0*/  MOV R88, R142 ;  /* 0x0000008e00587202 */ /* 0x000fe60000000f00 */
[----:B------:R-:W-:Y:S02]  /*72f0*/  IMAD.X R2, RZ, RZ, R2, P0 ;  /* 0x000000ffff027224 */ /* 0x000fe400000e0602 */
[C---:B-1----:R-:W-:Y:S04]  /*7300*/  IMAD.WIDE.U32 R4, R3.reuse, c[0x0][0x208], R88 ;  /* 0x0000820003047a25 */ /* 0x042fe800078e0058 */
        /* <DEDUP_REMOVED lines=11> */
.L_x_2078:
[----:B------:R-:W-:Y:S05]  /*73c0*/  BSYNC B0 ;  /* 0x0000000000007941 */ /* 0x000fea0003800000 */
.L_x_2077:
[C---:B------:R-:W-:Y:S02]  /*73d0*/  ISETP.GT.AND P0, PT, R34.reuse, R103, PT ;  /* 0x000000672200720c */ /* 0x040fe40003f04270 */
[----:B------:R-:W-:Y:S11]  /*73e0*/  IADD3 R34, R34, -0x1, RZ ;  /* 0xffffffff22227810 */ /* 0x000ff60007ffe0ff */
[----:B------:R-:W-:Y:S01]  /*73f0*/  @P0 SHF.R.S32.HI R3, RZ, 0x1f, R34 ;  /* 0x0000001fff030819 */ /* 0x000fe20000011422 */
[----:B-1----:R-:W-:Y:S02]  /*7400*/  @P0 IMAD.MOV.U32 R4, RZ, RZ, R146 ;  /* 0x000000ffff040224 */ /* 0x002fe400078e0092 */
[----:B------:R-:W-:Y:S02]  /*7410*/  @P0 IMAD.MOV.U32 R5, RZ, RZ, R169 ;  /* 0x000000ffff050224 */ /* 0x000fe400078e00a9 */
[----:B------:R-:W-:Y:S02]  /*7420*/  @P0 IMAD R2, R106, R34, RZ ;  /* 0x000000226a020224 */ /* 0x000fe400078e02ff */
[-C--:B------:R-:W-:Y:S04]  /*7430*/  @P0 IMAD.WIDE.U32 R4, R34, R172.reuse, R4 ;  /* 0x000000ac22040225 */ /* 0x080fe800078e0004 */
[----:B------:R-:W-:Y:S01]  /*7440*/  @P0 IMAD R2, R3, R172, R2 ;  /* 0x000000ac03020224 */ /* 0x000fe200078e0202 */
[----:B------:R-:W-:Y:S02]  /*7450*/  @P0 LEA R6, P1, R4, c[0x0][0x220], 0x1 ;  /* 0x0000880004060a11 */ /* 0x000fe400078208ff */
[----:B------:R-:W-:Y:S01]  /*7460*/  @P0 SHF.L.U32 R3, R112, 0x1, RZ ;  /* 0x0000000170030819 */ /* 0x000fe200000006ff */
[----:B------:R-:W-:Y:S05]  /*7470*/  @P0 IMAD.IADD R2, R5, 0x1, R2 ;  /* 0x0000000105020824 */ /* 0x000fea00078e0202 */
[----:B------:R-:W-:Y:S02]  /*7480*/  @P0 LEA.HI.X R7, R4, c[0x0][0x224], R2, 0x1, P1 ;  /* 0x0000890004070a11 */ /* 0x000fe400008f0c02 */
[----:B------:R-:W-:Y:S02]  /*7490*/  @P0 IADD3 R4, P1, R3, R6, RZ ;  /* 0x0000000603040210 */ /* 0x000fe40007f3e0ff */
[----:B------:R-:W-:Y:S01]  /*74a0*/  @P0 SHF.L.U64.HI R2, R112, 0x1, R111 ;  /* 0x0000000170020819 */ /* 0x000fe2000001026f */
[----:B------:R-:W-:Y:S01]  /*74b0*/  @!PT LDS RZ, [RZ] ;  /* 0x00000000fffff984 */ /* 0x000fe20000000800 */
[----:B------:R-:W-:Y:S01]  /*74c0*/  @!PT LDS RZ, [RZ] ;  /* 0x00000000fffff984 */ /* 0x000fe20000000800 */
[----:B------:R-:W-:Y:S01]  /*74d0*/  @!PT LDS RZ, [RZ] ;  /* 0x00000000fffff984 */ /* 0x000fe20000000800 */
[----:B------:R1:W-:Y:S04]  /*74e0*/  @P0 LDGSTS.E.BYPASS.LTC128B.128 [R234+0x8100], [R6.64], !P5 ;  /* 0x0810000006ea0fae */ /* 0x0003e8000e901d48 */
[----:B------:R1:W-:Y:S01]  /*74f0*/  @P0 LDGSTS.E.BYPASS.LTC128B.128 [R234+0xb100], [R6.64+0x80], !P6 ;  /* 0x0b10008006ea0fae */ /* 0x0003e2000f101d48 */
[----:B------:R-:W-:Y:S01]  /*7500*/  @P0 IMAD.X R5, R2, 0x1, R7, P1 ;  /* 0x0000000102050824 */ /* 0x000fe200008e0607 */
[----:B------:R-:W-:Y:S04]  /*7510*/  @P0 IADD3 R8, P1, R4, R3, RZ ;  /* 0x0000000304080210 */ /* 0x000fe80007f3e0ff */
[----:B------:R1:W-:Y:S01]  /*7520*/  @P0 LDGSTS.E.BYPASS.LTC128B.128 [R234+0x9100], [R4.64], !P5 ;  /* 0x0910000004ea0fae */ /* 0x0003e2000e901d48 */
[----:B------:R-:W-:Y:S03]  /*7530*/  @P0 IADD3.X R9, R5, R2, RZ, P1, !PT ;  /* 0x0000000205090210 */ /* 0x000fe60000ffe4ff */
[----:B------:R1:W-:Y:S04]  /*7540*/  @P0 LDGSTS.E.BYPASS.LTC128B.128 [R234+0xc100], [R4.64+0x80], !P6 ;  /* 0x0c10008004ea0fae */ /* 0x0003e8000f101d48 */
[----:B------:R1:W-:Y:S04]  /*7550*/  @P0 LDGSTS.E.BYPASS.LTC128B.128 [R234+0xa100], [R8.64], !P5 ;  /* 0x0a10000008ea0fae */ /* 0x0003e8000e901d48 */
[----:B------:R1:W-:Y:S04]  /*7560*/  @P0 LDGSTS.E.BYPASS.LTC128B.128 [R234+0xd100], [R8.64+0x80], !P6 ;  /* 0x0d10008008ea0fae */ /* 0x0003e8000f101d48 */
[----:B------:R-:W0:Y:S01]  /*7570*/  LDGDEPBAR ;  /* 0x00000000000079af */ /* 0x000e220000000000 */
[----:B------:R-:W-:-:S05]  /*7580*/  @P0 BRA `(.L_x_2079) ;  /* 0xffffbb9000000947 */ /* 0x000fca000383ffff */
[----:B------:R-:W-:Y:S01]  /*7590*/  WARPSYNC 0xffffffff ;  /* 0xffffffff00007948 */ /* 0x000fe20003800000 */
[----:B------:R-:W-:Y:S06]  /*75a0*/  BAR.SYNC.DEFER_BLOCKING 0x0 ;  /* 0x0000000000007b1d */ /* 0x000fec0000010000 */
.L_x_2044:
[----:B------:R-:W-:Y:S01]  /*75b0*/  ISETP.NE.AND P3, PT, R228, 0x1, PT ;  /* 0x00000001e400780c */ /* 0x000fe20003f65270 */
[----:B------:R-:W-:Y:S01]  /*75c0*/  IMAD.IADD R15, R84, 0x1, R85 ;  /* 0x00000001540f7824 */ /* 0x000fe200078e0255 */
[----:B------:R-:W-:-:S02]  /*75d0*/  IADD3 R3, R209, 0x7f, RZ ;  /* 0x0000007fd1037810 */ /* 0x000fc40007ffe0ff */
[----:B------:R-:W-:Y:S02]  /*75e0*/  ISETP.GE.AND P1, PT, R232, 0x1, PT ;  /* 0x00000001e800780c */ /* 0x000fe40003f26270 */
[----:B------:R-:W-:-:S07]  /*75f0*/  IADD3 R0, R231, 0x1, -R229 ;  /* 0x00000001e7007810 */ /* 0x000fce0007ffe8e5 */
[----:B------:R-:W-:-:S05]  /*7600*/  @P3 IMAD.HI.U32 R2, R3, c[0x0][0x2c8], RZ ;  /* 0x0000b20003023a27 */ /* 0x000fca00078e00ff */
[----:B------:R-:W-:-:S05]  /*7610*/  @P3 SHF.R.U32.HI R3, RZ, c[0x0][0x2cc], R2 ;  /* 0x0000b300ff033a19 */ /* 0x000fca0000011602 */
[----:B------:R-:W-:-:S05]  /*7620*/  IMAD.IADD R0, R0, 0x1, R3 ;  /* 0x0000000100007824 */ /* 0x000fca00078e0203 */
[----:B------:R-:W-:Y:S01]  /*7630*/  IADD3 R3, R0, c[0x0][0x328], RZ ;  /* 0x0000ca0000037a10 */ /* 0x000fe20007ffe0ff */
[----:B------:R-:W-:Y:S05]  /*7640*/  @!P1 BRA `(.L_x_2080) ;  /* 0x0000011000009947 */ /* 0x000fea0003800000 */
[C---:B------:R-:W-:Y:S01]  /*7650*/  ISETP.GT.AND P0, PT, R0.reuse, RZ, PT ;  /* 0x000000ff0000720c */ /* 0x040fe20003f04270 */
[----:B------:R-:W-:Y:S01]  /*7660*/  BSSY B0, `(.L_x_2081) ;  /* 0x000000d000007945 */ /* 0x000fe20003800000 */
[----:B-1----:R-:W-:Y:S01]  /*7670*/  IADD3 R4, R0, -0x1, RZ ;  /* 0xffffffff00047810 */ /* 0x002fe20007ffe0ff */
        /* <DEDUP_REMOVED lines=8> */
.L_x_2082:
[----:B------:R-:W-:-:S13]  /*7700*/  ISETP.NE.AND P0, PT, R2, 0x1, PT ;  /* 0x000000010200780c */ /* 0x000fda0003f05270 */
[----:B------:R-:W-:-:S05]  /*7710*/  @P0 IMAD.HI.U32 R0, R4, c[0x0][0x330], RZ ;  /* 0x0000cc0004000a27 */ /* 0x000fca00078e00ff */
[----:B------:R-:W-:Y:S02]  /*7720*/  @P0 SHF.R.U32.HI R4, RZ, c[0x0][0x334], R0 ;  /* 0x0000cd00ff040a19 */ /* 0x000fe40000011600 */
.L_x_2083:
[----:B------:R-:W-:Y:S05]  /*7730*/  BSYNC B0 ;  /* 0x0000000000007941 */ /* 0x000fea0003800000 */
.L_x_2081:
[----:B------:R-:W-:-:S05]  /*7740*/  IMAD R2, R4, R2, c[0x0][0x32c] ;  /* 0x0000cb0004027624 */ /* 0x000fca00078e0202 */
[----:B------:R-:W-:-:S04]  /*7750*/  IMNMX R3, R3, R2, PT ;  /* 0x0000000203037217 */ /* 0x000fc80003800200 */
.L_x_2080:
        /* <DEDUP_REMOVED lines=21> */
.L_x_2086:
[----:B------:R-:W-:-:S04]  /*78b0*/  MOV R2, c[0x0][0x32c] ;  /* 0x0000cb0000027a02 */ /* 0x000fc80000000f00 */
[----:B------:R-:W-:-:S13]  /*78c0*/  ISETP.NE.AND P0, PT, R2, 0x1, PT ;  /* 0x000000010200780c */ /* 0x000fda0003f05270 */
[----:B------:R-:W-:-:S05]  /*78d0*/  @P0 IMAD.HI.U32 R2, R86, c[0x0][0x330], RZ ;  /* 0x0000cc0056020a27 */ /* 0x000fca00078e00ff */
[----:B------:R-:W-:Y:S02]  /*78e0*/  @P0 SHF.R.U32.HI R86, RZ, c[0x0][0x334], R2 ;  /* 0x0000cd00ff560a19 */ /* 0x000fe40000011602 */
.L_x_2087:
[----:B------:R-:W-:Y:S05]  /*78f0*/  BSYNC B0 ;  /* 0x0000000000007941 */ /* 0x000fea0003800000 */
.L_x_2085:
[----:B------:R-:W-:-:S05]  /*7900*/  IMAD R86, R86, c[0x0][0x32c], RZ ;  /* 0x0000cb0056567a24 */ /* 0x000fca00078e02ff */
[----:B------:R-:W-:-:S05]  /*7910*/  IMNMX R0, R0, R86, !PT ;  /* 0x0000005600007217 */ /* 0x000fca0007800200 */
.L_x_2084:
        /* <DEDUP_REMOVED lines=8> */
[-C--:B-1----:R-:W-:Y:S02]  /*79a0*/  IABS R4, R104.reuse ;  /* 0x0000006800047213 */ /* 0x082fe40000000000 */
        /* <DEDUP_REMOVED lines=26> */
.L_x_2089:
[----:B------:R-:W-:Y:S05]  /*7b50*/  BSYNC B0 ;  /* 0x0000000000007941 */ /* 0x000fea0003800000 */
.L_x_2088:
[----:B------:R-:W-:Y:S01]  /*7b60*/  IMAD R237, R233, R2, R237 ;  /* 0x00000002e9ed7224 */ /* 0x000fe200078e02ed */
[----:B------:R-:W-:Y:S01]  /*7b70*/  PRMT R28, RZ, 0x7610, R28 ;  /* 0x00007610ff1c7816 */ /* 0x000fe2000000001c */
[----:B------:R-:W-:Y:S01]  /*7b80*/  IMAD.MOV.U32 R11, RZ, RZ, RZ ;  /* 0x000000ffff0b7224 */ /* 0x000fe200078e00ff */
[----:B------:R-:W-:Y:S01]  /*7b90*/  MOV R0, RZ ;  /* 0x000000ff00007202 */ /* 0x000fe20000000f00 */
        /* <DEDUP_REMOVED lines=24> */
[----:B-1----:R-:W-:Y:S01]  /*7d20*/  CS2R R8, SRZ ;  /* 0x0000000000087805 */ /* 0x002fe2000001ff00 */
        /* <DEDUP_REMOVED lines=13> */
[----:B------:R-:W-:-:S05]  /*7e00*/  @P1 MOV R0, 0x4 ;  /* 0x0000000400001802 */ /* 0x000fca0000000f00 */
[----:B------:R-:W-:-:S05]  /*7e10*/  @P1 IMAD.WIDE R2, R211, R0, c[0x0][0x340] ;  /* 0x0000d000d3021625 */ /* 0x000fca00078e0200 */
[----:B------:R1:W2:Y:S01]  /*7e20*/  @P1 LDG.E R0, [R2.64] ;  /* 0x0000000802001981 */ /* 0x0002a2000c1e1900 */
[----:B------:R-:W-:Y:S01]  /*7e30*/  MOV R9, R117 ;  /* 0x0000007500097202 */ /* 0x000fe20000000f00 */
[----:B------:R-:W-:Y:S01]  /*7e40*/  IMAD.MOV.U32 R8, RZ, RZ, R116 ;  /* 0x000000ffff087224 */ /* 0x000fe200078e0074 */
[----:B------:R-:W-:Y:S01]  /*7e50*/  WARPSYNC 0xffffffff ;  /* 0xffffffff00007948 */ /* 0x000fe20003800000 */
[----:B------:R-:W-:Y:S02]  /*7e60*/  IADD3 R102, R14, -0x1, RZ ;  /* 0xffffffff0e667810 */ /* 0x000fe40007ffe0ff */
[----:B-1----:R-:W-:-:S04]  /*7e70*/  IADD3 R2, P0, R79, R15, RZ ;  /* 0x0000000f4f027210 */ /* 0x002fc80007f1e0ff */
[----:B------:R-:W-:Y:S01]  /*7e80*/  LEA.HI.X.SX32 R3, R15, R83, 0x1, P0 ;  /* 0x000000530f037211 */ /* 0x000fe200000f0eff */
[----:B------:R-:W-:Y:S01]  /*7e90*/  IMAD.WIDE.U32 R6, R2, c[0x0][0x1e0], R8 ;  /* 0x0000780002067a25 */ /* 0x000fe200078e0008 */
[----:B------:R-:W-:-:S03]  /*7ea0*/  ISETP.NE.U32.AND P0, PT, RZ, c[0x0][0x350], PT ;  /* 0x0000d400ff007a0c */ /* 0x000fc60003f05070 */
[C---:B------:R-:W-:Y:S01]  /*7eb0*/  IMAD R4, R3.reuse, c[0x0][0x1e0], RZ ;  /* 0x0000780003047a24 */ /* 0x040fe200078e02ff */
[----:B------:R-:W-:Y:S01]  /*7ec0*/  ISETP.NE.AND.EX P0, PT, RZ, c[0x0][0x354], PT, P0 ;  /* 0x0000d500ff007a0c */ /* 0x000fe20003f05300 */
[----:B------:R-:W-:Y:S02]  /*7ed0*/  IMAD R3, R3, c[0x0][0x208], RZ ;  /* 0x0000820003037a24 */ /* 0x000fe400078e02ff */
[C---:B------:R-:W-:Y:S02]  /*7ee0*/  IMAD R4, R2.reuse, c[0x0][0x1e4], R4 ;  /* 0x0000790002047a24 */ /* 0x040fe400078e0204 */
[----:B------:R-:W-:-:S04]  /*7ef0*/  IMAD.WIDE.U32 R8, R2, c[0x0][0x208], R8 ;  /* 0x0000820002087a25 */ /* 0x000fc800078e0008 */
[----:B------:R-:W-:Y:S01]  /*7f00*/  IMAD.IADD R5, R7, 0x1, R4 ;  /* 0x0000000107057824 */ /* 0x000fe200078e0204 */
[----:B------:R-:W-:Y:S01]  /*7f10*/  MOV R4, R6 ;  /* 0x0000000600047202 */ /* 0x000fe20000000f00 */
[----:B------:R-:W-:Y:S01]  /*7f20*/  IMAD R3, R2, c[0x0][0x20c], R3 ;  /* 0x0000830002037a24 */ /* 0x000fe200078e0203 */
[----:B------:R-:W-:-:S03]  /*7f30*/  SHF.R.S32.HI R2, RZ, 0x1f, R211 ;  /* 0x0000001fff027819 */ /* 0x000fc600000114d3 */
[----:B------:R-:W-:-:S04]  /*7f40*/  IMAD.WIDE.U32 R4, R227, c[0x0][0x1e8], R4 ;  /* 0x00007a00e3047a25 */ /* 0x000fc800078e0004 */
[----:B------:R-:W-:Y:S01]  /*7f50*/  IMAD.IADD R9, R9, 0x1, R3 ;  /* 0x0000000109097824 */ /* 0x000fe200078e0203 */
[----:B------:R-:W-:Y:S01]  /*7f60*/  MOV R240, R4 ;  /* 0x0000000400f07202 */ /* 0x000fe20000000f00 */
[C---:B------:R-:W-:Y:S01]  /*7f70*/  IMAD R241, R227.reuse, c[0x0][0x1ec], R5 ;  /* 0x00007b00e3f17a24 */ /* 0x040fe200078e0205 */
[----:B------:R-:W-:Y:S01]  /*7f80*/  SHF.R.S32.HI R5, RZ, 0x1f, R82 ;  /* 0x0000001fff057819 */ /* 0x000fe20000011452 */
[----:B------:R-:W-:Y:S01]  /*7f90*/  IMAD.WIDE.U32 R238, R227, c[0x0][0x210], R8 ;  /* 0x00008400e3ee7a25 */ /* 0x000fe200078e0008 */
[----:B------:R-:W-:-:S03]  /*7fa0*/  SHF.R.S32.HI R3, RZ, 0x1f, R65 ;  /* 0x0000001fff037819 */ /* 0x000fc60000011441 */
[----:B------:R-:W-:Y:S02]  /*7fb0*/  IMAD R239, R227, c[0x0][0x214], R239 ;  /* 0x00008500e3ef7a24 */ /* 0x000fe400078e02ef */
[----:B------:R-:W-:-:S04]  /*7fc0*/  IMAD R5, R5, c[0x0][0x178], RZ ;  /* 0x00005e0005057a24 */ /* 0x000fc800078e02ff */
[C---:B------:R-:W-:Y:S02]  /*7fd0*/  IMAD R5, R82.reuse, c[0x0][0x17c], R5 ;  /* 0x00005f0052057a24 */ /* 0x040fe400078e0205 */
[----:B------:R-:W-:-:S04]  /*7fe0*/  IMAD.WIDE.U32 R82, R82, c[0x0][0x178], RZ ;  /* 0x00005e0052527a25 */ /* 0x000fc800078e00ff */
[----:B------:R-:W-:Y:S01]  /*7ff0*/  IMAD.IADD R5, R83, 0x1, R5 ;  /* 0x0000000153057824 */ /* 0x000fe200078e0205 */
        /* <DEDUP_REMOVED lines=15> */
[----:B------:R-:W-:-:S03]  /*80f0*/  IMAD R235, R0, c[0x0][0x21c], R235 ;  /* 0x0000870000eb7a24 */ /* 0x000fc600078e02eb */
[----:B------:R-:W-:Y:S02]  /*8100*/  IADD3 R236, R241, R236, RZ ;  /* 0x000000ecf1ec7210 */ /* 0x000fe40007ffe0ff */
[----:B------:R-:W-:Y:S02]  /*8110*/  IADD3 R235, R239, R235, RZ ;  /* 0x000000ebefeb7210 */ /* 0x000fe40007ffe0ff */
[----:B------:R-:W-:Y:S01]  /*8120*/  IMAD R0, R66, 0x20, R79 ;  /* 0x0000002042007824 */ /* 0x000fe200078e024f */
[----:B------:R-:W-:Y:S01]  /*8130*/  SHF.R.S32.HI R34, RZ, 0x1f, R102 ;  /* 0x0000001fff227819 */ /* 0x000fe20000011466 */
[----:B------:R-:W-:Y:S01]  /*8140*/  IMAD.MOV.U32 R8, RZ, RZ, R82 ;  /* 0x000000ffff087224 */ /* 0x000fe200078e0052 */
[----:B------:R-:W-:Y:S01]  /*8150*/  BAR.SYNC.DEFER_BLOCKING 0x0 ;  /* 0x0000000000007b1d */ /* 0x000fe20000010000 */
[----:B------:R-:W-:Y:S02]  /*8160*/  IMAD.IADD R0, R209, 0x1, R0 ;  /* 0x00000001d1007824 */ /* 0x000fe400078e0200 */
[----:B------:R-:W-:Y:S02]  /*8170*/  IMAD.MOV.U32 R9, RZ, RZ, R5 ;  /* 0x000000ffff097224 */ /* 0x000fe400078e0005 */
[----:B------:R-:W-:-:S04]  /*8180*/  @P3 IMAD.HI.U32 R6, R0, c[0x0][0x2c8], RZ ;  /* 0x0000b20000063a27 */ /* 0x000fc800078e00ff */
[----:B------:R-:W-:-:S04]  /*8190*/  IMAD.WIDE.U32 R8, R227, c[0x0][0x1b8], R8 ;  /* 0x00006e00e3087a25 */ /* 0x000fc800078e0008 */
[----:B------:R-:W-:Y:S01]  /*81a0*/  IMAD.MOV.U32 R5, RZ, RZ, R0 ;  /* 0x000000ffff057224 */ /* 0x000fe200078e0000 */
[----:B------:R-:W-:Y:S01]  /*81b0*/  @P3 SHF.R.U32.HI R5, RZ, c[0x0][0x2cc], R6 ;  /* 0x0000b300ff053a19 */ /* 0x000fe20000011606 */
[----:B------:R-:W-:Y:S02]  /*81c0*/  IMAD R2, R2, c[0x0][0x1c0], RZ ;  /* 0x0000700002027a24 */ /* 0x000fe400078e02ff */
[----:B------:R-:W-:Y:S01]  /*81d0*/  IMAD R9, R227, c[0x0][0x1bc], R9 ;  /* 0x00006f00e3097a24 */ /* 0x000fe200078e0209 */
[----:B------:R-:W-:Y:S01]  /*81e0*/  SHF.R.S32.HI R6, RZ, 0x1f, R5 ;  /* 0x0000001fff067819 */ /* 0x000fe20000011405 */
[C---:B------:R-:W-:Y:S02]  /*81f0*/  IMAD R2, R4.reuse, c[0x0][0x1c4], R2 ;  /* 0x0000710004027a24 */ /* 0x040fe400078e0202 */
[----:B------:R-:W-:-:S04]  /*8200*/  IMAD.WIDE.U32 R8, R4, c[0x0][0x1c0], R8 ;  /* 0x0000700004087a25 */ /* 0x000fc800078e0008 */
[----:B------:R-:W-:Y:S02]  /*8210*/  IMAD.MOV R4, RZ, RZ, -R5 ;  /* 0x000000ffff047224 */ /* 0x000fe400078e0a05 */
[----:B------:R-:W-:Y:S02]  /*8220*/  IMAD.IADD R7, R9, 0x1, R2 ;  /* 0x0000000109077824 */ /* 0x000fe400078e0202 */
[----:B------:R-:W-:Y:S02]  /*8230*/  IMAD R4, R4, c[0x0][0x2c4], R0 ;  /* 0x0000b10004047a24 */ /* 0x000fe400078e0200 */
[----:B------:R-:W-:Y:S02]  /*8240*/  IMAD R0, R6, c[0x0][0x1b0], RZ ;  /* 0x00006c0006007a24 */ /* 0x000fe400078e02ff */
[----:B------:R-:W-:Y:S01]  /*8250*/  IMAD.MOV.U32 R6, RZ, RZ, R8 ;  /* 0x000000ffff067224 */ /* 0x000fe200078e0008 */
[----:B------:R-:W-:Y:S01]  /*8260*/  SHF.R.S32.HI R2, RZ, 0x1f, R4 ;  /* 0x0000001fff027819 */ /* 0x000fe20000011404 */
[----:B------:R-:W-:-:S02]  /*8270*/  IMAD R0, R5, c[0x0][0x1b4], R0 ;  /* 0x00006d0005007a24 */ /* 0x000fc400078e0200 */
[----:B------:R-:W-:-:S04]  /*8280*/  IMAD.WIDE.U32 R6, R5, c[0x0][0x1b0], R6 ;  /* 0x00006c0005067a25 */ /* 0x000fc800078e0006 */
[----:B------:R-:W-:Y:S02]  /*8290*/  IMAD R2, R2, c[0x0][0x1a8], RZ ;  /* 0x00006a0002027a24 */ /* 0x000fe400078e02ff */
[----:B------:R-:W-:Y:S02]  /*82a0*/  IMAD.IADD R7, R7, 0x1, R0 ;  /* 0x0000000107077824 */ /* 0x000fe400078e0200 */
[C---:B------:R-:W-:Y:S02]  /*82b0*/  IMAD R2, R4.reuse, c[0x0][0x1ac], R2 ;  /* 0x00006b0004027a24 */ /* 0x040fe400078e0202 */
[----:B------:R-:W-:-:S04]  /*82c0*/  IMAD.WIDE.U32 R4, R4, c[0x0][0x1a8], R6 ;  /* 0x00006a0004047a25 */ /* 0x000fc800078e0006 */
[----:B------:R-:W-:Y:S01]  /*82d0*/  IMAD.IADD R2, R5, 0x1, R2 ;  /* 0x0000000105027824 */ /* 0x000fe200078e0202 */
[C---:B------:R-:W-:Y:S01]  /*82e0*/  LEA R8, P0, R4.reuse, c[0x0][0x160], 0x1 ;  /* 0x0000580004087a11 */ /* 0x040fe200078008ff */
[----:B------:R-:W-:Y:S02]  /*82f0*/  IMAD.IADD R0, R79, 0x1, R209 ;  /* 0x000000014f007824 */ /* 0x000fe400078e02d1 */
[----:B------:R-:W-:Y:S01]  /*8300*/  IMAD.MOV.U32 R15, RZ, RZ, 0x60 ;  /* 0x00000060ff0f7424 */ /* 0x000fe200078e00ff */
[----:B------:R-:W-:Y:S01]  /*8310*/  LEA.HI.X R7, R4, c[0x0][0x164], R2, 0x1, P0 ;  /* 0x0000590004077a11 */ /* 0x000fe200000f0c02 */
[----:B------:R-:W1:Y:S01]  /*8320*/  SHFL.IDX PT, R20, R8, RZ, 0x181f ;  /* 0x00181fff08147589 */ /* 0x000e6200000e0000 */
[----:B------:R-:W-:Y:S01]  /*8330*/  IMAD R2, R229, c[0x0][0x2c4], RZ ;  /* 0x0000b100e5027a24 */ /* 0x000fe200078e02ff */
[----:B------:R-:W-:Y:S01]  /*8340*/  IADD3 R5, R0, 0x20, RZ ;  /* 0x0000002000057810 */ /* 0x000fe20007ffe0ff */
[----:B------:R-:W-:Y:S01]  /*8350*/  IMAD R15, R14, -0x60, R15 ;  /* 0xffffffa00e0f7824 */ /* 0x000fe200078e020f */
[----:B------:R-:W2:Y:S01]  /*8360*/  SHFL.IDX PT, R16, R7, RZ, 0x181f ;  /* 0x00181fff07107589 */ /* 0x000ea200000e0000 */
[----:B------:R-:W-:Y:S01]  /*8370*/  IADD3 R9, R0, 0x40, RZ ;  /* 0x0000004000097810 */ /* 0x000fe20007ffe0ff */
[----:B------:R-:W-:Y:S01]  /*8380*/  IMAD.WIDE.U32 R24, R102, c[0x0][0x1e0], RZ ;  /* 0x0000780066187a25 */ /* 0x000fe200078e00ff */
[-C--:B------:R-:W-:Y:S01]  /*8390*/  ISETP.GE.AND P3, PT, R0, R2.reuse, PT ;  /* 0x000000020000720c */ /* 0x080fe20003f66270 */
[----:B------:R-:W3:Y:S01]  /*83a0*/  SHFL.IDX PT, R11, R8, 0x1, 0x181f ;  /* 0x00381f00080b7f89 */ /* 0x000ee200000e0000 */
[-C--:B------:R-:W-:Y:S01]  /*83b0*/  ISETP.GE.AND P4, PT, R5, R2.reuse, PT ;  /* 0x000000020500720c */ /* 0x080fe20003f86270 */
[----:B------:R-:W-:Y:S01]  /*83c0*/  IMAD.MOV.U32 R100, RZ, RZ, R240 ;  /* 0x000000ffff647224 */ /* 0x000fe200078e00f0 */
[----:B------:R-:W-:Y:S01]  /*83d0*/  ISETP.GE.AND P5, PT, R9, R2, PT ;  /* 0x000000020900720c */ /* 0x000fe20003fa6270 */
[----:B------:R-:W4:Y:S01]  /*83e0*/  SHFL.IDX PT, R6, R7, 0x1, 0x181f ;  /* 0x00381f0007067f89 */ /* 0x000f2200000e0000 */
[----:B------:R-:W-:Y:S01]  /*83f0*/  IMAD R9, R34, c[0x0][0x1e0], RZ ;  /* 0x0000780022097a24 */ /* 0x000fe200078e02ff */
[----:B------:R-:W-:Y:S01]  /*8400*/  IADD3 R32, R15, R231, -R79 ;  /* 0x000000e70f207210 */ /* 0x000fe20007ffe84f */
[----:B------:R-:W-:Y:S01]  /*8410*/  IMAD.MOV.U32 R101, RZ, RZ, R236 ;  /* 0x000000ffff657224 */ /* 0x000fe200078e00ec */
[----:B------:R-:W4:Y:S01]  /*8420*/  SHFL.IDX PT, R4, R8, 0x2, 0x181f ;  /* 0x00581f0008047f89 */ /* 0x000f2200000e0000 */
[----:B------:R-:W-:-:S02]  /*8430*/  IMAD R9, R102, c[0x0][0x1e4], R9 ;  /* 0x0000790066097a24 */ /* 0x000fc400078e0209 */
[----:B------:R-:W-:Y:S01]  /*8440*/  IMAD.MOV.U32 R33, RZ, RZ, 0x40 ;  /* 0x00000040ff217424 */ /* 0x000fe200078e00ff */
[----:B------:R-:W4:Y:S01]  /*8450*/  SHFL.IDX PT, R5, R7, 0x2, 0x181f ;  /* 0x00581f0007057f89 */ /* 0x000f2200000e0000 */
[----:B------:R-:W-:Y:S02]  /*8460*/  IMAD.IADD R9, R25, 0x1, R9 ;  /* 0x0000000119097824 */ /* 0x000fe400078e0209 */
[----:B------:R-:W-:Y:S01]  /*8470*/  IMAD.WIDE.U32 R24, R24, 0x60, R100 ;  /* 0x0000006018187825 */ /* 0x000fe200078e0064 */
[CC--:B-1----:R-:W-:Y:S01]  /*8480*/  @!P3 LEA R22, P0, R116.reuse, R20.reuse, 0x1 ;  /* 0x000000147416b211 */ /* 0x0c2fe200078008ff */
[----:B------:R-:W1:Y:S01]  /*8490*/  SHFL.IDX PT, R8, R8, 0x3, 0x181f ;  /* 0x00781f0008087f89 */ /* 0x000e6200000e0000 */
[----:B------:R-:W-:Y:S01]  /*84a0*/  @!P3 LEA R20, P2, R65, R20, 0x1 ;  /* 0x000000144114b211 */ /* 0x000fe200078408ff */
[----:B------:R-:W-:Y:S01]  /*84b0*/  IMAD R9, R9, 0x60, RZ ;  /* 0x0000006009097824 */ /* 0x000fe200078e02ff */
[-C--:B--2---:R-:W-:Y:S01]  /*84c0*/  @!P3 LEA.HI.X R23, R116, R16.reuse, R117, 0x1, P0 ;  /* 0x000000107417b211 */ /* 0x084fe200000f0c75 */
[----:B------:R-:W2:Y:S01]  /*84d0*/  SHFL.IDX PT, R7, R7, 0x3, 0x181f ;  /* 0x00781f0007077f89 */ /* 0x000ea200000e0000 */
[----:B------:R-:W-:Y:S01]  /*84e0*/  @!P3 LEA.HI.X R21, R65, R16, R3, 0x1, P2 ;  /* 0x000000104115b211 */ /* 0x000fe200010f0c03 */
[----:B------:R-:W-:Y:S01]  /*84f0*/  IMAD.IADD R9, R25, 0x1, R9 ;  /* 0x0000000119097824 */ /* 0x000fe200078e0209 */
[----:B---3--:R-:W-:-:S02]  /*8500*/  @!P4 LEA R16, P0, R65, R11, 0x1 ;  /* 0x0000000b4110c211 */ /* 0x008fc400078008ff */
[----:B------:R-:W-:Y:S02]  /*8510*/  ISETP.GE.AND P2, PT, R32, 0x1, PT ;  /* 0x000000012000780c */ /* 0x000fe40003f46270 */
[----:B----4-:R-:W-:Y:S02]  /*8520*/  @!P4 LEA.HI.X R17, R65, R6, R3, 0x1, P0 ;  /* 0x000000064111c211 */ /* 0x010fe400000f0c03 */
[C---:B------:R-:W-:Y:S02]  /*8530*/  @!P4 LEA R18, P1, R116.reuse, R11, 0x1 ;  /* 0x0000000b7412c211 */ /* 0x040fe400078208ff */
[C---:B------:R-:W-:Y:S02]  /*8540*/  @!P5 LEA R26, P0, R116.reuse, R4, 0x1 ;  /* 0x00000004741ad211 */ /* 0x040fe400078008ff */
[C-C-:B------:R-:W-:Y:S02]  /*8550*/  @!P4 LEA.HI.X R19, R116.reuse, R6, R117.reuse, 0x1, P1 ;  /* 0x000000067413c211 */ /* 0x140fe400008f0c75 */
[----:B------:R-:W-:-:S02]  /*8560*/  @!P5 LEA.HI.X R27, R116, R5, R117, 0x1, P0 ;  /* 0x00000005741bd211 */ /* 0x000fc400000f0c75 */
[C---:B------:R-:W-:Y:S02]  /*8570*/  @!P5 LEA R28, P0, R65.reuse, R4, 0x1 ;  /* 0x00000004411cd211 */ /* 0x040fe400078008ff */
[----:B------:R-:W-:Y:S02]  /*8580*/  IADD3 R4, R0, 0x60, RZ ;  /* 0x0000006000047810 */ /* 0x000fe40007ffe0ff */
[----:B------:R-:W-:Y:S02]  /*8590*/  @!P5 LEA.HI.X R29, R65, R5, R3, 0x1, P0 ;  /* 0x00000005411dd211 */ /* 0x000fe400000f0c03 */
[----:B------:R-:W-:Y:S02]  /*85a0*/  ISETP.GE.AND P6, PT, R4, R2, PT ;  /* 0x000000020400720c */ /* 0x000fe40003fc6270 */
[----:B------:R-:W-:Y:S02]  /*85b0*/  @P2 LEA R30, P0, R24, c[0x0][0x1c8], 0x1 ;  /* 0x00007200181e2a11 */ /* 0x000fe400078008ff */
[----:B------:R-:W-:-:S02]  /*85c0*/  ISETP.GE.AND P1, PT, R116, c[0x0][0x198], PT ;  /* 0x0000660074007a0c */ /* 0x000fc40003f26270 */
[----:B------:R-:W-:-:S07]  /*85d0*/  @P2 LEA.HI.X R31, R24, c[0x0][0x1cc], R9, 0x1, P0 ;  /* 0x00007300181f2a11 */ /* 0x000fce00000f0c09 */
[----:B-1----:R-:W-:-:S04]  /*85e0*/  @!P6 LEA R4, P0, R65, R8, 0x1 ;  /* 0x000000084104e211 */ /* 0x002fc800078008ff */
[----:B--2---:R-:W-:Y:S01]  /*85f0*/  @!P6 LEA.HI.X R5, R65, R7, R3, 0x1, P0 ;  /* 0x000000074105e211 */ /* 0x004fe200000f0c03 */
[----:B------:R1:W-:Y:S01]  /*8600*/  @!P3 LDGSTS.E.BYPASS.LTC128B.128 [R234+0x100], [R22.64], !P1 ;  /* 0x0010000016eabfae */ /* 0x0003e2000c901d48 */
[----:B------:R-:W-:Y:S01]  /*8610*/  @!P6 LEA R6, P0, R116, R8, 0x1 ;  /* 0x000000087406e211 */ /* 0x000fe200078008ff */
[----:B------:R-:W-:-:S03]  /*8620*/  IMAD.MOV.U32 R3, RZ, RZ, 0x20 ;  /* 0x00000020ff037424 */ /* 0x000fc600078e00ff */
[----:B------:R-:W-:Y:S02]  /*8630*/  @!P6 LEA.HI.X R7, R116, R7, R117, 0x1, P0 ;  /* 0x000000077407e211 */ /* 0x000fe400000f0c75 */
[----:B------:R-:W-:-:S13]  /*8640*/  ISETP.GE.AND P0, PT, R65, c[0x0][0x198], PT ;  /* 0x0000660041007a0c */ /* 0x000fda0003f06270 */
        /* <DEDUP_REMOVED lines=11> */
[----:B------:R-:W-:Y:S01]  /*8700*/  @P2 ISETP.GE.AND P0, PT, R65, c[0x0][0x1d4], PT ;  /* 0x0000750041002a0c */ /* 0x000fe20003f06270 */
[----:B---3--:R-:W-:-:S12]  /*8710*/  IMAD.WIDE.U32 R4, R3, c[0x0][0x1e0], RZ ;  /* 0x0000780003047a25 */ /* 0x008fd800078e00ff */
[----:B------:R1:W-:Y:S01]  /*8720*/  @P2 LDGSTS.E.BYPASS.LTC128B.128 [R234+0xb100], [R30.64+0x80], !P0 ;  /* 0x0b1000801eea2fae */ /* 0x0003e2000c101d48 */
[----:B------:R-:W-:Y:S01]  /*8730*/  IMAD R3, R3, c[0x0][0x1e4], RZ ;  /* 0x0000790003037a24 */ /* 0x000fe200078e02ff */
[----:B------:R-:W-:-:S04]  /*8740*/  @P1 IADD3 R4, P0, R24, R4, RZ ;  /* 0x0000000418041210 */ /* 0x000fc80007f1e0ff */
[----:B------:R-:W-:Y:S02]  /*8750*/  @P1 IADD3.X R3, R9, R5, R3, P0, !PT ;  /* 0x0000000509031210 */ /* 0x000fe400007fe403 */
[----:B--2---:R-:W-:-:S04]  /*8760*/  @P1 LEA R6, P0, R4, c[0x0][0x1c8], 0x1 ;  /* 0x0000720004061a11 */ /* 0x004fc800078008ff */
[----:B------:R-:W-:Y:S01]  /*8770*/  @P1 LEA.HI.X R7, R4, c[0x0][0x1cc], R3, 0x1, P0 ;  /* 0x0000730004071a11 */ /* 0x000fe200000f0c03 */
[----:B------:R-:W-:Y:S01]  /*8780*/  IMAD.WIDE.U32 R4, R33, c[0x0][0x1e0], RZ ;  /* 0x0000780021047a25 */ /* 0x000fe200078e00ff */
[----:B------:R-:W-:-:S03]  /*8790*/  @P1 ISETP.GE.AND P0, PT, R116, c[0x0][0x1d4], PT ;  /* 0x0000750074001a0c */ /* 0x000fc60003f06270 */
[----:B------:R-:W-:-:S10]  /*87a0*/  IMAD R3, R33, c[0x0][0x1e4], RZ ;  /* 0x0000790021037a24 */ /* 0x000fd400078e02ff */
[----:B------:R1:W-:Y:S01]  /*87b0*/  @P1 LDGSTS.E.BYPASS.LTC128B.128 [R219+0x9100], [R6.64], !P0 ;  /* 0x0910000006db1fae */ /* 0x0003e2000c101d48 */
[----:B------:R-:W-:-:S13]  /*87c0*/  @P1 ISETP.GE.AND P0, PT, R65, c[0x0][0x1d4], PT ;  /* 0x0000750041001a0c */ /* 0x000fda0003f06270 */
[----:B------:R1:W-:Y:S01]  /*87d0*/  @P1 LDGSTS.E.BYPASS.LTC128B.128 [R219+0xc100], [R6.64+0x80], !P0 ;  /* 0x0c10008006db1fae */ /* 0x0003e2000c101d48 */
[----:B------:R-:W-:-:S13]  /*87e0*/  ISETP.GE.AND P1, PT, R32, 0x41, PT ;  /* 0x000000412000780c */ /* 0x000fda0003f26270 */
        /* <DEDUP_REMOVED lines=13> */
.L_x_2091:
[----:B------:R-:W-:Y:S01]  /*88c0*/  ULDC.U8 UR4, c[0x0][0x298] ;  /* 0x0000a60000047ab9 */ /* 0x000fe20000000000 */
[----:B-1---5:R-:W-:Y:S01]  /*88d0*/  SHF.R.S32.HI R4, RZ, 0x1f, R67 ;  /* 0x0000001fff047819 */ /* 0x022fe20000011443 */
[----:B------:R-:W-:Y:S01]  /*88e0*/  IMAD.WIDE.U32 R16, R67, c[0x0][0x280], RZ ;  /* 0x0000a00043107a25 */ /* 0x000fe200078e00ff */
[----:B------:R-:W-:Y:S01]  /*88f0*/  ISETP.NE.AND P0, PT, RZ, UR4, PT ;  /* 0x00000004ff007c0c */ /* 0x000fe2000bf05270 */
[----:B------:R-:W-:Y:S01]  /*8900*/  BSSY B2, `(.L_x_2092) ;  /* 0x0000483000027945 */ /* 0x000fe20003800000 */
[----:B------:R-:W-:Y:S01]  /*8910*/  LEA R3, R66, R0, 0x5 ;  /* 0x0000000042037211 */ /* 0x000fe200078e28ff */
[C---:B------:R-:W-:Y:S01]  /*8920*/  IMAD R5, R4.reuse, c[0x0][0x280], RZ ;  /* 0x0000a00004057a24 */ /* 0x040fe200078e02ff */
[----:B------:R-:W-:Y:S01]  /*8930*/  IADD3 R0, R79, 0x60, RZ ;  /* 0x000000604f007810 */ /* 0x000fe20007ffe0ff */
        /* <DEDUP_REMOVED lines=9> */
[----:B------:R-:W-:Y:S01]  /*89d0*/  MOV R19, R5 ;  /* 0x0000000500137202 */ /* 0x000fe20000000f00 */
[----:B------:R-:W-:Y:S01]  /*89e0*/  IMAD.MOV.U32 R9, RZ, RZ, R4 ;  /* 0x000000ffff097224 */ /* 0x000fe200078e0004 */
[----:B------:R-:W-:Y:S01]  /*89f0*/  BSSY B0, `(.L_x_2094) ;  /* 0x0000031000007945 */ /* 0x000fe20003800000 */
[----:B------:R-:W-:Y:S01]  /*8a00*/  CS2R R46, SRZ ;  /* 0x00000000002e7805 */ /* 0x000fe2000001ff00 */
[----:B------:R-:W-:Y:S01]  /*8a10*/  CS2R R74, SRZ ;  /* 0x00000000004a7805 */ /* 0x000fe2000001ff00 */
[----:B------:R-:W-:Y:S01]  /*8a20*/  CS2R R56, SRZ ;  /* 0x0000000000387805 */ /* 0x000fe2000001ff00 */
[----:B------:R-:W-:Y:S01]  /*8a30*/  CS2R R68, SRZ ;  /* 0x0000000000447805 */ /* 0x000fe2000001ff00 */
[----:B------:R-:W-:-:S04]  /*8a40*/  CS2R R58, SRZ ;  /* 0x00000000003a7805 */ /* 0x000fc8000001ff00 */
[----:B------:R-:W-:-:S05]  /*8a50*/  @P1 IMAD.HI.U32 R6, R3, c[0x0][0x2c8], RZ ;  /* 0x0000b20003061a27 */ /* 0x000fca00078e00ff */
[----:B------:R-:W-:-:S04]  /*8a60*/  @P1 SHF.R.U32.HI R3, RZ, c[0x0][0x2cc], R6 ;  /* 0x0000b300ff031a19 */ /* 0x000fc80000011606 */
[----:B------:R-:W-:Y:S01]  /*8a70*/  SHF.R.S32.HI R7, RZ, 0x1f, R3 ;  /* 0x0000001fff077819 */ /* 0x000fe20000011403 */
[----:B------:R-:W-:-:S04]  /*8a80*/  IMAD.WIDE.U32 R18, R3, c[0x0][0x280], R18 ;  /* 0x0000a00003127a25 */ /* 0x000fc800078e0012 */
[C---:B------:R-:W-:Y:S02]  /*8a90*/  IMAD R6, R7.reuse, c[0x0][0x280], RZ ;  /* 0x0000a00007067a24 */ /* 0x040fe400078e02ff */
[----:B------:R-:W-:Y:S02]  /*8aa0*/  IMAD R7, R7, c[0x0][0x290], RZ ;  /* 0x0000a40007077a24 */ /* 0x000fe400078e02ff */
[C---:B------:R-:W-:Y:S01]  /*8ab0*/  IMAD R5, R3.reuse, c[0x0][0x284], R6 ;  /* 0x0000a10003057a24 */ /* 0x040fe200078e0206 */
[----:B------:R-:W-:Y:S01]  /*8ac0*/  LEA R6, P0, R18, c[0x0][0x270], 0x1 ;  /* 0x00009c0012067a11 */ /* 0x000fe200078008ff */
[----:B------:R-:W-:-:S03]  /*8ad0*/  IMAD.WIDE.U32 R8, R3, c[0x0][0x290], R8 ;  /* 0x0000a40003087a25 */ /* 0x000fc600078e0008 */
[----:B------:R-:W-:Y:S01]  /*8ae0*/  IADD3 R5, R19, R5, RZ ;  /* 0x0000000513057210 */ /* 0x000fe20007ffe0ff */
[----:B------:R-:W-:-:S03]  /*8af0*/  IMAD R3, R3, c[0x0][0x294], R7 ;  /* 0x0000a50003037a24 */ /* 0x000fc600078e0207 */
[----:B------:R-:W-:Y:S01]  /*8b00*/  LEA.HI.X R18, R18, c[0x0][0x274], R5, 0x1, P0 ;  /* 0x00009d0012127a11 */ /* 0x000fe200000f0c05 */
[----:B------:R-:W-:Y:S01]  /*8b10*/  IMAD.IADD R3, R9, 0x1, R3 ;  /* 0x0000000109037824 */ /* 0x000fe200078e0203 */
[C---:B------:R-:W-:Y:S01]  /*8b20*/  LEA R4, P0, R8.reuse, c[0x0][0x288], 0x1 ;  /* 0x0000a20008047a11 */ /* 0x040fe200078008ff */
[----:B------:R1:W2:Y:S03]  /*8b30*/  SHFL.IDX PT, R9, R6, RZ, 0x181f ;  /* 0x00181fff06097589 */ /* 0x0002a600000e0000 */
[----:B------:R-:W-:Y:S01]  /*8b40*/  LEA.HI.X R5, R8, c[0x0][0x28c], R3, 0x1, P0 ;  /* 0x0000a30008057a11 */ /* 0x000fe200000f0c03 */
[----:B------:R1:W3:Y:S01]  /*8b50*/  SHFL.IDX PT, R7, R4, RZ, 0x181f ;  /* 0x00181fff04077589 */ /* 0x0002e200000e0000 */
[----:B------:R-:W-:-:S03]  /*8b60*/  SHF.R.S32.HI R3, RZ, 0x1f, R10 ;  /* 0x0000001fff037819 */ /* 0x000fc6000001140a */
        /* <DEDUP_REMOVED lines=8> */
[----:B--2---:R-:W-:-:S05]  /*8bf0*/  @!P1 IADD3 R20, P0, R9, R17, RZ ;  /* 0x0000001109149210 */ /* 0x004fca0007f1e0ff */
[--C-:B----4-:R-:W-:Y:S01]  /*8c00*/  @!P1 IMAD.X R21, R11, 0x1, R16.reuse, P0 ;  /* 0x000000010b159824 */ /* 0x110fe200000e0610 */
        /* <DEDUP_REMOVED lines=15> */
.L_x_2095:
[----:B------:R-:W-:Y:S05]  /*8d00*/  BSYNC B0 ;  /* 0x0000000000007941 */ /* 0x000fea0003800000 */
.L_x_2094:
[----:B--2--5:R-:W-:Y:S01]  /*8d10*/  IMAD.MOV.U32 R20, RZ, RZ, R74 ;  /* 0x000000ffff147224 */ /* 0x024fe200078e004a */
[----:B------:R-:W-:Y:S01]  /*8d20*/  MOV R17, R56 ;  /* 0x0000003800117202 */ /* 0x000fe20000000f00 */
[----:B------:R-:W-:Y:S01]  /*8d30*/  IMAD.MOV.U32 R19, RZ, RZ, R75 ;  /* 0x000000ffff137224 */ /* 0x000fe200078e004b */
[----:B----4-:R2:W4:Y:S01]  /*8d40*/  SHFL.IDX PT, R11, R18, 0x1, 0x181f ;  /* 0x00381f00120b7f89 */ /* 0x01052200000e0000 */
[----:B------:R-:W-:Y:S01]  /*8d50*/  IMAD.MOV.U32 R16, RZ, RZ, R57 ;  /* 0x000000ffff107224 */ /* 0x000fe200078e0039 */
[----:B------:R-:W-:Y:S01]  /*8d60*/  BSSY B0, `(.L_x_2096) ;  /* 0x0000026000007945 */ /* 0x000fe20003800000 */
[----:B------:R-:W-:Y:S01]  /*8d70*/  CS2R R54, SRZ ;  /* 0x0000000000367805 */ /* 0x000fe2000001ff00 */
[----:B------:R-:W-:Y:S01]  /*8d80*/  PRMT R48, R19, 0x5410, R20 ;  /* 0x0000541013307816 */ /* 0x000fe20000000014 */
[----:B------:R-:W-:Y:S01]  /*8d90*/  IMAD.MOV.U32 R20, RZ, RZ, R68 ;  /* 0x000000ffff147224 */ /* 0x000fe200078e0044 */
[----:B------:R-:W-:Y:S01]  /*8da0*/  PRMT R50, R16, 0x5410, R17 ;  /* 0x0000541010327816 */ /* 0x000fe20000000011 */
[----:B------:R-:W-:Y:S01]  /*8db0*/  IMAD.MOV.U32 R17, RZ, RZ, R58 ;  /* 0x000000ffff117224 */ /* 0x000fe200078e003a */
[----:B------:R-:W-:Y:S01]  /*8dc0*/  MOV R19, R69 ;  /* 0x0000004500137202 */ /* 0x000fe20000000f00 */
[----:B------:R2:W3:Y:S01]  /*8dd0*/  SHFL.IDX PT, R9, R6, 0x1, 0x181f ;  /* 0x00381f0006097f89 */ /* 0x0004e200000e0000 */
[----:B------:R-:W-:Y:S01]  /*8de0*/  MOV R16, R59 ;  /* 0x0000003b00107202 */ /* 0x000fe20000000f00 */
[----:B------:R-:W-:Y:S01]  /*8df0*/  CS2R R44, SRZ ;  /* 0x00000000002c7805 */ /* 0x000fe2000001ff00 */
[----:B------:R-:W-:Y:S01]  /*8e00*/  PRMT R43, R19, 0x5410, R20 ;  /* 0x00005410132b7816 */ /* 0x000fe20000000014 */
[----:B-1----:R2:W1:Y:S01]  /*8e10*/  SHFL.IDX PT, R8, R5, 0x1, 0x181f ;  /* 0x00381f0005087f89 */ /* 0x00246200000e0000 */
[----:B------:R-:W-:Y:S01]  /*8e20*/  PRMT R49, R16, 0x5410, R17 ;  /* 0x0000541010317816 */ /* 0x000fe20000000011 */
[----:B------:R-:W-:-:S02]  /*8e30*/  CS2R R52, SRZ ;  /* 0x0000000000347805 */ /* 0x000fc4000001ff00 */
[----:B---3--:R2:W3:Y:S01]  /*8e40*/  SHFL.IDX PT, R7, R4, 0x1, 0x181f ;  /* 0x00381f0004077f89 */ /* 0x0084e200000e0000 */
        /* <DEDUP_REMOVED lines=8> */
[----:B------:R-:W-:-:S05]  /*8ed0*/  @!P1 IADD3 R20, P2, R9, R16, RZ ;  /* 0x0000001009149210 */ /* 0x000fca0007f5e0ff */
[----:B----4-:R-:W-:Y:S01]  /*8ee0*/  @!P1 IMAD.X R21, R11, 0x1, R19, P2 ;  /* 0x000000010b159824 */ /* 0x010fe200010e0613 */
[----:B---3--:R-:W-:Y:S02]  /*8ef0*/  @!P1 IADD3 R22, P2, R7, R16, RZ ;  /* 0x0000001007169210 */ /* 0x008fe40007f5e0ff */
[----:B------:R-:W-:Y:S01]  /*8f00*/  @!P0 SHF.L.U64.HI R16, R10, 0x1, R3 ;  /* 0x000000010a108819 */ /* 0x000fe20000010203 */
[----:B------:R-:W-:Y:S01]  /*8f10*/  CS2R R52, SRZ ;  /* 0x0000000000347805 */ /* 0x000fe2000001ff00 */
[----:B------:R-:W-:Y:S01]  /*8f20*/  CS2R R44, SRZ ;  /* 0x00000000002c7805 */ /* 0x000fe2000001ff00 */
[C---:B-1----:R-:W-:Y:S01]  /*8f30*/  @!P1 IMAD.X R23, R8.reuse, 0x1, R19, P2 ;  /* 0x0000000108179824 */ /* 0x042fe200010e0613 */
        /* <DEDUP_REMOVED lines=8> */
.L_x_2097:
[----:B------:R-:W-:Y:S05]  /*8fc0*/  BSYNC B0 ;  /* 0x0000000000007941 */ /* 0x000fea0003800000 */
.L_x_2096:
[----:B-----5:R-:W-:Y:S01]  /*8fd0*/  IMAD.MOV.U32 R16, RZ, RZ, R55 ;  /* 0x000000ffff107224 */ /* 0x020fe200078e0037 */
[----:B------:R-:W-:Y:S01]  /*8fe0*/  MOV R17, R54 ;  /* 0x0000003600117202 */ /* 0x000fe20000000f00 */
[----:B-1----:R-:W-:Y:S01]  /*8ff0*/  IMAD.MOV.U32 R20, RZ, RZ, R46 ;  /* 0x000000ffff147224 */ /* 0x002fe200078e002e */
[----:B----4-:R1:W4:Y:S01]  /*9000*/  SHFL.IDX PT, R11, R18, 0x2, 0x181f ;  /* 0x00581f00120b7f89 */ /* 0x01032200000e0000 */
[----:B------:R-:W-:Y:S01]  /*9010*/  IMAD.MOV.U32 R19, RZ, RZ, R47 ;  /* 0x000000ffff137224 */ /* 0x000fe200078e002f */
[----:B------:R-:W-:Y:S01]  /*9020*/  PRMT R42, R16, 0x5410, R17 ;  /* 0x00005410102a7816 */ /* 0x000fe20000000011 */
[----:B------:R-:W-:Y:S01]  /*9030*/  IMAD.MOV.U32 R17, RZ, RZ, R52 ;  /* 0x000000ffff117224 */ /* 0x000fe200078e0034 */
[----:B------:R-:W-:Y:S01]  /*9040*/  MOV R16, R53 ;  /* 0x0000003500107202 */ /* 0x000fe20000000f00 */
[----:B------:R1:W2:Y:S01]  /*9050*/  SHFL.IDX PT, R9, R6, 0x2, 0x181f ;  /* 0x00581f0006097f89 */ /* 0x0002a200000e0000 */
[----:B------:R-:W-:Y:S01]  /*9060*/  PRMT R36, R19, 0x5410, R20 ;  /* 0x0000541013247816 */ /* 0x000fe20000000014 */
[----:B------:R-:W-:Y:S01]  /*9070*/  IMAD.MOV.U32 R20, RZ, RZ, R44 ;  /* 0x000000ffff147224 */ /* 0x000fe200078e002c */
[----:B------:R-:W-:Y:S01]  /*9080*/  MOV R19, R45 ;  /* 0x0000002d00137202 */ /* 0x000fe20000000f00 */
[----:B------:R1:W3:Y:S01]  /*9090*/  SHFL.IDX PT, R8, R5, 0x2, 0x181f ;  /* 0x00581f0005087f89 */ /* 0x0002e200000e0000 */
[----:B------:R-:W-:Y:S01]  /*90a0*/  BSSY B0, `(.L_x_2098) ;  /* 0x0000020000007945 */ /* 0x000fe20003800000 */
[----:B------:R-:W-:Y:S01]  /*90b0*/  PRMT R37, R16, 0x5410, R17 ;  /* 0x0000541010257816 */ /* 0x000fe20000000011 */
[----:B------:R-:W-:Y:S01]  /*90c0*/  CS2R R30, SRZ ;  /* 0x00000000001e7805 */ /* 0x000fe2000001ff00 */
[----:B---3--:R1:W3:Y:S01]  /*90d0*/  SHFL.IDX PT, R7, R4, 0x2, 0x181f ;  /* 0x00581f0004077f89 */ /* 0x0082e200000e0000 */
[----:B------:R-:W-:Y:S01]  /*90e0*/  PRMT R35, R19, 0x5410, R20 ;  /* 0x0000541013237816 */ /* 0x000fe20000000014 */
[----:B------:R-:W-:Y:S01]  /*90f0*/  CS2R R16, SRZ ;  /* 0x0000000000107805 */ /* 0x000fe2000001ff00 */
        /* <DEDUP_REMOVED lines=11> */
[----:B------:R-:W-:Y:S02]  /*91b0*/  @!P1 SHF.L.U64.HI R22, R12, 0x1, R13 ;  /* 0x000000010c169819 */ /* 0x000fe4000001020d */
[C---:B--2---:R-:W-:Y:S02]  /*91c0*/  @!P0 IADD3 R28, P3, R9.reuse, R20, RZ ;  /* 0x00000014091c8210 */ /* 0x044fe40007f7e0ff */
[-C--:B------:R-:W-:Y:S02]  /*91d0*/  @!P1 IADD3 R24, P2, R9, R21.reuse, RZ ;  /* 0x0000001509189210 */ /* 0x080fe40007f5e0ff */
[----:B---3--:R-:W-:Y:S01]  /*91e0*/  @!P1 IADD3 R26, P4, R7, R21, RZ ;  /* 0x00000015071a9210 */ /* 0x008fe20007f9e0ff */
[----:B----4-:R-:W-:-:S02]  /*91f0*/  @!P0 IMAD.X R29, R11, 0x1, R19, P3 ;  /* 0x000000010b1d8824 */ /* 0x010fc400018e0613 */
[--C-:B------:R-:W-:Y:S01]  /*9200*/  @!P1 IMAD.X R25, R11, 0x1, R22.reuse, P2 ;  /* 0x000000010b199824 */ /* 0x100fe200010e0616 */
[----:B------:R-:W-:Y:S01]  /*9210*/  @!P0 IADD3 R20, P2, R7, R20, RZ ;  /* 0x0000001407148210 */ /* 0x000fe20007f5e0ff */
[----:B------:R-:W-:Y:S01]  /*9220*/  CS2R R38, SRZ ;  /* 0x0000000000267805 */ /* 0x000fe2000001ff00 */
[----:B------:R2:W5:Y:S01]  /*9230*/  @!P0 LD.E.64 R30, [R28.64] ;  /* 0x000000081c1e8980 */ /* 0x000562000c101b00 */
[C---:B------:R-:W-:Y:S02]  /*9240*/  @!P1 IMAD.X R27, R8.reuse, 0x1, R22, P4 ;  /* 0x00000001081b9824 */ /* 0x040fe400020e0616 */
[----:B------:R-:W-:Y:S01]  /*9250*/  @!P0 IMAD.X R21, R8, 0x1, R19, P2 ;  /* 0x0000000108158824 */ /* 0x000fe200010e0613 */
[----:B------:R3:W5:Y:S04]  /*9260*/  @!P1 LD.E.64 R40, [R24.64] ;  /* 0x0000000818289980 */ /* 0x000768000c101b00 */
[----:B------:R3:W5:Y:S01]  /*9270*/  @!P1 LD.E.64 R38, [R26.64] ;  /* 0x000000081a269980 */ /* 0x000762000c101b00 */
[----:B--2---:R-:W-:-:S06]  /*9280*/  CS2R R28, SRZ ;  /* 0x00000000001c7805 */ /* 0x004fcc000001ff00 */
[----:B------:R3:W5:Y:S02]  /*9290*/  @!P0 LD.E.64 R28, [R20.64] ;  /* 0x00000008141c8980 */ /* 0x000764000c101b00 */
.L_x_2099:
[----:B------:R-:W-:Y:S05]  /*92a0*/  BSYNC B0 ;  /* 0x0000000000007941 */ /* 0x000fea0003800000 */
.L_x_2098:
[----:B---3--:R3:W1:Y:S01]  /*92b0*/  SHFL.IDX PT, R7, R18, 0x3, 0x181f ;  /* 0x00781f0012077f89 */ /* 0x00866200000e0000 */
[----:B-----5:R-:W-:Y:S01]  /*92c0*/  IMAD.MOV.U32 R8, RZ, RZ, R41 ;  /* 0x000000ffff087224 */ /* 0x020fe200078e0029 */
[----:B--2---:R-:W-:Y:S01]  /*92d0*/  MOV R9, R40 ;  /* 0x0000002800097202 */ /* 0x004fe20000000f00 */
[----:B----4-:R-:W-:Y:S01]  /*92e0*/  IMAD.MOV.U32 R11, RZ, RZ, R31 ;  /* 0x000000ffff0b7224 */ /* 0x010fe200078e001f */
[----:B-1----:R-:W1:Y:S01]  /*92f0*/  SHFL.IDX PT, R6, R6, 0x3, 0x181f ;  /* 0x00781f0006067f89 */ /* 0x002e6200000e0000 */
[----:B------:R-:W-:Y:S01]  /*9300*/  BSSY B0, `(.L_x_2100) ;  /* 0x0000026000007945 */ /* 0x000fe20003800000 */
[----:B------:R-:W-:Y:S01]  /*9310*/  PRMT R27, R8, 0x5410, R9 ;  /* 0x00005410081b7816 */ /* 0x000fe20000000009 */
[----:B------:R-:W-:Y:S01]  /*9320*/  IMAD.MOV.U32 R9, RZ, RZ, R38 ;  /* 0x000000ffff097224 */ /* 0x000fe200078e0026 */
[----:B------:R-:W-:Y:S01]  /*9330*/  MOV R8, R39 ;  /* 0x0000002700087202 */ /* 0x000fe20000000f00 */
[----:B------:R-:W2:Y:S01]  /*9340*/  SHFL.IDX PT, R5, R5, 0x3, 0x181f ;  /* 0x00781f0005057f89 */ /* 0x000ea200000e0000 */
[----:B------:R-:W-:Y:S01]  /*9350*/  CS2R R24, SRZ ;  /* 0x0000000000187805 */ /* 0x000fe2000001ff00 */
[----:B------:R-:W-:Y:S01]  /*9360*/  CS2R R22, SRZ ;  /* 0x0000000000167805 */ /* 0x000fe2000001ff00 */
[----:B------:R-:W-:Y:S01]  /*9370*/  PRMT R26, R8, 0x5410, R9 ;  /* 0x00005410081a7816 */ /* 0x000fe20000000009 */
[----:B------:R-:W4:Y:S01]  /*9380*/  SHFL.IDX PT, R4, R4, 0x3, 0x181f ;  /* 0x00781f0004047f89 */ /* 0x000f2200000e0000 */
[----:B------:R-:W-:Y:S01]  /*9390*/  CS2R R8, SRZ ;  /* 0x0000000000087805 */ /* 0x000fe2000001ff00 */
[----:B---3--:R-:W-:-:S05]  /*93a0*/  IMAD.MOV.U32 R18, RZ, RZ, R30 ;  /* 0x000000ffff127224 */ /* 0x008fca00078e001e */
[----:B------:R-:W-:Y:S01]  /*93b0*/  PRMT R21, R11, 0x5410, R18 ;  /* 0x000054100b157816 */ /* 0x000fe20000000012 */
[----:B------:R-:W-:Y:S01]  /*93c0*/  IMAD.MOV.U32 R18, RZ, RZ, R28 ;  /* 0x000000ffff127224 */ /* 0x000fe200078e001c */
[----:B------:R-:W-:-:S04]  /*93d0*/  MOV R11, R29 ;  /* 0x0000001d000b7202 */ /* 0x000fc80000000f00 */
[----:B------:R-:W-:Y:S01]  /*93e0*/  PRMT R20, R11, 0x5410, R18 ;  /* 0x000054100b147816 */ /* 0x000fe20000000012 */
[----:B------:R-:W-:Y:S05]  /*93f0*/  @P6 BRA `(.L_x_2101) ;  /* 0x0000016000006947 */ /* 0x000fea0003800000 */
[----:B-12---:R-:W-:Y:S01]  /*9400*/  ISETP.GE.AND P0, PT, R10, c[0x0][0x27c], PT ;  /* 0x00009f000a007a0c */ /* 0x006fe20003f06270 */
        /* <DEDUP_REMOVED lines=8> */
[-C--:B------:R-:W-:Y:S02]  /*9490*/  @!P1 IADD3 R18, P2, R6, R11.reuse, RZ ;  /* 0x0000000b06129210 */ /* 0x080fe40007f5e0ff */
[----:B----4-:R-:W-:Y:S01]  /*94a0*/  @!P1 IADD3 R6, P4, R4, R11, RZ ;  /* 0x0000000b04069210 */ /* 0x010fe20007f9e0ff */
[----:B------:R-:W-:-:S02]  /*94b0*/  @!P0 IMAD.X R23, R7, 0x1, R3, P3 ;  /* 0x0000000107178824 */ /* 0x000fc400018e0603 */
[--C-:B------:R-:W-:Y:S01]  /*94c0*/  @!P1 IMAD.X R19, R7, 0x1, R8.reuse, P2 ;  /* 0x0000000107139824 */ /* 0x100fe200010e0608 */
[----:B------:R-:W-:Y:S01]  /*94d0*/  @!P0 IADD3 R4, P2, R4, R9, RZ ;  /* 0x0000000904048210 */ /* 0x000fe20007f5e0ff */
[C---:B------:R-:W-:Y:S01]  /*94e0*/  @!P1 IMAD.X R7, R5.reuse, 0x1, R8, P4 ;  /* 0x0000000105079824 */ /* 0x040fe200020e0608 */
[----:B------:R1:W5:Y:S01]  /*94f0*/  @!P0 LD.E.64 R16, [R22.64] ;  /* 0x0000000816108980 */ /* 0x000362000c101b00 */
[----:B------:R-:W-:Y:S02]  /*9500*/  CS2R R8, SRZ ;  /* 0x0000000000087805 */ /* 0x000fe4000001ff00 */
[----:B------:R-:W-:Y:S01]  /*9510*/  @!P0 IMAD.X R5, R5, 0x1, R3, P2 ;  /* 0x0000000105058824 */ /* 0x000fe200010e0603 */
[----:B------:R2:W5:Y:S04]  /*9520*/  @!P1 LD.E.64 R24, [R18.64] ;  /* 0x0000000812189980 */ /* 0x000568000c101b00 */
[----:B------:R2:W5:Y:S01]  /*9530*/  @!P0 LD.E.64 R8, [R4.64] ;  /* 0x0000000804088980 */ /* 0x000562000c101b00 */
[----:B-1----:R-:W-:-:S06]  /*9540*/  CS2R R22, SRZ ;  /* 0x0000000000167805 */ /* 0x002fcc000001ff00 */
[----:B------:R2:W5:Y:S02]  /*9550*/  @!P1 LD.E.64 R22, [R6.64] ;  /* 0x0000000806169980 */ /* 0x000564000c101b00 */
.L_x_2101:
[----:B-12---:R-:W-:Y:S05]  /*9560*/  BSYNC B0 ;  /* 0x0000000000007941 */ /* 0x006fea0003800000 */
.L_x_2100:
[----:B------:R-:W-:Y:S01]  /*9570*/  IMAD.IADD R19, R2, 0x1, -R209 ;  /* 0x0000000102137824 */ /* 0x000fe200078e0ad1 */
[----:B------:R-:W-:-:S04]  /*9580*/  DEPBAR.LE SB0, 0x1 ;  /* 0x000080400000791a */ /* 0x000fc80000000000 */
[----:B------:R-:W-:Y:S01]  /*9590*/  IMNMX R19, R19, 0x80, PT ;  /* 0x0000008013137817 */ /* 0x000fe20003800200 */
[----:B-----5:R-:W-:Y:S01]  /*95a0*/  IMAD.MOV.U32 R3, RZ, RZ, R16 ;  /* 0x000000ffff037224 */ /* 0x020fe200078e0010 */
[----:B------:R-:W-:Y:S01]  /*95b0*/  BSSY B1, `(.L_x_2102) ;  /* 0x000006a000017945 */ /* 0x000fe20003800000 */
[----:B----4-:R-:W-:Y:S01]  /*95c0*/  IMAD.MOV.U32 R4, RZ, RZ, R24 ;  /* 0x000000ffff047224 */ /* 0x010fe200078e0018 */
[----:B------:R-:W-:Y:S01]  /*95d0*/  BAR.SYNC.DEFER_BLOCKING 0x0 ;  /* 0x0000000000007b1d */ /* 0x000fe20000010000 */
[----:B------:R-:W-:Y:S01]  /*95e0*/  ISETP.GE.AND P0, PT, R79, R19, PT ;  /* 0x000000134f00720c */ /* 0x000fe20003f06270 */
        /* <DEDUP_REMOVED lines=12> */
[----:B------:R-:W-:Y:S01]  /*96b0*/  ISETP.GE.AND P0, PT, R12, c[0x0][0x27c], PT ;  /* 0x00009f000c007a0c */ /* 0x000fe20003f06270 */
[----:B------:R-:W-:-:S12]  /*96c0*/  BSSY B0, `(.L_x_2104) ;  /* 0x000002c000007945 */ /* 0x000fd80003800000 */
[----:B------:R-:W-:Y:S05]  /*96d0*/  @P0 BRA `(.L_x_2105) ;  /* 0x000002a000000947 */ /* 0x000fea0003800000 */
[----:B------:R-:W1:Y:S01]  /*96e0*/  LDS.128 R4, [R234+0x100] ;  /* 0x00010000ea047984 */ /* 0x000e620000000c00 */
[--C-:B------:R-:W-:Y:S01]  /*96f0*/  SHF.R.U64 R51, R56, 0x10, R57.reuse ;  /* 0x0000001038337819 */ /* 0x100fe20000001239 */
[--C-:B------:R-:W-:Y:S01]  /*9700*/  HADD2.F32 R63, -RZ, R49.reuse.H1_H1 ;  /* 0x30000031ff3f7230 */ /* 0x100fe20000004100 */
[----:B------:R-:W-:Y:S01]  /*9710*/  SHF.R.U32.HI R56, RZ, 0x10, R57 ;  /* 0x00000010ff387819 */ /* 0x000fe20000011639 */
[----:B------:R-:W-:Y:S01]  /*9720*/  HADD2.F32 R49, -RZ, R49.H0_H0 ;  /* 0x20000031ff317230 */ /* 0x000fe20000004100 */
[--C-:B------:R-:W-:Y:S01]  /*9730*/  SHF.R.U64 R57, R58, 0x10, R59.reuse ;  /* 0x000000103a397819 */ /* 0x100fe2000000123b */
[----:B------:R-:W-:Y:S01]  /*9740*/  HADD2.F32 R67, -RZ, R50.H1_H1 ;  /* 0x30000032ff437230 */ /* 0x000fe20000004100 */
[----:B------:R-:W-:Y:S01]  /*9750*/  SHF.R.U32.HI R58, RZ, 0x10, R59 ;  /* 0x00000010ff3a7819 */ /* 0x000fe2000001163b */
        /* <DEDUP_REMOVED lines=10> */
[C---:B------:R-:W-:Y:S01]  /*9800*/  FMUL.FTZ R58, R59.reuse, R58 ;  /* 0x0000003a3b3a7220 */ /* 0x040fe20000410000 */
[--C-:B------:R-:W-:Y:S01]  /*9810*/  HADD2.F32 R62, -RZ, R5.reuse.H0_H0 ;  /* 0x20000005ff3e7230 */ /* 0x100fe20000004100 */
[-C--:B------:R-:W-:Y:S01]  /*9820*/  FFMA.FTZ R56, R59, R64.reuse, -R56 ;  /* 0x000000403b387223 */ /* 0x080fe20000010838 */
[----:B------:R-:W-:Y:S01]  /*9830*/  HADD2.F32 R6, -RZ, R6.H1_H1 ;  /* 0x30000006ff067230 */ /* 0x000fe20000004100 */
[----:B------:R-:W-:Y:S01]  /*9840*/  FFMA.FTZ R7, R7, R64, R58 ;  /* 0x0000004007077223 */ /* 0x000fe2000001003a */
[----:B------:R-:W-:Y:S01]  /*9850*/  HADD2.F32 R5, -RZ, R5.H1_H1 ;  /* 0x30000005ff057230 */ /* 0x000fe20000004100 */
[----:B------:R-:W-:Y:S01]  /*9860*/  FMUL.FTZ R70, R61, R63 ;  /* 0x0000003f3d467220 */ /* 0x000fe20000410000 */
[----:B------:R-:W-:Y:S01]  /*9870*/  HADD2.F32 R58, -RZ, R51.H0_H0 ;  /* 0x20000033ff3a7230 */ /* 0x000fe20000004100 */
[----:B------:R-:W-:Y:S01]  /*9880*/  FMUL.FTZ R51, R6, R49 ;  /* 0x0000003106337220 */ /* 0x000fe20000410000 */
[----:B------:R-:W-:Y:S01]  /*9890*/  F2FP.PACK_AB R7, R7, R56 ;  /* 0x000000380707723e */ /* 0x000fe200000000ff */
[----:B------:R-:W-:-:S02]  /*98a0*/  FMUL.FTZ R59, R5, R57 ;  /* 0x00000039053b7220 */ /* 0x000fc40000410000 */
[----:B------:R-:W-:Y:S02]  /*98b0*/  FMUL.FTZ R63, R60, R63 ;  /* 0x0000003f3c3f7220 */ /* 0x000fe40000410000 */
[----:B------:R-:W-:Y:S02]  /*98c0*/  FMUL.FTZ R49, R4, R49 ;  /* 0x0000003104317220 */ /* 0x000fe40000410000 */
[----:B------:R-:W-:Y:S02]  /*98d0*/  FMUL.FTZ R57, R62, R57 ;  /* 0x000000393e397220 */ /* 0x000fe40000410000 */
[-C--:B------:R-:W-:Y:S02]  /*98e0*/  FFMA.FTZ R70, R60, R67.reuse, -R70 ;  /* 0x000000433c467223 */ /* 0x080fe40000010846 */
[----:B------:R-:W-:Y:S02]  /*98f0*/  FFMA.FTZ R63, R61, R67, R63 ;  /* 0x000000433d3f7223 */ /* 0x000fe4000001003f */
[----:B------:R-:W-:-:S02]  /*9900*/  FFMA.FTZ R51, R4, R50, -R51 ;  /* 0x0000003204337223 */ /* 0x000fc40000010833 */
[----:B------:R-:W-:Y:S01]  /*9910*/  FFMA.FTZ R6, R6, R50, R49 ;  /* 0x0000003206067223 */ /* 0x000fe20000010031 */
[----:B------:R-:W-:Y:S01]  /*9920*/  F2FP.PACK_AB R4, R63, R70 ;  /* 0x000000463f04723e */ /* 0x000fe200000000ff */
[-C--:B------:R-:W-:Y:S02]  /*9930*/  FFMA.FTZ R59, R62, R58.reuse, -R59 ;  /* 0x0000003a3e3b7223 */ /* 0x080fe4000001083b */
[----:B------:R-:W-:Y:S01]  /*9940*/  FFMA.FTZ R5, R5, R58, R57 ;  /* 0x0000003a05057223 */ /* 0x000fe20000010039 */
[----:B------:R-:W-:-:S04]  /*9950*/  F2FP.PACK_AB R6, R6, R51 ;  /* 0x000000330606723e */ /* 0x000fc800000000ff */
[----:B------:R-:W-:-:S05]  /*9960*/  F2FP.PACK_AB R5, R5, R59 ;  /* 0x0000003b0505723e */ /* 0x000fca00000000ff */
[----:B------:R1:W-:Y:S02]  /*9970*/  STS.128 [R234+0x100], R4 ;  /* 0x00010004ea007388 */ /* 0x0003e40000000c00 */
.L_x_2105:
[----:B------:R-:W-:Y:S05]  /*9980*/  BSYNC B0 ;  /* 0x0000000000007941 */ /* 0x000fea0003800000 */
.L_x_2104:
[----:B------:R-:W-:-:S13]  /*9990*/  ISETP.GE.AND P0, PT, R10, c[0x0][0x27c], PT ;  /* 0x00009f000a007a0c */ /* 0x000fda0003f06270 */
[----:B------:R-:W-:Y:S05]  /*99a0*/  @P0 BRA `(.L_x_2103) ;  /* 0x000002a000000947 */ /* 0x000fea0003800000 */
[----:B-1----:R-:W1:Y:S01]  /*99b0*/  LDS.128 R4, [R234+0x4100] ;  /* 0x00410000ea047984 */ /* 0x002e620000000c00 */
[--C-:B------:R-:W-:Y:S01]  /*99c0*/  SHF.R.U64 R50, R68, 0x10, R69.reuse ;  /* 0x0000001044327819 */ /* 0x100fe20000001245 */
[--C-:B------:R-:W-:Y:S01]  /*99d0*/  HADD2.F32 R59, -RZ, R43.reuse.H1_H1 ;  /* 0x3000002bff3b7230 */ /* 0x100fe20000004100 */
[----:B------:R-:W-:Y:S01]  /*99e0*/  SHF.R.U32.HI R68, RZ, 0x10, R69 ;  /* 0x00000010ff447819 */ /* 0x000fe20000011645 */
[----:B------:R-:W-:Y:S01]  /*99f0*/  HADD2.F32 R61, -RZ, R48.H1_H1 ;  /* 0x30000030ff3d7230 */ /* 0x000fe20000004100 */
[--C-:B------:R-:W-:Y:S01]  /*9a00*/  SHF.R.U64 R49, R74, 0x10, R75.reuse ;  /* 0x000000104a317819 */ /* 0x100fe2000000124b */
[----:B------:R-:W-:Y:S01]  /*9a10*/  HADD2.F32 R43, -RZ, R43.H0_H0 ;  /* 0x2000002bff2b7230 */ /* 0x000fe20000004100 */
[----:B------:R-:W-:Y:S01]  /*9a20*/  SHF.R.U32.HI R74, RZ, 0x10, R75 ;  /* 0x00000010ff4a7819 */ /* 0x000fe2000001164b */
[----:B------:R-:W-:Y:S02]  /*9a30*/  HADD2.F32 R68, -RZ, R68.H0_H0 ;  /* 0x20000044ff447230 */ /* 0x000fe40000004100 */
[----:B------:R-:W-:-:S02]  /*9a40*/  HADD2.F32 R50, -RZ, R50.H0_H0 ;  /* 0x20000032ff327230 */ /* 0x000fc40000004100 */
[----:B------:R-:W-:Y:S02]  /*9a50*/  HADD2.F32 R74, -RZ, R74.H0_H0 ;  /* 0x2000004aff4a7230 */ /* 0x000fe40000004100 */
[----:B------:R-:W-:Y:S02]  /*9a60*/  HADD2.F32 R48, -RZ, R48.H0_H0 ;  /* 0x20000030ff307230 */ /* 0x000fe40000004100 */
[--C-:B-1----:R-:W-:Y:S02]  /*9a70*/  HADD2.F32 R51, -RZ, R7.reuse.H0_H0 ;  /* 0x20000007ff337230 */ /* 0x102fe40000004100 */
[----:B------:R-:W-:Y:S02]  /*9a80*/  HADD2.F32 R7, -RZ, R7.H1_H1 ;  /* 0x30000007ff077230 */ /* 0x000fe40000004100 */
[--C-:B------:R-:W-:Y:S02]  /*9a90*/  HADD2.F32 R57, -RZ, R4.reuse.H1_H1 ;  /* 0x30000004ff397230 */ /* 0x100fe40000004100 */
[----:B------:R-:W-:Y:S01]  /*9aa0*/  HADD2.F32 R56, -RZ, R4.H0_H0 ;  /* 0x20000004ff387230 */ /* 0x000fe20000004100 */
[-C--:B------:R-:W-:Y:S01]  /*9ab0*/  FMUL.FTZ R60, R7, R68.reuse ;  /* 0x00000044073c7220 */ /* 0x080fe20000410000 */
[--C-:B------:R-:W-:Y:S01]  /*9ac0*/  HADD2.F32 R4, -RZ, R6.reuse.H0_H0 ;  /* 0x20000006ff047230 */ /* 0x100fe20000004100 */
[-C--:B------:R-:W-:Y:S01]  /*9ad0*/  FMUL.FTZ R62, R57, R59.reuse ;  /* 0x0000003b393e7220 */ /* 0x080fe20000410000 */
[--C-:B------:R-:W-:Y:S01]  /*9ae0*/  HADD2.F32 R58, -RZ, R5.reuse.H0_H0 ;  /* 0x20000005ff3a7230 */ /* 0x100fe20000004100 */
[C---:B------:R-:W-:Y:S01]  /*9af0*/  FMUL.FTZ R68, R51.reuse, R68 ;  /* 0x0000004433447220 */ /* 0x040fe20000410000 */
[----:B------:R-:W-:Y:S01]  /*9b00*/  HADD2.F32 R6, -RZ, R6.H1_H1 ;  /* 0x30000006ff067230 */ /* 0x000fe20000004100 */
[----:B------:R-:W-:Y:S01]  /*9b10*/  FFMA.FTZ R60, R51, R74, -R60 ;  /* 0x0000004a333c7223 */ /* 0x000fe2000001083c */
[----:B------:R-:W-:Y:S01]  /*9b20*/  HADD2.F32 R5, -RZ, R5.H1_H1 ;  /* 0x30000005ff057230 */ /* 0x000fe20000004100 */
[C---:B------:R-:W-:Y:S01]  /*9b30*/  FMUL.FTZ R59, R56.reuse, R59 ;  /* 0x0000003b383b7220 */ /* 0x040fe20000410000 */
[----:B------:R-:W-:Y:S01]  /*9b40*/  HADD2.F32 R51, -RZ, R49.H0_H0 ;  /* 0x20000031ff337230 */ /* 0x000fe20000004100 */
[----:B------:R-:W-:-:S02]  /*9b50*/  FFMA.FTZ R62, R56, R61, -R62 ;  /* 0x0000003d383e7223 */ /* 0x000fc4000001083e */
[-C--:B------:R-:W-:Y:S02]  /*9b60*/  FMUL.FTZ R49, R6, R43.reuse ;  /* 0x0000002b06317220 */ /* 0x080fe40000410000 */
[-C--:B------:R-:W-:Y:S02]  /*9b70*/  FMUL.FTZ R56, R5, R50.reuse ;  /* 0x0000003205387220 */ /* 0x080fe40000410000 */
[----:B------:R-:W-:Y:S02]  /*9b80*/  FMUL.FTZ R43, R4, R43 ;  /* 0x0000002b042b7220 */ /* 0x000fe40000410000 */
[----:B------:R-:W-:Y:S02]  /*9b90*/  FMUL.FTZ R50, R58, R50 ;  /* 0x000000323a327220 */ /* 0x000fe40000410000 */
[----:B------:R-:W-:Y:S02]  /*9ba0*/  FFMA.FTZ R7, R7, R74, R68 ;  /* 0x0000004a07077223 */ /* 0x000fe40000010044 */
[----:B------:R-:W-:-:S02]  /*9bb0*/  FFMA.FTZ R59, R57, R61, R59 ;  /* 0x0000003d393b7223 */ /* 0x000fc4000001003b */
[----:B------:R-:W-:Y:S01]  /*9bc0*/  FFMA.FTZ R49, R4, R48, -R49 ;  /* 0x0000003004317223 */ /* 0x000fe20000010831 */
[----:B------:R-:W-:Y:S01]  /*9bd0*/  F2FP.PACK_AB R7, R7, R60 ;  /* 0x0000003c0707723e */ /* 0x000fe200000000ff */
[----:B------:R-:W-:Y:S01]  /*9be0*/  FFMA.FTZ R6, R6, R48, R43 ;  /* 0x0000003006067223 */ /* 0x000fe2000001002b */
[----:B------:R-:W-:Y:S01]  /*9bf0*/  F2FP.PACK_AB R4, R59, R62 ;  /* 0x0000003e3b04723e */ /* 0x000fe200000000ff */
[-C--:B------:R-:W-:Y:S02]  /*9c00*/  FFMA.FTZ R56, R58, R51.reuse, -R56 ;  /* 0x000000333a387223 */ /* 0x080fe40000010838 */
[----:B------:R-:W-:Y:S01]  /*9c10*/  FFMA.FTZ R5, R5, R51, R50 ;  /* 0x0000003305057223 */ /* 0x000fe20000010032 */
[----:B------:R-:W-:-:S04]  /*9c20*/  F2FP.PACK_AB R6, R6, R49 ;  /* 0x000000310606723e */ /* 0x000fc800000000ff */
[----:B------:R-:W-:-:S05]  /*9c30*/  F2FP.PACK_AB R5, R5, R56 ;  /* 0x000000380505723e */ /* 0x000fca00000000ff */
[----:B------:R1:W-:Y:S02]  /*9c40*/  STS.128 [R234+0x4100], R4 ;  /* 0x00410004ea007388 */ /* 0x0003e40000000c00 */
.L_x_2103:
[----:B------:R-:W-:Y:S05]  /*9c50*/  BSYNC B1 ;  /* 0x0000000000017941 */ /* 0x000fea0003800000 */
.L_x_2102:
[----:B------:R-:W-:Y:S01]  /*9c60*/  ISETP.GE.AND P0, PT, R76, R19, PT ;  /* 0x000000134c00720c */ /* 0x000fe20003f06270 */
[----:B------:R-:W-:-:S12]  /*9c70*/  BSSY B1, `(.L_x_2106) ;  /* 0x000005c000017945 */ /* 0x000fd80003800000 */
[----:B------:R-:W-:Y:S05]  /*9c80*/  @P0 BRA `(.L_x_2107) ;  /* 0x000005a000000947 */ /* 0x000fea0003800000 */
[----:B------:R-:W-:Y:S01]  /*9c90*/  ISETP.GE.AND P0, PT, R12, c[0x0][0x27c], PT ;  /* 0x00009f000c007a0c */ /* 0x000fe20003f06270 */
[----:B------:R-:W-:-:S12]  /*9ca0*/  BSSY B0, `(.L_x_2108) ;  /* 0x000002c000007945 */ /* 0x000fd80003800000 */
[----:B------:R-:W-:Y:S05]  /*9cb0*/  @P0 BRA `(.L_x_2109) ;  /* 0x000002a000000947 */ /* 0x000fea0003800000 */
[----:B-1----:R-:W1:Y:S01]  /*9cc0*/  LDS.128 R4, [R234+0x1100] ;  /* 0x00110000ea047984 */ /* 0x002e620000000c00 */
[--C-:B------:R-:W-:Y:S01]  /*9cd0*/  SHF.R.U64 R48, R52, 0x10, R53.reuse ;  /* 0x0000001034307819 */ /* 0x100fe20000001235 */
[--C-:B------:R-:W-:Y:S01]  /*9ce0*/  HADD2.F32 R57, -RZ, R42.reuse.H1_H1 ;  /* 0x3000002aff397230 */ /* 0x100fe20000004100 */
[----:B------:R-:W-:Y:S01]  /*9cf0*/  SHF.R.U32.HI R52, RZ, 0x10, R53 ;  /* 0x00000010ff347819 */ /* 0x000fe20000011635 */
[----:B------:R-:W-:Y:S01]  /*9d00*/  HADD2.F32 R42, -RZ, R42.H0_H0 ;  /* 0x2000002aff2a7230 */ /* 0x000fe20000004100 */
[--C-:B------:R-:W-:Y:S01]  /*9d10*/  SHF.R.U64 R43, R54, 0x10, R55.reuse ;  /* 0x00000010362b7819 */ /* 0x100fe20000001237 */
[----:B------:R-:W-:Y:S01]  /*9d20*/  HADD2.F32 R48, -RZ, R48.H0_H0 ;  /* 0x20000030ff307230 */ /* 0x000fe20000004100 */
[----:B------:R-:W-:Y:S01]  /*9d30*/  SHF.R.U32.HI R54, RZ, 0x10, R55 ;  /* 0x00000010ff367819 */ /* 0x000fe20000011637 */
[----:B------:R-:W-:Y:S02]  /*9d40*/  HADD2.F32 R52, -RZ, R52.H0_H0 ;  /* 0x20000034ff347230 */ /* 0x000fe40000004100 */
[----:B------:R-:W-:-:S02]  /*9d50*/  HADD2.F32 R55, -RZ, R37.H1_H1 ;  /* 0x30000025ff377230 */ /* 0x000fc40000004100 */
        /* <DEDUP_REMOVED lines=32> */
.L_x_2109:
[----:B------:R-:W-:Y:S05]  /*9f60*/  BSYNC B0 ;  /* 0x0000000000007941 */ /* 0x000fea0003800000 */
.L_x_2108:
[----:B------:R-:W-:-:S13]  /*9f70*/  ISETP.GE.AND P0, PT, R10, c[0x0][0x27c], PT ;  /* 0x00009f000a007a0c */ /* 0x000fda0003f06270 */
        /* <DEDUP_REMOVED lines=30> */
[C---:B------:R-:W-:Y:S02]  /*a160*/  FMUL.FTZ R49, R45.reuse, R49 ;  /* 0x000000312d317220 */ /* 0x040fe40000410000 */
        /* <DEDUP_REMOVED lines=12> */
.L_x_2107:
[----:B------:R-:W-:Y:S05]  /*a230*/  BSYNC B1 ;  /* 0x0000000000017941 */ /* 0x000fea0003800000 */
.L_x_2106:
        /* <DEDUP_REMOVED lines=48> */
.L_x_2113:
[----:B------:R-:W-:Y:S05]  /*a540*/  BSYNC B0 ;  /* 0x0000000000007941 */ /* 0x000fea0003800000 */
.L_x_2112:
        /* <DEDUP_REMOVED lines=44> */
.L_x_2111:
[----:B------:R-:W-:Y:S05]  /*a810*/  BSYNC B1 ;  /* 0x0000000000017941 */ /* 0x000fea0003800000 */
.L_x_2110:
[----:B------:R-:W-:-:S13]  /*a820*/  ISETP.GE.AND P0, PT, R0, R19, PT ;  /* 0x000000130000720c */ /* 0x000fda0003f06270 */
[----:B------:R-:W-:Y:S05]  /*a830*/  @P0 BRA `(.L_x_2114) ;  /* 0x000028f000000947 */ /* 0x000fea0003800000 */
[----:B------:R-:W-:Y:S01]  /*a840*/  ISETP.GE.AND P0, PT, R12, c[0x0][0x27c], PT ;  /* 0x00009f000c007a0c */ /* 0x000fe20003f06270 */
[----:B------:R-:W-:-:S12]  /*a850*/  BSSY B0, `(.L_x_2115) ;  /* 0x000002c000007945 */ /* 0x000fd80003800000 */
[----:B------:R-:W-:Y:S05]  /*a860*/  @P0 BRA `(.L_x_2116) ;  /* 0x000002a000000947 */ /* 0x000fea0003800000 */
[----:B-1----:R-:W1:Y:S01]  /*a870*/  LDS.128 R4, [R234+0x3100] ;  /* 0x00310000ea047984 */ /* 0x002e620000000c00 */
[--C-:B------:R-:W-:Y:S01]  /*a880*/  SHF.R.U64 R12, R22, 0x10, R23.reuse ;  /* 0x00000010160c7819 */ /* 0x100fe20000001217 */
[----:B------:R-:W-:Y:S01]  /*a890*/  HADD2.F32 R26, -RZ, R11.H1_H1 ;  /* 0x3000000bff1a7230 */ /* 0x000fe20000004100 */
[----:B------:R-:W-:Y:S01]  /*a8a0*/  SHF.R.U32.HI R22, RZ, 0x10, R23 ;  /* 0x00000010ff167819 */ /* 0x000fe20000011617 */
[--C-:B------:R-:W-:Y:S01]  /*a8b0*/  HADD2.F32 R23, -RZ, R18.reuse.H1_H1 ;  /* 0x30000012ff177230 */ /* 0x100fe20000004100 */
        /* <DEDUP_REMOVED lines=13> */
[----:B------:R-:W-:Y:S01]  /*a990*/  FMUL.FTZ R27, R20, R23 ;  /* 0x00000017141b7220 */ /* 0x000fe20000410000 */
        /* <DEDUP_REMOVED lines=8> */
[----:B------:R-:W-:Y:S02]  /*aa20*/  FMUL.FTZ R0, R6, R18 ;  /* 0x0000001206007220 */ /* 0x000fe40000410000 */
[----:B------:R-:W-:Y:S02]  /*aa30*/  FMUL.FTZ R19, R5, R12 ;  /* 0x0000000c05137220 */ /* 0x000fe40000410000 */
[----:B------:R-:W-:Y:S02]  /*aa40*/  FMUL.FTZ R18, R4, R18 ;  /* 0x0000001204127220 */ /* 0x000fe40000410000 */
[----:B------:R-:W-:Y:S02]  /*aa50*/  FMUL.FTZ R12, R21, R12 ;  /* 0x0000000c150c7220 */ /* 0x000fe40000410000 */
[----:B------:R-:W-:Y:S02]  /*aa60*/  FFMA.FTZ R7, R7, R25, R22 ;  /* 0x0000001907077223 */ /* 0x000fe40000010016 */
[----:B------:R-:W-:-:S02]  /*aa70*/  FFMA.FTZ R23, R20, R26, R23 ;  /* 0x0000001a14177223 */ /* 0x000fc40000010017 */
[-C--:B------:R-:W-:Y:S01]  /*aa80*/  FFMA.FTZ R0, R4, R11.reuse, -R0 ;  /* 0x0000000b04007223 */ /* 0x080fe20000010800 */
        /* <DEDUP_REMOVED lines=8> */
.L_x_2116:
[----:B------:R-:W-:Y:S05]  /*ab10*/  BSYNC B0 ;  /* 0x0000000000007941 */ /* 0x000fea0003800000 */
.L_x_2115:
        /* <DEDUP_REMOVED lines=18> */
[CC--:B------:R-:W-:Y:S01]  /*ac40*/  FMUL.FTZ R16, R7.reuse, R9.reuse ;  /* 0x0000000907107220 */ /* 0x0c0fe20000410000 */
        /* <DEDUP_REMOVED lines=24> */
[----:B------:R1:W-:Y:S01]  /*add0*/  STS.128 [R234+0x7100], R4 ;  /* 0x00710004ea007388 */ /* 0x0003e20000000c00 */
[----:B------:R-:W-:Y:S05]  /*ade0*/  BRA `(.L_x_2114) ;  /* 0x0000234000007947 */ /* 0x000fea0003800000 */
.L_x_2093:
[----:B------:R-:W-:Y:S01]  /*adf0*/  ISETP.NE.AND P0, PT, R228, 0x1, PT ;  /* 0x00000001e400780c */ /* 0x000fe20003f05270 */
[----:B------:R-:W-:Y:S01]  /*ae00*/  IMAD.MOV.U32 R10, RZ, RZ, R16 ;  /* 0x000000ffff0a7224 */ /* 0x000fe200078e0010 */
[----:B------:R-:W-:Y:S01]  /*ae10*/  CS2R R50, SRZ ;  /* 0x0000000000327805 */ /* 0x000fe2000001ff00 */
[----:B------:R-:W-:Y:S01]  /*ae20*/  IMAD.MOV.U32 R11, RZ, RZ, R5 ;  /* 0x000000ffff0b7224 */ /* 0x000fe200078e0005 */
[----:B------:R-:W-:Y:S01]  /*ae30*/  CS2R R48, SRZ ;  /* 0x0000000000307805 */ /* 0x000fe2000001ff00 */
[----:B------:R-:W-:-:S08]  /*ae40*/  IMAD.MOV.U32 R9, RZ, RZ, R4 ;  /* 0x000000ffff097224 */ /* 0x000fd000078e0004 */
[----:B------:R-:W-:-:S05]  /*ae50*/  @P0 IMAD.HI.U32 R6, R3, c[0x0][0x2c8], RZ ;  /* 0x0000b20003060a27 */ /* 0x000fca00078e00ff */
[----:B------:R-:W-:-:S04]  /*ae60*/  @P0 SHF.R.U32.HI R3, RZ, c[0x0][0x2cc], R6 ;  /* 0x0000b300ff030a19 */ /* 0x000fc80000011606 */
[----:B------:R-:W-:Y:S01]  /*ae70*/  SHF.R.S32.HI R6, RZ, 0x1f, R3 ;  /* 0x0000001fff067819 */ /* 0x000fe20000011403 */
[----:B------:R-:W-:-:S04]  /*ae80*/  IMAD.WIDE.U32 R10, R3, c[0x0][0x280], R10 ;  /* 0x0000a000030a7a25 */ /* 0x000fc800078e000a */
[----:B------:R-:W-:Y:S01]  /*ae90*/  IMAD R7, R6, c[0x0][0x280], RZ ;  /* 0x0000a00006077a24 */ /* 0x000fe200078e02ff */
[----:B------:R-:W-:Y:S01]  /*aea0*/  LEA R5, P0, R10, c[0x0][0x270], 0x1 ;  /* 0x00009c000a057a11 */ /* 0x000fe200078008ff */
[----:B------:R-:W-:Y:S02]  /*aeb0*/  IMAD R4, R6, c[0x0][0x290], RZ ;  /* 0x0000a40006047a24 */ /* 0x000fe400078e02ff */
[C---:B------:R-:W-:Y:S02]  /*aec0*/  IMAD R7, R3.reuse, c[0x0][0x284], R7 ;  /* 0x0000a10003077a24 */ /* 0x040fe400078e0207 */
[----:B------:R-:W-:Y:S01]  /*aed0*/  IMAD.WIDE.U32 R8, R3, c[0x0][0x290], R8 ;  /* 0x0000a40003087a25 */ /* 0x000fe200078e0008 */
[----:B------:R-:W1:Y:S03]  /*aee0*/  SHFL.IDX PT, R12, R5, RZ, 0x181f ;  /* 0x00181fff050c7589 */ /* 0x000e6600000e0000 */
[----:B------:R-:W-:-:S02]  /*aef0*/  IMAD.IADD R7, R11, 0x1, R7 ;  /* 0x000000010b077824 */ /* 0x000fc400078e0207 */
[----:B------:R-:W-:Y:S01]  /*af00*/  IMAD R4, R3, c[0x0][0x294], R4 ;  /* 0x0000a50003047a24 */ /* 0x000fe200078e0204 */
[----:B------:R-:W-:Y:S02]  /*af10*/  LEA R3, P1, R8, c[0x0][0x288], 0x1 ;  /* 0x0000a20008037a11 */ /* 0x000fe400078208ff */
[----:B------:R-:W-:Y:S02]  /*af20*/  LEA.HI.X R6, R10, c[0x0][0x274], R7, 0x1, P0 ;  /* 0x00009d000a067a11 */ /* 0x000fe400000f0c07 */
[----:B------:R-:W-:Y:S02]  /*af30*/  IADD3 R4, R9, R4, RZ ;  /* 0x0000000409047210 */ /* 0x000fe40007ffe0ff */
[----:B------:R-:W-:Y:S01]  /*af40*/  ISETP.GE.OR P0, PT, R116, c[0x0][0x27c], P3 ;  /* 0x00009f0074007a0c */ /* 0x000fe20001f06670 */
[----:B------:R-:W2:Y:S01]  /*af50*/  SHFL.IDX PT, R11, R6, RZ, 0x181f ;  /* 0x00181fff060b7589 */ /* 0x000ea200000e0000 */
[----:B------:R-:W-:-:S03]  /*af60*/  LEA.HI.X R4, R8, c[0x0][0x28c], R4, 0x1, P1 ;  /* 0x0000a30008047a11 */ /* 0x000fc600008f0c04 */
[----:B------:R-:W3:Y:S04]  /*af70*/  SHFL.IDX PT, R9, R3, RZ, 0x181f ;  /* 0x00181fff03097589 */ /* 0x000ee800000e0000 */
[----:B------:R-:W4:Y:S04]  /*af80*/  SHFL.IDX PT, R7, R4, RZ, 0x181f ;  /* 0x00181fff04077589 */ /* 0x000f2800000e0000 */
[C---:B------:R-:W-:Y:S01]  /*af90*/  @!P0 IMAD.SHL.U32 R10, R116.reuse, 0x2, RZ ;  /* 0x00000002740a8824 */ /* 0x040fe200078e00ff */
[----:B------:R-:W-:-:S04]  /*afa0*/  @!P0 SHF.L.U64.HI R8, R116, 0x1, R117 ;  /* 0x0000000174088819 */ /* 0x000fc80000010275 */
[----:B-1----:R-:W-:-:S05]  /*afb0*/  @!P0 IADD3 R12, P1, R12, R10, RZ ;  /* 0x0000000a0c0c8210 */ /* 0x002fca0007f3e0ff */
[----:B--2---:R-:W-:Y:S01]  /*afc0*/  @!P0 IMAD.X R13, R11, 0x1, R8, P1 ;  /* 0x000000010b0d8824 */ /* 0x004fe200008e0608 */
[----:B---3--:R-:W-:-:S04]  /*afd0*/  @!P0 IADD3 R10, P1, R9, R10, RZ ;  /* 0x0000000a090a8210 */ /* 0x008fc80007f3e0ff */
[----:B------:R-:W2:Y:S01]  /*afe0*/  @!P0 LD.E.128 R48, [R12.64] ;  /* 0x000000080c308980 */ /* 0x000ea2000c101d00 */
[----:B------:R-:W-:Y:S01]  /*aff0*/  CS2R R46, SRZ ;  /* 0x00000000002e7805 */ /* 0x000fe2000001ff00 */
[----:B------:R-:W-:Y:S01]  /*b000*/  CS2R R44, SRZ ;  /* 0x00000000002c7805 */ /* 0x000fe2000001ff00 */
[----:B----4-:R-:W-:-:S05]  /*b010*/  @!P0 IMAD.X R11, R7, 0x1, R8, P1 ;  /* 0x00000001070b8824 */ /* 0x010fca00008e0608 */
[----:B------:R1:W3:Y:S01]  /*b020*/  @!P0 LD.E.128 R44, [R10.64] ;  /* 0x000000080a2c8980 */ /* 0x0002e2000c101d00 */
[----:B------:R-:W-:Y:S01]  /*b030*/  BSSY B0, `(.L_x_2117) ;  /* 0x0000024000007945 */ /* 0x000fe20003800000 */
[----:B------:R-:W-:Y:S01]  /*b040*/  ISETP.GE.AND P2, PT, R116, c[0x0][0x27c], PT ;  /* 0x00009f0074007a0c */ /* 0x000fe20003f46270 */
[----:B------:R-:W-:Y:S01]  /*b050*/  CS2R R42, SRZ ;  /* 0x00000000002a7805 */ /* 0x000fe2000001ff00 */
[----:B------:R4:W2:Y:S01]  /*b060*/  SHFL.IDX PT, R9, R5, 0x1, 0x181f ;  /* 0x00381f0005097f89 */ /* 0x0008a200000e0000 */
[----:B------:R-:W-:Y:S01]  /*b070*/  CS2R R40, SRZ ;  /* 0x0000000000287805 */ /* 0x000fe2000001ff00 */
[----:B------:R-:W-:Y:S01]  /*b080*/  CS2R R38, SRZ ;  /* 0x0000000000267805 */ /* 0x000fe2000001ff00 */
[----:B------:R-:W-:Y:S01]  /*b090*/  CS2R R36, SRZ ;  /* 0x0000000000247805 */ /* 0x000fe2000001ff00 */
[----:B------:R4:W2:Y:S04]  /*b0a0*/  SHFL.IDX PT, R8, R4, 0x1, 0x181f ;  /* 0x00381f0004087f89 */ /* 0x0008a800000e0000 */
[----:B-1----:R4:W1:Y:S01]  /*b0b0*/  SHFL.IDX PT, R10, R6, 0x1, 0x181f ;  /* 0x00381f00060a7f89 */ /* 0x00286200000e0000 */
[----:B--2---:R-:W-:Y:S01]  /*b0c0*/  MOV R7, R50 ;  /* 0x0000003200077202 */ /* 0x004fe20000000f00 */
[----:B------:R-:W-:Y:S01]  /*b0d0*/  IMAD.MOV.U32 R11, RZ, RZ, R51 ;  /* 0x000000ffff0b7224 */ /* 0x000fe200078e0033 */
[----:B------:R-:W-:Y:S01]  /*b0e0*/  MOV R12, R49 ;  /* 0x00000031000c7202 */ /* 0x000fe20000000f00 */
[----:B------:R-:W-:Y:S01]  /*b0f0*/  IMAD.MOV.U32 R13, RZ, RZ, R48 ;  /* 0x000000ffff0d7224 */ /* 0x000fe200078e0030 */
[----:B------:R-:W-:-:S02]  /*b100*/  PRMT R64, R64, 0x5410, R7 ;  /* 0x0000541040407816 */ /* 0x000fc40000000007 */
[----:B------:R4:W2:Y:S02]  /*b110*/  SHFL.IDX PT, R7, R3, 0x1, 0x181f ;  /* 0x00381f0003077f89 */ /* 0x0008a400000e0000 */
[----:B------:R-:W-:Y:S01]  /*b120*/  PRMT R64, R11, 0x7610, R64 ;  /* 0x000076100b407816 */ /* 0x000fe20000000040 */
[----:B---3--:R-:W-:Y:S01]  /*b130*/  IMAD.MOV.U32 R11, RZ, RZ, R46 ;  /* 0x000000ffff0b7224 */ /* 0x008fe200078e002e */
[----:B------:R-:W-:Y:S01]  /*b140*/  PRMT R63, R12, 0x5410, R13 ;  /* 0x000054100c3f7816 */ /* 0x000fe2000000000d */
[----:B------:R-:W-:Y:S01]  /*b150*/  IMAD.MOV.U32 R13, RZ, RZ, R47 ;  /* 0x000000ffff0d7224 */ /* 0x000fe200078e002f */
[----:B------:R-:W-:-:S04]  /*b160*/  MOV R12, R44 ;  /* 0x0000002c000c7202 */ /* 0x000fc80000000f00 */
[----:B------:R-:W-:Y:S01]  /*b170*/  PRMT R62, R13, 0x5410, R11 ;  /* 0x000054100d3e7816 */ /* 0x000fe2000000000b */
[----:B------:R-:W-:-:S05]  /*b180*/  IMAD.MOV.U32 R11, RZ, RZ, R45 ;  /* 0x000000ffff0b7224 */ /* 0x000fca00078e002d */
        /* <DEDUP_REMOVED lines=9> */
[----:B--2---:R-:W-:-:S03]  /*b220*/  IADD3 R36, P0, R7, R11, RZ ;  /* 0x0000000b07247210 */ /* 0x004fc60007f1e0ff */
[--C-:B------:R-:W-:Y:S02]  /*b230*/  IMAD.X R41, R10, 0x1, R12.reuse, P1 ;  /* 0x000000010a297824 */ /* 0x100fe400008e060c */
[----:B------:R-:W-:-:S04]  /*b240*/  IMAD.X R37, R8, 0x1, R12, P0 ;  /* 0x0000000108257824 */ /* 0x000fc800000e060c */
[----:B------:R-:W5:Y:S04]  /*b250*/  LD.E.128 R40, [R40.64] ;  /* 0x0000000828287980 */ /* 0x000f68000c101d00 */
[----:B------:R-:W5:Y:S02]  /*b260*/  LD.E.128 R36, [R36.64] ;  /* 0x0000000824247980 */ /* 0x000f64000c101d00 */
.L_x_2118:
[----:B-1----:R-:W-:Y:S05]  /*b270*/  BSYNC B0 ;  /* 0x0000000000007941 */ /* 0x002fea0003800000 */
.L_x_2117:
[----:B------:R-:W1:Y:S01]  /*b280*/  SHFL.IDX PT, R12, R5, 0x2, 0x181f ;  /* 0x00581f00050c7f89 */ /* 0x000e6200000e0000 */
[C---:B------:R-:W-:Y:S01]  /*b290*/  ISETP.GE.OR P0, PT, R116.reuse, c[0x0][0x27c], P5 ;  /* 0x00009f0074007a0c */ /* 0x040fe20002f06670 */
[----:B------:R-:W-:Y:S01]  /*b2a0*/  CS2R R30, SRZ ;  /* 0x00000000001e7805 */ /* 0x000fe2000001ff00 */
[----:B------:R-:W-:Y:S01]  /*b2b0*/  CS2R R28, SRZ ;  /* 0x00000000001c7805 */ /* 0x000fe2000001ff00 */
[----:B------:R-:W3:Y:S04]  /*b2c0*/  SHFL.IDX PT, R11, R6, 0x2, 0x181f ;  /* 0x00581f00060b7f89 */ /* 0x000ee800000e0000 */
[----:B------:R-:W4:Y:S04]  /*b2d0*/  SHFL.IDX PT, R10, R3, 0x2, 0x181f ;  /* 0x00581f00030a7f89 */ /* 0x000f2800000e0000 */
[----:B------:R-:W2:Y:S02]  /*b2e0*/  SHFL.IDX PT, R8, R4, 0x2, 0x181f ;  /* 0x00581f0004087f89 */ /* 0x000ea400000e0000 */
[C---:B------:R-:W-:Y:S01]  /*b2f0*/  @!P0 IMAD.SHL.U32 R9, R116.reuse, 0x2, RZ ;  /* 0x0000000274098824 */ /* 0x040fe200078e00ff */
[----:B--2---:R-:W-:-:S04]  /*b300*/  @!P0 SHF.L.U64.HI R7, R116, 0x1, R117 ;  /* 0x0000000174078819 */ /* 0x004fc80000010275 */
[----:B-1----:R-:W-:-:S05]  /*b310*/  @!P0 IADD3 R12, P1, R12, R9, RZ ;  /* 0x000000090c0c8210 */ /* 0x002fca0007f3e0ff */
[----:B---3--:R-:W-:Y:S01]  /*b320*/  @!P0 IMAD.X R13, R11, 0x1, R7, P1 ;  /* 0x000000010b0d8824 */ /* 0x008fe200008e0607 */
[----:B----4-:R-:W-:Y:S01]  /*b330*/  @!P0 IADD3 R10, P1, R10, R9, RZ ;  /* 0x000000090a0a8210 */ /* 0x010fe20007f3e0ff */
[----:B------:R-:W-:-:S03]  /*b340*/  CS2R R26, SRZ ;  /* 0x00000000001a7805 */ /* 0x000fc6000001ff00 */
[----:B------:R-:W2:Y:S01]  /*b350*/  @!P0 LD.E.128 R28, [R12.64] ;  /* 0x000000080c1c8980 */ /* 0x000ea2000c101d00 */
[----:B------:R-:W-:Y:S01]  /*b360*/  CS2R R24, SRZ ;  /* 0x0000000000187805 */ /* 0x000fe2000001ff00 */
[----:B------:R-:W-:-:S05]  /*b370*/  @!P0 IMAD.X R11, R8, 0x1, R7, P1 ;  /* 0x00000001080b8824 */ /* 0x000fca00008e0607 */
[----:B------:R1:W3:Y:S01]  /*b380*/  @!P0 LD.E.128 R24, [R10.64] ;  /* 0x000000080a188980 */ /* 0x0002e2000c101d00 */
[----:B-----5:R-:W-:Y:S01]  /*b390*/  IMAD.MOV.U32 R9, RZ, RZ, R43 ;  /* 0x000000ffff097224 */ /* 0x020fe200078e002b */
[----:B------:R-:W-:Y:S01]  /*b3a0*/  BSSY B0, `(.L_x_2119) ;  /* 0x000002d000007945 */ /* 0x000fe20003800000 */
[----:B------:R-:W-:Y:S01]  /*b3b0*/  IMAD.MOV.U32 R8, RZ, RZ, R40 ;  /* 0x000000ffff087224 */ /* 0x000fe200078e0028 */
[----:B------:R-:W4:Y:S01]  /*b3c0*/  SHFL.IDX PT, R6, R6, 0x3, 0x181f ;  /* 0x00781f0006067f89 */ /* 0x000f2200000e0000 */
[----:B------:R-:W-:Y:S01]  /*b3d0*/  IMAD.MOV.U32 R7, RZ, RZ, R41 ;  /* 0x000000ffff077224 */ /* 0x000fe200078e0029 */
[----:B------:R-:W-:Y:S01]  /*b3e0*/  CS2R R22, SRZ ;  /* 0x0000000000167805 */ /* 0x000fe2000001ff00 */
[----:B------:R-:W-:Y:S01]  /*b3f0*/  CS2R R20, SRZ ;  /* 0x0000000000147805 */ /* 0x000fe2000001ff00 */
[----:B------:R-:W2:Y:S01]  /*b400*/  SHFL.IDX PT, R5, R5, 0x3, 0x181f ;  /* 0x00781f0005057f89 */ /* 0x000ea200000e0000 */
[----:B------:R-:W-:Y:S01]  /*b410*/  CS2R R18, SRZ ;  /* 0x0000000000127805 */ /* 0x000fe2000001ff00 */
[----:B------:R-:W-:Y:S01]  /*b420*/  PRMT R58, R7, 0x5410, R8 ;  /* 0x00005410073a7816 */ /* 0x000fe20000000008 */
[----:B------:R-:W-:Y:S01]  /*b430*/  IMAD.MOV.U32 R8, RZ, RZ, R36 ;  /* 0x000000ffff087224 */ /* 0x000fe200078e0024 */
[----:B------:R-:W2:Y:S01]  /*b440*/  SHFL.IDX PT, R3, R3, 0x3, 0x181f ;  /* 0x00781f0003037f89 */ /* 0x000ea200000e0000 */
[----:B------:R-:W-:Y:S01]  /*b450*/  IMAD.MOV.U32 R7, RZ, RZ, R37 ;  /* 0x000000ffff077224 */ /* 0x000fe200078e0025 */
[----:B------:R-:W-:-:S02]  /*b460*/  CS2R R16, SRZ ;  /* 0x0000000000107805 */ /* 0x000fc4000001ff00 */
[----:B------:R-:W2:Y:S02]  /*b470*/  SHFL.IDX PT, R4, R4, 0x3, 0x181f ;  /* 0x00781f0004047f89 */ /* 0x000ea400000e0000 */
[----:B------:R-:W-:Y:S02]  /*b480*/  PRMT R56, R7, 0x5410, R8 ;  /* 0x0000541007387816 */ /* 0x000fe40000000008 */
[----:B-1----:R-:W-:-:S04]  /*b490*/  MOV R10, R42 ;  /* 0x0000002a000a7202 */ /* 0x002fc80000000f00 */
[----:B------:R-:W-:Y:S01]  /*b4a0*/  PRMT R59, R9, 0x5410, R10 ;  /* 0x00005410093b7816 */ /* 0x000fe2000000000a */
[----:B------:R-:W-:Y:S01]  /*b4b0*/  IMAD.MOV.U32 R9, RZ, RZ, R39 ;  /* 0x000000ffff097224 */ /* 0x000fe200078e0027 */
[----:B------:R-:W-:-:S04]  /*b4c0*/  MOV R10, R38 ;  /* 0x00000026000a7202 */ /* 0x000fc80000000f00 */
[----:B------:R-:W-:Y:S01]  /*b4d0*/  PRMT R57, R9, 0x5410, R10 ;  /* 0x0000541009397816 */ /* 0x000fe2000000000a */
[----:B--2---:R-:W-:Y:S01]  /*b4e0*/  IMAD.MOV.U32 R9, RZ, RZ, R31 ;  /* 0x000000ffff097224 */ /* 0x004fe200078e001f */
[----:B------:R-:W-:Y:S01]  /*b4f0*/  MOV R10, R30 ;  /* 0x0000001e000a7202 */ /* 0x000fe20000000f00 */
[----:B------:R-:W-:Y:S01]  /*b500*/  IMAD.MOV.U32 R8, RZ, RZ, R28 ;  /* 0x000000ffff087224 */ /* 0x000fe200078e001c */
[----:B------:R-:W-:Y:S02]  /*b510*/  MOV R7, R29 ;  /* 0x0000001d00077202 */ /* 0x000fe40000000f00 */
[----:B------:R-:W-:Y:S02]  /*b520*/  PRMT R55, R9, 0x5410, R10 ;  /* 0x0000541009377816 */ /* 0x000fe4000000000a */
[----:B------:R-:W-:Y:S01]  /*b530*/  PRMT R54, R7, 0x5410, R8 ;  /* 0x0000541007367816 */ /* 0x000fe20000000008 */
[----:B---3--:R-:W-:Y:S01]  /*b540*/  IMAD.MOV.U32 R10, RZ, RZ, R26 ;  /* 0x000000ffff0a7224 */ /* 0x008fe200078e001a */
[----:B------:R-:W-:Y:S01]  /*b550*/  MOV R8, R24 ;  /* 0x0000001800087202 */ /* 0x000fe20000000f00 */
[----:B------:R-:W-:-:S02]  /*b560*/  IMAD.MOV.U32 R9, RZ, RZ, R27 ;  /* 0x000000ffff097224 */ /* 0x000fc400078e001b */
[----:B------:R-:W-:-:S03]  /*b570*/  IMAD.MOV.U32 R7, RZ, RZ, R25 ;  /* 0x000000ffff077224 */ /* 0x000fc600078e0019 */
[----:B------:R-:W-:Y:S02]  /*b580*/  PRMT R53, R9, 0x5410, R10 ;  /* 0x0000541009357816 */ /* 0x000fe4000000000a */
        /* <DEDUP_REMOVED lines=11> */
[----:B------:R-:W-:-:S04]  /*b640*/  IMAD.X R17, R4, 0x1, R8, P0 ;  /* 0x0000000104117824 */ /* 0x000fc800000e0608 */
[----:B------:R-:W5:Y:S04]  /*b650*/  LD.E.128 R20, [R20.64] ;  /* 0x0000000814147980 */ /* 0x000f68000c101d00 */
[----:B------:R-:W5:Y:S02]  /*b660*/  LD.E.128 R16, [R16.64] ;  /* 0x0000000810107980 */ /* 0x000f64000c101d00 */
.L_x_2120:
[----:B----4-:R-:W-:Y:S05]  /*b670*/  BSYNC B0 ;  /* 0x0000000000007941 */ /* 0x010fea0003800000 */
.L_x_2119:
[----:B------:R-:W-:Y:S01]  /*b680*/  IMAD.IADD R35, R2, 0x1, -R209 ;  /* 0x0000000102237824 */ /* 0x000fe200078e0ad1 */
[----:B-----5:R-:W-:Y:S01]  /*b690*/  MOV R2, R21 ;  /* 0x0000001500027202 */ /* 0x020fe20000000f00 */
[----:B------:R-:W-:Y:S01]  /*b6a0*/  IMAD.MOV.U32 R3, RZ, RZ, R22 ;  /* 0x000000ffff037224 */ /* 0x000fe200078e0016 */
[----:B------:R-:W-:-:S04]  /*b6b0*/  DEPBAR.LE SB0, 0x1 ;  /* 0x000080400000791a */ /* 0x000fc80000000000 */
[----:B------:R-:W-:Y:S01]  /*b6c0*/  IMNMX R35, R35, 0x80, PT ;  /* 0x0000008023237817 */ /* 0x000fe20003800200 */
[----:B------:R-:W-:Y:S01]  /*b6d0*/  IMAD.MOV.U32 R4, RZ, RZ, R20 ;  /* 0x000000ffff047224 */ /* 0x000fe200078e0014 */
[----:B------:R-:W-:Y:S01]  /*b6e0*/  PRMT R3, R3, 0x5410, R3 ;  /* 0x0000541003037816 */ /* 0x000fe20000000003 */
        /* <DEDUP_REMOVED lines=8> */
[----:B------:R-:W-:Y:S01]  /*b770*/  MOV R5, R16 ;  /* 0x0000001000057202 */ /* 0x000fe20000000f00 */
[----:B------:R-:W-:Y:S01]  /*b780*/  BSSY B0, `(.L_x_2121) ;  /* 0x0000063000007945 */ /* 0x000fe20003800000 */
[----:B------:R-:W-:-:S02]  /*b790*/  PRMT R13, R6, 0x5410, R7 ;  /* 0x00005410060d7816 */ /* 0x000fc40000000007 */
[----:B------:R-:W-:-:S03]  /*b7a0*/  PRMT R12, R4, 0x5410, R5 ;  /* 0x00005410040c7816 */ /* 0x000fc60000000005 */
[----:B------:R-:W-:Y:S05]  /*b7b0*/  @P0 BRA `(.L_x_2122) ;  /* 0x000005f000000947 */ /* 0x000fea0003800000 */
[----:B------:R-:W-:Y:S01]  /*b7c0*/  MOV R6, c[0x0][0x27c] ;  /* 0x00009f0000067a02 */ /* 0x000fe20000000f00 */
[----:B------:R-:W-:Y:S01]  /*b7d0*/  HADD2.F32 R79, -RZ, R61.H0_H0 ;  /* 0x2000003dff4f7230 */ /* 0x000fe20000004100 */
[--C-:B------:R-:W-:Y:S01]  /*b7e0*/  SHF.R.U64 R44, R44, 0x10, R45.reuse ;  /* 0x000000102c2c7819 */ /* 0x100fe2000000122d */
[----:B------:R-:W-:Y:S01]  /*b7f0*/  HADD2.F32 R87, -RZ, R63.H0_H0 ;  /* 0x2000003fff577230 */ /* 0x000fe20000004100 */
[----:B------:R-:W-:Y:S01]  /*b800*/  LEA.HI R6, R6, R66, RZ, 0x1d ;  /* 0x0000004206067211 */ /* 0x000fe200078fe8ff */
[----:B------:R-:W-:Y:S01]  /*b810*/  HADD2.F32 R61, -RZ, R61.H1_H1 ;  /* 0x3000003dff3d7230 */ /* 0x000fe20000004100 */
[----:B------:R-:W-:Y:S01]  /*b820*/  SHF.R.U32.HI R67, RZ, 0x10, R45 ;  /* 0x00000010ff437819 */ /* 0x000fe2000001162d */
[----:B------:R-:W-:Y:S01]  /*b830*/  HADD2.F32 R88, -RZ, R63.H1_H1 ;  /* 0x3000003fff587230 */ /* 0x000fe20000004100 */
[----:B------:R-:W-:Y:S01]  /*b840*/  SHF.R.S32.HI R4, RZ, 0x1f, R6 ;  /* 0x0000001fff047819 */ /* 0x000fe20000011406 */
[----:B------:R-:W-:Y:S01]  /*b850*/  HADD2.F32 R44, -RZ, R44.H0_H0 ;  /* 0x2000002cff2c7230 */ /* 0x000fe20000004100 */
[----:B------:R-:W-:Y:S01]  /*b860*/  SHF.L.U32 R5, R6, 0x3, RZ ;  /* 0x0000000306057819 */ /* 0x000fe200000006ff */
[----:B------:R-:W-:Y:S01]  /*b870*/  HADD2.F32 R67, -RZ, R67.H0_H0 ;  /* 0x20000043ff437230 */ /* 0x000fe20000004100 */
[----:B------:R-:W-:-:S02]  /*b880*/  LEA.HI R4, R4, R6, RZ, 0x3 ;  /* 0x0000000604047211 */ /* 0x000fc400078f18ff */
[----:B------:R-:W-:Y:S02]  /*b890*/  LOP3.LUT R5, R78, 0x38, R5, 0xf8, !PT ;  /* 0x000000384e057812 */ /* 0x000fe400078ef805 */
[----:B------:R-:W-:Y:S02]  /*b8a0*/  SHF.L.U32 R4, R4, 0xa, RZ ;  /* 0x0000000a04047819 */ /* 0x000fe400000006ff */
[----:B------:R-:W-:Y:S02]  /*b8b0*/  LOP3.LUT R77, R5, R77, RZ, 0x3c, !PT ;  /* 0x0000004d054d7212 */ /* 0x000fe400078e3cff */
[----:B------:R-:W-:Y:S02]  /*b8c0*/  LOP3.LUT R8, R4, 0x7fffe000, RZ, 0xc0, !PT ;  /* 0x7fffe00004087812 */ /* 0x000fe400078ec0ff */
[----:B------:R-:W1:Y:S01]  /*b8d0*/  LDS.128 R4, [R234+0x100] ;  /* 0x00010000ea047984 */ /* 0x000e620000000c00 */
[----:B------:R-:W-:Y:S02]  /*b8e0*/  SHF.R.U64 R45, R50, 0x10, R51 ;  /* 0x00000010322d7819 */ /* 0x000fe40000001233 */
[----:B------:R-:W-:-:S02]  /*b8f0*/  IADD3 R8, R77, R8, R70 ;  /* 0x000000084d087210 */ /* 0x000fc40007ffe046 */
[----:B------:R-:W-:Y:S01]  /*b900*/  SHF.R.U32.HI R50, RZ, 0x10, R51 ;  /* 0x00000010ff327819 */ /* 0x000fe20000011633 */
[----:B------:R-:W-:Y:S01]  /*b910*/  HADD2.F32 R45, -RZ, R45.H0_H0 ;  /* 0x2000002dff2d7230 */ /* 0x000fe20000004100 */
[----:B------:R-:W-:Y:S02]  /*b920*/  SHF.L.U32 R60, R8, 0x1, RZ ;  /* 0x00000001083c7819 */ /* 0x000fe400000006ff */
[--C-:B------:R-:W-:Y:S01]  /*b930*/  SHF.R.U64 R48, R48, 0x10, R49.reuse ;  /* 0x0000001030307819 */ /* 0x100fe20000001231 */
[----:B------:R-:W-:Y:S01]  /*b940*/  HADD2.F32 R50, -RZ, R50.H0_H0 ;  /* 0x20000032ff327230 */ /* 0x000fe20000004100 */
[----:B------:R-:W-:Y:S01]  /*b950*/  SHF.R.U32.HI R49, RZ, 0x10, R49 ;  /* 0x00000010ff317819 */ /* 0x000fe20000011631 */
[----:B------:R-:W2:Y:S01]  /*b960*/  LDS.128 R8, [R60+0x100] ;  /* 0x000100003c087984 */ /* 0x000ea20000000c00 */
[--C-:B------:R-:W-:Y:S01]  /*b970*/  SHF.R.U64 R46, R46, 0x10, R47.reuse ;  /* 0x000000102e2e7819 */ /* 0x100fe2000000122f */
[----:B------:R-:W-:Y:S01]  /*b980*/  HADD2.F32 R48, -RZ, R48.H0_H0 ;  /* 0x20000030ff307230 */ /* 0x000fe20000004100 */
[----:B------:R-:W-:-:S03]  /*b990*/  SHF.R.U32.HI R47, RZ, 0x10, R47 ;  /* 0x00000010ff2f7819 */ /* 0x000fc6000001162f */
[----:B------:R-:W-:Y:S02]  /*b9a0*/  HADD2.F32 R46, -RZ, R46.H0_H0 ;  /* 0x2000002eff2e7230 */ /* 0x000fe40000004100 */
[----:B------:R-:W-:Y:S02]  /*b9b0*/  HADD2.F32 R91, -RZ, R47.H0_H0 ;  /* 0x2000002fff5b7230 */ /* 0x000fe40000004100 */
[--C-:B-1----:R-:W-:Y:S02]  /*b9c0*/  HADD2.F32 R51, -RZ, R5.reuse.H0_H0 ;  /* 0x20000005ff337230 */ /* 0x102fe40000004100 */
[----:B------:R-:W-:Y:S02]  /*b9d0*/  HADD2.F32 R5, -RZ, R5.H1_H1 ;  /* 0x30000005ff057230 */ /* 0x000fe40000004100 */
[--C-:B------:R-:W-:Y:S01]  /*b9e0*/  HADD2.F32 R70, -RZ, R4.reuse.H0_H0 ;  /* 0x20000004ff467230 */ /* 0x100fe20000004100 */
[----:B------:R-:W-:Y:S01]  /*b9f0*/  FMUL.FTZ R86, R51, R79 ;  /* 0x0000004f33567220 */ /* 0x000fe20000410000 */
[----:B------:R-:W-:-:S02]  /*ba00*/  HADD2.F32 R77, -RZ, R4.H1_H1 ;  /* 0x30000004ff4d7230 */ /* 0x000fc40000004100 */
[--C-:B------:R-:W-:Y:S01]  /*ba10*/  HADD2.F32 R4, -RZ, R6.reuse.H0_H0 ;  /* 0x20000006ff047230 */ /* 0x100fe20000004100 */
[----:B------:R-:W-:Y:S01]  /*ba20*/  FMUL.FTZ R63, R70, R61 ;  /* 0x0000003d463f7220 */ /* 0x000fe20000410000 */
[----:B------:R-:W-:Y:S02]  /*ba30*/  HADD2.F32 R78, -RZ, R6.H1_H1 ;  /* 0x30000006ff4e7230 */ /* 0x000fe40000004100 */
[--C-:B--2---:R-:W-:Y:S02]  /*ba40*/  HADD2.F32 R82, -RZ, R9.reuse.H0_H0 ;  /* 0x20000009ff527230 */ /* 0x104fe40000004100 */
[----:B------:R-:W-:Y:S02]  /*ba50*/  HADD2.F32 R9, -RZ, R9.H1_H1 ;  /* 0x30000009ff097230 */ /* 0x000fe40000004100 */
[--C-:B------:R-:W-:Y:S01]  /*ba60*/  HADD2.F32 R83, -RZ, R8.reuse.H0_H0 ;  /* 0x20000008ff537230 */ /* 0x100fe20000004100 */
[C---:B------:R-:W-:Y:S01]  /*ba70*/  FMUL.FTZ R79, R82.reuse, R79 ;  /* 0x0000004f524f7220 */ /* 0x040fe20000410000 */
[----:B------:R-:W-:Y:S01]  /*ba80*/  HADD2.F32 R84, -RZ, R8.H1_H1 ;  /* 0x30000008ff547230 */ /* 0x000fe20000004100 */
[----:B------:R-:W-:Y:S01]  /*ba90*/  FFMA.FTZ R86, R82, R87, R86 ;  /* 0x0000005752567223 */ /* 0x000fe20000010056 */
[----:B------:R-:W-:Y:S01]  /*baa0*/  HADD2.F32 R82, -RZ, R49.H0_H0 ;  /* 0x20000031ff527230 */ /* 0x000fe20000004100 */
[-C--:B------:R-:W-:Y:S01]  /*bab0*/  FMUL.FTZ R49, R5, R67.reuse ;  /* 0x0000004305317220 */ /* 0x080fe20000410000 */
[--C-:B------:R-:W-:Y:S01]  /*bac0*/  HADD2.F32 R6, -RZ, R7.reuse.H0_H0 ;  /* 0x20000007ff067230 */ /* 0x100fe20000004100 */
[C---:B------:R-:W-:Y:S01]  /*bad0*/  FMUL.FTZ R67, R9.reuse, R67 ;  /* 0x0000004309437220 */ /* 0x040fe20000410000 */
[----:B------:R-:W-:Y:S01]  /*bae0*/  HADD2.F32 R8, -RZ, R10.H0_H0 ;  /* 0x2000000aff087230 */ /* 0x000fe20000004100 */
[----:B------:R-:W-:Y:S01]  /*baf0*/  FFMA.FTZ R49, R9, R82, R49 ;  /* 0x0000005209317223 */ /* 0x000fe20000010031 */
[----:B------:R-:W-:Y:S01]  /*bb00*/  HADD2.F32 R9, -RZ, R62.H1_H1 ;  /* 0x3000003eff097230 */ /* 0x000fe20000004100 */
[C---:B------:R-:W-:Y:S01]  /*bb10*/  FMUL.FTZ R61, R83.reuse, R61 ;  /* 0x0000003d533d7220 */ /* 0x040fe20000410000 */
[----:B------:R-:W-:Y:S01]  /*bb20*/  HADD2.F32 R7, -RZ, R7.H1_H1 ;  /* 0x30000007ff077230 */ /* 0x000fe20000004100 */
[----:B------:R-:W-:Y:S01]  /*bb30*/  FFMA.FTZ R63, R83, R88, R63 ;  /* 0x00000058533f7223 */ /* 0x000fe2000001003f */
[----:B------:R-:W-:Y:S01]  /*bb40*/  HADD2.F32 R83, -RZ, R64.H1_H1 ;  /* 0x30000040ff537230 */ /* 0x000fe20000004100 */
[-C--:B------:R-:W-:Y:S01]  /*bb50*/  FMUL.FTZ R90, R4, R9.reuse ;  /* 0x00000009045a7220 */ /* 0x080fe20000410000 */
[----:B------:R-:W-:Y:S01]  /*bb60*/  HADD2.F32 R62, -RZ, R62.H0_H0 ;  /* 0x2000003eff3e7230 */ /* 0x000fe20000004100 */
[C---:B------:R-:W-:Y:S01]  /*bb70*/  FMUL.FTZ R9, R8.reuse, R9 ;  /* 0x0000000908097220 */ /* 0x040fe20000410000 */
[----:B------:R-:W-:Y:S01]  /*bb80*/  HADD2.F32 R85, -RZ, R10.H1_H1 ;  /* 0x3000000aff557230 */ /* 0x000fe20000004100 */
[----:B------:R-:W-:Y:S01]  /*bb90*/  FFMA.FTZ R47, R8, R83, R90 ;  /* 0x00000053082f7223 */ /* 0x000fe2000001005a */
[--C-:B------:R-:W-:Y:S01]  /*bba0*/  HADD2.F32 R10, -RZ, R11.reuse.H0_H0 ;  /* 0x2000000bff0a7230 */ /* 0x100fe20000004100 */
[-C--:B------:R-:W-:Y:S01]  /*bbb0*/  FMUL.FTZ R89, R6, R62.reuse ;  /* 0x0000003e06597220 */ /* 0x080fe20000410000 */
[----:B------:R-:W-:Y:S01]  /*bbc0*/  HADD2.F32 R11, -RZ, R11.H1_H1 ;  /* 0x3000000bff0b7230 */ /* 0x000fe20000004100 */
[----:B------:R-:W-:Y:S01]  /*bbd0*/  FMUL.FTZ R8, R7, R91 ;  /* 0x0000005b07087220 */ /* 0x000fe20000410000 */
[----:B------:R-:W-:Y:S01]  /*bbe0*/  HADD2.F32 R64, -RZ, R64.H0_H0 ;  /* 0x20000040ff407230 */ /* 0x000fe20000004100 */
[----:B------:R-:W-:-:S02]  /*bbf0*/  FMUL.FTZ R62, R10, R62 ;  /* 0x0000003e0a3e7220 */ /* 0x000fc40000410000 */
[C---:B------:R-:W-:Y:S02]  /*bc00*/  FMUL.FTZ R91, R11.reuse, R91 ;  /* 0x0000005b0b5b7220 */ /* 0x040fe40000410000 */
[----:B------:R-:W-:Y:S02]  /*bc10*/  FFMA.FTZ R89, R10, R64, R89 ;  /* 0x000000400a597223 */ /* 0x000fe40000010059 */
[----:B------:R-:W-:Y:S02]  /*bc20*/  FFMA.FTZ R8, R11, R50, R8 ;  /* 0x000000320b087223 */ /* 0x000fe40000010008 */
[----:B------:R-:W-:Y:S02]  /*bc30*/  FMUL.FTZ R11, R77, R44 ;  /* 0x0000002c4d0b7220 */ /* 0x000fe40000410000 */
[----:B------:R-:W-:Y:S02]  /*bc40*/  FMUL.FTZ R10, R78, R46 ;  /* 0x0000002e4e0a7220 */ /* 0x000fe40000410000 */
[----:B------:R-:W-:-:S02]  /*bc50*/  FMUL.FTZ R44, R84, R44 ;  /* 0x0000002c542c7220 */ /* 0x000fc40000410000 */
[C---:B------:R-:W-:Y:S02]  /*bc60*/  FMUL.FTZ R46, R85.reuse, R46 ;  /* 0x0000002e552e7220 */ /* 0x040fe40000410000 */
[----:B------:R-:W-:Y:S02]  /*bc70*/  FFMA.FTZ R84, R84, R48, R11 ;  /* 0x0000003054547223 */ /* 0x000fe4000001000b */
[----:B------:R-:W-:Y:S02]  /*bc80*/  FFMA.FTZ R85, R85, R45, R10 ;  /* 0x0000002d55557223 */ /* 0x000fe4000001000a */
[----:B------:R-:W-:Y:S02]  /*bc90*/  FFMA.FTZ R79, R51, R87, -R79 ;  /* 0x00000057334f7223 */ /* 0x000fe4000001084f */
[----:B------:R-:W-:Y:S01]  /*bca0*/  FFMA.FTZ R67, R5, R82, -R67 ;  /* 0x0000005205437223 */ /* 0x000fe20000010843 */
[----:B------:R-:W-:Y:S01]  /*bcb0*/  F2FP.PACK_AB R5, R49, R86 ;  /* 0x000000563105723e */ /* 0x000fe200000000ff */
        /* <DEDUP_REMOVED lines=12> */
[----:B------:R-:W-:-:S05]  /*bd80*/  F2FP.PACK_AB R10, R46, R10 ;  /* 0x0000000a2e0a723e */ /* 0x000fca00000000ff */
[----:B------:R1:W-:Y:S04]  /*bd90*/  STS.128 [R234+0x100], R8 ;  /* 0x00010008ea007388 */ /* 0x0003e80000000c00 */
[----:B------:R1:W-:Y:S02]  /*bda0*/  STS.128 [R60+0x100], R4 ;  /* 0x000100043c007388 */ /* 0x0003e40000000c00 */
.L_x_2122:
[----:B------:R-:W-:Y:S05]  /*bdb0*/  BSYNC B0 ;  /* 0x0000000000007941 */ /* 0x000fea0003800000 */
.L_x_2121:
[----:B------:R-:W-:Y:S01]  /*bdc0*/  ISETP.GE.OR P0, PT, R76, R35, P2 ;  /* 0x000000234c00720c */ /* 0x000fe20001706670 */
[----:B------:R-:W-:-:S12]  /*bdd0*/  BSSY B0, `(.L_x_2123) ;  /* 0x0000064000007945 */ /* 0x000fd80003800000 */
[----:B------:R-:W-:Y:S05]  /*bde0*/  @P0 BRA `(.L_x_2124) ;  /* 0x0000062000000947 */ /* 0x000fea0003800000 */
[----:B-1----:R-:W-:Y:S01]  /*bdf0*/  MOV R7, c[0x0][0x27c] ;  /* 0x00009f0000077a02 */ /* 0x002fe20000000f00 */
[----:B------:R-:W-:Y:S01]  /*be00*/  HADD2.F32 R50, -RZ, R57.H0_H0 ;  /* 0x20000039ff327230 */ /* 0x000fe20000004100 */
[----:B------:R-:W-:Y:S01]  /*be10*/  LOP3.LUT R4, R75, 0x38, R116, 0xf8, !PT ;  /* 0x000000384b047812 */ /* 0x000fe200078ef874 */
[--C-:B------:R-:W-:Y:S01]  /*be20*/  HADD2.F32 R64, -RZ, R59.reuse.H0_H0 ;  /* 0x2000003bff407230 */ /* 0x100fe20000004100 */
[----:B------:R-:W-:Y:S01]  /*be30*/  LEA.HI R7, R7, R66, RZ, 0x1d ;  /* 0x0000004207077211 */ /* 0x000fe200078fe8ff */
[----:B------:R-:W-:Y:S01]  /*be40*/  HADD2.F32 R67, -RZ, R56.H0_H0 ;  /* 0x20000038ff437230 */ /* 0x000fe20000004100 */
[----:B------:R-:W-:Y:S01]  /*be50*/  LOP3.LUT R4, R69, R4, R74, 0xf6, !PT ;  /* 0x0000000445047212 */ /* 0x000fe200078ef64a */
[----:B------:R-:W-:Y:S01]  /*be60*/  HADD2.F32 R70, -RZ, R58.H0_H0 ;  /* 0x2000003aff467230 */ /* 0x000fe20000004100 */
[----:B------:R-:W-:Y:S01]  /*be70*/  SHF.R.S32.HI R5, RZ, 0x1f, R7 ;  /* 0x0000001fff057819 */ /* 0x000fe20000011407 */
[----:B------:R-:W-:Y:S01]  /*be80*/  HADD2.F32 R56, -RZ, R56.H1_H1 ;  /* 0x30000038ff387230 */ /* 0x000fe20000004100 */
[----:B------:R-:W-:Y:S01]  /*be90*/  SHF.L.U32 R6, R7, 0x3, RZ ;  /* 0x0000000307067819 */ /* 0x000fe200000006ff */
[----:B------:R-:W-:Y:S01]  /*bea0*/  HADD2.F32 R58, -RZ, R58.H1_H1 ;  /* 0x3000003aff3a7230 */ /* 0x000fe20000004100 */
[----:B------:R-:W-:Y:S01]  /*beb0*/  LEA.HI R5, R5, R7, RZ, 0x3 ;  /* 0x0000000705057211 */ /* 0x000fe200078f18ff */
[----:B------:R-:W-:Y:S01]  /*bec0*/  HADD2.F32 R59, -RZ, R59.H1_H1 ;  /* 0x3000003bff3b7230 */ /* 0x000fe20000004100 */
[----:B------:R-:W-:-:S02]  /*bed0*/  LOP3.LUT R6, R75, 0x38, R6, 0xf8, !PT ;  /* 0x000000384b067812 */ /* 0x000fc400078ef806 */
[----:B------:R-:W-:Y:S02]  /*bee0*/  SHF.L.U32 R5, R5, 0xa, RZ ;  /* 0x0000000a05057819 */ /* 0x000fe400000006ff */
[----:B------:R-:W-:Y:S02]  /*bef0*/  LOP3.LUT R74, R6, R74, RZ, 0x3c, !PT ;  /* 0x0000004a064a7212 */ /* 0x000fe400078e3cff */
[----:B------:R-:W-:Y:S02]  /*bf00*/  LOP3.LUT R8, R5, 0x7fffe000, RZ, 0xc0, !PT ;  /* 0x7fffe00005087812 */ /* 0x000fe400078ec0ff */
[----:B------:R-:W-:Y:S02]  /*bf10*/  LEA R44, R4, 0x100, 0x1 ;  /* 0x00000100042c7811 */ /* 0x000fe400078e08ff */
[----:B------:R-:W-:Y:S02]  /*bf20*/  IADD3 R8, R74, R8, R69 ;  /* 0x000000084a087210 */ /* 0x000fe40007ffe045 */
[----:B------:R-:W-:Y:S01]  /*bf30*/  SHF.R.U64 R38, R38, 0x10, R39 ;  /* 0x0000001026267819 */ /* 0x000fe20000001227 */
[----:B------:R-:W1:Y:S01]  /*bf40*/  LDS.128 R4, [R44] ;  /* 0x000000002c047984 */ /* 0x000e620000000c00 */
[----:B------:R-:W-:-:S02]  /*bf50*/  SHF.L.U32 R45, R8, 0x1, RZ ;  /* 0x00000001082d7819 */ /* 0x000fc400000006ff */
[----:B------:R-:W-:Y:S01]  /*bf60*/  SHF.R.U32.HI R46, RZ, 0x10, R39 ;  /* 0x00000010ff2e7819 */ /* 0x000fe20000011627 */
[----:B------:R-:W-:Y:S01]  /*bf70*/  HADD2.F32 R38, -RZ, R38.H0_H0 ;  /* 0x20000026ff267230 */ /* 0x000fe20000004100 */
[--C-:B------:R-:W-:Y:S01]  /*bf80*/  SHF.R.U64 R39, R40, 0x10, R41.reuse ;  /* 0x0000001028277819 */ /* 0x100fe20000001229 */
[----:B------:R-:W2:Y:S01]  /*bf90*/  LDS.128 R8, [R45+0x100] ;  /* 0x000100002d087984 */ /* 0x000ea20000000c00 */
[----:B------:R-:W-:Y:S01]  /*bfa0*/  SHF.R.U32.HI R40, RZ, 0x10, R41 ;  /* 0x00000010ff287819 */ /* 0x000fe20000011629 */
[----:B------:R-:W-:Y:S01]  /*bfb0*/  HADD2.F32 R46, -RZ, R46.H0_H0 ;  /* 0x2000002eff2e7230 */ /* 0x000fe20000004100 */
[--C-:B------:R-:W-:Y:S01]  /*bfc0*/  SHF.R.U64 R42, R42, 0x10, R43.reuse ;  /* 0x000000102a2a7819 */ /* 0x100fe2000000122b */
[----:B------:R-:W-:Y:S01]  /*bfd0*/  HADD2.F32 R39, -RZ, R39.H0_H0 ;  /* 0x20000027ff277230 */ /* 0x000fe20000004100 */
[----:B------:R-:W-:Y:S01]  /*bfe0*/  SHF.R.U32.HI R43, RZ, 0x10, R43 ;  /* 0x00000010ff2b7819 */ /* 0x000fe2000001162b */
[----:B------:R-:W-:Y:S01]  /*bff0*/  HADD2.F32 R40, -RZ, R40.H0_H0 ;  /* 0x20000028ff287230 */ /* 0x000fe20000004100 */
[--C-:B------:R-:W-:Y:S01]  /*c000*/  SHF.R.U64 R36, R36, 0x10, R37.reuse ;  /* 0x0000001024247819 */ /* 0x100fe20000001225 */
[----:B------:R-:W-:Y:S01]  /*c010*/  HADD2.F32 R42, -RZ, R42.H0_H0 ;  /* 0x2000002aff2a7230 */ /* 0x000fe20000004100 */
[----:B------:R-:W-:-:S05]  /*c020*/  SHF.R.U32.HI R37, RZ, 0x10, R37 ;  /* 0x00000010ff257819 */ /* 0x000fca0000011625 */
[----:B------:R-:W-:Y:S02]  /*c030*/  HADD2.F32 R37, -RZ, R37.H0_H0 ;  /* 0x20000025ff257230 */ /* 0x000fe40000004100 */
[----:B-1----:R-:W-:Y:S02]  /*c040*/  HADD2.F32 R41, -RZ, R7.H0_H0 ;  /* 0x20000007ff297230 */ /* 0x002fe40000004100 */
[----:B------:R-:W-:Y:S02]  /*c050*/  HADD2.F32 R47, -RZ, R5.H0_H0 ;  /* 0x20000005ff2f7230 */ /* 0x000fe40000004100 */
[----:B------:R-:W-:Y:S01]  /*c060*/  HADD2.F32 R7, -RZ, R7.H1_H1 ;  /* 0x30000007ff077230 */ /* 0x000fe20000004100 */
[----:B------:R-:W-:Y:S01]  /*c070*/  FMUL.FTZ R63, R41, R50 ;  /* 0x00000032293f7220 */ /* 0x000fe20000410000 */
[----:B--2---:R-:W-:Y:S01]  /*c080*/  HADD2.F32 R51, -RZ, R11.H0_H0 ;  /* 0x2000000bff337230 */ /* 0x004fe20000004100 */
[----:B------:R-:W-:Y:S01]  /*c090*/  FMUL.FTZ R69, R47, R67 ;  /* 0x000000432f457220 */ /* 0x000fe20000410000 */
[----:B------:R-:W-:-:S02]  /*c0a0*/  HADD2.F32 R60, -RZ, R9.H0_H0 ;  /* 0x20000009ff3c7230 */ /* 0x000fc40000004100 */
[----:B------:R-:W-:Y:S01]  /*c0b0*/  HADD2.F32 R11, -RZ, R11.H1_H1 ;  /* 0x3000000bff0b7230 */ /* 0x000fe20000004100 */
[C---:B------:R-:W-:Y:S01]  /*c0c0*/  FMUL.FTZ R50, R51.reuse, R50 ;  /* 0x0000003233327220 */ /* 0x040fe20000410000 */
[----:B------:R-:W-:Y:S01]  /*c0d0*/  HADD2.F32 R5, -RZ, R5.H1_H1 ;  /* 0x30000005ff057230 */ /* 0x000fe20000004100 */
[----:B------:R-:W-:Y:S01]  /*c0e0*/  FFMA.FTZ R63, R51, R64, R63 ;  /* 0x00000040333f7223 */ /* 0x000fe2000001003f */
[----:B------:R-:W-:Y:S01]  /*c0f0*/  HADD2.F32 R51, -RZ, R43.H0_H0 ;  /* 0x2000002bff337230 */ /* 0x000fe20000004100 */
[----:B------:R-:W-:Y:S01]  /*c100*/  FMUL.FTZ R43, R7, R46 ;  /* 0x0000002e072b7220 */ /* 0x000fe20000410000 */
[--C-:B------:R-:W-:Y:S01]  /*c110*/  HADD2.F32 R48, -RZ, R4.reuse.H0_H0 ;  /* 0x20000004ff307230 */ /* 0x100fe20000004100 */
[C---:B------:R-:W-:Y:S01]  /*c120*/  FMUL.FTZ R67, R60.reuse, R67 ;  /* 0x000000433c437220 */ /* 0x040fe20000410000 */
[----:B------:R-:W-:Y:S01]  /*c130*/  HADD2.F32 R49, -RZ, R4.H1_H1 ;  /* 0x30000004ff317230 */ /* 0x000fe20000004100 */
[----:B------:R-:W-:Y:S01]  /*c140*/  FFMA.FTZ R69, R60, R70, R69 ;  /* 0x000000463c457223 */ /* 0x000fe20000010045 */
[----:B------:R-:W-:Y:S01]  /*c150*/  HADD2.F32 R9, -RZ, R9.H1_H1 ;  /* 0x30000009ff097230 */ /* 0x000fe20000004100 */
[C---:B------:R-:W-:Y:S01]  /*c160*/  FMUL.FTZ R46, R11.reuse, R46 ;  /* 0x0000002e0b2e7220 */ /* 0x040fe20000410000 */
[----:B------:R-:W-:Y:S01]  /*c170*/  HADD2.F32 R61, -RZ, R8.H0_H0 ;  /* 0x20000008ff3d7230 */ /* 0x000fe20000004100 */
[----:B------:R-:W-:Y:S01]  /*c180*/  FFMA.FTZ R43, R11, R51, R43 ;  /* 0x000000330b2b7223 */ /* 0x000fe2000001002b */
[----:B------:R-:W-:Y:S01]  /*c190*/  HADD2.F32 R60, -RZ, R57.H1_H1 ;  /* 0x30000039ff3c7230 */ /* 0x000fe20000004100 */
[-C--:B------:R-:W-:Y:S01]  /*c1a0*/  FMUL.FTZ R11, R5, R37.reuse ;  /* 0x00000025050b7220 */ /* 0x080fe20000410000 */
[----:B------:R-:W-:Y:S01]  /*c1b0*/  HADD2.F32 R4, -RZ, R6.H0_H0 ;  /* 0x20000006ff047230 */ /* 0x000fe20000004100 */
[----:B------:R-:W-:Y:S01]  /*c1c0*/  FMUL.FTZ R57, R48, R56 ;  /* 0x0000003830397220 */ /* 0x000fe20000410000 */
[----:B------:R-:W-:Y:S01]  /*c1d0*/  HADD2.F32 R62, -RZ, R8.H1_H1 ;  /* 0x30000008ff3e7230 */ /* 0x000fe20000004100 */
[C---:B------:R-:W-:Y:S01]  /*c1e0*/  FMUL.FTZ R37, R9.reuse, R37 ;  /* 0x0000002509257220 */ /* 0x040fe20000410000 */
[----:B------:R-:W-:Y:S01]  /*c1f0*/  HADD2.F32 R8, -RZ, R10.H0_H0 ;  /* 0x2000000aff087230 */ /* 0x000fe20000004100 */
[----:B------:R-:W-:Y:S01]  /*c200*/  FFMA.FTZ R11, R9, R40, R11 ;  /* 0x00000028090b7223 */ /* 0x000fe2000001000b */
[----:B------:R-:W-:Y:S01]  /*c210*/  HADD2.F32 R6, -RZ, R6.H1_H1 ;  /* 0x30000006ff067230 */ /* 0x000fe20000004100 */
[C---:B------:R-:W-:Y:S01]  /*c220*/  FMUL.FTZ R56, R61.reuse, R56 ;  /* 0x000000383d387220 */ /* 0x040fe20000410000 */
[----:B------:R-:W-:Y:S01]  /*c230*/  HADD2.F32 R10, -RZ, R10.H1_H1 ;  /* 0x3000000aff0a7230 */ /* 0x000fe20000004100 */
[----:B------:R-:W-:Y:S01]  /*c240*/  FFMA.FTZ R57, R61, R58, R57 ;  /* 0x0000003a3d397223 */ /* 0x000fe20000010039 */
[----:B------:R-:W-:Y:S01]  /*c250*/  HADD2.F32 R61, -RZ, R36.H0_H0 ;  /* 0x20000024ff3d7230 */ /* 0x000fe20000004100 */
[----:B------:R-:W-:-:S02]  /*c260*/  FMUL.FTZ R9, R4, R60 ;  /* 0x0000003c04097220 */ /* 0x000fc40000410000 */
[C---:B------:R-:W-:Y:S02]  /*c270*/  FMUL.FTZ R60, R8.reuse, R60 ;  /* 0x0000003c083c7220 */ /* 0x040fe40000410000 */
[----:B------:R-:W-:Y:S02]  /*c280*/  FFMA.FTZ R36, R8, R59, R9 ;  /* 0x0000003b08247223 */ /* 0x000fe40000010009 */
[-C--:B------:R-:W-:Y:S02]  /*c290*/  FMUL.FTZ R9, R49, R61.reuse ;  /* 0x0000003d31097220 */ /* 0x080fe40000410000 */
[----:B------:R-:W-:Y:S02]  /*c2a0*/  FMUL.FTZ R61, R62, R61 ;  /* 0x0000003d3e3d7220 */ /* 0x000fe40000410000 */
[----:B------:R-:W-:Y:S02]  /*c2b0*/  FMUL.FTZ R8, R6, R38 ;  /* 0x0000002606087220 */ /* 0x000fe40000410000 */
[----:B------:R-:W-:-:S02]  /*c2c0*/  FFMA.FTZ R62, R62, R39, R9 ;  /* 0x000000273e3e7223 */ /* 0x000fc40000010009 */
[C---:B------:R-:W-:Y:S02]  /*c2d0*/  FMUL.FTZ R9, R10.reuse, R38 ;  /* 0x000000260a097220 */ /* 0x040fe40000410000 */
[----:B------:R-:W-:Y:S02]  /*c2e0*/  FFMA.FTZ R38, R10, R42, R8 ;  /* 0x0000002a0a267223 */ /* 0x000fe40000010008 */
[----:B------:R-:W-:Y:S02]  /*c2f0*/  FFMA.FTZ R50, R41, R64, -R50 ;  /* 0x0000004029327223 */ /* 0x000fe40000010832 */
[----:B------:R-:W-:Y:S01]  /*c300*/  FFMA.FTZ R46, R7, R51, -R46 ;  /* 0x00000033072e7223 */ /* 0x000fe2000001082e */
[----:B------:R-:W-:Y:S01]  /*c310*/  F2FP.PACK_AB R7, R43, R63 ;  /* 0x0000003f2b07723e */ /* 0x000fe200000000ff */
        /* <DEDUP_REMOVED lines=15> */
.L_x_2124:
[----:B------:R-:W-:Y:S05]  /*c410*/  BSYNC B0 ;  /* 0x0000000000007941 */ /* 0x000fea0003800000 */
.L_x_2123:
[----:B------:R-:W-:Y:S01]  /*c420*/  ISETP.GE.OR P0, PT, R73, R35, P2 ;  /* 0x000000234900720c */ /* 0x000fe20001706670 */
[----:B------:R-:W-:-:S12]  /*c430*/  BSSY B0, `(.L_x_2125) ;  /* 0x0000064000007945 */ /* 0x000fd80003800000 */
[----:B------:R-:W-:Y:S05]  /*c440*/  @P0 BRA `(.L_x_2126) ;  /* 0x0000062000000947 */ /* 0x000fea0003800000 */
[----:B-1----:R-:W-:Y:S01]  /*c450*/  MOV R7, c[0x0][0x27c] ;  /* 0x00009f0000077a02 */ /* 0x002fe20000000f00 */
[----:B------:R-:W-:Y:S01]  /*c460*/  HADD2.F32 R42, -RZ, R53.H0_H0 ;  /* 0x20000035ff2a7230 */ /* 0x000fe20000004100 */
[----:B------:R-:W-:Y:S01]  /*c470*/  LOP3.LUT R4, R72, 0x38, R116, 0xf8, !PT ;  /* 0x0000003848047812 */ /* 0x000fe200078ef874 */
[----:B------:R-:W-:Y:S01]  /*c480*/  HADD2.F32 R48, -RZ, R55.H0_H0 ;  /* 0x20000037ff307230 */ /* 0x000fe20000004100 */
        /* <DEDUP_REMOVED lines=10> */
[----:B------:R-:W-:Y:S01]  /*c530*/  LOP3.LUT R6, R72, 0x38, R6, 0xf8, !PT ;  /* 0x0000003848067812 */ /* 0x000fe200078ef806 */
[----:B------:R-:W-:Y:S01]  /*c540*/  HADD2.F32 R55, -RZ, R55.H1_H1 ;  /* 0x30000037ff377230 */ /* 0x000fe20000004100 */
[----:B------:R-:W-:-:S02]  /*c550*/  SHF.L.U32 R5, R5, 0xa, RZ ;  /* 0x0000000a05057819 */ /* 0x000fc400000006ff */
        /* <DEDUP_REMOVED lines=21> */
[--C-:B-1----:R-:W-:Y:S02]  /*c6b0*/  HADD2.F32 R29, -RZ, R7.reuse.H0_H0 ;  /* 0x20000007ff1d7230 */ /* 0x102fe40000004100 */
[----:B------:R-:W-:Y:S02]  /*c6c0*/  HADD2.F32 R7, -RZ, R7.H1_H1 ;  /* 0x30000007ff077230 */ /* 0x000fe40000004100 */
[----:B------:R-:W-:Y:S01]  /*c6d0*/  HADD2.F32 R39, -RZ, R5.H0_H0 ;  /* 0x20000005ff277230 */ /* 0x000fe20000004100 */
[-C--:B------:R-:W-:Y:S01]  /*c6e0*/  FMUL.FTZ R47, R29, R42.reuse ;  /* 0x0000002a1d2f7220 */ /* 0x080fe20000410000 */
[--C-:B--2---:R-:W-:Y:S02]  /*c6f0*/  HADD2.F32 R43, -RZ, R11.reuse.H0_H0 ;  /* 0x2000000bff2b7230 */ /* 0x104fe40000004100 */
[----:B------:R-:W-:Y:S01]  /*c700*/  HADD2.F32 R11, -RZ, R11.H1_H1 ;  /* 0x3000000bff0b7230 */ /* 0x000fe20000004100 */
[----:B------:R-:W-:Y:S01]  /*c710*/  FMUL.FTZ R50, R39, R49 ;  /* 0x0000003127327220 */ /* 0x000fe20000410000 */
[----:B------:R-:W-:Y:S01]  /*c720*/  HADD2.F32 R44, -RZ, R9.H0_H0 ;  /* 0x20000009ff2c7230 */ /* 0x000fe20000004100 */
[C---:B------:R-:W-:Y:S01]  /*c730*/  FMUL.FTZ R42, R43.reuse, R42 ;  /* 0x0000002a2b2a7220 */ /* 0x040fe20000410000 */
[----:B------:R-:W-:Y:S01]  /*c740*/  HADD2.F32 R5, -RZ, R5.H1_H1 ;  /* 0x30000005ff057230 */ /* 0x000fe20000004100 */
[----:B------:R-:W-:Y:S01]  /*c750*/  FFMA.FTZ R47, R43, R48, R47 ;  /* 0x000000302b2f7223 */ /* 0x000fe2000001002f */
[----:B------:R-:W-:Y:S01]  /*c760*/  HADD2.F32 R43, -RZ, R31.H0_H0 ;  /* 0x2000001fff2b7230 */ /* 0x000fe20000004100 */
[-C--:B------:R-:W-:Y:S01]  /*c770*/  FMUL.FTZ R31, R7, R38.reuse ;  /* 0x00000026071f7220 */ /* 0x080fe20000410000 */
        /* <DEDUP_REMOVED lines=8> */
[----:B------:R-:W-:Y:S01]  /*c800*/  HADD2.F32 R4, -RZ, R6.H0_H0 ;  /* 0x20000006ff047230 */ /* 0x000fe20000004100 */
[-C--:B------:R-:W-:Y:S01]  /*c810*/  FMUL.FTZ R11, R5, R25.reuse ;  /* 0x00000019050b7220 */ /* 0x080fe20000410000 */
[----:B------:R-:W-:Y:S01]  /*c820*/  HADD2.F32 R46, -RZ, R8.H1_H1 ;  /* 0x30000008ff2e7230 */ /* 0x000fe20000004100 */
[----:B------:R-:W-:Y:S01]  /*c830*/  FMUL.FTZ R44, R40, R52 ;  /* 0x00000034282c7220 */ /* 0x000fe20000410000 */
[----:B------:R-:W-:Y:S01]  /*c840*/  HADD2.F32 R8, -RZ, R10.H0_H0 ;  /* 0x2000000aff087230 */ /* 0x000fe20000004100 */
[C---:B------:R-:W-:Y:S01]  /*c850*/  FMUL.FTZ R25, R9.reuse, R25 ;  /* 0x0000001909197220 */ /* 0x040fe20000410000 */
[----:B------:R-:W-:Y:S01]  /*c860*/  HADD2.F32 R6, -RZ, R6.H1_H1 ;  /* 0x30000006ff067230 */ /* 0x000fe20000004100 */
[----:B------:R-:W-:Y:S01]  /*c870*/  FFMA.FTZ R11, R9, R28, R11 ;  /* 0x0000001c090b7223 */ /* 0x000fe2000001000b */
[----:B------:R-:W-:Y:S01]  /*c880*/  HADD2.F32 R10, -RZ, R10.H1_H1 ;  /* 0x3000000aff0a7230 */ /* 0x000fe20000004100 */
[----:B------:R-:W-:-:S02]  /*c890*/  FMUL.FTZ R52, R45, R52 ;  /* 0x000000342d347220 */ /* 0x000fc40000410000 */
[----:B------:R-:W-:Y:S01]  /*c8a0*/  FFMA.FTZ R44, R45, R54, R44 ;  /* 0x000000362d2c7223 */ /* 0x000fe2000001002c */
[----:B------:R-:W-:Y:S01]  /*c8b0*/  HADD2.F32 R45, -RZ, R24.H0_H0 ;  /* 0x20000018ff2d7230 */ /* 0x000fe20000004100 */
[-C--:B------:R-:W-:Y:S02]  /*c8c0*/  FMUL.FTZ R9, R4, R53.reuse ;  /* 0x0000003504097220 */ /* 0x080fe40000410000 */
[C---:B------:R-:W-:Y:S02]  /*c8d0*/  FMUL.FTZ R53, R8.reuse, R53 ;  /* 0x0000003508357220 */ /* 0x040fe40000410000 */
[----:B------:R-:W-:Y:S02]  /*c8e0*/  FFMA.FTZ R24, R8, R55, R9 ;  /* 0x0000003708187223 */ /* 0x000fe40000010009 */
[-C--:B------:R-:W-:Y:S02]  /*c8f0*/  FMUL.FTZ R9, R41, R45.reuse ;  /* 0x0000002d29097220 */ /* 0x080fe40000410000 */
[----:B------:R-:W-:-:S02]  /*c900*/  FMUL.FTZ R45, R46, R45 ;  /* 0x0000002d2e2d7220 */ /* 0x000fc40000410000 */
[-C--:B------:R-:W-:Y:S02]  /*c910*/  FMUL.FTZ R8, R6, R26.reuse ;  /* 0x0000001a06087220 */ /* 0x080fe40000410000 */
[----:B------:R-:W-:Y:S02]  /*c920*/  FFMA.FTZ R46, R46, R27, R9 ;  /* 0x0000001b2e2e7223 */ /* 0x000fe40000010009 */
[C---:B------:R-:W-:Y:S02]  /*c930*/  FMUL.FTZ R9, R10.reuse, R26 ;  /* 0x0000001a0a097220 */ /* 0x040fe40000410000 */
        /* <DEDUP_REMOVED lines=11> */
[----:B------:R-:W-:Y:S02]  /*c9f0*/  FFMA.FTZ R45, R41, R27, -R45 ;  /* 0x0000001b292d7223 */ /* 0x000fe4000001082d */
[----:B------:R-:W-:Y:S01]  /*ca00*/  FFMA.FTZ R6, R6, R30, -R9 ;  /* 0x0000001e06067223 */ /* 0x000fe20000010809 */
[----:B------:R-:W-:Y:S02]  /*ca10*/  F2FP.PACK_AB R9, R25, R49 ;  /* 0x000000311909723e */ /* 0x000fe400000000ff */
[----:B------:R-:W-:-:S02]  /*ca20*/  F2FP.PACK_AB R8, R45, R8 ;  /* 0x000000082d08723e */ /* 0x000fc400000000ff */
[----:B------:R-:W-:Y:S02]  /*ca30*/  F2FP.PACK_AB R10, R6, R10 ;  /* 0x0000000a060a723e */ /* 0x000fe400000000ff */
[----:B------:R-:W-:-:S03]  /*ca40*/  F2FP.PACK_AB R6, R26, R24 ;  /* 0x000000181a06723e */ /* 0x000fc600000000ff */
[----:B------:R1:W-:Y:S04]  /*ca50*/  STS.128 [R36], R8 ;  /* 0x0000000824007388 */ /* 0x0003e80000000c00 */
[----:B------:R1:W-:Y:S02]  /*ca60*/  STS.128 [R37+0x100], R4 ;  /* 0x0001000425007388 */ /* 0x0003e40000000c00 */
.L_x_2126:
[----:B------:R-:W-:Y:S05]  /*ca70*/  BSYNC B0 ;  /* 0x0000000000007941 */ /* 0x000fea0003800000 */
.L_x_2125:
[----:B------:R-:W-:-:S13]  /*ca80*/  ISETP.GE.OR P0, PT, R0, R35, P2 ;  /* 0x000000230000720c */ /* 0x000fda0001706670 */
[----:B------:R-:W-:Y:S05]  /*ca90*/  @P0 BRA `(.L_x_2114) ;  /* 0x0000069000000947 */ /* 0x000fea0003800000 */
[----:B-1----:R-:W-:Y:S01]  /*caa0*/  MOV R9, c[0x0][0x27c] ;  /* 0x00009f0000097a02 */ /* 0x002fe20000000f00 */
[----:B------:R-:W-:Y:S01]  /*cab0*/  HADD2.F32 R29, -RZ, R12.H0_H0 ;  /* 0x2000000cff1d7230 */ /* 0x000fe20000004100 */
[----:B------:R-:W-:Y:S01]  /*cac0*/  SHF.R.S32.HI R4, RZ, 0x1f, R0 ;  /* 0x0000001fff047819 */ /* 0x000fe20000011400 */
[----:B------:R-:W-:Y:S01]  /*cad0*/  HADD2.F32 R38, -RZ, R2.H0_H0 ;  /* 0x20000002ff267230 */ /* 0x000fe20000004100 */
[----:B------:R-:W-:Y:S01]  /*cae0*/  LEA.HI R9, R9, R66, RZ, 0x1d ;  /* 0x0000004209097211 */ /* 0x000fe200078fe8ff */
[----:B------:R-:W-:Y:S01]  /*caf0*/  HADD2.F32 R39, -RZ, R13.H0_H0 ;  /* 0x2000000dff277230 */ /* 0x000fe20000004100 */
[----:B------:R-:W-:Y:S01]  /*cb00*/  SHF.L.U32 R6, R0, 0x6, RZ ;  /* 0x0000000600067819 */ /* 0x000fe200000006ff */
[----:B------:R-:W-:Y:S01]  /*cb10*/  HADD2.F32 R41, -RZ, R3.H0_H0 ;  /* 0x20000003ff297230 */ /* 0x000fe20000004100 */
[----:B------:R-:W-:Y:S01]  /*cb20*/  SHF.R.S32.HI R7, RZ, 0x1f, R9 ;  /* 0x0000001fff077819 */ /* 0x000fe20000011409 */
[----:B------:R-:W-:Y:S01]  /*cb30*/  IMAD.SHL.U32 R8, R9, 0x8, RZ ;  /* 0x0000000809087824 */ /* 0x000fe200078e00ff */
[----:B------:R-:W-:Y:S01]  /*cb40*/  LEA.HI R4, R4, R0, RZ, 0x3 ;  /* 0x0000000004047211 */ /* 0x000fe200078f18ff */
[----:B------:R-:W-:Y:S01]  /*cb50*/  HADD2.F32 R12, -RZ, R12.H1_H1 ;  /* 0x3000000cff0c7230 */ /* 0x000fe20000004100 */
[----:B------:R-:W-:Y:S01]  /*cb60*/  LOP3.LUT R6, R6, 0x1c0, RZ, 0xc0, !PT ;  /* 0x000001c006067812 */ /* 0x000fe200078ec0ff */
[----:B------:R-:W-:Y:S01]  /*cb70*/  HADD2.F32 R2, -RZ, R2.H1_H1 ;  /* 0x30000002ff027230 */ /* 0x000fe20000004100 */
[----:B------:R-:W-:-:S02]  /*cb80*/  LEA.HI R7, R7, R9, RZ, 0x3 ;  /* 0x0000000907077211 */ /* 0x000fc400078f18ff */
[----:B------:R-:W-:Y:S02]  /*cb90*/  SHF.L.U32 R4, R4, 0x6, RZ ;  /* 0x0000000604047819 */ /* 0x000fe400000006ff */
[----:B------:R-:W-:Y:S02]  /*cba0*/  SHF.R.U32.HI R5, RZ, 0x3, R6 ;  /* 0x00000003ff057819 */ /* 0x000fe40000011606 */
[C---:B------:R-:W-:Y:S02]  /*cbb0*/  LOP3.LUT R8, R6.reuse, 0x38, R8, 0xf8, !PT ;  /* 0x0000003806087812 */ /* 0x040fe400078ef808 */
[----:B------:R-:W-:Y:S02]  /*cbc0*/  SHF.L.U32 R7, R7, 0xa, RZ ;  /* 0x0000000a07077819 */ /* 0x000fe400000006ff */
[----:B------:R-:W-:Y:S02]  /*cbd0*/  LOP3.LUT R0, R6, 0x38, R116, 0xf8, !PT ;  /* 0x0000003806007812 */ /* 0x000fe400078ef874 */
[----:B------:R-:W-:-:S02]  /*cbe0*/  LOP3.LUT R4, R4, 0xfffffe00, RZ, 0xc0, !PT ;  /* 0xfffffe0004047812 */ /* 0x000fc400078ec0ff */
[----:B------:R-:W-:Y:S02]  /*cbf0*/  LOP3.LUT R8, R8, R5, RZ, 0x3c, !PT ;  /* 0x0000000508087212 */ /* 0x000fe400078e3cff */
[----:B------:R-:W-:Y:S02]  /*cc00*/  LOP3.LUT R7, R7, 0x7fffe000, RZ, 0xc0, !PT ;  /* 0x7fffe00007077812 */ /* 0x000fe400078ec0ff */
[----:B------:R-:W-:Y:S02]  /*cc10*/  LOP3.LUT R0, R4, R0, R5, 0xf6, !PT ;  /* 0x0000000004007212 */ /* 0x000fe400078ef605 */
[----:B------:R-:W-:Y:S02]  /*cc20*/  IADD3 R24, R8, R7, R4 ;  /* 0x0000000708187210 */ /* 0x000fe40007ffe004 */
[----:B------:R-:W-:Y:S02]  /*cc30*/  LEA R0, R0, 0x100, 0x1 ;  /* 0x0000010000007811 */ /* 0x000fe400078e08ff */
[--C-:B------:R-:W-:Y:S01]  /*cc40*/  SHF.R.U64 R16, R16, 0x10, R17.reuse ;  /* 0x0000001010107819 */ /* 0x100fe20000001211 */
[----:B------:R-:W-:Y:S01]  /*cc50*/  IMAD.SHL.U32 R24, R24, 0x2, RZ ;  /* 0x0000000218187824 */ /* 0x000fe200078e00ff */
[----:B------:R-:W-:Y:S01]  /*cc60*/  SHF.R.U32.HI R25, RZ, 0x10, R17 ;  /* 0x00000010ff197819 */ /* 0x000fe20000011611 */
[----:B------:R-:W1:Y:S01]  /*cc70*/  LDS.128 R8, [R0] ;  /* 0x0000000000087984 */ /* 0x000e620000000c00 */
[--C-:B------:R-:W-:Y:S01]  /*cc80*/  SHF.R.U64 R17, R22, 0x10, R23.reuse ;  /* 0x0000001016117819 */ /* 0x100fe20000001217 */
[----:B------:R-:W-:Y:S01]  /*cc90*/  HADD2.F32 R16, -RZ, R16.H0_H0 ;  /* 0x20000010ff107230 */ /* 0x000fe20000004100 */
[----:B------:R-:W-:Y:S01]  /*cca0*/  SHF.R.U32.HI R22, RZ, 0x10, R23 ;  /* 0x00000010ff167819 */ /* 0x000fe20000011617 */
[----:B------:R-:W2:Y:S01]  /*ccb0*/  LDS.128 R4, [R24+0x100] ;  /* 0x0001000018047984 */ /* 0x000ea20000000c00 */
[----:B------:R-:W-:Y:S01]  /*ccc0*/  SHF.R.U64 R20, R20, 0x10, R21 ;  /* 0x0000001014147819 */ /* 0x000fe20000001215 */
[----:B------:R-:W-:Y:S01]  /*ccd0*/  HADD2.F32 R25, -RZ, R25.H0_H0 ;  /* 0x20000019ff197230 */ /* 0x000fe20000004100 */
[----:B------:R-:W-:Y:S01]  /*cce0*/  SHF.R.U64 R18, R18, 0x10, R19 ;  /* 0x0000001012127819 */ /* 0x000fe20000001213 */
[----:B------:R-:W-:Y:S01]  /*ccf0*/  HADD2.F32 R22, -RZ, R22.H0_H0 ;  /* 0x20000016ff167230 */ /* 0x000fe20000004100 */
[----:B------:R-:W-:Y:S01]  /*cd00*/  SHF.R.U32.HI R21, RZ, 0x10, R21 ;  /* 0x00000010ff157819 */ /* 0x000fe20000011615 */
[----:B------:R-:W-:Y:S01]  /*cd10*/  HADD2.F32 R20, -RZ, R20.H0_H0 ;  /* 0x20000014ff147230 */ /* 0x000fe20000004100 */
[----:B------:R-:W-:Y:S01]  /*cd20*/  SHF.R.U32.HI R19, RZ, 0x10, R19 ;  /* 0x00000010ff137819 */ /* 0x000fe20000011613 */
[----:B------:R-:W-:-:S02]  /*cd30*/  HADD2.F32 R18, -RZ, R18.H0_H0 ;  /* 0x20000012ff127230 */ /* 0x000fc40000004100 */
[----:B------:R-:W-:Y:S02]  /*cd40*/  HADD2.F32 R17, -RZ, R17.H0_H0 ;  /* 0x20000011ff117230 */ /* 0x000fe40000004100 */
[----:B------:R-:W-:Y:S02]  /*cd50*/  HADD2.F32 R19, -RZ, R19.H0_H0 ;  /* 0x20000013ff137230 */ /* 0x000fe40000004100 */
[--C-:B-1----:R-:W-:Y:S02]  /*cd60*/  HADD2.F32 R23, -RZ, R9.reuse.H0_H0 ;  /* 0x20000009ff177230 */ /* 0x102fe40000004100 */
[----:B------:R-:W-:Y:S02]  /*cd70*/  HADD2.F32 R26, -RZ, R9.H1_H1 ;  /* 0x30000009ff1a7230 */ /* 0x000fe40000004100 */
[----:B--2---:R-:W-:Y:S01]  /*cd80*/  HADD2.F32 R30, -RZ, R5.H0_H0 ;  /* 0x20000005ff1e7230 */ /* 0x004fe20000004100 */
[----:B------:R-:W-:Y:S01]  /*cd90*/  FMUL.FTZ R37, R23, R29 ;  /* 0x0000001d17257220 */ /* 0x000fe20000410000 */
[----:B------:R-:W-:-:S02]  /*cda0*/  HADD2.F32 R9, -RZ, R11.H0_H0 ;  /* 0x2000000bff097230 */ /* 0x000fc40000004100 */
[----:B------:R-:W-:Y:S01]  /*cdb0*/  HADD2.F32 R31, -RZ, R5.H1_H1 ;  /* 0x30000005ff1f7230 */ /* 0x000fe20000004100 */
[C---:B------:R-:W-:Y:S01]  /*cdc0*/  FMUL.FTZ R29, R30.reuse, R29 ;  /* 0x0000001d1e1d7220 */ /* 0x040fe20000410000 */
[----:B------:R-:W-:Y:S01]  /*cdd0*/  HADD2.F32 R5, -RZ, R7.H0_H0 ;  /* 0x20000007ff057230 */ /* 0x000fe20000004100 */
[----:B------:R-:W-:Y:S01]  /*cde0*/  FFMA.FTZ R37, R30, R38, R37 ;  /* 0x000000261e257223 */ /* 0x000fe20000010025 */
[----:B------:R-:W-:Y:S01]  /*cdf0*/  HADD2.F32 R11, -RZ, R11.H1_H1 ;  /* 0x3000000bff0b7230 */ /* 0x000fe20000004100 */
[----:B------:R-:W-:Y:S01]  /*ce00*/  FMUL.FTZ R40, R9, R39 ;  /* 0x0000002709287220 */ /* 0x000fe20000410000 */
[----:B------:R-:W-:Y:S01]  /*ce10*/  HADD2.F32 R30, -RZ, R21.H0_H0 ;  /* 0x20000015ff1e7230 */ /* 0x000fe20000004100 */
[----:B------:R-:W-:Y:S01]  /*ce20*/  FMUL.FTZ R21, R26, R25 ;  /* 0x000000191a157220 */ /* 0x000fe20000410000 */
[----:B------:R-:W-:Y:S01]  /*ce30*/  HADD2.F32 R7, -RZ, R7.H1_H1 ;  /* 0x30000007ff077230 */ /* 0x000fe20000004100 */
[C---:B------:R-:W-:Y:S01]  /*ce40*/  FMUL.FTZ R39, R5.reuse, R39 ;  /* 0x0000002705277220 */ /* 0x040fe20000410000 */
[--C-:B------:R-:W-:Y:S01]  /*ce50*/  HADD2.F32 R27, -RZ, R8.reuse.H0_H0 ;  /* 0x20000008ff1b7230 */ /* 0x100fe20000004100 */
[----:B------:R-:W-:Y:S01]  /*ce60*/  FFMA.FTZ R40, R5, R41, R40 ;  /* 0x0000002905287223 */ /* 0x000fe20000010028 */
[----:B------:R-:W-:Y:S01]  /*ce70*/  HADD2.F32 R28, -RZ, R8.H1_H1 ;  /* 0x30000008ff1c7230 */ /* 0x000fe20000004100 */
[C---:B------:R-:W-:Y:S01]  /*ce80*/  FMUL.FTZ R25, R31.reuse, R25 ;  /* 0x000000191f197220 */ /* 0x040fe20000410000 */
[----:B------:R-:W-:Y:S01]  /*ce90*/  HADD2.F32 R8, -RZ, R10.H0_H0 ;  /* 0x2000000aff087230 */ /* 0x000fe20000004100 */
[----:B------:R-:W-:Y:S01]  /*cea0*/  FFMA.FTZ R21, R31, R30, R21 ;  /* 0x0000001e1f157223 */ /* 0x000fe20000010015 */
[----:B------:R-:W-:Y:S01]  /*ceb0*/  HADD2.F32 R31, -RZ, R13.H1_H1 ;  /* 0x3000000dff1f7230 */ /* 0x000fe20000004100 */
[-C--:B------:R-:W-:Y:S01]  /*cec0*/  FMUL.FTZ R5, R11, R19.reuse ;  /* 0x000000130b057220 */ /* 0x080fe20000410000 */
[--C-:B------:R-:W-:Y:S01]  /*ced0*/  HADD2.F32 R35, -RZ, R4.reuse.H0_H0 ;  /* 0x20000004ff237230 */ /* 0x100fe20000004100 */
[C---:B------:R-:W-:Y:S01]  /*cee0*/  FMUL.FTZ R19, R7.reuse, R19 ;  /* 0x0000001307137220 */ /* 0x040fe20000410000 */
[----:B------:R-:W-:Y:S01]  /*cef0*/  HADD2.F32 R36, -RZ, R4.H1_H1 ;  /* 0x30000004ff247230 */ /* 0x000fe20000004100 */
[----:B------:R-:W-:Y:S01]  /*cf00*/  FFMA.FTZ R7, R7, R22, R5 ;  /* 0x0000001607077223 */ /* 0x000fe20000010005 */
[----:B------:R-:W-:Y:S01]  /*cf10*/  HADD2.F32 R4, -RZ, R6.H0_H0 ;  /* 0x20000006ff047230 */ /* 0x000fe20000004100 */
[-C--:B------:R-:W-:Y:S01]  /*cf20*/  FMUL.FTZ R13, R27, R12.reuse ;  /* 0x0000000c1b0d7220 */ /* 0x080fe20000410000 */
[----:B------:R-:W-:Y:S01]  /*cf30*/  HADD2.F32 R5, -RZ, R3.H1_H1 ;  /* 0x30000003ff057230 */ /* 0x000fe20000004100 */
[-C--:B------:R-:W-:Y:S01]  /*cf40*/  FMUL.FTZ R3, R8, R31.reuse ;  /* 0x0000001f08037220 */ /* 0x080fe20000410000 */
[----:B------:R-:W-:Y:S01]  /*cf50*/  HADD2.F32 R10, -RZ, R10.H1_H1 ;  /* 0x3000000aff0a7230 */ /* 0x000fe20000004100 */
[C---:B------:R-:W-:Y:S01]  /*cf60*/  FMUL.FTZ R12, R35.reuse, R12 ;  /* 0x0000000c230c7220 */ /* 0x040fe20000410000 */
[----:B------:R-:W-:Y:S01]  /*cf70*/  HADD2.F32 R6, -RZ, R6.H1_H1 ;  /* 0x30000006ff067230 */ /* 0x000fe20000004100 */
[----:B------:R-:W-:Y:S01]  /*cf80*/  FFMA.FTZ R13, R35, R2, R13 ;  /* 0x00000002230d7223 */ /* 0x000fe2000001000d */
[----:B------:R-:W-:Y:S01]  /*cf90*/  F2FP.PACK_AB R7, R7, R40 ;  /* 0x000000280707723e */ /* 0x000fe200000000ff */
[----:B------:R-:W-:-:S02]  /*cfa0*/  FMUL.FTZ R31, R4, R31 ;  /* 0x0000001f041f7220 */ /* 0x000fc40000410000 */
[-C--:B------:R-:W-:Y:S02]  /*cfb0*/  FFMA.FTZ R3, R4, R5.reuse, R3 ;  /* 0x0000000504037223 */ /* 0x080fe40000010003 */
[----:B------:R-:W-:Y:S02]  /*cfc0*/  FMUL.FTZ R4, R28, R16 ;  /* 0x000000101c047220 */ /* 0x000fe40000410000 */
[----:B------:R-:W-:Y:S02]  /*cfd0*/  FMUL.FTZ R35, R10, R18 ;  /* 0x000000120a237220 */ /* 0x000fe40000410000 */
[----:B------:R-:W-:Y:S02]  /*cfe0*/  FMUL.FTZ R16, R36, R16 ;  /* 0x0000001024107220 */ /* 0x000fe40000410000 */
[----:B------:R-:W-:Y:S02]  /*cff0*/  FMUL.FTZ R18, R6, R18 ;  /* 0x0000001206127220 */ /* 0x000fe40000410000 */
[----:B------:R-:W-:Y:S01]  /*d000*/  FFMA.FTZ R31, R8, R5, -R31 ;  /* 0x00000005081f7223 */ /* 0x000fe2000001081f */
[----:B------:R-:W-:Y:S01]  /*d010*/  F2FP.PACK_AB R5, R21, R37 ;  /* 0x000000251505723e */ /* 0x000fe200000000ff */
[----:B------:R-:W-:-:S02]  /*d020*/  FFMA.FTZ R29, R23, R38, -R29 ;  /* 0x00000026171d7223 */ /* 0x000fc4000001081d */
[----:B------:R-:W-:Y:S02]  /*d030*/  FFMA.FTZ R25, R26, R30, -R25 ;  /* 0x0000001e1a197223 */ /* 0x000fe40000010819 */
[----:B------:R-:W-:Y:S02]  /*d040*/  FFMA.FTZ R39, R9, R41, -R39 ;  /* 0x0000002909277223 */ /* 0x000fe40000010827 */
[----:B------:R-:W-:Y:S01]  /*d050*/  FFMA.FTZ R11, R11, R22, -R19 ;  /* 0x000000160b0b7223 */ /* 0x000fe20000010813 */
[----:B------:R-:W-:Y:S01]  /*d060*/  F2FP.PACK_AB R9, R25, R29 ;  /* 0x0000001d1909723e */ /* 0x000fe200000000ff */
[----:B------:R-:W-:Y:S02]  /*d070*/  FFMA.FTZ R12, R27, R2, -R12 ;  /* 0x000000021b0c7223 */ /* 0x000fe4000001080c */
[----:B------:R-:W-:Y:S01]  /*d080*/  FFMA.FTZ R8, R28, R20, -R16 ;  /* 0x000000141c087223 */ /* 0x000fe20000010810 */
[----:B------:R-:W-:Y:S01]  /*d090*/  F2FP.PACK_AB R11, R11, R39 ;  /* 0x000000270b0b723e */ /* 0x000fe200000000ff */
[----:B------:R-:W-:-:S02]  /*d0a0*/  FFMA.FTZ R10, R10, R17, -R18 ;  /* 0x000000110a0a7223 */ /* 0x000fc40000010812 */
[----:B------:R-:W-:Y:S01]  /*d0b0*/  FFMA.FTZ R4, R36, R20, R4 ;  /* 0x0000001424047223 */ /* 0x000fe20000010004 */
[----:B------:R-:W-:Y:S01]  /*d0c0*/  F2FP.PACK_AB R8, R8, R12 ;  /* 0x0000000c0808723e */ /* 0x000fe200000000ff */
[----:B------:R-:W-:Y:S01]  /*d0d0*/  FFMA.FTZ R6, R6, R17, R35 ;  /* 0x0000001106067223 */ /* 0x000fe20000010023 */
[----:B------:R-:W-:Y:S02]  /*d0e0*/  F2FP.PACK_AB R10, R10, R31 ;  /* 0x0000001f0a0a723e */ /* 0x000fe400000000ff */
[----:B------:R-:W-:Y:S02]  /*d0f0*/  F2FP.PACK_AB R4, R4, R13 ;  /* 0x0000000d0404723e */ /* 0x000fe400000000ff */
[----:B------:R-:W-:Y:S01]  /*d100*/  F2FP.PACK_AB R6, R6, R3 ;  /* 0x000000030606723e */ /* 0x000fe200000000ff */
[----:B------:R1:W-:Y:S04]  /*d110*/  STS.128 [R0], R8 ;  /* 0x0000000800007388 */ /* 0x0003e80000000c00 */
[----:B------:R1:W-:Y:S02]  /*d120*/  STS.128 [R24+0x100], R4 ;  /* 0x0001000418007388 */ /* 0x0003e40000000c00 */
.L_x_2114:
[----:B------:R-:W-:Y:S05]  /*d130*/  BSYNC B2 ;  /* 0x0000000000027941 */ /* 0x000fea0003800000 */
.L_x_2092:
[----:B-1----:R-:W-:Y:S01]  /*d140*/  LEA.HI R0, R80, R81, RZ, 0x4 ;  /* 0x0000005150007211 */ /* 0x002fe200078f20ff */
[----:B------:R-:W-:Y:S01]  /*d150*/  BAR.SYNC.DEFER_BLOCKING 0x0 ;  /* 0x0000000000007b1d */ /* 0x000fe20000010000 */
[----:B------:R-:W-:Y:S01]  /*d160*/  IMAD.MOV.U32 R3, RZ, RZ, 0x20 ;  /* 0x00000020ff037424 */ /* 0x000fe200078e00ff */
[----:B------:R-:W-:Y:S01]  /*d170*/  IADD3 R207, R192, 0x20, RZ ;  /* 0x00000020c0cf7810 */ /* 0x000fe20007ffe0ff */
[----:B------:R-:W-:Y:S01]  /*d180*/  IMAD.MOV.U32 R12, RZ, RZ, R238 ;  /* 0x000000ffff0c7224 */ /* 0x000fe200078e00ee */
[----:B------:R-:W-:Y:S01]  /*d190*/  LOP3.LUT R0, R0, 0xfffffff0, RZ, 0xc0, !PT ;  /* 0xfffffff000007812 */ /* 0x000fe200078ec0ff */
[----:B------:R-:W-:Y:S01]  /*d1a0*/  IMAD.MOV.U32 R13, RZ, RZ, R235 ;  /* 0x000000ffff0d7224 */ /* 0x000fe200078e00eb */
[----:B------:R-:W-:Y:S01]  /*d1b0*/  ULDC.64 UR4, c[0x0][0x208] ;  /* 0x0000820000047ab9 */ /* 0x000fe20000000a00 */
[----:B------:R-:W-:Y:S01]  /*d1c0*/  LOP3.LUT R230, R230, 0xfffdffff, RZ, 0xc0, !PT ;  /* 0xfffdffffe6e67812 */ /* 0x000fe200078ec0ff */
[----:B------:R-:W-:Y:S01]  /*d1d0*/  USHF.L.U32 UR7, UR4, 0x6, URZ ;  /* 0x0000000604077899 */ /* 0x000fe2000800063f */
[----:B------:R-:W-:Y:S01]  /*d1e0*/  IMAD.IADD R81, R81, 0x1, -R0 ;  /* 0x0000000151517824 */ /* 0x000fe200078e0a00 */
[----:B------:R-:W-:Y:S01]  /*d1f0*/  UMOV UR6, 0x6 ;  /* 0x0000000600067882 */ /* 0x000fe20000000000 */
[----:B------:R-:W-:Y:S01]  /*d200*/  BSSY B0, `(.L_x_2127) ;  /* 0x00000fa000007945 */ /* 0x000fe20003800000 */
[----:B------:R-:W-:-:S02]  /*d210*/  USHF.L.U64.HI UR5, UR4, UR6, UR5 ;  /* 0x0000000604057299 */ /* 0x000fc40008010205 */
[----:B------:R-:W-:-:S04]  /*d220*/  SHF.R.S32.HI R0, RZ, 0x1f, R81 ;  /* 0x0000001fff007819 */ /* 0x000fc80000011451 */
[----:B------:R-:W-:-:S04]  /*d230*/  LEA.HI R0, R0, R81, RZ, 0x3 ;  /* 0x0000005100007211 */ /* 0x000fc800078f18ff */
[----:B------:R-:W-:Y:S01]  /*d240*/  LOP3.LUT R0, R0, 0xfffffff8, RZ, 0xc0, !PT ;  /* 0xfffffff800007812 */ /* 0x000fe200078ec0ff */
[----:B------:R-:W-:Y:S04]  /*d250*/  LDSM.16.M88.4 R120, [R193] ;  /* 0x00000000c178783b */ /* 0x000fe80000000200 */
[----:B------:R-:W-:Y:S01]  /*d260*/  IMAD.IADD R0, R81, 0x1, -R0 ;  /* 0x0000000151007824 */ /* 0x000fe200078e0a00 */
[----:B------:R-:W-:Y:S04]  /*d270*/  LDSM.16.M88.4 R168, [R193+0x4000] ;  /* 0x00400000c1a8783b */ /* 0x000fe80000000200 */
[----:B------:R-:W-:-:S02]  /*d280*/  LOP3.LUT P0, RZ, R0, 0x2, RZ, 0xc0, !PT ;  /* 0x0000000200ff7812 */ /* 0x000fc4000780c0ff */
[----:B------:R-:W-:Y:S01]  /*d290*/  LOP3.LUT P1, RZ, R0, 0x4, RZ, 0xc0, !PT ;  /* 0x0000000400ff7812 */ /* 0x000fe2000782c0ff */
[----:B------:R-:W-:Y:S01]  /*d2a0*/  IMAD.MOV.U32 R0, RZ, RZ, 0x40 ;  /* 0x00000040ff007424 */ /* 0x000fe200078e00ff */
[----:B------:R-:W-:-:S04]  /*d2b0*/  SEL R3, R3, 0xffffffe0, !P0 ;  /* 0xffffffe003037807 */ /* 0x000fc80004000000 */
[----:B------:R-:W-:Y:S01]  /*d2c0*/  SEL R0, R0, 0xffffffc0, !P1 ;  /* 0xffffffc000007807 */ /* 0x000fe20004800000 */
[----:B------:R-:W-:Y:S01]  /*d2d0*/  IMAD.IADD R3, R193, 0x1, R3 ;  /* 0x00000001c1037824 */ /* 0x000fe200078e0203 */
[----:B------:R-:W-:Y:S02]  /*d2e0*/  R2P PR, R66, 0x6 ;  /* 0x0000000642007804 */ /* 0x000fe40000000000 */
[----:B------:R-:W-:Y:S01]  /*d2f0*/  ISETP.GE.AND P6, PT, R65, c[0x0][0x1d4], PT ;  /* 0x0000750041007a0c */ /* 0x000fe20003fc6270 */
[--C-:B------:R-:W-:Y:S01]  /*d300*/  IMAD.IADD R2, R193, 0x1, R0.reuse ;  /* 0x00000001c1027824 */ /* 0x100fe200078e0200 */
[----:B------:R-:W-:Y:S01]  /*d310*/  LDSM.16.M88.4 R124, [R3] ;  /* 0x00000000037c783b */ /* 0x000fe20000000200 */
[----:B------:R-:W-:Y:S01]  /*d320*/  IMAD.IADD R0, R3, 0x1, R0 ;  /* 0x0000000103007824 */ /* 0x000fe200078e0200 */
[----:B------:R-:W-:Y:S02]  /*d330*/  ISETP.LT.OR P4, PT, R32, 0x1, P6 ;  /* 0x000000012000780c */ /* 0x000fe40003781670 */
[----:B------:R-:W-:Y:S04]  /*d340*/  LDSM.16.M88.4 R172, [R3+0x4000] ;  /* 0x0040000003ac783b */ /* 0x000fe80000000200 */
[----:B------:R-:W-:Y:S01]  /*d350*/  LDSM.16.M88.4 R144, [R2] ;  /* 0x000000000290783b */ /* 0x000fe20000000200 */
[----:B------:R-:W-:-:S02]  /*d360*/  @P1 IADD3 R207, R192, -0x20, RZ ;  /* 0xffffffe0c0cf1810 */ /* 0x000fc40007ffe0ff */
[----:B------:R-:W-:Y:S01]  /*d370*/  ISETP.GE.AND P1, PT, R116, c[0x0][0x1d4], PT ;  /* 0x0000750074007a0c */ /* 0x000fe20003f26270 */
[----:B------:R1:W-:Y:S01]  /*d380*/  LDSM.16.M88.4 R180, [R2+0x4000] ;  /* 0x0040000002b4783b */ /* 0x0003e20000000200 */
[----:B------:R-:W-:Y:S02]  /*d390*/  IADD3 R205, R207, 0x3000, RZ ;  /* 0x00003000cfcd7810 */ /* 0x000fe40007ffe0ff */
[C---:B------:R-:W-:Y:S01]  /*d3a0*/  ISETP.LT.OR P5, PT, R32.reuse, 0x1, P1 ;  /* 0x000000012000780c */ /* 0x040fe20000fa1670 */
[----:B------:R-:W-:Y:S01]  /*d3b0*/  LDSM.16.M88.4 R160, [R0] ;  /* 0x0000000000a0783b */ /* 0x000fe20000000200 */
[C---:B------:R-:W-:Y:S02]  /*d3c0*/  ISETP.LT.OR P3, PT, R32.reuse, 0x21, P1 ;  /* 0x000000212000780c */ /* 0x040fe40000f61670 */
[----:B------:R-:W-:Y:S01]  /*d3d0*/  ISETP.LT.OR P1, PT, R32, 0x41, P1 ;  /* 0x000000412000780c */ /* 0x000fe20000f21670 */
[----:B------:R2:W-:Y:S01]  /*d3e0*/  LDSM.16.M88.4 R184, [R0+0x4000] ;  /* 0x0040000000b8783b */ /* 0x0005e20000000200 */
[----:B------:R-:W-:-:S02]  /*d3f0*/  @P6 LOP3.LUT R230, R230, 0x20000, RZ, 0xfc, !PT ;  /* 0x00020000e6e66812 */ /* 0x000fc400078efcff */
[C---:B------:R-:W-:Y:S01]  /*d400*/  IADD3 R203, R207.reuse, 0x5800, RZ ;  /* 0x00005800cfcb7810 */ /* 0x040fe20007ffe0ff */
[----:B------:R-:W-:Y:S01]  /*d410*/  BAR.SYNC.DEFER_BLOCKING 0x0 ;  /* 0x0000000000007b1d */ /* 0x000fe20000010000 */
[C---:B------:R-:W-:Y:S02]  /*d420*/  IADD3 R202, R207.reuse, 0x5000, RZ ;  /* 0x00005000cfca7810 */ /* 0x040fe40007ffe0ff */
[C---:B------:R-:W-:Y:S02]  /*d430*/  IADD3 R201, R207.reuse, 0x4800, RZ ;  /* 0x00004800cfc97810 */ /* 0x040fe40007ffe0ff */
[C---:B------:R-:W-:Y:S02]  /*d440*/  IADD3 R200, R207.reuse, 0x4000, RZ ;  /* 0x00004000cfc87810 */ /* 0x040fe40007ffe0ff */
[C---:B------:R-:W-:Y:S02]  /*d450*/  IADD3 R199, R207.reuse, 0x3800, RZ ;  /* 0x00003800cfc77810 */ /* 0x040fe40007ffe0ff */
[C---:B------:R-:W-:Y:S01]  /*d460*/  IADD3 R198, R207.reuse, 0x2800, RZ ;  /* 0x00002800cfc67810 */ /* 0x040fe20007ffe0ff */
[----:B-1----:R-:W-:Y:S01]  /*d470*/  IMAD.WIDE.U32 R2, R102, c[0x0][0x208], RZ ;  /* 0x0000820066027a25 */ /* 0x002fe200078e00ff */
[----:B------:R-:W-:-:S02]  /*d480*/  IADD3 R197, R207, 0x2000, RZ ;  /* 0x00002000cfc57810 */ /* 0x000fc40007ffe0ff */
[C---:B------:R-:W-:Y:S02]  /*d490*/  IADD3 R196, R207.reuse, 0x1800, RZ ;  /* 0x00001800cfc47810 */ /* 0x040fe40007ffe0ff */
[C---:B------:R-:W-:Y:S02]  /*d4a0*/  IADD3 R195, R207.reuse, 0x1000, RZ ;  /* 0x00001000cfc37810 */ /* 0x040fe40007ffe0ff */
[----:B------:R-:W-:Y:S01]  /*d4b0*/  IADD3 R194, R207, 0x800, RZ ;  /* 0x00000800cfc27810 */ /* 0x000fe20007ffe0ff */
[----:B--2---:R-:W-:-:S04]  /*d4c0*/  IMAD R0, R34, c[0x0][0x208], RZ ;  /* 0x0000820022007a24 */ /* 0x004fc800078e02ff */
[----:B------:R-:W-:Y:S01]  /*d4d0*/  IMAD R0, R102, c[0x0][0x20c], R0 ;  /* 0x0000830066007a24 */ /* 0x000fe200078e0200 */
[----:B------:R-:W-:-:S04]  /*d4e0*/  DEPBAR.LE SB0, 0x0 ;  /* 0x000080000000791a */ /* 0x000fc80000000000 */
[----:B------:R-:W-:Y:S01]  /*d4f0*/  BAR.SYNC.DEFER_BLOCKING 0x0 ;  /* 0x0000000000007b1d */ /* 0x000fe20000010000 */
[----:B------:R-:W-:Y:S02]  /*d500*/  IMAD.IADD R0, R3, 0x1, R0 ;  /* 0x0000000103007824 */ /* 0x000fe400078e0200 */
[----:B------:R-:W-:-:S04]  /*d510*/  IMAD.WIDE.U32 R2, R2, 0x60, R12 ;  /* 0x0000006002027825 */ /* 0x000fc800078e000c */
[----:B------:R-:W-:Y:S01]  /*d520*/  IMAD R0, R0, 0x60, RZ ;  /* 0x0000006000007824 */ /* 0x000fe200078e02ff */
[----:B------:R-:W-:-:S03]  /*d530*/  LEA R12, P0, R2, c[0x0][0x1f8], 0x1 ;  /* 0x00007e00020c7a11 */ /* 0x000fc600078008ff */
[----:B------:R-:W-:-:S05]  /*d540*/  IMAD.IADD R0, R3, 0x1, R0 ;  /* 0x0000000103007824 */ /* 0x000fca00078e0200 */
[----:B------:R-:W-:Y:S02]  /*d550*/  LEA.HI.X R13, R2, c[0x0][0x1fc], R0, 0x1, P0 ;  /* 0x00007f00020d7a11 */ /* 0x000fe400000f0c00 */
[----:B------:R-:W-:Y:S02]  /*d560*/  SEL R0, R33, 0xffffffc0, !P2 ;  /* 0xffffffc021007807 */ /* 0x000fe40005000000 */
[----:B------:R-:W-:-:S03]  /*d570*/  ISETP.LT.OR P2, PT, R32, 0x21, P6 ;  /* 0x000000212000780c */ /* 0x000fc60003741670 */
[--C-:B------:R-:W-:Y:S01]  /*d580*/  IMAD.IADD R206, R192, 0x1, R0.reuse ;  /* 0x00000001c0ce7824 */ /* 0x100fe200078e0200 */
[----:B------:R-:W1:Y:S01]  /*d590*/  LDSM.16.M88.4 R72, [R192+0x800] ;  /* 0x00080000c048783b */ /* 0x000e620000000200 */
[----:B------:R-:W-:-:S03]  /*d5a0*/  IMAD.IADD R204, R205, 0x1, R0 ;  /* 0x00000001cdcc7824 */ /* 0x000fc600078e0200 */
[----:B------:R-:W-:Y:S04]  /*d5b0*/  LDSM.16.M88.4 R16, [R207+0x800] ;  /* 0x00080000cf10783b */ /* 0x000fe80000000200 */
[----:B------:R-:W2:Y:S04]  /*d5c0*/  LDSM.16.M88.4 R56, [R192+0x1800] ;  /* 0x00180000c038783b */ /* 0x000ea80000000200 */
[----:B------:R-:W3:Y:S04]  /*d5d0*/  LDSM.16.M88.4 R28, [R192+0x1000] ;  /* 0x00100000c01c783b */ /* 0x000ee80000000200 */
[----:B------:R-:W-:Y:S04]  /*d5e0*/  LDSM.16.M88.4 R20, [R207+0x1000] ;  /* 0x00100000cf14783b */ /* 0x000fe80000000200 */
[----:B------:R-:W4:Y:S04]  /*d5f0*/  LDSM.16.M88.4 R4, [R192] ;  /* 0x00000000c004783b */ /* 0x000f280000000200 */
[----:B------:R-:W-:Y:S04]  /*d600*/  LDSM.16.M88.4 R48, [R192+0x2000] ;  /* 0x00200000c030783b */ /* 0x000fe80000000200 */
[----:B------:R-:W-:Y:S04]  /*d610*/  LDSM.16.M88.4 R40, [R192+0x2800] ;  /* 0x00280000c028783b */ /* 0x000fe80000000200 */
[----:B------:R-:W-:Y:S04]  /*d620*/  LDSM.16.M88.4 R24, [R207] ;  /* 0x00000000cf18783b */ /* 0x000fe80000000200 */
[----:B------:R-:W-:Y:S01]  /*d630*/  LDSM.16.M88.4 R36, [R207+0x2800] ;  /* 0x00280000cf24783b */ /* 0x000fe20000000200 */
[C---:B-1----:R-:W-:Y:S08]  /*d640*/  HMMA.16816.F32 R76, R120.reuse, R72, RZ ;  /* 0x00000048784c723c */ /* 0x042ff000000018ff */
[C---:B------:R-:W-:Y:S08]  /*d650*/  HMMA.16816.F32 R72, R120.reuse, R74, RZ ;  /* 0x0000004a7848723c */ /* 0x040ff000000018ff */
[----:B--2---:R-:W-:Y:S08]  /*d660*/  HMMA.16816.F32 R60, R120, R56, RZ ;  /* 0x00000038783c723c */ /* 0x004ff000000018ff */
[C---:B------:R-:W-:Y:S08]  /*d670*/  HMMA.16816.F32 R76, R124.reuse, R16, R76 ;  /* 0x000000107c4c723c */ /* 0x040ff0000000184c */
[----:B------:R-:W-:Y:S01]  /*d680*/  HMMA.16816.F32 R72, R124, R18, R72 ;  /* 0x000000127c48723c */ /* 0x000fe20000001848 */
[----:B------:R-:W1:Y:S07]  /*d690*/  LDSM.16.M88.4 R16, [R207+0x1800] ;  /* 0x00180000cf10783b */ /* 0x000e6e0000000200 */
[C---:B------:R-:W-:Y:S08]  /*d6a0*/  HMMA.16816.F32 R56, R120.reuse, R58, RZ ;  /* 0x0000003a7838723c */ /* 0x040ff000000018ff */
[C---:B---3--:R-:W-:Y:S08]  /*d6b0*/  HMMA.16816.F32 R68, R120.reuse, R28, RZ ;  /* 0x0000001c7844723c */ /* 0x048ff000000018ff */
[C---:B----4-:R-:W-:Y:S08]  /*d6c0*/  HMMA.16816.F32 R8, R120.reuse, R4, RZ ;  /* 0x000000047808723c */ /* 0x050ff000000018ff */
[----:B------:R-:W-:Y:S08]  /*d6d0*/  HMMA.16816.F32 R4, R120, R6, RZ ;  /* 0x000000067804723c */ /* 0x000ff000000018ff */
[C---:B------:R-:W-:Y:S07]  /*d6e0*/  HMMA.16816.F32 R68, R124.reuse, R20, R68 ;  /* 0x000000147c44723c */ /* 0x040fee0000001844 */
[----:B------:R-:W-:Y:S01]  /*d6f0*/  IADD3 R20, P0, R12, UR7, RZ ;  /* 0x000000070c147c10 */ /* 0x000fe2000ff1e0ff */
[----:B-1----:R-:W-:Y:S03]  /*d700*/  HMMA.16816.F32 R60, R124, R16, R60 ;  /* 0x000000107c3c723c */ /* 0x002fe6000000183c */
[----:B------:R-:W-:-:S02]  /*d710*/  IADD3.X R21, R13, UR5, RZ, P0, !PT ;  /* 0x000000050d157c10 */ /* 0x000fc400087fe4ff */
[----:B------:R-:W-:-:S03]  /*d720*/  IADD3 R2, P0, R20, UR7, RZ ;  /* 0x0000000714027c10 */ /* 0x000fc6000ff1e0ff */
[----:B------:R-:W-:Y:S01]  /*d730*/  HMMA.16816.F32 R56, R124, R18, R56 ;  /* 0x000000127c38723c */ /* 0x000fe20000001838 */
[----:B------:R-:W1:Y:S01]  /*d740*/  LDSM.16.M88.4 R16, [R207+0x2000] ;  /* 0x00200000cf10783b */ /* 0x000e620000000200 */
[----:B------:R-:W-:Y:S02]  /*d750*/  IADD3.X R3, R21, UR5, RZ, P0, !PT ;  /* 0x0000000515037c10 */ /* 0x000fe400087fe4ff */
[----:B------:R-:W-:Y:S01]  /*d760*/  ISETP.LT.OR P0, PT, R32, 0x41, P6 ;  /* 0x000000412000780c */ /* 0x000fe20003701670 */
[----:B------:R-:W-:Y:S01]  /*d770*/  @!PT LDS RZ, [RZ] ;  /* 0x00000000fffff984 */ /* 0x000fe20000000800 */
[----:B------:R-:W-:Y:S01]  /*d780*/  @!PT LDS RZ, [RZ] ;  /* 0x00000000fffff984 */ /* 0x000fe20000000800 */
[----:B------:R-:W-:Y:S01]  /*d790*/  @!PT LDS RZ, [RZ] ;  /* 0x00000000fffff984 */ /* 0x000fe20000000800 */
[----:B------:R2:W-:Y:S03]  /*d7a0*/  LDGSTS.E.BYPASS.LTC128B.128 [R234+0x100], [R12.64], !P5 ;  /* 0x001000000cea7fae */ /* 0x0005e6000e901d48 */
[C---:B------:R-:W-:Y:S01]  /*d7b0*/  HMMA.16816.F32 R28, R120.reuse, R30, RZ ;  /* 0x0000001e781c723c */ /* 0x040fe200000018ff */
[----:B------:R2:W-:Y:S04]  /*d7c0*/  LDGSTS.E.BYPASS.LTC128B.128 [R234+0x3100], [R12.64+0x80], !P4 ;  /* 0x031000800cea7fae */ /* 0x0005e8000e101d48 */
[----:B------:R3:W-:Y:S03]  /*d7d0*/  LDGSTS.E.BYPASS.LTC128B.128 [R234+0x1100], [R20.64], !P3 ;  /* 0x0110000014ea7fae */ /* 0x0007e6000d901d48 */
[C---:B------:R-:W-:Y:S01]  /*d7e0*/  HMMA.16816.F32 R52, R120.reuse, R48, RZ ;  /* 0x000000307834723c */ /* 0x040fe200000018ff */
[----:B------:R3:W-:Y:S04]  /*d7f0*/  LDGSTS.E.BYPASS.LTC128B.128 [R234+0x4100], [R20.64+0x80], !P2 ;  /* 0x0410008014ea7fae */ /* 0x0007e8000d101d48 */
[----:B------:R2:W-:Y:S03]  /*d800*/  LDGSTS.E.BYPASS.LTC128B.128 [R234+0x2100], [R2.64], !P1 ;  /* 0x0210000002ea7fae */ /* 0x0005e6000c901d48 */
[----:B------:R-:W-:Y:S01]  /*d810*/  HMMA.16816.F32 R48, R120, R50, RZ ;  /* 0x000000327830723c */ /* 0x000fe200000018ff */
[----:B------:R2:W-:Y:S01]  /*d820*/  LDGSTS.E.BYPASS.LTC128B.128 [R234+0x5100], [R2.64+0x80], !P0 ;  /* 0x0510008002ea7fae */ /* 0x0005e2000c101d48 */
[----:B------:R-:W-:-:S03]  /*d830*/  ISETP.GT.AND P0, PT, R102, R237, PT ;  /* 0x000000ed6600720c */ /* 0x000fc60003f04270 */
[----:B-----5:R-:W4:Y:S03]  /*d840*/  LDSM.16.M88.4 R64, [R206+0x1000] ;  /* 0x00100000ce40783b */ /* 0x020f260000000200 */
[----:B------:R-:W-:Y:S01]  /*d850*/  HMMA.16816.F32 R44, R120, R40, RZ ;  /* 0x00000028782c723c */ /* 0x000fe200000018ff */
[----:B------:R-:W2:Y:S04]  /*d860*/  LDSM.16.M88.4 R32, [R206] ;  /* 0x00000000ce20783b */ /* 0x000ea80000000200 */
[----:B------:R-:W2:Y:S03]  /*d870*/  LDSM.16.M88.4 R92, [R206+0x800] ;  /* 0x00080000ce5c783b */ /* 0x000ea60000000200 */
[C---:B------:R-:W-:Y:S01]  /*d880*/  HMMA.16816.F32 R8, R124.reuse, R24, R8 ;  /* 0x000000187c08723c */ /* 0x040fe20000001808 */
[----:B------:R-:W-:Y:S04]  /*d890*/  LDSM.16.M88.4 R88, [R204+-0x3000] ;  /* 0xffd00000cc58783b */ /* 0x000fe80000000200 */
[----:B------:R-:W-:Y:S03]  /*d8a0*/  LDSM.16.M88.4 R84, [R204+-0x2800] ;  /* 0xffd80000cc54783b */ /* 0x000fe60000000200 */
[C---:B------:R-:W-:Y:S01]  /*d8b0*/  HMMA.16816.F32 R4, R124.reuse, R26, R4 ;  /* 0x0000001a7c04723c */ /* 0x040fe20000001804 */
[----:B------:R-:W2:Y:S04]  /*d8c0*/  LDSM.16.M88.4 R24, [R206+0x1800] ;  /* 0x00180000ce18783b */ /* 0x000ea80000000200 */
[----:B------:R-:W-:Y:S03]  /*d8d0*/  LDSM.16.M88.4 R80, [R204+-0x2000] ;  /* 0xffe00000cc50783b */ /* 0x000fe60000000200 */
[----:B------:R-:W-:Y:S01]  /*d8e0*/  HMMA.16816.F32 R28, R124, R22, R28 ;  /* 0x000000167c1c723c */ /* 0x000fe2000000181c */
[----:B---3--:R-:W3:Y:S04]  /*d8f0*/  LDSM.16.M88.4 R20, [R206+0x2000] ;  /* 0x00200000ce14783b */ /* 0x008ee80000000200 */
[----:B------:R-:W-:Y:S03]  /*d900*/  LDSM.16.M88.4 R96, [R206+0x3800] ;  /* 0x00380000ce60783b */ /* 0x000fe60000000200 */
[----:B------:R-:W-:Y:S01]  /*d910*/  HMMA.16816.F32 R40, R120, R42, RZ ;  /* 0x0000002a7828723c */ /* 0x000fe200000018ff */
[----:B------:R-:W0:Y:S07]  /*d920*/  LDGDEPBAR ;  /* 0x00000000000079af */ /* 0x000e2e0000000000 */
[C---:B-1----:R-:W-:Y:S08]  /*d930*/  HMMA.16816.F32 R52, R124.reuse, R16, R52 ;  /* 0x000000107c34723c */ /* 0x042ff00000001834 */
[C---:B------:R-:W-:Y:S01]  /*d940*/  HMMA.16816.F32 R48, R124.reuse, R18, R48 ;  /* 0x000000127c30723c */ /* 0x040fe20000001830 */
[----:B------:R-:W1:Y:S07]  /*d950*/  LDSM.16.M88.4 R16, [R206+0x2800] ;  /* 0x00280000ce10783b */ /* 0x000e6e0000000200 */
[C---:B------:R-:W-:Y:S08]  /*d960*/  HMMA.16816.F32 R44, R124.reuse, R36, R44 ;  /* 0x000000247c2c723c */ /* 0x040ff0000000182c */
[----:B------:R-:W-:Y:S01]  /*d970*/  HMMA.16816.F32 R40, R124, R38, R40 ;  /* 0x000000267c28723c */ /* 0x000fe20000001828 */
[----:B------:R-:W1:Y:S07]  /*d980*/  LDSM.16.M88.4 R36, [R204+-0x1800] ;  /* 0xffe80000cc24783b */ /* 0x000e6e0000000200 */
[C---:B----4-:R-:W-:Y:S08]  /*d990*/  HMMA.16816.F32 R68, R144.reuse, R64, R68 ;  /* 0x000000409044723c */ /* 0x050ff00000001844 */
[C---:B--2---:R-:W-:Y:S08]  /*d9a0*/  HMMA.16816.F32 R8, R144.reuse, R32, R8 ;  /* 0x000000209008723c */ /* 0x044ff00000001808 */
[C---:B------:R-:W-:Y:S01]  /*d9b0*/  HMMA.16816.F32 R4, R144.reuse, R34, R4 ;  /* 0x000000229004723c */ /* 0x040fe20000001804 */
[----:B------:R-:W2:Y:S07]  /*d9c0*/  LDSM.16.M88.4 R32, [R204+-0x1000] ;  /* 0xfff00000cc20783b */ /* 0x000eae0000000200 */
[C---:B------:R-:W-:Y:S08]  /*d9d0*/  HMMA.16816.F32 R76, R144.reuse, R92, R76 ;  /* 0x0000005c904c723c */ /* 0x040ff0000000184c */
[C---:B------:R-:W-:Y:S01]  /*d9e0*/  HMMA.16816.F32 R72, R144.reuse, R94, R72 ;  /* 0x0000005e9048723c */ /* 0x040fe20000001848 */
[----:B------:R-:W4:Y:S07]  /*d9f0*/  LDSM.16.M88.4 R92, [R204+-0x800] ;  /* 0xfff80000cc5c783b */ /* 0x000f2e0000000200 */
[C---:B------:R-:W-:Y:S01]  /*da00*/  HMMA.16816.F32 R64, R144.reuse, R66, R28 ;  /* 0x000000429040723c */ /* 0x040fe2000000181c */
[----:B------:R-:W2:Y:S07]  /*da10*/  LDSM.16.M88.4 R28, [R192+0x3000] ;  /* 0x00300000c01c783b */ /* 0x000eae0000000200 */
[C---:B------:R-:W-:Y:S08]  /*da20*/  HMMA.16816.F32 R60, R144.reuse, R24, R60 ;  /* 0x00000018903c723c */ /* 0x040ff0000000183c */
[C---:B------:R-:W-:Y:S01]  /*da30*/  HMMA.16816.F32 R56, R144.reuse, R26, R56 ;  /* 0x0000001a9038723c */ /* 0x040fe20000001838 */
[----:B------:R-:W2:Y:S07]  /*da40*/  LDSM.16.M88.4 R24, [R192+0x3800] ;  /* 0x00380000c018783b */ /* 0x000eae0000000200 */
[C---:B---3--:R-:W-:Y:S08]  /*da50*/  HMMA.16816.F32 R52, R144.reuse, R20, R52 ;  /* 0x000000149034723c */ /* 0x048ff00000001834 */
        /* <DEDUP_REMOVED lines=20> */
[C---:B----4-:R-:W-:Y:S08]  /*dba0*/  HMMA.16816.F32 R44, R160.reuse, R92, R44 ;  /* 0x0000005ca02c723c */ /* 0x050ff0000000182c */
[----:B------:R-:W-:Y:S01]  /*dbb0*/  HMMA.16816.F32 R40, R160, R94, R40 ;  /* 0x0000005ea028723c */ /* 0x000fe20000001828 */
[----:B------:R-:W-:Y:S07]  /*dbc0*/  LDSM.16.M88.4 R92, [R206+0x4000] ;  /* 0x00400000ce5c783b */ /* 0x000fee0000000200 */
[C---:B------:R-:W-:Y:S08]  /*dbd0*/  HMMA.16816.F32 R8, R168.reuse, R28, R8 ;  /* 0x0000001ca808723c */ /* 0x040ff00000001808 */
[C---:B------:R-:W-:Y:S01]  /*dbe0*/  HMMA.16816.F32 R4, R168.reuse, R30, R4 ;  /* 0x0000001ea804723c */ /* 0x040fe20000001804 */
[----:B------:R-:W4:Y:S07]  /*dbf0*/  LDSM.16.M88.4 R28, [R207+0x4800] ;  /* 0x00480000cf1c783b */ /* 0x000f2e0000000200 */
[C---:B------:R-:W-:Y:S08]  /*dc00*/  HMMA.16816.F32 R76, R168.reuse, R24, R76 ;  /* 0x00000018a84c723c */ /* 0x040ff0000000184c */
[C---:B------:R-:W-:Y:S01]  /*dc10*/  HMMA.16816.F32 R72, R168.reuse, R26, R72 ;  /* 0x0000001aa848723c */ /* 0x040fe20000001848 */
[----:B------:R-:W2:Y:S07]  /*dc20*/  LDSM.16.M88.4 R24, [R207+0x5000] ;  /* 0x00500000cf18783b */ /* 0x000eae0000000200 */
[C---:B---3--:R-:W-:Y:S08]  /*dc30*/  HMMA.16816.F32 R68, R168.reuse, R20, R68 ;  /* 0x00000014a844723c */ /* 0x048ff00000001844 */
[C---:B------:R-:W-:Y:S01]  /*dc40*/  HMMA.16816.F32 R64, R168.reuse, R22, R64 ;  /* 0x00000016a840723c */ /* 0x040fe20000001840 */
[----:B------:R-:W3:Y:S07]  /*dc50*/  LDSM.16.M88.4 R20, [R207+0x5800] ;  /* 0x00580000cf14783b */ /* 0x000eee0000000200 */
[C---:B-1----:R-:W-:Y:S08]  /*dc60*/  HMMA.16816.F32 R60, R168.reuse, R16, R60 ;  /* 0x00000010a83c723c */ /* 0x042ff0000000183c */
[C---:B------:R-:W-:Y:S01]  /*dc70*/  HMMA.16816.F32 R56, R168.reuse, R18, R56 ;  /* 0x00000012a838723c */ /* 0x040fe20000001838 */
[----:B------:R-:W1:Y:S07]  /*dc80*/  LDSM.16.M88.4 R16, [R206+0x3000] ;  /* 0x00300000ce10783b */ /* 0x000e6e0000000200 */
[C---:B------:R-:W-:Y:S08]  /*dc90*/  HMMA.16816.F32 R52, R168.reuse, R88, R52 ;  /* 0x00000058a834723c */ /* 0x040ff00000001834 */
[C---:B------:R-:W-:Y:S01]  /*dca0*/  HMMA.16816.F32 R48, R168.reuse, R90, R48 ;  /* 0x0000005aa830723c */ /* 0x040fe20000001830 */
[----:B------:R-:W1:Y:S07]  /*dcb0*/  LDSM.16.M88.4 R88, [R206+0x4800] ;  /* 0x00480000ce58783b */ /* 0x000e6e0000000200 */
        /* <DEDUP_REMOVED lines=9> */
[C---:B--2---:R-:W-:Y:S08]  /*dd50*/  HMMA.16816.F32 R68, R172.reuse, R32, R68 ;  /* 0x00000020ac44723c */ /* 0x044ff00000001844 */
[C---:B------:R-:W-:Y:S01]  /*dd60*/  HMMA.16816.F32 R64, R172.reuse, R34, R64 ;  /* 0x00000022ac40723c */ /* 0x040fe20000001840 */
[----:B------:R-:W2:Y:S07]  /*dd70*/  LDSM.16.M88.4 R32, [R204+0x800] ;  /* 0x00080000cc20783b */ /* 0x000eae0000000200 */
[C---:B----4-:R-:W-:Y:S08]  /*dd80*/  HMMA.16816.F32 R60, R172.reuse, R28, R60 ;  /* 0x0000001cac3c723c */ /* 0x050ff0000000183c */
[C---:B------:R-:W-:Y:S01]  /*dd90*/  HMMA.16816.F32 R56, R172.reuse, R30, R56 ;  /* 0x0000001eac38723c */ /* 0x040fe20000001838 */
[----:B------:R-:W4:Y:S07]  /*dda0*/  LDSM.16.M88.4 R28, [R204+0x1000] ;  /* 0x00100000cc1c783b */ /* 0x000f2e0000000200 */
[C---:B------:R-:W-:Y:S08]  /*ddb0*/  HMMA.16816.F32 R52, R172.reuse, R24, R52 ;  /* 0x00000018ac34723c */ /* 0x040ff00000001834 */
[C---:B------:R-:W-:Y:S01]  /*ddc0*/  HMMA.16816.F32 R48, R172.reuse, R26, R48 ;  /* 0x0000001aac30723c */ /* 0x040fe20000001830 */
[----:B------:R-:W2:Y:S07]  /*ddd0*/  LDSM.16.M88.4 R24, [R204+0x1800] ;  /* 0x00180000cc18783b */ /* 0x000eae0000000200 */
[C---:B---3--:R-:W-:Y:S08]  /*dde0*/  HMMA.16816.F32 R44, R172.reuse, R20, R44 ;  /* 0x00000014ac2c723c */ /* 0x048ff0000000182c */
[----:B------:R-:W-:Y:S01]  /*ddf0*/  HMMA.16816.F32 R40, R172, R22, R40 ;  /* 0x00000016ac28723c */ /* 0x000fe20000001828 */
[----:B------:R-:W3:Y:S07]  /*de00*/  LDSM.16.M88.4 R20, [R204+0x2000] ;  /* 0x00200000cc14783b */ /* 0x000eee0000000200 */
[C---:B-1----:R-:W-:Y:S08]  /*de10*/  HMMA.16816.F32 R8, R180.reuse, R16, R8 ;  /* 0x00000010b408723c */ /* 0x042ff00000001808 */
        /* <DEDUP_REMOVED lines=15> */
[C---:B--2---:R-:W-:Y:S08]  /*df10*/  HMMA.16816.F32 R76, R184.reuse, R32, R76 ;  /* 0x00000020b84c723c */ /* 0x044ff0000000184c */
[C---:B------:R-:W-:Y:S08]  /*df20*/  HMMA.16816.F32 R72, R184.reuse, R34, R72 ;  /* 0x00000022b848723c */ /* 0x040ff00000001848 */
[C---:B----4-:R-:W-:Y:S08]  /*df30*/  HMMA.16816.F32 R68, R184.reuse, R28, R68 ;  /* 0x0000001cb844723c */ /* 0x050ff00000001844 */
[C---:B------:R-:W-:Y:S08]  /*df40*/  HMMA.16816.F32 R64, R184.reuse, R30, R64 ;  /* 0x0000001eb840723c */ /* 0x040ff00000001840 */
[C---:B------:R-:W-:Y:S08]  /*df50*/  HMMA.16816.F32 R60, R184.reuse, R24, R60 ;  /* 0x00000018b83c723c */ /* 0x040ff0000000183c */
[C---:B------:R-:W-:Y:S08]  /*df60*/  HMMA.16816.F32 R56, R184.reuse, R26, R56 ;  /* 0x0000001ab838723c */ /* 0x040ff00000001838 */
[C---:B---3--:R-:W-:Y:S08]  /*df70*/  HMMA.16816.F32 R52, R184.reuse, R20, R52 ;  /* 0x00000014b834723c */ /* 0x048ff00000001834 */
[C---:B------:R-:W-:Y:S08]  /*df80*/  HMMA.16816.F32 R48, R184.reuse, R22, R48 ;  /* 0x00000016b830723c */ /* 0x040ff00000001830 */
[C---:B-1----:R-:W-:Y:S08]  /*df90*/  HMMA.16816.F32 R44, R184.reuse, R16, R44 ;  /* 0x00000010b82c723c */ /* 0x042ff0000000182c */
        /* <DEDUP_REMOVED lines=32> */
.L_x_2128:
[----:B------:R-:W-:Y:S05]  /*e1a0*/  BSYNC B0 ;  /* 0x0000000000007941 */ /* 0x000fea0003800000 */
.L_x_2127:
[----:B------:R-:W-:Y:S01]  /*e1b0*/  ISETP.NE.AND P0, PT, R228, 0x1, PT ;  /* 0x00000001e400780c */ /* 0x000fe20003f05270 */
[----:B------:R-:W-:Y:S01]  /*e1c0*/  IMAD.IADD R21, R218, 0x1, R209 ;  /* 0x00000001da157824 */ /* 0x000fe200078e02d1 */
[----:B------:R-:W-:Y:S01]  /*e1d0*/  ULDC UR4, c[0x0][0x324] ;  /* 0x0000c90000047ab9 */ /* 0x000fe20000000800 */
[----:B------:R-:W-:Y:S01]  /*e1e0*/  IMAD.IADD R20, R231, 0x1, R15 ;  /* 0x00000001e7147824 */ /* 0x000fe200078e020f */
[----:B------:R-:W-:Y:S01]  /*e1f0*/  ULOP3.LUT UR4, URZ, UR4, URZ, 0x33, !UPT ;  /* 0x000000043f047292 */ /* 0x000fe2000f8e333f */
[----:B------:R-:W0:Y:S01]  /*e200*/  LDGDEPBAR ;  /* 0x00000000000079af */ /* 0x000e220000000000 */
[----:B-1----:R-:W-:-:S02]  /*e210*/  IMAD.IADD R16, R15, 0x1, -R217 ;  /* 0x000000010f107824 */ /* 0x002fc400078e0ad9 */
[C---:B------:R-:W-:Y:S02]  /*e220*/  IADD3 R18, -R217.reuse, 0x1, R20 ;  /* 0x00000001d9127810 */ /* 0x040fe40007ffe114 */
[----:B------:R-:W-:-:S03]  /*e230*/  IADD3 R20, -R217, R20, RZ ;  /* 0x00000014d9147210 */ /* 0x000fc60007ffe1ff */
[----:B------:R-:W-:-:S04]  /*e240*/  @P0 IMAD.HI.U32 R0, R21, c[0x0][0x2c8], RZ ;  /* 0x0000b20015000a27 */ /* 0x000fc800078e00ff */
[----:B------:R-:W-:Y:S01]  /*e250*/  IMAD.IADD R18, R18, 0x1, -R229 ;  /* 0x0000000112127824 */ /* 0x000fe200078e0ae5 */
[----:B------:R-:W-:Y:S02]  /*e260*/  @P0 SHF.R.U32.HI R21, RZ, c[0x0][0x2cc], R0 ;  /* 0x0000b300ff150a19 */ /* 0x000fe40000011600 */
[----:B------:R-:W-:Y:S02]  /*e270*/  ISETP.GE.AND P0, PT, R232, 0x1, PT ;  /* 0x00000001e800780c */ /* 0x000fe40003f06270 */
[C---:B------:R-:W-:Y:S01]  /*e280*/  IADD3 R19, R18.reuse, c[0x0][0x328], RZ ;  /* 0x0000ca0012137a10 */ /* 0x040fe20007ffe0ff */
[----:B------:R-:W1:Y:S01]  /*e290*/  SHFL.IDX PT, R2, R21, RZ, 0x1c1f ;  /* 0x001c1fff15027589 */ /* 0x000e6200000e0000 */
        /* <DEDUP_REMOVED lines=16> */
.L_x_2131:
[----:B------:R-:W-:-:S04]  /*e3a0*/  MOV R0, c[0x0][0x32c] ;  /* 0x0000cb0000007a02 */ /* 0x000fc80000000f00 */
[----:B------:R-:W-:-:S13]  /*e3b0*/  ISETP.NE.AND P0, PT, R0, 0x1, PT ;  /* 0x000000010000780c */ /* 0x000fda0003f05270 */
[----:B------:R-:W-:-:S05]  /*e3c0*/  @P0 IMAD.HI.U32 R0, R2, c[0x0][0x330], RZ ;  /* 0x0000cc0002000a27 */ /* 0x000fca00078e00ff */
[----:B------:R-:W-:Y:S02]  /*e3d0*/  @P0 SHF.R.U32.HI R2, RZ, c[0x0][0x334], R0 ;  /* 0x0000cd00ff020a19 */ /* 0x000fe40000011600 */
.L_x_2132:
[----:B------:R-:W-:Y:S05]  /*e3e0*/  BSYNC B0 ;  /* 0x0000000000007941 */ /* 0x000fea0003800000 */
.L_x_2130:
[----:B------:R-:W-:-:S05]  /*e3f0*/  IMAD R2, R2, c[0x0][0x32c], R16 ;  /* 0x0000cb0002027a24 */ /* 0x000fca00078e0210 */
[----:B------:R-:W-:Y:S02]  /*e400*/  IADD3 R0, R2, c[0x0][0x32c], RZ ;  /* 0x0000cb0002007a10 */ /* 0x000fe40007ffe0ff */
[----:B------:R-:W-:Y:S02]  /*e410*/  IMNMX R23, R23, R2, !PT ;  /* 0x0000000217177217 */ /* 0x000fe40007800200 */
[----:B------:R-:W-:Y:S02]  /*e420*/  IMNMX R24, R24, R0, PT ;  /* 0x0000000018187217 */ /* 0x000fe40003800200 */
.L_x_2129:
        /* <DEDUP_REMOVED lines=13> */
[----:B------:R-:W-:Y:S01]  /*e500*/  ISETP.LT.OR P0, PT, R24, 0xa, P0 ;  /* 0x0000000a1800780c */ /* 0x000fe20000701670 */
[--C-:B-1----:R-:W-:Y:S01]  /*e510*/  IMAD.IADD R19, R19, 0x1, R21.reuse ;  /* 0x0000000113137824 */ /* 0x102fe200078e0215 */
[----:B------:R-:W-:Y:S01]  /*e520*/  ISETP.GE.AND P1, PT, R15, 0x11, PT ;  /* 0x000000110f00780c */ /* 0x000fe20003f26270 */
[----:B------:R-:W-:Y:S01]  /*e530*/  IMAD.IADD R18, R18, 0x1, R21 ;  /* 0x0000000112127824 */ /* 0x000fe200078e0215 */
        /* <DEDUP_REMOVED lines=52> */
[C---:B------:R-:W-:Y:S02]  /*e880*/  ISETP.GE.AND P6, PT, R15.reuse, 0x3a, PT ;  /* 0x0000003a0f00780c */ /* 0x040fe40003fc6270 */
[----:B------:R-:W-:Y:S02]  /*e890*/  ISETP.LT.OR P0, PT, R24, 0x39, P0 ;  /* 0x000000391800780c */ /* 0x000fe40000701670 */
[----:B------:R-:W-:Y:S02]  /*e8a0*/  ISETP.GE.AND P5, PT, R15, 0x41, PT ;  /* 0x000000410f00780c */ /* 0x000fe40003fa6270 */
[----:B------:R-:W-:-:S02]  /*e8b0*/  FSEL R151, R56, -INF , !P0 ;  /* 0xff80000038977808 */ /* 0x000fc40004000000 */
[----:B------:R-:W-:Y:S02]  /*e8c0*/  ISETP.GT.AND P0, PT, R23, 0x39, !P6 ;  /* 0x000000391700780c */ /* 0x000fe40007704270 */
[C---:B------:R-:W-:Y:S02]  /*e8d0*/  ISETP.GE.AND P4, PT, R15.reuse, 0x42, PT ;  /* 0x000000420f00780c */ /* 0x040fe40003f86270 */
        /* <DEDUP_REMOVED lines=16> */
[----:B------:R-:W-:Y:S02]  /*e9e0*/  IMNMX R20, R20, R19, PT ;  /* 0x0000001314147217 */ /* 0x000fe40003800200 */
[----:B------:R-:W-:Y:S02]  /*e9f0*/  FSEL R158, R48, -INF , !P0 ;  /* 0xff800000309e7808 */ /* 0x000fe40004000000 */
[----:B------:R-:W-:-:S04]  /*ea00*/  ISETP.GT.AND P0, PT, R23, 0x49, !P2 ;  /* 0x000000491700780c */ /* 0x000fc80005704270 */
[----:B------:R-:W-:-:S04]  /*ea10*/  ISETP.LT.OR P0, PT, R24, 0x4a, P0 ;  /* 0x0000004a1800780c */ /* 0x000fc80000701670 */
[----:B------:R-:W-:Y:S02]  /*ea20*/  FSEL R153, R49, -INF , !P0 ;  /* 0xff80000031997808 */ /* 0x000fe40004000000 */
[----:B------:R-:W-:Y:S02]  /*ea30*/  ISETP.GT.AND P0, PT, R23, 0x50, !P1 ;  /* 0x000000501700780c */ /* 0x000fe40004f04270 */
[----:B------:R-:W-:Y:S02]  /*ea40*/  ISETP.GE.AND P1, PT, R15, 0x52, PT ;  /* 0x000000520f00780c */ /* 0x000fe40003f26270 */
        /* <DEDUP_REMOVED lines=17> */
[----:B------:R-:W-:-:S04]  /*eb60*/  ISETP.GT.AND P0, PT, R23, 0x59, !P0 ;  /* 0x000000591700780c */ /* 0x000fc80004704270 */
[----:B------:R-:W-:-:S04]  /*eb70*/  ISETP.LT.OR P0, PT, R24, 0x5a, P0 ;  /* 0x0000005a1800780c */ /* 0x000fc80000701670 */
[----:B------:R-:W-:Y:S02]  /*eb80*/  FSEL R138, R41, -INF , !P0 ;  /* 0xff800000298a7808 */ /* 0x000fe40004000000 */
[----:B------:R-:W-:-:S13]  /*eb90*/  ISETP.GE.AND P0, PT, R232, 0x1, PT ;  /* 0x00000001e800780c */ /* 0x000fda0003f06270 */
        /* <DEDUP_REMOVED lines=12> */
.L_x_2135:
[----:B------:R-:W-:-:S04]  /*ec60*/  MOV R8, c[0x0][0x32c] ;  /* 0x0000cb0000087a02 */ /* 0x000fc80000000f00 */
[----:B------:R-:W-:-:S13]  /*ec70*/  ISETP.NE.AND P0, PT, R8, 0x1, PT ;  /* 0x000000010800780c */ /* 0x000fda0003f05270 */
[----:B------:R-:W-:-:S05]  /*ec80*/  @P0 IMAD.HI.U32 R8, R21, c[0x0][0x330], RZ ;  /* 0x0000cc0015080a27 */ /* 0x000fca00078e00ff */
[----:B------:R-:W-:Y:S02]  /*ec90*/  @P0 SHF.R.U32.HI R21, RZ, c[0x0][0x334], R8 ;  /* 0x0000cd00ff150a19 */ /* 0x000fe40000011608 */
.L_x_2136:
[----:B------:R-:W-:Y:S05]  /*eca0*/  BSYNC B0 ;  /* 0x0000000000007941 */ /* 0x000fea0003800000 */
.L_x_2134:
[----:B------:R-:W-:-:S05]  /*ecb0*/  IMAD R16, R21, c[0x0][0x32c], R16 ;  /* 0x0000cb0015107a24 */ /* 0x000fca00078e0210 */
[----:B------:R-:W-:Y:S02]  /*ecc0*/  IADD3 R8, R16, c[0x0][0x32c], RZ ;  /* 0x0000cb0010087a10 */ /* 0x000fe40007ffe0ff */
[----:B------:R-:W-:Y:S02]  /*ecd0*/  IMNMX R18, R18, R16, !PT ;  /* 0x0000001012127217 */ /* 0x000fe40007800200 */
[----:B------:R-:W-:Y:S02]  /*ece0*/  IMNMX R20, R20, R8, PT ;  /* 0x0000000814147217 */ /* 0x000fe40003800200 */
.L_x_2133:
[----:B------:R-:W-:Y:S01]  /*ecf0*/  ISETP.NE.AND P0, PT, R22, RZ, PT ;  /* 0x000000ff1600720c */ /* 0x000fe20003f05270 */
[----:B------:R-:W-:Y:S01]  /*ed00*/  LDSM.16.MT88.4 R88, [R188] ;  /* 0x00000000bc58783b */ /* 0x000fe20000004200 */
[----:B------:R-:W-:Y:S02]  /*ed10*/  FMNMX.FTZ R19, R17, R12, !PT ;  /* 0x0000000c11137209 */ /* 0x000fe40007810000 */
[----:B------:R-:W-:Y:S01]  /*ed20*/  ISETP.GT.AND P0, PT, R18, 0x8, !P0 ;  /* 0x000000081200780c */ /* 0x000fe20004704270 */
[----:B------:R-:W-:Y:S01]  /*ed30*/  LDSM.16.MT88.4 R96, [R191+0x3000] ;  /* 0x00300000bf60783b */ /* 0x000fe20000004200 */
[----:B------:R-:W-:-:S02]  /*ed40*/  FMNMX.FTZ R19, R13, R19, !PT ;  /* 0x000000130d137209 */ /* 0x000fc40007810000 */
[----:B------:R-:W-:Y:S01]  /*ed50*/  ISETP.LT.OR P0, PT, R20, 0x9, P0 ;  /* 0x000000091400780c */ /* 0x000fe20000701670 */
[----:B------:R-:W-:Y:S01]  /*ed60*/  LDSM.16.MT88.4 R108, [R191] ;  /* 0x00000000bf6c783b */ /* 0x000fe20000004200 */
[----:B------:R-:W-:Y:S02]  /*ed70*/  FMNMX.FTZ R19, R5, R19, !PT ;  /* 0x0000001305137209 */ /* 0x000fe40007810000 */
[----:B------:R-:W-:Y:S01]  /*ed80*/  FSEL R6, R6, -INF , !P0 ;  /* 0xff80000006067808 */ /* 0x000fe20004000000 */
[----:B------:R-:W-:Y:S01]  /*ed90*/  LDSM.16.MT88.4 R80, [R189] ;  /* 0x00000000bd50783b */ /* 0x000fe20000004200 */
[----:B------:R-:W-:Y:S02]  /*eda0*/  ISETP.NE.AND P0, PT, R39, RZ, PT ;  /* 0x000000ff2700720c */ /* 0x000fe40003f05270 */
[----:B------:R-:W-:Y:S01]  /*edb0*/  FMNMX.FTZ R19, R76, R19, !PT ;  /* 0x000000134c137209 */ /* 0x000fe20007810000 */
[----:B------:R-:W-:Y:S01]  /*edc0*/  LDSM.16.MT88.4 R104, [R190+0x3000] ;  /* 0x00300000be68783b */ /* 0x000fe20000004200 */
        /* <DEDUP_REMOVED lines=27> */
[----:B------:R-:W-:Y:S01]  /*ef80*/  FMNMX.FTZ R19, R164, R19, !PT ;  /* 0x00000013a4137209 */ /* 0x000fe20007810000 */
[----:B------:R-:W-:Y:S01]  /*ef90*/  LDSM.16.MT88.4 R36, [R190+0x3800] ;  /* 0x00380000be24783b */ /* 0x000fe20000004200 */
[----:B------:R-:W-:Y:S02]  /*efa0*/  ISETP.GT.AND P0, PT, R18, 0x19, !P0 ;  /* 0x000000191200780c */ /* 0x000fe40004704270 */
[----:B------:R-:W-:Y:S02]  /*efb0*/  FMNMX.FTZ R19, R156, R19, !PT ;  /* 0x000000139c137209 */ /* 0x000fe40007810000 */
[----:B------:R-:W-:-:S02]  /*efc0*/  ISETP.LT.OR P0, PT, R20, 0x1a, P0 ;  /* 0x0000001a1400780c */ /* 0x000fc40000701670 */
[----:B------:R-:W-:Y:S02]  /*efd0*/  FMNMX.FTZ R19, R158, R19, !PT ;  /* 0x000000139e137209 */ /* 0x000fe40007810000 */
[----:B------:R-:W-:Y:S02]  /*efe0*/  FSEL R8, R75, -INF , !P0 ;  /* 0xff8000004b087808 */ /* 0x000fe40004000000 */
[----:B------:R-:W-:Y:S01]  /*eff0*/  ISETP.NE.AND P0, PT, R35, RZ, PT ;  /* 0x000000ff2300720c */ /* 0x000fe20003f05270 */
[----:B------:R-:W-:Y:S01]  /*f000*/  LDSM.16.MT88.4 R72, [R190] ;  /* 0x00000000be48783b */ /* 0x000fe20000004200 */
        /* <DEDUP_REMOVED lines=35> */
[----:B------:R-:W-:Y:S01]  /*f240*/  ISETP.LT.OR P0, PT, R20, 0x3a, P0 ;  /* 0x0000003a1400780c */ /* 0x000fe20000701670 */
[----:B------:R-:W1:Y:S03]  /*f250*/  SHFL.BFLY PT, R0, R19, 0x2, 0x1f ;  /* 0x0c401f0013007f89 */ /* 0x000e6600000e0000 */
[----:B------:R-:W-:-:S02]  /*f260*/  FSEL R166, R59, -INF , !P0 ;  /* 0xff8000003ba67808 */ /* 0x000fc40004000000 */
[----:B------:R-:W-:Y:S01]  /*f270*/  ISETP.GT.AND P0, PT, R18, 0x40, !P5 ;  /* 0x000000401200780c */ /* 0x000fe20006f04270 */
[----:B------:R-:W-:Y:S01]  /*f280*/  LDSM.16.MT88.4 R56, [R189+0x3000] ;  /* 0x00300000bd38783b */ /* 0x000fe20000004200 */
        /* <DEDUP_REMOVED lines=10> */
[----:B------:R-:W-:Y:S03]  /*f330*/  LDSM.16.MT88.4 R24, [R190+0x800] ;  /* 0x00080000be18783b */ /* 0x000fe60000004200 */
[----:B------:R-:W-:-:S02]  /*f340*/  FSEL R154, R50, -INF , !P0 ;  /* 0xff800000329a7808 */ /* 0x000fc40004000000 */
[----:B------:R-:W-:-:S04]  /*f350*/  ISETP.GT.AND P0, PT, R18, 0x49, !P2 ;  /* 0x000000491200780c */ /* 0x000fc80005704270 */
[----:B------:R-:W-:-:S04]  /*f360*/  ISETP.LT.OR P0, PT, R20, 0x4a, P0 ;  /* 0x0000004a1400780c */ /* 0x000fc80000701670 */
[----:B------:R-:W-:Y:S02]  /*f370*/  FSEL R152, R51, -INF , !P0 ;  /* 0xff80000033987808 */ /* 0x000fe40004000000 */
[----:B------:R-:W-:Y:S02]  /*f380*/  ISETP.GT.AND P0, PT, R18, 0x1, !P6 ;  /* 0x000000011200780c */ /* 0x000fe40007704270 */
[----:B------:R-:W-:Y:S02]  /*f390*/  ISETP.NE.AND P6, PT, R40, RZ, PT ;  /* 0x000000ff2800720c */ /* 0x000fe40003fc5270 */
[----:B------:R-:W-:-:S04]  /*f3a0*/  ISETP.LT.OR P0, PT, R20, 0x2, P0 ;  /* 0x000000021400780c */ /* 0x000fc80000701670 */
[----:B------:R-:W-:Y:S02]  /*f3b0*/  FSEL R11, R11, -INF , !P0 ;  /* 0xff8000000b0b7808 */ /* 0x000fe40004000000 */
[C---:B------:R-:W-:Y:S02]  /*f3c0*/  ISETP.GT.AND P0, PT, R18.reuse, RZ, !P1 ;  /* 0x000000ff1200720c */ /* 0x040fe40004f04270 */
[----:B------:R-:W-:Y:S02]  /*f3d0*/  ISETP.GT.AND P1, PT, R18, 0x50, !P3 ;  /* 0x000000501200780c */ /* 0x000fe40005f24270 */
[C---:B------:R-:W-:Y:S02]  /*f3e0*/  ISETP.LT.OR P0, PT, R20.reuse, 0x1, P0 ;  /* 0x000000011400780c */ /* 0x040fe40000701670 */
[----:B------:R-:W-:Y:S02]  /*f3f0*/  ISETP.LT.OR P2, PT, R20, 0x51, P1 ;  /* 0x000000511400780c */ /* 0x000fe40000f41670 */
[----:B------:R-:W-:-:S02]  /*f400*/  FSEL R10, R10, -INF , !P0 ;  /* 0xff8000000a0a7808 */ /* 0x000fc40004000000 */
[----:B------:R-:W-:Y:S02]  /*f410*/  ISETP.GT.AND P0, PT, R18, 0x51, !P4 ;  /* 0x000000511200780c */ /* 0x000fe40006704270 */
[----:B------:R-:W-:Y:S02]  /*f420*/  FMNMX.FTZ R21, R10, R11, !PT ;  /* 0x0000000b0a157209 */ /* 0x000fe40007810000 */
[----:B------:R-:W-:Y:S02]  /*f430*/  ISETP.LT.OR P1, PT, R20, 0x52, P0 ;  /* 0x000000521400780c */ /* 0x000fe40000721670 */
[----:B------:R-:W-:Y:S02]  /*f440*/  FMNMX.FTZ R21, R6, R21, !PT ;  /* 0x0000001506157209 */ /* 0x000fe40007810000 */
[----:B------:R-:W-:Y:S02]  /*f450*/  ISETP.GT.AND P3, PT, R18, 0x58, !P5 ;  /* 0x000000581200780c */ /* 0x000fe40006f64270 */
[----:B------:R-:W-:-:S02]  /*f460*/  FMNMX.FTZ R21, R7, R21, !PT ;  /* 0x0000001507157209 */ /* 0x000fc40007810000 */
[----:B------:R-:W-:Y:S02]  /*f470*/  FSEL R142, R46, -INF , !P2 ;  /* 0xff8000002e8e7808 */ /* 0x000fe40005000000 */
[----:B------:R-:W-:Y:S02]  /*f480*/  FMNMX.FTZ R21, R16, R21, !PT ;  /* 0x0000001510157209 */ /* 0x000fe40007810000 */
[----:B------:R-:W-:Y:S02]  /*f490*/  FSEL R137, R47, -INF , !P1 ;  /* 0xff8000002f897808 */ /* 0x000fe40004800000 */
[----:B------:R-:W-:Y:S02]  /*f4a0*/  FMNMX.FTZ R21, R15, R21, !PT ;  /* 0x000000150f157209 */ /* 0x000fe40007810000 */
[----:B------:R-:W-:Y:S02]  /*f4b0*/  ISETP.GT.AND P0, PT, R18, 0x59, !P6 ;  /* 0x000000591200780c */ /* 0x000fe40007704270 */
[----:B------:R-:W-:-:S02]  /*f4c0*/  FMNMX.FTZ R21, R9, R21, !PT ;  /* 0x0000001509157209 */ /* 0x000fc40007810000 */
[----:B------:R-:W-:Y:S02]  /*f4d0*/  ISETP.LT.OR P1, PT, R20, 0x59, P3 ;  /* 0x000000591400780c */ /* 0x000fe40001f21670 */
[----:B------:R-:W-:Y:S02]  /*f4e0*/  FMNMX.FTZ R21, R8, R21, !PT ;  /* 0x0000001508157209 */ /* 0x000fe40007810000 */
[----:B------:R-:W-:Y:S02]  /*f4f0*/  ISETP.LT.OR P0, PT, R20, 0x5a, P0 ;  /* 0x0000005a1400780c */ /* 0x000fe40000701670 */
[----:B------:R-:W-:Y:S02]  /*f500*/  FMNMX.FTZ R21, R130, R21, !PT ;  /* 0x0000001582157209 */ /* 0x000fe40007810000 */
[----:B------:R-:W-:Y:S02]  /*f510*/  FSEL R134, R42, -INF , !P1 ;  /* 0xff8000002a867808 */ /* 0x000fe40004800000 */
[----:B------:R-:W-:-:S02]  /*f520*/  FMNMX.FTZ R21, R131, R21, !PT ;  /* 0x0000001583157209 */ /* 0x000fc40007810000 */
[----:B------:R-:W-:Y:S02]  /*f530*/  FSEL R133, R43, -INF , !P0 ;  /* 0xff8000002b857808 */ /* 0x000fe40004000000 */
[----:B------:R-:W-:Y:S02]  /*f540*/  FMNMX.FTZ R21, R135, R21, !PT ;  /* 0x0000001587157209 */ /* 0x000fe40007810000 */
[----:B-1----:R-:W-:Y:S02]  /*f550*/  FMNMX.FTZ R20, R19, R0, !PT ;  /* 0x0000000013147209 */ /* 0x002fe40007810000 */
[----:B------:R-:W-:Y:S02]  /*f560*/  FMNMX.FTZ R21, R136, R21, !PT ;  /* 0x0000001588157209 */ /* 0x000fe40007810000 */
[----:B------:R-:W-:Y:S01]  /*f570*/  ISETP.NE.AND P6, PT, R228, 0x1, PT ;  /* 0x00000001e400780c */ /* 0x000fe20003fc5270 */
[----:B------:R-:W1:Y:S01]  /*f580*/  SHFL.BFLY PT, R0, R20, 0x1, 0x1f ;  /* 0x0c201f0014007f89 */ /* 0x000e6200000e0000 */
[----:B------:R-:W-:-:S04]  /*f590*/  FMNMX.FTZ R21, R155, R21, !PT ;  /* 0x000000159b157209 */ /* 0x000fc80007810000 */
[----:B------:R-:W-:-:S04]  /*f5a0*/  FMNMX.FTZ R21, R157, R21, !PT ;  /* 0x000000159d157209 */ /* 0x000fc80007810000 */
[----:B------:R-:W-:-:S04]  /*f5b0*/  FMNMX.FTZ R21, R159, R21, !PT ;  /* 0x000000159f157209 */ /* 0x000fc80007810000 */
[----:B------:R-:W-:-:S04]  /*f5c0*/  FMNMX.FTZ R21, R166, R21, !PT ;  /* 0x00000015a6157209 */ /* 0x000fc80007810000 */
[----:B------:R-:W-:-:S04]  /*f5d0*/  FMNMX.FTZ R21, R165, R21, !PT ;  /* 0x00000015a5157209 */ /* 0x000fc80007810000 */
[----:B------:R-:W-:Y:S02]  /*f5e0*/  FMNMX.FTZ R21, R167, R21, !PT ;  /* 0x00000015a7157209 */ /* 0x000fe40007810000 */
[----:B-1----:R-:W-:Y:S02]  /*f5f0*/  FMNMX.FTZ R0, R20, R0, !PT ;  /* 0x0000000014007209 */ /* 0x002fe40007810000 */
[----:B------:R-:W-:Y:S02]  /*f600*/  FMNMX.FTZ R21, R154, R21, !PT ;  /* 0x000000159a157209 */ /* 0x000fe40007810000 */
[C---:B------:R-:W-:Y:S01]  /*f610*/  FSETP.NEU.FTZ.AND P0, PT, R0.reuse, -INF , PT ;  /* 0xff8000000000780b */ /* 0x040fe20003f1d000 */
[----:B------:R-:W-:Y:S01]  /*f620*/  FMUL.FTZ R143, R0, c[0x0][0x2d0] ;  /* 0x0000b400008f7a20 */ /* 0x000fe20000410000 */
[----:B------:R-:W-:-:S04]  /*f630*/  FMNMX.FTZ R21, R152, R21, !PT ;  /* 0x0000001598157209 */ /* 0x000fc80007810000 */
[----:B------:R-:W-:Y:S02]  /*f640*/  FMNMX.FTZ R21, R142, R21, !PT ;  /* 0x000000158e157209 */ /* 0x000fe40007810000 */
[----:B------:R-:W-:Y:S02]  /*f650*/  FSEL R143, R143, RZ, P0 ;  /* 0x000000ff8f8f7208 */ /* 0x000fe40000000000 */
[----:B------:R-:W-:-:S03]  /*f660*/  FMNMX.FTZ R21, R137, R21, !PT ;  /* 0x0000001589157209 */ /* 0x000fc60007810000 */
[--C-:B------:R-:W-:Y:S01]  /*f670*/  FFMA.FTZ R50, R12, c[0x0][0x2d0], -R143.reuse ;  /* 0x0000b4000c327a23 */ /* 0x100fe2000001088f */
[----:B------:R-:W-:Y:S01]  /*f680*/  FMNMX.FTZ R18, R134, R21, !PT ;  /* 0x0000001586127209 */ /* 0x000fe20007810000 */
[--C-:B------:R-:W-:Y:S01]  /*f690*/  FFMA.FTZ R51, R17, c[0x0][0x2d0], -R143.reuse ;  /* 0x0000b40011337a23 */ /* 0x100fe2000001088f */
[----:B------:R-:W-:Y:S01]  /*f6a0*/  LDSM.16.MT88.4 R20, [R189+0x800] ;  /* 0x00080000bd14783b */ /* 0x000fe20000004200 */
[--C-:B------:R-:W-:Y:S01]  /*f6b0*/  FFMA.FTZ R47, R13, c[0x0][0x2d0], -R143.reuse ;  /* 0x0000b4000d2f7a23 */ /* 0x100fe2000001088f */
[----:B------:R-:W-:Y:S01]  /*f6c0*/  FMNMX.FTZ R18, R133, R18, !PT ;  /* 0x0000001285127209 */ /* 0x000fe20007810000 */
[--C-:B------:R-:W-:Y:S01]  /*f6d0*/  FFMA.FTZ R46, R5, c[0x0][0x2d0], -R143.reuse ;  /* 0x0000b400052e7a23 */ /* 0x100fe2000001088f */
[----:B------:R-:W-:Y:S01]  /*f6e0*/  MUFU.EX2 R50, R50 ;  /* 0x0000003200327308 */ /* 0x000fe20000000800 */
[--C-:B------:R-:W-:Y:S02]  /*f6f0*/  FFMA.FTZ R42, R4, c[0x0][0x2d0], -R143.reuse ;  /* 0x0000b400042a7a23 */ /* 0x100fe4000001088f */
[----:B------:R-:W1:Y:S01]  /*f700*/  SHFL.BFLY PT, R19, R18, 0x2, 0x1f ;  /* 0x0c401f0012137f89 */ /* 0x000e6200000e0000 */
[----:B------:R-:W-:-:S02]  /*f710*/  FFMA.FTZ R13, R3, c[0x0][0x2d0], -R143 ;  /* 0x0000b400030d7a23 */ /* 0x000fc4000001088f */
[--C-:B------:R-:W-:Y:S02]  /*f720*/  FFMA.FTZ R3, R2, c[0x0][0x2d0], -R143.reuse ;  /* 0x0000b40002037a23 */ /* 0x100fe4000001088f */
[----:B------:R-:W2:Y:S01]  /*f730*/  MUFU.EX2 R51, R51 ;  /* 0x0000003300337308 */ /* 0x000ea20000000800 */
[--C-:B------:R-:W-:Y:S02]  /*f740*/  FFMA.FTZ R43, R76, c[0x0][0x2d0], -R143.reuse ;  /* 0x0000b4004c2b7a23 */ /* 0x100fe4000001088f */
[--C-:B------:R-:W-:Y:S02]  /*f750*/  FFMA.FTZ R118, R34, c[0x0][0x2d0], -R143.reuse ;  /* 0x0000b40022767a23 */ /* 0x100fe4000001088f */
[--C-:B------:R-:W-:Y:S02]  /*f760*/  FFMA.FTZ R119, R33, c[0x0][0x2d0], -R143.reuse ;  /* 0x0000b40021777a23 */ /* 0x100fe4000001088f */
[--C-:B------:R-:W-:Y:S01]  /*f770*/  FFMA.FTZ R129, R32, c[0x0][0x2d0], -R143.reuse ;  /* 0x0000b40020817a23 */ /* 0x100fe2000001088f */
[----:B------:R-:W-:Y:S01]  /*f780*/  MUFU.EX2 R47, R47 ;  /* 0x0000002f002f7308 */ /* 0x000fe20000000800 */
[----:B------:R-:W-:Y:S01]  /*f790*/  LDSM.16.MT88.4 R32, [R189+0x3800] ;  /* 0x00380000bd20783b */ /* 0x000fe20000004200 */
[----:B------:R-:W-:-:S02]  /*f7a0*/  FFMA.FTZ R128, R128, c[0x0][0x2d0], -R143 ;  /* 0x0000b40080807a23 */ /* 0x000fc4000001088f */
[--C-:B------:R-:W-:Y:S02]  /*f7b0*/  FFMA.FTZ R148, R148, c[0x0][0x2d0], -R143.reuse ;  /* 0x0000b40094947a23 */ /* 0x100fe4000001088f */
[--C-:B------:R-:W-:Y:S02]  /*f7c0*/  FFMA.FTZ R149, R149, c[0x0][0x2d0], -R143.reuse ;  /* 0x0000b40095957a23 */ /* 0x100fe4000001088f */
[----:B------:R-:W3:Y:S01]  /*f7d0*/  MUFU.EX2 R46, R46 ;  /* 0x0000002e002e7308 */ /* 0x000ee20000000800 */
[----:B--2---:R-:W-:Y:S01]  /*f7e0*/  F2FP.PACK_AB R64, R50, R51 ;  /* 0x000000333240723e */ /* 0x004fe200000000ff */
[--C-:B------:R-:W-:Y:S01]  /*f7f0*/  FFMA.FTZ R151, R151, c[0x0][0x2d0], -R143.reuse ;  /* 0x0000b40097977a23 */ /* 0x100fe2000001088f */
[----:B-1----:R-:W-:Y:S01]  /*f800*/  FMNMX.FTZ R19, R18, R19, !PT ;  /* 0x0000001312137209 */ /* 0x002fe20007810000 */
[--C-:B------:R-:W-:Y:S02]  /*f810*/  FFMA.FTZ R150, R150, c[0x0][0x2d0], -R143.reuse ;  /* 0x0000b40096967a23 */ /* 0x100fe4000001088f */
[----:B------:R-:W-:-:S02]  /*f820*/  FFMA.FTZ R164, R164, c[0x0][0x2d0], -R143 ;  /* 0x0000b400a4a47a23 */ /* 0x000fc4000001088f */
[----:B------:R-:W1:Y:S01]  /*f830*/  SHFL.BFLY PT, R18, R19, 0x1, 0x1f ;  /* 0x0c201f0013127f89 */ /* 0x000e6200000e0000 */
[----:B------:R-:W2:Y:S01]  /*f840*/  MUFU.EX2 R43, R43 ;  /* 0x0000002b002b7308 */ /* 0x000ea20000000800 */
[--C-:B------:R-:W-:Y:S02]  /*f850*/  FFMA.FTZ R156, R156, c[0x0][0x2d0], -R143.reuse ;  /* 0x0000b4009c9c7a23 */ /* 0x100fe4000001088f */
[--C-:B------:R-:W-:Y:S02]  /*f860*/  FFMA.FTZ R158, R158, c[0x0][0x2d0], -R143.reuse ;  /* 0x0000b4009e9e7a23 */ /* 0x100fe4000001088f */
[----:B------:R-:W-:Y:S01]  /*f870*/  FFMA.FTZ R153, R153, c[0x0][0x2d0], -R143 ;  /* 0x0000b40099997a23 */ /* 0x000fe2000001088f */
[----:B---3--:R-:W-:Y:S02]  /*f880*/  F2FP.PACK_AB R66, R46, R47 ;  /* 0x0000002f2e42723e */ /* 0x008fe400000000ff */
[----:B------:R-:W-:Y:S01]  /*f890*/  MUFU.EX2 R42, R42 ;  /* 0x0000002a002a7308 */ /* 0x000fe20000000800 */
[----:B------:R-:W-:-:S02]  /*f8a0*/  FADD.FTZ R50, R51, R50 ;  /* 0x0000003233327221 */ /* 0x000fc40000010000 */
[--C-:B------:R-:W-:Y:S02]  /*f8b0*/  FFMA.FTZ R243, R138, c[0x0][0x2d0], -R143.reuse ;  /* 0x0000b4008af37a23 */ /* 0x100fe4000001088f */
[----:B------:R-:W-:Y:S02]  /*f8c0*/  FADD.FTZ R50, R47, R50 ;  /* 0x000000322f327221 */ /* 0x000fe40000010000 */
[--C-:B------:R-:W-:Y:S01]  /*f8d0*/  FFMA.FTZ R141, R141, c[0x0][0x2d0], -R143.reuse ;  /* 0x0000b4008d8d7a23 */ /* 0x100fe2000001088f */
[----:B------:R-:W-:Y:S01]  /*f8e0*/  MUFU.EX2 R13, R13 ;  /* 0x0000000d000d7308 */ /* 0x000fe20000000800 */
[----:B------:R-:W-:Y:S02]  /*f8f0*/  FADD.FTZ R46, R46, R50 ;  /* 0x000000322e2e7221 */ /* 0x000fe40000010000 */
[----:B------:R-:W-:Y:S02]  /*f900*/  FFMA.FTZ R140, R140, c[0x0][0x2d0], -R143 ;  /* 0x0000b4008c8c7a23 */ /* 0x000fe4000001088f */
[----:B--2---:R-:W-:Y:S01]  /*f910*/  FADD.FTZ R46, R43, R46 ;  /* 0x0000002e2b2e7221 */ /* 0x004fe20000010000 */
[----:B-1----:R-:W-:-:S02]  /*f920*/  FMNMX.FTZ R12, R19, R18, !PT ;  /* 0x00000012130c7209 */ /* 0x002fc40007810000 */
[----:B------:R-:W-:Y:S01]  /*f930*/  MUFU.EX2 R3, R3 ;  /* 0x0000000300037308 */ /* 0x000fe20000000800 */
[----:B------:R-:W-:Y:S01]  /*f940*/  FFMA.FTZ R139, R139, c[0x0][0x2d0], -R143 ;  /* 0x0000b4008b8b7a23 */ /* 0x000fe2000001088f */
[C---:B------:R-:W-:Y:S01]  /*f950*/  FSETP.NEU.FTZ.AND P0, PT, R12.reuse, -INF , PT ;  /* 0xff8000000c00780b */ /* 0x040fe20003f1d000 */
[----:B------:R-:W-:-:S05]  /*f960*/  FMUL.FTZ R132, R12, c[0x0][0x2d0] ;  /* 0x0000b4000c847a20 */ /* 0x000fca0000410000 */
[----:B------:R-:W-:Y:S01]  /*f970*/  MUFU.EX2 R118, R118 ;  /* 0x0000007600767308 */ /* 0x000fe20000000800 */
[----:B------:R-:W-:-:S05]  /*f980*/  FSEL R132, R132, RZ, P0 ;  /* 0x000000ff84847208 */ /* 0x000fca0000000000 */
[--C-:B------:R-:W-:Y:S02]  /*f990*/  FFMA.FTZ R49, R10, c[0x0][0x2d0], -R132.reuse ;  /* 0x0000b4000a317a23 */ /* 0x100fe40000010884 */
[--C-:B------:R-:W-:Y:S01]  /*f9a0*/  FFMA.FTZ R48, R11, c[0x0][0x2d0], -R132.reuse ;  /* 0x0000b4000b307a23 */ /* 0x100fe20000010884 */
[----:B------:R-:W-:Y:S01]  /*f9b0*/  MUFU.EX2 R119, R119 ;  /* 0x0000007700777308 */ /* 0x000fe20000000800 */
[--C-:B------:R-:W-:Y:S02]  /*f9c0*/  FFMA.FTZ R45, R6, c[0x0][0x2d0], -R132.reuse ;  /* 0x0000b400062d7a23 */ /* 0x100fe40000010884 */
[--C-:B------:R-:W-:Y:S02]  /*f9d0*/  FFMA.FTZ R44, R7, c[0x0][0x2d0], -R132.reuse ;  /* 0x0000b400072c7a23 */ /* 0x100fe40000010884 */
[----:B------:R-:W1:Y:S01]  /*f9e0*/  LDSM.16.MT88.4 R4, [R188+0x3000] ;  /* 0x00300000bc04783b */ /* 0x000e620000004200 */
[--C-:B------:R-:W-:Y:S02]  /*f9f0*/  FFMA.FTZ R41, R16, c[0x0][0x2d0], -R132.reuse ;  /* 0x0000b40010297a23 */ /* 0x100fe40000010884 */
[----:B------:R-:W-:Y:S01]  /*fa00*/  MUFU.EX2 R49, R49 ;  /* 0x0000003100317308 */ /* 0x000fe20000000800 */
[----:B------:R-:W2:Y:S01]  /*fa10*/  LDSM.16.MT88.4 R16, [R188+0x800] ;  /* 0x00080000bc10783b */ /* 0x000ea20000004200 */
[----:B------:R-:W-:-:S02]  /*fa20*/  FFMA.FTZ R40, R15, c[0x0][0x2d0], -R132 ;  /* 0x0000b4000f287a23 */ /* 0x000fc40000010884 */
[--C-:B------:R-:W-:Y:S02]  /*fa30*/  FFMA.FTZ R2, R9, c[0x0][0x2d0], -R132.reuse ;  /* 0x0000b40009027a23 */ /* 0x100fe40000010884 */
[--C-:B------:R-:W-:Y:S02]  /*fa40*/  FFMA.FTZ R15, R8, c[0x0][0x2d0], -R132.reuse ;  /* 0x0000b400080f7a23 */ /* 0x100fe40000010884 */
[----:B------:R-:W3:Y:S01]  /*fa50*/  MUFU.EX2 R48, R48 ;  /* 0x0000003000307308 */ /* 0x000ee20000000800 */
[----:B------:R-:W4:Y:S01]  /*fa60*/  LDSM.16.MT88.4 R8, [R191+0x3800] ;  /* 0x00380000bf08783b */ /* 0x000f220000004200 */
[--C-:B------:R-:W-:Y:S02]  /*fa70*/  FFMA.FTZ R130, R130, c[0x0][0x2d0], -R132.reuse ;  /* 0x0000b40082827a23 */ /* 0x100fe40000010884 */
[--C-:B------:R-:W-:Y:S02]  /*fa80*/  FFMA.FTZ R131, R131, c[0x0][0x2d0], -R132.reuse ;  /* 0x0000b40083837a23 */ /* 0x100fe40000010884 */
[----:B------:R-:W-:-:S02]  /*fa90*/  FFMA.FTZ R135, R135, c[0x0][0x2d0], -R132 ;  /* 0x0000b40087877a23 */ /* 0x000fc40000010884 */
[----:B------:R-:W-:Y:S01]  /*faa0*/  MUFU.EX2 R45, R45 ;  /* 0x0000002d002d7308 */ /* 0x000fe20000000800 */
[--C-:B------:R-:W-:Y:S02]  /*fab0*/  FFMA.FTZ R136, R136, c[0x0][0x2d0], -R132.reuse ;  /* 0x0000b40088887a23 */ /* 0x100fe40000010884 */
[--C-:B------:R-:W-:Y:S02]  /*fac0*/  FFMA.FTZ R155, R155, c[0x0][0x2d0], -R132.reuse ;  /* 0x0000b4009b9b7a23 */ /* 0x100fe40000010884 */
[--C-:B------:R-:W-:Y:S02]  /*fad0*/  FFMA.FTZ R157, R157, c[0x0][0x2d0], -R132.reuse ;  /* 0x0000b4009d9d7a23 */ /* 0x100fe40000010884 */
[--C-:B------:R-:W-:Y:S01]  /*fae0*/  FFMA.FTZ R159, R159, c[0x0][0x2d0], -R132.reuse ;  /* 0x0000b4009f9f7a23 */ /* 0x100fe20000010884 */
[----:B------:R-:W5:Y:S01]  /*faf0*/  MUFU.EX2 R44, R44 ;  /* 0x0000002c002c7308 */ /* 0x000f620000000800 */
[----:B---3--:R-:W-:Y:S01]  /*fb00*/  F2FP.PACK_AB R65, R48, R49 ;  /* 0x000000313041723e */ /* 0x008fe200000000ff */
[----:B------:R-:W-:-:S02]  /*fb10*/  FFMA.FTZ R166, R166, c[0x0][0x2d0], -R132 ;  /* 0x0000b400a6a67a23 */ /* 0x000fc40000010884 */
[--C-:B------:R-:W-:Y:S02]  /*fb20*/  FFMA.FTZ R165, R165, c[0x0][0x2d0], -R132.reuse ;  /* 0x0000b400a5a57a23 */ /* 0x100fe40000010884 */
[--C-:B------:R-:W-:Y:S02]  /*fb30*/  FFMA.FTZ R167, R167, c[0x0][0x2d0], -R132.reuse ;  /* 0x0000b400a7a77a23 */ /* 0x100fe40000010884 */
[----:B------:R-:W3:Y:S01]  /*fb40*/  MUFU.EX2 R41, R41 ;  /* 0x0000002900297308 */ /* 0x000ee20000000800 */
[--C-:B------:R-:W-:Y:S02]  /*fb50*/  FFMA.FTZ R154, R154, c[0x0][0x2d0], -R132.reuse ;  /* 0x0000b4009a9a7a23 */ /* 0x100fe40000010884 */
[----:B------:R-:W-:Y:S02]  /*fb60*/  FFMA.FTZ R152, R152, c[0x0][0x2d0], -R132 ;  /* 0x0000b40098987a23 */ /* 0x000fe40000010884 */
[----:B------:R-:W-:Y:S02]  /*fb70*/  FADD.FTZ R48, R49, R48 ;  /* 0x0000003031307221 */ /* 0x000fe40000010000 */
[----:B------:R-:W-:Y:S01]  /*fb80*/  FFMA.FTZ R138, R142, c[0x0][0x2d0], -R132 ;  /* 0x0000b4008e8a7a23 */ /* 0x000fe20000010884 */
[----:B-----5:R-:W-:Y:S01]  /*fb90*/  F2FP.PACK_AB R67, R44, R45 ;  /* 0x0000002d2c43723e */ /* 0x020fe200000000ff */
[----:B------:R-:W5:Y:S01]  /*fba0*/  MUFU.EX2 R40, R40 ;  /* 0x0000002800287308 */ /* 0x000f620000000800 */
[----:B------:R-:W-:-:S02]  /*fbb0*/  FADD.FTZ R48, R45, R48 ;  /* 0x000000302d307221 */ /* 0x000fc40000010000 */
[----:B------:R-:W-:Y:S02]  /*fbc0*/  FFMA.FTZ R137, R137, c[0x0][0x2d0], -R132 ;  /* 0x0000b40089897a23 */ /* 0x000fe40000010884 */
[----:B------:R-:W-:Y:S01]  /*fbd0*/  FADD.FTZ R44, R44, R48 ;  /* 0x000000302c2c7221 */ /* 0x000fe20000010000 */
[----:B------:R-:W-:Y:S01]  /*fbe0*/  HMMA.16816.F32 R84, R64, R88, RZ ;  /* 0x000000584054723c */ /* 0x000fe200000018ff */
[----:B------:R-:W-:Y:S01]  /*fbf0*/  FFMA.FTZ R242, R133, c[0x0][0x2d0], -R132 ;  /* 0x0000b40085f27a23 */ /* 0x000fe20000010884 */
[----:B------:R-:W-:Y:S01]  /*fc00*/  MUFU.EX2 R2, R2 ;  /* 0x0000000200027308 */ /* 0x000fe20000000800 */
[----:B---3--:R-:W-:-:S05]  /*fc10*/  FADD.FTZ R44, R41, R44 ;  /* 0x0000002c292c7221 */ /* 0x008fca0000010000 */
[C---:B------:R-:W-:Y:S02]  /*fc20*/  HMMA.16816.F32 R88, R64.reuse, R90, RZ ;  /* 0x0000005a4058723c */ /* 0x040fe400000018ff */
[----:B------:R-:W3:Y:S06]  /*fc30*/  MUFU.EX2 R15, R15 ;  /* 0x0000000f000f7308 */ /* 0x000eec0000000800 */
[C---:B------:R-:W-:Y:S02]  /*fc40*/  HMMA.16816.F32 R92, R64.reuse, R96, RZ ;  /* 0x00000060405c723c */ /* 0x040fe400000018ff */
[----:B------:R-:W-:Y:S06]  /*fc50*/  MUFU.EX2 R129, R129 ;  /* 0x0000008100817308 */ /* 0x000fec0000000800 */
[C---:B------:R-:W-:Y:S02]  /*fc60*/  HMMA.16816.F32 R96, R64.reuse, R98, RZ ;  /* 0x000000624060723c */ /* 0x040fe400000018ff */
[----:B------:R-:W-:Y:S06]  /*fc70*/  MUFU.EX2 R128, R128 ;  /* 0x0000008000807308 */ /* 0x000fec0000000800 */
[C---:B------:R-:W-:Y:S02]  /*fc80*/  HMMA.16816.F32 R112, R64.reuse, R108, RZ ;  /* 0x0000006c4070723c */ /* 0x040fe400000018ff */
[----:B------:R-:W1:Y:S06]  /*fc90*/  MUFU.EX2 R130, R130 ;  /* 0x0000008200827308 */ /* 0x000e6c0000000800 */
[C---:B------:R-:W-:Y:S02]  /*fca0*/  HMMA.16816.F32 R68, R64.reuse, R72, RZ ;  /* 0x000000484044723c */ /* 0x040fe400000018ff */
[----:B------:R-:W1:Y:S06]  /*fcb0*/  MUFU.EX2 R131, R131 ;  /* 0x0000008300837308 */ /* 0x000e6c0000000800 */
        /* <DEDUP_REMOVED lines=9> */
[----:B------:R-:W-:Y:S06]  /*fd50*/  MUFU.EX2 R151, R151 ;  /* 0x0000009700977308 */ /* 0x000fec0000000800 */
[C---:B------:R-:W-:Y:S02]  /*fd60*/  HMMA.16816.F32 R80, R64.reuse, R82, RZ ;  /* 0x000000524050723c */ /* 0x040fe400000018ff */
[----:B------:R-:W-:Y:S06]  /*fd70*/  MUFU.EX2 R150, R150 ;  /* 0x0000009600967308 */ /* 0x000fec0000000800 */
[C---:B------:R-:W-:Y:S02]  /*fd80*/  HMMA.16816.F32 R104, R64.reuse, R106, RZ ;  /* 0x0000006a4068723c */ /* 0x040fe400000018ff */
[----:B------:R-:W2:Y:S06]  /*fd90*/  MUFU.EX2 R155, R155 ;  /* 0x0000009b009b7308 */ /* 0x000eac0000000800 */
[C---:B------:R-:W-:Y:S02]  /*fda0*/  HMMA.16816.F32 R56, R64.reuse, R58, RZ ;  /* 0x0000003a4038723c */ /* 0x040fe400000018ff */
[----:B------:R-:W2:Y:S06]  /*fdb0*/  MUFU.EX2 R157, R157 ;  /* 0x0000009d009d7308 */ /* 0x000eac0000000800 */
[C---:B-1----:R-:W-:Y:S02]  /*fdc0*/  HMMA.16816.F32 R60, R64.reuse, R4, RZ ;  /* 0x00000004403c723c */ /* 0x042fe400000018ff */
[----:B------:R-:W-:Y:S05]  /*fdd0*/  MUFU.EX2 R159, R159 ;  /* 0x0000009f009f7308 */ /* 0x000fea0000000800 */
[----:B------:R-:W-:Y:S01]  /*fde0*/  F2FP.PACK_AB R4, R42, R43 ;  /* 0x0000002b2a04723e */ /* 0x000fe200000000ff */
[----:B------:R-:W-:Y:S01]  /*fdf0*/  HMMA.16816.F32 R64, R64, R6, RZ ;  /* 0x000000064040723c */ /* 0x000fe200000018ff */
[----:B-----5:R-:W-:Y:S01]  /*fe00*/  F2FP.PACK_AB R5, R40, R41 ;  /* 0x000000292805723e */ /* 0x020fe200000000ff */
[----:B------:R-:W1:Y:S01]  /*fe10*/  MUFU.EX2 R166, R166 ;  /* 0x000000a600a67308 */ /* 0x000e620000000800 */
[----:B------:R-:W-:-:S02]  /*fe20*/  FADD.FTZ R42, R42, R46 ;  /* 0x0000002e2a2a7221 */ /* 0x000fc40000010000 */
[----:B------:R-:W-:Y:S02]  /*fe30*/  FADD.FTZ R40, R40, R44 ;  /* 0x0000002c28287221 */ /* 0x000fe40000010000 */
[----:B------:R-:W-:Y:S01]  /*fe40*/  F2FP.PACK_AB R6, R3, R13 ;  /* 0x0000000d0306723e */ /* 0x000fe200000000ff */
[----:B------:R-:W-:Y:S01]  /*fe50*/  FADD.FTZ R42, R13, R42 ;  /* 0x0000002a0d2a7221 */ /* 0x000fe20000010000 */
[----:B---3--:R-:W-:Y:S01]  /*fe60*/  F2FP.PACK_AB R7, R15, R2 ;  /* 0x000000020f07723e */ /* 0x008fe200000000ff */
[----:B------:R-:W3:Y:S01]  /*fe70*/  MUFU.EX2 R164, R164 ;  /* 0x000000a400a47308 */ /* 0x000ee20000000800 */
[----:B------:R-:W-:Y:S02]  /*fe80*/  FADD.FTZ R40, R2, R40 ;  /* 0x0000002802287221 */ /* 0x000fe40000010000 */
[----:B------:R-:W-:Y:S02]  /*fe90*/  FADD.FTZ R3, R3, R42 ;  /* 0x0000002a03037221 */ /* 0x000fe40000010000 */
[----:B------:R-:W-:Y:S01]  /*fea0*/  FADD.FTZ R15, R15, R40 ;  /* 0x000000280f0f7221 */ /* 0x000fe20000010000 */
[----:B--2---:R-:W-:Y:S01]  /*feb0*/  HMMA.16816.F32 R84, R4, R16, R84 ;  /* 0x000000100454723c */ /* 0x004fe20000001854 */
[----:B------:R-:W-:Y:S01]  /*fec0*/  FADD.FTZ R3, R118, R3 ;  /* 0x0000000376037221 */ /* 0x000fe20000010000 */
[----:B------:R-:W-:Y:S01]  /*fed0*/  MUFU.EX2 R156, R156 ;  /* 0x0000009c009c7308 */ /* 0x000fe20000000800 */
[----:B------:R-:W-:-:S02]  /*fee0*/  FADD.FTZ R15, R130, R15 ;  /* 0x0000000f820f7221 */ /* 0x000fc40000010000 */
[----:B------:R-:W-:-:S03]  /*fef0*/  @P6 IMAD.HI.U32 R2, R209, c[0x0][0x2c8], RZ ;  /* 0x0000b200d1026a27 */ /* 0x000fc600078e00ff */
[C---:B------:R-:W-:Y:S01]  /*ff00*/  HMMA.16816.F32 R88, R4.reuse, R18, R88 ;  /* 0x000000120458723c */ /* 0x040fe20000001858 */
[----:B------:R-:W2:Y:S01]  /*ff10*/  LDSM.16.MT88.4 R16, [R188+0x3800] ;  /* 0x00380000bc10783b */ /* 0x000ea20000004200 */
[----:B------:R-:W-:Y:S06]  /*ff20*/  MUFU.EX2 R158, R158 ;  /* 0x0000009e009e7308 */ /* 0x000fec0000000800 */
[C---:B----4-:R-:W-:Y:S02]  /*ff30*/  HMMA.16816.F32 R92, R4.reuse, R8, R92 ;  /* 0x00000008045c723c */ /* 0x050fe4000000185c */
[----:B------:R-:W-:Y:S06]  /*ff40*/  MUFU.EX2 R153, R153 ;  /* 0x0000009900997308 */ /* 0x000fec0000000800 */
[C---:B------:R-:W-:Y:S01]  /*ff50*/  HMMA.16816.F32 R96, R4.reuse, R10, R96 ;  /* 0x0000000a0460723c */ /* 0x040fe20000001860 */
[----:B------:R-:W4:Y:S01]  /*ff60*/  LDSM.16.MT88.4 R8, [R188+0x1000] ;  /* 0x00100000bc08783b */ /* 0x000f220000004200 */
[----:B------:R-:W5:Y:S06]  /*ff70*/  MUFU.EX2 R165, R165 ;  /* 0x000000a500a57308 */ /* 0x000f6c0000000800 */
        /* <DEDUP_REMOVED lines=9> */
[----:B------:R-:W1:Y:S06]  /*10010*/  MUFU.EX2 R141, R141 ;  /* 0x0000008d008d7308 */ /* 0x000e6c0000000800 */
[C---:B------:R-:W-:Y:S02]  /*10020*/  HMMA.16816.F32 R76, R4.reuse, R20, R76 ;  /* 0x00000014044c723c */ /* 0x040fe4000000184c */
[----:B------:R-:W-:Y:S06]  /*10030*/  MUFU.EX2 R140, R140 ;  /* 0x0000008c008c7308 */ /* 0x000fec0000000800 */
[C---:B------:R-:W-:Y:S01]  /*10040*/  HMMA.16816.F32 R80, R4.reuse, R22, R80 ;  /* 0x000000160450723c */ /* 0x040fe20000001850 */
[----:B------:R-:W-:Y:S01]  /*10050*/  LDSM.16.MT88.4 R20, [R189+0x1000] ;  /* 0x00100000bd14783b */ /* 0x000fe20000004200 */
[----:B------:R-:W-:Y:S06]  /*10060*/  MUFU.EX2 R139, R139 ;  /* 0x0000008b008b7308 */ /* 0x000fec0000000800 */
[C---:B------:R-:W-:Y:S02]  /*10070*/  HMMA.16816.F32 R100, R4.reuse, R36, R100 ;  /* 0x000000240464723c */ /* 0x040fe40000001864 */
[----:B------:R-:W-:Y:S06]  /*10080*/  MUFU.EX2 R243, R243 ;  /* 0x000000f300f37308 */ /* 0x000fec0000000800 */
[C---:B------:R-:W-:Y:S01]  /*10090*/  HMMA.16816.F32 R104, R4.reuse, R38, R104 ;  /* 0x000000260468723c */ /* 0x040fe20000001868 */
[----:B------:R-:W-:Y:S01]  /*100a0*/  LDSM.16.MT88.4 R36, [R190+0x4000] ;  /* 0x00400000be24783b */ /* 0x000fe20000004200 */
[----:B------:R-:W1:Y:S06]  /*100b0*/  MUFU.EX2 R138, R138 ;  /* 0x0000008a008a7308 */ /* 0x000e6c0000000800 */
[C---:B------:R-:W-:Y:S02]  /*100c0*/  HMMA.16816.F32 R52, R4.reuse, R32, R52 ;  /* 0x000000200434723c */ /* 0x040fe40000001834 */
[----:B------:R-:W1:Y:S06]  /*100d0*/  MUFU.EX2 R137, R137 ;  /* 0x0000008900897308 */ /* 0x000e6c0000000800 */
[C---:B------:R-:W-:Y:S01]  /*100e0*/  HMMA.16816.F32 R56, R4.reuse, R34, R56 ;  /* 0x000000220438723c */ /* 0x040fe20000001838 */
[----:B------:R-:W-:Y:S01]  /*100f0*/  LDSM.16.MT88.4 R32, [R189+0x4000] ;  /* 0x00400000bd20783b */ /* 0x000fe20000004200 */
[----:B------:R-:W-:Y:S06]  /*10100*/  MUFU.EX2 R242, R242 ;  /* 0x000000f200f27308 */ /* 0x000fec0000000800 */
[C---:B--2---:R-:W-:Y:S08]  /*10110*/  HMMA.16816.F32 R60, R4.reuse, R16, R60 ;  /* 0x00000010043c723c */ /* 0x044ff0000000183c */
[----:B------:R-:W-:Y:S01]  /*10120*/  HMMA.16816.F32 R64, R4, R18, R64 ;  /* 0x000000120440723c */ /* 0x000fe20000001840 */
[----:B------:R-:W2:Y:S06]  /*10130*/  LDSM.16.MT88.4 R16, [R191+0x4000] ;  /* 0x00400000bf10783b */ /* 0x000eac0000004200 */
[C---:B------:R-:W-:Y:S01]  /*10140*/  F2FP.PACK_AB R4, R119.reuse, R118 ;  /* 0x000000767704723e */ /* 0x040fe200000000ff */
[----:B------:R-:W-:Y:S01]  /*10150*/  FADD.FTZ R119, R119, R3 ;  /* 0x0000000377777221 */ /* 0x000fe20000010000 */
[----:B------:R-:W-:Y:S01]  /*10160*/  F2FP.PACK_AB R6, R128, R129 ;  /* 0x000000818006723e */ /* 0x000fe200000000ff */
[----:B------:R-:W-:Y:S01]  /*10170*/  IMAD.MOV.U32 R3, RZ, RZ, R209 ;  /* 0x000000ffff037224 */ /* 0x000fe200078e00d1 */
[C---:B------:R-:W-:Y:S01]  /*10180*/  F2FP.PACK_AB R5, R131.reuse, R130 ;  /* 0x000000828305723e */ /* 0x040fe200000000ff */
[----:B------:R-:W-:Y:S01]  /*10190*/  FADD.FTZ R131, R131, R15 ;  /* 0x0000000f83837221 */ /* 0x000fe20000010000 */
[----:B------:R-:W-:Y:S01]  /*101a0*/  F2FP.PACK_AB R7, R136, R135 ;  /* 0x000000878807723e */ /* 0x000fe200000000ff */
[----:B------:R-:W-:Y:S01]  /*101b0*/  FADD.FTZ R119, R129, R119 ;  /* 0x0000007781777221 */ /* 0x000fe20000010000 */
[----:B------:R-:W-:Y:S01]  /*101c0*/  @P6 SHF.R.U32.HI R3, RZ, c[0x0][0x2cc], R2 ;  /* 0x0000b300ff036a19 */ /* 0x000fe20000011602 */
[----:B------:R-:W-:Y:S01]  /*101d0*/  FADD.FTZ R131, R135, R131 ;  /* 0x0000008387837221 */ /* 0x000fe20000010000 */
[----:B------:R-:W-:Y:S01]  /*101e0*/  ISETP.GE.AND P6, PT, R232, 0x1, PT ;  /* 0x00000001e800780c */ /* 0x000fe20003fc6270 */
[----:B------:R-:W-:Y:S01]  /*101f0*/  FADD.FTZ R128, R128, R119 ;  /* 0x0000007780807221 */ /* 0x000fe20000010000 */
[----:B------:R-:W-:Y:S01]  /*10200*/  IADD3 R119, R14, -0x2, RZ ;  /* 0xfffffffe0e777810 */ /* 0x000fe20007ffe0ff */
[----:B----4-:R-:W-:Y:S01]  /*10210*/  HMMA.16816.F32 R84, R4, R8, R84 ;  /* 0x000000080454723c */ /* 0x010fe20000001854 */
[----:B------:R-:W-:-:S02]  /*10220*/  FADD.FTZ R136, R136, R131 ;  /* 0x0000008388887221 */ /* 0x000fc40000010000 */
[----:B------:R-:W-:Y:S02]  /*10230*/  FADD.FTZ R128, R148, R128 ;  /* 0x0000008094807221 */ /* 0x000fe40000010000 */
[----:B------:R-:W-:Y:S02]  /*10240*/  FADD.FTZ R136, R155, R136 ;  /* 0x000000889b887221 */ /* 0x000fe40000010000 */
[----:B------:R-:W-:Y:S01]  /*10250*/  IMAD.IADD R2, R231, 0x1, -R229 ;  /* 0x00000001e7027824 */ /* 0x000fe200078e0ae5 */
[----:B------:R-:W-:Y:S01]  /*10260*/  HMMA.16816.F32 R88, R4, R10, R88 ;  /* 0x0000000a0458723c */ /* 0x000fe20000001858 */
[----:B------:R-:W4:Y:S02]  /*10270*/  LDSM.16.MT88.4 R8, [R188+0x4000] ;  /* 0x00400000bc08783b */ /* 0x000f240000004200 */
[----:B------:R-:W-:-:S05]  /*10280*/  IMAD.IADD R2, R2, 0x1, R3 ;  /* 0x0000000102027824 */ /* 0x000fca00078e0203 */
[C---:B-1----:R-:W-:Y:S08]  /*10290*/  HMMA.16816.F32 R112, R4.reuse, R28, R112 ;  /* 0x0000001c0470723c */ /* 0x042ff00000001870 */
[C---:B--2---:R-:W-:Y:S08]  /*102a0*/  HMMA.16816.F32 R92, R4.reuse, R16, R92 ;  /* 0x00000010045c723c */ /* 0x044ff0000000185c */
[C---:B------:R-:W-:Y:S01]  /*102b0*/  HMMA.16816.F32 R96, R4.reuse, R18, R96 ;  /* 0x000000120460723c */ /* 0x040fe20000001860 */
[----:B------:R-:W1:Y:S07]  /*102c0*/  LDSM.16.MT88.4 R16, [R188+0x1800] ;  /* 0x00180000bc10783b */ /* 0x000e6e0000004200 */
[C---:B------:R-:W-:Y:S01]  /*102d0*/  HMMA.16816.F32 R108, R4.reuse, R30, R108 ;  /* 0x0000001e046c723c */ /* 0x040fe2000000186c */
[----:B------:R-:W-:Y:S07]  /*102e0*/  LDSM.16.MT88.4 R28, [R191+0x1800] ;  /* 0x00180000bf1c783b */ /* 0x000fee0000004200 */
[C---:B------:R-:W-:Y:S08]  /*102f0*/  HMMA.16816.F32 R68, R4.reuse, R24, R68 ;  /* 0x000000180444723c */ /* 0x040ff00000001844 */
[C---:B----4-:R-:W-:Y:S08]  /*10300*/  HMMA.16816.F32 R60, R4.reuse, R8, R60 ;  /* 0x00000008043c723c */ /* 0x050ff0000000183c */
[C---:B------:R-:W-:Y:S01]  /*10310*/  HMMA.16816.F32 R64, R4.reuse, R10, R64 ;  /* 0x0000000a0440723c */ /* 0x040fe20000001840 */
[----:B------:R-:W2:Y:S07]  /*10320*/  LDSM.16.MT88.4 R8, [R191+0x4800] ;  /* 0x00480000bf08783b */ /* 0x000eae0000004200 */
[C---:B------:R-:W-:Y:S01]  /*10330*/  HMMA.16816.F32 R72, R4.reuse, R26, R72 ;  /* 0x0000001a0448723c */ /* 0x040fe20000001848 */
[----:B------:R-:W4:Y:S07]  /*10340*/  LDSM.16.MT88.4 R24, [R190+0x1800] ;  /* 0x00180000be18783b */ /* 0x000f2e0000004200 */
[C---:B------:R-:W-:Y:S08]  /*10350*/  HMMA.16816.F32 R76, R4.reuse, R20, R76 ;  /* 0x00000014044c723c */ /* 0x040ff0000000184c */
[C---:B------:R-:W-:Y:S01]  /*10360*/  HMMA.16816.F32 R80, R4.reuse, R22, R80 ;  /* 0x000000160450723c */ /* 0x040fe20000001850 */
[----:B------:R-:W1:Y:S07]  /*10370*/  LDSM.16.MT88.4 R20, [R189+0x1800] ;  /* 0x00180000bd14783b */ /* 0x000e6e0000004200 */
[C---:B------:R-:W-:Y:S08]  /*10380*/  HMMA.16816.F32 R100, R4.reuse, R36, R100 ;  /* 0x000000240464723c */ /* 0x040ff00000001864 */
[C---:B------:R-:W-:Y:S01]  /*10390*/  HMMA.16816.F32 R104, R4.reuse, R38, R104 ;  /* 0x000000260468723c */ /* 0x040fe20000001868 */
[----:B------:R-:W2:Y:S07]  /*103a0*/  LDSM.16.MT88.4 R36, [R190+0x4800] ;  /* 0x00480000be24783b */ /* 0x000eae0000004200 */
[C---:B------:R-:W-:Y:S08]  /*103b0*/  HMMA.16816.F32 R52, R4.reuse, R32, R52 ;  /* 0x000000200434723c */ /* 0x040ff00000001834 */
[----:B------:R-:W-:Y:S01]  /*103c0*/  HMMA.16816.F32 R56, R4, R34, R56 ;  /* 0x000000220438723c */ /* 0x000fe20000001838 */
[----:B------:R-:W4:Y:S06]  /*103d0*/  LDSM.16.MT88.4 R32, [R189+0x4800] ;  /* 0x00480000bd20783b */ /* 0x000f2c0000004200 */
[C---:B------:R-:W-:Y:S01]  /*103e0*/  F2FP.PACK_AB R4, R149.reuse, R148 ;  /* 0x000000949504723e */ /* 0x040fe200000000ff */
[----:B------:R-:W-:Y:S01]  /*103f0*/  FADD.FTZ R149, R149, R128 ;  /* 0x0000008095957221 */ /* 0x000fe20000010000 */
[----:B------:R-:W-:-:S02]  /*10400*/  F2FP.PACK_AB R6, R150, R151 ;  /* 0x000000979606723e */ /* 0x000fc400000000ff */
[C---:B------:R-:W-:Y:S01]  /*10410*/  F2FP.PACK_AB R5, R157.reuse, R155 ;  /* 0x0000009b9d05723e */ /* 0x040fe200000000ff */
[----:B------:R-:W-:Y:S01]  /*10420*/  FADD.FTZ R157, R157, R136 ;  /* 0x000000889d9d7221 */ /* 0x000fe20000010000 */
[----:B------:R-:W-:Y:S01]  /*10430*/  F2FP.PACK_AB R7, R166, R159 ;  /* 0x0000009fa607723e */ /* 0x000fe200000000ff */
[----:B------:R-:W-:Y:S02]  /*10440*/  FADD.FTZ R149, R151, R149 ;  /* 0x0000009597957221 */ /* 0x000fe40000010000 */
[----:B------:R-:W-:Y:S02]  /*10450*/  FADD.FTZ R157, R159, R157 ;  /* 0x0000009d9f9d7221 */ /* 0x000fe40000010000 */
[----:B------:R-:W-:Y:S02]  /*10460*/  FADD.FTZ R150, R150, R149 ;  /* 0x0000009596967221 */ /* 0x000fe40000010000 */
[----:B-1----:R-:W-:Y:S01]  /*10470*/  HMMA.16816.F32 R84, R4, R16, R84 ;  /* 0x000000100454723c */ /* 0x002fe20000001854 */
[----:B------:R-:W-:-:S02]  /*10480*/  FADD.FTZ R166, R166, R157 ;  /* 0x0000009da6a67221 */ /* 0x000fc40000010000 */
[----:B---3--:R-:W-:Y:S02]  /*10490*/  FADD.FTZ R150, R164, R150 ;  /* 0x00000096a4967221 */ /* 0x008fe40000010000 */
[----:B-----5:R-:W-:-:S03]  /*104a0*/  FADD.FTZ R166, R165, R166 ;  /* 0x000000a6a5a67221 */ /* 0x020fc60000010000 */
        /* <DEDUP_REMOVED lines=10> */
[----:B------:R-:W-:Y:S07]  /*10550*/  LDSM.16.MT88.4 R24, [R190+0x2000] ;  /* 0x00200000be18783b */ /* 0x000fee0000004200 */
[C---:B------:R-:W-:Y:S08]  /*10560*/  HMMA.16816.F32 R76, R4.reuse, R20, R76 ;  /* 0x00000014044c723c */ /* 0x040ff0000000184c */
[C---:B------:R-:W-:Y:S01]  /*10570*/  HMMA.16816.F32 R80, R4.reuse, R22, R80 ;  /* 0x000000160450723c */ /* 0x040fe20000001850 */
[----:B------:R-:W3:Y:S07]  /*10580*/  LDSM.16.MT88.4 R20, [R189+0x2000] ;  /* 0x00200000bd14783b */ /* 0x000eee0000004200 */
[C---:B------:R-:W-:Y:S08]  /*10590*/  HMMA.16816.F32 R100, R4.reuse, R36, R100 ;  /* 0x000000240464723c */ /* 0x040ff00000001864 */
[C---:B------:R-:W-:Y:S01]  /*105a0*/  HMMA.16816.F32 R104, R4.reuse, R38, R104 ;  /* 0x000000260468723c */ /* 0x040fe20000001868 */
[----:B------:R-:W-:Y:S07]  /*105b0*/  LDSM.16.MT88.4 R36, [R190+0x5000] ;  /* 0x00500000be24783b */ /* 0x000fee0000004200 */
[C---:B------:R-:W-:Y:S08]  /*105c0*/  HMMA.16816.F32 R52, R4.reuse, R32, R52 ;  /* 0x000000200434723c */ /* 0x040ff00000001834 */
[C---:B------:R-:W-:Y:S01]  /*105d0*/  HMMA.16816.F32 R56, R4.reuse, R34, R56 ;  /* 0x000000220438723c */ /* 0x040fe20000001838 */
[----:B------:R-:W-:Y:S07]  /*105e0*/  LDSM.16.MT88.4 R32, [R189+0x5000] ;  /* 0x00500000bd20783b */ /* 0x000fee0000004200 */
[C---:B-1----:R-:W-:Y:S08]  /*105f0*/  HMMA.16816.F32 R60, R4.reuse, R16, R60 ;  /* 0x00000010043c723c */ /* 0x042ff0000000183c */
[----:B------:R-:W-:Y:S01]  /*10600*/  HMMA.16816.F32 R64, R4, R18, R64 ;  /* 0x000000120440723c */ /* 0x000fe20000001840 */
[----:B------:R-:W1:Y:S06]  /*10610*/  LDSM.16.MT88.4 R16, [R191+0x5000] ;  /* 0x00500000bf10783b */ /* 0x000e6c0000004200 */
        /* <DEDUP_REMOVED lines=12> */
[----:B------:R-:W-:Y:S02]  /*106e0*/  FADD.FTZ R152, R138, R152 ;  /* 0x000000988a987221 */ /* 0x000fe40000010000 */
[----:B------:R-:W-:Y:S01]  /*106f0*/  FADD.FTZ R153, R140, R153 ;  /* 0x000000998c997221 */ /* 0x000fe20000010000 */
[----:B------:R-:W-:Y:S01]  /*10700*/  HMMA.16816.F32 R88, R4, R10, R88 ;  /* 0x0000000a0458723c */ /* 0x000fe20000001858 */
[----:B------:R-:W2:Y:S01]  /*10710*/  LDSM.16.MT88.4 R8, [R188+0x5000] ;  /* 0x00500000bc08783b */ /* 0x000ea20000004200 */
[----:B------:R-:W-:Y:S02]  /*10720*/  FADD.FTZ R152, R137, R152 ;  /* 0x0000009889987221 */ /* 0x000fe40000010000 */
[----:B------:R-:W-:-:S04]  /*10730*/  FADD.FTZ R153, R139, R153 ;  /* 0x000000998b997221 */ /* 0x000fc80000010000 */
[C---:B---3--:R-:W-:Y:S08]  /*10740*/  HMMA.16816.F32 R76, R4.reuse, R20, R76 ;  /* 0x00000014044c723c */ /* 0x048ff0000000184c */
[C---:B------:R-:W-:Y:S01]  /*10750*/  HMMA.16816.F32 R80, R4.reuse, R22, R80 ;  /* 0x000000160450723c */ /* 0x040fe20000001850 */
[----:B------:R-:W3:Y:S07]  /*10760*/  LDSM.16.MT88.4 R20, [R189+0x2800] ;  /* 0x00280000bd14783b */ /* 0x000eee0000004200 */
[C---:B-1----:R-:W-:Y:S08]  /*10770*/  HMMA.16816.F32 R92, R4.reuse, R16, R92 ;  /* 0x00000010045c723c */ /* 0x042ff0000000185c */
[C---:B------:R-:W-:Y:S01]  /*10780*/  HMMA.16816.F32 R96, R4.reuse, R18, R96 ;  /* 0x000000120460723c */ /* 0x040fe20000001860 */
[----:B------:R-:W1:Y:S07]  /*10790*/  LDSM.16.MT88.4 R16, [R188+0x2800] ;  /* 0x00280000bc10783b */ /* 0x000e6e0000004200 */
[C---:B------:R-:W-:Y:S07]  /*107a0*/  HMMA.16816.F32 R100, R4.reuse, R36, R100 ;  /* 0x000000240464723c */ /* 0x040fee0000001864 */
[----:B------:R-:W-:Y:S01]  /*107b0*/  FFMA.FTZ R36, R134, c[0x0][0x2d0], -R132 ;  /* 0x0000b40086247a23 */ /* 0x000fe20000010884 */
[C---:B--2---:R-:W-:Y:S05]  /*107c0*/  HMMA.16816.F32 R60, R4.reuse, R8, R60 ;  /* 0x00000008043c723c */ /* 0x044fea000000183c */
[----:B------:R-:W2:Y:S03]  /*107d0*/  MUFU.EX2 R36, R36 ;  /* 0x0000002400247308 */ /* 0x000ea60000000800 */
[C---:B------:R-:W-:Y:S01]  /*107e0*/  HMMA.16816.F32 R64, R4.reuse, R10, R64 ;  /* 0x0000000a0440723c */ /* 0x040fe20000001840 */
[----:B------:R-:W4:Y:S07]  /*107f0*/  LDSM.16.MT88.4 R8, [R191+0x5800] ;  /* 0x00580000bf08783b */ /* 0x000f2e0000004200 */
[----:B------:R-:W-:Y:S01]  /*10800*/  HMMA.16816.F32 R112, R4, R28, R112 ;  /* 0x0000001c0470723c */ /* 0x000fe20000001870 */
[----:B--2---:R-:W-:-:S07]  /*10810*/  FADD.FTZ R152, R36, R152 ;  /* 0x0000009824987221 */ /* 0x004fce0000010000 */
[C---:B------:R-:W-:Y:S01]  /*10820*/  HMMA.16816.F32 R108, R4.reuse, R30, R108 ;  /* 0x0000001e046c723c */ /* 0x040fe2000000186c */
[----:B------:R-:W2:Y:S07]  /*10830*/  LDSM.16.MT88.4 R28, [R191+0x2800] ;  /* 0x00280000bf1c783b */ /* 0x000eae0000004200 */
[C---:B------:R-:W-:Y:S08]  /*10840*/  HMMA.16816.F32 R68, R4.reuse, R24, R68 ;  /* 0x000000180444723c */ /* 0x040ff00000001844 */
[C---:B------:R-:W-:Y:S01]  /*10850*/  HMMA.16816.F32 R72, R4.reuse, R26, R72 ;  /* 0x0000001a0448723c */ /* 0x040fe20000001848 */
[----:B------:R-:W5:Y:S07]  /*10860*/  LDSM.16.MT88.4 R24, [R190+0x2800] ;  /* 0x00280000be18783b */ /* 0x000f6e0000004200 */
[C---:B------:R-:W-:Y:S08]  /*10870*/  HMMA.16816.F32 R104, R4.reuse, R38, R104 ;  /* 0x000000260468723c */ /* 0x040ff00000001868 */
[C---:B------:R-:W-:Y:S08]  /*10880*/  HMMA.16816.F32 R52, R4.reuse, R32, R52 ;  /* 0x000000200434723c */ /* 0x040ff00000001834 */
[----:B------:R-:W-:Y:S07]  /*10890*/  HMMA.16816.F32 R56, R4, R34, R56 ;  /* 0x000000220438723c */ /* 0x000fee0000001838 */
[----:B------:R-:W-:-:S02]  /*108a0*/  F2FP.PACK_AB R4, R140, R141 ;  /* 0x0000008d8c04723e */ /* 0x000fc400000000ff */
[C---:B------:R-:W-:Y:S01]  /*108b0*/  F2FP.PACK_AB R6, R243.reuse, R139 ;  /* 0x0000008bf306723e */ /* 0x040fe200000000ff */
[----:B------:R-:W-:Y:S01]  /*108c0*/  FADD.FTZ R243, R243, R153 ;  /* 0x00000099f3f37221 */ /* 0x000fe20000010000 */
[----:B------:R-:W-:Y:S02]  /*108d0*/  F2FP.PACK_AB R5, R137, R138 ;  /* 0x0000008a8905723e */ /* 0x000fe400000000ff */
[C---:B------:R-:W-:Y:S01]  /*108e0*/  F2FP.PACK_AB R7, R242.reuse, R36 ;  /* 0x00000024f207723e */ /* 0x040fe200000000ff */
[----:B------:R-:W-:-:S06]  /*108f0*/  FADD.FTZ R242, R242, R152 ;  /* 0x00000098f2f27221 */ /* 0x000fcc0000010000 */
[C---:B---3--:R-:W-:Y:S08]  /*10900*/  HMMA.16816.F32 R76, R4.reuse, R20, R76 ;  /* 0x00000014044c723c */ /* 0x048ff0000000184c */
[C---:B------:R-:W-:Y:S01]  /*10910*/  HMMA.16816.F32 R80, R4.reuse, R22, R80 ;  /* 0x000000160450723c */ /* 0x040fe20000001850 */
[----:B------:R-:W3:Y:S07]  /*10920*/  LDSM.16.MT88.4 R20, [R190+0x5800] ;  /* 0x00580000be14783b */ /* 0x000eee0000004200 */
[C---:B-1----:R-:W-:Y:S08]  /*10930*/  HMMA.16816.F32 R84, R4.reuse, R16, R84 ;  /* 0x000000100454723c */ /* 0x042ff00000001854 */
[C---:B------:R-:W-:Y:S01]  /*10940*/  HMMA.16816.F32 R88, R4.reuse, R18, R88 ;  /* 0x000000120458723c */ /* 0x040fe20000001858 */
[----:B------:R-:W1:Y:S07]  /*10950*/  LDSM.16.MT88.4 R16, [R189+0x5800] ;  /* 0x00580000bd10783b */ /* 0x000e6e0000004200 */
[C---:B----4-:R-:W-:Y:S08]  /*10960*/  HMMA.16816.F32 R92, R4.reuse, R8, R92 ;  /* 0x00000008045c723c */ /* 0x050ff0000000185c */
[C---:B------:R-:W-:Y:S01]  /*10970*/  HMMA.16816.F32 R96, R4.reuse, R10, R96 ;  /* 0x0000000a0460723c */ /* 0x040fe20000001860 */
[----:B------:R-:W4:Y:S07]  /*10980*/  LDSM.16.MT88.4 R8, [R188+0x5800] ;  /* 0x00580000bc08783b */ /* 0x000f2e0000004200 */
[C---:B--2---:R-:W-:Y:S08]  /*10990*/  HMMA.16816.F32 R112, R4.reuse, R28, R112 ;  /* 0x0000001c0470723c */ /* 0x044ff00000001870 */
[C---:B------:R-:W-:Y:S08]  /*109a0*/  HMMA.16816.F32 R108, R4.reuse, R30, R108 ;  /* 0x0000001e046c723c */ /* 0x040ff0000000186c */
[C---:B-----5:R-:W-:Y:S08]  /*109b0*/  HMMA.16816.F32 R68, R4.reuse, R24, R68 ;  /* 0x000000180444723c */ /* 0x060ff00000001844 */
[C---:B------:R-:W-:Y:S08]  /*109c0*/  HMMA.16816.F32 R72, R4.reuse, R26, R72 ;  /* 0x0000001a0448723c */ /* 0x040ff00000001848 */
[C---:B---3--:R-:W-:Y:S08]  /*109d0*/  HMMA.16816.F32 R100, R4.reuse, R20, R100 ;  /* 0x000000140464723c */ /* 0x048ff00000001864 */
[C---:B------:R-:W-:Y:S08]  /*109e0*/  HMMA.16816.F32 R104, R4.reuse, R22, R104 ;  /* 0x000000160468723c */ /* 0x040ff00000001868 */
[C---:B-1----:R-:W-:Y:S08]  /*109f0*/  HMMA.16816.F32 R52, R4.reuse, R16, R52 ;  /* 0x000000100434723c */ /* 0x042ff00000001834 */
[C---:B------:R-:W-:Y:S08]  /*10a00*/  HMMA.16816.F32 R56, R4.reuse, R18, R56 ;  /* 0x000000120438723c */ /* 0x040ff00000001838 */
[C---:B----4-:R-:W-:Y:S08]  /*10a10*/  HMMA.16816.F32 R60, R4.reuse, R8, R60 ;  /* 0x00000008043c723c */ /* 0x050ff0000000183c */
[----:B------:R-:W-:Y:S07]  /*10a20*/  HMMA.16816.F32 R64, R4, R10, R64 ;  /* 0x0000000a0440723c */ /* 0x000fee0000001840 */
        /* <DEDUP_REMOVED lines=13> */
.L_x_2139:
[----:B------:R-:W-:-:S13]  /*10b00*/  ISETP.NE.AND P0, PT, R3, 0x1, PT ;  /* 0x000000010300780c */ /* 0x000fda0003f05270 */
[----:B------:R-:W-:-:S05]  /*10b10*/  @P0 IMAD.HI.U32 R2, R5, c[0x0][0x330], RZ ;  /* 0x0000cc0005020a27 */ /* 0x000fca00078e00ff */
[----:B------:R-:W-:Y:S02]  /*10b20*/  @P0 SHF.R.U32.HI R5, RZ, c[0x0][0x334], R2 ;  /* 0x0000cd00ff050a19 */ /* 0x000fe40000011602 */
.L_x_2140:
[----:B------:R-:W-:Y:S05]  /*10b30*/  BSYNC B0 ;  /* 0x0000000000007941 */ /* 0x000fea0003800000 */
.L_x_2138:
[----:B------:R-:W-:-:S05]  /*10b40*/  IMAD R3, R5, R3, c[0x0][0x32c] ;  /* 0x0000cb0005037624 */ /* 0x000fca00078e0203 */
[----:B------:R-:W-:-:S05]  /*10b50*/  IMNMX R4, R4, R3, PT ;  /* 0x0000000304047217 */ /* 0x000fca0003800200 */
.L_x_2137:
        /* <DEDUP_REMOVED lines=9> */
.L_x_2150:
[----:B------:R-:W-:Y:S04]  /*10bf0*/  DEPBAR.LE SB0, 0x0 ;  /* 0x000080000000791a */ /* 0x000fe80000000000 */
[----:B------:R-:W-:Y:S01]  /*10c00*/  WARPSYNC 0xffffffff ;  /* 0xffffffff00007948 */ /* 0x000fe20003800000 */
[----:B------:R-:W-:Y:S01]  /*10c10*/  BAR.SYNC.DEFER_BLOCKING 0x0 ;  /* 0x0000000000007b1d */ /* 0x000fe20000010000 */
[----:B------:R-:W-:Y:S02]  /*10c20*/  ISETP.GT.AND P0, PT, R237, R245, PT ;  /* 0x000000f5ed00720c */ /* 0x000fe40003f04270 */
[----:B------:R-:W-:Y:S02]  /*10c30*/  LOP3.LUT P5, RZ, R230, 0x20000, RZ, 0xc0, !PT ;  /* 0x00020000e6ff7812 */ /* 0x000fe400078ac0ff */
[----:B------:R-:W-:Y:S09]  /*10c40*/  ISETP.NE.AND P6, PT, R228, 0x1, PT ;  /* 0x00000001e400780c */ /* 0x000ff20003fc5270 */
[C---:B------:R-:W-:Y:S01]  /*10c50*/  @!P0 IMAD.WIDE.U32 R142, R245.reuse, c[0x0][0x208], RZ ;  /* 0x00008200f58e8a25 */ /* 0x040fe200078e00ff */
[----:B------:R-:W-:Y:S03]  /*10c60*/  @!P0 SHF.R.S32.HI R0, RZ, 0x1f, R245 ;  /* 0x0000001fff008819 */ /* 0x000fe600000114f5 */
[----:B------:R-:W-:Y:S02]  /*10c70*/  @!P0 IMAD.MOV.U32 R119, RZ, RZ, c[0x0][0x208] ;  /* 0x00008200ff778624 */ /* 0x000fe400078e00ff */
[----:B------:R-:W-:Y:S02]  /*10c80*/  @!P0 IMAD R0, R0, c[0x0][0x208], RZ ;  /* 0x0000820000008a24 */ /* 0x000fe400078e02ff */
[----:B------:R-:W-:Y:S01]  /*10c90*/  @!P0 IMAD.MOV.U32 R118, RZ, RZ, 0x5 ;  /* 0x00000005ff768424 */ /* 0x000fe200078e00ff */
[----:B------:R-:W1:Y:S01]  /*10ca0*/  LDSM.16.M88.4 R8, [R192] ;  /* 0x00000000c008783b */ /* 0x000e620000000200 */
[----:B------:R-:W-:Y:S01]  /*10cb0*/  @!P0 IMAD R0, R245, c[0x0][0x20c], R0 ;  /* 0x00008300f5008a24 */ /* 0x000fe200078e0200 */
[----:B------:R-:W-:Y:S02]  /*10cc0*/  ULDC UR4, c[0x0][0x324] ;  /* 0x0000c90000047ab9 */ /* 0x000fe40000000800 */
[----:B------:R-:W-:Y:S01]  /*10cd0*/  @!P0 SHF.L.U64.HI R141, R119, R118, c[0x0][0x20c] ;  /* 0x00008300778d8619 */ /* 0x000fe20000010276 */
[----:B------:R-:W-:Y:S01]  /*10ce0*/  @!P0 IMAD.MOV.U32 R148, RZ, RZ, R238 ;  /* 0x000000ffff948224 */ /* 0x000fe200078e00ee */
[----:B------:R-:W-:Y:S01]  /*10cf0*/  ULOP3.LUT UR4, URZ, UR4, URZ, 0x33, !UPT ;  /* 0x000000043f047292 */ /* 0x000fe2000f8e333f */
[----:B------:R-:W2:Y:S01]  /*10d00*/  LDSM.16.M88.4 R16, [R192+0x800] ;  /* 0x00080000c010783b */ /* 0x000ea20000000200 */
[----:B------:R-:W-:Y:S02]  /*10d10*/  @!P0 IMAD.MOV.U32 R149, RZ, RZ, R235 ;  /* 0x000000ffff958224 */ /* 0x000fe400078e00eb */
[----:B------:R-:W-:Y:S02]  /*10d20*/  @!P0 IMAD.IADD R0, R143, 0x1, R0 ;  /* 0x000000018f008824 */ /* 0x000fe400078e0200 */
[----:B------:R-:W-:Y:S01]  /*10d30*/  @!P0 IMAD.WIDE.U32 R148, R142, 0x60, R148 ;  /* 0x000000608e948825 */ /* 0x000fe200078e0094 */
[----:B------:R-:W3:Y:S03]  /*10d40*/  LDSM.16.M88.4 R24, [R192+0x1000] ;  /* 0x00100000c018783b */ /* 0x000ee60000000200 */
[----:B------:R-:W-:Y:S01]  /*10d50*/  @!P0 IMAD.SHL.U32 R140, R119, 0x20, RZ ;  /* 0x00000020778c8824 */ /* 0x000fe200078e00ff */
[----:B------:R-:W-:Y:S01]  /*10d60*/  @!P0 LEA R118, P2, R148, c[0x0][0x1f8], 0x1 ;  /* 0x00007e0094768a11 */ /* 0x000fe200078408ff */
[----:B------:R-:W-:Y:S01]  /*10d70*/  @!P0 IMAD R0, R0, 0x60, RZ ;  /* 0x0000006000008824 */ /* 0x000fe200078e02ff */
[----:B------:R-:W4:Y:S01]  /*10d80*/  LDSM.16.M88.4 R32, [R192+0x1800] ;  /* 0x00180000c020783b */ /* 0x000f220000000200 */
[----:B------:R-:W-:Y:S01]  /*10d90*/  @!P0 IMAD.WIDE.U32 R150, R142, 0x60, R140 ;  /* 0x000000608e968825 */ /* 0x000fe200078e008c */
[----:B------:R-:W-:Y:S03]  /*10da0*/  @!P0 IADD3 R152, P1, R140, R140, RZ ;  /* 0x0000008c8c988210 */ /* 0x000fe60007f3e0ff */
[----:B------:R-:W-:Y:S01]  /*10db0*/  @!P0 IMAD.IADD R119, R149, 0x1, R0 ;  /* 0x0000000195778824 */ /* 0x000fe200078e0200 */
[----:B------:R-:W5:Y:S01]  /*10dc0*/  LDSM.16.M88.4 R40, [R192+0x2000] ;  /* 0x00200000c028783b */ /* 0x000f620000000200 */
[----:B------:R-:W-:Y:S01]  /*10dd0*/  @!P0 IMAD.X R153, R141, 0x1, R141, P1 ;  /* 0x000000018d998824 */ /* 0x000fe200008e068d */
[-C--:B------:R-:W-:Y:S02]  /*10de0*/  @!P0 IADD3 R143, P3, R238, R150.reuse, RZ ;  /* 0x00000096ee8f8210 */ /* 0x080fe40007f7e0ff */
[----:B------:R-:W-:Y:S01]  /*10df0*/  @!P0 LEA.HI.X R119, R148, c[0x0][0x1fc], R119, 0x1, P2 ;  /* 0x00007f0094778a11 */ /* 0x000fe200010f0c77 */
[----:B------:R-:W-:Y:S01]  /*10e00*/  @!P0 IMAD.WIDE.U32 R152, R142, 0x60, R152 ;  /* 0x000000608e988825 */ /* 0x000fe200078e0098 */
[----:B------:R-:W3:Y:S01]  /*10e10*/  LDSM.16.M88.4 R48, [R192+0x2800] ;  /* 0x00280000c030783b */ /* 0x000ee20000000200 */
[----:B------:R-:W-:Y:S02]  /*10e20*/  @!P0 IADD3 R148, P2, P1, R238, R150, R140 ;  /* 0x00000096ee948210 */ /* 0x000fe4000795e08c */
[----:B------:R-:W-:Y:S01]  /*10e30*/  @!P0 LEA R154, P4, R143, c[0x0][0x1f8], 0x1 ;  /* 0x00007e008f9a8a11 */ /* 0x000fe200078808ff */
[----:B------:R-:W-:Y:S02]  /*10e40*/  @!P0 IMAD.IADD R140, R0, 0x1, R151 ;  /* 0x00000001008c8824 */ /* 0x000fe400078e0297 */
[----:B------:R-:W4:Y:S03]  /*10e50*/  LDSM.16.M88.4 R128, [R207] ;  /* 0x00000000cf80783b */ /* 0x000f260000000200 */
[----:B------:R-:W-:Y:S01]  /*10e60*/  @!P0 IADD3.X R151, R235, R140, R141, P2, P1 ;  /* 0x0000008ceb978210 */ /* 0x000fe200017e248d */
[C---:B-1----:R-:W-:Y:S02]  /*10e70*/  HMMA.16816.F32 R4, R120.reuse, R8, RZ ;  /* 0x000000087804723c */ /* 0x042fe400000018ff */
[----:B------:R-:W1:Y:S01]  /*10e80*/  LDSM.16.M88.4 R132, [R194] ;  /* 0x00000000c284783b */ /* 0x000e620000000200 */
[----:B------:R-:W-:Y:S01]  /*10e90*/  @!P0 IMAD.X R140, R140, 0x1, R235, P3 ;  /* 0x000000018c8c8824 */ /* 0x000fe200018e06eb */
[----:B------:R-:W-:Y:S02]  /*10ea0*/  @!P0 LEA R150, P3, R148, c[0x0][0x1f8], 0x1 ;  /* 0x00007e0094968a11 */ /* 0x000fe400078608ff */
[----:B------:R-:W-:Y:S02]  /*10eb0*/  @!P0 IADD3 R149, P2, R238, R152, RZ ;  /* 0x00000098ee958210 */ /* 0x000fe40007f5e0ff */
[C---:B------:R-:W-:Y:S01]  /*10ec0*/  HMMA.16816.F32 R8, R120.reuse, R10, RZ ;  /* 0x0000000a7808723c */ /* 0x040fe200000018ff */
[----:B------:R-:W1:Y:S01]  /*10ed0*/  LDSM.16.M88.4 R136, [R195] ;  /* 0x00000000c388783b */ /* 0x000e620000000200 */
[----:B------:R-:W-:Y:S02]  /*10ee0*/  @!P0 ISETP.GE.AND P1, PT, R116, c[0x0][0x1d4], PT ;  /* 0x0000750074008a0c */ /* 0x000fe40003f26270 */
[----:B------:R-:W-:Y:S02]  /*10ef0*/  @!P0 LEA.HI.X R155, R143, c[0x0][0x1fc], R140, 0x1, P4 ;  /* 0x00007f008f9b8a11 */ /* 0x000fe400020f0c8c */
[----:B------:R-:W-:Y:S01]  /*10f00*/  @!P0 LEA.HI.X R151, R148, c[0x0][0x1fc], R151, 0x1, P3 ;  /* 0x00007f0094978a11 */ /* 0x000fe200018f0c97 */
[----:B------:R-:W-:Y:S01]  /*10f10*/  LDSM.16.M88.4 R140, [R198] ;  /* 0x00000000c68c783b */ /* 0x000fe20000000200 */
[C---:B--2---:R-:W-:Y:S01]  /*10f20*/  HMMA.16816.F32 R12, R120.reuse, R16, RZ ;  /* 0x00000010780c723c */ /* 0x044fe200000018ff */
[----:B------:R-:W-:Y:S03]  /*10f30*/  @!P0 IADD3.X R0, R235, R0, R153, P2, !PT ;  /* 0x00000000eb008210 */ /* 0x000fe600017fe499 */
[C---:B------:R-:W-:Y:S04]  /*10f40*/  @!P0 LEA R152, P2, R149.reuse, c[0x0][0x1f8], 0x1 ;  /* 0x00007e0095988a11 */ /* 0x040fe800078408ff */
[C---:B------:R-:W-:Y:S01]  /*10f50*/  HMMA.16816.F32 R16, R120.reuse, R18, RZ ;  /* 0x000000127810723c */ /* 0x040fe200000018ff */
[----:B------:R-:W-:Y:S07]  /*10f60*/  @!P0 LEA.HI.X R153, R149, c[0x0][0x1fc], R0, 0x1, P2 ;  /* 0x00007f0095998a11 */ /* 0x000fee00010f0c00 */
[C---:B---3--:R-:W-:Y:S08]  /*10f70*/  HMMA.16816.F32 R20, R120.reuse, R24, RZ ;  /* 0x000000187814723c */ /* 0x048ff000000018ff */
[C---:B------:R-:W-:Y:S08]  /*10f80*/  HMMA.16816.F32 R24, R120.reuse, R26, RZ ;  /* 0x0000001a7818723c */ /* 0x040ff000000018ff */
[C---:B----4-:R-:W-:Y:S08]  /*10f90*/  HMMA.16816.F32 R28, R120.reuse, R32, RZ ;  /* 0x00000020781c723c */ /* 0x050ff000000018ff */
[C---:B------:R-:W-:Y:S08]  /*10fa0*/  HMMA.16816.F32 R32, R120.reuse, R34, RZ ;  /* 0x000000227820723c */ /* 0x040ff000000018ff */
[C---:B-----5:R-:W-:Y:S08]  /*10fb0*/  HMMA.16816.F32 R36, R120.reuse, R40, RZ ;  /* 0x000000287824723c */ /* 0x060ff000000018ff */
[C---:B------:R-:W-:Y:S08]  /*10fc0*/  HMMA.16816.F32 R40, R120.reuse, R42, RZ ;  /* 0x0000002a7828723c */ /* 0x040ff000000018ff */
[C---:B------:R-:W-:Y:S08]  /*10fd0*/  HMMA.16816.F32 R44, R120.reuse, R48, RZ ;  /* 0x00000030782c723c */ /* 0x040ff000000018ff */
[----:B------:R-:W-:Y:S08]  /*10fe0*/  HMMA.16816.F32 R48, R120, R50, RZ ;  /* 0x000000327830723c */ /* 0x000ff000000018ff */
[C---:B------:R-:W-:Y:S08]  /*10ff0*/  HMMA.16816.F32 R4, R124.reuse, R128, R4 ;  /* 0x000000807c04723c */ /* 0x040ff00000001804 */
[C---:B------:R-:W-:Y:S01]  /*11000*/  HMMA.16816.F32 R8, R124.reuse, R130, R8 ;  /* 0x000000827c08723c */ /* 0x040fe20000001808 */
[----:B------:R-:W2:Y:S07]  /*11010*/  LDSM.16.M88.4 R128, [R196] ;  /* 0x00000000c480783b */ /* 0x000eae0000000200 */
[C---:B-1----:R-:W-:Y:S08]  /*11020*/  HMMA.16816.F32 R12, R124.reuse, R132, R12 ;  /* 0x000000847c0c723c */ /* 0x042ff0000000180c */
[C---:B------:R-:W-:Y:S01]  /*11030*/  HMMA.16816.F32 R16, R124.reuse, R134, R16 ;  /* 0x000000867c10723c */ /* 0x040fe20000001810 */
[----:B------:R-:W1:Y:S06]  /*11040*/  LDSM.16.M88.4 R132, [R197] ;  /* 0x00000000c584783b */ /* 0x000e6c0000000200 */
[----:B------:R-:W-:Y:S01]  /*11050*/  @!PT LDS RZ, [RZ] ;  /* 0x00000000fffff984 */ /* 0x000fe20000000800 */
[----:B------:R-:W-:Y:S01]  /*11060*/  @!PT LDS RZ, [RZ] ;  /* 0x00000000fffff984 */ /* 0x000fe20000000800 */
[----:B------:R-:W-:Y:S01]  /*11070*/  @!PT LDS RZ, [RZ] ;  /* 0x00000000fffff984 */ /* 0x000fe20000000800 */
[----:B------:R3:W-:Y:S01]  /*11080*/  @!P0 LDGSTS.E.BYPASS.LTC128B.128 [R234+0x100], [R118.64], !P1 ;  /* 0x0010000076ea8fae */ /* 0x0007e2000c901d48 */
[C---:B------:R-:W-:Y:S05]  /*11090*/  HMMA.16816.F32 R20, R124.reuse, R136, R20 ;  /* 0x000000887c14723c */ /* 0x040fea0000001814 */
[----:B------:R3:W-:Y:S03]  /*110a0*/  @!P0 LDGSTS.E.BYPASS.LTC128B.128 [R234+0x3100], [R118.64+0x80], !P5 ;  /* 0x0310008076ea8fae */ /* 0x0007e6000e901d48 */
[C---:B------:R-:W-:Y:S03]  /*110b0*/  HMMA.16816.F32 R24, R124.reuse, R138, R24 ;  /* 0x0000008a7c18723c */ /* 0x040fe60000001818 */
[----:B------:R4:W-:Y:S05]  /*110c0*/  @!P0 LDGSTS.E.BYPASS.LTC128B.128 [R234+0x1100], [R154.64], !P1 ;  /* 0x011000009aea8fae */ /* 0x0009ea000c901d48 */
[C---:B--2---:R-:W-:Y:S01]  /*110d0*/  HMMA.16816.F32 R28, R124.reuse, R128, R28 ;  /* 0x000000807c1c723c */ /* 0x044fe2000000181c */
[----:B------:R4:W-:Y:S06]  /*110e0*/  @!P0 LDGSTS.E.BYPASS.LTC128B.128 [R234+0x4100], [R154.64+0x80], !P5 ;  /* 0x041000809aea8fae */ /* 0x0009ec000e901d48 */
[----:B------:R2:W-:Y:S01]  /*110f0*/  @!P0 LDGSTS.E.BYPASS.LTC128B.128 [R234+0x2100], [R150.64], !P1 ;  /* 0x0210000096ea8fae */ /* 0x0005e2000c901d48 */
[C---:B------:R-:W-:Y:S05]  /*11100*/  HMMA.16816.F32 R32, R124.reuse, R130, R32 ;  /* 0x000000827c20723c */ /* 0x040fea0000001820 */
[----:B------:R4:W-:Y:S01]  /*11110*/  @!P0 LDGSTS.E.BYPASS.LTC128B.128 [R234+0x5100], [R152.64+0x80], !P5 ;  /* 0x0510008098ea8fae */ /* 0x0009e2000e901d48 */
[C---:B------:R-:W-:Y:S02]  /*11120*/  ISETP.GT.AND P0, PT, R245.reuse, R237, PT ;  /* 0x000000edf500720c */ /* 0x040fe40003f04270 */
[C---:B-1----:R-:W-:Y:S03]  /*11130*/  HMMA.16816.F32 R36, R124.reuse, R132, R36 ;  /* 0x000000847c24723c */ /* 0x042fe60000001824 */
[----:B------:R-:W1:Y:S05]  /*11140*/  LDSM.16.M88.4 R136, [R206] ;  /* 0x00000000ce88783b */ /* 0x000e6a0000000200 */
[C---:B------:R-:W-:Y:S01]  /*11150*/  HMMA.16816.F32 R40, R124.reuse, R134, R40 ;  /* 0x000000867c28723c */ /* 0x040fe20000001828 */
[----:B------:R-:W0:Y:S03]  /*11160*/  LDGDEPBAR ;  /* 0x00000000000079af */ /* 0x000e260000000000 */
[----:B---3--:R-:W-:Y:S01]  /*11170*/  @P0 IMAD.MOV.U32 R119, RZ, RZ, 0x5 ;  /* 0x00000005ff770424 */ /* 0x008fe200078e00ff */
[----:B------:R-:W-:Y:S02]  /*11180*/  @P0 IADD3 R0, R245, -0x1, RZ ;  /* 0xfffffffff5000810 */ /* 0x000fe40007ffe0ff */
[----:B------:R-:W-:Y:S01]  /*11190*/  LDSM.16.M88.4 R128, [R206+0x1800] ;  /* 0x00180000ce80783b */ /* 0x000fe20000000200 */
[C---:B------:R-:W-:Y:S05]  /*111a0*/  HMMA.16816.F32 R44, R124.reuse, R140, R44 ;  /* 0x0000008c7c2c723c */ /* 0x040fea000000182c */
[----:B--2---:R-:W2:Y:S03]  /*111b0*/  LDSM.16.M88.4 R148, [R206+0x800] ;  /* 0x00080000ce94783b */ /* 0x004ea60000000200 */
[----:B------:R-:W-:Y:S03]  /*111c0*/  HMMA.16816.F32 R48, R124, R142, R48 ;  /* 0x0000008e7c30723c */ /* 0x000fe60000001830 */
[----:B----4-:R-:W3:Y:S06]  /*111d0*/  LDSM.16.M88.4 R152, [R206+0x1000] ;  /* 0x00100000ce98783b */ /* 0x010eec0000000200 */
[----:B------:R-:W4:Y:S06]  /*111e0*/  LDSM.16.M88.4 R132, [R206+0x2000] ;  /* 0x00200000ce84783b */ /* 0x000f2c0000000200 */
[----:B------:R-:W5:Y:S01]  /*111f0*/  LDSM.16.M88.4 R156, [R206+0x2800] ;  /* 0x00280000ce9c783b */ /* 0x000f620000000200 */
[C---:B-1----:R-:W-:Y:S05]  /*11200*/  HMMA.16816.F32 R4, R144.reuse, R136, R4 ;  /* 0x000000889004723c */ /* 0x042fea0000001804 */
[----:B------:R-:W1:Y:S03]  /*11210*/  LDSM.16.M88.4 R164, [R204+-0x3000] ;  /* 0xffd00000cca4783b */ /* 0x000e660000000200 */
[C---:B------:R-:W-:Y:S03]  /*11220*/  HMMA.16816.F32 R8, R144.reuse, R138, R8 ;  /* 0x0000008a9008723c */ /* 0x040fe60000001808 */
[----:B------:R-:W1:Y:S06]  /*11230*/  LDSM.16.M88.4 R140, [R204+-0x2800] ;  /* 0xffd80000cc8c783b */ /* 0x000e6c0000000200 */
[----:B------:R-:W1:Y:S01]  /*11240*/  LDSM.16.M88.4 R136, [R204+-0x2000] ;  /* 0xffe00000cc88783b */ /* 0x000e620000000200 */
[C---:B--2---:R-:W-:Y:S05]  /*11250*/  HMMA.16816.F32 R12, R144.reuse, R148, R12 ;  /* 0x00000094900c723c */ /* 0x044fea000000180c */
[----:B------:R-:W-:Y:S03]  /*11260*/  LDSM.16.M88.4 R176, [R200] ;  /* 0x00000000c8b0783b */ /* 0x000fe60000000200 */
[C---:B------:R-:W-:Y:S03]  /*11270*/  HMMA.16816.F32 R16, R144.reuse, R150, R16 ;  /* 0x000000969010723c */ /* 0x040fe60000001810 */
[----:B------:R-:W2:Y:S05]  /*11280*/  LDSM.16.M88.4 R148, [R204+-0x1800] ;  /* 0xffe80000cc94783b */ /* 0x000eaa0000000200 */
[C---:B---3--:R-:W-:Y:S08]  /*11290*/  HMMA.16816.F32 R20, R144.reuse, R152, R20 ;  /* 0x000000989014723c */ /* 0x048ff00000001814 */
[C---:B------:R-:W-:Y:S01]  /*112a0*/  HMMA.16816.F32 R24, R144.reuse, R154, R24 ;  /* 0x0000009a9018723c */ /* 0x040fe20000001818 */
[----:B------:R-:W3:Y:S07]  /*112b0*/  LDSM.16.M88.4 R152, [R204+-0x1000] ;  /* 0xfff00000cc98783b */ /* 0x000eee0000000200 */
[C---:B------:R-:W-:Y:S08]  /*112c0*/  HMMA.16816.F32 R28, R144.reuse, R128, R28 ;  /* 0x00000080901c723c */ /* 0x040ff0000000181c */
[C---:B------:R-:W-:Y:S01]  /*112d0*/  HMMA.16816.F32 R32, R144.reuse, R130, R32 ;  /* 0x000000829020723c */ /* 0x040fe20000001820 */
[----:B------:R-:W2:Y:S07]  /*112e0*/  LDSM.16.M88.4 R128, [R204+-0x800] ;  /* 0xfff80000cc80783b */ /* 0x000eae0000000200 */
[C---:B----4-:R-:W-:Y:S08]  /*112f0*/  HMMA.16816.F32 R36, R144.reuse, R132, R36 ;  /* 0x000000849024723c */ /* 0x050ff00000001824 */
[C---:B------:R-:W-:Y:S01]  /*11300*/  HMMA.16816.F32 R40, R144.reuse, R134, R40 ;  /* 0x000000869028723c */ /* 0x040fe20000001828 */
[----:B------:R-:W4:Y:S07]  /*11310*/  LDSM.16.M88.4 R132, [R192+0x3000] ;  /* 0x00300000c084783b */ /* 0x000f2e0000000200 */
        /* <DEDUP_REMOVED lines=20> */
[----:B------:R-:W5:Y:S07]  /*11460*/  LDSM.16.M88.4 R128, [R199] ;  /* 0x00000000c780783b */ /* 0x000f6e0000000200 */
[C---:B----4-:R-:W-:Y:S08]  /*11470*/  HMMA.16816.F32 R4, R168.reuse, R132, R4 ;  /* 0x00000084a804723c */ /* 0x050ff00000001804 */
[C---:B------:R-:W-:Y:S01]  /*11480*/  HMMA.16816.F32 R8, R168.reuse, R134, R8 ;  /* 0x00000086a808723c */ /* 0x040fe20000001808 */
[----:B------:R-:W4:Y:S07]  /*11490*/  LDSM.16.M88.4 R132, [R201] ;  /* 0x00000000c984783b */ /* 0x000f2e0000000200 */
        /* <DEDUP_REMOVED lines=17> */
[----:B------:R-:W-:Y:S07]  /*115b0*/  LDSM.16.M88.4 R152, [R206+0x4000] ;  /* 0x00400000ce98783b */ /* 0x000fee0000000200 */
[C---:B-----5:R-:W-:Y:S08]  /*115c0*/  HMMA.16816.F32 R12, R172.reuse, R128, R12 ;  /* 0x00000080ac0c723c */ /* 0x060ff0000000180c */
[C---:B------:R-:W-:Y:S01]  /*115d0*/  HMMA.16816.F32 R16, R172.reuse, R130, R16 ;  /* 0x00000082ac10723c */ /* 0x040fe20000001810 */
[----:B------:R-:W2:Y:S07]  /*115e0*/  LDSM.16.M88.4 R128, [R206+0x3000] ;  /* 0x00300000ce80783b */ /* 0x000eae0000000200 */
[C---:B------:R-:W-:Y:S08]  /*115f0*/  HMMA.16816.F32 R20, R172.reuse, R176, R20 ;  /* 0x000000b0ac14723c */ /* 0x040ff00000001814 */
[C---:B------:R-:W-:Y:S01]  /*11600*/  HMMA.16816.F32 R24, R172.reuse, R178, R24 ;  /* 0x000000b2ac18723c */ /* 0x040fe20000001818 */
[----:B------:R-:W-:Y:S07]  /*11610*/  LDSM.16.M88.4 R176, [R204+0x800] ;  /* 0x00080000ccb0783b */ /* 0x000fee0000000200 */
[C---:B----4-:R-:W-:Y:S08]  /*11620*/  HMMA.16816.F32 R28, R172.reuse, R132, R28 ;  /* 0x00000084ac1c723c */ /* 0x050ff0000000181c */
[C---:B------:R-:W-:Y:S01]  /*11630*/  HMMA.16816.F32 R32, R172.reuse, R134, R32 ;  /* 0x00000086ac20723c */ /* 0x040fe20000001820 */
[----:B------:R-:W3:Y:S07]  /*11640*/  LDSM.16.M88.4 R132, [R206+0x5800] ;  /* 0x00580000ce84783b */ /* 0x000eee0000000200 */
[C---:B-1----:R-:W-:Y:S08]  /*11650*/  HMMA.16816.F32 R36, R172.reuse, R136, R36 ;  /* 0x00000088ac24723c */ /* 0x042ff00000001824 */
[C---:B------:R-:W-:Y:S01]  /*11660*/  HMMA.16816.F32 R40, R172.reuse, R138, R40 ;  /* 0x0000008aac28723c */ /* 0x040fe20000001828 */
[----:B------:R-:W1:Y:S07]  /*11670*/  LDSM.16.M88.4 R136, [R204] ;  /* 0x00000000cc88783b */ /* 0x000e6e0000000200 */
[C---:B------:R-:W-:Y:S07]  /*11680*/  HMMA.16816.F32 R44, R172.reuse, R140, R44 ;  /* 0x0000008cac2c723c */ /* 0x040fee000000182c */
[----:B------:R-:W-:Y:S01]  /*11690*/  @P0 IMAD.MOV.U32 R140, RZ, RZ, c[0x0][0x1e0] ;  /* 0x00007800ff8c0624 */ /* 0x000fe200078e00ff */
[----:B------:R-:W-:Y:S04]  /*116a0*/  HMMA.16816.F32 R48, R172, R142, R48 ;  /* 0x0000008eac30723c */ /* 0x000fe80000001830 */
[C---:B------:R-:W-:Y:S01]  /*116b0*/  @P0 IMAD.SHL.U32 R118, R140.reuse, 0x20, RZ ;  /* 0x000000208c760824 */ /* 0x040fe200078e00ff */
[----:B------:R-:W-:Y:S02]  /*116c0*/  @P0 SHF.L.U64.HI R119, R140, R119, c[0x0][0x1e4] ;  /* 0x000079008c770619 */ /* 0x000fe40000010277 */
[----:B------:R-:W-:Y:S01]  /*116d0*/  @P0 SHF.R.S32.HI R141, RZ, 0x1f, R0 ;  /* 0x0000001fff8d0819 */ /* 0x000fe20000011400 */
[C---:B--2---:R-:W-:Y:S05]  /*116e0*/  HMMA.16816.F32 R4, R180.reuse, R128, R4 ;  /* 0x00000080b404723c */ /* 0x044fea0000001804 */
[----:B------:R-:W-:Y:S02]  /*116f0*/  @P0 IMAD R141, R141, c[0x0][0x1e0], RZ ;  /* 0x000078008d8d0a24 */ /* 0x000fe400078e02ff */
[C---:B------:R-:W-:Y:S01]  /*11700*/  @P0 IMAD.WIDE.U32 R142, R0.reuse, c[0x0][0x1e0], RZ ;  /* 0x00007800008e0a25 */ /* 0x040fe200078e00ff */
[C---:B------:R-:W-:Y:S01]  /*11710*/  HMMA.16816.F32 R8, R180.reuse, R130, R8 ;  /* 0x00000082b408723c */ /* 0x040fe20000001808 */
[----:B------:R-:W2:Y:S03]  /*11720*/  LDSM.16.M88.4 R128, [R204+0x1000] ;  /* 0x00100000cc80783b */ /* 0x000ea60000000200 */
[----:B------:R-:W-:Y:S04]  /*11730*/  @P0 IMAD R141, R0, c[0x0][0x1e4], R141 ;  /* 0x00007900008d0a24 */ /* 0x000fe800078e028d */
[C---:B------:R-:W-:Y:S04]  /*11740*/  HMMA.16816.F32 R12, R180.reuse, R148, R12 ;  /* 0x00000094b40c723c */ /* 0x040fe8000000180c */
[----:B------:R-:W-:Y:S03]  /*11750*/  @P0 IMAD.IADD R0, R143, 0x1, R141 ;  /* 0x000000018f000824 */ /* 0x000fe600078e028d */
[----:B------:R-:W-:Y:S01]  /*11760*/  @P0 IADD3 R148, P1, R118, R118, RZ ;  /* 0x0000007676940210 */ /* 0x000fe20007f3e0ff */
[C---:B------:R-:W-:Y:S04]  /*11770*/  HMMA.16816.F32 R16, R180.reuse, R150, R16 ;  /* 0x00000096b410723c */ /* 0x040fe80000001810 */
[----:B------:R-:W-:Y:S02]  /*11780*/  @P0 IMAD.X R149, R119, 0x1, R119, P1 ;  /* 0x0000000177950824 */ /* 0x000fe400008e0677 */
[----:B------:R-:W-:Y:S02]  /*11790*/  @P0 IMAD R0, R0, 0x60, RZ ;  /* 0x0000006000000824 */ /* 0x000fe400078e02ff */
[C---:B------:R-:W-:Y:S04]  /*117a0*/  HMMA.16816.F32 R20, R180.reuse, R152, R20 ;  /* 0x00000098b414723c */ /* 0x040fe80000001814 */
[----:B------:R-:W-:Y:S02]  /*117b0*/  @P0 IMAD.MOV.U32 R150, RZ, RZ, R240 ;  /* 0x000000ffff960224 */ /* 0x000fe400078e00f0 */
[----:B------:R-:W-:Y:S02]  /*117c0*/  @P0 IMAD.MOV.U32 R151, RZ, RZ, R236 ;  /* 0x000000ffff970224 */ /* 0x000fe400078e00ec */
[C---:B------:R-:W-:Y:S04]  /*117d0*/  HMMA.16816.F32 R24, R180.reuse, R154, R24 ;  /* 0x0000009ab418723c */ /* 0x040fe80000001818 */
[----:B------:R-:W-:Y:S04]  /*117e0*/  @P0 IMAD.WIDE.U32 R150, R142, 0x60, R150 ;  /* 0x000000608e960825 */ /* 0x000fe800078e0096 */
[C---:B------:R-:W-:Y:S04]  /*117f0*/  HMMA.16816.F32 R28, R180.reuse, R156, R28 ;  /* 0x0000009cb41c723c */ /* 0x040fe8000000181c */
[----:B------:R-:W-:Y:S01]  /*11800*/  @P0 LEA R140, P2, R150, c[0x0][0x1c8], 0x1 ;  /* 0x00007200968c0a11 */ /* 0x000fe200078408ff */
[C---:B------:R-:W-:Y:S03]  /*11810*/  @P0 IMAD.WIDE.U32 R148, R142.reuse, 0x60, R148 ;  /* 0x000000608e940825 */ /* 0x040fe600078e0094 */
[C---:B------:R-:W-:Y:S04]  /*11820*/  HMMA.16816.F32 R32, R180.reuse, R158, R32 ;  /* 0x0000009eb420723c */ /* 0x040fe80000001820 */
[----:B------:R-:W-:Y:S04]  /*11830*/  @P0 IMAD.WIDE.U32 R142, R142, 0x60, R118 ;  /* 0x000000608e8e0825 */ /* 0x000fe800078e0076 */
[C---:B------:R-:W-:Y:S04]  /*11840*/  HMMA.16816.F32 R36, R180.reuse, R164, R36 ;  /* 0x000000a4b424723c */ /* 0x040fe80000001824 */
[----:B------:R-:W-:Y:S04]  /*11850*/  @P0 IMAD.IADD R143, R0, 0x1, R143 ;  /* 0x00000001008f0824 */ /* 0x000fe800078e028f */
[C---:B------:R-:W-:Y:S08]  /*11860*/  HMMA.16816.F32 R40, R180.reuse, R166, R40 ;  /* 0x000000a6b428723c */ /* 0x040ff00000001828 */
[C---:B---3--:R-:W-:Y:S08]  /*11870*/  HMMA.16816.F32 R44, R180.reuse, R132, R44 ;  /* 0x00000084b42c723c */ /* 0x048ff0000000182c */
[----:B------:R-:W-:Y:S01]  /*11880*/  HMMA.16816.F32 R48, R180, R134, R48 ;  /* 0x00000086b430723c */ /* 0x000fe20000001830 */
[----:B------:R-:W3:Y:S07]  /*11890*/  LDSM.16.M88.4 R132, [R204+0x1800] ;  /* 0x00180000cc84783b */ /* 0x000eee0000000200 */
[C---:B-1----:R-:W-:Y:S08]  /*118a0*/  HMMA.16816.F32 R4, R184.reuse, R136, R4 ;  /* 0x00000088b804723c */ /* 0x042ff00000001804 */
[C---:B------:R-:W-:Y:S01]  /*118b0*/  HMMA.16816.F32 R8, R184.reuse, R138, R8 ;  /* 0x0000008ab808723c */ /* 0x040fe20000001808 */
[----:B------:R-:W1:Y:S07]  /*118c0*/  LDSM.16.M88.4 R136, [R204+0x2000] ;  /* 0x00200000cc88783b */ /* 0x000e6e0000000200 */
[C---:B------:R-:W-:Y:S08]  /*118d0*/  HMMA.16816.F32 R12, R184.reuse, R176, R12 ;  /* 0x000000b0b80c723c */ /* 0x040ff0000000180c */
[C---:B------:R-:W-:Y:S08]  /*118e0*/  HMMA.16816.F32 R16, R184.reuse, R178, R16 ;  /* 0x000000b2b810723c */ /* 0x040ff00000001810 */
[C---:B--2---:R-:W-:Y:S08]  /*118f0*/  HMMA.16816.F32 R20, R184.reuse, R128, R20 ;  /* 0x00000080b814723c */ /* 0x044ff00000001814 */
[C---:B------:R-:W-:Y:S01]  /*11900*/  HMMA.16816.F32 R24, R184.reuse, R130, R24 ;  /* 0x00000082b818723c */ /* 0x040fe20000001818 */
[----:B------:R-:W2:Y:S01]  /*11910*/  LDSM.16.M88.4 R128, [R204+0x2800] ;  /* 0x00280000cc80783b */ /* 0x000ea20000000200 */
[----:B------:R-:W-:Y:S05]  /*11920*/  DEPBAR.LE SB0, 0x0 ;  /* 0x000080000000791a */ /* 0x000fea0000000000 */
[----:B------:R-:W-:Y:S01]  /*11930*/  BAR.SYNC.DEFER_BLOCKING 0x0 ;  /* 0x0000000000007b1d */ /* 0x000fe20000010000 */
[C---:B---3--:R-:W-:Y:S07]  /*11940*/  HMMA.16816.F32 R28, R184.reuse, R132, R28 ;  /* 0x00000084b81c723c */ /* 0x048fee000000181c */
[----:B------:R-:W-:Y:S01]  /*11950*/  @P0 IMAD.IADD R132, R151, 0x1, R0 ;  /* 0x0000000197840824 */ /* 0x000fe200078e0200 */
[----:B------:R-:W-:Y:S01]  /*11960*/  @P0 IADD3 R133, P1, R240, R148, RZ ;  /* 0x00000094f0850210 */ /* 0x000fe20007f3e0ff */
[C---:B------:R-:W-:Y:S03]  /*11970*/  HMMA.16816.F32 R32, R184.reuse, R134, R32 ;  /* 0x00000086b820723c */ /* 0x040fe60000001820 */
[----:B------:R-:W-:Y:S02]  /*11980*/  @P0 LEA.HI.X R141, R150, c[0x0][0x1cc], R132, 0x1, P2 ;  /* 0x00007300968d0a11 */ /* 0x000fe400010f0c84 */
[----:B------:R-:W-:Y:S01]  /*11990*/  @P0 IADD3.X R132, R236, R0, R149, P1, !PT ;  /* 0x00000000ec840210 */ /* 0x000fe20000ffe495 */
[----:B------:R-:W-:Y:S01]  /*119a0*/  IMAD.IADD R0, R218, 0x1, R209 ;  /* 0x00000001da007824 */ /* 0x000fe200078e02d1 */
[CC--:B------:R-:W-:Y:S01]  /*119b0*/  @P0 IADD3 R148, P1, R240.reuse, R142.reuse, RZ ;  /* 0x0000008ef0940210 */ /* 0x0c0fe20007f3e0ff */
[C---:B-1----:R-:W-:Y:S04]  /*119c0*/  HMMA.16816.F32 R36, R184.reuse, R136, R36 ;  /* 0x00000088b824723c */ /* 0x042fe80000001824 */
[----:B------:R-:W-:Y:S01]  /*119d0*/  @P0 IMAD.X R134, R143, 0x1, R236, P1 ;  /* 0x000000018f860824 */ /* 0x000fe200008e06ec */
[----:B------:R-:W-:Y:S01]  /*119e0*/  @P0 IADD3 R142, P3, P2, R240, R142, R118 ;  /* 0x0000008ef08e0210 */ /* 0x000fe20007a7e076 */
[----:B------:R-:W-:Y:S01]  /*119f0*/  @P6 IMAD.HI.U32 R135, R0, c[0x0][0x2c8], RZ ;  /* 0x0000b20000876a27 */ /* 0x000fe200078e00ff */
[----:B------:R-:W-:Y:S01]  /*11a00*/  @P0 LEA R118, P1, R148, c[0x0][0x1c8], 0x1 ;  /* 0x0000720094760a11 */ /* 0x000fe200078208ff */
[C---:B------:R-:W-:Y:S04]  /*11a10*/  HMMA.16816.F32 R40, R184.reuse, R138, R40 ;  /* 0x0000008ab828723c */ /* 0x040fe80000001828 */
[----:B------:R-:W-:Y:S02]  /*11a20*/  @P0 IADD3.X R143, R236, R143, R119, P3, P2 ;  /* 0x0000008fec8f0210 */ /* 0x000fe40001fe4477 */
[----:B------:R-:W-:Y:S02]  /*11a30*/  @P0 LEA.HI.X R119, R148, c[0x0][0x1cc], R134, 0x1, P1 ;  /* 0x0000730094770a11 */ /* 0x000fe400008f0c86 */
[----:B------:R-:W-:Y:S01]  /*11a40*/  @P0 ISETP.GE.AND P1, PT, R116, c[0x0][0x1d4], PT ;  /* 0x0000750074000a0c */ /* 0x000fe20003f26270 */
[C---:B--2---:R-:W-:Y:S03]  /*11a50*/  HMMA.16816.F32 R44, R184.reuse, R128, R44 ;  /* 0x00000080b82c723c */ /* 0x044fe6000000182c */
[C---:B------:R-:W-:Y:S02]  /*11a60*/  @P0 LEA R136, P3, R142.reuse, c[0x0][0x1c8], 0x1 ;  /* 0x000072008e880a11 */ /* 0x040fe400078608ff */
[C---:B------:R-:W-:Y:S02]  /*11a70*/  @P0 LEA R134, P2, R133.reuse, c[0x0][0x1c8], 0x1 ;  /* 0x0000720085860a11 */ /* 0x040fe400078408ff */
[----:B------:R-:W-:Y:S01]  /*11a80*/  @P0 LEA.HI.X R137, R142, c[0x0][0x1cc], R143, 0x1, P3 ;  /* 0x000073008e890a11 */ /* 0x000fe200018f0c8f */
[----:B------:R-:W-:Y:S04]  /*11a90*/  HMMA.16816.F32 R48, R184, R130, R48 ;  /* 0x00000082b830723c */ /* 0x000fe80000001830 */
[----:B------:R-:W-:Y:S01]  /*11aa0*/  @!PT LDS RZ, [RZ] ;  /* 0x00000000fffff984 */ /* 0x000fe20000000800 */
[----:B------:R-:W-:Y:S01]  /*11ab0*/  @!PT LDS RZ, [RZ] ;  /* 0x00000000fffff984 */ /* 0x000fe20000000800 */
[----:B------:R-:W-:Y:S01]  /*11ac0*/  @!PT LDS RZ, [RZ] ;  /* 0x00000000fffff984 */ /* 0x000fe20000000800 */
[----:B------:R1:W-:Y:S01]  /*11ad0*/  @P0 LDGSTS.E.BYPASS.LTC128B.128 [R234+0x8100], [R140.64], !P1 ;  /* 0x081000008cea0fae */ /* 0x0003e2000c901d48 */
[----:B------:R-:W-:Y:S02]  /*11ae0*/  @P6 SHF.R.U32.HI R0, RZ, c[0x0][0x2cc], R135 ;  /* 0x0000b300ff006a19 */ /* 0x000fe40000011687 */
[----:B------:R-:W-:Y:S01]  /*11af0*/  @P0 LEA.HI.X R135, R133, c[0x0][0x1cc], R132, 0x1, P2 ;  /* 0x0000730085870a11 */ /* 0x000fe200010f0c84 */
[----:B------:R-:W-:Y:S02]  /*11b00*/  IMAD R130, R245, -0x60, RZ ;  /* 0xffffffa0f5827824 */ /* 0x000fe400078e02ff */
[----:B------:R1:W-:Y:S06]  /*11b10*/  @P0 LDGSTS.E.BYPASS.LTC128B.128 [R234+0xb100], [R140.64+0x80], !P5 ;  /* 0x0b1000808cea0fae */ /* 0x0003ec000e901d48 */
[----:B------:R2:W-:Y:S06]  /*11b20*/  @P0 LDGSTS.E.BYPASS.LTC128B.128 [R234+0x9100], [R118.64], !P1 ;  /* 0x0910000076ea0fae */ /* 0x0005ec000c901d48 */
[----:B------:R2:W-:Y:S06]  /*11b30*/  @P0 LDGSTS.E.BYPASS.LTC128B.128 [R234+0xc100], [R118.64+0x80], !P5 ;  /* 0x0c10008076ea0fae */ /* 0x0005ec000e901d48 */
[----:B------:R1:W-:Y:S06]  /*11b40*/  @P0 LDGSTS.E.BYPASS.LTC128B.128 [R234+0xa100], [R136.64], !P1 ;  /* 0x0a10000088ea0fae */ /* 0x0003ec000c901d48 */
[----:B------:R1:W-:Y:S01]  /*11b50*/  @P0 LDGSTS.E.BYPASS.LTC128B.128 [R234+0xd100], [R134.64+0x80], !P5 ;  /* 0x0d10008086ea0fae */ /* 0x0003e2000e901d48 */
[----:B------:R-:W-:Y:S05]  /*11b60*/  ISETP.GE.AND P5, PT, R232, 0x1, PT ;  /* 0x00000001e800780c */ /* 0x000fea0003fa6270 */
[----:B------:R-:W3:Y:S06]  /*11b70*/  SHFL.IDX PT, R128, R0, RZ, 0x1c1f ;  /* 0x001c1fff00807589 */ /* 0x000eec00000e0000 */
[----:B------:R-:W0:Y:S01]  /*11b80*/  LDGDEPBAR ;  /* 0x00000000000079af */ /* 0x000e220000000000 */
[----:B--2---:R-:W-:Y:S04]  /*11b90*/  IADD3 R119, -R217, 0x1, R130 ;  /* 0x00000001d9777810 */ /* 0x004fe80007ffe182 */
[----:B------:R-:W-:Y:S04]  /*11ba0*/  IADD3 R119, -R229, R119, R231 ;  /* 0x00000077e5777210 */ /* 0x000fe80007ffe1e7 */
[C---:B------:R-:W-:Y:S02]  /*11bb0*/  IADD3 R129, R119.reuse, c[0x0][0x328], RZ ;  /* 0x0000ca0077817a10 */ /* 0x040fe40007ffe0ff */
[----:B------:R-:W-:Y:S03]  /*11bc0*/  IADD3 R119, R119, UR4, RZ ;  /* 0x0000000477777c10 */ /* 0x000fe6000fffe0ff */
[----:B---3--:R-:W-:Y:S02]  /*11bd0*/  IMAD.IADD R132, R129, 0x1, R128 ;  /* 0x0000000181847824 */ /* 0x008fe400078e0280 */
        /* <DEDUP_REMOVED lines=15> */
.L_x_2144:
[----:B------:R-:W-:Y:S04]  /*11cd0*/  MOV R118, c[0x0][0x32c] ;  /* 0x0000cb0000767a02 */ /* 0x000fe80000000f00 */
[----:B------:R-:W-:Y:S11]  /*11ce0*/  ISETP.NE.AND P0, PT, R118, 0x1, PT ;  /* 0x000000017600780c */ /* 0x000ff60003f05270 */
[----:B------:R-:W-:Y:S02]  /*11cf0*/  @!UPT UIADD3 URZ, URZ, URZ, URZ ;  /* 0x0000003f3f3ff290 */ /* 0x000fe4000fffe03f */
[----:B------:R-:W-:Y:S05]  /*11d00*/  @P0 IMAD.HI.U32 R118, R128, c[0x0][0x330], RZ ;  /* 0x0000cc0080760a27 */ /* 0x000fea00078e00ff */
[----:B------:R-:W-:Y:S02]  /*11d10*/  @P0 SHF.R.U32.HI R128, RZ, c[0x0][0x334], R118 ;  /* 0x0000cd00ff800a19 */ /* 0x000fe40000011676 */
.L_x_2145:
[----:B------:R-:W-:Y:S05]  /*11d20*/  BSYNC B0 ;  /* 0x0000000000007941 */ /* 0x000fea0003800000 */
.L_x_2143:
[----:B------:R-:W-:Y:S04]  /*11d30*/  IMAD.IADD R118, R130, 0x1, -R217 ;  /* 0x0000000182767824 */ /* 0x000fe800078e0ad9 */
[----:B------:R-:W-:Y:S05]  /*11d40*/  IMAD R128, R128, c[0x0][0x32c], R118 ;  /* 0x0000cb0080807a24 */ /* 0x000fea00078e0276 */
[----:B------:R-:W-:Y:S02]  /*11d50*/  IADD3 R118, R128, c[0x0][0x32c], RZ ;  /* 0x0000cb0080767a10 */ /* 0x000fe40007ffe0ff */
[----:B------:R-:W-:Y:S02]  /*11d60*/  IMNMX R131, R131, R128, !PT ;  /* 0x0000008083837217 */ /* 0x000fe40007800200 */
[----:B------:R-:W-:Y:S02]  /*11d70*/  IMNMX R132, R132, R118, PT ;  /* 0x0000007684847217 */ /* 0x000fe40003800200 */
.L_x_2142:
[C---:B-1----:R-:W-:Y:S01]  /*11d80*/  ISETP.GE.AND P1, PT, R130.reuse, 0x1, PT ;  /* 0x000000018200780c */ /* 0x042fe20003f26270 */
[----:B------:R-:W1:Y:S01]  /*11d90*/  SHFL.IDX PT, R0, R0, 0x1, 0x1c1f ;  /* 0x003c1f0000007f89 */ /* 0x000e6200000e0000 */
[----:B------:R-:W-:Y:S02]  /*11da0*/  ISETP.GE.AND P0, PT, R130, 0x2, PT ;  /* 0x000000028200780c */ /* 0x000fe40003f06270 */
[----:B------:R-:W-:Y:S02]  /*11db0*/  LOP3.LUT R230, R230, 0xffffbfff, RZ, 0xc0, !PT ;  /* 0xffffbfffe6e67812 */ /* 0x000fe400078ec0ff */
[C---:B------:R-:W-:Y:S02]  /*11dc0*/  ISETP.GE.AND P2, PT, R130.reuse, 0x9, PT ;  /* 0x000000098200780c */ /* 0x040fe40003f46270 */
[C---:B------:R-:W-:Y:S02]  /*11dd0*/  ISETP.GE.AND P6, PT, R130.reuse, 0x42, PT ;  /* 0x000000428200780c */ /* 0x040fe40003fc6270 */
[C---:B------:R-:W-:Y:S02]  /*11de0*/  ISETP.GE.AND P5, PT, R130.reuse, 0x49, PT ;  /* 0x000000498200780c */ /* 0x040fe40003fa6270 */
[----:B------:R-:W-:Y:S02]  /*11df0*/  ISETP.GE.AND P4, PT, R130, 0x4a, PT ;  /* 0x0000004a8200780c */ /* 0x000fe40003f86270 */
[----:B------:R-:W-:Y:S02]  /*11e00*/  @P1 LOP3.LUT R230, R230, 0x4000, RZ, 0xfc, !PT ;  /* 0x00004000e6e61812 */ /* 0x000fe400078efcff */
[C---:B------:R-:W-:Y:S02]  /*11e10*/  ISETP.GT.AND P1, PT, R131.reuse, RZ, !P1 ;  /* 0x000000ff8300720c */ /* 0x040fe40004f24270 */
[----:B------:R-:W-:Y:S02]  /*11e20*/  LOP3.LUT R230, R230, 0xfffeffff, RZ, 0xc0, !PT ;  /* 0xfffeffffe6e67812 */ /* 0x000fe400078ec0ff */
[----:B------:R-:W-:Y:S02]  /*11e30*/  ISETP.LT.OR P1, PT, R132, 0x1, P1 ;  /* 0x000000018400780c */ /* 0x000fe40000f21670 */
[----:B------:R-:W-:Y:S02]  /*11e40*/  @P0 LOP3.LUT R230, R230, 0x10000, RZ, 0xfc, !PT ;  /* 0x00010000e6e60812 */ /* 0x000fe400078efcff */
[----:B------:R-:W-:Y:S01]  /*11e50*/  ISETP.GT.AND P0, PT, R131, 0x1, !P0 ;  /* 0x000000018300780c */ /* 0x000fe20004704270 */
[--C-:B-1----:R-:W-:Y:S01]  /*11e60*/  IMAD.IADD R129, R129, 0x1, R0.reuse ;  /* 0x0000000181817824 */ /* 0x102fe200078e0200 */
[----:B------:R-:W-:Y:S01]  /*11e70*/  FSEL R128, R4, -INF , !P1 ;  /* 0xff80000004807808 */ /* 0x000fe20004800000 */
[----:B------:R-:W-:Y:S01]  /*11e80*/  IMAD.IADD R119, R119, 0x1, R0 ;  /* 0x0000000177777824 */ /* 0x000fe200078e0200 */
[----:B------:R-:W-:Y:S02]  /*11e90*/  ISETP.GE.AND P1, PT, R130, 0xa, PT ;  /* 0x0000000a8200780c */ /* 0x000fe40003f26270 */
[----:B------:R-:W-:Y:S02]  /*11ea0*/  ISETP.LT.OR P0, PT, R132, 0x2, P0 ;  /* 0x000000028400780c */ /* 0x000fe40000701670 */
[----:B------:R-:W-:Y:S02]  /*11eb0*/  LOP3.LUT R230, R230, 0xffff7fff, RZ, 0xc0, !PT ;  /* 0xffff7fffe6e67812 */ /* 0x000fe400078ec0ff */
[----:B------:R-:W-:Y:S02]  /*11ec0*/  FSEL R118, R5, -INF , !P0 ;  /* 0xff80000005767808 */ /* 0x000fe40004000000 */
[----:B------:R-:W-:Y:S02]  /*11ed0*/  @P2 LOP3.LUT R230, R230, 0x8000, RZ, 0xfc, !PT ;  /* 0x00008000e6e62812 */ /* 0x000fe400078efcff */
[C---:B------:R-:W-:Y:S02]  /*11ee0*/  ISETP.GT.AND P0, PT, R131.reuse, 0x8, !P2 ;  /* 0x000000088300780c */ /* 0x040fe40005704270 */
        /* <DEDUP_REMOVED lines=16> */
[----:B------:R-:W-:Y:S02]  /*11ff0*/  ISETP.GT.AND P0, PT, R131, 0x11, !P1 ;  /* 0x000000118300780c */ /* 0x000fe40004f04270 */
[----:B------:R-:W-:Y:S02]  /*12000*/  ISETP.GE.AND P3, PT, R130, 0x59, PT ;  /* 0x000000598200780c */ /* 0x000fe40003f66270 */
        /* <DEDUP_REMOVED lines=89> */
[----:B------:R-:W-:Y:S11]  /*125a0*/  ISETP.GE.AND P0, PT, R130, 0x5a, PT ;  /* 0x0000005a8200780c */ /* 0x000ff60003f06270 */
[----:B------:R-:W-:Y:S02]  /*125b0*/  @!UPT UIADD3 URZ, URZ, URZ, URZ ;  /* 0x0000003f3f3ff290 */ /* 0x000fe4000fffe03f */
[----:B------:R-:W-:Y:S02]  /*125c0*/  @P0 LOP3.LUT R230, R230, 0x40000, RZ, 0xfc, !PT ;  /* 0x00040000e6e60812 */ /* 0x000fe400078efcff */
[----:B------:R-:W-:Y:S04]  /*125d0*/  ISETP.GT.AND P0, PT, R131, 0x59, !P0 ;  /* 0x000000598300780c */ /* 0x000fe80004704270 */
[----:B------:R-:W-:Y:S04]  /*125e0*/  ISETP.LT.OR P0, PT, R132, 0x5a, P0 ;  /* 0x0000005a8400780c */ /* 0x000fe80000701670 */
        /* <DEDUP_REMOVED lines=17> */
.L_x_2148:
[----:B------:R-:W-:Y:S04]  /*12700*/  MOV R0, c[0x0][0x32c] ;  /* 0x0000cb0000007a02 */ /* 0x000fe80000000f00 */
[----:B------:R-:W-:Y:S11]  /*12710*/  ISETP.NE.AND P0, PT, R0, 0x1, PT ;  /* 0x000000010000780c */ /* 0x000ff60003f05270 */
[----:B------:R-:W-:Y:S02]  /*12720*/  @!UPT UIADD3 URZ, URZ, URZ, URZ ;  /* 0x0000003f3f3ff290 */ /* 0x000fe4000fffe03f */
[----:B------:R-:W-:Y:S05]  /*12730*/  @P0 IMAD.HI.U32 R0, R4, c[0x0][0x330], RZ ;  /* 0x0000cc0004000a27 */ /* 0x000fea00078e00ff */
[----:B------:R-:W-:Y:S02]  /*12740*/  @P0 SHF.R.U32.HI R4, RZ, c[0x0][0x334], R0 ;  /* 0x0000cd00ff040a19 */ /* 0x000fe40000011600 */
.L_x_2149:
[----:B------:R-:W-:Y:S05]  /*12750*/  BSYNC B0 ;  /* 0x0000000000007941 */ /* 0x000fea0003800000 */
.L_x_2147:
[----:B------:R-:W-:Y:S04]  /*12760*/  IMAD.IADD R130, R130, 0x1, -R217 ;  /* 0x0000000182827824 */ /* 0x000fe800078e0ad9 */
[----:B------:R-:W-:Y:S05]  /*12770*/  IMAD R130, R4, c[0x0][0x32c], R130 ;  /* 0x0000cb0004827a24 */ /* 0x000fea00078e0282 */
[----:B------:R-:W-:Y:S02]  /*12780*/  IADD3 R0, R130, c[0x0][0x32c], RZ ;  /* 0x0000cb0082007a10 */ /* 0x000fe40007ffe0ff */
[----:B------:R-:W-:Y:S02]  /*12790*/  IMNMX R119, R119, R130, !PT ;  /* 0x0000008277777217 */ /* 0x000fe40007800200 */
[----:B------:R-:W-:Y:S02]  /*127a0*/  IMNMX R129, R129, R0, PT ;  /* 0x0000000081817217 */ /* 0x000fe40003800200 */
.L_x_2146:
[----:B------:R-:W-:Y:S01]  /*127b0*/  LOP3.LUT P0, RZ, R230, 0x4000, RZ, 0xc0, !PT ;  /* 0x00004000e6ff7812 */ /* 0x000fe2000780c0ff */
[----:B------:R-:W-:Y:S01]  /*127c0*/  IMAD.MOV.U32 R32, RZ, RZ, R28 ;  /* 0x000000ffff207224 */ /* 0x000fe200078e001c */
[----:B------:R-:W-:Y:S01]  /*127d0*/  FMNMX.FTZ R0, R128, R3, !PT ;  /* 0x0000000380007209 */ /* 0x000fe20007810000 */
[----:B------:R-:W-:Y:S01]  /*127e0*/  IMAD.MOV.U32 R41, RZ, RZ, R33 ;  /* 0x000000ffff297224 */ /* 0x000fe200078e0021 */
[----:B------:R-:W-:Y:S01]  /*127f0*/  ISETP.GT.AND P0, PT, R119, RZ, !P0 ;  /* 0x000000ff7700720c */ /* 0x000fe20004704270 */
[----:B------:R-:W-:Y:S01]  /*12800*/  IMAD.MOV.U32 R36, RZ, RZ, R133 ;  /* 0x000000ffff247224 */ /* 0x000fe200078e0085 */
        /* <DEDUP_REMOVED lines=33> */
[----:B------:R-:W-:Y:S02]  /*12a20*/  MOV R33, R29 ;  /* 0x0000001d00217202 */ /* 0x000fe40000000f00 */
        /* <DEDUP_REMOVED lines=33> */
[----:B------:R-:W-:Y:S01]  /*12c40*/  LOP3.LUT P0, RZ, R230, 0x40, RZ, 0xc0, !PT ;  /* 0x00000040e6ff7812 */ /* 0x000fe2000780c0ff */
[----:B------:R-:W-:Y:S01]  /*12c50*/  LDSM.16.MT88.4 R20, [R190] ;  /* 0x00000000be14783b */ /* 0x000fe20000004200 */
        /* <DEDUP_REMOVED lines=14> */
[----:B------:R-:W1:Y:S01]  /*12d40*/  SHFL.BFLY PT, R6, R0, 0x2, 0x1f ;  /* 0x0c401f0000067f89 */ /* 0x000e6200000e0000 */
[----:B------:R-:W-:Y:S02]  /*12d50*/  FMNMX.FTZ R4, R48, R4, !PT ;  /* 0x0000000430047209 */ /* 0x000fe40007810000 */
[C---:B------:R-:W-:Y:S02]  /*12d60*/  ISETP.GT.AND P0, PT, R119.reuse, 0x30, !P0 ;  /* 0x000000307700780c */ /* 0x040fe40004704270 */
[----:B------:R-:W-:Y:S02]  /*12d70*/  ISETP.GT.AND P1, PT, R119, 0x50, !P1 ;  /* 0x000000507700780c */ /* 0x000fe40004f24270 */
[----:B------:R-:W-:Y:S02]  /*12d80*/  ISETP.LT.OR P0, PT, R129, 0x31, P0 ;  /* 0x000000318100780c */ /* 0x000fe40000701670 */
[----:B------:R-:W-:Y:S02]  /*12d90*/  ISETP.GT.AND P3, PT, R119, 0x58, !P3 ;  /* 0x000000587700780c */ /* 0x000fe40005f64270 */
[----:B------:R-:W-:Y:S02]  /*12da0*/  FSEL R17, R30, -INF , !P0 ;  /* 0xff8000001e117808 */ /* 0x000fe40004000000 */
[----:B------:R-:W-:Y:S02]  /*12db0*/  LOP3.LUT P0, RZ, R230, 0x8, RZ, 0xc0, !PT ;  /* 0x00000008e6ff7812 */ /* 0x000fe4000780c0ff */
[----:B------:R-:W-:Y:S02]  /*12dc0*/  FMNMX.FTZ R4, R17, R4, !PT ;  /* 0x0000000411047209 */ /* 0x000fe40007810000 */
[----:B------:R-:W-:Y:S04]  /*12dd0*/  ISETP.GT.AND P0, PT, R119, 0x31, !P0 ;  /* 0x000000317700780c */ /* 0x000fe80004704270 */
[----:B------:R-:W-:Y:S02]  /*12de0*/  ISETP.LT.OR P0, PT, R129, 0x32, P0 ;  /* 0x000000328100780c */ /* 0x000fe40000701670 */
[----:B-1----:R-:W-:Y:S02]  /*12df0*/  FMNMX.FTZ R6, R0, R6, !PT ;  /* 0x0000000600067209 */ /* 0x002fe40007810000 */
[----:B------:R-:W-:Y:S02]  /*12e00*/  FSEL R25, R31, -INF , !P0 ;  /* 0xff8000001f197808 */ /* 0x000fe40004000000 */
[----:B------:R-:W-:Y:S01]  /*12e10*/  LOP3.LUT P0, RZ, R230, 0x4, RZ, 0xc0, !PT ;  /* 0x00000004e6ff7812 */ /* 0x000fe2000780c0ff */
[----:B------:R-:W1:Y:S01]  /*12e20*/  SHFL.BFLY PT, R13, R6, 0x1, 0x1f ;  /* 0x0c201f00060d7f89 */ /* 0x000e6200000e0000 */
[----:B------:R-:W-:Y:S02]  /*12e30*/  FMNMX.FTZ R4, R25, R4, !PT ;  /* 0x0000000419047209 */ /* 0x000fe40007810000 */
[----:B------:R-:W-:Y:S04]  /*12e40*/  ISETP.GT.AND P0, PT, R119, 0x38, !P0 ;  /* 0x000000387700780c */ /* 0x000fe80004704270 */
[----:B------:R-:W-:Y:S01]  /*12e50*/  ISETP.LT.OR P0, PT, R129, 0x39, P0 ;  /* 0x000000398100780c */ /* 0x000fe20000701670 */
[----:B------:R-:W-:Y:S03]  /*12e60*/  LDSM.16.MT88.4 R28, [R189] ;  /* 0x00000000bd1c783b */ /* 0x000fe60000004200 */
        /* <DEDUP_REMOVED lines=10> */
[----:B------:R-:W-:Y:S02]  /*12f10*/  FSEL R249, R38, -INF , !P0 ;  /* 0xff80000026f97808 */ /* 0x000fe40004000000 */
[----:B------:R-:W-:Y:S02]  /*12f20*/  ISETP.GT.AND P0, PT, R119, 0x41, !P6 ;  /* 0x000000417700780c */ /* 0x000fe40007704270 */
[----:B------:R-:W-:Y:S02]  /*12f30*/  FMNMX.FTZ R4, R249, R4, !PT ;  /* 0x00000004f9047209 */ /* 0x000fe40007810000 */
[----:B------:R-:W-:Y:S02]  /*12f40*/  ISETP.LT.OR P0, PT, R129, 0x42, P0 ;  /* 0x000000428100780c */ /* 0x000fe40000701670 */
[----:B------:R-:W-:Y:S02]  /*12f50*/  LOP3.LUT P6, RZ, R230, 0x40000, RZ, 0xc0, !PT ;  /* 0x00040000e6ff7812 */ /* 0x000fe400078cc0ff */
[----:B------:R-:W-:Y:S02]  /*12f60*/  FSEL R176, R39, -INF , !P0 ;  /* 0xff80000027b07808 */ /* 0x000fe40004000000 */
[----:B------:R-:W-:Y:S02]  /*12f70*/  ISETP.GT.AND P0, PT, R119, 0x48, !P5 ;  /* 0x000000487700780c */ /* 0x000fe40006f04270 */
[----:B------:R-:W-:Y:S02]  /*12f80*/  FMNMX.FTZ R4, R176, R4, !PT ;  /* 0x00000004b0047209 */ /* 0x000fe40007810000 */
[----:B------:R-:W-:Y:S04]  /*12f90*/  ISETP.LT.OR P0, PT, R129, 0x49, P0 ;  /* 0x000000498100780c */ /* 0x000fe80000701670 */
[----:B------:R-:W-:Y:S02]  /*12fa0*/  FSEL R166, R42, -INF , !P0 ;  /* 0xff8000002aa67808 */ /* 0x000fe40004000000 */
[----:B------:R-:W-:Y:S02]  /*12fb0*/  ISETP.GT.AND P0, PT, R119, 0x49, !P4 ;  /* 0x000000497700780c */ /* 0x000fe40006704270 */
[----:B------:R-:W-:Y:S02]  /*12fc0*/  FMNMX.FTZ R4, R166, R4, !PT ;  /* 0x00000004a6047209 */ /* 0x000fe40007810000 */
[----:B------:R-:W-:Y:S04]  /*12fd0*/  ISETP.LT.OR P0, PT, R129, 0x4a, P0 ;  /* 0x0000004a8100780c */ /* 0x000fe80000701670 */
[----:B------:R-:W-:Y:S02]  /*12fe0*/  FSEL R165, R43, -INF , !P0 ;  /* 0xff8000002ba57808 */ /* 0x000fe40004000000 */
[----:B------:R-:W-:Y:S02]  /*12ff0*/  ISETP.GT.AND P0, PT, R119, 0x51, !P2 ;  /* 0x000000517700780c */ /* 0x000fe40005704270 */
[C---:B------:R-:W-:Y:S02]  /*13000*/  ISETP.LT.OR P2, PT, R129.reuse, 0x51, P1 ;  /* 0x000000518100780c */ /* 0x040fe40000f41670 */
[----:B------:R-:W-:Y:S02]  /*13010*/  ISETP.LT.OR P1, PT, R129, 0x52, P0 ;  /* 0x000000528100780c */ /* 0x000fe40000721670 */
[----:B------:R-:W-:Y:S02]  /*13020*/  FSEL R154, R46, -INF , !P2 ;  /* 0xff8000002e9a7808 */ /* 0x000fe40005000000 */
[----:B------:R-:W-:Y:S02]  /*13030*/  FMNMX.FTZ R4, R165, R4, !PT ;  /* 0x00000004a5047209 */ /* 0x000fe40007810000 */
[----:B------:R-:W-:Y:S02]  /*13040*/  FSEL R148, R47, -INF , !P1 ;  /* 0xff8000002f947808 */ /* 0x000fe40004800000 */
[----:B------:R-:W-:Y:S01]  /*13050*/  FMNMX.FTZ R4, R154, R4, !PT ;  /* 0x000000049a047209 */ /* 0x000fe20007810000 */
[----:B------:R-:W-:Y:S01]  /*13060*/  LDSM.16.MT88.4 R44, [R191+0x3000] ;  /* 0x00300000bf2c783b */ /* 0x000fe20000004200 */
[----:B------:R-:W-:Y:S02]  /*13070*/  ISETP.GT.AND P0, PT, R119, 0x59, !P6 ;  /* 0x000000597700780c */ /* 0x000fe40007704270 */
[C---:B------:R-:W-:Y:S02]  /*13080*/  ISETP.LT.OR P1, PT, R129.reuse, 0x59, P3 ;  /* 0x000000598100780c */ /* 0x040fe40001f21670 */
[----:B------:R-:W-:Y:S02]  /*13090*/  ISETP.LT.OR P0, PT, R129, 0x5a, P0 ;  /* 0x0000005a8100780c */ /* 0x000fe40000701670 */
[----:B------:R-:W-:Y:S02]  /*130a0*/  FSEL R141, R50, -INF , !P1 ;  /* 0xff800000328d7808 */ /* 0x000fe40004800000 */
[----:B------:R-:W-:Y:S02]  /*130b0*/  FMNMX.FTZ R0, R148, R4, !PT ;  /* 0x0000000494007209 */ /* 0x000fe40007810000 */
[----:B------:R-:W-:Y:S02]  /*130c0*/  FSEL R119, R51, -INF , !P0 ;  /* 0xff80000033777808 */ /* 0x000fe40004000000 */
        /* <DEDUP_REMOVED lines=14> */
[----:B------:R-:W-:Y:S02]  /*131b0*/  FMUL.FTZ R3, R3, c[0x0][0x2d0] ;  /* 0x0000b40003037a20 */ /* 0x000fe40000410000 */
        /* <DEDUP_REMOVED lines=11> */
[----:B------:R-:W3:Y:S01]  /*13270*/  MUFU.EX2 R135, R135 ;  /* 0x0000008700877308 */ /* 0x000ee20000000800 */
[--C-:B------:R-:W-:Y:S02]  /*13280*/  FFMA.FTZ R250, R250, c[0x0][0x2d0], -R156.reuse ;  /* 0x0000b400fafa7a23 */ /* 0x100fe4000001089c */
[--C-:B------:R-:W-:Y:S02]  /*13290*/  FFMA.FTZ R246, R246, c[0x0][0x2d0], -R156.reuse ;  /* 0x0000b400f6f67a23 */ /* 0x100fe4000001089c */
[--C-:B------:R-:W-:Y:S02]  /*132a0*/  FFMA.FTZ R177, R177, c[0x0][0x2d0], -R156.reuse ;  /* 0x0000b400b1b17a23 */ /* 0x100fe4000001089c */
[--C-:B------:R-:W-:Y:S02]  /*132b0*/  FFMA.FTZ R167, R167, c[0x0][0x2d0], -R156.reuse ;  /* 0x0000b400a7a77a23 */ /* 0x100fe4000001089c */
[--C-:B------:R-:W-:Y:S01]  /*132c0*/  FFMA.FTZ R152, R152, c[0x0][0x2d0], -R156.reuse ;  /* 0x0000b40098987a23 */ /* 0x100fe2000001089c */
[----:B------:R-:W-:Y:S01]  /*132d0*/  MUFU.EX2 R132, R132 ;  /* 0x0000008400847308 */ /* 0x000fe20000000800 */
[----:B------:R-:W-:Y:S01]  /*132e0*/  FFMA.FTZ R151, R151, c[0x0][0x2d0], -R156 ;  /* 0x0000b40097977a23 */ /* 0x000fe2000001089c */
[----:B-1----:R-:W-:Y:S01]  /*132f0*/  FMNMX.FTZ R118, R5, R4, !PT ;  /* 0x0000000405767209 */ /* 0x002fe20007810000 */
[C---:B--2---:R-:W-:Y:S01]  /*13300*/  FMUL.FTZ R5, R3.reuse, R113 ;  /* 0x0000007103057220 */ /* 0x044fe20000410000 */
[----:B------:R-:W-:Y:S01]  /*13310*/  MOV R113, R24 ;  /* 0x0000001800717202 */ /* 0x000fe20000000f00 */
[C---:B------:R-:W-:Y:S01]  /*13320*/  FMUL.FTZ R8, R3.reuse, R108 ;  /* 0x0000006c03087220 */ /* 0x040fe20000410000 */
[C---:B------:R-:W-:Y:S01]  /*13330*/  FSETP.NEU.FTZ.AND P0, PT, R118.reuse, -INF , PT ;  /* 0xff8000007600780b */ /* 0x040fe20003f1d000 */
[C---:B------:R-:W-:Y:S03]  /*13340*/  FMUL.FTZ R140, R118.reuse, c[0x0][0x2d0] ;  /* 0x0000b400768c7a20 */ /* 0x040fe60000410000 */
[----:B------:R-:W1:Y:S01]  /*13350*/  MUFU.EX2 R134, R134 ;  /* 0x0000008600867308 */ /* 0x000e620000000800 */
[----:B------:R-:W-:Y:S01]  /*13360*/  FSEL R4, R118, RZ, P0 ;  /* 0x000000ff76047208 */ /* 0x000fe20000000000 */
[----:B------:R-:W-:Y:S01]  /*13370*/  FMUL.FTZ R9, R3, R109 ;  /* 0x0000006d03097220 */ /* 0x000fe20000410000 */
[----:B------:R-:W-:Y:S01]  /*13380*/  FSEL R140, R140, RZ, P0 ;  /* 0x000000ff8c8c7208 */ /* 0x000fe20000000000 */
[----:B------:R-:W-:Y:S01]  /*13390*/  IMAD.MOV.U32 R109, RZ, RZ, R36 ;  /* 0x000000ffff6d7224 */ /* 0x000fe200078e0024 */
[----:B---3--:R-:W-:Y:S01]  /*133a0*/  F2FP.PACK_AB R128, R133, R135 ;  /* 0x000000878580723e */ /* 0x008fe200000000ff */
[----:B------:R-:W-:Y:S01]  /*133b0*/  FADD.FTZ R2, -R4, R2 ;  /* 0x0000000204027221 */ /* 0x000fe20000010100 */
[----:B------:R-:W-:Y:S01]  /*133c0*/  LDSM.16.MT88.4 R36, [R188] ;  /* 0x00000000bc24783b */ /* 0x000fe20000004200 */
[--C-:B------:R-:W-:Y:S01]  /*133d0*/  FFMA.FTZ R139, R12, c[0x0][0x2d0], -R140.reuse ;  /* 0x0000b4000c8b7a23 */ /* 0x100fe2000001088c */
[----:B------:R-:W-:Y:S01]  /*133e0*/  ISETP.GT.AND P0, PT, R245, R244, PT ;  /* 0x000000f4f500720c */ /* 0x000fe20003f04270 */
[--C-:B------:R-:W-:Y:S01]  /*133f0*/  FFMA.FTZ R138, R7, c[0x0][0x2d0], -R140.reuse ;  /* 0x0000b400078a7a23 */ /* 0x100fe2000001088c */
[----:B------:R-:W-:Y:S01]  /*13400*/  MUFU.EX2 R143, R143 ;  /* 0x0000008f008f7308 */ /* 0x000fe20000000800 */
[--C-:B------:R-:W-:Y:S02]  /*13410*/  FFMA.FTZ R137, R10, c[0x0][0x2d0], -R140.reuse ;  /* 0x0000b4000a897a23 */ /* 0x100fe4000001088c */
[----:B------:R-:W-:Y:S01]  /*13420*/  FFMA.FTZ R136, R11, c[0x0][0x2d0], -R140 ;  /* 0x0000b4000b887a23 */ /* 0x000fe2000001088c */
[----:B------:R-:W2:Y:S01]  /*13430*/  LDSM.16.MT88.4 R12, [R191] ;  /* 0x00000000bf0c783b */ /* 0x000ea20000004200 */
[----:B------:R-:W-:Y:S02]  /*13440*/  FMUL.FTZ R2, R2, c[0x0][0x2d0] ;  /* 0x0000b40002027a20 */ /* 0x000fe40000410000 */
[C---:B------:R-:W-:Y:S02]  /*13450*/  FMUL.FTZ R4, R3.reuse, R112 ;  /* 0x0000007003047220 */ /* 0x040fe40000410000 */
[----:B------:R-:W-:Y:S01]  /*13460*/  IMAD.MOV.U32 R112, RZ, RZ, R16 ;  /* 0x000000ffff707224 */ /* 0x000fe200078e0010 */
[----:B------:R-:W-:Y:S01]  /*13470*/  MUFU.EX2 R139, R139 ;  /* 0x0000008b008b7308 */ /* 0x000fe20000000800 */
[C---:B------:R-:W-:Y:S01]  /*13480*/  FMUL.FTZ R16, R3.reuse, R72 ;  /* 0x0000004803107220 */ /* 0x040fe20000410000 */
[----:B-1----:R-:W-:Y:S01]  /*13490*/  F2FP.PACK_AB R130, R134, R132 ;  /* 0x000000848682723e */ /* 0x002fe200000000ff */
[C---:B------:R-:W-:Y:S02]  /*134a0*/  FMUL.FTZ R24, R3.reuse, R80 ;  /* 0x0000005003187220 */ /* 0x040fe40000410000 */
[----:B------:R-:W-:Y:S02]  /*134b0*/  IMAD.MOV.U32 R108, RZ, RZ, R41 ;  /* 0x000000ffff6c7224 */ /* 0x000fe400078e0029 */
[C---:B------:R-:W-:Y:S03]  /*134c0*/  FMUL.FTZ R41, R3.reuse, R97 ;  /* 0x0000006103297220 */ /* 0x040fe60000410000 */
[----:B------:R-:W1:Y:S01]  /*134d0*/  MUFU.EX2 R2, R2 ;  /* 0x0000000200027308 */ /* 0x000e620000000800 */
[C---:B------:R-:W-:Y:S02]  /*134e0*/  FMUL.FTZ R49, R3.reuse, R105 ;  /* 0x0000006903317220 */ /* 0x040fe40000410000 */
[C---:B------:R-:W-:Y:S02]  /*134f0*/  FMUL.FTZ R52, R3.reuse, R52 ;  /* 0x0000003403347220 */ /* 0x040fe40000410000 */
[----:B------:R-:W-:Y:S02]  /*13500*/  FMUL.FTZ R53, R3, R53 ;  /* 0x0000003503357220 */ /* 0x000fe40000410000 */
[--C-:B------:R-:W-:Y:S02]  /*13510*/  FFMA.FTZ R157, R157, c[0x0][0x2d0], -R140.reuse ;  /* 0x0000b4009d9d7a23 */ /* 0x100fe4000001088c */
[--C-:B------:R-:W-:Y:S01]  /*13520*/  FFMA.FTZ R158, R158, c[0x0][0x2d0], -R140.reuse ;  /* 0x0000b4009e9e7a23 */ /* 0x100fe2000001088c */
[----:B------:R-:W3:Y:S01]  /*13530*/  MUFU.EX2 R138, R138 ;  /* 0x0000008a008a7308 */ /* 0x000ee20000000800 */
[--C-:B------:R-:W-:Y:S02]  /*13540*/  FFMA.FTZ R159, R159, c[0x0][0x2d0], -R140.reuse ;  /* 0x0000b4009f9f7a23 */ /* 0x100fe4000001088c */
[----:B------:R-:W-:Y:S02]  /*13550*/  FFMA.FTZ R164, R164, c[0x0][0x2d0], -R140 ;  /* 0x0000b400a4a47a23 */ /* 0x000fe4000001088c */
        /* <DEDUP_REMOVED lines=10> */
[C---:B------:R-:W-:Y:S01]  /*13600*/  FMUL.FTZ R11, R2.reuse, R111 ;  /* 0x0000006f020b7220 */ /* 0x040fe20000410000 */
[----:B------:R-:W-:Y:S01]  /*13610*/  MOV R110, R33 ;  /* 0x00000021006e7202 */ /* 0x000fe20000000f00 */
[----:B------:R-:W-:Y:S01]  /*13620*/  FMUL.FTZ R18, R2, R74 ;  /* 0x0000004a02127220 */ /* 0x000fe20000410000 */
[----:B---3--:R-:W-:Y:S01]  /*13630*/  F2FP.PACK_AB R129, R138, R139 ;  /* 0x0000008b8a81723e */ /* 0x008fe200000000ff */
[C---:B------:R-:W-:Y:S02]  /*13640*/  FMUL.FTZ R19, R2.reuse, R75 ;  /* 0x0000004b02137220 */ /* 0x040fe40000410000 */
[----:B------:R-:W-:Y:S02]  /*13650*/  IMAD.MOV.U32 R115, RZ, RZ, R17 ;  /* 0x000000ffff737224 */ /* 0x000fe400078e0011 */
[C---:B------:R-:W-:Y:S01]  /*13660*/  FMUL.FTZ R17, R3.reuse, R73 ;  /* 0x0000004903117220 */ /* 0x040fe20000410000 */
[----:B------:R-:W3:Y:S01]  /*13670*/  MUFU.EX2 R150, R150 ;  /* 0x0000009600967308 */ /* 0x000ee20000000800 */
[C---:B------:R-:W-:Y:S01]  /*13680*/  FMUL.FTZ R26, R2.reuse, R82 ;  /* 0x00000052021a7220 */ /* 0x040fe20000410000 */
[----:B------:R-:W-:Y:S01]  /*13690*/  LDSM.16.MT88.4 R72, [R189+0x3000] ;  /* 0x00300000bd48783b */ /* 0x000fe20000004200 */
[----:B------:R-:W-:Y:S02]  /*136a0*/  FMUL.FTZ R27, R2, R83 ;  /* 0x00000053021b7220 */ /* 0x000fe40000410000 */
[----:B------:R-:W-:Y:S02]  /*136b0*/  IMAD.MOV.U32 R114, RZ, RZ, R25 ;  /* 0x000000ffff727224 */ /* 0x000fe400078e0019 */
[C---:B------:R-:W-:Y:S02]  /*136c0*/  FMUL.FTZ R25, R3.reuse, R81 ;  /* 0x0000005103197220 */ /* 0x040fe40000410000 */
[----:B------:R-:W-:Y:S01]  /*136d0*/  IMAD.MOV.U32 R111, RZ, RZ, R32 ;  /* 0x000000ffff6f7224 */ /* 0x000fe200078e0020 */
[----:B------:R-:W-:Y:S01]  /*136e0*/  LDSM.16.MT88.4 R80, [R191+0x800] ;  /* 0x00080000bf50783b */ /* 0x000fe20000004200 */
[C---:B------:R-:W-:Y:S01]  /*136f0*/  FMUL.FTZ R32, R3.reuse, R88 ;  /* 0x0000005803207220 */ /* 0x040fe20000410000 */
[----:B------:R-:W-:Y:S01]  /*13700*/  MUFU.EX2 R153, R153 ;  /* 0x0000009900997308 */ /* 0x000fe20000000800 */
[C---:B------:R-:W-:Y:S01]  /*13710*/  FMUL.FTZ R33, R3.reuse, R89 ;  /* 0x0000005903217220 */ /* 0x040fe20000410000 */
[----:B-1----:R-:W-:Y:S01]  /*13720*/  F2FP.PACK_AB R131, R136, R137 ;  /* 0x000000898883723e */ /* 0x002fe200000000ff */
[C---:B------:R-:W-:Y:S02]  /*13730*/  FMUL.FTZ R34, R2.reuse, R90 ;  /* 0x0000005a02227220 */ /* 0x040fe40000410000 */
[C---:B------:R-:W-:Y:S02]  /*13740*/  FMUL.FTZ R35, R2.reuse, R91 ;  /* 0x0000005b02237220 */ /* 0x040fe40000410000 */
[----:B------:R-:W-:Y:S01]  /*13750*/  LDSM.16.MT88.4 R88, [R188+0x800] ;  /* 0x00080000bc58783b */ /* 0x000fe20000004200 */
[C---:B------:R-:W-:Y:S01]  /*13760*/  FMUL.FTZ R42, R2.reuse, R98 ;  /* 0x00000062022a7220 */ /* 0x040fe20000410000 */
[C---:B--2---:R-:W-:Y:S01]  /*13770*/  HMMA.16816.F32 R4, R128.reuse, R12, R4 ;  /* 0x0000000c8004723c */ /* 0x044fe20000001804 */
[----:B------:R-:W-:Y:S04]  /*13780*/  MUFU.EX2 R155, R155 ;  /* 0x0000009b009b7308 */ /* 0x000fe80000000800 */
        /* <DEDUP_REMOVED lines=8> */
[----:B------:R-:W1:Y:S01]  /*13810*/  MUFU.EX2 R158, R158 ;  /* 0x0000009e009e7308 */ /* 0x000e620000000800 */
[----:B------:R-:W2:Y:S01]  /*13820*/  LDSM.16.MT88.4 R68, [R190+0x3000] ;  /* 0x00300000be44783b */ /* 0x000ea20000004200 */
[C---:B------:R-:W-:Y:S02]  /*13830*/  FMUL.FTZ R51, R2.reuse, R107 ;  /* 0x0000006b02337220 */ /* 0x040fe40000410000 */
[C---:B------:R-:W-:Y:S02]  /*13840*/  FMUL.FTZ R54, R2.reuse, R54 ;  /* 0x0000003602367220 */ /* 0x040fe40000410000 */
[C---:B------:R-:W-:Y:S03]  /*13850*/  HMMA.16816.F32 R12, R128.reuse, R20, R12 ;  /* 0x00000014800c723c */ /* 0x040fe6000000180c */
[C---:B------:R-:W-:Y:S01]  /*13860*/  FMUL.FTZ R55, R2.reuse, R55 ;  /* 0x0000003702377220 */ /* 0x040fe20000410000 */
[----:B------:R-:W-:Y:S01]  /*13870*/  MUFU.EX2 R159, R159 ;  /* 0x0000009f009f7308 */ /* 0x000fe20000000800 */
[C---:B------:R-:W-:Y:S02]  /*13880*/  FMUL.FTZ R58, R2.reuse, R58 ;  /* 0x0000003a023a7220 */ /* 0x040fe40000410000 */
[C---:B------:R-:W-:Y:S01]  /*13890*/  FMUL.FTZ R20, R3.reuse, R76 ;  /* 0x0000004c03147220 */ /* 0x040fe20000410000 */
[C---:B------:R-:W-:Y:S04]  /*138a0*/  HMMA.16816.F32 R16, R128.reuse, R22, R16 ;  /* 0x000000168010723c */ /* 0x040fe80000001810 */
[C---:B------:R-:W-:Y:S02]  /*138b0*/  FMUL.FTZ R21, R3.reuse, R77 ;  /* 0x0000004d03157220 */ /* 0x040fe40000410000 */
[C---:B------:R-:W-:Y:S01]  /*138c0*/  FMUL.FTZ R59, R2.reuse, R59 ;  /* 0x0000003b023b7220 */ /* 0x040fe20000410000 */
[----:B------:R-:W4:Y:S01]  /*138d0*/  MUFU.EX2 R164, R164 ;  /* 0x000000a400a47308 */ /* 0x000f220000000800 */
[C---:B------:R-:W-:Y:S04]  /*138e0*/  FMUL.FTZ R22, R2.reuse, R78 ;  /* 0x0000004e02167220 */ /* 0x040fe80000410000 */
[C---:B------:R-:W-:Y:S02]  /*138f0*/  FMUL.FTZ R23, R2.reuse, R79 ;  /* 0x0000004f02177220 */ /* 0x040fe40000410000 */
[----:B------:R-:W5:Y:S01]  /*13900*/  LDSM.16.MT88.4 R76, [R188+0x3000] ;  /* 0x00300000bc4c783b */ /* 0x000f620000004200 */
[C---:B------:R-:W-:Y:S02]  /*13910*/  FMUL.FTZ R62, R2.reuse, R62 ;  /* 0x0000003e023e7220 */ /* 0x040fe40000410000 */
[C---:B------:R-:W-:Y:S01]  /*13920*/  FMUL.FTZ R63, R2.reuse, R63 ;  /* 0x0000003f023f7220 */ /* 0x040fe20000410000 */
[----:B------:R-:W-:Y:S01]  /*13930*/  MUFU.EX2 R179, R179 ;  /* 0x000000b300b37308 */ /* 0x000fe20000000800 */
[C---:B------:R-:W-:Y:S03]  /*13940*/  HMMA.16816.F32 R20, R128.reuse, R28, R20 ;  /* 0x0000001c8014723c */ /* 0x040fe60000001814 */
[C---:B------:R-:W-:Y:S02]  /*13950*/  FMUL.FTZ R65, R3.reuse, R65 ;  /* 0x0000004103417220 */ /* 0x040fe40000410000 */
[C---:B------:R-:W-:Y:S02]  /*13960*/  FMUL.FTZ R66, R2.reuse, R66 ;  /* 0x0000004202427220 */ /* 0x040fe40000410000 */
[C---:B------:R-:W-:Y:S01]  /*13970*/  FMUL.FTZ R28, R3.reuse, R84 ;  /* 0x00000054031c7220 */ /* 0x040fe20000410000 */
[C---:B------:R-:W-:Y:S01]  /*13980*/  HMMA.16816.F32 R24, R128.reuse, R30, R24 ;  /* 0x0000001e8018723c */ /* 0x040fe20000001818 */
[----:B------:R-:W-:Y:S03]  /*13990*/  MUFU.EX2 R178, R178 ;  /* 0x000000b200b27308 */ /* 0x000fe60000000800 */
[----:B------:R-:W-:Y:S02]  /*139a0*/  FMUL.FTZ R29, R3, R85 ;  /* 0x00000055031d7220 */ /* 0x000fe40000410000 */
[C---:B------:R-:W-:Y:S02]  /*139b0*/  FMUL.FTZ R67, R2.reuse, R67 ;  /* 0x0000004302437220 */ /* 0x040fe40000410000 */
[C---:B------:R-:W-:Y:S03]  /*139c0*/  FMUL.FTZ R30, R2.reuse, R86 ;  /* 0x00000056021e7220 */ /* 0x040fe60000410000 */
[----:B------:R-:W-:Y:S01]  /*139d0*/  MUFU.EX2 R247, R247 ;  /* 0x000000f700f77308 */ /* 0x000fe20000000800 */
[----:B------:R-:W-:Y:S02]  /*139e0*/  FMUL.FTZ R31, R2, R87 ;  /* 0x00000057021f7220 */ /* 0x000fe40000410000 */
[----:B------:R-:W-:Y:S01]  /*139f0*/  LDSM.16.MT88.4 R84, [R189+0x800] ;  /* 0x00080000bd54783b */ /* 0x000fe20000004200 */
[--C-:B------:R-:W-:Y:S02]  /*13a00*/  FFMA.FTZ R251, R251, c[0x0][0x2d0], -R140.reuse ;  /* 0x0000b400fbfb7a23 */ /* 0x100fe4000001088c */
[--C-:B------:R-:W-:Y:S02]  /*13a10*/  FFMA.FTZ R252, R252, c[0x0][0x2d0], -R140.reuse ;  /* 0x0000b400fcfc7a23 */ /* 0x100fe4000001088c */
[C---:B------:R-:W-:Y:S02]  /*13a20*/  HMMA.16816.F32 R28, R128.reuse, R36, R28 ;  /* 0x00000024801c723c */ /* 0x040fe4000000181c */
[----:B------:R-:W-:Y:S01]  /*13a30*/  MUFU.EX2 R248, R248 ;  /* 0x000000f800f87308 */ /* 0x000fe20000000800 */
[--C-:B------:R-:W-:Y:S02]  /*13a40*/  FFMA.FTZ R249, R249, c[0x0][0x2d0], -R140.reuse ;  /* 0x0000b400f9f97a23 */ /* 0x100fe4000001088c */
[----:B------:R-:W-:Y:S02]  /*13a50*/  FFMA.FTZ R176, R176, c[0x0][0x2d0], -R140 ;  /* 0x0000b400b0b07a23 */ /* 0x000fe4000001088c */
[C---:B------:R-:W-:Y:S01]  /*13a60*/  FMUL.FTZ R36, R3.reuse, R92 ;  /* 0x0000005c03247220 */ /* 0x040fe20000410000 */
[C---:B------:R-:W-:Y:S04]  /*13a70*/  HMMA.16816.F32 R32, R128.reuse, R38, R32 ;  /* 0x000000268020723c */ /* 0x040fe80000001820 */
[C---:B------:R-:W-:Y:S01]  /*13a80*/  FMUL.FTZ R37, R3.reuse, R93 ;  /* 0x0000005d03257220 */ /* 0x040fe20000410000 */
[----:B------:R-:W-:Y:S01]  /*13a90*/  MOV R92, R48 ;  /* 0x00000030005c7202 */ /* 0x000fe20000000f00 */
[----:B------:R-:W-:Y:S01]  /*13aa0*/  IMAD.MOV.U32 R93, RZ, RZ, R40 ;  /* 0x000000ffff5d7224 */ /* 0x000fe200078e0028 */
[----:B------:R-:W1:Y:S01]  /*13ab0*/  MUFU.EX2 R251, R251 ;  /* 0x000000fb00fb7308 */ /* 0x000e620000000800 */
[C---:B------:R-:W-:Y:S04]  /*13ac0*/  FMUL.FTZ R38, R2.reuse, R94 ;  /* 0x0000005e02267220 */ /* 0x040fe80000410000 */
[----:B------:R-:W-:Y:S02]  /*13ad0*/  FMUL.FTZ R39, R2, R95 ;  /* 0x0000005f02277220 */ /* 0x000fe40000410000 */
[C---:B------:R-:W-:Y:S02]  /*13ae0*/  FMUL.FTZ R40, R3.reuse, R96 ;  /* 0x0000006003287220 */ /* 0x040fe40000410000 */
[----:B------:R-:W-:Y:S01]  /*13af0*/  FMUL.FTZ R48, R3, R104 ;  /* 0x0000006803307220 */ /* 0x000fe20000410000 */
[----:B------:R-:W-:Y:S01]  /*13b00*/  MUFU.EX2 R252, R252 ;  /* 0x000000fc00fc7308 */ /* 0x000fe20000000800 */
[--C-:B------:R-:W-:Y:S01]  /*13b10*/  FFMA.FTZ R166, R166, c[0x0][0x2d0], -R140.reuse ;  /* 0x0000b400a6a67a23 */ /* 0x100fe2000001088c */
[C---:B------:R-:W-:Y:S03]  /*13b20*/  HMMA.16816.F32 R36, R128.reuse, R44, R36 ;  /* 0x0000002c8024723c */ /* 0x040fe60000001824 */
[--C-:B------:R-:W-:Y:S02]  /*13b30*/  FFMA.FTZ R165, R165, c[0x0][0x2d0], -R140.reuse ;  /* 0x0000b400a5a57a23 */ /* 0x100fe4000001088c */
[--C-:B------:R-:W-:Y:S02]  /*13b40*/  FFMA.FTZ R148, R148, c[0x0][0x2d0], -R140.reuse ;  /* 0x0000b40094947a23 */ /* 0x100fe4000001088c */
[C---:B------:R-:W-:Y:S01]  /*13b50*/  FMUL.FTZ R44, R3.reuse, R100 ;  /* 0x00000064032c7220 */ /* 0x040fe20000410000 */
[C---:B------:R-:W-:Y:S01]  /*13b60*/  HMMA.16816.F32 R40, R128.reuse, R46, R40 ;  /* 0x0000002e8028723c */ /* 0x040fe20000001828 */
[----:B------:R-:W-:Y:S03]  /*13b70*/  MUFU.EX2 R250, R250 ;  /* 0x000000fa00fa7308 */ /* 0x000fe60000000800 */
[----:B------:R-:W-:Y:S02]  /*13b80*/  FMUL.FTZ R45, R3, R101 ;  /* 0x00000065032d7220 */ /* 0x000fe40000410000 */
[----:B------:R-:W-:Y:S02]  /*13b90*/  FFMA.FTZ R141, R141, c[0x0][0x2d0], -R140 ;  /* 0x0000b4008d8d7a23 */ /* 0x000fe4000001088c */
[C---:B------:R-:W-:Y:S03]  /*13ba0*/  FMUL.FTZ R46, R2.reuse, R102 ;  /* 0x00000066022e7220 */ /* 0x040fe60000410000 */
[----:B------:R-:W-:Y:S01]  /*13bb0*/  MUFU.EX2 R246, R246 ;  /* 0x000000f600f67308 */ /* 0x000fe20000000800 */
[C---:B------:R-:W-:Y:S02]  /*13bc0*/  FMUL.FTZ R47, R2.reuse, R103 ;  /* 0x00000067022f7220 */ /* 0x040fe40000410000 */
[----:B------:R-:W-:Y:S02]  /*13bd0*/  FFMA.FTZ R149, R149, c[0x0][0x2d0], -R156 ;  /* 0x0000b40095957a23 */ /* 0x000fe4000001089c */
[----:B------:R-:W-:Y:S02]  /*13be0*/  FFMA.FTZ R135, R3, R243, R135 ;  /* 0x000000f303877223 */ /* 0x000fe40000010087 */
[----:B------:R-:W-:Y:S01]  /*13bf0*/  FFMA.FTZ R139, R2, R242, R139 ;  /* 0x000000f2028b7223 */ /* 0x000fe2000001008b */
[C---:B--2---:R-:W-:Y:S02]  /*13c00*/  HMMA.16816.F32 R44, R128.reuse, R68, R44 ;  /* 0x00000044802c723c */ /* 0x044fe4000000182c */
[----:B------:R-:W-:Y:S01]  /*13c10*/  MUFU.EX2 R177, R177 ;  /* 0x000000b100b17308 */ /* 0x000fe20000000800 */
[----:B------:R-:W-:Y:S02]  /*13c20*/  FADD.FTZ R135, R133, R135 ;  /* 0x0000008785877221 */ /* 0x000fe40000010000 */
[----:B------:R-:W-:Y:S02]  /*13c30*/  FADD.FTZ R139, R138, R139 ;  /* 0x0000008b8a8b7221 */ /* 0x000fe40000010000 */
[----:B---3--:R-:W-:Y:S01]  /*13c40*/  F2FP.PACK_AB R68, R150, R143 ;  /* 0x0000008f9644723e */ /* 0x008fe200000000ff */
[C---:B------:R-:W-:Y:S04]  /*13c50*/  HMMA.16816.F32 R48, R128.reuse, R70, R48 ;  /* 0x000000468030723c */ /* 0x040fe80000001830 */
[----:B-1----:R-:W-:Y:S01]  /*13c60*/  F2FP.PACK_AB R69, R158, R157 ;  /* 0x0000009d9e45723e */ /* 0x002fe200000000ff */
[----:B------:R-:W-:Y:S01]  /*13c70*/  MUFU.EX2 R167, R167 ;  /* 0x000000a700a77308 */ /* 0x000fe20000000800 */
[----:B------:R-:W-:Y:S01]  /*13c80*/  FADD.FTZ R132, R132, R135 ;  /* 0x0000008784847221 */ /* 0x000fe20000010000 */
[----:B------:R-:W-:Y:S01]  /*13c90*/  F2FP.PACK_AB R70, R155, R153 ;  /* 0x000000999b46723e */ /* 0x000fe200000000ff */
[C---:B------:R-:W-:Y:S04]  /*13ca0*/  HMMA.16816.F32 R52, R128.reuse, R72, R52 ;  /* 0x000000488034723c */ /* 0x040fe80000001834 */
[----:B----4-:R-:W-:Y:S01]  /*13cb0*/  F2FP.PACK_AB R71, R164, R159 ;  /* 0x0000009fa447723e */ /* 0x010fe200000000ff */
[----:B------:R-:W-:Y:S02]  /*13cc0*/  FADD.FTZ R139, R137, R139 ;  /* 0x0000008b898b7221 */ /* 0x000fe40000010000 */
[----:B------:R-:W-:Y:S01]  /*13cd0*/  MUFU.EX2 R249, R249 ;  /* 0x000000f900f97308 */ /* 0x000fe20000000800 */
[C---:B------:R-:W-:Y:S01]  /*13ce0*/  HMMA.16816.F32 R56, R128.reuse, R74, R56 ;  /* 0x0000004a8038723c */ /* 0x040fe20000001838 */
[----:B------:R-:W1:Y:S03]  /*13cf0*/  LDSM.16.MT88.4 R72, [R190+0x800] ;  /* 0x00080000be48783b */ /* 0x000e660000004200 */
[----:B------:R-:W-:Y:S02]  /*13d00*/  FADD.FTZ R132, R134, R132 ;  /* 0x0000008486847221 */ /* 0x000fe40000010000 */
[----:B------:R-:W-:Y:S02]  /*13d10*/  FADD.FTZ R136, R136, R139 ;  /* 0x0000008b88887221 */ /* 0x000fe40000010000 */
[C---:B-----5:R-:W-:Y:S01]  /*13d20*/  HMMA.16816.F32 R60, R128.reuse, R76, R60 ;  /* 0x0000004c803c723c */ /* 0x060fe2000000183c */
[----:B------:R-:W-:Y:S03]  /*13d30*/  MUFU.EX2 R176, R176 ;  /* 0x000000b000b07308 */ /* 0x000fe60000000800 */
[----:B------:R-:W-:Y:S02]  /*13d40*/  FADD.FTZ R143, R143, R132 ;  /* 0x000000848f8f7221 */ /* 0x000fe40000010000 */
[----:B------:R-:W-:Y:S02]  /*13d50*/  FADD.FTZ R136, R157, R136 ;  /* 0x000000889d887221 */ /* 0x000fe40000010000 */
[----:B------:R-:W-:Y:S01]  /*13d60*/  HMMA.16816.F32 R64, R128, R78, R64 ;  /* 0x0000004e8040723c */ /* 0x000fe20000001840 */
[----:B------:R-:W2:Y:S02]  /*13d70*/  LDSM.16.MT88.4 R76, [R191+0x3800] ;  /* 0x00380000bf4c783b */ /* 0x000ea40000004200 */
[----:B------:R-:W-:Y:S01]  /*13d80*/  MUFU.EX2 R166, R166 ;  /* 0x000000a600a67308 */ /* 0x000fe20000000800 */
[----:B------:R-:W-:Y:S02]  /*13d90*/  FADD.FTZ R143, R150, R143 ;  /* 0x0000008f968f7221 */ /* 0x000fe40000010000 */
[----:B------:R-:W-:Y:S02]  /*13da0*/  FADD.FTZ R158, R158, R136 ;  /* 0x000000889e9e7221 */ /* 0x000fe40000010000 */
[C---:B------:R-:W-:Y:S05]  /*13db0*/  HMMA.16816.F32 R4, R68.reuse, R80, R4 ;  /* 0x000000504404723c */ /* 0x040fea0000001804 */
[----:B------:R-:W-:Y:S01]  /*13dc0*/  MUFU.EX2 R165, R165 ;  /* 0x000000a500a57308 */ /* 0x000fe20000000800 */
[----:B------:R-:W-:Y:S02]  /*13dd0*/  FADD.FTZ R153, R153, R143 ;  /* 0x0000008f99997221 */ /* 0x000fe40000010000 */
[C---:B------:R-:W-:Y:S01]  /*13de0*/  HMMA.16816.F32 R8, R68.reuse, R82, R8 ;  /* 0x000000524408723c */ /* 0x040fe20000001808 */
[----:B------:R-:W-:Y:S03]  /*13df0*/  LDSM.16.MT88.4 R80, [R189+0x3800] ;  /* 0x00380000bd50783b */ /* 0x000fe60000004200 */
[----:B------:R-:W-:Y:S02]  /*13e00*/  FADD.FTZ R158, R159, R158 ;  /* 0x0000009e9f9e7221 */ /* 0x000fe40000010000 */
[----:B------:R-:W-:Y:S01]  /*13e10*/  FADD.FTZ R153, R155, R153 ;  /* 0x000000999b997221 */ /* 0x000fe20000010000 */
[----:B------:R-:W-:Y:S01]  /*13e20*/  MUFU.EX2 R152, R152 ;  /* 0x0000009800987308 */ /* 0x000fe20000000800 */
[----:B------:R-:W-:Y:S01]  /*13e30*/  FADD.FTZ R164, R164, R158 ;  /* 0x0000009ea4a47221 */ /* 0x000fe20000010000 */
[C---:B-1----:R-:W-:Y:S03]  /*13e40*/  HMMA.16816.F32 R12, R68.reuse, R72, R12 ;  /* 0x00000048440c723c */ /* 0x042fe6000000180c */
[----:B------:R-:W-:Y:S05]  /*13e50*/  FADD.FTZ R164, R251, R164 ;  /* 0x000000a4fba47221 */ /* 0x000fea0000010000 */
[C---:B------:R-:W-:Y:S01]  /*13e60*/  HMMA.16816.F32 R16, R68.reuse, R74, R16 ;  /* 0x0000004a4410723c */ /* 0x040fe20000001810 */
[----:B------:R-:W1:Y:S01]  /*13e70*/  LDSM.16.MT88.4 R72, [R190+0x3800] ;  /* 0x00380000be48783b */ /* 0x000e620000004200 */
[----:B------:R-:W3:Y:S06]  /*13e80*/  MUFU.EX2 R151, R151 ;  /* 0x0000009700977308 */ /* 0x000eec0000000800 */
[C---:B------:R-:W-:Y:S04]  /*13e90*/  HMMA.16816.F32 R20, R68.reuse, R84, R20 ;  /* 0x000000544414723c */ /* 0x040fe80000001814 */
[----:B------:R-:W-:Y:S04]  /*13ea0*/  MUFU.EX2 R149, R149 ;  /* 0x0000009500957308 */ /* 0x000fe80000000800 */
[C---:B------:R-:W-:Y:S01]  /*13eb0*/  HMMA.16816.F32 R24, R68.reuse, R86, R24 ;  /* 0x000000564418723c */ /* 0x040fe20000001818 */
[----:B------:R-:W4:Y:S05]  /*13ec0*/  LDSM.16.MT88.4 R84, [R188+0x3800] ;  /* 0x00380000bc54783b */ /* 0x000f2a0000004200 */
[----:B------:R-:W-:Y:S02]  /*13ed0*/  MUFU.EX2 R148, R148 ;  /* 0x0000009400947308 */ /* 0x000fe40000000800 */
[C---:B------:R-:W-:Y:S04]  /*13ee0*/  HMMA.16816.F32 R28, R68.reuse, R88, R28 ;  /* 0x00000058441c723c */ /* 0x040fe8000000181c */
[----:B---3--:R-:W-:Y:S03]  /*13ef0*/  F2FP.PACK_AB R128, R151, R152 ;  /* 0x000000989780723e */ /* 0x008fe600000000ff */
[----:B------:R-:W-:Y:S01]  /*13f00*/  FFMA.FTZ R88, R111, c[0x0][0x2d0], -R156 ;  /* 0x0000b4006f587a23 */ /* 0x000fe2000001089c */
[C---:B------:R-:W-:Y:S01]  /*13f10*/  HMMA.16816.F32 R32, R68.reuse, R90, R32 ;  /* 0x0000005a4420723c */ /* 0x040fe20000001820 */
[----:B------:R-:W-:Y:S07]  /*13f20*/  MUFU.EX2 R141, R141 ;  /* 0x0000008d008d7308 */ /* 0x000fee0000000800 */
[C---:B--2---:R-:W-:Y:S03]  /*13f30*/  HMMA.16816.F32 R36, R68.reuse, R76, R36 ;  /* 0x0000004c4424723c */ /* 0x044fe60000001824 */
[----:B------:R2:W-:Y:S04]  /*13f40*/  MUFU.EX2 R106, R88 ;  /* 0x00000058006a7308 */ /* 0x0005e80000000800 */
[--C-:B------:R-:W-:Y:S01]  /*13f50*/  FFMA.FTZ R76, R92, c[0x0][0x2d0], -R140.reuse ;  /* 0x0000b4005c4c7a23 */ /* 0x100fe2000001088c */
[C---:B------:R-:W-:Y:S05]  /*13f60*/  HMMA.16816.F32 R40, R68.reuse, R78, R40 ;  /* 0x0000004e4428723c */ /* 0x040fea0000001828 */
[----:B------:R3:W-:Y:S03]  /*13f70*/  MUFU.EX2 R105, R76 ;  /* 0x0000004c00697308 */ /* 0x0007e60000000800 */
[C---:B-1----:R-:W-:Y:S07]  /*13f80*/  HMMA.16816.F32 R44, R68.reuse, R72, R44 ;  /* 0x00000048442c723c */ /* 0x042fee000000182c */
[----:B------:R-:W-:Y:S01]  /*13f90*/  FFMA.FTZ R72, R93, c[0x0][0x2d0], -R140 ;  /* 0x0000b4005d487a23 */ /* 0x000fe2000001088c */
[C---:B------:R-:W-:Y:S01]  /*13fa0*/  HMMA.16816.F32 R48, R68.reuse, R74, R48 ;  /* 0x0000004a4430723c */ /* 0x040fe20000001830 */
[----:B------:R-:W-:Y:S02]  /*13fb0*/  LDSM.16.MT88.4 R92, [R188+0x4800] ;  /* 0x00480000bc5c783b */ /* 0x000fe40000004200 */
[----:B------:R1:W5:Y:S05]  /*13fc0*/  MUFU.EX2 R104, R72 ;  /* 0x0000004800687308 */ /* 0x00036a0000000800 */
[C---:B------:R-:W-:Y:S01]  /*13fd0*/  HMMA.16816.F32 R52, R68.reuse, R80, R52 ;  /* 0x000000504434723c */ /* 0x040fe20000001834 */
[----:B--2---:R-:W-:Y:S07]  /*13fe0*/  LDSM.16.MT88.4 R88, [R188+0x4000] ;  /* 0x00400000bc58783b */ /* 0x004fee0000004200 */
[C---:B------:R-:W-:Y:S01]  /*13ff0*/  HMMA.16816.F32 R56, R68.reuse, R82, R56 ;  /* 0x000000524438723c */ /* 0x040fe20000001838 */
[----:B---3--:R-:W-:Y:S07]  /*14000*/  LDSM.16.MT88.4 R76, [R190+0x1000] ;  /* 0x00100000be4c783b */ /* 0x008fee0000004200 */
[C---:B----4-:R-:W-:Y:S01]  /*14010*/  HMMA.16816.F32 R60, R68.reuse, R84, R60 ;  /* 0x00000054443c723c */ /* 0x050fe2000000183c */
[----:B------:R-:W-:Y:S07]  /*14020*/  LDSM.16.MT88.4 R80, [R189+0x1000] ;  /* 0x00100000bd50783b */ /* 0x000fee0000004200 */
[----:B------:R-:W-:Y:S01]  /*14030*/  HMMA.16816.F32 R64, R68, R86, R64 ;  /* 0x000000564440723c */ /* 0x000fe20000001840 */
[----:B-1----:R-:W1:Y:S06]  /*14040*/  LDSM.16.MT88.4 R72, [R191+0x1000] ;  /* 0x00100000bf48783b */ /* 0x002e6c0000004200 */
[----:B-----5:R-:W-:Y:S02]  /*14050*/  F2FP.PACK_AB R71, R105, R104 ;  /* 0x000000686947723e */ /* 0x020fe400000000ff */
[----:B------:R-:W-:Y:S01]  /*14060*/  F2FP.PACK_AB R68, R178, R179 ;  /* 0x000000b3b244723e */ /* 0x000fe200000000ff */
[----:B------:R-:W2:Y:S02]  /*14070*/  LDSM.16.MT88.4 R84, [R188+0x1000] ;  /* 0x00100000bc54783b */ /* 0x000ea40000004200 */
[----:B------:R-:W-:Y:S01]  /*14080*/  F2FP.PACK_AB R70, R248, R247 ;  /* 0x000000f7f846723e */ /* 0x000fe200000000ff */
[----:B------:R-:W-:Y:S01]  /*14090*/  FADD.FTZ R179, R179, R153 ;  /* 0x00000099b3b37221 */ /* 0x000fe20000010000 */
[C---:B------:R-:W-:Y:S01]  /*140a0*/  F2FP.PACK_AB R69, R252.reuse, R251 ;  /* 0x000000fbfc45723e */ /* 0x040fe200000000ff */
[----:B------:R-:W-:Y:S02]  /*140b0*/  FADD.FTZ R252, R252, R164 ;  /* 0x000000a4fcfc7221 */ /* 0x000fe40000010000 */
[----:B------:R-:W-:Y:S04]  /*140c0*/  FADD.FTZ R179, R178, R179 ;  /* 0x000000b3b2b37221 */ /* 0x000fe80000010000 */
[----:B------:R-:W-:Y:S04]  /*140d0*/  FADD.FTZ R247, R247, R179 ;  /* 0x000000b3f7f77221 */ /* 0x000fe80000010000 */
[----:B------:R-:W-:Y:S01]  /*140e0*/  FADD.FTZ R3, R248, R247 ;  /* 0x000000f7f8037221 */ /* 0x000fe20000010000 */
[C---:B-1----:R-:W-:Y:S07]  /*140f0*/  HMMA.16816.F32 R4, R68.reuse, R72, R4 ;  /* 0x000000484404723c */ /* 0x042fee0000001804 */
[--C-:B------:R-:W-:Y:S01]  /*14100*/  FFMA.FTZ R72, R110, c[0x0][0x2d0], -R156.reuse ;  /* 0x0000b4006e487a23 */ /* 0x100fe2000001089c */
[C---:B------:R-:W-:Y:S03]  /*14110*/  HMMA.16816.F32 R8, R68.reuse, R74, R8 ;  /* 0x0000004a4408723c */ /* 0x040fe60000001808 */
[----:B------:R1:W-:Y:S05]  /*14120*/  MUFU.EX2 R98, R72 ;  /* 0x0000004800627308 */ /* 0x0003ea0000000800 */
[C---:B------:R-:W-:Y:S07]  /*14130*/  HMMA.16816.F32 R12, R68.reuse, R76, R12 ;  /* 0x0000004c440c723c */ /* 0x040fee000000180c */
[----:B------:R-:W-:Y:S01]  /*14140*/  FFMA.FTZ R76, R109, c[0x0][0x2d0], -R156 ;  /* 0x0000b4006d4c7a23 */ /* 0x000fe2000001089c */
[C---:B------:R-:W-:Y:S03]  /*14150*/  HMMA.16816.F32 R16, R68.reuse, R78, R16 ;  /* 0x0000004e4410723c */ /* 0x040fe60000001810 */
[----:B------:R3:W-:Y:S05]  /*14160*/  MUFU.EX2 R96, R76 ;  /* 0x0000004c00607308 */ /* 0x0007ea0000000800 */
[C---:B------:R-:W-:Y:S01]  /*14170*/  HMMA.16816.F32 R20, R68.reuse, R80, R20 ;  /* 0x000000504414723c */ /* 0x040fe20000001814 */
[----:B-1----:R-:W1:Y:S06]  /*14180*/  LDSM.16.MT88.4 R72, [R191+0x4000] ;  /* 0x00400000bf48783b */ /* 0x002e6c0000004200 */
[----:B------:R-:W-:Y:S01]  /*14190*/  FFMA.FTZ R80, R115, c[0x0][0x2d0], -R140 ;  /* 0x0000b40073507a23 */ /* 0x000fe2000001088c */
[C---:B------:R-:W-:Y:S03]  /*141a0*/  HMMA.16816.F32 R24, R68.reuse, R82, R24 ;  /* 0x000000524418723c */ /* 0x040fe60000001818 */
[----:B------:R4:W-:Y:S05]  /*141b0*/  MUFU.EX2 R107, R80 ;  /* 0x00000050006b7308 */ /* 0x0009ea0000000800 */
[C---:B--2---:R-:W-:Y:S04]  /*141c0*/  HMMA.16816.F32 R28, R68.reuse, R84, R28 ;  /* 0x00000054441c723c */ /* 0x044fe8000000181c */
[----:B---3--:R-:W-:Y:S02]  /*141d0*/  FFMA.FTZ R76, R108, c[0x0][0x2d0], -R156 ;  /* 0x0000b4006c4c7a23 */ /* 0x008fe4000001089c */
[----:B------:R-:W-:Y:S01]  /*141e0*/  LDSM.16.MT88.4 R108, [R191+0x2800] ;  /* 0x00280000bf6c783b */ /* 0x000fe20000004200 */
[----:B------:R-:W-:Y:S01]  /*141f0*/  FFMA.FTZ R84, R114, c[0x0][0x2d0], -R140 ;  /* 0x0000b40072547a23 */ /* 0x000fe2000001088c */
[C---:B------:R-:W-:Y:S01]  /*14200*/  HMMA.16816.F32 R32, R68.reuse, R86, R32 ;  /* 0x000000564420723c */ /* 0x040fe20000001820 */
[----:B------:R2:W3:Y:S03]  /*14210*/  MUFU.EX2 R100, R76 ;  /* 0x0000004c00647308 */ /* 0x0004e60000000800 */
[----:B------:R-:W-:Y:S02]  /*14220*/  FFMA.FTZ R156, R142, c[0x0][0x2d0], -R156 ;  /* 0x0000b4008e9c7a23 */ /* 0x000fe4000001089c */
[--C-:B------:R-:W-:Y:S05]  /*14230*/  FFMA.FTZ R142, R154, c[0x0][0x2d0], -R140.reuse ;  /* 0x0000b4009a8e7a23 */ /* 0x100fea000001088c */
[----:B------:R5:W-:Y:S01]  /*14240*/  MUFU.EX2 R99, R84 ;  /* 0x0000005400637308 */ /* 0x000be20000000800 */
[----:B----4-:R-:W-:Y:S01]  /*14250*/  LDSM.16.MT88.4 R80, [R189+0x4000] ;  /* 0x00400000bd50783b */ /* 0x010fe20000004200 */
[C---:B-1----:R-:W-:Y:S08]  /*14260*/  HMMA.16816.F32 R36, R68.reuse, R72, R36 ;  /* 0x000000484424723c */ /* 0x042ff00000001824 */
[----:B------:R-:W1:Y:S01]  /*14270*/  MUFU.EX2 R156, R156 ;  /* 0x0000009c009c7308 */ /* 0x000e620000000800 */
[----:B--2---:R-:W2:Y:S03]  /*14280*/  LDSM.16.MT88.4 R76, [R190+0x4000] ;  /* 0x00400000be4c783b */ /* 0x004ea60000004200 */
[--C-:B------:R-:W-:Y:S01]  /*14290*/  FFMA.FTZ R72, R112, c[0x0][0x2d0], -R140.reuse ;  /* 0x0000b40070487a23 */ /* 0x100fe2000001088c */
[C---:B------:R-:W-:Y:S05]  /*142a0*/  HMMA.16816.F32 R40, R68.reuse, R74, R40 ;  /* 0x0000004a4428723c */ /* 0x040fea0000001828 */
[----:B------:R4:W4:Y:S01]  /*142b0*/  MUFU.EX2 R101, R72 ;  /* 0x0000004800657308 */ /* 0x0009220000000800 */
[--C-:B-----5:R-:W-:Y:S02]  /*142c0*/  FFMA.FTZ R84, R113, c[0x0][0x2d0], -R140.reuse ;  /* 0x0000b40071547a23 */ /* 0x120fe4000001088c */
[----:B------:R-:W-:Y:S07]  /*142d0*/  FFMA.FTZ R140, R119, c[0x0][0x2d0], -R140 ;  /* 0x0000b400778c7a23 */ /* 0x000fee000001088c */
[----:B------:R5:W-:Y:S01]  /*142e0*/  MUFU.EX2 R97, R84 ;  /* 0x0000005400617308 */ /* 0x000be20000000800 */
[----:B---3--:R-:W-:Y:S01]  /*142f0*/  IMAD.MOV.U32 R119, RZ, RZ, R100 ;  /* 0x000000ffff777224 */ /* 0x008fe200078e0064 */
[----:B-1----:R-:W-:Y:S08]  /*14300*/  F2FP.PACK_AB R130, R156, R149 ;  /* 0x000000959c82723e */ /* 0x002ff000000000ff */
[----:B------:R-:W1:Y:S01]  /*14310*/  MUFU.EX2 R142, R142 ;  /* 0x0000008e008e7308 */ /* 0x000e620000000800 */
[----:B----4-:R-:W-:Y:S01]  /*14320*/  LDSM.16.MT88.4 R72, [R190+0x1800] ;  /* 0x00180000be48783b */ /* 0x010fe20000004200 */
[----:B------:R-:W-:Y:S08]  /*14330*/  MOV R154, R101 ;  /* 0x00000065009a7202 */ /* 0x000ff00000000f00 */
[----:B------:R-:W3:Y:S01]  /*14340*/  MUFU.EX2 R140, R140 ;  /* 0x0000008c008c7308 */ /* 0x000ee20000000800 */
[C---:B--2---:R-:W-:Y:S01]  /*14350*/  HMMA.16816.F32 R44, R68.reuse, R76, R44 ;  /* 0x0000004c442c723c */ /* 0x044fe2000000182c */
[----:B-----5:R-:W2:Y:S07]  /*14360*/  LDSM.16.MT88.4 R84, [R191+0x1800] ;  /* 0x00180000bf54783b */ /* 0x020eae0000004200 */
[C---:B------:R-:W-:Y:S01]  /*14370*/  HMMA.16816.F32 R48, R68.reuse, R78, R48 ;  /* 0x0000004e4430723c */ /* 0x040fe20000001830 */
[----:B------:R-:W4:Y:S03]  /*14380*/  LDSM.16.MT88.4 R76, [R189+0x1800] ;  /* 0x00180000bd4c783b */ /* 0x000f260000004200 */
[----:B-1----:R-:W-:Y:S04]  /*14390*/  F2FP.PACK_AB R129, R148, R142 ;  /* 0x0000008e9481723e */ /* 0x002fe800000000ff */
[C---:B------:R-:W-:Y:S04]  /*143a0*/  HMMA.16816.F32 R52, R68.reuse, R80, R52 ;  /* 0x000000504434723c */ /* 0x040fe80000001834 */
[----:B---3--:R-:W-:Y:S04]  /*143b0*/  F2FP.PACK_AB R131, R140, R141 ;  /* 0x0000008d8c83723e */ /* 0x008fe800000000ff */
[C---:B------:R-:W-:Y:S01]  /*143c0*/  HMMA.16816.F32 R56, R68.reuse, R82, R56 ;  /* 0x000000524438723c */ /* 0x040fe20000001838 */
[----:B------:R-:W1:Y:S07]  /*143d0*/  LDSM.16.MT88.4 R80, [R188+0x1800] ;  /* 0x00180000bc50783b */ /* 0x000e6e0000004200 */
[C---:B------:R-:W-:Y:S08]  /*143e0*/  HMMA.16816.F32 R60, R68.reuse, R88, R60 ;  /* 0x00000058443c723c */ /* 0x040ff0000000183c */
[----:B------:R-:W-:Y:S01]  /*143f0*/  HMMA.16816.F32 R64, R68, R90, R64 ;  /* 0x0000005a4440723c */ /* 0x000fe20000001840 */
[----:B------:R-:W-:Y:S06]  /*14400*/  LDSM.16.MT88.4 R88, [R189+0x4800] ;  /* 0x00480000bd58783b */ /* 0x000fec0000004200 */
[----:B------:R-:W-:Y:S02]  /*14410*/  F2FP.PACK_AB R68, R98, R106 ;  /* 0x0000006a6244723e */ /* 0x000fe400000000ff */
[----:B------:R-:W-:Y:S03]  /*14420*/  F2FP.PACK_AB R70, R100, R96 ;  /* 0x000000606446723e */ /* 0x000fe600000000ff */
[----:B------:R-:W-:Y:S02]  /*14430*/  F2FP.PACK_AB R69, R99, R107 ;  /* 0x0000006b6345723e */ /* 0x000fe400000000ff */
[----:B------:R-:W-:Y:S02]  /*14440*/  F2FP.PACK_AB R71, R101, R97 ;  /* 0x000000616547723e */ /* 0x000fe400000000ff */
[----:B------:R-:W-:Y:S05]  /*14450*/  LDSM.16.MT88.4 R100, [R191+0x5800] ;  /* 0x00580000bf64783b */ /* 0x000fea0000004200 */
[C---:B--2---:R-:W-:Y:S08]  /*14460*/  HMMA.16816.F32 R4, R68.reuse, R84, R4 ;  /* 0x000000544404723c */ /* 0x044ff00000001804 */
[C---:B------:R-:W-:Y:S01]  /*14470*/  HMMA.16816.F32 R8, R68.reuse, R86, R8 ;  /* 0x000000564408723c */ /* 0x040fe20000001808 */
[----:B------:R-:W2:Y:S07]  /*14480*/  LDSM.16.MT88.4 R84, [R191+0x4800] ;  /* 0x00480000bf54783b */ /* 0x000eae0000004200 */
[C---:B------:R-:W-:Y:S08]  /*14490*/  HMMA.16816.F32 R12, R68.reuse, R72, R12 ;  /* 0x00000048440c723c */ /* 0x040ff0000000180c */
        /* <DEDUP_REMOVED lines=20> */
[----:B------:R-:W-:Y:S02]  /*145e0*/  F2FP.PACK_AB R68, R246, R250 ;  /* 0x000000faf644723e */ /* 0x000fe400000000ff */
[----:B------:R-:W-:Y:S03]  /*145f0*/  F2FP.PACK_AB R70, R167, R177 ;  /* 0x000000b1a746723e */ /* 0x000fe600000000ff */
[----:B------:R-:W-:Y:S02]  /*14600*/  F2FP.PACK_AB R69, R176, R249 ;  /* 0x000000f9b045723e */ /* 0x000fe400000000ff */
[----:B------:R-:W-:Y:S07]  /*14610*/  F2FP.PACK_AB R71, R165, R166 ;  /* 0x000000a6a547723e */ /* 0x000fee00000000ff */
[C---:B----4-:R-:W-:Y:S08]  /*14620*/  HMMA.16816.F32 R4, R68.reuse, R76, R4 ;  /* 0x0000004c4404723c */ /* 0x050ff00000001804 */
        /* <DEDUP_REMOVED lines=11> */
[C---:B---3--:R-:W-:Y:S07]  /*146e0*/  HMMA.16816.F32 R36, R68.reuse, R76, R36 ;  /* 0x0000004c4424723c */ /* 0x048fee0000001824 */
[----:B------:R-:W-:Y:S01]  /*146f0*/  IMAD.MOV.U32 R76, RZ, RZ, R99 ;  /* 0x000000ffff4c7224 */ /* 0x000fe200078e0063 */
[C---:B------:R-:W-:Y:S04]  /*14700*/  HMMA.16816.F32 R40, R68.reuse, R78, R40 ;  /* 0x0000004e4428723c */ /* 0x040fe80000001828 */
[----:B------:R-:W-:Y:S03]  /*14710*/  MOV R77, R98 ;  /* 0x00000062004d7202 */ /* 0x000fe60000000f00 */
[----:B------:R-:W-:Y:S01]  /*14720*/  IMAD.MOV.U32 R78, RZ, RZ, R97 ;  /* 0x000000ffff4e7224 */ /* 0x000fe200078e0061 */
[C---:B-1----:R-:W-:Y:S04]  /*14730*/  HMMA.16816.F32 R44, R68.reuse, R80, R44 ;  /* 0x00000050442c723c */ /* 0x042fe8000000182c */
[----:B------:R-:W-:Y:S02]  /*14740*/  MOV R79, R96 ;  /* 0x00000060004f7202 */ /* 0x000fe40000000f00 */
[----:B------:R-:W1:Y:S02]  /*14750*/  LDSM.16.MT88.4 R96, [R188+0x2800] ;  /* 0x00280000bc60783b */ /* 0x000e640000004200 */
[C---:B------:R-:W-:Y:S08]  /*14760*/  HMMA.16816.F32 R48, R68.reuse, R82, R48 ;  /* 0x000000524430723c */ /* 0x040ff00000001830 */
[C---:B------:R-:W-:Y:S08]  /*14770*/  HMMA.16816.F32 R52, R68.reuse, R88, R52 ;  /* 0x000000584434723c */ /* 0x040ff00000001834 */
[C---:B------:R-:W-:Y:S08]  /*14780*/  HMMA.16816.F32 R56, R68.reuse, R90, R56 ;  /* 0x0000005a4438723c */ /* 0x040ff00000001838 */
[C---:B--2---:R-:W-:Y:S08]  /*14790*/  HMMA.16816.F32 R60, R68.reuse, R72, R60 ;  /* 0x00000048443c723c */ /* 0x044ff0000000183c */
[----:B------:R-:W-:Y:S08]  /*147a0*/  HMMA.16816.F32 R64, R68, R74, R64 ;  /* 0x0000004a4440723c */ /* 0x000ff00000001840 */
[C---:B------:R-:W-:Y:S01]  /*147b0*/  HMMA.16816.F32 R112, R128.reuse, R108, R4 ;  /* 0x0000006c8070723c */ /* 0x040fe20000001804 */
[----:B------:R-:W-:Y:S07]  /*147c0*/  LDSM.16.MT88.4 R4, [R189+0x5800] ;  /* 0x00580000bd04783b */ /* 0x000fee0000004200 */
[C---:B------:R-:W-:Y:S01]  /*147d0*/  HMMA.16816.F32 R108, R128.reuse, R110, R8 ;  /* 0x0000006e806c723c */ /* 0x040fe20000001808 */
[----:B------:R-:W-:Y:S07]  /*147e0*/  LDSM.16.MT88.4 R8, [R188+0x5800] ;  /* 0x00580000bc08783b */ /* 0x000fee0000004200 */
[C---:B----4-:R-:W-:Y:S07]  /*147f0*/  HMMA.16816.F32 R68, R128.reuse, R84, R12 ;  /* 0x000000548044723c */ /* 0x050fee000000180c */
[----:B------:R-:W-:Y:S01]  /*14800*/  IMAD.MOV.U32 R15, RZ, RZ, R78 ;  /* 0x000000ffff0f7224 */ /* 0x000fe200078e004e */
[C---:B------:R-:W-:Y:S04]  /*14810*/  HMMA.16816.F32 R72, R128.reuse, R86, R16 ;  /* 0x000000568048723c */ /* 0x040fe80000001810 */
[----:B------:R-:W-:Y:S01]  /*14820*/  MOV R14, R79 ;  /* 0x0000004f000e7202 */ /* 0x000fe20000000f00 */
[----:B------:R-:W-:Y:S01]  /*14830*/  IMAD.MOV.U32 R13, RZ, RZ, R76 ;  /* 0x000000ffff0d7224 */ /* 0x000fe200078e004c */
[----:B------:R-:W-:Y:S01]  /*14840*/  MOV R12, R77 ;  /* 0x0000004d000c7202 */ /* 0x000fe20000000f00 */
[----:B------:R-:W-:Y:S01]  /*14850*/  IMAD.MOV.U32 R19, RZ, RZ, R107 ;  /* 0x000000ffff137224 */ /* 0x000fe200078e006b */
[C---:B------:R-:W-:Y:S04]  /*14860*/  HMMA.16816.F32 R76, R128.reuse, R92, R20 ;  /* 0x0000005c804c723c */ /* 0x040fe80000001814 */
[----:B------:R-:W-:Y:S01]  /*14870*/  MOV R18, R106 ;  /* 0x0000006a00127202 */ /* 0x000fe20000000f00 */
[----:B------:R-:W-:Y:S01]  /*14880*/  IMAD.MOV.U32 R17, RZ, RZ, R105 ;  /* 0x000000ffff117224 */ /* 0x000fe200078e0069 */
[----:B------:R-:W-:Y:S02]  /*14890*/  MOV R16, R104 ;  /* 0x0000006800107202 */ /* 0x000fe40000000f00 */
[C---:B------:R-:W-:Y:S01]  /*148a0*/  HMMA.16816.F32 R80, R128.reuse, R94, R24 ;  /* 0x0000005e8050723c */ /* 0x040fe20000001818 */
[----:B------:R-:W2:Y:S03]  /*148b0*/  LDSM.16.MT88.4 R104, [R190+0x5800] ;  /* 0x00580000be68783b */ /* 0x000ea60000004200 */
[----:B------:R-:W-:Y:S02]  /*148c0*/  FADD.FTZ R2, R16, R252 ;  /* 0x000000fc10027221 */ /* 0x000fe40000010000 */
[----:B------:R-:W-:Y:S02]  /*148d0*/  FADD.FTZ R3, R18, R3 ;  /* 0x0000000312037221 */ /* 0x000fe40000010000 */
[C---:B-1----:R-:W-:Y:S04]  /*148e0*/  HMMA.16816.F32 R84, R128.reuse, R96, R28 ;  /* 0x000000608054723c */ /* 0x042fe8000000181c */
[----:B------:R-:W-:Y:S02]  /*148f0*/  FADD.FTZ R2, R17, R2 ;  /* 0x0000000211027221 */ /* 0x000fe40000010000 */
[----:B------:R-:W-:Y:S01]  /*14900*/  FADD.FTZ R3, R12, R3 ;  /* 0x000000030c037221 */ /* 0x000fe20000010000 */
[-C--:B------:R-:W-:Y:S01]  /*14910*/  MOV R12, R118.reuse ;  /* 0x00000076000c7202 */ /* 0x080fe20000000f00 */
[C---:B------:R-:W-:Y:S04]  /*14920*/  HMMA.16816.F32 R88, R128.reuse, R98, R32 ;  /* 0x000000628058723c */ /* 0x040fe80000001820 */
[----:B------:R-:W-:Y:S02]  /*14930*/  FADD.FTZ R2, R19, R2 ;  /* 0x0000000213027221 */ /* 0x000fe40000010000 */
[----:B------:R-:W-:Y:S02]  /*14940*/  FADD.FTZ R3, R14, R3 ;  /* 0x000000030e037221 */ /* 0x000fe40000010000 */
[C---:B------:R-:W-:Y:S04]  /*14950*/  HMMA.16816.F32 R92, R128.reuse, R100, R36 ;  /* 0x00000064805c723c */ /* 0x040fe80000001824 */
[----:B------:R-:W-:Y:S02]  /*14960*/  FADD.FTZ R2, R13, R2 ;  /* 0x000000020d027221 */ /* 0x000fe40000010000 */
[----:B------:R-:W-:Y:S01]  /*14970*/  FADD.FTZ R3, R119, R3 ;  /* 0x0000000377037221 */ /* 0x000fe20000010000 */
[----:B------:R-:W-:Y:S01]  /*14980*/  IADD3 R119, R245, -0x1, RZ ;  /* 0xfffffffff5777810 */ /* 0x000fe20007ffe0ff */
        /* <DEDUP_REMOVED lines=9> */
[----:B------:R-:W-:Y:S01]  /*14a20*/  FADD.FTZ R177, R177, R250 ;  /* 0x000000fab1b17221 */ /* 0x000fe20000010000 */
[----:B------:R-:W-:Y:S01]  /*14a30*/  MOV R2, R118 ;  /* 0x0000007600027202 */ /* 0x000fe20000000f00 */
        /* <DEDUP_REMOVED lines=15> */
[----:B------:R-:W-:Y:S03]  /*14b30*/  IMAD.MOV.U32 R245, RZ, RZ, R119 ;  /* 0x000000fffff57224 */ /* 0x000fe600078e0077 */
[----:B------:R-:W-:Y:S01]  /*14b40*/  IMAD.MOV.U32 R3, RZ, RZ, R0 ;  /* 0x000000ffff037224 */ /* 0x000fe200078e0000 */
[----:B------:R-:W-:-:S05]  /*14b50*/  @P0 BRA `(.L_x_2150) ;  /* 0xffffc09000000947 */ /* 0x000fca000383ffff */
.L_x_2141:
[----:B------:R-:W-:Y:S02]  /*14b60*/  ISETP.NE.AND P1, PT, R228, 0x1, PT ;  /* 0x00000001e400780c */ /* 0x000fe40003f25270 */
[----:B------:R-:W-:-:S02]  /*14b70*/  IADD3 R4, R209, 0x7f, RZ ;  /* 0x0000007fd1047810 */ /* 0x000fc40007ffe0ff */
[----:B------:R-:W-:Y:S02]  /*14b80*/  ISETP.GE.AND P0, PT, R232, 0x1, PT ;  /* 0x00000001e800780c */ /* 0x000fe40003f06270 */
[----:B------:R-:W-:-:S07]  /*14b90*/  IADD3 R2, R231, 0x1, -R229 ;  /* 0x00000001e7027810 */ /* 0x000fce0007ffe8e5 */
[----:B------:R-:W-:-:S05]  /*14ba0*/  @P1 IMAD.HI.U32 R3, R4, c[0x0][0x2c8], RZ ;  /* 0x0000b20004031a27 */ /* 0x000fca00078e00ff */
        /* <DEDUP_REMOVED lines=14> */
.L_x_2153:
[----:B------:R-:W-:-:S04]  /*14c90*/  MOV R2, c[0x0][0x32c] ;  /* 0x0000cb0000027a02 */ /* 0x000fc80000000f00 */
[----:B------:R-:W-:-:S13]  /*14ca0*/  ISETP.NE.AND P0, PT, R2, 0x1, PT ;  /* 0x000000010200780c */ /* 0x000fda0003f05270 */
[----:B------:R-:W-:-:S05]  /*14cb0*/  @P0 IMAD.HI.U32 R2, R4, c[0x0][0x330], RZ ;  /* 0x0000cc0004020a27 */ /* 0x000fca00078e00ff */
[----:B------:R-:W-:Y:S02]  /*14cc0*/  @P0 SHF.R.U32.HI R4, RZ, c[0x0][0x334], R2 ;  /* 0x0000cd00ff040a19 */ /* 0x000fe40000011602 */
.L_x_2154:
[----:B------:R-:W-:Y:S05]  /*14cd0*/  BSYNC B0 ;  /* 0x0000000000007941 */ /* 0x000fea0003800000 */
.L_x_2152:
[----:B------:R-:W-:-:S05]  /*14ce0*/  IMAD R4, R4, c[0x0][0x32c], RZ ;  /* 0x0000cb0004047a24 */ /* 0x000fca00078e02ff */
[----:B------:R-:W-:-:S04]  /*14cf0*/  IMNMX R3, R3, R4, !PT ;  /* 0x0000000403037217 */ /* 0x000fc80007800200 */
.L_x_2151:
        /* <DEDUP_REMOVED lines=10> */
.L_x_2156:
[----:B------:R-:W-:Y:S04]  /*14da0*/  DEPBAR.LE SB0, 0x0 ;  /* 0x000080000000791a */ /* 0x000fe80000000000 */
[----:B------:R-:W-:Y:S01]  /*14db0*/  WARPSYNC 0xffffffff ;  /* 0xffffffff00007948 */ /* 0x000fe20003800000 */
[----:B------:R-:W-:Y:S01]  /*14dc0*/  BAR.SYNC.DEFER_BLOCKING 0x0 ;  /* 0x0000000000007b1d */ /* 0x000fe20000010000 */
[----:B------:R-:W-:Y:S02]  /*14dd0*/  ISETP.GT.AND P0, PT, R237, R245, PT ;  /* 0x000000f5ed00720c */ /* 0x000fe40003f04270 */
[----:B------:R-:W-:Y:S11]  /*14de0*/  LOP3.LUT P5, RZ, R230, 0x20000, RZ, 0xc0, !PT ;  /* 0x00020000e6ff7812 */ /* 0x000ff600078ac0ff */
[----:B------:R-:W-:Y:S01]  /*14df0*/  @!P0 SHF.R.S32.HI R37, RZ, 0x1f, R245 ;  /* 0x0000001fff258819 */ /* 0x000fe200000114f5 */
[----:B------:R-:W-:Y:S01]  /*14e00*/  @!P0 IMAD.WIDE.U32 R30, R245, c[0x0][0x208], RZ ;  /* 0x00008200f51e8a25 */ /* 0x000fe200078e00ff */
[----:B------:R-:W-:Y:S02]  /*14e10*/  @!P0 MOV R0, c[0x0][0x208] ;  /* 0x0000820000008a02 */ /* 0x000fe40000000f00 */
[----:B------:R-:W-:Y:S01]  /*14e20*/  @!P0 MOV R28, 0x5 ;  /* 0x00000005001c8802 */ /* 0x000fe20000000f00 */
[----:B------:R-:W-:Y:S01]  /*14e30*/  @!P0 IMAD R37, R37, c[0x0][0x208], RZ ;  /* 0x0000820025258a24 */ /* 0x000fe200078e02ff */
[----:B------:R-:W-:Y:S02]  /*14e40*/  @!P0 MOV R118, R238 ;  /* 0x000000ee00768202 */ /* 0x000fe40000000f00 */
[C---:B------:R-:W-:Y:S01]  /*14e50*/  @!P0 SHF.L.U64.HI R29, R0.reuse, R28, c[0x0][0x20c] ;  /* 0x00008300001d8619 */ /* 0x040fe2000001021c */
[----:B------:R-:W-:Y:S01]  /*14e60*/  @!P0 IMAD R37, R245, c[0x0][0x20c], R37 ;  /* 0x00008300f5258a24 */ /* 0x000fe200078e0225 */
[----:B------:R-:W1:Y:S01]  /*14e70*/  LDSM.16.M88.4 R8, [R192] ;  /* 0x00000000c008783b */ /* 0x000e620000000200 */
[----:B------:R-:W-:Y:S02]  /*14e80*/  @!P0 SHF.L.U32 R28, R0, 0x5, RZ ;  /* 0x00000005001c8819 */ /* 0x000fe400000006ff */
[----:B------:R-:W-:Y:S02]  /*14e90*/  @!P0 MOV R119, R235 ;  /* 0x000000eb00778202 */ /* 0x000fe40000000f00 */
[----:B------:R-:W-:Y:S01]  /*14ea0*/  @!P0 IADD3 R37, R31, R37, RZ ;  /* 0x000000251f258210 */ /* 0x000fe20007ffe0ff */
[----:B------:R-:W-:Y:S01]  /*14eb0*/  @!P0 IMAD.WIDE.U32 R44, R30, 0x60, R28 ;  /* 0x000000601e2c8825 */ /* 0x000fe200078e001c */
[----:B------:R-:W-:Y:S01]  /*14ec0*/  @!P0 IADD3 R132, P1, R28, R28, RZ ;  /* 0x0000001c1c848210 */ /* 0x000fe20007f3e0ff */
[----:B------:R-:W2:Y:S02]  /*14ed0*/  LDSM.16.M88.4 R16, [R192+0x800] ;  /* 0x00080000c010783b */ /* 0x000ea40000000200 */
[----:B------:R-:W-:Y:S01]  /*14ee0*/  @!P0 IMAD R37, R37, 0x60, RZ ;  /* 0x0000006025258824 */ /* 0x000fe200078e02ff */
[----:B------:R-:W-:Y:S01]  /*14ef0*/  @!P0 IADD3.X R133, R29, R29, RZ, P1, !PT ;  /* 0x0000001d1d858210 */ /* 0x000fe20000ffe4ff */
[----:B------:R-:W-:Y:S01]  /*14f00*/  @!P0 IMAD.WIDE.U32 R118, R30, 0x60, R118 ;  /* 0x000000601e768825 */ /* 0x000fe200078e0076 */
[----:B------:R-:W-:Y:S02]  /*14f10*/  @!P0 IADD3 R0, P2, P1, R238, R44, R28 ;  /* 0x0000002cee008210 */ /* 0x000fe4000795e01c */
[----:B------:R-:W-:Y:S01]  /*14f20*/  @!P0 IADD3 R45, R37, R45, RZ ;  /* 0x0000002d252d8210 */ /* 0x000fe20007ffe0ff */
[----:B------:R-:W-:Y:S01]  /*14f30*/  @!P0 IMAD.WIDE.U32 R132, R30, 0x60, R132 ;  /* 0x000000601e848825 */ /* 0x000fe200078e0084 */
[----:B------:R-:W3:Y:S01]  /*14f40*/  LDSM.16.M88.4 R24, [R192+0x1000] ;  /* 0x00100000c018783b */ /* 0x000ee20000000200 */
[----:B------:R-:W-:Y:S02]  /*14f50*/  @!P0 LEA R156, P4, R118, c[0x0][0x1f8], 0x1 ;  /* 0x00007e00769c8a11 */ /* 0x000fe400078808ff */
[----:B------:R-:W-:Y:S02]  /*14f60*/  @!P0 IADD3.X R36, R235, R45, R29, P2, P1 ;  /* 0x0000002deb248210 */ /* 0x000fe400017e241d */
[----:B------:R-:W-:Y:S02]  /*14f70*/  @!P0 IADD3 R38, P1, R238, R132, RZ ;  /* 0x00000084ee268210 */ /* 0x000fe40007f3e0ff */
[-C--:B------:R-:W-:Y:S01]  /*14f80*/  @!P0 IADD3 R46, R119, R37.reuse, RZ ;  /* 0x00000025772e8210 */ /* 0x080fe20007ffe0ff */
[----:B------:R-:W4:Y:S01]  /*14f90*/  LDSM.16.M88.4 R32, [R192+0x1800] ;  /* 0x00180000c020783b */ /* 0x000f220000000200 */
[----:B------:R-:W-:Y:S02]  /*14fa0*/  @!P0 IADD3.X R37, R235, R37, R133, P1, !PT ;  /* 0x00000025eb258210 */ /* 0x000fe40000ffe485 */
[----:B------:R-:W-:Y:S02]  /*14fb0*/  @!P0 ISETP.GE.AND P1, PT, R116, c[0x0][0x1d4], PT ;  /* 0x0000750074008a0c */ /* 0x000fe40003f26270 */
[----:B------:R-:W-:Y:S02]  /*14fc0*/  @!P0 LEA.HI.X R157, R118, c[0x0][0x1fc], R46, 0x1, P4 ;  /* 0x00007f00769d8a11 */ /* 0x000fe400020f0c2e */
[----:B------:R-:W-:Y:S01]  /*14fd0*/  @!P0 IADD3 R39, P3, R238, R44, RZ ;  /* 0x0000002cee278210 */ /* 0x000fe20007f7e0ff */
[----:B------:R-:W5:Y:S03]  /*14fe0*/  LDSM.16.M88.4 R40, [R192+0x2000] ;  /* 0x00200000c028783b */ /* 0x000f660000000200 */
[----:B------:R-:W-:Y:S02]  /*14ff0*/  @!P0 LEA R44, P2, R39, c[0x0][0x1f8], 0x1 ;  /* 0x00007e00272c8a11 */ /* 0x000fe400078408ff */
[----:B------:R-:W-:Y:S01]  /*15000*/  @!P0 IADD3.X R45, R45, R235, RZ, P3, !PT ;  /* 0x000000eb2d2d8210 */ /* 0x000fe20001ffe4ff */
[C---:B-1----:R-:W-:Y:S02]  /*15010*/  HMMA.16816.F32 R4, R120.reuse, R8, RZ ;  /* 0x000000087804723c */ /* 0x042fe400000018ff */
[----:B------:R-:W1:Y:S01]  /*15020*/  LDSM.16.M88.4 R48, [R192+0x2800] ;  /* 0x00280000c030783b */ /* 0x000e620000000200 */
[----:B------:R-:W-:Y:S02]  /*15030*/  @!P0 LEA.HI.X R45, R39, c[0x0][0x1fc], R45, 0x1, P2 ;  /* 0x00007f00272d8a11 */ /* 0x000fe400010f0c2d */
[----:B------:R-:W-:Y:S02]  /*15040*/  @!P0 LEA R118, P3, R0, c[0x0][0x1f8], 0x1 ;  /* 0x00007e0000768a11 */ /* 0x000fe400078608ff */
[----:B------:R-:W-:Y:S01]  /*15050*/  @!P0 LEA R46, P2, R38, c[0x0][0x1f8], 0x1 ;  /* 0x00007e00262e8a11 */ /* 0x000fe200078408ff */
[C---:B------:R-:W-:Y:S02]  /*15060*/  HMMA.16816.F32 R8, R120.reuse, R10, RZ ;  /* 0x0000000a7808723c */ /* 0x040fe400000018ff */
[----:B------:R-:W1:Y:S02]  /*15070*/  LDSM.16.M88.4 R128, [R207] ;  /* 0x00000000cf80783b */ /* 0x000e640000000200 */
[----:B------:R-:W-:Y:S02]  /*15080*/  @!P0 LEA.HI.X R119, R0, c[0x0][0x1fc], R36, 0x1, P3 ;  /* 0x00007f0000778a11 */ /* 0x000fe400018f0c24 */
[----:B------:R-:W-:Y:S02]  /*15090*/  @!P0 LEA.HI.X R47, R38, c[0x0][0x1fc], R37, 0x1, P2 ;  /* 0x00007f00262f8a11 */ /* 0x000fe400010f0c25 */
[C---:B--2---:R-:W-:Y:S02]  /*150a0*/  HMMA.16816.F32 R12, R120.reuse, R16, RZ ;  /* 0x00000010780c723c */ /* 0x044fe400000018ff */
[----:B------:R-:W2:Y:S06]  /*150b0*/  LDSM.16.M88.4 R132, [R194] ;  /* 0x00000000c284783b */ /* 0x000eac0000000200 */
[C---:B------:R-:W-:Y:S02]  /*150c0*/  HMMA.16816.F32 R16, R120.reuse, R18, RZ ;  /* 0x000000127810723c */ /* 0x040fe400000018ff */
[----:B------:R-:W1:Y:S06]  /*150d0*/  LDSM.16.M88.4 R136, [R195] ;  /* 0x00000000c388783b */ /* 0x000e6c0000000200 */
[C---:B---3--:R-:W-:Y:S02]  /*150e0*/  HMMA.16816.F32 R20, R120.reuse, R24, RZ ;  /* 0x000000187814723c */ /* 0x048fe400000018ff */
[----:B------:R-:W3:Y:S06]  /*150f0*/  LDSM.16.M88.4 R140, [R196] ;  /* 0x00000000c48c783b */ /* 0x000eec0000000200 */
[C---:B------:R-:W-:Y:S02]  /*15100*/  HMMA.16816.F32 R24, R120.reuse, R26, RZ ;  /* 0x0000001a7818723c */ /* 0x040fe400000018ff */
[----:B------:R-:W1:Y:S06]  /*15110*/  LDSM.16.M88.4 R148, [R197] ;  /* 0x00000000c594783b */ /* 0x000e6c0000000200 */
        /* <DEDUP_REMOVED lines=8> */
[----:B------:R1:W-:Y:S06]  /*151a0*/  @!P0 LDGSTS.E.BYPASS.LTC128B.128 [R234+0x3100], [R156.64+0x80], !P5 ;  /* 0x031000809cea8fae */ /* 0x0003ec000e901d48 */
[C---:B------:R-:W-:Y:S02]  /*151b0*/  HMMA.16816.F32 R40, R120.reuse, R42, RZ ;  /* 0x0000002a7828723c */ /* 0x040fe400000018ff */
[----:B------:R5:W-:Y:S08]  /*151c0*/  @!P0 LDGSTS.E.BYPASS.LTC128B.128 [R234+0x1100], [R44.64], !P1 ;  /* 0x011000002cea8fae */ /* 0x000bf0000c901d48 */
[----:B------:R5:W-:Y:S08]  /*151d0*/  @!P0 LDGSTS.E.BYPASS.LTC128B.128 [R234+0x4100], [R44.64+0x80], !P5 ;  /* 0x041000802cea8fae */ /* 0x000bf0000e901d48 */
[----:B------:R2:W-:Y:S08]  /*151e0*/  @!P0 LDGSTS.E.BYPASS.LTC128B.128 [R234+0x2100], [R118.64], !P1 ;  /* 0x0210000076ea8fae */ /* 0x0005f0000c901d48 */
[----:B------:R5:W-:Y:S01]  /*151f0*/  @!P0 LDGSTS.E.BYPASS.LTC128B.128 [R234+0x5100], [R46.64+0x80], !P5 ;  /* 0x051000802eea8fae */ /* 0x000be2000e901d48 */
[----:B------:R-:W-:Y:S07]  /*15200*/  ISETP.GT.AND P0, PT, R245, R237, PT ;  /* 0x000000edf500720c */ /* 0x000fee0003f04270 */
[----:B-1----:R-:W1:Y:S08]  /*15210*/  LDSM.16.M88.4 R156, [R206] ;  /* 0x00000000ce9c783b */ /* 0x002e700000000200 */
[----:B------:R-:W0:Y:S08]  /*15220*/  LDGDEPBAR ;  /* 0x00000000000079af */ /* 0x000e300000000000 */
[----:B------:R-:W1:Y:S01]  /*15230*/  LDSM.16.M88.4 R164, [R206+0x800] ;  /* 0x00080000cea4783b */ /* 0x000e620000000200 */
[C---:B-----5:R-:W-:Y:S07]  /*15240*/  HMMA.16816.F32 R44, R120.reuse, R48, RZ ;  /* 0x00000030782c723c */ /* 0x060fee00000018ff */
[----:B------:R-:W-:Y:S01]  /*15250*/  LDSM.16.M88.4 R176, [R204] ;  /* 0x00000000ccb0783b */ /* 0x000fe20000000200 */
[----:B------:R-:W-:Y:S08]  /*15260*/  HMMA.16816.F32 R48, R120, R50, RZ ;  /* 0x000000327830723c */ /* 0x000ff000000018ff */
[C---:B------:R-:W-:Y:S08]  /*15270*/  HMMA.16816.F32 R4, R124.reuse, R128, R4 ;  /* 0x000000807c04723c */ /* 0x040ff00000001804 */
        /* <DEDUP_REMOVED lines=12> */
[C---:B------:R-:W-:Y:S01]  /*15340*/  HMMA.16816.F32 R40, R124.reuse, R150, R40 ;  /* 0x000000967c28723c */ /* 0x040fe20000001828 */
[----:B------:R-:W2:Y:S07]  /*15350*/  LDSM.16.M88.4 R148, [R204+-0x3000] ;  /* 0xffd00000cc94783b */ /* 0x000eae0000000200 */
[C---:B----4-:R-:W-:Y:S08]  /*15360*/  HMMA.16816.F32 R44, R124.reuse, R152, R44 ;  /* 0x000000987c2c723c */ /* 0x050ff0000000182c */
[----:B------:R-:W-:Y:S01]  /*15370*/  HMMA.16816.F32 R48, R124, R154, R48 ;  /* 0x0000009a7c30723c */ /* 0x000fe20000001830 */
[----:B------:R-:W4:Y:S07]  /*15380*/  LDSM.16.M88.4 R152, [R204+-0x2800] ;  /* 0xffd80000cc98783b */ /* 0x000f2e0000000200 */
[C---:B-1----:R-:W-:Y:S08]  /*15390*/  HMMA.16816.F32 R4, R144.reuse, R156, R4 ;  /* 0x0000009c9004723c */ /* 0x042ff00000001804 */
[C---:B------:R-:W-:Y:S01]  /*153a0*/  HMMA.16816.F32 R8, R144.reuse, R158, R8 ;  /* 0x0000009e9008723c */ /* 0x040fe20000001808 */
[----:B------:R-:W-:Y:S07]  /*153b0*/  LDSM.16.M88.4 R156, [R204+-0x1000] ;  /* 0xfff00000cc9c783b */ /* 0x000fee0000000200 */
[C---:B------:R-:W-:Y:S08]  /*153c0*/  HMMA.16816.F32 R12, R144.reuse, R164, R12 ;  /* 0x000000a4900c723c */ /* 0x040ff0000000180c */
[C---:B------:R-:W-:Y:S01]  /*153d0*/  HMMA.16816.F32 R16, R144.reuse, R166, R16 ;  /* 0x000000a69010723c */ /* 0x040fe20000001810 */
[----:B------:R-:W-:Y:S07]  /*153e0*/  LDSM.16.M88.4 R164, [R204+-0x800] ;  /* 0xfff80000cca4783b */ /* 0x000fee0000000200 */
[C---:B-----5:R-:W-:Y:S08]  /*153f0*/  HMMA.16816.F32 R20, R144.reuse, R128, R20 ;  /* 0x000000809014723c */ /* 0x060ff00000001814 */
[C---:B------:R-:W-:Y:S01]  /*15400*/  HMMA.16816.F32 R24, R144.reuse, R130, R24 ;  /* 0x000000829018723c */ /* 0x040fe20000001818 */
[----:B------:R-:W1:Y:S07]  /*15410*/  LDSM.16.M88.4 R128, [R204+-0x2000] ;  /* 0xffe00000cc80783b */ /* 0x000e6e0000000200 */
[C---:B--2---:R-:W-:Y:S08]  /*15420*/  HMMA.16816.F32 R28, R144.reuse, R132, R28 ;  /* 0x00000084901c723c */ /* 0x044ff0000000181c */
[C---:B------:R-:W-:Y:S01]  /*15430*/  HMMA.16816.F32 R32, R144.reuse, R134, R32 ;  /* 0x000000869020723c */ /* 0x040fe20000001820 */
[----:B------:R-:W2:Y:S07]  /*15440*/  LDSM.16.M88.4 R132, [R204+-0x1800] ;  /* 0xffe80000cc84783b */ /* 0x000eae0000000200 */
[C---:B------:R-:W-:Y:S08]  /*15450*/  HMMA.16816.F32 R36, R144.reuse, R136, R36 ;  /* 0x000000889024723c */ /* 0x040ff00000001824 */
[C---:B------:R-:W-:Y:S01]  /*15460*/  HMMA.16816.F32 R40, R144.reuse, R138, R40 ;  /* 0x0000008a9028723c */ /* 0x040fe20000001828 */
[----:B------:R-:W5:Y:S07]  /*15470*/  LDSM.16.M88.4 R136, [R192+0x3000] ;  /* 0x00300000c088783b */ /* 0x000f6e0000000200 */
[C---:B---3--:R-:W-:Y:S08]  /*15480*/  HMMA.16816.F32 R44, R144.reuse, R140, R44 ;  /* 0x0000008c902c723c */ /* 0x048ff0000000182c */
[----:B------:R-:W-:Y:S01]  /*15490*/  HMMA.16816.F32 R48, R144, R142, R48 ;  /* 0x0000008e9030723c */ /* 0x000fe20000001830 */
[----:B------:R-:W3:Y:S07]  /*154a0*/  LDSM.16.M88.4 R140, [R192+0x3800] ;  /* 0x00380000c08c783b */ /* 0x000eee0000000200 */
        /* <DEDUP_REMOVED lines=18> */
[C---:B-----5:R-:W-:Y:S08]  /*155d0*/  HMMA.16816.F32 R4, R168.reuse, R136, R4 ;  /* 0x00000088a804723c */ /* 0x060ff00000001804 */
[C---:B------:R-:W-:Y:S01]  /*155e0*/  HMMA.16816.F32 R8, R168.reuse, R138, R8 ;  /* 0x0000008aa808723c */ /* 0x040fe20000001808 */
[----:B------:R-:W5:Y:S07]  /*155f0*/  LDSM.16.M88.4 R136, [R199] ;  /* 0x00000000c788783b */ /* 0x000f6e0000000200 */
[C---:B---3--:R-:W-:Y:S08]  /*15600*/  HMMA.16816.F32 R12, R168.reuse, R140, R12 ;  /* 0x0000008ca80c723c */ /* 0x048ff0000000180c */
[C---:B------:R-:W-:Y:S01]  /*15610*/  HMMA.16816.F32 R16, R168.reuse, R142, R16 ;  /* 0x0000008ea810723c */ /* 0x040fe20000001810 */
[----:B------:R-:W3:Y:S07]  /*15620*/  LDSM.16.M88.4 R140, [R200] ;  /* 0x00000000c88c783b */ /* 0x000eee0000000200 */
[C---:B------:R-:W-:Y:S08]  /*15630*/  HMMA.16816.F32 R20, R168.reuse, R148, R20 ;  /* 0x00000094a814723c */ /* 0x040ff00000001814 */
[C---:B------:R-:W-:Y:S01]  /*15640*/  HMMA.16816.F32 R24, R168.reuse, R150, R24 ;  /* 0x00000096a818723c */ /* 0x040fe20000001818 */
[----:B------:R-:W3:Y:S07]  /*15650*/  LDSM.16.M88.4 R148, [R201] ;  /* 0x00000000c994783b */ /* 0x000eee0000000200 */
[C---:B----4-:R-:W-:Y:S08]  /*15660*/  HMMA.16816.F32 R28, R168.reuse, R152, R28 ;  /* 0x00000098a81c723c */ /* 0x050ff0000000181c */
        /* <DEDUP_REMOVED lines=11> */
[C---:B-----5:R-:W-:Y:S08]  /*15720*/  HMMA.16816.F32 R12, R172.reuse, R136, R12 ;  /* 0x00000088ac0c723c */ /* 0x060ff0000000180c */
[C---:B------:R-:W-:Y:S01]  /*15730*/  HMMA.16816.F32 R16, R172.reuse, R138, R16 ;  /* 0x0000008aac10723c */ /* 0x040fe20000001810 */
        /* <DEDUP_REMOVED lines=15> */
[C---:B----4-:R-:W-:Y:S08]  /*15830*/  HMMA.16816.F32 R12, R180.reuse, R136, R12 ;  /* 0x00000088b40c723c */ /* 0x050ff0000000180c */
[C---:B------:R-:W-:Y:S01]  /*15840*/  HMMA.16816.F32 R16, R180.reuse, R138, R16 ;  /* 0x0000008ab410723c */ /* 0x040fe20000001810 */
[----:B------:R-:W4:Y:S07]  /*15850*/  LDSM.16.M88.4 R136, [R204+0x1800] ;  /* 0x00180000cc88783b */ /* 0x000f2e0000000200 */
[C---:B---3--:R-:W-:Y:S08]  /*15860*/  HMMA.16816.F32 R20, R180.reuse, R140, R20 ;  /* 0x0000008cb414723c */ /* 0x048ff00000001814 */
        /* <DEDUP_REMOVED lines=21> */
[C---:B----4-:R-:W-:Y:S01]  /*159c0*/  HMMA.16816.F32 R28, R184.reuse, R136, R28 ;  /* 0x00000088b81c723c */ /* 0x050fe2000000181c */
[----:B------:R-:W-:Y:S04]  /*159d0*/  BAR.SYNC.DEFER_BLOCKING 0x0 ;  /* 0x0000000000007b1d */ /* 0x000fe80000010000 */
[----:B------:R-:W-:Y:S02]  /*159e0*/  FMNMX.FTZ R0, R9, R0, !PT ;  /* 0x0000000009007209 */ /* 0x000fe40007810000 */
[----:B------:R-:W-:Y:S01]  /*159f0*/  FMNMX.FTZ R118, R10, R118, !PT ;  /* 0x000000760a767209 */ /* 0x000fe20007810000 */
        /* <DEDUP_REMOVED lines=8> */
[C---:B------:R-:W-:Y:S04]  /*15a80*/  HMMA.16816.F32 R40, R184.reuse, R130, R40 ;  /* 0x00000082b828723c */ /* 0x040fe80000001828 */
[----:B------:R-:W-:Y:S02]  /*15a90*/  FMNMX.FTZ R0, R17, R0, !PT ;  /* 0x0000000011007209 */ /* 0x000fe40007810000 */
[----:B------:R-:W-:Y:S02]  /*15aa0*/  FMNMX.FTZ R118, R18, R118, !PT ;  /* 0x0000007612767209 */ /* 0x000fe40007810000 */
[C---:B--2---:R-:W-:Y:S01]  /*15ab0*/  HMMA.16816.F32 R44, R184.reuse, R132, R44 ;  /* 0x00000084b82c723c */ /* 0x044fe2000000182c */
[----:B------:R-:W-:Y:S03]  /*15ac0*/  @P0 MOV R130, c[0x0][0x1e0] ;  /* 0x0000780000820a02 */ /* 0x000fe60000000f00 */
[----:B------:R-:W-:Y:S02]  /*15ad0*/  FMNMX.FTZ R0, R20, R0, !PT ;  /* 0x0000000014007209 */ /* 0x000fe40007810000 */
[----:B------:R-:W-:Y:S02]  /*15ae0*/  FMNMX.FTZ R118, R19, R118, !PT ;  /* 0x0000007613767209 */ /* 0x000fe40007810000 */
[----:B------:R-:W-:Y:S01]  /*15af0*/  HMMA.16816.F32 R48, R184, R134, R48 ;  /* 0x00000086b830723c */ /* 0x000fe20000001830 */
[----:B------:R-:W-:Y:S03]  /*15b00*/  @P0 MOV R131, 0x5 ;  /* 0x0000000500830802 */ /* 0x000fe60000000f00 */
        /* <DEDUP_REMOVED lines=30> */
[C---:B------:R-:W-:Y:S01]  /*15cf0*/  @P0 SHF.L.U32 R134, R130.reuse, 0x5, RZ ;  /* 0x0000000582860819 */ /* 0x040fe200000006ff */
[----:B------:R-:W1:Y:S01]  /*15d00*/  SHFL.BFLY PT, R118, R129, 0x2, 0x1f ;  /* 0x0c401f0081767f89 */ /* 0x000e6200000e0000 */
[----:B------:R-:W-:Y:S02]  /*15d10*/  FMNMX.FTZ R119, R51, R0, !PT ;  /* 0x0000000033777209 */ /* 0x000fe40007810000 */
[----:B------:R-:W-:Y:S02]  /*15d20*/  @P0 SHF.L.U64.HI R135, R130, R131, c[0x0][0x1e4] ;  /* 0x0000790082870619 */ /* 0x000fe40000010283 */
[----:B------:R-:W-:Y:S02]  /*15d30*/  @P0 MOV R138, R240 ;  /* 0x000000f0008a0202 */ /* 0x000fe40000000f00 */
[----:B------:R-:W-:Y:S01]  /*15d40*/  @P0 MOV R139, R236 ;  /* 0x000000ec008b0202 */ /* 0x000fe20000000f00 */
[----:B------:R-:W2:Y:S01]  /*15d50*/  SHFL.BFLY PT, R0, R119, 0x2, 0x1f ;  /* 0x0c401f0077007f89 */ /* 0x000ea200000e0000 */
[----:B-1----:R-:W-:Y:S07]  /*15d60*/  FMNMX.FTZ R129, R129, R118, !PT ;  /* 0x0000007681817209 */ /* 0x002fee0007810000 */
[----:B------:R-:W1:Y:S01]  /*15d70*/  SHFL.BFLY PT, R128, R129, 0x1, 0x1f ;  /* 0x0c201f0081807f89 */ /* 0x000e6200000e0000 */
[----:B--2---:R-:W-:Y:S07]  /*15d80*/  FMNMX.FTZ R119, R119, R0, !PT ;  /* 0x0000000077777209 */ /* 0x004fee0007810000 */
[----:B------:R-:W2:Y:S01]  /*15d90*/  SHFL.BFLY PT, R118, R119, 0x1, 0x1f ;  /* 0x0c201f0077767f89 */ /* 0x000ea200000e0000 */
[----:B-1----:R-:W-:Y:S05]  /*15da0*/  FMNMX.FTZ R0, R129, R128, !PT ;  /* 0x0000008081007209 */ /* 0x002fea0007810000 */
[C---:B------:R-:W-:Y:S02]  /*15db0*/  FMUL.FTZ R153, R0.reuse, c[0x0][0x2d0] ;  /* 0x0000b40000997a20 */ /* 0x040fe40000410000 */
[----:B------:R-:W-:Y:S01]  /*15dc0*/  FADD.FTZ R3, -R0, R3 ;  /* 0x0000000300037221 */ /* 0x000fe20000010100 */
[----:B--2---:R-:W-:Y:S01]  /*15dd0*/  FMNMX.FTZ R118, R119, R118, !PT ;  /* 0x0000007677767209 */ /* 0x004fe20007810000 */
[--C-:B------:R-:W-:Y:S01]  /*15de0*/  FFMA.FTZ R143, R4, c[0x0][0x2d0], -R153.reuse ;  /* 0x0000b400048f7a23 */ /* 0x100fe20000010899 */
[----:B------:R-:W-:Y:S01]  /*15df0*/  IADD3 R119, R245, -0x1, RZ ;  /* 0xfffffffff5777810 */ /* 0x000fe20007ffe0ff */
[--C-:B------:R-:W-:Y:S02]  /*15e00*/  FFMA.FTZ R141, R8, c[0x0][0x2d0], -R153.reuse ;  /* 0x0000b400088d7a23 */ /* 0x100fe40000010899 */
[----:B------:R-:W-:Y:S01]  /*15e10*/  FFMA.FTZ R142, R9, c[0x0][0x2d0], -R153 ;  /* 0x0000b400098e7a23 */ /* 0x000fe20000010899 */
[----:B------:R-:W-:Y:S01]  /*15e20*/  @P0 SHF.R.S32.HI R132, RZ, 0x1f, R119 ;  /* 0x0000001fff840819 */ /* 0x000fe20000011477 */
[----:B------:R-:W-:Y:S01]  /*15e30*/  @P0 IMAD.WIDE.U32 R128, R119, c[0x0][0x1e0], RZ ;  /* 0x0000780077800a25 */ /* 0x000fe200078e00ff */
[----:B------:R-:W-:Y:S03]  /*15e40*/  MUFU.EX2 R143, R143 ;  /* 0x0000008f008f7308 */ /* 0x000fe60000000800 */
[----:B------:R-:W-:Y:S01]  /*15e50*/  @P0 IMAD R4, R132, c[0x0][0x1e0], RZ ;  /* 0x0000780084040a24 */ /* 0x000fe200078e02ff */
[----:B------:R-:W-:Y:S01]  /*15e60*/  @P0 IADD3 R132, P1, R134, R134, RZ ;  /* 0x0000008686840210 */ /* 0x000fe20007f3e0ff */
[C---:B------:R-:W-:Y:S03]  /*15e70*/  @P0 IMAD.WIDE.U32 R136, R128.reuse, 0x60, R134 ;  /* 0x0000006080880825 */ /* 0x040fe600078e0086 */
[----:B------:R-:W-:Y:S01]  /*15e80*/  @P0 IADD3.X R133, R135, R135, RZ, P1, !PT ;  /* 0x0000008787850210 */ /* 0x000fe20000ffe4ff */
[----:B------:R-:W-:Y:S01]  /*15e90*/  @P0 IMAD R4, R119, c[0x0][0x1e4], R4 ;  /* 0x0000790077040a24 */ /* 0x000fe200078e0204 */
[----:B------:R-:W-:Y:S01]  /*15ea0*/  MUFU.EX2 R141, R141 ;  /* 0x0000008d008d7308 */ /* 0x000fe20000000800 */
[C---:B------:R-:W-:Y:S03]  /*15eb0*/  @P0 IMAD.WIDE.U32 R138, R128.reuse, 0x60, R138 ;  /* 0x00000060808a0825 */ /* 0x040fe600078e008a */
[----:B------:R-:W-:Y:S01]  /*15ec0*/  @P0 IADD3 R4, R129, R4, RZ ;  /* 0x0000000481040210 */ /* 0x000fe20007ffe0ff */
[----:B------:R-:W-:Y:S01]  /*15ed0*/  @P0 IMAD.WIDE.U32 R132, R128, 0x60, R132 ;  /* 0x0000006080840825 */ /* 0x000fe200078e0084 */
[----:B------:R-:W-:Y:S02]  /*15ee0*/  @P0 IADD3 R128, P2, P1, R240, R136, R134 ;  /* 0x00000088f0800210 */ /* 0x000fe4000795e086 */
[----:B------:R-:W-:Y:S01]  /*15ef0*/  @P0 LEA R130, P3, R138, c[0x0][0x1c8], 0x1 ;  /* 0x000072008a820a11 */ /* 0x000fe200078608ff */
[----:B------:R-:W-:Y:S01]  /*15f00*/  @P0 IMAD R4, R4, 0x60, RZ ;  /* 0x0000006004040824 */ /* 0x000fe200078e02ff */
[----:B------:R-:W-:Y:S01]  /*15f10*/  MUFU.EX2 R142, R142 ;  /* 0x0000008e008e7308 */ /* 0x000fe20000000800 */
[----:B------:R-:W-:Y:S02]  /*15f20*/  FFMA.FTZ R140, R5, c[0x0][0x2d0], -R153 ;  /* 0x0000b400058c7a23 */ /* 0x000fe40000010899 */
[----:B------:R-:W-:Y:S01]  /*15f30*/  FMUL.FTZ R152, R118, c[0x0][0x2d0] ;  /* 0x0000b40076987a20 */ /* 0x000fe20000410000 */
[----:B------:R-:W-:Y:S01]  /*15f40*/  @P0 IADD3 R129, R4, R137, RZ ;  /* 0x0000008904810210 */ /* 0x000fe20007ffe0ff */
[----:B------:R-:W-:Y:S01]  /*15f50*/  FADD.FTZ R2, -R118, R2 ;  /* 0x0000000276027221 */ /* 0x000fe20000010100 */
[----:B------:R-:W-:Y:S01]  /*15f60*/  @P0 IADD3 R5, R139, R4, RZ ;  /* 0x000000048b050210 */ /* 0x000fe20007ffe0ff */
[--C-:B------:R-:W-:Y:S01]  /*15f70*/  FFMA.FTZ R149, R10, c[0x0][0x2d0], -R152.reuse ;  /* 0x0000b4000a957a23 */ /* 0x100fe20000010898 */
[----:B------:R-:W-:Y:S01]  /*15f80*/  @P0 IADD3.X R8, R236, R129, R135, P2, P1 ;  /* 0x00000081ec080210 */ /* 0x000fe200017e2487 */
[--C-:B------:R-:W-:Y:S01]  /*15f90*/  FFMA.FTZ R150, R11, c[0x0][0x2d0], -R152.reuse ;  /* 0x0000b4000b967a23 */ /* 0x100fe20000010898 */
[----:B------:R-:W-:Y:S01]  /*15fa0*/  @P0 IADD3 R9, P1, R240, R132, RZ ;  /* 0x00000084f0090210 */ /* 0x000fe20007f3e0ff */
[----:B------:R-:W-:Y:S01]  /*15fb0*/  FMUL.FTZ R3, R3, c[0x0][0x2d0] ;  /* 0x0000b40003037a20 */ /* 0x000fe20000410000 */
[----:B------:R-:W-:Y:S01]  /*15fc0*/  @P0 LEA.HI.X R131, R138, c[0x0][0x1cc], R5, 0x1, P3 ;  /* 0x000073008a830a11 */ /* 0x000fe200018f0c05 */
[----:B------:R-:W-:Y:S01]  /*15fd0*/  FMUL.FTZ R2, R2, c[0x0][0x2d0] ;  /* 0x0000b40002027a20 */ /* 0x000fe20000410000 */
[----:B------:R-:W-:Y:S01]  /*15fe0*/  @P0 IADD3.X R4, R236, R4, R133, P1, !PT ;  /* 0x00000004ec040210 */ /* 0x000fe20000ffe485 */
[--C-:B------:R-:W-:Y:S01]  /*15ff0*/  FFMA.FTZ R151, R6, c[0x0][0x2d0], -R152.reuse ;  /* 0x0000b40006977a23 */ /* 0x100fe20000010898 */
[----:B------:R-:W-:Y:S01]  /*16000*/  @P0 ISETP.GE.AND P1, PT, R116, c[0x0][0x1d4], PT ;  /* 0x0000750074000a0c */ /* 0x000fe20003f26270 */
[--C-:B------:R-:W-:Y:S01]  /*16010*/  FFMA.FTZ R148, R7, c[0x0][0x2d0], -R152.reuse ;  /* 0x0000b40007947a23 */ /* 0x100fe20000010898 */
[----:B------:R-:W-:Y:S01]  /*16020*/  @P0 IADD3 R5, P3, R240, R136, RZ ;  /* 0x00000088f0050210 */ /* 0x000fe20007f7e0ff */
[----:B------:R-:W1:Y:S01]  /*16030*/  MUFU.EX2 R3, R3 ;  /* 0x0000000300037308 */ /* 0x000e620000000800 */
[--C-:B------:R-:W-:Y:S02]  /*16040*/  FFMA.FTZ R154, R14, c[0x0][0x2d0], -R152.reuse ;  /* 0x0000b4000e9a7a23 */ /* 0x100fe40000010898 */
[----:B------:R-:W-:Y:S01]  /*16050*/  @P0 IADD3.X R129, R129, R236, RZ, P3, !PT ;  /* 0x000000ec81810210 */ /* 0x000fe20001ffe4ff */
[--C-:B------:R-:W-:Y:S01]  /*16060*/  FFMA.FTZ R155, R15, c[0x0][0x2d0], -R152.reuse ;  /* 0x0000b4000f9b7a23 */ /* 0x100fe20000010898 */
[----:B------:R-:W-:Y:S01]  /*16070*/  @P0 LEA R132, P2, R5, c[0x0][0x1c8], 0x1 ;  /* 0x0000720005840a11 */ /* 0x000fe200078408ff */
[--C-:B------:R-:W-:Y:S01]  /*16080*/  FFMA.FTZ R156, R18, c[0x0][0x2d0], -R152.reuse ;  /* 0x0000b400129c7a23 */ /* 0x100fe20000010898 */
[C---:B------:R-:W-:Y:S01]  /*16090*/  @P0 LEA R134, P3, R128.reuse, c[0x0][0x1c8], 0x1 ;  /* 0x0000720080860a11 */ /* 0x040fe200078608ff */
[----:B------:R-:W-:Y:S01]  /*160a0*/  FFMA.FTZ R157, R19, c[0x0][0x2d0], -R152 ;  /* 0x0000b400139d7a23 */ /* 0x000fe20000010898 */
[----:B------:R-:W-:Y:S01]  /*160b0*/  @P0 LEA.HI.X R133, R5, c[0x0][0x1cc], R129, 0x1, P2 ;  /* 0x0000730005850a11 */ /* 0x000fe200010f0c81 */
[----:B------:R2:W-:Y:S01]  /*160c0*/  @P0 LDGSTS.E.BYPASS.LTC128B.128 [R234+0x8100], [R130.64], !P1 ;  /* 0x0810000082ea0fae */ /* 0x0005e2000c901d48 */
[----:B------:R-:W-:Y:S01]  /*160d0*/  @P0 LEA.HI.X R135, R128, c[0x0][0x1cc], R8, 0x1, P3 ;  /* 0x0000730080870a11 */ /* 0x000fe200018f0c08 */
[----:B------:R-:W3:Y:S01]  /*160e0*/  MUFU.EX2 R2, R2 ;  /* 0x0000000200027308 */ /* 0x000ee20000000800 */
[----:B------:R-:W-:Y:S01]  /*160f0*/  @P0 LEA R136, P2, R9, c[0x0][0x1c8], 0x1 ;  /* 0x0000720009880a11 */ /* 0x000fe200078408ff */
[--C-:B------:R-:W-:Y:S02]  /*16100*/  FFMA.FTZ R159, R20, c[0x0][0x2d0], -R153.reuse ;  /* 0x0000b400149f7a23 */ /* 0x100fe40000010899 */
[--C-:B------:R-:W-:Y:S01]  /*16110*/  FFMA.FTZ R158, R21, c[0x0][0x2d0], -R153.reuse ;  /* 0x0000b400159e7a23 */ /* 0x100fe20000010899 */
[----:B------:R-:W-:Y:S01]  /*16120*/  @P0 LEA.HI.X R137, R9, c[0x0][0x1cc], R4, 0x1, P2 ;  /* 0x0000730009890a11 */ /* 0x000fe200010f0c04 */
[----:B------:R2:W-:Y:S01]  /*16130*/  @P0 LDGSTS.E.BYPASS.LTC128B.128 [R234+0xb100], [R130.64+0x80], !P5 ;  /* 0x0b10008082ea0fae */ /* 0x0005e2000e901d48 */
[--C-:B------:R-:W-:Y:S02]  /*16140*/  FFMA.FTZ R164, R24, c[0x0][0x2d0], -R153.reuse ;  /* 0x0000b40018a47a23 */ /* 0x100fe40000010899 */
[--C-:B------:R-:W-:Y:S01]  /*16150*/  FFMA.FTZ R165, R25, c[0x0][0x2d0], -R153.reuse ;  /* 0x0000b40019a57a23 */ /* 0x100fe20000010899 */
[----:B------:R-:W4:Y:S01]  /*16160*/  MUFU.EX2 R140, R140 ;  /* 0x0000008c008c7308 */ /* 0x000f220000000800 */
[--C-:B------:R-:W-:Y:S02]  /*16170*/  FFMA.FTZ R167, R22, c[0x0][0x2d0], -R152.reuse ;  /* 0x0000b40016a77a23 */ /* 0x100fe40000010898 */
[C---:B-1----:R-:W-:Y:S01]  /*16180*/  FMUL.FTZ R4, R3.reuse, R112 ;  /* 0x0000007003047220 */ /* 0x042fe20000410000 */
[----:B------:R1:W-:Y:S01]  /*16190*/  @P0 LDGSTS.E.BYPASS.LTC128B.128 [R234+0x9100], [R132.64], !P1 ;  /* 0x0910000084ea0fae */ /* 0x0003e2000c901d48 */
[C---:B------:R-:W-:Y:S02]  /*161a0*/  FMUL.FTZ R5, R3.reuse, R113 ;  /* 0x0000007103057220 */ /* 0x040fe40000410000 */
[C---:B------:R-:W-:Y:S02]  /*161b0*/  FMUL.FTZ R8, R3.reuse, R108 ;  /* 0x0000006c03087220 */ /* 0x040fe40000410000 */
[C---:B------:R-:W-:Y:S01]  /*161c0*/  FMUL.FTZ R9, R3.reuse, R109 ;  /* 0x0000006d03097220 */ /* 0x040fe20000410000 */
[----:B------:R-:W-:Y:S01]  /*161d0*/  MUFU.EX2 R151, R151 ;  /* 0x0000009700977308 */ /* 0x000fe20000000800 */
[C---:B------:R-:W-:Y:S01]  /*161e0*/  FMUL.FTZ R68, R3.reuse, R68 ;  /* 0x0000004403447220 */ /* 0x040fe20000410000 */
[----:B------:R1:W-:Y:S01]  /*161f0*/  @P0 LDGSTS.E.BYPASS.LTC128B.128 [R234+0xc100], [R132.64+0x80], !P5 ;  /* 0x0c10008084ea0fae */ /* 0x0003e2000e901d48 */
[C---:B------:R-:W-:Y:S02]  /*16200*/  FMUL.FTZ R69, R3.reuse, R69 ;  /* 0x0000004503457220 */ /* 0x040fe40000410000 */
[----:B---3--:R-:W-:Y:S01]  /*16210*/  FMUL.FTZ R6, R2, R114 ;  /* 0x0000007202067220 */ /* 0x008fe20000410000 */
[----:B------:R-:W-:Y:S01]  /*16220*/  F2FP.PACK_AB R114, R142, R141 ;  /* 0x0000008d8e72723e */ /* 0x000fe200000000ff */
[C---:B------:R-:W-:Y:S02]  /*16230*/  FMUL.FTZ R7, R2.reuse, R115 ;  /* 0x0000007302077220 */ /* 0x040fe40000410000 */
[C---:B------:R-:W-:Y:S01]  /*16240*/  FMUL.FTZ R10, R2.reuse, R110 ;  /* 0x0000006e020a7220 */ /* 0x040fe20000410000 */
[----:B------:R1:W-:Y:S01]  /*16250*/  @P0 LDGSTS.E.BYPASS.LTC128B.128 [R234+0xa100], [R134.64], !P1 ;  /* 0x0a10000086ea0fae */ /* 0x0003e2000c901d48 */
[----:B------:R-:W3:Y:S01]  /*16260*/  MUFU.EX2 R148, R148 ;  /* 0x0000009400947308 */ /* 0x000ee20000000800 */
[----:B------:R-:W-:Y:S01]  /*16270*/  FMUL.FTZ R11, R2, R111 ;  /* 0x0000006f020b7220 */ /* 0x000fe20000410000 */
[----:B----4-:R-:W-:Y:S01]  /*16280*/  F2FP.PACK_AB R112, R140, R143 ;  /* 0x0000008f8c70723e */ /* 0x010fe200000000ff */
[C---:B------:R-:W-:Y:S02]  /*16290*/  FMUL.FTZ R70, R2.reuse, R70 ;  /* 0x0000004602467220 */ /* 0x040fe40000410000 */
[C---:B------:R-:W-:Y:S02]  /*162a0*/  FMUL.FTZ R71, R2.reuse, R71 ;  /* 0x0000004702477220 */ /* 0x040fe40000410000 */
[----:B------:R4:W-:Y:S01]  /*162b0*/  @P0 LDGSTS.E.BYPASS.LTC128B.128 [R234+0xd100], [R136.64+0x80], !P5 ;  /* 0x0d10008088ea0fae */ /* 0x0009e2000e901d48 */
[----:B------:R-:W-:Y:S01]  /*162c0*/  FMUL.FTZ R72, R3, R72 ;  /* 0x0000004803487220 */ /* 0x000fe20000410000 */
[----:B------:R-:W-:Y:S01]  /*162d0*/  ISETP.GT.AND P0, PT, R245, R244, PT ;  /* 0x000000f4f500720c */ /* 0x000fe20003f04270 */
[----:B------:R-:W-:Y:S01]  /*162e0*/  MUFU.EX2 R149, R149 ;  /* 0x0000009500957308 */ /* 0x000fe20000000800 */
[C---:B------:R-:W-:Y:S01]  /*162f0*/  FMUL.FTZ R73, R3.reuse, R73 ;  /* 0x0000004903497220 */ /* 0x040fe20000410000 */
[----:B------:R-:W-:Y:S01]  /*16300*/  MOV R245, R119 ;  /* 0x0000007700f57202 */ /* 0x000fe20000000f00 */
[C---:B------:R-:W-:Y:S02]  /*16310*/  FMUL.FTZ R74, R2.reuse, R74 ;  /* 0x0000004a024a7220 */ /* 0x040fe40000410000 */
[----:B--2---:R-:W2:Y:S01]  /*16320*/  LDSM.16.MT88.4 R128, [R191] ;  /* 0x00000000bf80783b */ /* 0x004ea20000004200 */
[----:B------:R-:W-:Y:S02]  /*16330*/  FMUL.FTZ R75, R2, R75 ;  /* 0x0000004b024b7220 */ /* 0x000fe40000410000 */
[C---:B------:R-:W-:Y:S02]  /*16340*/  FMUL.FTZ R76, R3.reuse, R76 ;  /* 0x0000004c034c7220 */ /* 0x040fe40000410000 */
[----:B------:R-:W5:Y:S01]  /*16350*/  MUFU.EX2 R150, R150 ;  /* 0x0000009600967308 */ /* 0x000f620000000800 */
[C---:B------:R-:W-:Y:S02]  /*16360*/  FMUL.FTZ R77, R3.reuse, R77 ;  /* 0x0000004d034d7220 */ /* 0x040fe40000410000 */
[----:B------:R-:W-:Y:S01]  /*16370*/  LDSM.16.MT88.4 R108, [R188] ;  /* 0x00000000bc6c783b */ /* 0x000fe20000004200 */
[----:B---3--:R-:W-:Y:S01]  /*16380*/  F2FP.PACK_AB R113, R148, R151 ;  /* 0x000000979471723e */ /* 0x008fe200000000ff */
[C---:B------:R-:W-:Y:S02]  /*16390*/  FMUL.FTZ R78, R2.reuse, R78 ;  /* 0x0000004e024e7220 */ /* 0x040fe40000410000 */
[C---:B------:R-:W-:Y:S02]  /*163a0*/  FMUL.FTZ R79, R2.reuse, R79 ;  /* 0x0000004f024f7220 */ /* 0x040fe40000410000 */
[C---:B------:R-:W-:Y:S01]  /*163b0*/  FMUL.FTZ R80, R3.reuse, R80 ;  /* 0x0000005003507220 */ /* 0x040fe20000410000 */
[----:B------:R-:W-:Y:S01]  /*163c0*/  MUFU.EX2 R154, R154 ;  /* 0x0000009a009a7308 */ /* 0x000fe20000000800 */
[----:B-1----:R-:W1:Y:S01]  /*163d0*/  LDSM.16.MT88.4 R132, [R190] ;  /* 0x00000000be84783b */ /* 0x002e620000004200 */
[C---:B------:R-:W-:Y:S02]  /*163e0*/  FMUL.FTZ R81, R3.reuse, R81 ;  /* 0x0000005103517220 */ /* 0x040fe40000410000 */
[C---:B------:R-:W-:Y:S02]  /*163f0*/  FMUL.FTZ R82, R2.reuse, R82 ;  /* 0x0000005202527220 */ /* 0x040fe40000410000 */
[C---:B------:R-:W-:Y:S02]  /*16400*/  FMUL.FTZ R83, R2.reuse, R83 ;  /* 0x0000005302537220 */ /* 0x040fe40000410000 */
[C---:B------:R-:W-:Y:S01]  /*16410*/  FMUL.FTZ R84, R3.reuse, R84 ;  /* 0x0000005403547220 */ /* 0x040fe20000410000 */
[----:B----4-:R-:W3:Y:S01]  /*16420*/  LDSM.16.MT88.4 R136, [R189] ;  /* 0x00000000bd88783b */ /* 0x010ee20000004200 */
[----:B------:R-:W-:Y:S01]  /*16430*/  FMUL.FTZ R85, R3, R85 ;  /* 0x0000005503557220 */ /* 0x000fe20000410000 */
[----:B------:R-:W-:Y:S01]  /*16440*/  MUFU.EX2 R155, R155 ;  /* 0x0000009b009b7308 */ /* 0x000fe20000000800 */
[----:B------:R-:W-:Y:S01]  /*16450*/  FMUL.FTZ R86, R2, R86 ;  /* 0x0000005602567220 */ /* 0x000fe20000410000 */
[----:B-----5:R-:W-:Y:S01]  /*16460*/  F2FP.PACK_AB R115, R150, R149 ;  /* 0x000000959673723e */ /* 0x020fe200000000ff */
[--C-:B------:R-:W-:Y:S03]  /*16470*/  FFMA.FTZ R166, R23, c[0x0][0x2d0], -R152.reuse ;  /* 0x0000b40017a67a23 */ /* 0x100fe60000010898 */
[----:B------:R-:W-:Y:S01]  /*16480*/  LDSM.16.MT88.4 R20, [R190+0x1000] ;  /* 0x00100000be14783b */ /* 0x000fe20000004200 */
[--C-:B------:R-:W-:Y:S02]  /*16490*/  FFMA.FTZ R176, R26, c[0x0][0x2d0], -R152.reuse ;  /* 0x0000b4001ab07a23 */ /* 0x100fe40000010898 */
[--C-:B------:R-:W-:Y:S01]  /*164a0*/  FFMA.FTZ R177, R27, c[0x0][0x2d0], -R152.reuse ;  /* 0x0000b4001bb17a23 */ /* 0x100fe20000010898 */
[----:B------:R-:W-:Y:S01]  /*164b0*/  MUFU.EX2 R156, R156 ;  /* 0x0000009c009c7308 */ /* 0x000fe20000000800 */
[--C-:B------:R-:W-:Y:S02]  /*164c0*/  FFMA.FTZ R178, R28, c[0x0][0x2d0], -R153.reuse ;  /* 0x0000b4001cb27a23 */ /* 0x100fe40000010899 */
[--C-:B------:R-:W-:Y:S01]  /*164d0*/  FFMA.FTZ R179, R29, c[0x0][0x2d0], -R153.reuse ;  /* 0x0000b4001db37a23 */ /* 0x100fe20000010899 */
[C---:B--2---:R-:W-:Y:S01]  /*164e0*/  HMMA.16816.F32 R4, R112.reuse, R128, R4 ;  /* 0x000000807004723c */ /* 0x044fe20000001804 */
[----:B------:R-:W-:Y:S04]  /*164f0*/  LDSM.16.MT88.4 R24, [R189+0x1000] ;  /* 0x00100000bd18783b */ /* 0x000fe80000004200 */
[--C-:B------:R-:W-:Y:S01]  /*16500*/  FFMA.FTZ R246, R32, c[0x0][0x2d0], -R153.reuse ;  /* 0x0000b40020f67a23 */ /* 0x100fe20000010899 */
[----:B------:R-:W-:Y:S01]  /*16510*/  MUFU.EX2 R157, R157 ;  /* 0x0000009d009d7308 */ /* 0x000fe20000000800 */
[--C-:B------:R-:W-:Y:S01]  /*16520*/  FFMA.FTZ R247, R33, c[0x0][0x2d0], -R153.reuse ;  /* 0x0000b40021f77a23 */ /* 0x100fe20000010899 */
[C---:B------:R-:W-:Y:S01]  /*16530*/  HMMA.16816.F32 R8, R112.reuse, R130, R8 ;  /* 0x000000827008723c */ /* 0x040fe20000001808 */
[----:B------:R-:W2:Y:S03]  /*16540*/  LDSM.16.MT88.4 R128, [R191+0x3000] ;  /* 0x00300000bf80783b */ /* 0x000ea60000004200 */
[--C-:B------:R-:W-:Y:S02]  /*16550*/  FFMA.FTZ R248, R30, c[0x0][0x2d0], -R152.reuse ;  /* 0x0000b4001ef87a23 */ /* 0x100fe40000010898 */
[--C-:B------:R-:W-:Y:S02]  /*16560*/  FFMA.FTZ R249, R31, c[0x0][0x2d0], -R152.reuse ;  /* 0x0000b4001ff97a23 */ /* 0x100fe40000010898 */
[C---:B-1----:R-:W-:Y:S01]  /*16570*/  HMMA.16816.F32 R68, R112.reuse, R132, R68 ;  /* 0x000000847044723c */ /* 0x042fe20000001844 */
[----:B------:R-:W-:Y:S01]  /*16580*/  LDSM.16.MT88.4 R28, [R190+0x1800] ;  /* 0x00180000be1c783b */ /* 0x000fe20000004200 */
[----:B------:R-:W-:Y:S02]  /*16590*/  MUFU.EX2 R159, R159 ;  /* 0x0000009f009f7308 */ /* 0x000fe40000000800 */
[--C-:B------:R-:W-:Y:S02]  /*165a0*/  FFMA.FTZ R250, R34, c[0x0][0x2d0], -R152.reuse ;  /* 0x0000b40022fa7a23 */ /* 0x100fe40000010898 */
[--C-:B------:R-:W-:Y:S02]  /*165b0*/  FFMA.FTZ R251, R35, c[0x0][0x2d0], -R152.reuse ;  /* 0x0000b40023fb7a23 */ /* 0x100fe40000010898 */
[C---:B------:R-:W-:Y:S01]  /*165c0*/  HMMA.16816.F32 R72, R112.reuse, R134, R72 ;  /* 0x000000867048723c */ /* 0x040fe20000001848 */
[----:B------:R-:W1:Y:S03]  /*165d0*/  LDSM.16.MT88.4 R132, [R190+0x3000] ;  /* 0x00300000be84783b */ /* 0x000e660000004200 */
[C---:B------:R-:W-:Y:S01]  /*165e0*/  FMUL.FTZ R87, R2.reuse, R87 ;  /* 0x0000005702577220 */ /* 0x040fe20000410000 */
[----:B------:R-:W-:Y:S01]  /*165f0*/  MUFU.EX2 R158, R158 ;  /* 0x0000009e009e7308 */ /* 0x000fe20000000800 */
[C---:B------:R-:W-:Y:S02]  /*16600*/  FMUL.FTZ R88, R3.reuse, R88 ;  /* 0x0000005803587220 */ /* 0x040fe40000410000 */
[C---:B---3--:R-:W-:Y:S01]  /*16610*/  HMMA.16816.F32 R76, R112.reuse, R136, R76 ;  /* 0x00000088704c723c */ /* 0x048fe2000000184c */
[----:B------:R-:W-:Y:S03]  /*16620*/  LDSM.16.MT88.4 R32, [R188+0x5000] ;  /* 0x00500000bc20783b */ /* 0x000fe60000004200 */
[----:B------:R-:W-:Y:S02]  /*16630*/  FMUL.FTZ R89, R3, R89 ;  /* 0x0000005903597220 */ /* 0x000fe40000410000 */
[----:B------:R-:W-:Y:S01]  /*16640*/  FMUL.FTZ R90, R2, R90 ;  /* 0x0000005a025a7220 */ /* 0x000fe20000410000 */
[----:B------:R-:W-:Y:S01]  /*16650*/  MUFU.EX2 R164, R164 ;  /* 0x000000a400a47308 */ /* 0x000fe20000000800 */
[C---:B------:R-:W-:Y:S01]  /*16660*/  HMMA.16816.F32 R80, R112.reuse, R138, R80 ;  /* 0x0000008a7050723c */ /* 0x040fe20000001850 */
[----:B------:R-:W0:Y:S03]  /*16670*/  LDGDEPBAR ;  /* 0x00000000000079af */ /* 0x000e260000000000 */
[--C-:B------:R-:W-:Y:S02]  /*16680*/  FFMA.FTZ R136, R12, c[0x0][0x2d0], -R153.reuse ;  /* 0x0000b4000c887a23 */ /* 0x100fe40000010899 */
[--C-:B------:R-:W-:Y:S02]  /*16690*/  FFMA.FTZ R137, R13, c[0x0][0x2d0], -R153.reuse ;  /* 0x0000b4000d897a23 */ /* 0x100fe40000010899 */
[C---:B------:R-:W-:Y:S01]  /*166a0*/  HMMA.16816.F32 R84, R112.reuse, R108, R84 ;  /* 0x0000006c7054723c */ /* 0x040fe20000001854 */
[----:B------:R-:W-:Y:S01]  /*166b0*/  LDSM.16.MT88.4 R12, [R188+0x3000] ;  /* 0x00300000bc0c783b */ /* 0x000fe20000004200 */
[----:B------:R-:W-:Y:S02]  /*166c0*/  MUFU.EX2 R136, R136 ;  /* 0x0000008800887308 */ /* 0x000fe40000000800 */
[----:B------:R-:W-:Y:S02]  /*166d0*/  FMUL.FTZ R91, R2, R91 ;  /* 0x0000005b025b7220 */ /* 0x000fe40000410000 */
[--C-:B------:R-:W-:Y:S02]  /*166e0*/  FFMA.FTZ R138, R16, c[0x0][0x2d0], -R153.reuse ;  /* 0x0000b400108a7a23 */ /* 0x100fe40000010899 */
[--C-:B------:R-:W-:Y:S02]  /*166f0*/  FFMA.FTZ R139, R17, c[0x0][0x2d0], -R153.reuse ;  /* 0x0000b400118b7a23 */ /* 0x100fe40000010899 */
[----:B------:R-:W-:Y:S01]  /*16700*/  LDSM.16.MT88.4 R16, [R190+0x800] ;  /* 0x00080000be10783b */ /* 0x000fe20000004200 */
[C---:B------:R-:W-:Y:S01]  /*16710*/  HMMA.16816.F32 R88, R112.reuse, R110, R88 ;  /* 0x0000006e7058723c */ /* 0x040fe20000001858 */
[----:B------:R-:W3:Y:S02]  /*16720*/  MUFU.EX2 R137, R137 ;  /* 0x0000008900897308 */ /* 0x000ee40000000800 */
[C---:B------:R-:W-:Y:S02]  /*16730*/  FMUL.FTZ R92, R3.reuse, R92 ;  /* 0x0000005c035c7220 */ /* 0x040fe40000410000 */
[C---:B------:R-:W-:Y:S02]  /*16740*/  FMUL.FTZ R93, R3.reuse, R93 ;  /* 0x0000005d035d7220 */ /* 0x040fe40000410000 */
[----:B------:R-:W4:Y:S01]  /*16750*/  LDSM.16.MT88.4 R108, [R189+0x3000] ;  /* 0x00300000bd6c783b */ /* 0x000f220000004200 */
[C---:B------:R-:W-:Y:S03]  /*16760*/  FMUL.FTZ R94, R2.reuse, R94 ;  /* 0x0000005e025e7220 */ /* 0x040fe60000410000 */
[----:B------:R-:W-:Y:S01]  /*16770*/  MUFU.EX2 R138, R138 ;  /* 0x0000008a008a7308 */ /* 0x000fe20000000800 */
[C---:B------:R-:W-:Y:S02]  /*16780*/  FMUL.FTZ R95, R2.reuse, R95 ;  /* 0x0000005f025f7220 */ /* 0x040fe40000410000 */
[C---:B------:R-:W-:Y:S02]  /*16790*/  FMUL.FTZ R96, R3.reuse, R96 ;  /* 0x0000006003607220 */ /* 0x040fe40000410000 */
[C---:B------:R-:W-:Y:S02]  /*167a0*/  FMUL.FTZ R97, R3.reuse, R97 ;  /* 0x0000006103617220 */ /* 0x040fe40000410000 */
[C---:B------:R-:W-:Y:S01]  /*167b0*/  FMUL.FTZ R98, R2.reuse, R98 ;  /* 0x0000006202627220 */ /* 0x040fe20000410000 */
[C---:B--2---:R-:W-:Y:S02]  /*167c0*/  HMMA.16816.F32 R92, R112.reuse, R128, R92 ;  /* 0x00000080705c723c */ /* 0x044fe4000000185c */
[----:B------:R-:W2:Y:S01]  /*167d0*/  MUFU.EX2 R139, R139 ;  /* 0x0000008b008b7308 */ /* 0x000ea20000000800 */
[C---:B------:R-:W-:Y:S02]  /*167e0*/  FMUL.FTZ R99, R2.reuse, R99 ;  /* 0x0000006302637220 */ /* 0x040fe40000410000 */
[C---:B------:R-:W-:Y:S02]  /*167f0*/  FMUL.FTZ R100, R3.reuse, R100 ;  /* 0x0000006403647220 */ /* 0x040fe40000410000 */
[C---:B------:R-:W-:Y:S02]  /*16800*/  FMUL.FTZ R101, R3.reuse, R101 ;  /* 0x0000006503657220 */ /* 0x040fe40000410000 */
[C---:B------:R-:W-:Y:S01]  /*16810*/  FMUL.FTZ R102, R2.reuse, R102 ;  /* 0x0000006602667220 */ /* 0x040fe20000410000 */
[C---:B------:R-:W-:Y:S01]  /*16820*/  HMMA.16816.F32 R96, R112.reuse, R130, R96 ;  /* 0x000000827060723c */ /* 0x040fe20000001860 */
[----:B------:R-:W5:Y:S01]  /*16830*/  LDSM.16.MT88.4 R128, [R191+0x800] ;  /* 0x00080000bf80783b */ /* 0x000f620000004200 */
[----:B------:R-:W2:Y:S01]  /*16840*/  MUFU.EX2 R165, R165 ;  /* 0x000000a500a57308 */ /* 0x000ea20000000800 */
[C---:B------:R-:W-:Y:S02]  /*16850*/  FMUL.FTZ R103, R2.reuse, R103 ;  /* 0x0000006702677220 */ /* 0x040fe40000410000 */
[C---:B------:R-:W-:Y:S02]  /*16860*/  FMUL.FTZ R104, R3.reuse, R104 ;  /* 0x0000006803687220 */ /* 0x040fe40000410000 */
[C---:B------:R-:W-:Y:S02]  /*16870*/  FMUL.FTZ R105, R3.reuse, R105 ;  /* 0x0000006903697220 */ /* 0x040fe40000410000 */
[C---:B------:R-:W-:Y:S01]  /*16880*/  FMUL.FTZ R106, R2.reuse, R106 ;  /* 0x0000006a026a7220 */ /* 0x040fe20000410000 */
[C---:B-1----:R-:W-:Y:S02]  /*16890*/  HMMA.16816.F32 R100, R112.reuse, R132, R100 ;  /* 0x000000847064723c */ /* 0x042fe40000001864 */
[----:B------:R-:W-:Y:S01]  /*168a0*/  MUFU.EX2 R167, R167 ;  /* 0x000000a700a77308 */ /* 0x000fe20000000800 */
[C---:B------:R-:W-:Y:S02]  /*168b0*/  FMUL.FTZ R107, R2.reuse, R107 ;  /* 0x0000006b026b7220 */ /* 0x040fe40000410000 */
[C---:B------:R-:W-:Y:S02]  /*168c0*/  FMUL.FTZ R52, R3.reuse, R52 ;  /* 0x0000003403347220 */ /* 0x040fe40000410000 */
[C---:B------:R-:W-:Y:S02]  /*168d0*/  FMUL.FTZ R53, R3.reuse, R53 ;  /* 0x0000003503357220 */ /* 0x040fe40000410000 */
[C---:B------:R-:W-:Y:S01]  /*168e0*/  FMUL.FTZ R54, R2.reuse, R54 ;  /* 0x0000003602367220 */ /* 0x040fe20000410000 */
[C---:B------:R-:W-:Y:S01]  /*168f0*/  HMMA.16816.F32 R104, R112.reuse, R134, R104 ;  /* 0x000000867068723c */ /* 0x040fe20000001868 */
[----:B------:R-:W-:Y:S01]  /*16900*/  LDSM.16.MT88.4 R132, [R188+0x800] ;  /* 0x00080000bc84783b */ /* 0x000fe20000004200 */
[----:B------:R-:W1:Y:S01]  /*16910*/  MUFU.EX2 R166, R166 ;  /* 0x000000a600a67308 */ /* 0x000e620000000800 */
[C---:B------:R-:W-:Y:S02]  /*16920*/  FMUL.FTZ R55, R2.reuse, R55 ;  /* 0x0000003702377220 */ /* 0x040fe40000410000 */
[C---:B------:R-:W-:Y:S02]  /*16930*/  FMUL.FTZ R56, R3.reuse, R56 ;  /* 0x0000003803387220 */ /* 0x040fe40000410000 */
[C---:B------:R-:W-:Y:S02]  /*16940*/  FMUL.FTZ R57, R3.reuse, R57 ;  /* 0x0000003903397220 */ /* 0x040fe40000410000 */
[C---:B------:R-:W-:Y:S01]  /*16950*/  FMUL.FTZ R58, R2.reuse, R58 ;  /* 0x0000003a023a7220 */ /* 0x040fe20000410000 */
[C---:B----4-:R-:W-:Y:S02]  /*16960*/  HMMA.16816.F32 R52, R112.reuse, R108, R52 ;  /* 0x0000006c7034723c */ /* 0x050fe40000001834 */
[----:B------:R-:W-:Y:S01]  /*16970*/  MUFU.EX2 R176, R176 ;  /* 0x000000b000b07308 */ /* 0x000fe20000000800 */
[C---:B------:R-:W-:Y:S02]  /*16980*/  FMUL.FTZ R59, R2.reuse, R59 ;  /* 0x0000003b023b7220 */ /* 0x040fe40000410000 */
[C---:B------:R-:W-:Y:S02]  /*16990*/  FMUL.FTZ R60, R3.reuse, R60 ;  /* 0x0000003c033c7220 */ /* 0x040fe40000410000 */
[C---:B------:R-:W-:Y:S02]  /*169a0*/  FMUL.FTZ R61, R3.reuse, R61 ;  /* 0x0000003d033d7220 */ /* 0x040fe40000410000 */
[C---:B------:R-:W-:Y:S01]  /*169b0*/  FMUL.FTZ R62, R2.reuse, R62 ;  /* 0x0000003e023e7220 */ /* 0x040fe20000410000 */
[C---:B------:R-:W-:Y:S01]  /*169c0*/  HMMA.16816.F32 R56, R112.reuse, R110, R56 ;  /* 0x0000006e7038723c */ /* 0x040fe20000001838 */
[----:B------:R-:W4:Y:S01]  /*169d0*/  LDSM.16.MT88.4 R108, [R189+0x800] ;  /* 0x00080000bd6c783b */ /* 0x000f220000004200 */
[----:B------:R-:W1:Y:S01]  /*169e0*/  MUFU.EX2 R177, R177 ;  /* 0x000000b100b17308 */ /* 0x000e620000000800 */
[C---:B------:R-:W-:Y:S02]  /*169f0*/  FMUL.FTZ R63, R2.reuse, R63 ;  /* 0x0000003f023f7220 */ /* 0x040fe40000410000 */
[C---:B------:R-:W-:Y:S02]  /*16a00*/  FMUL.FTZ R64, R3.reuse, R64 ;  /* 0x0000004003407220 */ /* 0x040fe40000410000 */
[----:B------:R-:W-:Y:S02]  /*16a10*/  FMUL.FTZ R65, R3, R65 ;  /* 0x0000004103417220 */ /* 0x000fe40000410000 */
[C---:B------:R-:W-:Y:S01]  /*16a20*/  FMUL.FTZ R66, R2.reuse, R66 ;  /* 0x0000004202427220 */ /* 0x040fe20000410000 */
[C---:B------:R-:W-:Y:S02]  /*16a30*/  HMMA.16816.F32 R60, R112.reuse, R12, R60 ;  /* 0x0000000c703c723c */ /* 0x040fe4000000183c */
[----:B------:R-:W-:Y:S01]  /*16a40*/  MUFU.EX2 R178, R178 ;  /* 0x000000b200b27308 */ /* 0x000fe20000000800 */
[----:B------:R-:W-:Y:S02]  /*16a50*/  FMUL.FTZ R67, R2, R67 ;  /* 0x0000004302437220 */ /* 0x000fe40000410000 */
[--C-:B------:R-:W-:Y:S02]  /*16a60*/  FFMA.FTZ R40, R40, c[0x0][0x2d0], -R153.reuse ;  /* 0x0000b40028287a23 */ /* 0x100fe40000010899 */
[----:B---3--:R-:W-:Y:S01]  /*16a70*/  F2FP.PACK_AB R12, R137, R136 ;  /* 0x00000088890c723e */ /* 0x008fe200000000ff */
[--C-:B------:R-:W-:Y:S01]  /*16a80*/  FFMA.FTZ R41, R41, c[0x0][0x2d0], -R153.reuse ;  /* 0x0000b40029297a23 */ /* 0x100fe20000010899 */
[----:B------:R-:W-:Y:S01]  /*16a90*/  F2FP.PACK_AB R13, R155, R154 ;  /* 0x0000009a9b0d723e */ /* 0x000fe200000000ff */
[----:B------:R-:W-:Y:S01]  /*16aa0*/  HMMA.16816.F32 R64, R112, R14, R64 ;  /* 0x0000000e7040723c */ /* 0x000fe20000001840 */
[----:B------:R-:W3:Y:S01]  /*16ab0*/  LDSM.16.MT88.4 R112, [R191+0x3800] ;  /* 0x00380000bf70783b */ /* 0x000ee20000004200 */
[----:B------:R-:W1:Y:S01]  /*16ac0*/  MUFU.EX2 R179, R179 ;  /* 0x000000b300b37308 */ /* 0x000e620000000800 */
[--C-:B------:R-:W-:Y:S02]  /*16ad0*/  FFMA.FTZ R42, R42, c[0x0][0x2d0], -R152.reuse ;  /* 0x0000b4002a2a7a23 */ /* 0x100fe40000010898 */
[--C-:B------:R-:W-:Y:S02]  /*16ae0*/  FFMA.FTZ R43, R43, c[0x0][0x2d0], -R152.reuse ;  /* 0x0000b4002b2b7a23 */ /* 0x100fe40000010898 */
[----:B--2---:R-:W-:Y:S01]  /*16af0*/  F2FP.PACK_AB R14, R139, R138 ;  /* 0x0000008a8b0e723e */ /* 0x004fe200000000ff */
[--C-:B------:R-:W-:Y:S01]  /*16b00*/  FFMA.FTZ R44, R44, c[0x0][0x2d0], -R153.reuse ;  /* 0x0000b4002c2c7a23 */ /* 0x100fe20000010899 */
[----:B------:R-:W-:Y:S03]  /*16b10*/  F2FP.PACK_AB R15, R157, R156 ;  /* 0x0000009c9d0f723e */ /* 0x000fe600000000ff */
[----:B------:R-:W-:Y:S01]  /*16b20*/  MUFU.EX2 R246, R246 ;  /* 0x000000f600f67308 */ /* 0x000fe20000000800 */
[--C-:B------:R-:W-:Y:S02]  /*16b30*/  FFMA.FTZ R45, R45, c[0x0][0x2d0], -R153.reuse ;  /* 0x0000b4002d2d7a23 */ /* 0x100fe40000010899 */
[----:B------:R-:W-:Y:S01]  /*16b40*/  FFMA.FTZ R48, R48, c[0x0][0x2d0], -R153 ;  /* 0x0000b40030307a23 */ /* 0x000fe20000010899 */
[C---:B-----5:R-:W-:Y:S05]  /*16b50*/  HMMA.16816.F32 R4, R12.reuse, R128, R4 ;  /* 0x000000800c04723c */ /* 0x060fea0000001804 */
[--C-:B------:R-:W-:Y:S01]  /*16b60*/  FFMA.FTZ R46, R46, c[0x0][0x2d0], -R152.reuse ;  /* 0x0000b4002e2e7a23 */ /* 0x100fe20000010898 */
[----:B------:R-:W2:Y:S01]  /*16b70*/  MUFU.EX2 R247, R247 ;  /* 0x000000f700f77308 */ /* 0x000ea20000000800 */
[----:B------:R-:W-:Y:S01]  /*16b80*/  FFMA.FTZ R47, R47, c[0x0][0x2d0], -R152 ;  /* 0x0000b4002f2f7a23 */ /* 0x000fe20000010898 */
[C---:B------:R-:W-:Y:S01]  /*16b90*/  HMMA.16816.F32 R8, R12.reuse, R130, R8 ;  /* 0x000000820c08723c */ /* 0x040fe20000001808 */
[----:B------:R-:W-:Y:S03]  /*16ba0*/  LDSM.16.MT88.4 R128, [R188+0x3800] ;  /* 0x00380000bc80783b */ /* 0x000fe60000004200 */
[----:B------:R-:W-:Y:S01]  /*16bb0*/  FFMA.FTZ R143, R3, R243, R143 ;  /* 0x000000f3038f7223 */ /* 0x000fe2000001008f */
[----:B------:R-:W-:Y:S01]  /*16bc0*/  MOV R3, R0 ;  /* 0x0000000000037202 */ /* 0x000fe20000000f00 */
[----:B------:R-:W-:Y:S01]  /*16bd0*/  FFMA.FTZ R151, R2, R242, R151 ;  /* 0x000000f202977223 */ /* 0x000fe20000010097 */
[----:B------:R-:W-:Y:S01]  /*16be0*/  MOV R2, R118 ;  /* 0x0000007600027202 */ /* 0x000fe20000000f00 */
[C---:B------:R-:W-:Y:S01]  /*16bf0*/  HMMA.16816.F32 R68, R12.reuse, R16, R68 ;  /* 0x000000100c44723c */ /* 0x040fe20000001844 */
[----:B------:R-:W-:Y:S03]  /*16c00*/  MUFU.EX2 R248, R248 ;  /* 0x000000f800f87308 */ /* 0x000fe60000000800 */
[----:B------:R-:W-:Y:S02]  /*16c10*/  FADD.FTZ R143, R140, R143 ;  /* 0x0000008f8c8f7221 */ /* 0x000fe40000010000 */
[----:B------:R-:W-:Y:S02]  /*16c20*/  FADD.FTZ R151, R148, R151 ;  /* 0x0000009794977221 */ /* 0x000fe40000010000 */
[C---:B------:R-:W-:Y:S01]  /*16c30*/  HMMA.16816.F32 R72, R12.reuse, R18, R72 ;  /* 0x000000120c48723c */ /* 0x040fe20000001848 */
[----:B------:R-:W5:Y:S02]  /*16c40*/  LDSM.16.MT88.4 R16, [R190+0x3800] ;  /* 0x00380000be10783b */ /* 0x000f640000004200 */
[----:B------:R-:W1:Y:S01]  /*16c50*/  MUFU.EX2 R249, R249 ;  /* 0x000000f900f97308 */ /* 0x000e620000000800 */
[----:B------:R-:W-:Y:S02]  /*16c60*/  FADD.FTZ R141, R141, R143 ;  /* 0x0000008f8d8d7221 */ /* 0x000fe40000010000 */
[----:B------:R-:W-:Y:S02]  /*16c70*/  FADD.FTZ R149, R149, R151 ;  /* 0x0000009795957221 */ /* 0x000fe40000010000 */
[C---:B----4-:R-:W-:Y:S04]  /*16c80*/  HMMA.16816.F32 R76, R12.reuse, R108, R76 ;  /* 0x0000006c0c4c723c */ /* 0x050fe8000000184c */
[----:B------:R-:W-:Y:S01]  /*16c90*/  FADD.FTZ R141, R142, R141 ;  /* 0x0000008d8e8d7221 */ /* 0x000fe20000010000 */
[----:B------:R-:W-:Y:S01]  /*16ca0*/  MUFU.EX2 R250, R250 ;  /* 0x000000fa00fa7308 */ /* 0x000fe20000000800 */
[----:B------:R-:W-:Y:S02]  /*16cb0*/  FADD.FTZ R149, R150, R149 ;  /* 0x0000009596957221 */ /* 0x000fe40000010000 */
[C---:B------:R-:W-:Y:S01]  /*16cc0*/  HMMA.16816.F32 R80, R12.reuse, R110, R80 ;  /* 0x0000006e0c50723c */ /* 0x040fe20000001850 */
[----:B------:R-:W4:Y:S03]  /*16cd0*/  LDSM.16.MT88.4 R108, [R189+0x3800] ;  /* 0x00380000bd6c783b */ /* 0x000f260000004200 */
[----:B------:R-:W-:Y:S02]  /*16ce0*/  FADD.FTZ R136, R136, R141 ;  /* 0x0000008d88887221 */ /* 0x000fe40000010000 */
[----:B------:R-:W-:Y:S01]  /*16cf0*/  FADD.FTZ R154, R154, R149 ;  /* 0x000000959a9a7221 */ /* 0x000fe20000010000 */
[----:B------:R-:W1:Y:S01]  /*16d00*/  MUFU.EX2 R251, R251 ;  /* 0x000000fb00fb7308 */ /* 0x000e620000000800 */
        /* <DEDUP_REMOVED lines=8> */
[C---:B---3--:R-:W-:Y:S04]  /*16d90*/  HMMA.16816.F32 R92, R12.reuse, R112, R92 ;  /* 0x000000700c5c723c */ /* 0x048fe8000000185c */
[----:B------:R-:W-:Y:S01]  /*16da0*/  MUFU.EX2 R41, R41 ;  /* 0x0000002900297308 */ /* 0x000fe20000000800 */
[----:B------:R-:W-:Y:S02]  /*16db0*/  FADD.FTZ R138, R139, R138 ;  /* 0x0000008a8b8a7221 */ /* 0x000fe40000010000 */
[----:B------:R-:W-:Y:S01]  /*16dc0*/  FADD.FTZ R156, R157, R156 ;  /* 0x0000009c9d9c7221 */ /* 0x000fe20000010000 */
[C---:B------:R-:W-:Y:S01]  /*16dd0*/  HMMA.16816.F32 R96, R12.reuse, R114, R96 ;  /* 0x000000720c60723c */ /* 0x040fe20000001860 */
[----:B------:R-:W-:Y:S05]  /*16de0*/  LDSM.16.MT88.4 R112, [R190+0x4000] ;  /* 0x00400000be70783b */ /* 0x000fea0000004200 */
[----:B------:R-:W-:Y:S02]  /*16df0*/  MUFU.EX2 R42, R42 ;  /* 0x0000002a002a7308 */ /* 0x000fe40000000800 */
[C---:B-----5:R-:W-:Y:S08]  /*16e00*/  HMMA.16816.F32 R100, R12.reuse, R16, R100 ;  /* 0x000000100c64723c */ /* 0x060ff00000001864 */
[C---:B------:R-:W-:Y:S01]  /*16e10*/  HMMA.16816.F32 R104, R12.reuse, R18, R104 ;  /* 0x000000120c68723c */ /* 0x040fe20000001868 */
[----:B------:R-:W3:Y:S01]  /*16e20*/  LDSM.16.MT88.4 R16, [R191+0x1000] ;  /* 0x00100000bf10783b */ /* 0x000ee20000004200 */
[----:B------:R-:W-:Y:S06]  /*16e30*/  MUFU.EX2 R43, R43 ;  /* 0x0000002b002b7308 */ /* 0x000fec0000000800 */
[C---:B----4-:R-:W-:Y:S04]  /*16e40*/  HMMA.16816.F32 R52, R12.reuse, R108, R52 ;  /* 0x0000006c0c34723c */ /* 0x050fe80000001834 */
[----:B------:R-:W-:Y:S04]  /*16e50*/  MUFU.EX2 R44, R44 ;  /* 0x0000002c002c7308 */ /* 0x000fe80000000800 */
[C---:B------:R-:W-:Y:S01]  /*16e60*/  HMMA.16816.F32 R56, R12.reuse, R110, R56 ;  /* 0x0000006e0c38723c */ /* 0x040fe20000001838 */
[----:B------:R-:W4:Y:S05]  /*16e70*/  LDSM.16.MT88.4 R108, [R188+0x1000] ;  /* 0x00100000bc6c783b */ /* 0x000f2a0000004200 */
[----:B------:R-:W-:Y:S02]  /*16e80*/  MUFU.EX2 R45, R45 ;  /* 0x0000002d002d7308 */ /* 0x000fe40000000800 */
[C---:B------:R-:W-:Y:S08]  /*16e90*/  HMMA.16816.F32 R60, R12.reuse, R128, R60 ;  /* 0x000000800c3c723c */ /* 0x040ff0000000183c */
[----:B------:R-:W-:Y:S01]  /*16ea0*/  HMMA.16816.F32 R64, R12, R130, R64 ;  /* 0x000000820c40723c */ /* 0x000fe20000001840 */
[----:B------:R-:W-:Y:S01]  /*16eb0*/  LDSM.16.MT88.4 R128, [R189+0x4000] ;  /* 0x00400000bd80783b */ /* 0x000fe20000004200 */
[----:B------:R-:W-:Y:S05]  /*16ec0*/  MUFU.EX2 R48, R48 ;  /* 0x0000003000307308 */ /* 0x000fea0000000800 */
[----:B------:R-:W-:Y:S01]  /*16ed0*/  F2FP.PACK_AB R12, R158, R159 ;  /* 0x0000009f9e0c723e */ /* 0x000fe200000000ff */
[----:B------:R-:W-:Y:S01]  /*16ee0*/  FADD.FTZ R159, R159, R138 ;  /* 0x0000008a9f9f7221 */ /* 0x000fe20000010000 */
[----:B------:R-:W-:Y:S03]  /*16ef0*/  F2FP.PACK_AB R14, R165, R164 ;  /* 0x000000a4a50e723e */ /* 0x000fe600000000ff */
[----:B-1----:R-:W-:Y:S01]  /*16f00*/  F2FP.PACK_AB R13, R166, R167 ;  /* 0x000000a7a60d723e */ /* 0x002fe200000000ff */
[----:B------:R-:W-:Y:S01]  /*16f10*/  MUFU.EX2 R46, R46 ;  /* 0x0000002e002e7308 */ /* 0x000fe20000000800 */
[----:B------:R-:W-:Y:S01]  /*16f20*/  F2FP.PACK_AB R15, R177, R176 ;  /* 0x000000b0b10f723e */ /* 0x000fe200000000ff */
[----:B------:R-:W-:Y:S02]  /*16f30*/  FADD.FTZ R167, R167, R156 ;  /* 0x0000009ca7a77221 */ /* 0x000fe40000010000 */
[----:B------:R-:W-:Y:S02]  /*16f40*/  FADD.FTZ R159, R158, R159 ;  /* 0x0000009f9e9f7221 */ /* 0x000fe40000010000 */
[----:B------:R-:W-:Y:S02]  /*16f50*/  FADD.FTZ R167, R166, R167 ;  /* 0x000000a7a6a77221 */ /* 0x000fe40000010000 */
[C---:B---3--:R-:W-:Y:S02]  /*16f60*/  HMMA.16816.F32 R4, R12.reuse, R16, R4 ;  /* 0x000000100c04723c */ /* 0x048fe40000001804 */
[----:B------:R-:W-:Y:S01]  /*16f70*/  MUFU.EX2 R47, R47 ;  /* 0x0000002f002f7308 */ /* 0x000fe20000000800 */
[----:B------:R-:W-:Y:S02]  /*16f80*/  FADD.FTZ R164, R164, R159 ;  /* 0x0000009fa4a47221 */ /* 0x000fe40000010000 */
[----:B------:R-:W-:Y:S02]  /*16f90*/  FADD.FTZ R176, R176, R167 ;  /* 0x000000a7b0b07221 */ /* 0x000fe40000010000 */
[----:B------:R-:W-:Y:S01]  /*16fa0*/  FADD.FTZ R164, R165, R164 ;  /* 0x000000a4a5a47221 */ /* 0x000fe20000010000 */
[C---:B------:R-:W-:Y:S01]  /*16fb0*/  HMMA.16816.F32 R8, R12.reuse, R18, R8 ;  /* 0x000000120c08723c */ /* 0x040fe20000001808 */
[----:B------:R-:W1:Y:S03]  /*16fc0*/  LDSM.16.MT88.4 R16, [R191+0x4000] ;  /* 0x00400000bf10783b */ /* 0x000e660000004200 */
[----:B------:R-:W-:Y:S04]  /*16fd0*/  FADD.FTZ R176, R177, R176 ;  /* 0x000000b0b1b07221 */ /* 0x000fe80000010000 */
[C---:B------:R-:W-:Y:S08]  /*16fe0*/  HMMA.16816.F32 R68, R12.reuse, R20, R68 ;  /* 0x000000140c44723c */ /* 0x040ff00000001844 */
[C---:B------:R-:W-:Y:S01]  /*16ff0*/  HMMA.16816.F32 R72, R12.reuse, R22, R72 ;  /* 0x000000160c48723c */ /* 0x040fe20000001848 */
[----:B------:R-:W3:Y:S07]  /*17000*/  LDSM.16.MT88.4 R20, [R191+0x1800] ;  /* 0x00180000bf14783b */ /* 0x000eee0000004200 */
[C---:B------:R-:W-:Y:S08]  /*17010*/  HMMA.16816.F32 R76, R12.reuse, R24, R76 ;  /* 0x000000180c4c723c */ /* 0x040ff0000000184c */
[C---:B------:R-:W-:Y:S01]  /*17020*/  HMMA.16816.F32 R80, R12.reuse, R26, R80 ;  /* 0x0000001a0c50723c */ /* 0x040fe20000001850 */
[----:B------:R-:W5:Y:S07]  /*17030*/  LDSM.16.MT88.4 R24, [R189+0x1800] ;  /* 0x00180000bd18783b */ /* 0x000f6e0000004200 */
[C---:B----4-:R-:W-:Y:S08]  /*17040*/  HMMA.16816.F32 R84, R12.reuse, R108, R84 ;  /* 0x0000006c0c54723c */ /* 0x050ff00000001854 */
[C---:B------:R-:W-:Y:S01]  /*17050*/  HMMA.16816.F32 R88, R12.reuse, R110, R88 ;  /* 0x0000006e0c58723c */ /* 0x040fe20000001858 */
[----:B------:R-:W-:Y:S07]  /*17060*/  LDSM.16.MT88.4 R108, [R191+0x2800] ;  /* 0x00280000bf6c783b */ /* 0x000fee0000004200 */
[C---:B-1----:R-:W-:Y:S08]  /*17070*/  HMMA.16816.F32 R92, R12.reuse, R16, R92 ;  /* 0x000000100c5c723c */ /* 0x042ff0000000185c */
        /* <DEDUP_REMOVED lines=13> */
[----:B------:R-:W4:Y:S01]  /*17150*/  MUFU.EX2 R129, R129 ;  /* 0x0000008100817308 */ /* 0x000f220000000800 */
[----:B------:R-:W-:Y:S01]  /*17160*/  HMMA.16816.F32 R64, R12, R134, R64 ;  /* 0x000000860c40723c */ /* 0x000fe20000001840 */
[----:B------:R-:W-:Y:S03]  /*17170*/  LDSM.16.MT88.4 R36, [R189+0x2800] ;  /* 0x00280000bd24783b */ /* 0x000fe60000004200 */
[--C-:B------:R-:W-:Y:S02]  /*17180*/  FFMA.FTZ R49, R50, c[0x0][0x2d0], -R152.reuse ;  /* 0x0000b40032317a23 */ /* 0x100fe40000010898 */
[----:B------:R-:W-:Y:S01]  /*17190*/  FFMA.FTZ R152, R51, c[0x0][0x2d0], -R152 ;  /* 0x0000b40033987a23 */ /* 0x000fe20000010898 */
[----:B------:R-:W-:Y:S01]  /*171a0*/  F2FP.PACK_AB R12, R179, R178 ;  /* 0x000000b2b30c723e */ /* 0x000fe200000000ff */
[----:B------:R-:W-:Y:S01]  /*171b0*/  FADD.FTZ R178, R178, R164 ;  /* 0x000000a4b2b27221 */ /* 0x000fe20000010000 */
[----:B--2---:R-:W-:Y:S01]  /*171c0*/  F2FP.PACK_AB R14, R247, R246 ;  /* 0x000000f6f70e723e */ /* 0x004fe200000000ff */
[----:B------:R-:W-:Y:S02]  /*171d0*/  MUFU.EX2 R130, R130 ;  /* 0x0000008200827308 */ /* 0x000fe40000000800 */
[----:B------:R-:W-:Y:S01]  /*171e0*/  F2FP.PACK_AB R13, R249, R248 ;  /* 0x000000f8f90d723e */ /* 0x000fe200000000ff */
[----:B------:R-:W-:Y:S01]  /*171f0*/  FADD.FTZ R248, R248, R176 ;  /* 0x000000b0f8f87221 */ /* 0x000fe20000010000 */
[----:B------:R-:W-:Y:S01]  /*17200*/  F2FP.PACK_AB R15, R251, R250 ;  /* 0x000000fafb0f723e */ /* 0x000fe200000000ff */
[----:B------:R-:W-:Y:S02]  /*17210*/  FADD.FTZ R178, R179, R178 ;  /* 0x000000b2b3b27221 */ /* 0x000fe40000010000 */
[----:B------:R-:W-:Y:S02]  /*17220*/  FADD.FTZ R248, R249, R248 ;  /* 0x000000f8f9f87221 */ /* 0x000fe40000010000 */
[----:B------:R-:W-:Y:S01]  /*17230*/  FADD.FTZ R246, R246, R178 ;  /* 0x000000b2f6f67221 */ /* 0x000fe20000010000 */
[----:B------:R-:W2:Y:S01]  /*17240*/  MUFU.EX2 R131, R131 ;  /* 0x0000008300837308 */ /* 0x000ea20000000800 */
[C---:B---3--:R-:W-:Y:S03]  /*17250*/  HMMA.16816.F32 R4, R12.reuse, R20, R4 ;  /* 0x000000140c04723c */ /* 0x048fe60000001804 */
[----:B------:R-:W-:Y:S02]  /*17260*/  FADD.FTZ R250, R250, R248 ;  /* 0x000000f8fafa7221 */ /* 0x000fe40000010000 */
[----:B------:R-:W-:Y:S02]  /*17270*/  FADD.FTZ R246, R247, R246 ;  /* 0x000000f6f7f67221 */ /* 0x000fe40000010000 */
[----:B------:R-:W-:Y:S01]  /*17280*/  FADD.FTZ R250, R251, R250 ;  /* 0x000000fafbfa7221 */ /* 0x000fe20000010000 */
[C---:B------:R-:W-:Y:S01]  /*17290*/  HMMA.16816.F32 R8, R12.reuse, R22, R8 ;  /* 0x000000160c08723c */ /* 0x040fe20000001808 */
[----:B------:R-:W3:Y:S01]  /*172a0*/  LDSM.16.MT88.4 R20, [R191+0x4800] ;  /* 0x00480000bf14783b */ /* 0x000ee20000004200 */
[----:B------:R-:W1:Y:S06]  /*172b0*/  MUFU.EX2 R153, R153 ;  /* 0x0000009900997308 */ /* 0x000e6c0000000800 */
[C---:B------:R-:W-:Y:S04]  /*172c0*/  HMMA.16816.F32 R68, R12.reuse, R28, R68 ;  /* 0x0000001c0c44723c */ /* 0x040fe80000001844 */
[----:B------:R-:W-:Y:S04]  /*172d0*/  MUFU.EX2 R49, R49 ;  /* 0x0000003100317308 */ /* 0x000fe80000000800 */
[C---:B------:R-:W-:Y:S01]  /*172e0*/  HMMA.16816.F32 R72, R12.reuse, R30, R72 ;  /* 0x0000001e0c48723c */ /* 0x040fe20000001848 */
[----:B------:R-:W2:Y:S05]  /*172f0*/  LDSM.16.MT88.4 R28, [R190+0x4800] ;  /* 0x00480000be1c783b */ /* 0x000eaa0000004200 */
[----:B------:R-:W2:Y:S02]  /*17300*/  MUFU.EX2 R152, R152 ;  /* 0x0000009800987308 */ /* 0x000ea40000000800 */
[C---:B-----5:R-:W-:Y:S08]  /*17310*/  HMMA.16816.F32 R76, R12.reuse, R24, R76 ;  /* 0x000000180c4c723c */ /* 0x060ff0000000184c */
[C---:B------:R-:W-:Y:S01]  /*17320*/  HMMA.16816.F32 R80, R12.reuse, R26, R80 ;  /* 0x0000001a0c50723c */ /* 0x040fe20000001850 */
[----:B------:R-:W5:Y:S07]  /*17330*/  LDSM.16.MT88.4 R24, [R189+0x4800] ;  /* 0x00480000bd18783b */ /* 0x000f6e0000004200 */
        /* <DEDUP_REMOVED lines=9> */
[C---:B-----5:R-:W-:Y:S08]  /*173d0*/  HMMA.16816.F32 R52, R12.reuse, R24, R52 ;  /* 0x000000180c34723c */ /* 0x060ff00000001834 */
[C---:B------:R-:W-:Y:S01]  /*173e0*/  HMMA.16816.F32 R56, R12.reuse, R26, R56 ;  /* 0x0000001a0c38723c */ /* 0x040fe20000001838 */
[----:B------:R-:W5:Y:S07]  /*173f0*/  LDSM.16.MT88.4 R24, [R189+0x2000] ;  /* 0x00200000bd18783b */ /* 0x000f6e0000004200 */
[C---:B-1----:R-:W-:Y:S08]  /*17400*/  HMMA.16816.F32 R60, R12.reuse, R16, R60 ;  /* 0x000000100c3c723c */ /* 0x042ff0000000183c */
[----:B------:R-:W-:Y:S01]  /*17410*/  HMMA.16816.F32 R64, R12, R18, R64 ;  /* 0x000000120c40723c */ /* 0x000fe20000001840 */
[----:B------:R-:W1:Y:S06]  /*17420*/  LDSM.16.MT88.4 R16, [R188+0x2000] ;  /* 0x00200000bc10783b */ /* 0x000e6c0000004200 */
[----:B----4-:R-:W-:Y:S01]  /*17430*/  F2FP.PACK_AB R12, R129, R128 ;  /* 0x00000080810c723e */ /* 0x010fe200000000ff */
        /* <DEDUP_REMOVED lines=17> */
[C---:B-----5:R-:W-:Y:S08]  /*17550*/  HMMA.16816.F32 R76, R12.reuse, R24, R76 ;  /* 0x000000180c4c723c */ /* 0x060ff0000000184c */
        /* <DEDUP_REMOVED lines=48> */
.L_x_2155:
[----:B------:R-:W-:-:S13]  /*17860*/  ISETP.GE.AND P0, PT, R119, R237, PT ;  /* 0x000000ed7700720c */ /* 0x000fda0003f06270 */
[----:B------:R-:W-:Y:S05]  /*17870*/  @!P0 BRA `(.L_x_2157) ;  /* 0x00003d9000008947 */ /* 0x000fea0003800000 */
[----:B------:R-:W-:Y:S02]  /*17880*/  MOV R2, R12 ;  /* 0x0000000c00027202 */ /* 0x000fe40000000f00 */
[----:B------:R-:W-:Y:S02]  /*17890*/  MOV R3, R0 ;  /* 0x0000000000037202 */ /* 0x000fe40000000f00 */
.L_x_2166:
[----:B------:R-:W-:Y:S04]  /*178a0*/  DEPBAR.LE SB0, 0x0 ;  /* 0x000080000000791a */ /* 0x000fe80000000000 */
[----:B------:R-:W-:Y:S01]  /*178b0*/  WARPSYNC 0xffffffff ;  /* 0xffffffff00007948 */ /* 0x000fe20003800000 */
[----:B------:R-:W-:Y:S01]  /*178c0*/  BAR.SYNC.DEFER_BLOCKING 0x0 ;  /* 0x0000000000007b1d */ /* 0x000fe20000010000 */
[----:B------:R-:W-:Y:S01]  /*178d0*/  IMAD.MOV.U32 R21, RZ, RZ, c[0x0][0x208] ;  /* 0x00008200ff157624 */ /* 0x000fe200078e00ff */
[----:B------:R-:W-:Y:S01]  /*178e0*/  SHF.R.S32.HI R20, RZ, 0x1f, R119 ;  /* 0x0000001fff147819 */ /* 0x000fe20000011477 */
[----:B------:R-:W-:Y:S01]  /*178f0*/  IMAD.MOV.U32 R0, RZ, RZ, 0x5 ;  /* 0x00000005ff007424 */ /* 0x000fe200078e00ff */
[----:B------:R-:W-:Y:S01]  /*17900*/  ISETP.GE.AND P4, PT, R116, c[0x0][0x1d4], PT ;  /* 0x0000750074007a0c */ /* 0x000fe20003f86270 */
[C---:B------:R-:W-:Y:S01]  /*17910*/  IMAD.SHL.U32 R148, R21.reuse, 0x20, RZ ;  /* 0x0000002015947824 */ /* 0x040fe200078e00ff */
[----:B------:R-:W-:Y:S01]  /*17920*/  LOP3.LUT P5, RZ, R230, 0x20000, RZ, 0xc0, !PT ;  /* 0x00020000e6ff7812 */ /* 0x000fe200078ac0ff */
[----:B------:R-:W-:Y:S01]  /*17930*/  IMAD R20, R20, c[0x0][0x208], RZ ;  /* 0x0000820014147a24 */ /* 0x000fe200078e02ff */
[----:B------:R-:W-:Y:S01]  /*17940*/  SHF.L.U64.HI R149, R21, R0, c[0x0][0x20c] ;  /* 0x0000830015957619 */ /* 0x000fe20000010200 */
[C---:B------:R-:W-:Y:S01]  /*17950*/  IMAD.WIDE.U32 R46, R119.reuse, c[0x0][0x208], RZ ;  /* 0x00008200772e7a25 */ /* 0x040fe200078e00ff */
[----:B------:R-:W-:Y:S02]  /*17960*/  IADD3 R30, P0, R148, R148, RZ ;  /* 0x00000094941e7210 */ /* 0x000fe40007f1e0ff */
[----:B------:R-:W-:Y:S01]  /*17970*/  ISETP.NE.AND P6, PT, R228, 0x1, PT ;  /* 0x00000001e400780c */ /* 0x000fe20003fc5270 */
[----:B------:R-:W-:Y:S02]  /*17980*/  IMAD R20, R119, c[0x0][0x20c], R20 ;  /* 0x0000830077147a24 */ /* 0x000fe400078e0214 */
[----:B------:R-:W-:Y:S02]  /*17990*/  IMAD.X R31, R149, 0x1, R149, P0 ;  /* 0x00000001951f7824 */ /* 0x000fe400000e0695 */
[----:B------:R-:W-:Y:S02]  /*179a0*/  IMAD.IADD R20, R47, 0x1, R20 ;  /* 0x000000012f147824 */ /* 0x000fe400078e0214 */
[----:B------:R-:W-:Y:S02]  /*179b0*/  IMAD.MOV.U32 R36, RZ, RZ, R238 ;  /* 0x000000ffff247224 */ /* 0x000fe400078e00ee */
[----:B------:R-:W-:Y:S02]  /*179c0*/  IMAD.MOV.U32 R37, RZ, RZ, R235 ;  /* 0x000000ffff257224 */ /* 0x000fe400078e00eb */
[C---:B------:R-:W-:Y:S01]  /*179d0*/  IMAD.WIDE.U32 R30, R46.reuse, 0x60, R30 ;  /* 0x000000602e1e7825 */ /* 0x040fe200078e001e */
[----:B------:R-:W1:Y:S01]  /*179e0*/  LDSM.16.M88.4 R8, [R192] ;  /* 0x00000000c008783b */ /* 0x000e620000000200 */
[----:B------:R-:W-:Y:S02]  /*179f0*/  ULDC UR4, c[0x0][0x324] ;  /* 0x0000c90000047ab9 */ /* 0x000fe40000000800 */
[C---:B------:R-:W-:Y:S01]  /*17a00*/  IMAD.WIDE.U32 R36, R46.reuse, 0x60, R36 ;  /* 0x000000602e247825 */ /* 0x040fe200078e0024 */
[----:B------:R-:W-:Y:S02]  /*17a10*/  ULOP3.LUT UR4, URZ, UR4, URZ, 0x33, !UPT ;  /* 0x000000043f047292 */ /* 0x000fe4000f8e333f */
[----:B------:R-:W2:Y:S01]  /*17a20*/  LDSM.16.M88.4 R16, [R192+0x800] ;  /* 0x00080000c010783b */ /* 0x000ea20000000200 */
[----:B------:R-:W-:Y:S01]  /*17a30*/  IMAD.WIDE.U32 R46, R46, 0x60, R148 ;  /* 0x000000602e2e7825 */ /* 0x000fe200078e0094 */
[----:B------:R-:W-:Y:S03]  /*17a40*/  LEA R44, P0, R36, c[0x0][0x1f8], 0x1 ;  /* 0x00007e00242c7a11 */ /* 0x000fe600078008ff */
[----:B------:R-:W-:Y:S01]  /*17a50*/  IMAD R38, R20, 0x60, RZ ;  /* 0x0000006014267824 */ /* 0x000fe200078e02ff */
[----:B------:R-:W3:Y:S03]  /*17a60*/  LDSM.16.M88.4 R24, [R192+0x1000] ;  /* 0x00100000c018783b */ /* 0x000ee60000000200 */
[----:B------:R-:W-:Y:S02]  /*17a70*/  IMAD.IADD R47, R38, 0x1, R47 ;  /* 0x00000001262f7824 */ /* 0x000fe400078e022f */
[----:B------:R-:W-:Y:S01]  /*17a80*/  IMAD.IADD R28, R37, 0x1, R38 ;  /* 0x00000001251c7824 */ /* 0x000fe200078e0226 */
[----:B------:R-:W4:Y:S01]  /*17a90*/  LDSM.16.M88.4 R32, [R192+0x1800] ;  /* 0x00180000c020783b */ /* 0x000f220000000200 */
[-C--:B------:R-:W-:Y:S03]  /*17aa0*/  IADD3 R37, P2, P1, R238, R46.reuse, R148 ;  /* 0x0000002eee257210 */ /* 0x080fe6000795e094 */
[----:B------:R-:W-:Y:S02]  /*17ab0*/  LEA.HI.X R45, R36, c[0x0][0x1fc], R28, 0x1, P0 ;  /* 0x00007f00242d7a11 */ /* 0x000fe400000f0c1c */
[----:B------:R-:W5:Y:S01]  /*17ac0*/  LDSM.16.M88.4 R40, [R192+0x2000] ;  /* 0x00200000c028783b */ /* 0x000f620000000200 */
[----:B------:R-:W-:Y:S02]  /*17ad0*/  IADD3.X R118, R235, R47, R149, P2, P1 ;  /* 0x0000002feb767210 */ /* 0x000fe400017e2495 */
[C---:B------:R-:W-:Y:S02]  /*17ae0*/  LEA R156, P1, R37.reuse, c[0x0][0x1f8], 0x1 ;  /* 0x00007e00259c7a11 */ /* 0x040fe400078208ff */
[----:B------:R-:W-:Y:S01]  /*17af0*/  IADD3 R36, P3, R238, R46, RZ ;  /* 0x0000002eee247210 */ /* 0x000fe20007f7e0ff */
[----:B------:R-:W3:Y:S01]  /*17b00*/  LDSM.16.M88.4 R48, [R192+0x2800] ;  /* 0x00280000c030783b */ /* 0x000ee20000000200 */
[----:B------:R-:W-:Y:S02]  /*17b10*/  LEA.HI.X R157, R37, c[0x0][0x1fc], R118, 0x1, P1 ;  /* 0x00007f00259d7a11 */ /* 0x000fe400008f0c76 */
[----:B------:R-:W-:Y:S01]  /*17b20*/  LEA R158, P2, R36, c[0x0][0x1f8], 0x1 ;  /* 0x00007e00249e7a11 */ /* 0x000fe200078408ff */
[----:B------:R-:W-:Y:S01]  /*17b30*/  IMAD.X R47, R47, 0x1, R235, P3 ;  /* 0x000000012f2f7824 */ /* 0x000fe200018e06eb */
[----:B------:R-:W-:Y:S01]  /*17b40*/  IADD3 R39, P0, R238, R30, RZ ;  /* 0x0000001eee277210 */ /* 0x000fe20007f1e0ff */
[----:B------:R-:W4:Y:S03]  /*17b50*/  LDSM.16.M88.4 R128, [R207] ;  /* 0x00000000cf80783b */ /* 0x000f260000000200 */
[----:B------:R-:W-:Y:S01]  /*17b60*/  LEA.HI.X R159, R36, c[0x0][0x1fc], R47, 0x1, P2 ;  /* 0x00007f00249f7a11 */ /* 0x000fe200010f0c2f */
[C---:B-1----:R-:W-:Y:S02]  /*17b70*/  HMMA.16816.F32 R4, R120.reuse, R8, RZ ;  /* 0x000000087804723c */ /* 0x042fe400000018ff */
[----:B------:R-:W1:Y:S01]  /*17b80*/  LDSM.16.M88.4 R132, [R194] ;  /* 0x00000000c284783b */ /* 0x000e620000000200 */
[----:B------:R-:W-:Y:S02]  /*17b90*/  IADD3.X R38, R235, R38, R31, P0, !PT ;  /* 0x00000026eb267210 */ /* 0x000fe400007fe41f */
[C---:B------:R-:W-:Y:S03]  /*17ba0*/  LEA R46, P0, R39.reuse, c[0x0][0x1f8], 0x1 ;  /* 0x00007e00272e7a11 */ /* 0x040fe600078008ff */
[C---:B------:R-:W-:Y:S01]  /*17bb0*/  HMMA.16816.F32 R8, R120.reuse, R10, RZ ;  /* 0x0000000a7808723c */ /* 0x040fe200000018ff */
[----:B------:R-:W1:Y:S03]  /*17bc0*/  LDSM.16.M88.4 R136, [R195] ;  /* 0x00000000c388783b */ /* 0x000e660000000200 */
[----:B------:R-:W-:Y:S02]  /*17bd0*/  LEA.HI.X R47, R39, c[0x0][0x1fc], R38, 0x1, P0 ;  /* 0x00007f00272f7a11 */ /* 0x000fe400000f0c26 */
[C---:B------:R-:W-:Y:S01]  /*17be0*/  ISETP.GT.AND P0, PT, R119.reuse, R237, PT ;  /* 0x000000ed7700720c */ /* 0x040fe20003f04270 */
[----:B------:R-:W1:Y:S01]  /*17bf0*/  LDSM.16.M88.4 R140, [R196] ;  /* 0x00000000c48c783b */ /* 0x000e620000000200 */
[C---:B--2---:R-:W-:Y:S05]  /*17c00*/  HMMA.16816.F32 R12, R120.reuse, R16, RZ ;  /* 0x00000010780c723c */ /* 0x044fea00000018ff */
[----:B------:R-:W2:Y:S03]  /*17c10*/  LDSM.16.M88.4 R148, [R197] ;  /* 0x00000000c594783b */ /* 0x000ea60000000200 */
[C---:B------:R-:W-:Y:S03]  /*17c20*/  HMMA.16816.F32 R16, R120.reuse, R18, RZ ;  /* 0x000000127810723c */ /* 0x040fe600000018ff */
[----:B------:R-:W1:Y:S01]  /*17c30*/  LDSM.16.M88.4 R152, [R198] ;  /* 0x00000000c698783b */ /* 0x000e620000000200 */
[----:B------:R-:W-:Y:S04]  /*17c40*/  @P0 IMAD.MOV.U32 R118, RZ, RZ, c[0x0][0x1e0] ;  /* 0x00007800ff760624 */ /* 0x000fe800078e00ff */
[C---:B---3--:R-:W-:Y:S01]  /*17c50*/  HMMA.16816.F32 R20, R120.reuse, R24, RZ ;  /* 0x000000187814723c */ /* 0x048fe200000018ff */
[----:B------:R-:W-:Y:S01]  /*17c60*/  @!PT LDS RZ, [RZ] ;  /* 0x00000000fffff984 */ /* 0x000fe20000000800 */
[----:B------:R-:W-:Y:S01]  /*17c70*/  @!PT LDS RZ, [RZ] ;  /* 0x00000000fffff984 */ /* 0x000fe20000000800 */
[----:B------:R-:W-:Y:S01]  /*17c80*/  @!PT LDS RZ, [RZ] ;  /* 0x00000000fffff984 */ /* 0x000fe20000000800 */
[----:B------:R3:W-:Y:S06]  /*17c90*/  LDGSTS.E.BYPASS.LTC128B.128 [R219+0x100], [R44.64], !P4 ;  /* 0x001000002cdb7fae */ /* 0x0007ec000e101d48 */
[----:B------:R3:W-:Y:S01]  /*17ca0*/  LDGSTS.E.BYPASS.LTC128B.128 [R219+0x3100], [R44.64+0x80], !P5 ;  /* 0x031000802cdb7fae */ /* 0x0007e2000e901d48 */
[C---:B------:R-:W-:Y:S05]  /*17cb0*/  HMMA.16816.F32 R24, R120.reuse, R26, RZ ;  /* 0x0000001a7818723c */ /* 0x040fea00000018ff */
[----:B------:R1:W-:Y:S03]  /*17cc0*/  LDGSTS.E.BYPASS.LTC128B.128 [R219+0x1100], [R158.64], !P4 ;  /* 0x011000009edb7fae */ /* 0x0003e6000e101d48 */
[C---:B----4-:R-:W-:Y:S03]  /*17cd0*/  HMMA.16816.F32 R28, R120.reuse, R32, RZ ;  /* 0x00000020781c723c */ /* 0x050fe600000018ff */
[----:B------:R1:W-:Y:S05]  /*17ce0*/  LDGSTS.E.BYPASS.LTC128B.128 [R219+0x4100], [R158.64+0x80], !P5 ;  /* 0x041000809edb7fae */ /* 0x0003ea000e901d48 */
[C---:B------:R-:W-:Y:S01]  /*17cf0*/  HMMA.16816.F32 R32, R120.reuse, R34, RZ ;  /* 0x000000227820723c */ /* 0x040fe200000018ff */
[----:B------:R1:W-:Y:S06]  /*17d00*/  LDGSTS.E.BYPASS.LTC128B.128 [R219+0x2100], [R156.64], !P4 ;  /* 0x021000009cdb7fae */ /* 0x0003ec000e101d48 */
[----:B------:R3:W-:Y:S01]  /*17d10*/  LDGSTS.E.BYPASS.LTC128B.128 [R219+0x5100], [R46.64+0x80], !P5 ;  /* 0x051000802edb7fae */ /* 0x0007e2000e901d48 */
[C---:B-----5:R-:W-:Y:S05]  /*17d20*/  HMMA.16816.F32 R36, R120.reuse, R40, RZ ;  /* 0x000000287824723c */ /* 0x060fea00000018ff */
[----:B------:R-:W-:Y:S03]  /*17d30*/  LDSM.16.M88.4 R164, [R206+0x800] ;  /* 0x00080000cea4783b */ /* 0x000fe60000000200 */
[C---:B------:R-:W-:Y:S03]  /*17d40*/  HMMA.16816.F32 R40, R120.reuse, R42, RZ ;  /* 0x0000002a7828723c */ /* 0x040fe600000018ff */
[----:B------:R-:W0:Y:S06]  /*17d50*/  LDGDEPBAR ;  /* 0x00000000000079af */ /* 0x000e2c0000000000 */
[----:B------:R-:W-:Y:S06]  /*17d60*/  LDSM.16.M88.4 R176, [R206+0x1000] ;  /* 0x00100000ceb0783b */ /* 0x000fec0000000200 */
[----:B-1----:R-:W1:Y:S01]  /*17d70*/  LDSM.16.M88.4 R156, [R206] ;  /* 0x00000000ce9c783b */ /* 0x002e620000000200 */
[C---:B---3--:R-:W-:Y:S08]  /*17d80*/  HMMA.16816.F32 R44, R120.reuse, R48, RZ ;  /* 0x00000030782c723c */ /* 0x048ff000000018ff */
[----:B------:R-:W-:Y:S08]  /*17d90*/  HMMA.16816.F32 R48, R120, R50, RZ ;  /* 0x000000327830723c */ /* 0x000ff000000018ff */
        /* <DEDUP_REMOVED lines=11> */
[----:B------:R-:W3:Y:S07]  /*17e50*/  LDSM.16.M88.4 R140, [R204+-0x3000] ;  /* 0xffd00000cc8c783b */ /* 0x000eee0000000200 */
[C---:B--2---:R-:W-:Y:S08]  /*17e60*/  HMMA.16816.F32 R36, R124.reuse, R148, R36 ;  /* 0x000000947c24723c */ /* 0x044ff00000001824 */
[C---:B------:R-:W-:Y:S01]  /*17e70*/  HMMA.16816.F32 R40, R124.reuse, R150, R40 ;  /* 0x000000967c28723c */ /* 0x040fe20000001828 */
[----:B------:R-:W2:Y:S07]  /*17e80*/  LDSM.16.M88.4 R148, [R204+-0x2800] ;  /* 0xffd80000cc94783b */ /* 0x000eae0000000200 */
[C---:B------:R-:W-:Y:S08]  /*17e90*/  HMMA.16816.F32 R44, R124.reuse, R152, R44 ;  /* 0x000000987c2c723c */ /* 0x040ff0000000182c */
[----:B------:R-:W-:Y:S01]  /*17ea0*/  HMMA.16816.F32 R48, R124, R154, R48 ;  /* 0x0000009a7c30723c */ /* 0x000fe20000001830 */
[----:B------:R-:W2:Y:S07]  /*17eb0*/  LDSM.16.M88.4 R152, [R204+-0x2000] ;  /* 0xffe00000cc98783b */ /* 0x000eae0000000200 */
[C---:B-1----:R-:W-:Y:S08]  /*17ec0*/  HMMA.16816.F32 R4, R144.reuse, R156, R4 ;  /* 0x0000009c9004723c */ /* 0x042ff00000001804 */
[C---:B------:R-:W-:Y:S01]  /*17ed0*/  HMMA.16816.F32 R8, R144.reuse, R158, R8 ;  /* 0x0000009e9008723c */ /* 0x040fe20000001808 */
[----:B------:R-:W-:Y:S07]  /*17ee0*/  LDSM.16.M88.4 R156, [R204+-0x1000] ;  /* 0xfff00000cc9c783b */ /* 0x000fee0000000200 */
[C---:B------:R-:W-:Y:S08]  /*17ef0*/  HMMA.16816.F32 R12, R144.reuse, R164, R12 ;  /* 0x000000a4900c723c */ /* 0x040ff0000000180c */
[C---:B------:R-:W-:Y:S01]  /*17f00*/  HMMA.16816.F32 R16, R144.reuse, R166, R16 ;  /* 0x000000a69010723c */ /* 0x040fe20000001810 */
[----:B------:R-:W-:Y:S07]  /*17f10*/  LDSM.16.M88.4 R164, [R204+-0x800] ;  /* 0xfff80000cca4783b */ /* 0x000fee0000000200 */
[C---:B------:R-:W-:Y:S08]  /*17f20*/  HMMA.16816.F32 R20, R144.reuse, R176, R20 ;  /* 0x000000b09014723c */ /* 0x040ff00000001814 */
[C---:B------:R-:W-:Y:S01]  /*17f30*/  HMMA.16816.F32 R24, R144.reuse, R178, R24 ;  /* 0x000000b29018723c */ /* 0x040fe20000001818 */
[----:B------:R-:W-:Y:S07]  /*17f40*/  LDSM.16.M88.4 R176, [R204] ;  /* 0x00000000ccb0783b */ /* 0x000fee0000000200 */
[C---:B---3--:R-:W-:Y:S08]  /*17f50*/  HMMA.16816.F32 R28, R144.reuse, R128, R28 ;  /* 0x00000080901c723c */ /* 0x048ff0000000181c */
[C---:B------:R-:W-:Y:S01]  /*17f60*/  HMMA.16816.F32 R32, R144.reuse, R130, R32 ;  /* 0x000000829020723c */ /* 0x040fe20000001820 */
[----:B------:R-:W1:Y:S07]  /*17f70*/  LDSM.16.M88.4 R128, [R204+-0x1800] ;  /* 0xffe80000cc80783b */ /* 0x000e6e0000000200 */
[C---:B----4-:R-:W-:Y:S08]  /*17f80*/  HMMA.16816.F32 R36, R144.reuse, R132, R36 ;  /* 0x000000849024723c */ /* 0x050ff00000001824 */
[C---:B------:R-:W-:Y:S01]  /*17f90*/  HMMA.16816.F32 R40, R144.reuse, R134, R40 ;  /* 0x000000869028723c */ /* 0x040fe20000001828 */
[----:B------:R-:W3:Y:S07]  /*17fa0*/  LDSM.16.M88.4 R132, [R192+0x3000] ;  /* 0x00300000c084783b */ /* 0x000eee0000000200 */
[C---:B-----5:R-:W-:Y:S08]  /*17fb0*/  HMMA.16816.F32 R44, R144.reuse, R136, R44 ;  /* 0x00000088902c723c */ /* 0x060ff0000000182c */
[----:B------:R-:W-:Y:S01]  /*17fc0*/  HMMA.16816.F32 R48, R144, R138, R48 ;  /* 0x0000008a9030723c */ /* 0x000fe20000001830 */
[----:B------:R-:W4:Y:S07]  /*17fd0*/  LDSM.16.M88.4 R136, [R192+0x3800] ;  /* 0x00380000c088783b */ /* 0x000f2e0000000200 */
        /* <DEDUP_REMOVED lines=27> */
[C---:B--2---:R-:W-:Y:S08]  /*18190*/  HMMA.16816.F32 R28, R168.reuse, R148, R28 ;  /* 0x00000094a81c723c */ /* 0x044ff0000000181c */
[C---:B------:R-:W-:Y:S01]  /*181a0*/  HMMA.16816.F32 R32, R168.reuse, R150, R32 ;  /* 0x00000096a820723c */ /* 0x040fe20000001820 */
[----:B------:R-:W2:Y:S07]  /*181b0*/  LDSM.16.M88.4 R148, [R201] ;  /* 0x00000000c994783b */ /* 0x000eae0000000200 */
[C---:B-1----:R-:W-:Y:S08]  /*181c0*/  HMMA.16816.F32 R36, R168.reuse, R128, R36 ;  /* 0x00000080a824723c */ /* 0x042ff00000001824 */
[C---:B------:R-:W-:Y:S01]  /*181d0*/  HMMA.16816.F32 R40, R168.reuse, R130, R40 ;  /* 0x00000082a828723c */ /* 0x040fe20000001828 */
[----:B------:R-:W1:Y:S07]  /*181e0*/  LDSM.16.M88.4 R128, [R202] ;  /* 0x00000000ca80783b */ /* 0x000e6e0000000200 */
[C---:B---3--:R-:W-:Y:S08]  /*181f0*/  HMMA.16816.F32 R44, R168.reuse, R132, R44 ;  /* 0x00000084a82c723c */ /* 0x048ff0000000182c */
[----:B------:R-:W-:Y:S01]  /*18200*/  HMMA.16816.F32 R48, R168, R134, R48 ;  /* 0x00000086a830723c */ /* 0x000fe20000001830 */
[----:B------:R-:W3:Y:S07]  /*18210*/  LDSM.16.M88.4 R132, [R203] ;  /* 0x00000000cb84783b */ /* 0x000eee0000000200 */
[C---:B------:R-:W-:Y:S08]  /*18220*/  HMMA.16816.F32 R4, R172.reuse, R152, R4 ;  /* 0x00000098ac04723c */ /* 0x040ff00000001804 */
[C---:B------:R-:W-:Y:S01]  /*18230*/  HMMA.16816.F32 R8, R172.reuse, R154, R8 ;  /* 0x0000009aac08723c */ /* 0x040fe20000001808 */
[----:B------:R-:W-:Y:S07]  /*18240*/  LDSM.16.M88.4 R152, [R206+0x4000] ;  /* 0x00400000ce98783b */ /* 0x000fee0000000200 */
        /* <DEDUP_REMOVED lines=18> */
[C---:B-----5:R-:W-:Y:S07]  /*18370*/  HMMA.16816.F32 R12, R180.reuse, R140, R12 ;  /* 0x0000008cb40c723c */ /* 0x060fee000000180c */
[C---:B------:R-:W-:Y:S01]  /*18380*/  @P0 IMAD.SHL.U32 R140, R118.reuse, 0x20, RZ ;  /* 0x00000020768c0824 */ /* 0x040fe200078e00ff */
[C---:B------:R-:W-:Y:S04]  /*18390*/  HMMA.16816.F32 R16, R180.reuse, R142, R16 ;  /* 0x0000008eb410723c */ /* 0x040fe80000001810 */
[----:B------:R-:W-:Y:S03]  /*183a0*/  @P0 SHF.L.U64.HI R141, R118, R0, c[0x0][0x1e4] ;  /* 0x00007900768d0619 */ /* 0x000fe60000010200 */
[----:B------:R-:W-:Y:S01]  /*183b0*/  @P0 IADD3 R142, R119, -0x1, RZ ;  /* 0xffffffff778e0810 */ /* 0x000fe20007ffe0ff */
[C---:B------:R-:W-:Y:S04]  /*183c0*/  HMMA.16816.F32 R20, R180.reuse, R152, R20 ;  /* 0x00000098b414723c */ /* 0x040fe80000001814 */
[----:B------:R-:W-:Y:S03]  /*183d0*/  @P0 SHF.R.S32.HI R143, RZ, 0x1f, R142 ;  /* 0x0000001fff8f0819 */ /* 0x000fe6000001148e */
[----:B------:R-:W-:Y:S01]  /*183e0*/  @P0 IMAD.MOV.U32 R152, RZ, RZ, R240 ;  /* 0x000000ffff980224 */ /* 0x000fe200078e00f0 */
[C---:B------:R-:W-:Y:S04]  /*183f0*/  HMMA.16816.F32 R24, R180.reuse, R154, R24 ;  /* 0x0000009ab418723c */ /* 0x040fe80000001818 */
[----:B------:R-:W-:Y:S02]  /*18400*/  @P0 IMAD R143, R143, c[0x0][0x1e0], RZ ;  /* 0x000078008f8f0a24 */ /* 0x000fe400078e02ff */
[----:B------:R-:W-:Y:S02]  /*18410*/  @P0 IMAD.MOV.U32 R153, RZ, RZ, R236 ;  /* 0x000000ffff990224 */ /* 0x000fe400078e00ec */
[C---:B------:R-:W-:Y:S04]  /*18420*/  HMMA.16816.F32 R28, R180.reuse, R156, R28 ;  /* 0x0000009cb41c723c */ /* 0x040fe8000000181c */
[C---:B------:R-:W-:Y:S02]  /*18430*/  @P0 IMAD R0, R142.reuse, c[0x0][0x1e4], R143 ;  /* 0x000079008e000a24 */ /* 0x040fe400078e028f */
[----:B------:R-:W-:Y:S02]  /*18440*/  @P0 IMAD.WIDE.U32 R142, R142, c[0x0][0x1e0], RZ ;  /* 0x000078008e8e0a25 */ /* 0x000fe400078e00ff */
[C---:B------:R-:W-:Y:S04]  /*18450*/  HMMA.16816.F32 R32, R180.reuse, R158, R32 ;  /* 0x0000009eb420723c */ /* 0x040fe80000001820 */
[----:B------:R-:W-:Y:S02]  /*18460*/  @P0 IMAD.IADD R0, R143, 0x1, R0 ;  /* 0x000000018f000824 */ /* 0x000fe400078e0200 */
[----:B------:R-:W-:Y:S02]  /*18470*/  @P0 IMAD.WIDE.U32 R152, R142, 0x60, R152 ;  /* 0x000000608e980825 */ /* 0x000fe400078e0098 */
[C---:B------:R-:W-:Y:S04]  /*18480*/  HMMA.16816.F32 R36, R180.reuse, R164, R36 ;  /* 0x000000a4b424723c */ /* 0x040fe80000001824 */
[----:B------:R-:W-:Y:S04]  /*18490*/  @P0 IMAD R0, R0, 0x60, RZ ;  /* 0x0000006000000824 */ /* 0x000fe800078e02ff */
[C---:B------:R-:W-:Y:S08]  /*184a0*/  HMMA.16816.F32 R40, R180.reuse, R166, R40 ;  /* 0x000000a6b428723c */ /* 0x040ff00000001828 */
[C---:B--2---:R-:W-:Y:S07]  /*184b0*/  HMMA.16816.F32 R44, R180.reuse, R148, R44 ;  /* 0x00000094b42c723c */ /* 0x044fee000000182c */
[--C-:B------:R-:W-:Y:S01]  /*184c0*/  @P0 IMAD.WIDE.U32 R148, R142, 0x60, R140.reuse ;  /* 0x000000608e940825 */ /* 0x100fe200078e008c */
[----:B------:R-:W-:Y:S07]  /*184d0*/  HMMA.16816.F32 R48, R180, R150, R48 ;  /* 0x00000096b430723c */ /* 0x000fee0000001830 */
[----:B------:R-:W-:Y:S01]  /*184e0*/  @P0 IADD3 R150, P1, R140, R140, RZ ;  /* 0x0000008c8c960210 */ /* 0x000fe20007f3e0ff */
[C---:B------:R-:W-:Y:S05]  /*184f0*/  HMMA.16816.F32 R4, R184.reuse, R176, R4 ;  /* 0x000000b0b804723c */ /* 0x040fea0000001804 */
[----:B------:R-:W-:Y:S01]  /*18500*/  @P0 IMAD.X R151, R141, 0x1, R141, P1 ;  /* 0x000000018d970824 */ /* 0x000fe200008e068d */
[----:B------:R-:W-:Y:S01]  /*18510*/  @P0 IADD3 R118, P2, P1, R240, R148, R140 ;  /* 0x00000094f0760210 */ /* 0x000fe2000795e08c */
[----:B------:R-:W-:Y:S01]  /*18520*/  @P0 IMAD.IADD R140, R0, 0x1, R149 ;  /* 0x00000001008c0824 */ /* 0x000fe200078e0295 */
[C---:B------:R-:W-:Y:S04]  /*18530*/  HMMA.16816.F32 R8, R184.reuse, R178, R8 ;  /* 0x000000b2b808723c */ /* 0x040fe80000001808 */
[----:B------:R-:W-:Y:S01]  /*18540*/  @P0 IMAD.WIDE.U32 R150, R142, 0x60, R150 ;  /* 0x000000608e960825 */ /* 0x000fe200078e0096 */
[----:B------:R-:W-:Y:S02]  /*18550*/  @P0 LEA R142, P3, R152, c[0x0][0x1c8], 0x1 ;  /* 0x00007200988e0a11 */ /* 0x000fe400078608ff */
[----:B------:R-:W-:Y:S01]  /*18560*/  @P0 IADD3.X R141, R236, R140, R141, P2, P1 ;  /* 0x0000008cec8d0210 */ /* 0x000fe200017e248d */
[C---:B-1----:R-:W-:Y:S04]  /*18570*/  HMMA.16816.F32 R12, R184.reuse, R128, R12 ;  /* 0x00000080b80c723c */ /* 0x042fe8000000180c */
[----:B------:R-:W-:Y:S04]  /*18580*/  @P0 IADD3 R148, P2, R240, R148, RZ ;  /* 0x00000094f0940210 */ /* 0x000fe80007f5e0ff */
[C---:B------:R-:W-:Y:S01]  /*18590*/  HMMA.16816.F32 R16, R184.reuse, R130, R16 ;  /* 0x00000082b810723c */ /* 0x040fe20000001810 */
[----:B------:R-:W1:Y:S03]  /*185a0*/  LDSM.16.M88.4 R128, [R204+0x2000] ;  /* 0x00200000cc80783b */ /* 0x000e660000000200 */
[----:B------:R-:W-:Y:S04]  /*185b0*/  @P0 IMAD.X R140, R140, 0x1, R236, P2 ;  /* 0x000000018c8c0824 */ /* 0x000fe800010e06ec */
[C---:B---3--:R-:W-:Y:S08]  /*185c0*/  HMMA.16816.F32 R20, R184.reuse, R132, R20 ;  /* 0x00000084b814723c */ /* 0x048ff00000001814 */
[C---:B------:R-:W-:Y:S01]  /*185d0*/  HMMA.16816.F32 R24, R184.reuse, R134, R24 ;  /* 0x00000086b818723c */ /* 0x040fe20000001818 */
[----:B------:R-:W2:Y:S01]  /*185e0*/  LDSM.16.M88.4 R132, [R204+0x2800] ;  /* 0x00280000cc84783b */ /* 0x000ea20000000200 */
[----:B------:R-:W-:Y:S05]  /*185f0*/  DEPBAR.LE SB0, 0x0 ;  /* 0x000080000000791a */ /* 0x000fea0000000000 */
[----:B------:R-:W-:Y:S01]  /*18600*/  BAR.SYNC.DEFER_BLOCKING 0x0 ;  /* 0x0000000000007b1d */ /* 0x000fe20000010000 */
[C---:B----4-:R-:W-:Y:S07]  /*18610*/  HMMA.16816.F32 R28, R184.reuse, R136, R28 ;  /* 0x00000088b81c723c */ /* 0x050fee000000181c */
[----:B------:R-:W-:Y:S01]  /*18620*/  @P0 IADD3 R136, P1, R240, R150, RZ ;  /* 0x00000096f0880210 */ /* 0x000fe20007f3e0ff */
[C---:B------:R-:W-:Y:S04]  /*18630*/  HMMA.16816.F32 R32, R184.reuse, R138, R32 ;  /* 0x0000008ab820723c */ /* 0x040fe80000001820 */
[----:B------:R-:W-:Y:S03]  /*18640*/  @P0 IADD3.X R137, R236, R0, R151, P1, !PT ;  /* 0x00000000ec890210 */ /* 0x000fe60000ffe497 */
[----:B------:R-:W-:Y:S01]  /*18650*/  @P0 IMAD.IADD R139, R153, 0x1, R0 ;  /* 0x00000001998b0824 */ /* 0x000fe200078e0200 */
[----:B------:R-:W-:Y:S01]  /*18660*/  @P0 LEA R138, P1, R148, c[0x0][0x1c8], 0x1 ;  /* 0x00007200948a0a11 */ /* 0x000fe200078208ff */
[C---:B-1----:R-:W-:Y:S03]  /*18670*/  HMMA.16816.F32 R36, R184.reuse, R128, R36 ;  /* 0x00000080b824723c */ /* 0x042fe60000001824 */
[----:B------:R-:W-:Y:S01]  /*18680*/  @P0 LEA.HI.X R143, R152, c[0x0][0x1cc], R139, 0x1, P3 ;  /* 0x00007300988f0a11 */ /* 0x000fe200018f0c8b */
[----:B------:R-:W-:Y:S01]  /*18690*/  IMAD.IADD R0, R218, 0x1, R209 ;  /* 0x00000001da007824 */ /* 0x000fe200078e02d1 */
[----:B------:R-:W-:Y:S02]  /*186a0*/  @P0 LEA.HI.X R139, R148, c[0x0][0x1cc], R140, 0x1, P1 ;  /* 0x00007300948b0a11 */ /* 0x000fe400008f0c8c */
[----:B------:R-:W-:Y:S01]  /*186b0*/  @P0 LEA R140, P2, R118, c[0x0][0x1c8], 0x1 ;  /* 0x00007200768c0a11 */ /* 0x000fe200078408ff */
[----:B------:R-:W-:Y:S01]  /*186c0*/  @!PT LDS RZ, [RZ] ;  /* 0x00000000fffff984 */ /* 0x000fe20000000800 */
[----:B------:R-:W-:Y:S01]  /*186d0*/  @!PT LDS RZ, [RZ] ;  /* 0x00000000fffff984 */ /* 0x000fe20000000800 */
[----:B------:R-:W-:Y:S01]  /*186e0*/  @!PT LDS RZ, [RZ] ;  /* 0x00000000fffff984 */ /* 0x000fe20000000800 */
[----:B------:R1:W-:Y:S01]  /*186f0*/  @P0 LDGSTS.E.BYPASS.LTC128B.128 [R234+0x8100], [R142.64], !P4 ;  /* 0x081000008eea0fae */ /* 0x0003e2000e101d48 */
[----:B------:R-:W-:Y:S01]  /*18700*/  @P0 LEA R128, P1, R136, c[0x0][0x1c8], 0x1 ;  /* 0x0000720088800a11 */ /* 0x000fe200078208ff */
[C---:B------:R-:W-:Y:S03]  /*18710*/  HMMA.16816.F32 R40, R184.reuse, R130, R40 ;  /* 0x00000082b828723c */ /* 0x040fe60000001828 */
[----:B------:R-:W-:Y:S01]  /*18720*/  @P0 LEA.HI.X R141, R118, c[0x0][0x1cc], R141, 0x1, P2 ;  /* 0x00007300768d0a11 */ /* 0x000fe200010f0c8d */
[----:B------:R1:W-:Y:S01]  /*18730*/  @P0 LDGSTS.E.BYPASS.LTC128B.128 [R234+0xb100], [R142.64+0x80], !P5 ;  /* 0x0b1000808eea0fae */ /* 0x0003e2000e901d48 */
[----:B------:R-:W-:Y:S03]  /*18740*/  @P6 IMAD.HI.U32 R129, R0, c[0x0][0x2c8], RZ ;  /* 0x0000b20000816a27 */ /* 0x000fe600078e00ff */
[C---:B--2---:R-:W-:Y:S02]  /*18750*/  HMMA.16816.F32 R44, R184.reuse, R132, R44 ;  /* 0x00000084b82c723c */ /* 0x044fe4000000182c */
[----:B------:R1:W-:Y:S02]  /*18760*/  @P0 LDGSTS.E.BYPASS.LTC128B.128 [R234+0x9100], [R138.64], !P4 ;  /* 0x091000008aea0fae */ /* 0x0003e4000e101d48 */
[----:B------:R-:W-:Y:S02]  /*18770*/  @P6 SHF.R.U32.HI R0, RZ, c[0x0][0x2cc], R129 ;  /* 0x0000b300ff006a19 */ /* 0x000fe40000011681 */
[----:B------:R-:W-:Y:S02]  /*18780*/  @P0 LEA.HI.X R129, R136, c[0x0][0x1cc], R137, 0x1, P1 ;  /* 0x0000730088810a11 */ /* 0x000fe400008f0c89 */
[----:B------:R1:W-:Y:S01]  /*18790*/  @P0 LDGSTS.E.BYPASS.LTC128B.128 [R234+0xc100], [R138.64+0x80], !P5 ;  /* 0x0c1000808aea0fae */ /* 0x0003e2000e901d48 */
[----:B------:R-:W-:Y:S05]  /*187a0*/  HMMA.16816.F32 R48, R184, R134, R48 ;  /* 0x00000086b830723c */ /* 0x000fea0000001830 */
[----:B------:R1:W-:Y:S02]  /*187b0*/  @P0 LDGSTS.E.BYPASS.LTC128B.128 [R234+0xa100], [R140.64], !P4 ;  /* 0x0a1000008cea0fae */ /* 0x0003e4000e101d48 */
[----:B------:R-:W-:Y:S04]  /*187c0*/  IMAD R135, R119, -0x60, RZ ;  /* 0xffffffa077877824 */ /* 0x000fe800078e02ff */
[----:B------:R2:W-:Y:S01]  /*187d0*/  @P0 LDGSTS.E.BYPASS.LTC128B.128 [R234+0xd100], [R128.64+0x80], !P5 ;  /* 0x0d10008080ea0fae */ /* 0x0005e2000e901d48 */
[----:B------:R-:W-:Y:S02]  /*187e0*/  ISETP.GE.AND P5, PT, R232, 0x1, PT ;  /* 0x00000001e800780c */ /* 0x000fe40003fa6270 */
[----:B------:R-:W-:Y:S03]  /*187f0*/  IADD3 R118, -R217, 0x1, R135 ;  /* 0x00000001d9767810 */ /* 0x000fe60007ffe187 */
[----:B------:R-:W3:Y:S01]  /*18800*/  SHFL.IDX PT, R130, R0, RZ, 0x1c1f ;  /* 0x001c1fff00827589 */ /* 0x000ee200000e0000 */
[----:B------:R-:W-:Y:S05]  /*18810*/  IADD3 R118, -R229, R118, R231 ;  /* 0x00000076e5767210 */ /* 0x000fea0007ffe1e7 */
[----:B------:R-:W0:Y:S01]  /*18820*/  LDGDEPBAR ;  /* 0x00000000000079af */ /* 0x000e220000000000 */
[C---:B--2---:R-:W-:Y:S02]  /*18830*/  IADD3 R129, R118.reuse, c[0x0][0x328], RZ ;  /* 0x0000ca0076817a10 */ /* 0x044fe40007ffe0ff */
        /* <DEDUP_REMOVED lines=17> */
.L_x_2160:
[----:B------:R-:W-:Y:S04]  /*18950*/  MOV R130, c[0x0][0x32c] ;  /* 0x0000cb0000827a02 */ /* 0x000fe80000000f00 */
[----:B------:R-:W-:Y:S11]  /*18960*/  ISETP.NE.AND P0, PT, R130, 0x1, PT ;  /* 0x000000018200780c */ /* 0x000ff60003f05270 */
[----:B------:R-:W-:Y:S02]  /*18970*/  @!UPT UIADD3 URZ, URZ, URZ, URZ ;  /* 0x0000003f3f3ff290 */ /* 0x000fe4000fffe03f */
[----:B------:R-:W-:Y:S05]  /*18980*/  @P0 IMAD.HI.U32 R130, R131, c[0x0][0x330], RZ ;  /* 0x0000cc0083820a27 */ /* 0x000fea00078e00ff */
[----:B------:R-:W-:Y:S02]  /*18990*/  @P0 SHF.R.U32.HI R131, RZ, c[0x0][0x334], R130 ;  /* 0x0000cd00ff830a19 */ /* 0x000fe40000011682 */
.L_x_2161:
[----:B------:R-:W-:Y:S05]  /*189a0*/  BSYNC B0 ;  /* 0x0000000000007941 */ /* 0x000fea0003800000 */
.L_x_2159:
[----:B------:R-:W-:Y:S04]  /*189b0*/  IMAD.IADD R130, R135, 0x1, -R217 ;  /* 0x0000000187827824 */ /* 0x000fe800078e0ad9 */
[----:B------:R-:W-:Y:S05]  /*189c0*/  IMAD R131, R131, c[0x0][0x32c], R130 ;  /* 0x0000cb0083837a24 */ /* 0x000fea00078e0282 */
[----:B------:R-:W-:Y:S02]  /*189d0*/  IADD3 R130, R131, c[0x0][0x32c], RZ ;  /* 0x0000cb0083827a10 */ /* 0x000fe40007ffe0ff */
[----:B------:R-:W-:Y:S02]  /*189e0*/  IMNMX R128, R128, R131, !PT ;  /* 0x0000008380807217 */ /* 0x000fe40007800200 */
[----:B------:R-:W-:Y:S02]  /*189f0*/  IMNMX R137, R137, R130, PT ;  /* 0x0000008289897217 */ /* 0x000fe40003800200 */
.L_x_2158:
[C---:B-1----:R-:W-:Y:S02]  /*18a00*/  ISETP.GE.AND P1, PT, R135.reuse, 0x1, PT ;  /* 0x000000018700780c */ /* 0x042fe40003f26270 */
[C---:B------:R-:W-:Y:S02]  /*18a10*/  ISETP.GE.AND P0, PT, R135.reuse, 0x2, PT ;  /* 0x000000028700780c */ /* 0x040fe40003f06270 */
[----:B------:R-:W-:Y:S02]  /*18a20*/  LOP3.LUT R230, R230, 0xffffbfff, RZ, 0xc0, !PT ;  /* 0xffffbfffe6e67812 */ /* 0x000fe400078ec0ff */
[C---:B------:R-:W-:Y:S02]  /*18a30*/  ISETP.GE.AND P2, PT, R135.reuse, 0x9, PT ;  /* 0x000000098700780c */ /* 0x040fe40003f46270 */
[C---:B------:R-:W-:Y:S02]  /*18a40*/  ISETP.GE.AND P6, PT, R135.reuse, 0x42, PT ;  /* 0x000000428700780c */ /* 0x040fe40003fc6270 */
[C---:B------:R-:W-:Y:S02]  /*18a50*/  ISETP.GE.AND P5, PT, R135.reuse, 0x49, PT ;  /* 0x000000498700780c */ /* 0x040fe40003fa6270 */
[----:B------:R-:W-:Y:S02]  /*18a60*/  ISETP.GE.AND P4, PT, R135, 0x4a, PT ;  /* 0x0000004a8700780c */ /* 0x000fe40003f86270 */
[----:B------:R-:W-:Y:S02]  /*18a70*/  @P1 LOP3.LUT R230, R230, 0x4000, RZ, 0xfc, !PT ;  /* 0x00004000e6e61812 */ /* 0x000fe400078efcff */
[----:B------:R-:W-:Y:S02]  /*18a80*/  ISETP.GT.AND P1, PT, R128, RZ, !P1 ;  /* 0x000000ff8000720c */ /* 0x000fe40004f24270 */
[----:B------:R-:W-:Y:S02]  /*18a90*/  LOP3.LUT R230, R230, 0xfffeffff, RZ, 0xc0, !PT ;  /* 0xfffeffffe6e67812 */ /* 0x000fe400078ec0ff */
[----:B------:R-:W-:Y:S02]  /*18aa0*/  ISETP.LT.OR P1, PT, R137, 0x1, P1 ;  /* 0x000000018900780c */ /* 0x000fe40000f21670 */
[----:B------:R-:W-:Y:S02]  /*18ab0*/  @P0 LOP3.LUT R230, R230, 0x10000, RZ, 0xfc, !PT ;  /* 0x00010000e6e60812 */ /* 0x000fe400078efcff */
[----:B------:R-:W-:Y:S02]  /*18ac0*/  ISETP.GT.AND P0, PT, R128, 0x1, !P0 ;  /* 0x000000018000780c */ /* 0x000fe40004704270 */
[----:B------:R-:W-:Y:S02]  /*18ad0*/  FSEL R140, R4, -INF , !P1 ;  /* 0xff800000048c7808 */ /* 0x000fe40004800000 */
[----:B------:R-:W-:Y:S01]  /*18ae0*/  ISETP.GE.AND P1, PT, R135, 0xa, PT ;  /* 0x0000000a8700780c */ /* 0x000fe20003f26270 */
[----:B------:R-:W1:Y:S01]  /*18af0*/  SHFL.IDX PT, R4, R0, 0x1, 0x1c1f ;  /* 0x003c1f0000047f89 */ /* 0x000e6200000e0000 */
[----:B------:R-:W-:Y:S02]  /*18b00*/  ISETP.LT.OR P0, PT, R137, 0x2, P0 ;  /* 0x000000028900780c */ /* 0x000fe40000701670 */
        /* <DEDUP_REMOVED lines=10> */
[----:B------:R-:W-:Y:S01]  /*18bb0*/  ISETP.LT.OR P0, PT, R137, 0xa, P0 ;  /* 0x0000000a8900780c */ /* 0x000fe20000701670 */
[--C-:B-1----:R-:W-:Y:S01]  /*18bc0*/  IMAD.IADD R0, R129, 0x1, R4.reuse ;  /* 0x0000000181007824 */ /* 0x102fe200078e0204 */
[----:B------:R-:W-:Y:S01]  /*18bd0*/  LOP3.LUT R230, R230, 0xffffefff, RZ, 0xc0, !PT ;  /* 0xffffefffe6e67812 */ /* 0x000fe200078ec0ff */
[----:B------:R-:W-:Y:S01]  /*18be0*/  IMAD.IADD R118, R118, 0x1, R4 ;  /* 0x0000000176767824 */ /* 0x000fe200078e0204 */
[----:B------:R-:W-:Y:S02]  /*18bf0*/  FSEL R9, R9, -INF , !P0 ;  /* 0xff80000009097808 */ /* 0x000fe40004000000 */
[----:B------:R-:W-:Y:S02]  /*18c00*/  ISETP.GT.AND P0, PT, R128, 0x10, !P1 ;  /* 0x000000108000780c */ /* 0x000fe40004f04270 */
[----:B------:R-:W-:Y:S02]  /*18c10*/  ISETP.GE.AND P2, PT, R135, 0x52, PT ;  /* 0x000000528700780c */ /* 0x000fe40003f46270 */
[----:B------:R-:W-:Y:S02]  /*18c20*/  ISETP.LT.OR P0, PT, R137, 0x11, P0 ;  /* 0x000000118900780c */ /* 0x000fe40000701670 */
[----:B------:R-:W-:Y:S02]  /*18c30*/  @P1 LOP3.LUT R230, R230, 0x1000, RZ, 0xfc, !PT ;  /* 0x00001000e6e61812 */ /* 0x000fe400078efcff */
[C---:B------:R-:W-:Y:S02]  /*18c40*/  ISETP.GE.AND P1, PT, R135.reuse, 0x12, PT ;  /* 0x000000128700780c */ /* 0x040fe40003f26270 */
        /* <DEDUP_REMOVED lines=115> */
.L_x_2164:
[----:B------:R-:W-:Y:S04]  /*19380*/  MOV R4, c[0x0][0x32c] ;  /* 0x0000cb0000047a02 */ /* 0x000fe80000000f00 */
[----:B------:R-:W-:Y:S11]  /*19390*/  ISETP.NE.AND P0, PT, R4, 0x1, PT ;  /* 0x000000010400780c */ /* 0x000ff60003f05270 */
[----:B------:R-:W-:Y:S02]  /*193a0*/  @!UPT UIADD3 URZ, URZ, URZ, URZ ;  /* 0x0000003f3f3ff290 */ /* 0x000fe4000fffe03f */
[----:B------:R-:W-:Y:S05]  /*193b0*/  @P0 IMAD.HI.U32 R4, R5, c[0x0][0x330], RZ ;  /* 0x0000cc0005040a27 */ /* 0x000fea00078e00ff */
[----:B------:R-:W-:Y:S02]  /*193c0*/  @P0 SHF.R.U32.HI R5, RZ, c[0x0][0x334], R4 ;  /* 0x0000cd00ff050a19 */ /* 0x000fe40000011604 */
.L_x_2165:
[----:B------:R-:W-:Y:S05]  /*193d0*/  BSYNC B0 ;  /* 0x0000000000007941 */ /* 0x000fea0003800000 */
.L_x_2163:
[----:B------:R-:W-:Y:S04]  /*193e0*/  IMAD.IADD R135, R135, 0x1, -R217 ;  /* 0x0000000187877824 */ /* 0x000fe800078e0ad9 */
[----:B------:R-:W-:Y:S05]  /*193f0*/  IMAD R135, R5, c[0x0][0x32c], R135 ;  /* 0x0000cb0005877a24 */ /* 0x000fea00078e0287 */
[----:B------:R-:W-:Y:S02]  /*19400*/  IADD3 R4, R135, c[0x0][0x32c], RZ ;  /* 0x0000cb0087047a10 */ /* 0x000fe40007ffe0ff */
[----:B------:R-:W-:Y:S02]  /*19410*/  IMNMX R118, R118, R135, !PT ;  /* 0x0000008776767217 */ /* 0x000fe40007800200 */
[----:B------:R-:W-:Y:S02]  /*19420*/  IMNMX R0, R0, R4, PT ;  /* 0x0000000400007217 */ /* 0x000fe40003800200 */
.L_x_2162:
[----:B------:R-:W-:Y:S02]  /*19430*/  LOP3.LUT P0, RZ, R230, 0x4000, RZ, 0xc0, !PT ;  /* 0x00004000e6ff7812 */ /* 0x000fe4000780c0ff */
[----:B------:R-:W-:Y:S02]  /*19440*/  FMNMX.FTZ R4, R140, R3, !PT ;  /* 0x000000038c047209 */ /* 0x000fe40007810000 */
[----:B------:R-:W-:Y:S02]  /*19450*/  ISETP.GT.AND P0, PT, R118, RZ, !P0 ;  /* 0x000000ff7600720c */ /* 0x000fe40004704270 */
        /* <DEDUP_REMOVED lines=85> */
[C---:B------:R-:W-:Y:S01]  /*199b0*/  ISETP.GT.AND P0, PT, R118.reuse, 0x30, !P0 ;  /* 0x000000307600780c */ /* 0x040fe20004704270 */
[----:B------:R-:W-:Y:S01]  /*199c0*/  LDSM.16.MT88.4 R24, [R190] ;  /* 0x00000000be18783b */ /* 0x000fe20000004200 */
[----:B------:R-:W-:Y:S02]  /*199d0*/  ISETP.GT.AND P3, PT, R118, 0x58, !P3 ;  /* 0x000000587600780c */ /* 0x000fe40005f64270 */
[----:B------:R-:W-:Y:S04]  /*199e0*/  ISETP.LT.OR P0, PT, R0, 0x31, P0 ;  /* 0x000000310000780c */ /* 0x000fe80000701670 */
[----:B------:R-:W-:Y:S02]  /*199f0*/  FSEL R179, R30, -INF , !P0 ;  /* 0xff8000001eb37808 */ /* 0x000fe40004000000 */
[----:B------:R-:W-:Y:S02]  /*19a00*/  LOP3.LUT P0, RZ, R230, 0x8, RZ, 0xc0, !PT ;  /* 0x00000008e6ff7812 */ /* 0x000fe4000780c0ff */
[----:B------:R-:W-:Y:S02]  /*19a10*/  FMNMX.FTZ R5, R179, R5, !PT ;  /* 0x00000005b3057209 */ /* 0x000fe40007810000 */
[----:B------:R-:W-:Y:S04]  /*19a20*/  ISETP.GT.AND P0, PT, R118, 0x31, !P0 ;  /* 0x000000317600780c */ /* 0x000fe80004704270 */
[----:B------:R-:W-:Y:S04]  /*19a30*/  ISETP.LT.OR P0, PT, R0, 0x32, P0 ;  /* 0x000000320000780c */ /* 0x000fe80000701670 */
[----:B------:R-:W-:Y:S02]  /*19a40*/  FSEL R178, R31, -INF , !P0 ;  /* 0xff8000001fb27808 */ /* 0x000fe40004000000 */
[----:B------:R-:W-:Y:S01]  /*19a50*/  LOP3.LUT P0, RZ, R230, 0x4, RZ, 0xc0, !PT ;  /* 0x00000004e6ff7812 */ /* 0x000fe2000780c0ff */
[----:B------:R-:W-:Y:S01]  /*19a60*/  LDSM.16.MT88.4 R28, [R189] ;  /* 0x00000000bd1c783b */ /* 0x000fe20000004200 */
        /* <DEDUP_REMOVED lines=21> */
[----:B------:R-:W-:Y:S02]  /*19bc0*/  ISETP.LT.OR P0, PT, R0, 0x49, P0 ;  /* 0x000000490000780c */ /* 0x000fe40000701670 */
[----:B-1----:R-:W-:Y:S02]  /*19bd0*/  FMNMX.FTZ R6, R4, R6, !PT ;  /* 0x0000000604067209 */ /* 0x002fe40007810000 */
[----:B------:R-:W-:Y:S02]  /*19be0*/  FSEL R143, R42, -INF , !P0 ;  /* 0xff8000002a8f7808 */ /* 0x000fe40004000000 */
[----:B------:R-:W-:Y:S01]  /*19bf0*/  ISETP.GT.AND P0, PT, R118, 0x49, !P4 ;  /* 0x000000497600780c */ /* 0x000fe20006704270 */
[----:B------:R-:W1:Y:S01]  /*19c00*/  SHFL.BFLY PT, R12, R6, 0x1, 0x1f ;  /* 0x0c201f00060c7f89 */ /* 0x000e6200000e0000 */
        /* <DEDUP_REMOVED lines=9> */
[----:B------:R-:W-:Y:S02]  /*19ca0*/  ISETP.GT.AND P0, PT, R118, 0x59, !P6 ;  /* 0x000000597600780c */ /* 0x000fe40007704270 */
[C---:B------:R-:W-:Y:S02]  /*19cb0*/  ISETP.LT.OR P1, PT, R0.reuse, 0x59, P3 ;  /* 0x000000590000780c */ /* 0x040fe40001f21670 */
[----:B------:R-:W-:Y:S02]  /*19cc0*/  FMNMX.FTZ R5, R135, R5, !PT ;  /* 0x0000000587057209 */ /* 0x000fe40007810000 */
        /* <DEDUP_REMOVED lines=22> */
[----:B------:R-:W-:Y:S01]  /*19e30*/  LDSM.16.MT88.4 R40, [R188+0x4800] ;  /* 0x00480000bc28783b */ /* 0x000fe20000004200 */
[--C-:B------:R-:W-:Y:S02]  /*19e40*/  FFMA.FTZ R51, R138, c[0x0][0x2d0], -R137.reuse ;  /* 0x0000b4008a337a23 */ /* 0x100fe40000010889 */
[----:B------:R-:W1:Y:S01]  /*19e50*/  MUFU.EX2 R3, R3 ;  /* 0x0000000300037308 */ /* 0x000e620000000800 */
[--C-:B------:R-:W-:Y:S02]  /*19e60*/  FFMA.FTZ R131, R131, c[0x0][0x2d0], -R137.reuse ;  /* 0x0000b40083837a23 */ /* 0x100fe40000010889 */
[--C-:B------:R-:W-:Y:S02]  /*19e70*/  FFMA.FTZ R134, R134, c[0x0][0x2d0], -R137.reuse ;  /* 0x0000b40086867a23 */ /* 0x100fe40000010889 */
[--C-:B------:R-:W-:Y:S01]  /*19e80*/  FFMA.FTZ R136, R136, c[0x0][0x2d0], -R137.reuse ;  /* 0x0000b40088887a23 */ /* 0x100fe20000010889 */
[----:B------:R-:W2:Y:S01]  /*19e90*/  SHFL.BFLY PT, R4, R5, 0x1, 0x1f ;  /* 0x0c201f0005047f89 */ /* 0x000ea200000e0000 */
        /* <DEDUP_REMOVED lines=11> */
[C---:B-1----:R-:W-:Y:S02]  /*19f50*/  FMUL.FTZ R8, R3.reuse, R108 ;  /* 0x0000006c03087220 */ /* 0x042fe40000410000 */
[C---:B------:R-:W-:Y:S02]  /*19f60*/  FMUL.FTZ R9, R3.reuse, R109 ;  /* 0x0000006d03097220 */ /* 0x040fe40000410000 */
[----:B------:R-:W-:Y:S01]  /*19f70*/  FMUL.FTZ R68, R3, R68 ;  /* 0x0000004403447220 */ /* 0x000fe20000410000 */
[----:B--2---:R-:W-:Y:S01]  /*19f80*/  FMNMX.FTZ R12, R5, R4, !PT ;  /* 0x00000004050c7209 */ /* 0x004fe20007810000 */
[----:B------:R-:W1:Y:S01]  /*19f90*/  MUFU.EX2 R44, R44 ;  /* 0x0000002c002c7308 */ /* 0x000e620000000800 */
[C---:B------:R-:W-:Y:S02]  /*19fa0*/  FMUL.FTZ R5, R3.reuse, R113 ;  /* 0x0000007103057220 */ /* 0x040fe40000410000 */
[C---:B------:R-:W-:Y:S01]  /*19fb0*/  FSETP.NEU.FTZ.AND P0, PT, R12.reuse, -INF , PT ;  /* 0xff8000000c00780b */ /* 0x040fe20003f1d000 */
[C---:B------:R-:W-:Y:S02]  /*19fc0*/  FMUL.FTZ R50, R12.reuse, c[0x0][0x2d0] ;  /* 0x0000b4000c327a20 */ /* 0x040fe40000410000 */
[C---:B------:R-:W-:Y:S01]  /*19fd0*/  FMUL.FTZ R69, R3.reuse, R69 ;  /* 0x0000004503457220 */ /* 0x040fe20000410000 */
[----:B------:R-:W-:Y:S01]  /*19fe0*/  FSEL R4, R12, RZ, P0 ;  /* 0x000000ff0c047208 */ /* 0x000fe20000000000 */
[C---:B------:R-:W-:Y:S01]  /*19ff0*/  FMUL.FTZ R72, R3.reuse, R72 ;  /* 0x0000004803487220 */ /* 0x040fe20000410000 */
[----:B------:R-:W-:Y:S01]  /*1a000*/  FSEL R50, R50, RZ, P0 ;  /* 0x000000ff32327208 */ /* 0x000fe20000000000 */
[----:B------:R-:W-:Y:S01]  /*1a010*/  FMUL.FTZ R73, R3, R73 ;  /* 0x0000004903497220 */ /* 0x000fe20000410000 */
[----:B------:R-:W-:Y:S01]  /*1a020*/  MUFU.EX2 R51, R51 ;  /* 0x0000003300337308 */ /* 0x000fe20000000800 */
[----:B------:R-:W-:Y:S01]  /*1a030*/  FADD.FTZ R2, -R4, R2 ;  /* 0x0000000204027221 */ /* 0x000fe20000010100 */
[----:B------:R-:W-:Y:S01]  /*1a040*/  ISETP.GT.AND P0, PT, R119, R237, PT ;  /* 0x000000ed7700720c */ /* 0x000fe20003f04270 */
[--C-:B------:R-:W-:Y:S02]  /*1a050*/  FFMA.FTZ R47, R10, c[0x0][0x2d0], -R50.reuse ;  /* 0x0000b4000a2f7a23 */ /* 0x100fe40000010832 */
[--C-:B------:R-:W-:Y:S02]  /*1a060*/  FFMA.FTZ R46, R11, c[0x0][0x2d0], -R50.reuse ;  /* 0x0000b4000b2e7a23 */ /* 0x100fe40000010832 */
[--C-:B------:R-:W-:Y:S01]  /*1a070*/  FFMA.FTZ R49, R16, c[0x0][0x2d0], -R50.reuse ;  /* 0x0000b40010317a23 */ /* 0x100fe20000010832 */
[----:B---3--:R-:W-:Y:S01]  /*1a080*/  F2FP.PACK_AB R16, R15, R45 ;  /* 0x0000002d0f10723e */ /* 0x008fe200000000ff */
[--C-:B------:R-:W-:Y:S01]  /*1a090*/  FFMA.FTZ R48, R7, c[0x0][0x2d0], -R50.reuse ;  /* 0x0000b40007307a23 */ /* 0x100fe20000010832 */
[----:B------:R-:W-:Y:S01]  /*1a0a0*/  MUFU.EX2 R47, R47 ;  /* 0x0000002f002f7308 */ /* 0x000fe20000000800 */
[----:B------:R-:W-:Y:S01]  /*1a0b0*/  FMUL.FTZ R2, R2, c[0x0][0x2d0] ;  /* 0x0000b40002027a20 */ /* 0x000fe20000410000 */
[----:B-1----:R-:W-:Y:S01]  /*1a0c0*/  F2FP.PACK_AB R18, R44, R14 ;  /* 0x0000000e2c12723e */ /* 0x002fe200000000ff */
[C---:B------:R-:W-:Y:S02]  /*1a0d0*/  FMUL.FTZ R4, R3.reuse, R112 ;  /* 0x0000007003047220 */ /* 0x040fe40000410000 */
[C---:B------:R-:W-:Y:S02]  /*1a0e0*/  FMUL.FTZ R76, R3.reuse, R76 ;  /* 0x0000004c034c7220 */ /* 0x040fe40000410000 */
[C---:B------:R-:W-:Y:S03]  /*1a0f0*/  FMUL.FTZ R77, R3.reuse, R77 ;  /* 0x0000004d034d7220 */ /* 0x040fe60000410000 */
[----:B------:R-:W1:Y:S01]  /*1a100*/  MUFU.EX2 R2, R2 ;  /* 0x0000000200027308 */ /* 0x000e620000000800 */
[C---:B------:R-:W-:Y:S02]  /*1a110*/  FMUL.FTZ R80, R3.reuse, R80 ;  /* 0x0000005003507220 */ /* 0x040fe40000410000 */
[C---:B------:R-:W-:Y:S02]  /*1a120*/  FMUL.FTZ R81, R3.reuse, R81 ;  /* 0x0000005103517220 */ /* 0x040fe40000410000 */
[C---:B------:R-:W-:Y:S02]  /*1a130*/  FMUL.FTZ R84, R3.reuse, R84 ;  /* 0x0000005403547220 */ /* 0x040fe40000410000 */
[----:B------:R-:W-:Y:S02]  /*1a140*/  FMUL.FTZ R85, R3, R85 ;  /* 0x0000005503557220 */ /* 0x000fe40000410000 */
[--C-:B------:R-:W-:Y:S01]  /*1a150*/  FFMA.FTZ R138, R37, c[0x0][0x2d0], -R50.reuse ;  /* 0x0000b400258a7a23 */ /* 0x100fe20000010832 */
[----:B------:R-:W-:Y:S01]  /*1a160*/  MUFU.EX2 R49, R49 ;  /* 0x0000003100317308 */ /* 0x000fe20000000800 */
[--C-:B------:R-:W-:Y:S02]  /*1a170*/  FFMA.FTZ R139, R36, c[0x0][0x2d0], -R50.reuse ;  /* 0x0000b400248b7a23 */ /* 0x100fe40000010832 */
[----:B------:R-:W-:Y:S01]  /*1a180*/  LDSM.16.MT88.4 R36, [R188+0x800] ;  /* 0x00080000bc24783b */ /* 0x000fe20000004200 */
[--C-:B------:R-:W-:Y:S02]  /*1a190*/  FFMA.FTZ R140, R33, c[0x0][0x2d0], -R50.reuse ;  /* 0x0000b400218c7a23 */ /* 0x100fe40000010832 */
[--C-:B------:R-:W-:Y:S02]  /*1a1a0*/  FFMA.FTZ R141, R32, c[0x0][0x2d0], -R50.reuse ;  /* 0x0000b400208d7a23 */ /* 0x100fe40000010832 */
[C---:B------:R-:W-:Y:S02]  /*1a1b0*/  FMUL.FTZ R88, R3.reuse, R88 ;  /* 0x0000005803587220 */ /* 0x040fe40000410000 */
[----:B------:R-:W2:Y:S01]  /*1a1c0*/  MUFU.EX2 R48, R48 ;  /* 0x0000003000307308 */ /* 0x000ea20000000800 */
[----:B------:R-:W-:Y:S01]  /*1a1d0*/  LDSM.16.MT88.4 R32, [R189+0x800] ;  /* 0x00080000bd20783b */ /* 0x000fe20000004200 */
[C---:B------:R-:W-:Y:S02]  /*1a1e0*/  FMUL.FTZ R89, R3.reuse, R89 ;  /* 0x0000005903597220 */ /* 0x040fe40000410000 */
[C---:B-1----:R-:W-:Y:S02]  /*1a1f0*/  FMUL.FTZ R6, R2.reuse, R114 ;  /* 0x0000007202067220 */ /* 0x042fe40000410000 */
[C---:B------:R-:W-:Y:S02]  /*1a200*/  FMUL.FTZ R7, R2.reuse, R115 ;  /* 0x0000007302077220 */ /* 0x040fe40000410000 */
[C---:B------:R-:W-:Y:S02]  /*1a210*/  FMUL.FTZ R10, R2.reuse, R110 ;  /* 0x0000006e020a7220 */ /* 0x040fe40000410000 */
[----:B------:R-:W1:Y:S01]  /*1a220*/  MUFU.EX2 R46, R46 ;  /* 0x0000002e002e7308 */ /* 0x000e620000000800 */
[C---:B------:R-:W-:Y:S02]  /*1a230*/  FMUL.FTZ R11, R2.reuse, R111 ;  /* 0x0000006f020b7220 */ /* 0x040fe40000410000 */
[C---:B------:R-:W-:Y:S01]  /*1a240*/  FMUL.FTZ R70, R2.reuse, R70 ;  /* 0x0000004602467220 */ /* 0x040fe20000410000 */
[----:B------:R-:W-:Y:S01]  /*1a250*/  LDSM.16.MT88.4 R108, [R191+0x2800] ;  /* 0x00280000bf6c783b */ /* 0x000fe20000004200 */
[C---:B------:R-:W-:Y:S02]  /*1a260*/  FMUL.FTZ R71, R2.reuse, R71 ;  /* 0x0000004702477220 */ /* 0x040fe40000410000 */
[C---:B------:R-:W-:Y:S02]  /*1a270*/  FMUL.FTZ R74, R2.reuse, R74 ;  /* 0x0000004a024a7220 */ /* 0x040fe40000410000 */
[C---:B------:R-:W-:Y:S01]  /*1a280*/  FMUL.FTZ R75, R2.reuse, R75 ;  /* 0x0000004b024b7220 */ /* 0x040fe20000410000 */
[----:B------:R-:W3:Y:S01]  /*1a290*/  MUFU.EX2 R131, R131 ;  /* 0x0000008300837308 */ /* 0x000ee20000000800 */
[C---:B------:R-:W-:Y:S02]  /*1a2a0*/  FMUL.FTZ R78, R2.reuse, R78 ;  /* 0x0000004e024e7220 */ /* 0x040fe40000410000 */
[----:B------:R-:W-:Y:S01]  /*1a2b0*/  FMUL.FTZ R79, R2, R79 ;  /* 0x0000004f024f7220 */ /* 0x000fe20000410000 */
[----:B--2---:R-:W-:Y:S01]  /*1a2c0*/  F2FP.PACK_AB R17, R48, R49 ;  /* 0x000000313011723e */ /* 0x004fe200000000ff */
[C---:B------:R-:W-:Y:S02]  /*1a2d0*/  FMUL.FTZ R82, R2.reuse, R82 ;  /* 0x0000005202527220 */ /* 0x040fe40000410000 */
[C---:B------:R-:W-:Y:S02]  /*1a2e0*/  FMUL.FTZ R83, R2.reuse, R83 ;  /* 0x0000005302537220 */ /* 0x040fe40000410000 */
[C---:B------:R-:W-:Y:S01]  /*1a2f0*/  FMUL.FTZ R86, R2.reuse, R86 ;  /* 0x0000005602567220 */ /* 0x040fe20000410000 */
[----:B------:R-:W-:Y:S01]  /*1a300*/  MUFU.EX2 R134, R134 ;  /* 0x0000008600867308 */ /* 0x000fe20000000800 */
[C---:B------:R-:W-:Y:S02]  /*1a310*/  FMUL.FTZ R87, R2.reuse, R87 ;  /* 0x0000005702577220 */ /* 0x040fe40000410000 */
[----:B------:R-:W-:Y:S01]  /*1a320*/  FMUL.FTZ R90, R2, R90 ;  /* 0x0000005a025a7220 */ /* 0x000fe20000410000 */
[----:B-1----:R-:W-:Y:S01]  /*1a330*/  F2FP.PACK_AB R19, R46, R47 ;  /* 0x0000002f2e13723e */ /* 0x002fe200000000ff */
[C---:B------:R-:W-:Y:S02]  /*1a340*/  FMUL.FTZ R91, R2.reuse, R91 ;  /* 0x0000005b025b7220 */ /* 0x040fe40000410000 */
[C---:B------:R-:W-:Y:S02]  /*1a350*/  FMUL.FTZ R92, R3.reuse, R92 ;  /* 0x0000005c035c7220 */ /* 0x040fe40000410000 */
[C---:B------:R-:W-:Y:S01]  /*1a360*/  FMUL.FTZ R93, R3.reuse, R93 ;  /* 0x0000005d035d7220 */ /* 0x040fe20000410000 */
[----:B------:R-:W1:Y:S01]  /*1a370*/  MUFU.EX2 R136, R136 ;  /* 0x0000008800887308 */ /* 0x000e620000000800 */
[C---:B------:R-:W-:Y:S05]  /*1a380*/  HMMA.16816.F32 R4, R16.reuse, R20, R4 ;  /* 0x000000141004723c */ /* 0x040fea0000001804 */
[C---:B------:R-:W-:Y:S02]  /*1a390*/  FMUL.FTZ R94, R2.reuse, R94 ;  /* 0x0000005e025e7220 */ /* 0x040fe40000410000 */
[C---:B------:R-:W-:Y:S01]  /*1a3a0*/  FMUL.FTZ R95, R2.reuse, R95 ;  /* 0x0000005f025f7220 */ /* 0x040fe20000410000 */
[C---:B------:R-:W-:Y:S01]  /*1a3b0*/  HMMA.16816.F32 R8, R16.reuse, R22, R8 ;  /* 0x000000161008723c */ /* 0x040fe20000001808 */
[----:B------:R-:W2:Y:S01]  /*1a3c0*/  LDSM.16.MT88.4 R20, [R188] ;  /* 0x00000000bc14783b */ /* 0x000ea20000004200 */
[----:B------:R-:W-:Y:S02]  /*1a3d0*/  MUFU.EX2 R138, R138 ;  /* 0x0000008a008a7308 */ /* 0x000fe40000000800 */
[C---:B------:R-:W-:Y:S02]  /*1a3e0*/  FMUL.FTZ R96, R3.reuse, R96 ;  /* 0x0000006003607220 */ /* 0x040fe40000410000 */
[C---:B------:R-:W-:Y:S02]  /*1a3f0*/  FMUL.FTZ R97, R3.reuse, R97 ;  /* 0x0000006103617220 */ /* 0x040fe40000410000 */
[C---:B------:R-:W-:Y:S04]  /*1a400*/  HMMA.16816.F32 R68, R16.reuse, R24, R68 ;  /* 0x000000181044723c */ /* 0x040fe80000001844 */
[C---:B------:R-:W-:Y:S01]  /*1a410*/  FMUL.FTZ R98, R2.reuse, R98 ;  /* 0x0000006202627220 */ /* 0x040fe20000410000 */
[----:B------:R-:W4:Y:S01]  /*1a420*/  MUFU.EX2 R139, R139 ;  /* 0x0000008b008b7308 */ /* 0x000f220000000800 */
[C---:B------:R-:W-:Y:S02]  /*1a430*/  FMUL.FTZ R99, R2.reuse, R99 ;  /* 0x0000006302637220 */ /* 0x040fe40000410000 */
[C---:B------:R-:W-:Y:S01]  /*1a440*/  HMMA.16816.F32 R72, R16.reuse, R26, R72 ;  /* 0x0000001a1048723c */ /* 0x040fe20000001848 */
[----:B------:R-:W5:Y:S03]  /*1a450*/  LDSM.16.MT88.4 R24, [R191+0x3000] ;  /* 0x00300000bf18783b */ /* 0x000f660000004200 */
[C---:B------:R-:W-:Y:S02]  /*1a460*/  FMUL.FTZ R100, R3.reuse, R100 ;  /* 0x0000006403647220 */ /* 0x040fe40000410000 */
[C---:B------:R-:W-:Y:S01]  /*1a470*/  FMUL.FTZ R101, R3.reuse, R101 ;  /* 0x0000006503657220 */ /* 0x040fe20000410000 */
[----:B------:R-:W-:Y:S01]  /*1a480*/  MUFU.EX2 R140, R140 ;  /* 0x0000008c008c7308 */ /* 0x000fe20000000800 */
[C---:B------:R-:W-:Y:S04]  /*1a490*/  HMMA.16816.F32 R76, R16.reuse, R28, R76 ;  /* 0x0000001c104c723c */ /* 0x040fe8000000184c */
[C---:B------:R-:W-:Y:S02]  /*1a4a0*/  FMUL.FTZ R102, R2.reuse, R102 ;  /* 0x0000006602667220 */ /* 0x040fe40000410000 */
[C---:B------:R-:W-:Y:S02]  /*1a4b0*/  FMUL.FTZ R103, R2.reuse, R103 ;  /* 0x0000006702677220 */ /* 0x040fe40000410000 */
[C---:B------:R-:W-:Y:S01]  /*1a4c0*/  HMMA.16816.F32 R80, R16.reuse, R30, R80 ;  /* 0x0000001e1050723c */ /* 0x040fe20000001850 */
[----:B------:R-:W1:Y:S01]  /*1a4d0*/  LDSM.16.MT88.4 R28, [R190+0x3000] ;  /* 0x00300000be1c783b */ /* 0x000e620000004200 */
[----:B------:R-:W1:Y:S02]  /*1a4e0*/  MUFU.EX2 R141, R141 ;  /* 0x0000008d008d7308 */ /* 0x000e640000000800 */
        /* <DEDUP_REMOVED lines=13> */
[C---:B-----5:R-:W-:Y:S04]  /*1a5c0*/  HMMA.16816.F32 R92, R16.reuse, R24, R92 ;  /* 0x00000018105c723c */ /* 0x060fe8000000185c */
[C---:B------:R-:W-:Y:S02]  /*1a5d0*/  FMUL.FTZ R56, R3.reuse, R56 ;  /* 0x0000003803387220 */ /* 0x040fe40000410000 */
[C---:B------:R-:W-:Y:S02]  /*1a5e0*/  FMUL.FTZ R57, R3.reuse, R57 ;  /* 0x0000003903397220 */ /* 0x040fe40000410000 */
[C---:B------:R-:W-:Y:S01]  /*1a5f0*/  HMMA.16816.F32 R96, R16.reuse, R26, R96 ;  /* 0x0000001a1060723c */ /* 0x040fe20000001860 */
[----:B------:R-:W5:Y:S01]  /*1a600*/  LDSM.16.MT88.4 R24, [R188+0x3000] ;  /* 0x00300000bc18783b */ /* 0x000f620000004200 */
[----:B------:R-:W-:Y:S02]  /*1a610*/  MUFU.EX2 R152, R152 ;  /* 0x0000009800987308 */ /* 0x000fe40000000800 */
[C---:B------:R-:W-:Y:S02]  /*1a620*/  FMUL.FTZ R58, R2.reuse, R58 ;  /* 0x0000003a023a7220 */ /* 0x040fe40000410000 */
[C---:B------:R-:W-:Y:S02]  /*1a630*/  FMUL.FTZ R59, R2.reuse, R59 ;  /* 0x0000003b023b7220 */ /* 0x040fe40000410000 */
[C---:B-1----:R-:W-:Y:S04]  /*1a640*/  HMMA.16816.F32 R100, R16.reuse, R28, R100 ;  /* 0x0000001c1064723c */ /* 0x042fe80000001864 */
[C---:B------:R-:W-:Y:S01]  /*1a650*/  FMUL.FTZ R60, R3.reuse, R60 ;  /* 0x0000003c033c7220 */ /* 0x040fe20000410000 */
[----:B------:R-:W-:Y:S01]  /*1a660*/  MUFU.EX2 R153, R153 ;  /* 0x0000009900997308 */ /* 0x000fe20000000800 */
[C---:B------:R-:W-:Y:S02]  /*1a670*/  FMUL.FTZ R61, R3.reuse, R61 ;  /* 0x0000003d033d7220 */ /* 0x040fe40000410000 */
[C---:B------:R-:W-:Y:S01]  /*1a680*/  HMMA.16816.F32 R104, R16.reuse, R30, R104 ;  /* 0x0000001e1068723c */ /* 0x040fe20000001868 */
[----:B------:R-:W1:Y:S03]  /*1a690*/  LDSM.16.MT88.4 R28, [R191+0x800] ;  /* 0x00080000bf1c783b */ /* 0x000e660000004200 */
[C---:B------:R-:W-:Y:S02]  /*1a6a0*/  FMUL.FTZ R62, R2.reuse, R62 ;  /* 0x0000003e023e7220 */ /* 0x040fe40000410000 */
[C---:B------:R-:W-:Y:S01]  /*1a6b0*/  FMUL.FTZ R63, R2.reuse, R63 ;  /* 0x0000003f023f7220 */ /* 0x040fe20000410000 */
[----:B------:R-:W-:Y:S01]  /*1a6c0*/  MUFU.EX2 R164, R164 ;  /* 0x000000a400a47308 */ /* 0x000fe20000000800 */
[C---:B------:R-:W-:Y:S01]  /*1a6d0*/  FMUL.FTZ R64, R3.reuse, R64 ;  /* 0x0000004003407220 */ /* 0x040fe20000410000 */
[C---:B--2---:R-:W-:Y:S03]  /*1a6e0*/  HMMA.16816.F32 R52, R16.reuse, R20, R52 ;  /* 0x000000141034723c */ /* 0x044fe60000001834 */
[----:B------:R-:W-:Y:S02]  /*1a6f0*/  FMUL.FTZ R65, R3, R65 ;  /* 0x0000004103417220 */ /* 0x000fe40000410000 */
[C---:B------:R-:W-:Y:S02]  /*1a700*/  FMUL.FTZ R66, R2.reuse, R66 ;  /* 0x0000004202427220 */ /* 0x040fe40000410000 */
[----:B------:R-:W-:Y:S01]  /*1a710*/  FMUL.FTZ R67, R2, R67 ;  /* 0x0000004302437220 */ /* 0x000fe20000410000 */
[C---:B------:R-:W-:Y:S01]  /*1a720*/  HMMA.16816.F32 R56, R16.reuse, R22, R56 ;  /* 0x000000161038723c */ /* 0x040fe20000001838 */
[----:B------:R-:W2:Y:S01]  /*1a730*/  LDSM.16.MT88.4 R20, [R190+0x800] ;  /* 0x00080000be14783b */ /* 0x000ea20000004200 */
[----:B------:R-:W-:Y:S02]  /*1a740*/  MUFU.EX2 R165, R165 ;  /* 0x000000a500a57308 */ /* 0x000fe40000000800 */
[--C-:B------:R-:W-:Y:S02]  /*1a750*/  FFMA.FTZ R156, R156, c[0x0][0x2d0], -R50.reuse ;  /* 0x0000b4009c9c7a23 */ /* 0x100fe40000010832 */
[--C-:B------:R-:W-:Y:S02]  /*1a760*/  FFMA.FTZ R157, R157, c[0x0][0x2d0], -R50.reuse ;  /* 0x0000b4009d9d7a23 */ /* 0x100fe40000010832 */
[C---:B-----5:R-:W-:Y:S04]  /*1a770*/  HMMA.16816.F32 R60, R16.reuse, R24, R60 ;  /* 0x00000018103c723c */ /* 0x060fe8000000183c */
[----:B------:R-:W5:Y:S01]  /*1a780*/  MUFU.EX2 R156, R156 ;  /* 0x0000009c009c7308 */ /* 0x000f620000000800 */
[--C-:B------:R-:W-:Y:S02]  /*1a790*/  FFMA.FTZ R158, R158, c[0x0][0x2d0], -R50.reuse ;  /* 0x0000b4009e9e7a23 */ /* 0x100fe40000010832 */
[--C-:B------:R-:W-:Y:S01]  /*1a7a0*/  FFMA.FTZ R159, R159, c[0x0][0x2d0], -R50.reuse ;  /* 0x0000b4009f9f7a23 */ /* 0x100fe20000010832 */
[----:B------:R-:W-:Y:S01]  /*1a7b0*/  HMMA.16816.F32 R64, R16, R26, R64 ;  /* 0x0000001a1040723c */ /* 0x000fe20000001840 */
[----:B------:R-:W5:Y:S03]  /*1a7c0*/  LDSM.16.MT88.4 R24, [R191+0x3800] ;  /* 0x00380000bf18783b */ /* 0x000f660000004200 */
[--C-:B------:R-:W-:Y:S02]  /*1a7d0*/  FFMA.FTZ R179, R179, c[0x0][0x2d0], -R50.reuse ;  /* 0x0000b400b3b37a23 */ /* 0x100fe40000010832 */
[----:B------:R-:W2:Y:S01]  /*1a7e0*/  MUFU.EX2 R157, R157 ;  /* 0x0000009d009d7308 */ /* 0x000ea20000000800 */
[----:B---3--:R-:W-:Y:S01]  /*1a7f0*/  F2FP.PACK_AB R16, R131, R51 ;  /* 0x000000338310723e */ /* 0x008fe200000000ff */
[--C-:B------:R-:W-:Y:S01]  /*1a800*/  FFMA.FTZ R178, R178, c[0x0][0x2d0], -R50.reuse ;  /* 0x0000b400b2b27a23 */ /* 0x100fe20000010832 */
[----:B------:R-:W-:Y:S03]  /*1a810*/  F2FP.PACK_AB R18, R136, R134 ;  /* 0x000000868812723e */ /* 0x000fe600000000ff */
[----:B----4-:R-:W-:Y:S01]  /*1a820*/  F2FP.PACK_AB R17, R139, R138 ;  /* 0x0000008a8b11723e */ /* 0x010fe200000000ff */
[--C-:B------:R-:W-:Y:S01]  /*1a830*/  FFMA.FTZ R177, R177, c[0x0][0x2d0], -R50.reuse ;  /* 0x0000b400b1b17a23 */ /* 0x100fe20000010832 */
[----:B------:R-:W-:Y:S01]  /*1a840*/  F2FP.PACK_AB R19, R141, R140 ;  /* 0x0000008c8d13723e */ /* 0x000fe200000000ff */
[--C-:B------:R-:W-:Y:S01]  /*1a850*/  FFMA.FTZ R167, R167, c[0x0][0x2d0], -R50.reuse ;  /* 0x0000b400a7a77a23 */ /* 0x100fe20000010832 */
[----:B------:R-:W-:Y:S01]  /*1a860*/  MUFU.EX2 R158, R158 ;  /* 0x0000009e009e7308 */ /* 0x000fe20000000800 */
[--C-:B------:R-:W-:Y:S02]  /*1a870*/  FFMA.FTZ R151, R151, c[0x0][0x2d0], -R137.reuse ;  /* 0x0000b40097977a23 */ /* 0x100fe40000010889 */
[--C-:B------:R-:W-:Y:S02]  /*1a880*/  FFMA.FTZ R154, R154, c[0x0][0x2d0], -R50.reuse ;  /* 0x0000b4009a9a7a23 */ /* 0x100fe40000010832 */
[C---:B-1----:R-:W-:Y:S03]  /*1a890*/  HMMA.16816.F32 R4, R16.reuse, R28, R4 ;  /* 0x0000001c1004723c */ /* 0x042fe60000001804 */
[--C-:B------:R-:W-:Y:S02]  /*1a8a0*/  FFMA.FTZ R148, R148, c[0x0][0x2d0], -R50.reuse ;  /* 0x0000b40094947a23 */ /* 0x100fe40000010832 */
[----:B------:R-:W1:Y:S01]  /*1a8b0*/  MUFU.EX2 R159, R159 ;  /* 0x0000009f009f7308 */ /* 0x000e620000000800 */
[--C-:B------:R-:W-:Y:S02]  /*1a8c0*/  FFMA.FTZ R143, R143, c[0x0][0x2d0], -R50.reuse ;  /* 0x0000b4008f8f7a23 */ /* 0x100fe40000010832 */
[C---:B------:R-:W-:Y:S01]  /*1a8d0*/  HMMA.16816.F32 R8, R16.reuse, R30, R8 ;  /* 0x0000001e1008723c */ /* 0x040fe20000001808 */
[----:B------:R-:W-:Y:S03]  /*1a8e0*/  LDSM.16.MT88.4 R28, [R189+0x3800] ;  /* 0x00380000bd1c783b */ /* 0x000fe60000004200 */
[--C-:B------:R-:W-:Y:S02]  /*1a8f0*/  FFMA.FTZ R142, R142, c[0x0][0x2d0], -R50.reuse ;  /* 0x0000b4008e8e7a23 */ /* 0x100fe40000010832 */
[--C-:B------:R-:W-:Y:S01]  /*1a900*/  FFMA.FTZ R133, R133, c[0x0][0x2d0], -R137.reuse ;  /* 0x0000b40085857a23 */ /* 0x100fe20000010889 */
[----:B------:R-:W-:Y:S01]  /*1a910*/  MUFU.EX2 R166, R166 ;  /* 0x000000a600a67308 */ /* 0x000fe20000000800 */
[C---:B--2---:R-:W-:Y:S04]  /*1a920*/  HMMA.16816.F32 R68, R16.reuse, R20, R68 ;  /* 0x000000141044723c */ /* 0x044fe80000001844 */
[--C-:B------:R-:W-:Y:S02]  /*1a930*/  FFMA.FTZ R132, R132, c[0x0][0x2d0], -R137.reuse ;  /* 0x0000b40084847a23 */ /* 0x100fe40000010889 */
[--C-:B------:R-:W-:Y:S02]  /*1a940*/  FFMA.FTZ R130, R130, c[0x0][0x2d0], -R137.reuse ;  /* 0x0000b40082827a23 */ /* 0x100fe40000010889 */
[C---:B------:R-:W-:Y:S01]  /*1a950*/  HMMA.16816.F32 R72, R16.reuse, R22, R72 ;  /* 0x000000161048723c */ /* 0x040fe20000001848 */
[----:B------:R-:W2:Y:S01]  /*1a960*/  LDSM.16.MT88.4 R20, [R190+0x3800] ;  /* 0x00380000be14783b */ /* 0x000ea20000004200 */
[----:B------:R-:W-:Y:S02]  /*1a970*/  MUFU.EX2 R176, R176 ;  /* 0x000000b000b07308 */ /* 0x000fe40000000800 */
[----:B------:R-:W-:Y:S02]  /*1a980*/  FFMA.FTZ R137, R128, c[0x0][0x2d0], -R137 ;  /* 0x0000b40080897a23 */ /* 0x000fe40000010889 */
[--C-:B------:R-:W-:Y:S02]  /*1a990*/  FFMA.FTZ R128, R135, c[0x0][0x2d0], -R50.reuse ;  /* 0x0000b40087807a23 */ /* 0x100fe40000010832 */
[C---:B------:R-:W-:Y:S04]  /*1a9a0*/  HMMA.16816.F32 R76, R16.reuse, R32, R76 ;  /* 0x00000020104c723c */ /* 0x040fe8000000184c */
[----:B------:R-:W3:Y:S01]  /*1a9b0*/  MUFU.EX2 R179, R179 ;  /* 0x000000b300b37308 */ /* 0x000ee20000000800 */
[--C-:B------:R-:W-:Y:S02]  /*1a9c0*/  FFMA.FTZ R129, R129, c[0x0][0x2d0], -R50.reuse ;  /* 0x0000b40081817a23 */ /* 0x100fe40000010832 */
[--C-:B------:R-:W-:Y:S01]  /*1a9d0*/  FFMA.FTZ R118, R118, c[0x0][0x2d0], -R50.reuse ;  /* 0x0000b40076767a23 */ /* 0x100fe20000010832 */
[C---:B------:R-:W-:Y:S01]  /*1a9e0*/  HMMA.16816.F32 R80, R16.reuse, R34, R80 ;  /* 0x000000221050723c */ /* 0x040fe20000001850 */
[----:B------:R-:W4:Y:S03]  /*1a9f0*/  LDSM.16.MT88.4 R32, [R188+0x3800] ;  /* 0x00380000bc20783b */ /* 0x000f260000004200 */
[----:B------:R-:W-:Y:S02]  /*1aa00*/  FFMA.FTZ R50, R13, c[0x0][0x2d0], -R50 ;  /* 0x0000b4000d327a23 */ /* 0x000fe40000010832 */
[----:B------:R-:W1:Y:S01]  /*1aa10*/  MUFU.EX2 R178, R178 ;  /* 0x000000b200b27308 */ /* 0x000e620000000800 */
[----:B------:R-:W-:Y:S01]  /*1aa20*/  FFMA.FTZ R45, R3, R243, R45 ;  /* 0x000000f3032d7223 */ /* 0x000fe2000001002d */
[C---:B------:R-:W-:Y:S04]  /*1aa30*/  HMMA.16816.F32 R84, R16.reuse, R36, R84 ;  /* 0x000000241054723c */ /* 0x040fe80000001854 */
[----:B------:R-:W-:Y:S01]  /*1aa40*/  FFMA.FTZ R49, R2, R242, R49 ;  /* 0x000000f202317223 */ /* 0x000fe20000010031 */
[----:B------:R-:W-:Y:S01]  /*1aa50*/  IADD3 R2, R119, -0x1, RZ ;  /* 0xffffffff77027810 */ /* 0x000fe20007ffe0ff */
[----:B------:R-:W-:Y:S02]  /*1aa60*/  FADD.FTZ R45, R15, R45 ;  /* 0x0000002d0f2d7221 */ /* 0x000fe40000010000 */
[C---:B------:R-:W-:Y:S01]  /*1aa70*/  HMMA.16816.F32 R88, R16.reuse, R38, R88 ;  /* 0x000000261058723c */ /* 0x040fe20000001858 */
[----:B------:R-:W-:Y:S01]  /*1aa80*/  LDSM.16.MT88.4 R36, [R188+0x4000] ;  /* 0x00400000bc24783b */ /* 0x000fe20000004200 */
[----:B------:R-:W-:Y:S02]  /*1aa90*/  MUFU.EX2 R177, R177 ;  /* 0x000000b100b17308 */ /* 0x000fe40000000800 */
[----:B------:R-:W-:Y:S02]  /*1aaa0*/  FADD.FTZ R49, R48, R49 ;  /* 0x0000003130317221 */ /* 0x000fe40000010000 */
[----:B------:R-:W-:Y:S02]  /*1aab0*/  FADD.FTZ R14, R14, R45 ;  /* 0x0000002d0e0e7221 */ /* 0x000fe40000010000 */
[C---:B-----5:R-:W-:Y:S04]  /*1aac0*/  HMMA.16816.F32 R92, R16.reuse, R24, R92 ;  /* 0x00000018105c723c */ /* 0x060fe8000000185c */
[----:B------:R-:W5:Y:S01]  /*1aad0*/  MUFU.EX2 R167, R167 ;  /* 0x000000a700a77308 */ /* 0x000f620000000800 */
[----:B------:R-:W-:Y:S02]  /*1aae0*/  FADD.FTZ R49, R47, R49 ;  /* 0x000000312f317221 */ /* 0x000fe40000010000 */
[----:B------:R-:W-:Y:S01]  /*1aaf0*/  FADD.FTZ R14, R44, R14 ;  /* 0x0000000e2c0e7221 */ /* 0x000fe20000010000 */
[C---:B------:R-:W-:Y:S01]  /*1ab00*/  HMMA.16816.F32 R96, R16.reuse, R26, R96 ;  /* 0x0000001a1060723c */ /* 0x040fe20000001860 */
[----:B------:R-:W-:Y:S03]  /*1ab10*/  LDSM.16.MT88.4 R24, [R190+0x1000] ;  /* 0x00100000be18783b */ /* 0x000fe60000004200 */
[----:B------:R-:W-:Y:S02]  /*1ab20*/  FADD.FTZ R46, R46, R49 ;  /* 0x000000312e2e7221 */ /* 0x000fe40000010000 */
[----:B------:R-:W-:Y:S01]  /*1ab30*/  MUFU.EX2 R155, R155 ;  /* 0x0000009b009b7308 */ /* 0x000fe20000000800 */
[----:B------:R-:W-:Y:S01]  /*1ab40*/  FADD.FTZ R51, R51, R14 ;  /* 0x0000000e33337221 */ /* 0x000fe20000010000 */
[C---:B--2---:R-:W-:Y:S04]  /*1ab50*/  HMMA.16816.F32 R100, R16.reuse, R20, R100 ;  /* 0x000000141064723c */ /* 0x044fe80000001864 */
[----:B------:R-:W-:Y:S02]  /*1ab60*/  FADD.FTZ R46, R138, R46 ;  /* 0x0000002e8a2e7221 */ /* 0x000fe40000010000 */
[----:B------:R-:W-:Y:S02]  /*1ab70*/  FADD.FTZ R51, R131, R51 ;  /* 0x0000003383337221 */ /* 0x000fe40000010000 */
[C---:B------:R-:W-:Y:S01]  /*1ab80*/  HMMA.16816.F32 R104, R16.reuse, R22, R104 ;  /* 0x000000161068723c */ /* 0x040fe20000001868 */
[----:B------:R-:W2:Y:S01]  /*1ab90*/  LDSM.16.MT88.4 R20, [R191+0x1000] ;  /* 0x00100000bf14783b */ /* 0x000ea20000004200 */
        /* <DEDUP_REMOVED lines=8> */
[----:B------:R-:W3:Y:S03]  /*1ac20*/  LDSM.16.MT88.4 R28, [R189+0x1000] ;  /* 0x00100000bd1c783b */ /* 0x000ee60000004200 */
[----:B------:R-:W-:Y:S02]  /*1ac30*/  FADD.FTZ R141, R141, R139 ;  /* 0x0000008b8d8d7221 */ /* 0x000fe40000010000 */
[----:B------:R-:W-:Y:S01]  /*1ac40*/  MUFU.EX2 R245, R245 ;  /* 0x000000f500f57308 */ /* 0x000fe20000000800 */
[----:B------:R-:W-:Y:S01]  /*1ac50*/  IMAD.MOV.U32 R119, RZ, RZ, R2 ;  /* 0x000000ffff777224 */ /* 0x000fe200078e0002 */
[C---:B----4-:R-:W-:Y:S04]  /*1ac60*/  HMMA.16816.F32 R60, R16.reuse, R32, R60 ;  /* 0x00000020103c723c */ /* 0x050fe8000000183c */
[----:B------:R-:W-:Y:S02]  /*1ac70*/  FADD.FTZ R141, R156, R141 ;  /* 0x0000008d9c8d7221 */ /* 0x000fe40000010000 */
[----:B------:R-:W-:Y:S02]  /*1ac80*/  IMAD.MOV.U32 R3, RZ, RZ, R0 ;  /* 0x000000ffff037224 */ /* 0x000fe400078e0000 */
[----:B------:R-:W-:Y:S01]  /*1ac90*/  HMMA.16816.F32 R64, R16, R34, R64 ;  /* 0x000000221040723c */ /* 0x000fe20000001840 */
[----:B------:R-:W4:Y:S01]  /*1aca0*/  LDSM.16.MT88.4 R32, [R188+0x1000] ;  /* 0x00100000bc20783b */ /* 0x000f220000004200 */
[----:B------:R-:W3:Y:S02]  /*1acb0*/  MUFU.EX2 R154, R154 ;  /* 0x0000009a009a7308 */ /* 0x000ee40000000800 */
[----:B------:R-:W-:Y:S03]  /*1acc0*/  IMAD.MOV.U32 R2, RZ, RZ, R12 ;  /* 0x000000ffff027224 */ /* 0x000fe600078e000c */
[----:B------:R-:W-:Y:S01]  /*1acd0*/  F2FP.PACK_AB R16, R149, R150 ;  /* 0x000000969510723e */ /* 0x000fe200000000ff */
[----:B------:R-:W-:Y:S01]  /*1ace0*/  FADD.FTZ R150, R150, R134 ;  /* 0x0000008696967221 */ /* 0x000fe20000010000 */
[----:B------:R-:W-:Y:S03]  /*1acf0*/  F2FP.PACK_AB R18, R153, R152 ;  /* 0x000000989912723e */ /* 0x000fe600000000ff */
[----:B------:R-:W-:Y:S01]  /*1ad00*/  F2FP.PACK_AB R17, R157, R156 ;  /* 0x0000009c9d11723e */ /* 0x000fe200000000ff */
[----:B------:R-:W4:Y:S01]  /*1ad10*/  MUFU.EX2 R148, R148 ;  /* 0x0000009400947308 */ /* 0x000f220000000800 */
[----:B-1----:R-:W-:Y:S01]  /*1ad20*/  F2FP.PACK_AB R19, R159, R158 ;  /* 0x0000009e9f13723e */ /* 0x002fe200000000ff */
[----:B------:R-:W-:Y:S02]  /*1ad30*/  FADD.FTZ R150, R149, R150 ;  /* 0x0000009695967221 */ /* 0x000fe40000010000 */
[----:B------:R-:W-:Y:S02]  /*1ad40*/  FADD.FTZ R157, R157, R141 ;  /* 0x0000008d9d9d7221 */ /* 0x000fe40000010000 */
[----:B------:R-:W-:Y:S02]  /*1ad50*/  FADD.FTZ R152, R152, R150 ;  /* 0x0000009698987221 */ /* 0x000fe40000010000 */
[C---:B--2---:R-:W-:Y:S02]  /*1ad60*/  HMMA.16816.F32 R4, R16.reuse, R20, R4 ;  /* 0x000000141004723c */ /* 0x044fe40000001804 */
[----:B------:R-:W-:Y:S01]  /*1ad70*/  MUFU.EX2 R143, R143 ;  /* 0x0000008f008f7308 */ /* 0x000fe20000000800 */
[----:B------:R-:W-:Y:S02]  /*1ad80*/  FADD.FTZ R157, R158, R157 ;  /* 0x0000009d9e9d7221 */ /* 0x000fe40000010000 */
[----:B------:R-:W-:Y:S02]  /*1ad90*/  FADD.FTZ R152, R153, R152 ;  /* 0x0000009899987221 */ /* 0x000fe40000010000 */
[----:B------:R-:W-:Y:S01]  /*1ada0*/  FADD.FTZ R159, R159, R157 ;  /* 0x0000009d9f9f7221 */ /* 0x000fe20000010000 */
[C---:B------:R-:W-:Y:S01]  /*1adb0*/  HMMA.16816.F32 R8, R16.reuse, R22, R8 ;  /* 0x000000161008723c */ /* 0x040fe20000001808 */
[----:B------:R-:W1:Y:S03]  /*1adc0*/  LDSM.16.MT88.4 R20, [R191+0x4000] ;  /* 0x00400000bf14783b */ /* 0x000e660000004200 */
[----:B------:R-:W2:Y:S01]  /*1add0*/  MUFU.EX2 R142, R142 ;  /* 0x0000008e008e7308 */ /* 0x000ea20000000800 */
[----:B---3--:R-:W-:Y:S03]  /*1ade0*/  FADD.FTZ R159, R179, R159 ;  /* 0x0000009fb39f7221 */ /* 0x008fe60000010000 */
[C---:B------:R-:W-:Y:S06]  /*1adf0*/  HMMA.16816.F32 R68, R16.reuse, R24, R68 ;  /* 0x000000181044723c */ /* 0x040fec0000001844 */
[----:B------:R-:W-:Y:S02]  /*1ae00*/  MUFU.EX2 R133, R133 ;  /* 0x0000008500857308 */ /* 0x000fe40000000800 */
[C---:B------:R-:W-:Y:S01]  /*1ae10*/  HMMA.16816.F32 R72, R16.reuse, R26, R72 ;  /* 0x0000001a1048723c */ /* 0x040fe20000001848 */
[----:B------:R-:W3:Y:S07]  /*1ae20*/  LDSM.16.MT88.4 R24, [R190+0x4000] ;  /* 0x00400000be18783b */ /* 0x000eee0000004200 */
[C---:B------:R-:W-:Y:S01]  /*1ae30*/  HMMA.16816.F32 R76, R16.reuse, R28, R76 ;  /* 0x0000001c104c723c */ /* 0x040fe2000000184c */
[----:B------:R-:W-:Y:S07]  /*1ae40*/  MUFU.EX2 R132, R132 ;  /* 0x0000008400847308 */ /* 0x000fee0000000800 */
[C---:B------:R-:W-:Y:S01]  /*1ae50*/  HMMA.16816.F32 R80, R16.reuse, R30, R80 ;  /* 0x0000001e1050723c */ /* 0x040fe20000001850 */
[----:B------:R-:W2:Y:S02]  /*1ae60*/  LDSM.16.MT88.4 R28, [R189+0x4000] ;  /* 0x00400000bd1c783b */ /* 0x000ea40000004200 */
[----:B------:R-:W-:Y:S05]  /*1ae70*/  MUFU.EX2 R130, R130 ;  /* 0x0000008200827308 */ /* 0x000fea0000000800 */
[C---:B----4-:R-:W-:Y:S05]  /*1ae80*/  HMMA.16816.F32 R84, R16.reuse, R32, R84 ;  /* 0x000000201054723c */ /* 0x050fea0000001854 */
[----:B------:R-:W-:Y:S03]  /*1ae90*/  MUFU.EX2 R137, R137 ;  /* 0x0000008900897308 */ /* 0x000fe60000000800 */
[C---:B------:R-:W-:Y:S01]  /*1aea0*/  HMMA.16816.F32 R88, R16.reuse, R34, R88 ;  /* 0x000000221058723c */ /* 0x040fe20000001858 */
[----:B------:R-:W4:Y:S06]  /*1aeb0*/  LDSM.16.MT88.4 R32, [R191+0x1800] ;  /* 0x00180000bf20783b */ /* 0x000f2c0000004200 */
[----:B------:R-:W2:Y:S01]  /*1aec0*/  MUFU.EX2 R128, R128 ;  /* 0x0000008000807308 */ /* 0x000ea20000000800 */
[C---:B-1----:R-:W-:Y:S08]  /*1aed0*/  HMMA.16816.F32 R92, R16.reuse, R20, R92 ;  /* 0x00000014105c723c */ /* 0x042ff0000000185c */
[C---:B------:R-:W-:Y:S01]  /*1aee0*/  HMMA.16816.F32 R96, R16.reuse, R22, R96 ;  /* 0x000000161060723c */ /* 0x040fe20000001860 */
[----:B------:R-:W1:Y:S01]  /*1aef0*/  LDSM.16.MT88.4 R20, [R190+0x1800] ;  /* 0x00180000be14783b */ /* 0x000e620000004200 */
[----:B------:R-:W1:Y:S06]  /*1af00*/  MUFU.EX2 R129, R129 ;  /* 0x0000008100817308 */ /* 0x000e6c0000000800 */
[C---:B---3--:R-:W-:Y:S04]  /*1af10*/  HMMA.16816.F32 R100, R16.reuse, R24, R100 ;  /* 0x000000181064723c */ /* 0x048fe80000001864 */
[----:B------:R-:W3:Y:S04]  /*1af20*/  MUFU.EX2 R118, R118 ;  /* 0x0000007600767308 */ /* 0x000ee80000000800 */
[C---:B------:R-:W-:Y:S01]  /*1af30*/  HMMA.16816.F32 R104, R16.reuse, R26, R104 ;  /* 0x0000001a1068723c */ /* 0x040fe20000001868 */
[----:B------:R-:W1:Y:S05]  /*1af40*/  LDSM.16.MT88.4 R24, [R189+0x1800] ;  /* 0x00180000bd18783b */ /* 0x000e6a0000004200 */
[----:B------:R-:W1:Y:S02]  /*1af50*/  MUFU.EX2 R50, R50 ;  /* 0x0000003200327308 */ /* 0x000e640000000800 */
[C---:B--2---:R-:W-:Y:S08]  /*1af60*/  HMMA.16816.F32 R52, R16.reuse, R28, R52 ;  /* 0x0000001c1034723c */ /* 0x044ff00000001834 */
[C---:B------:R-:W-:Y:S01]  /*1af70*/  HMMA.16816.F32 R56, R16.reuse, R30, R56 ;  /* 0x0000001e1038723c */ /* 0x040fe20000001838 */
[----:B------:R-:W2:Y:S07]  /*1af80*/  LDSM.16.MT88.4 R28, [R188+0x1800] ;  /* 0x00180000bc1c783b */ /* 0x000eae0000004200 */
[C---:B------:R-:W-:Y:S08]  /*1af90*/  HMMA.16816.F32 R60, R16.reuse, R36, R60 ;  /* 0x00000024103c723c */ /* 0x040ff0000000183c */
[----:B------:R-:W-:Y:S01]  /*1afa0*/  HMMA.16816.F32 R64, R16, R38, R64 ;  /* 0x000000261040723c */ /* 0x000fe20000001840 */
[----:B------:R-:W-:Y:S06]  /*1afb0*/  LDSM.16.MT88.4 R36, [R189+0x4800] ;  /* 0x00480000bd24783b */ /* 0x000fec0000004200 */
[C---:B------:R-:W-:Y:S01]  /*1afc0*/  F2FP.PACK_AB R16, R165.reuse, R164 ;  /* 0x000000a4a510723e */ /* 0x040fe200000000ff */
[----:B------:R-:W-:Y:S01]  /*1afd0*/  FADD.FTZ R164, R164, R152 ;  /* 0x00000098a4a47221 */ /* 0x000fe20000010000 */
[----:B------:R-:W-:Y:S03]  /*1afe0*/  F2FP.PACK_AB R18, R176, R166 ;  /* 0x000000a6b012723e */ /* 0x000fe600000000ff */
[C---:B------:R-:W-:Y:S01]  /*1aff0*/  F2FP.PACK_AB R17, R178.reuse, R179 ;  /* 0x000000b3b211723e */ /* 0x040fe200000000ff */
[----:B------:R-:W-:Y:S01]  /*1b000*/  FADD.FTZ R164, R165, R164 ;  /* 0x000000a4a5a47221 */ /* 0x000fe20000010000 */
[----:B-----5:R-:W-:Y:S01]  /*1b010*/  F2FP.PACK_AB R19, R167, R177 ;  /* 0x000000b1a713723e */ /* 0x020fe200000000ff */
[----:B------:R-:W-:Y:S02]  /*1b020*/  FADD.FTZ R178, R178, R159 ;  /* 0x0000009fb2b27221 */ /* 0x000fe40000010000 */
[----:B------:R-:W-:Y:S02]  /*1b030*/  FADD.FTZ R166, R166, R164 ;  /* 0x000000a4a6a67221 */ /* 0x000fe40000010000 */
[----:B------:R-:W-:Y:S02]  /*1b040*/  FADD.FTZ R178, R177, R178 ;  /* 0x000000b2b1b27221 */ /* 0x000fe40000010000 */
[C---:B----4-:R-:W-:Y:S03]  /*1b050*/  HMMA.16816.F32 R4, R16.reuse, R32, R4 ;  /* 0x000000201004723c */ /* 0x050fe60000001804 */
[----:B------:R-:W-:Y:S02]  /*1b060*/  FADD.FTZ R166, R176, R166 ;  /* 0x000000a6b0a67221 */ /* 0x000fe40000010000 */
[----:B------:R-:W-:Y:S03]  /*1b070*/  FADD.FTZ R167, R167, R178 ;  /* 0x000000b2a7a77221 */ /* 0x000fe60000010000 */
[C---:B------:R-:W-:Y:S01]  /*1b080*/  HMMA.16816.F32 R8, R16.reuse, R34, R8 ;  /* 0x000000221008723c */ /* 0x040fe20000001808 */
[----:B------:R-:W4:Y:S03]  /*1b090*/  LDSM.16.MT88.4 R32, [R191+0x4800] ;  /* 0x00480000bf20783b */ /* 0x000f260000004200 */
[----:B------:R-:W-:Y:S04]  /*1b0a0*/  FADD.FTZ R167, R154, R167 ;  /* 0x000000a79aa77221 */ /* 0x000fe80000010000 */
[C---:B-1----:R-:W-:Y:S08]  /*1b0b0*/  HMMA.16816.F32 R68, R16.reuse, R20, R68 ;  /* 0x000000141044723c */ /* 0x042ff00000001844 */
[C---:B------:R-:W-:Y:S01]  /*1b0c0*/  HMMA.16816.F32 R72, R16.reuse, R22, R72 ;  /* 0x000000161048723c */ /* 0x040fe20000001848 */
[----:B------:R-:W1:Y:S07]  /*1b0d0*/  LDSM.16.MT88.4 R20, [R190+0x4800] ;  /* 0x00480000be14783b */ /* 0x000e6e0000004200 */
[C---:B------:R-:W-:Y:S08]  /*1b0e0*/  HMMA.16816.F32 R76, R16.reuse, R24, R76 ;  /* 0x00000018104c723c */ /* 0x040ff0000000184c */
[C---:B------:R-:W-:Y:S01]  /*1b0f0*/  HMMA.16816.F32 R80, R16.reuse, R26, R80 ;  /* 0x0000001a1050723c */ /* 0x040fe20000001850 */
[----:B------:R-:W5:Y:S07]  /*1b100*/  LDSM.16.MT88.4 R24, [R191+0x2000] ;  /* 0x00200000bf18783b */ /* 0x000f6e0000004200 */
[C---:B--2---:R-:W-:Y:S08]  /*1b110*/  HMMA.16816.F32 R84, R16.reuse, R28, R84 ;  /* 0x0000001c1054723c */ /* 0x044ff00000001854 */
[C---:B------:R-:W-:Y:S01]  /*1b120*/  HMMA.16816.F32 R88, R16.reuse, R30, R88 ;  /* 0x0000001e1058723c */ /* 0x040fe20000001858 */
[----:B------:R-:W2:Y:S07]  /*1b130*/  LDSM.16.MT88.4 R28, [R190+0x2000] ;  /* 0x00200000be1c783b */ /* 0x000eae0000004200 */
[C---:B----4-:R-:W-:Y:S08]  /*1b140*/  HMMA.16816.F32 R92, R16.reuse, R32, R92 ;  /* 0x00000020105c723c */ /* 0x050ff0000000185c */
[C---:B------:R-:W-:Y:S01]  /*1b150*/  HMMA.16816.F32 R96, R16.reuse, R34, R96 ;  /* 0x000000221060723c */ /* 0x040fe20000001860 */
[----:B------:R-:W-:Y:S07]  /*1b160*/  LDSM.16.MT88.4 R32, [R188+0x2000] ;  /* 0x00200000bc20783b */ /* 0x000fee0000004200 */
[C---:B-1----:R-:W-:Y:S08]  /*1b170*/  HMMA.16816.F32 R100, R16.reuse, R20, R100 ;  /* 0x000000141064723c */ /* 0x042ff00000001864 */
        /* <DEDUP_REMOVED lines=17> */
[C---:B-----5:R-:W-:Y:S03]  /*1b290*/  HMMA.16816.F32 R4, R16.reuse, R24, R4 ;  /* 0x000000181004723c */ /* 0x060fe60000001804 */
[----:B------:R-:W-:Y:S02]  /*1b2a0*/  FADD.FTZ R244, R245, R244 ;  /* 0x000000f4f5f47221 */ /* 0x000fe40000010000 */
[----:B------:R-:W-:Y:S03]  /*1b2b0*/  FADD.FTZ R142, R142, R148 ;  /* 0x000000948e8e7221 */ /* 0x000fe60000010000 */
[C---:B------:R-:W-:Y:S01]  /*1b2c0*/  HMMA.16816.F32 R8, R16.reuse, R26, R8 ;  /* 0x0000001a1008723c */ /* 0x040fe20000001808 */
[----:B------:R-:W4:Y:S03]  /*1b2d0*/  LDSM.16.MT88.4 R24, [R191+0x5000] ;  /* 0x00500000bf18783b */ /* 0x000f260000004200 */
[----:B------:R-:W-:Y:S04]  /*1b2e0*/  FADD.FTZ R142, R128, R142 ;  /* 0x0000008e808e7221 */ /* 0x000fe80000010000 */
[C---:B--2---:R-:W-:Y:S04]  /*1b2f0*/  HMMA.16816.F32 R68, R16.reuse, R28, R68 ;  /* 0x0000001c1044723c */ /* 0x044fe80000001844 */
[----:B------:R-:W-:Y:S04]  /*1b300*/  FADD.FTZ R142, R129, R142 ;  /* 0x0000008e818e7221 */ /* 0x000fe80000010000 */
[C---:B------:R-:W-:Y:S01]  /*1b310*/  HMMA.16816.F32 R72, R16.reuse, R30, R72 ;  /* 0x0000001e1048723c */ /* 0x040fe20000001848 */
[----:B------:R-:W2:Y:S03]  /*1b320*/  LDSM.16.MT88.4 R28, [R190+0x5000] ;  /* 0x00500000be1c783b */ /* 0x000ea60000004200 */
[----:B---3--:R-:W-:Y:S04]  /*1b330*/  FADD.FTZ R142, R118, R142 ;  /* 0x0000008e768e7221 */ /* 0x008fe80000010000 */
[C---:B-1----:R-:W-:Y:S04]  /*1b340*/  HMMA.16816.F32 R76, R16.reuse, R20, R76 ;  /* 0x00000014104c723c */ /* 0x042fe8000000184c */
[----:B------:R-:W-:Y:S04]  /*1b350*/  FADD.FTZ R242, R50, R142 ;  /* 0x0000008e32f27221 */ /* 0x000fe80000010000 */
[C---:B------:R-:W-:Y:S01]  /*1b360*/  HMMA.16816.F32 R80, R16.reuse, R22, R80 ;  /* 0x000000161050723c */ /* 0x040fe20000001850 */
[----:B------:R-:W1:Y:S07]  /*1b370*/  LDSM.16.MT88.4 R20, [R188+0x5000] ;  /* 0x00500000bc14783b */ /* 0x000e6e0000004200 */
[C---:B------:R-:W-:Y:S08]  /*1b380*/  HMMA.16816.F32 R84, R16.reuse, R32, R84 ;  /* 0x000000201054723c */ /* 0x040ff00000001854 */
[C---:B------:R-:W-:Y:S01]  /*1b390*/  HMMA.16816.F32 R88, R16.reuse, R34, R88 ;  /* 0x000000221058723c */ /* 0x040fe20000001858 */
[----:B------:R-:W3:Y:S07]  /*1b3a0*/  LDSM.16.MT88.4 R32, [R190+0x2800] ;  /* 0x00280000be20783b */ /* 0x000eee0000004200 */
[C---:B----4-:R-:W-:Y:S08]  /*1b3b0*/  HMMA.16816.F32 R92, R16.reuse, R24, R92 ;  /* 0x00000018105c723c */ /* 0x050ff0000000185c */
[C---:B------:R-:W-:Y:S01]  /*1b3c0*/  HMMA.16816.F32 R96, R16.reuse, R26, R96 ;  /* 0x0000001a1060723c */ /* 0x040fe20000001860 */
[----:B------:R-:W4:Y:S07]  /*1b3d0*/  LDSM.16.MT88.4 R24, [R188+0x2800] ;  /* 0x00280000bc18783b */ /* 0x000f2e0000004200 */
[C---:B--2---:R-:W-:Y:S08]  /*1b3e0*/  HMMA.16816.F32 R100, R16.reuse, R28, R100 ;  /* 0x0000001c1064723c */ /* 0x044ff00000001864 */
[C---:B------:R-:W-:Y:S08]  /*1b3f0*/  HMMA.16816.F32 R104, R16.reuse, R30, R104 ;  /* 0x0000001e1068723c */ /* 0x040ff00000001868 */
[C---:B------:R-:W-:Y:S08]  /*1b400*/  HMMA.16816.F32 R52, R16.reuse, R36, R52 ;  /* 0x000000241034723c */ /* 0x040ff00000001834 */
[C---:B------:R-:W-:Y:S08]  /*1b410*/  HMMA.16816.F32 R56, R16.reuse, R38, R56 ;  /* 0x000000261038723c */ /* 0x040ff00000001838 */
[C---:B-1----:R-:W-:Y:S08]  /*1b420*/  HMMA.16816.F32 R60, R16.reuse, R20, R60 ;  /* 0x00000014103c723c */ /* 0x042ff0000000183c */
[----:B------:R-:W-:Y:S01]  /*1b430*/  HMMA.16816.F32 R64, R16, R22, R64 ;  /* 0x000000161040723c */ /* 0x000fe20000001840 */
[----:B------:R-:W1:Y:S06]  /*1b440*/  LDSM.16.MT88.4 R20, [R191+0x5800] ;  /* 0x00580000bf14783b */ /* 0x000e6c0000004200 */
[C---:B------:R-:W-:Y:S01]  /*1b450*/  F2FP.PACK_AB R16, R132.reuse, R133 ;  /* 0x000000858410723e */ /* 0x040fe200000000ff */
[----:B------:R-:W-:Y:S01]  /*1b460*/  FADD.FTZ R133, R133, R244 ;  /* 0x000000f485857221 */ /* 0x000fe20000010000 */
[----:B------:R-:W-:Y:S03]  /*1b470*/  F2FP.PACK_AB R18, R137, R130 ;  /* 0x000000828912723e */ /* 0x000fe600000000ff */
[----:B------:R-:W-:Y:S01]  /*1b480*/  F2FP.PACK_AB R17, R129, R128 ;  /* 0x000000808111723e */ /* 0x000fe200000000ff */
[----:B------:R-:W-:Y:S01]  /*1b490*/  FADD.FTZ R133, R132, R133 ;  /* 0x0000008584857221 */ /* 0x000fe20000010000 */
[----:B------:R-:W-:Y:S03]  /*1b4a0*/  F2FP.PACK_AB R19, R50, R118 ;  /* 0x000000763213723e */ /* 0x000fe600000000ff */
[----:B------:R-:W-:Y:S04]  /*1b4b0*/  FADD.FTZ R133, R130, R133 ;  /* 0x0000008582857221 */ /* 0x000fe80000010000 */
[C---:B------:R-:W-:Y:S01]  /*1b4c0*/  HMMA.16816.F32 R112, R16.reuse, R108, R4 ;  /* 0x0000006c1070723c */ /* 0x040fe20000001804 */
[----:B------:R-:W2:Y:S02]  /*1b4d0*/  LDSM.16.MT88.4 R4, [R190+0x5800] ;  /* 0x00580000be04783b */ /* 0x000ea40000004200 */
[----:B------:R-:W-:Y:S05]  /*1b4e0*/  FADD.FTZ R243, R137, R133 ;  /* 0x0000008589f37221 */ /* 0x000fea0000010000 */
[C---:B------:R-:W-:Y:S01]  /*1b4f0*/  HMMA.16816.F32 R108, R16.reuse, R110, R8 ;  /* 0x0000006e106c723c */ /* 0x040fe20000001808 */
[----:B------:R-:W5:Y:S07]  /*1b500*/  LDSM.16.MT88.4 R8, [R189+0x5800] ;  /* 0x00580000bd08783b */ /* 0x000f6e0000004200 */
[C---:B---3--:R-:W-:Y:S08]  /*1b510*/  HMMA.16816.F32 R68, R16.reuse, R32, R68 ;  /* 0x000000201044723c */ /* 0x048ff00000001844 */
[C---:B------:R-:W-:Y:S08]  /*1b520*/  HMMA.16816.F32 R72, R16.reuse, R34, R72 ;  /* 0x000000221048723c */ /* 0x040ff00000001848 */
[C---:B------:R-:W-:Y:S08]  /*1b530*/  HMMA.16816.F32 R76, R16.reuse, R40, R76 ;  /* 0x00000028104c723c */ /* 0x040ff0000000184c */
[C---:B------:R-:W-:Y:S08]  /*1b540*/  HMMA.16816.F32 R80, R16.reuse, R42, R80 ;  /* 0x0000002a1050723c */ /* 0x040ff00000001850 */
[C---:B----4-:R-:W-:Y:S08]  /*1b550*/  HMMA.16816.F32 R84, R16.reuse, R24, R84 ;  /* 0x000000181054723c */ /* 0x050ff00000001854 */
[C---:B------:R-:W-:Y:S08]  /*1b560*/  HMMA.16816.F32 R88, R16.reuse, R26, R88 ;  /* 0x0000001a1058723c */ /* 0x040ff00000001858 */
[C---:B-1----:R-:W-:Y:S08]  /*1b570*/  HMMA.16816.F32 R92, R16.reuse, R20, R92 ;  /* 0x00000014105c723c */ /* 0x042ff0000000185c */
[C---:B------:R-:W-:Y:S01]  /*1b580*/  HMMA.16816.F32 R96, R16.reuse, R22, R96 ;  /* 0x000000161060723c */ /* 0x040fe20000001860 */
[----:B------:R-:W1:Y:S07]  /*1b590*/  LDSM.16.MT88.4 R20, [R188+0x5800] ;  /* 0x00580000bc14783b */ /* 0x000e6e0000004200 */
[C---:B--2---:R-:W-:Y:S08]  /*1b5a0*/  HMMA.16816.F32 R100, R16.reuse, R4, R100 ;  /* 0x000000041064723c */ /* 0x044ff00000001864 */
[C---:B------:R-:W-:Y:S08]  /*1b5b0*/  HMMA.16816.F32 R104, R16.reuse, R6, R104 ;  /* 0x000000061068723c */ /* 0x040ff00000001868 */
[C---:B-----5:R-:W-:Y:S08]  /*1b5c0*/  HMMA.16816.F32 R52, R16.reuse, R8, R52 ;  /* 0x000000081034723c */ /* 0x060ff00000001834 */
[C---:B------:R-:W-:Y:S08]  /*1b5d0*/  HMMA.16816.F32 R56, R16.reuse, R10, R56 ;  /* 0x0000000a1038723c */ /* 0x040ff00000001838 */
[C---:B-1----:R-:W-:Y:S08]  /*1b5e0*/  HMMA.16816.F32 R60, R16.reuse, R20, R60 ;  /* 0x00000014103c723c */ /* 0x042ff0000000183c */
[----:B------:R-:W-:Y:S01]  /*1b5f0*/  HMMA.16816.F32 R64, R16, R22, R64 ;  /* 0x000000161040723c */ /* 0x000fe20000001840 */
[----:B------:R-:W-:-:S07]  /*1b600*/  @P0 BRA `(.L_x_2166) ;  /* 0xffffc29000000947 */ /* 0x000fce000383ffff */
.L_x_2157:
[----:B------:R-:W-:Y:S07]  /*1b610*/  @!UPT UIADD3 URZ, URZ, URZ, URZ ;  /* 0x0000003f3f3ff290 */ /* 0x000fee000fffe03f */
[----:B------:R-:W-:Y:S02]  /*1b620*/  MOV R4, 0x1f ;  /* 0x0000001f00047802 */ /* 0x000fe40000000f00 */
[----:B------:R-:W-:Y:S01]  /*1b630*/  MOV R3, 0xffffffff ;  /* 0xffffffff00037802 */ /* 0x000fe20000000f00 */
[----:B------:R-:W-:Y:S06]  /*1b640*/  BRA.DIV ~URZ, `(.L_x_2167) ;  /* 0x000043c27f007947 */ /* 0x000fec000b800000 */
[----:B------:R1:W2:Y:S02]  /*1b650*/  SHFL.BFLY PT, R2, R243, 0x2, 0x1f ;  /* 0x0c401f00f3027f89 */ /* 0x0002a400000e0000 */
.L_x_2234:
[----:B--2---:R-:W-:Y:S01]  /*1b660*/  FADD.FTZ R2, R2, R243 ;  /* 0x000000f302027221 */ /* 0x004fe20000010000 */
[----:B------:R-:W-:Y:S05]  /*1b670*/  BRA.DIV ~URZ, `(.L_x_2168) ;  /* 0x000043f27f007947 */ /* 0x000fea000b800000 */
[----:B------:R-:W2:Y:S04]  /*1b680*/  SHFL.BFLY PT, R4, R242, 0x2, 0x1f ;  /* 0x0c401f00f2047f89 */ /* 0x000ea800000e0000 */
[----:B------:R-:W3:Y:S01]  /*1b690*/  SHFL.BFLY PT, R3, R2, 0x1, 0x1f ;  /* 0x0c201f0002037f89 */ /* 0x000ee200000e0000 */
[----:B--2---:R-:W-:-:S02]  /*1b6a0*/  FADD.FTZ R242, R4, R242 ;  /* 0x000000f204f27221 */ /* 0x004fc40000010000 */
[----:B---3--:R-:W-:-:S03]  /*1b6b0*/  FADD.FTZ R2, R2, R3 ;  /* 0x0000000302027221 */ /* 0x008fc60000010000 */
[----:B------:R2:W3:Y:S04]  /*1b6c0*/  SHFL.BFLY PT, R10, R242, 0x1, 0x1f ;  /* 0x0c201f00f20a7f89 */ /* 0x0004e800000e0000 */
.L_x_2235:
[----:B---3--:R-:W-:Y:S01]  /*1b6d0*/  FADD.FTZ R10, R10, R242 ;  /* 0x000000f20a0a7221 */ /* 0x008fe20000010000 */
[----:B------:R-:W-:Y:S02]  /*1b6e0*/  FSETP.NE.FTZ.AND P1, PT, R2, RZ, PT ;  /* 0x000000ff0200720b */ /* 0x000fe40003f35000 */
[----:B------:R-:W-:Y:S02]  /*1b6f0*/  MOV R27, RZ ;  /* 0x000000ff001b7202 */ /* 0x000fe40000000f00 */
[----:B------:R-:W-:Y:S02]  /*1b700*/  FSETP.NE.FTZ.AND P0, PT, R10, RZ, PT ;  /* 0x000000ff0a00720b */ /* 0x000fe40003f15000 */
[----:B------:R-:W-:Y:S02]  /*1b710*/  MOV R17, RZ ;  /* 0x000000ff00117202 */ /* 0x000fe40000000f00 */
[----:B------:R-:W-:Y:S02]  /*1b720*/  MOV R11, 0xff800000 ;  /* 0xff800000000b7802 */ /* 0x000fe40000000f00 */
[----:B------:R-:W-:-:S03]  /*1b730*/  MOV R28, 0x1 ;  /* 0x00000001001c7802 */ /* 0x000fc60000000f00 */
[----:B------:R-:W3:Y:S04]  /*1b740*/  @P1 MUFU.LG2 R3, R2 ;  /* 0x0000000200031308 */ /* 0x000ee80000000c00 */
[----:B------:R-:W-:-:S04]  /*1b750*/  @P0 MOV R14, 0x3f317218 ;  /* 0x3f317218000e0802 */ /* 0x000fc80000000f00 */
[----:B------:R-:W4:Y:S08]  /*1b760*/  @P0 MUFU.RCP R27, R10 ;  /* 0x0000000a001b0308 */ /* 0x000f300000001000 */
[----:B------:R-:W5:Y:S01]  /*1b770*/  @P0 MUFU.LG2 R10, R10 ;  /* 0x0000000a000a0308 */ /* 0x000f620000000c00 */
[----:B---3--:R-:W-:-:S07]  /*1b780*/  @P1 FMUL.FTZ R3, R3, 0.69314718246459960938 ;  /* 0x3f31721803031820 */ /* 0x008fce0000410000 */
[----:B------:R3:W1:Y:S01]  /*1b790*/  @P1 MUFU.RCP R17, R2 ;  /* 0x0000000200111308 */ /* 0x0006620000001000 */
[C---:B----4-:R-:W-:Y:S02]  /*1b7a0*/  FMUL.FTZ R114, R27.reuse, R114 ;  /* 0x000000721b727220 */ /* 0x050fe40000410000 */
[C---:B------:R-:W-:Y:S02]  /*1b7b0*/  FMUL.FTZ R115, R27.reuse, R115 ;  /* 0x000000731b737220 */ /* 0x040fe40000410000 */
[C---:B------:R-:W-:Y:S02]  /*1b7c0*/  FMUL.FTZ R110, R27.reuse, R110 ;  /* 0x0000006e1b6e7220 */ /* 0x040fe40000410000 */
[----:B------:R-:W-:Y:S02]  /*1b7d0*/  FMUL.FTZ R111, R27, R111 ;  /* 0x0000006f1b6f7220 */ /* 0x000fe40000410000 */
[----:B-----5:R-:W-:Y:S02]  /*1b7e0*/  @P0 FMUL.FTZ R13, R10, 0.69314718246459960938 ;  /* 0x3f3172180a0d0820 */ /* 0x020fe40000410000 */
[----:B------:R-:W-:-:S02]  /*1b7f0*/  @P0 FMUL.FTZ R10, R14, c[0x0][0x2d0] ;  /* 0x0000b4000e0a0a20 */ /* 0x000fc40000410000 */
[C---:B------:R-:W-:Y:S02]  /*1b800*/  FMUL.FTZ R18, R27.reuse, R70 ;  /* 0x000000461b127220 */ /* 0x040fe40000410000 */
[----:B------:R-:W-:Y:S01]  /*1b810*/  FMUL.FTZ R19, R27, R71 ;  /* 0x000000471b137220 */ /* 0x000fe20000410000 */
[----:B---3--:R-:W-:Y:S01]  /*1b820*/  @P1 MOV R2, 0x3f317218 ;  /* 0x3f31721800021802 */ /* 0x008fe20000000f00 */
[C---:B-1----:R-:W-:Y:S02]  /*1b830*/  FMUL.FTZ R112, R17.reuse, R112 ;  /* 0x0000007011707220 */ /* 0x042fe40000410000 */
[C---:B------:R-:W-:Y:S02]  /*1b840*/  FMUL.FTZ R113, R17.reuse, R113 ;  /* 0x0000007111717220 */ /* 0x040fe40000410000 */
[----:B------:R-:W-:Y:S02]  /*1b850*/  @P1 FMUL.FTZ R2, R2, c[0x0][0x2d0] ;  /* 0x0000b40002021a20 */ /* 0x000fe40000410000 */
[----:B------:R-:W-:-:S02]  /*1b860*/  FMUL.FTZ R108, R17, R108 ;  /* 0x0000006c116c7220 */ /* 0x000fc40000410000 */
[----:B------:R-:W-:Y:S01]  /*1b870*/  @P1 FFMA.FTZ R11, R2, R0, R3 ;  /* 0x00000000020b1223 */ /* 0x000fe20000010003 */
[----:B------:R-:W-:Y:S01]  /*1b880*/  MOV R0, 0xff800000 ;  /* 0xff80000000007802 */ /* 0x000fe20000000f00 */
        /* <DEDUP_REMOVED lines=27> */
[----:B------:R-:W-:Y:S02]  /*1ba40*/  FMUL.FTZ R16, R17, R64 ;  /* 0x0000004011107220 */ /* 0x000fe40000410000 */
        /* <DEDUP_REMOVED lines=26> */
[----:B------:R-:W-:Y:S02]  /*1bbf0*/  FMUL.FTZ R27, R27, R67 ;  /* 0x000000431b1b7220 */ /* 0x000fe40000410000 */
[----:B------:R-:W-:Y:S02]  /*1bc00*/  @P0 FFMA.FTZ R0, R10, R12, R13 ;  /* 0x0000000c0a000223 */ /* 0x000fe4000001000d */
.L_x_2090:
[----:B------:R-:W1:Y:S01]  /*1bc10*/  S2R R10, SR_TID.X ;  /* 0x00000000000a7919 */ /* 0x000e620000002100 */
[----:B------:R-:W-:Y:S01]  /*1bc20*/  BSSY B0, `(.L_x_2169) ;  /* 0x0000010000007945 */ /* 0x000fe20003800000 */
[----:B-1----:R-:W-:-:S13]  /*1bc30*/  LOP3.LUT P0, RZ, R10, 0xff, RZ, 0xc0, !PT ;  /* 0x000000ff0aff7812 */ /* 0x002fda000780c0ff */
[----:B------:R-:W-:Y:S05]  /*1bc40*/  @P0 BRA `(.L_x_2170) ;  /* 0x000000d000000947 */ /* 0x000fea0003800000 */
[----:B------:R-:W1:Y:S01]  /*1bc50*/  S2R R12, SR_LANEID ;  /* 0x00000000000c7919 */ /* 0x000e620000000000 */
[----:B------:R-:W-:Y:S01]  /*1bc60*/  VOTEU.ANY UR4, UPT, PT ;  /* 0x0000000000047886 */ /* 0x000fe200038e0100 */
[----:B------:R-:W-:Y:S01]  /*1bc70*/  IMAD.MOV.U32 R30, RZ, RZ, c[0x0][0x560] ;  /* 0x00015800ff1e7624 */ /* 0x000fe200078e00ff */
[----:B------:R-:W1:Y:S01]  /*1bc80*/  FLO.U32 R14, UR4 ;  /* 0x00000004000e7d00 */ /* 0x000e6200080e0000 */
[----:B------:R-:W-:-:S07]  /*1bc90*/  IMAD.MOV.U32 R31, RZ, RZ, c[0x0][0x564] ;  /* 0x00015900ff1f7624 */ /* 0x000fce00078e00ff */
[----:B------:R-:W3:Y:S01]  /*1bca0*/  POPC R13, UR4 ;  /* 0x00000004000d7d09 */ /* 0x000ee20008000000 */
[----:B-1----:R-:W-:-:S13]  /*1bcb0*/  ISETP.EQ.U32.AND P0, PT, R14, R12, PT ;  /* 0x0000000c0e00720c */ /* 0x002fda0003f02070 */
[----:B---3--:R-:W3:Y:S04]  /*1bcc0*/  @P0 ATOMG.E.ADD.STRONG.GPU PT, R13, [R30.64], R13 ;  /* 0x0000000d1e0d09a8 */ /* 0x008ee800081ee1c8 */
[----:B------:R-:W1:Y:S02]  /*1bcd0*/  S2R R12, SR_LTMASK ;  /* 0x00000000000c7919 */ /* 0x000e640000003900 */
[----:B-1----:R-:W-:-:S04]  /*1bce0*/  LOP3.LUT R12, R12, UR4, RZ, 0xc0, !PT ;  /* 0x000000040c0c7c12 */ /* 0x002fc8000f8ec0ff */
[----:B------:R-:W1:Y:S01]  /*1bcf0*/  POPC R208, R12 ;  /* 0x0000000c00d07309 */ /* 0x000e620000000000 */
[----:B---3--:R-:W1:Y:S02]  /*1bd00*/  SHFL.IDX PT, R13, R13, R14, 0x1f ;  /* 0x00001f0e0d0d7589 */ /* 0x008e6400000e0000 */
[----:B-1----:R-:W-:-:S05]  /*1bd10*/  IADD3 R208, R13, c[0x0][0xc], R208 ;  /* 0x000003000dd07a10 */ /* 0x002fca0007ffe0d0 */
.L_x_2170:
[----:B------:R-:W-:Y:S05]  /*1bd20*/  BSYNC B0 ;  /* 0x0000000000007941 */ /* 0x000fea0003800000 */
.L_x_2169:
[----:B------:R-:W-:Y:S01]  /*1bd30*/  PRMT R12, R28, 0x9910, RZ ;  /* 0x000099101c0c7816 */ /* 0x000fe200000000ff */
[----:B------:R-:W-:Y:S01]  /*1bd40*/  BSSY B1, `(.L_x_2171) ;  /* 0x00002a0000017945 */ /* 0x000fe20003800000 */
[----:B------:R-:W-:Y:S02]  /*1bd50*/  SHF.R.S32.HI R32, RZ, 0x1f, R10 ;  /* 0x0000001fff207819 */ /* 0x000fe4000001140a */
[----:B------:R-:W-:Y:S01]  /*1bd60*/  ISETP.NE.AND P0, PT, R12, RZ, PT ;  /* 0x000000ff0c00720c */ /* 0x000fe20003f05270 */
[----:B------:R-:W-:Y:S01]  /*1bd70*/  IMAD.MOV.U32 R12, RZ, RZ, R208 ;  /* 0x000000ffff0c7224 */ /* 0x000fe200078e00d0 */
[----:B------:R-:W-:Y:S02]  /*1bd80*/  LEA.HI R29, R32, R10, RZ, 0x3 ;  /* 0x0000000a201d7211 */ /* 0x000fe400078f18ff */
[----:B------:R-:W-:-:S02]  /*1bd90*/  IADD3 R13, R116, 0x40, RZ ;  /* 0x00000040740d7810 */ /* 0x000fc40007ffe0ff */
[----:B------:R-:W-:Y:S02]  /*1bda0*/  LOP3.LUT R28, R29, 0xfffffff8, RZ, 0xc0, !PT ;  /* 0xfffffff81d1c7812 */ /* 0x000fe400078ec0ff */
[----:B------:R-:W-:Y:S02]  /*1bdb0*/  SHF.R.S32.HI R14, RZ, 0x1f, R116 ;  /* 0x0000001fff0e7819 */ /* 0x000fe40000011474 */
[----:B------:R-:W-:Y:S01]  /*1bdc0*/  SHF.R.S32.HI R15, RZ, 0x1f, R13 ;  /* 0x0000001fff0f7819 */ /* 0x000fe2000001140d */
[----:B------:R-:W-:Y:S01]  /*1bdd0*/  IMAD.IADD R28, R10, 0x1, -R28 ;  /* 0x000000010a1c7824 */ /* 0x000fe200078e0a1c */
[----:B------:R-:W-:Y:S01]  /*1bde0*/  SHF.R.S32.HI R29, RZ, 0x3, R29 ;  /* 0x00000003ff1d7819 */ /* 0x000fe2000001141d */
[----:B------:R-:W-:Y:S05]  /*1bdf0*/  @!P0 BRA `(.L_x_2172) ;  /* 0x00001e6000008947 */ /* 0x000fea0003800000 */
[CC--:B------:R-:W-:Y:S01]  /*1be00*/  LEA.HI R33, R32.reuse, R10.reuse, RZ, 0x2 ;  /* 0x0000000a20217211 */ /* 0x0c0fe200078f10ff */
[----:B------:R-:W-:Y:S01]  /*1be10*/  WARPSYNC 0xffffffff ;  /* 0xffffffff00007948 */ /* 0x000fe20003800000 */
[----:B------:R-:W-:Y:S01]  /*1be20*/  LEA.HI R32, R32, R10, RZ, 0x5 ;  /* 0x0000000a20207211 */ /* 0x000fe200078f28ff */
[----:B------:R-:W-:Y:S01]  /*1be30*/  BAR.SYNC.DEFER_BLOCKING 0x1, 0x100 ;  /* 0x0044000000007b1d */ /* 0x000fe20000010000 */
[--C-:B------:R-:W-:Y:S01]  /*1be40*/  SHF.R.S32.HI R30, RZ, 0x2, R33.reuse ;  /* 0x00000002ff1e7819 */ /* 0x100fe20000011421 */
[----:B------:R-:W-:Y:S01]  /*1be50*/  IMAD.MOV.U32 R36, RZ, RZ, c[0x0][0x388] ;  /* 0x0000e200ff247624 */ /* 0x000fe200078e00ff */
[----:B------:R-:W-:-:S02]  /*1be60*/  SHF.R.S32.HI R34, RZ, 0x1f, R33 ;  /* 0x0000001fff227819 */ /* 0x000fc40000011421 */
[----:B------:R-:W-:Y:S02]  /*1be70*/  LOP3.LUT R33, R33, 0xfffffffc, RZ, 0xc0, !PT ;  /* 0xfffffffc21217812 */ /* 0x000fe400078ec0ff */
[----:B------:R-:W-:Y:S02]  /*1be80*/  LEA.HI R34, R34, R30, RZ, 0x3 ;  /* 0x0000001e22227211 */ /* 0x000fe400078f18ff */
[----:B------:R-:W-:Y:S01]  /*1be90*/  SHF.R.S32.HI R31, RZ, 0x5, R32 ;  /* 0x00000005ff1f7819 */ /* 0x000fe20000011420 */
[----:B------:R-:W-:Y:S01]  /*1bea0*/  IMAD.IADD R33, R10, 0x1, -R33 ;  /* 0x000000010a217824 */ /* 0x000fe200078e0a21 */
[----:B------:R-:W-:Y:S02]  /*1beb0*/  LOP3.LUT R34, R34, 0xfffffff8, RZ, 0xc0, !PT ;  /* 0xfffffff822227812 */ /* 0x000fe400078ec0ff */
[----:B------:R-:W-:Y:S02]  /*1bec0*/  F2FP.PACK_AB R35, R109, R108 ;  /* 0x0000006c6d23723e */ /* 0x000fe400000000ff */
[----:B------:R-:W-:Y:S01]  /*1bed0*/  ISETP.NE.U32.AND P0, PT, RZ, c[0x0][0x508], PT ;  /* 0x00014200ff007a0c */ /* 0x000fe20003f05070 */
[----:B------:R-:W-:Y:S01]  /*1bee0*/  IMAD.IADD R34, R30, 0x1, -R34 ;  /* 0x000000011e227824 */ /* 0x000fe200078e0a22 */
[----:B------:R-:W-:Y:S01]  /*1bef0*/  ISETP.NE.U32.AND P2, PT, RZ, c[0x0][0x500], PT ;  /* 0x00014000ff007a0c */ /* 0x000fe20003f45070 */
[----:B------:R-:W-:Y:S01]  /*1bf00*/  IMAD.SHL.U32 R30, R31, 0x400, RZ ;  /* 0x000004001f1e7824 */ /* 0x000fe200078e00ff */
[----:B------:R-:W-:Y:S01]  /*1bf10*/  ISETP.NE.AND.EX P1, PT, RZ, c[0x0][0x50c], PT, P0 ;  /* 0x00014300ff007a0c */ /* 0x000fe20003f25300 */
[----:B------:R-:W-:Y:S01]  /*1bf20*/  IMAD.SHL.U32 R34, R34, 0x40, RZ ;  /* 0x0000004022227824 */ /* 0x000fe200078e00ff */
[----:B------:R-:W-:Y:S01]  /*1bf30*/  ISETP.NE.AND.EX P2, PT, RZ, c[0x0][0x504], PT, P2 ;  /* 0x00014100ff007a0c */ /* 0x000fe20003f45320 */
[----:B------:R-:W-:Y:S01]  /*1bf40*/  IMAD R33, R33, 0x2, R30 ;  /* 0x0000000221217824 */ /* 0x000fe200078e021e */
[----:B------:R-:W-:-:S02]  /*1bf50*/  F2FP.PACK_AB R30, R113, R112 ;  /* 0x00000070711e723e */ /* 0x000fc400000000ff */
[----:B------:R-:W-:-:S04]  /*1bf60*/  LOP3.LUT R34, R34, 0x1c0, RZ, 0xc0, !PT ;  /* 0x000001c022227812 */ /* 0x000fc800078ec0ff */
[----:B------:R-:W-:-:S05]  /*1bf70*/  LEA.HI R34, R34, R34, RZ, 0x1d ;  /* 0x0000002222227211 */ /* 0x000fca00078fe8ff */
[----:B------:R-:W-:Y:S01]  /*1bf80*/  IMAD.IADD R33, R33, 0x1, R34 ;  /* 0x0000000121217824 */ /* 0x000fe200078e0222 */
[----:B------:R-:W-:-:S03]  /*1bf90*/  F2FP.PACK_AB R34, R115, R114 ;  /* 0x000000727322723e */ /* 0x000fc600000000ff */
[----:B------:R-:W-:-:S05]  /*1bfa0*/  IMAD.SHL.U32 R33, R33, 0x2, RZ ;  /* 0x0000000221217824 */ /* 0x000fca00078e00ff */
[----:B------:R1:W-:Y:S04]  /*1bfb0*/  STS [R33+0x80], R30 ;  /* 0x0000801e21007388 */ /* 0x0003e80000000800 */
[----:B------:R3:W-:Y:S04]  /*1bfc0*/  STS [R33+0x480], R34 ;  /* 0x0004802221007388 */ /* 0x0007e80000000800 */
[----:B------:R4:W-:Y:S01]  /*1bfd0*/  STS [R216], R35 ;  /* 0x00000023d8007388 */ /* 0x0009e20000000800 */
[----:B-1----:R-:W-:Y:S02]  /*1bfe0*/  F2FP.PACK_AB R30, R111, R110 ;  /* 0x0000006e6f1e723e */ /* 0x002fe400000000ff */
[----:B---3--:R-:W-:-:S03]  /*1bff0*/  F2FP.PACK_AB R34, R3, R2 ;  /* 0x000000020322723e */ /* 0x008fc600000000ff */
[----:B------:R1:W-:Y:S01]  /*1c000*/  STS [R216+0x400], R30 ;  /* 0x0004001ed8007388 */ /* 0x0003e20000000800 */
[----:B----4-:R-:W-:-:S03]  /*1c010*/  F2FP.PACK_AB R35, R19, R18 ;  /* 0x000000121323723e */ /* 0x010fc600000000ff */
[----:B------:R3:W-:Y:S04]  /*1c020*/  STS [R222+0x80], R34 ;  /* 0x00008022de007388 */ /* 0x0007e80000000800 */
[----:B------:R4:W-:Y:S01]  /*1c030*/  STS [R222+0x480], R35 ;  /* 0x00048023de007388 */ /* 0x0009e20000000800 */
[----:B-1----:R-:W-:Y:S02]  /*1c040*/  F2FP.PACK_AB R30, R5, R4 ;  /* 0x00000004051e723e */ /* 0x002fe400000000ff */
[----:B---3--:R-:W-:-:S03]  /*1c050*/  F2FP.PACK_AB R34, R21, R20 ;  /* 0x000000141522723e */ /* 0x008fc600000000ff */
[----:B------:R1:W-:Y:S01]  /*1c060*/  STS [R224], R30 ;  /* 0x0000001ee0007388 */ /* 0x0003e20000000800 */
[----:B----4-:R-:W-:-:S03]  /*1c070*/  F2FP.PACK_AB R35, R7, R6 ;  /* 0x000000060723723e */ /* 0x010fc600000000ff */
[----:B------:R3:W-:Y:S04]  /*1c080*/  STS [R224+0x400], R34 ;  /* 0x00040022e0007388 */ /* 0x0007e80000000800 */
[----:B------:R4:W-:Y:S01]  /*1c090*/  STS [R221+0x80], R35 ;  /* 0x00008023dd007388 */ /* 0x0009e20000000800 */
[----:B-1----:R-:W-:Y:S02]  /*1c0a0*/  F2FP.PACK_AB R30, R23, R22 ;  /* 0x00000016171e723e */ /* 0x002fe400000000ff */
[----:B---3--:R-:W-:-:S03]  /*1c0b0*/  F2FP.PACK_AB R34, R9, R8 ;  /* 0x000000080922723e */ /* 0x008fc600000000ff */
[----:B------:R1:W-:Y:S01]  /*1c0c0*/  STS [R221+0x480], R30 ;  /* 0x0004801edd007388 */ /* 0x0003e20000000800 */
[----:B----4-:R-:W-:-:S03]  /*1c0d0*/  F2FP.PACK_AB R35, R25, R24 ;  /* 0x000000181923723e */ /* 0x010fc600000000ff */
[----:B------:R3:W-:Y:S04]  /*1c0e0*/  STS [R223], R34 ;  /* 0x00000022df007388 */ /* 0x0007e80000000800 */
[----:B------:R4:W-:Y:S01]  /*1c0f0*/  STS [R223+0x400], R35 ;  /* 0x00040023df007388 */ /* 0x0009e20000000800 */
[----:B-1----:R-:W-:Y:S02]  /*1c100*/  F2FP.PACK_AB R30, R85, R84 ;  /* 0x00000054551e723e */ /* 0x002fe400000000ff */
[----:B---3--:R-:W-:-:S03]  /*1c110*/  F2FP.PACK_AB R34, R87, R86 ;  /* 0x000000565722723e */ /* 0x008fc600000000ff */
[----:B------:R1:W-:Y:S01]  /*1c120*/  STS [R225+0x80], R30 ;  /* 0x0000801ee1007388 */ /* 0x0003e20000000800 */
[----:B----4-:R-:W-:-:S03]  /*1c130*/  F2FP.PACK_AB R35, R89, R88 ;  /* 0x000000585923723e */ /* 0x010fc600000000ff */
        /* <DEDUP_REMOVED lines=10> */
[----:B------:R1:W-:Y:S01]  /*1c1e0*/  STS [R216+0x4000], R30 ;  /* 0x0040001ed8007388 */ /* 0x0003e20000000800 */
[----:B----4-:R-:W-:-:S03]  /*1c1f0*/  F2FP.PACK_AB R33, R101, R100 ;  /* 0x000000646521723e */ /* 0x010fc600000000ff */
[----:B------:R3:W-:Y:S01]  /*1c200*/  STS [R216+0x4400], R34 ;  /* 0x00440022d8007388 */ /* 0x0007e20000000800 */
[----:B------:R-:W-:-:S03]  /*1c210*/  F2FP.PACK_AB R35, R105, R104 ;  /* 0x000000686923723e */ /* 0x000fc600000000ff */
[----:B------:R4:W-:Y:S01]  /*1c220*/  STS [R222+0x4080], R33 ;  /* 0x00408021de007388 */ /* 0x0009e20000000800 */
[----:B-1----:R-:W-:Y:S02]  /*1c230*/  F2FP.PACK_AB R30, R103, R102 ;  /* 0x00000066671e723e */ /* 0x002fe400000000ff */
[----:B---3--:R-:W-:-:S03]  /*1c240*/  F2FP.PACK_AB R34, R107, R106 ;  /* 0x0000006a6b22723e */ /* 0x008fc600000000ff */
[----:B------:R1:W-:Y:S01]  /*1c250*/  STS [R222+0x4480], R30 ;  /* 0x0044801ede007388 */ /* 0x0003e20000000800 */
[----:B----4-:R-:W-:-:S03]  /*1c260*/  F2FP.PACK_AB R33, R53, R52 ;  /* 0x000000343521723e */ /* 0x010fc600000000ff */
[----:B------:R3:W-:Y:S04]  /*1c270*/  STS [R224+0x4000], R35 ;  /* 0x00400023e0007388 */ /* 0x0007e80000000800 */
[----:B------:R4:W-:Y:S04]  /*1c280*/  STS [R224+0x4400], R34 ;  /* 0x00440022e0007388 */ /* 0x0009e80000000800 */
[----:B------:R2:W-:Y:S01]  /*1c290*/  STS [R221+0x4080], R33 ;  /* 0x00408021dd007388 */ /* 0x0005e20000000800 */
[----:B-1----:R-:W-:Y:S02]  /*1c2a0*/  F2FP.PACK_AB R30, R55, R54 ;  /* 0x00000036371e723e */ /* 0x002fe400000000ff */
[----:B---3--:R-:W-:-:S03]  /*1c2b0*/  F2FP.PACK_AB R35, R57, R56 ;  /* 0x000000383923723e */ /* 0x008fc600000000ff */
[----:B------:R1:W-:Y:S01]  /*1c2c0*/  STS [R221+0x4480], R30 ;  /* 0x0044801edd007388 */ /* 0x0003e20000000800 */
[----:B----4-:R-:W-:-:S03]  /*1c2d0*/  F2FP.PACK_AB R34, R59, R58 ;  /* 0x0000003a3b22723e */ /* 0x010fc600000000ff */
[----:B------:R3:W-:Y:S01]  /*1c2e0*/  STS [R223+0x4000], R35 ;  /* 0x00400023df007388 */ /* 0x0007e20000000800 */
[----:B--2---:R-:W-:-:S03]  /*1c2f0*/  F2FP.PACK_AB R33, R61, R60 ;  /* 0x0000003c3d21723e */ /* 0x004fc600000000ff */
[----:B------:R2:W-:Y:S04]  /*1c300*/  STS [R223+0x4400], R34 ;  /* 0x00440022df007388 */ /* 0x0005e80000000800 */
[----:B------:R4:W-:Y:S01]  /*1c310*/  STS [R225+0x4080], R33 ;  /* 0x00408021e1007388 */ /* 0x0009e20000000800 */
[----:B-1----:R-:W-:Y:S02]  /*1c320*/  F2FP.PACK_AB R30, R63, R62 ;  /* 0x0000003e3f1e723e */ /* 0x002fe400000000ff */
[----:B---3--:R-:W-:-:S03]  /*1c330*/  F2FP.PACK_AB R35, R17, R16 ;  /* 0x000000101123723e */ /* 0x008fc600000000ff */
[----:B------:R1:W-:Y:S01]  /*1c340*/  STS [R225+0x4480], R30 ;  /* 0x0044801ee1007388 */ /* 0x0003e20000000800 */
[----:B--2---:R-:W-:-:S03]  /*1c350*/  F2FP.PACK_AB R34, R27, R26 ;  /* 0x0000001a1b22723e */ /* 0x004fc600000000ff */
[----:B------:R2:W-:Y:S01]  /*1c360*/  STS [R226+0x4000], R35 ;  /* 0x00400023e2007388 */ /* 0x0005e20000000800 */
[----:B----4-:R-:W-:-:S03]  /*1c370*/  IMAD.MOV.U32 R33, RZ, RZ, 0x4 ;  /* 0x00000004ff217424 */ /* 0x010fc600078e00ff */
[----:B------:R2:W-:Y:S01]  /*1c380*/  STS [R226+0x4400], R34 ;  /* 0x00440022e2007388 */ /* 0x0005e20000000800 */
[----:B------:R-:W-:-:S03]  /*1c390*/  @P1 IMAD.WIDE R38, R211, R33, c[0x0][0x508] ;  /* 0x00014200d3261625 */ /* 0x000fc600078e0221 */
[----:B------:R-:W-:Y:S01]  /*1c3a0*/  BAR.SYNC.DEFER_BLOCKING 0x1, 0x100 ;  /* 0x0044000000007b1d */ /* 0x000fe20000010000 */
[----:B------:R-:W-:-:S04]  /*1c3b0*/  IMAD.WIDE R40, R211, R33, c[0x0][0x500] ;  /* 0x00014000d3287625 */ /* 0x000fc800078e0221 */
[----:B-1----:R-:W-:Y:S01]  /*1c3c0*/  IMAD.MOV.U32 R30, RZ, RZ, RZ ;  /* 0x000000ffff1e7224 */ /* 0x002fe200078e00ff */
[----:B------:R2:W5:Y:S05]  /*1c3d0*/  @P1 LDG.E R36, [R38.64] ;  /* 0x0000000826241981 */ /* 0x00056a000c1e1900 */
[----:B------:R2:W5:Y:S01]  /*1c3e0*/  @P2 LDG.E R30, [R40.64] ;  /* 0x00000008281e2981 */ /* 0x000562000c1e1900 */
[----:B------:R-:W-:-:S04]  /*1c3f0*/  ISETP.NE.AND P0, PT, R210, RZ, PT ;  /* 0x000000ffd200720c */ /* 0x000fc80003f05270 */
[----:B------:R-:W-:Y:S01]  /*1c400*/  SEL R210, R210, c[0x0][0x3d4], P0 ;  /* 0x0000f500d2d27a07 */ /* 0x000fe20000000000 */
[----:B------:R-:W-:Y:S05]  /*1c410*/  @P1 BRA `(.L_x_2173) ;  /* 0x0000004000001947 */ /* 0x000fea0003800000 */
[----:B------:R-:W-:Y:S05]  /*1c420*/  @!P2 BRA `(.L_x_2173) ;  /* 0x000000300000a947 */ /* 0x000fea0003800000 */
[----:B-----5:R1:W3:Y:S04]  /*1c430*/  LDG.E R36, [R40.64] ;  /* 0x0000000828247981 */ /* 0x0202e8000c1e1900 */
[----:B-12---:R-:W3:Y:S02]  /*1c440*/  LDG.E R40, [R40.64+0x4] ;  /* 0x0000040828287981 */ /* 0x006ee4000c1e1900 */
[----:B---3--:R-:W-:Y:S02]  /*1c450*/  IADD3 R36, -R36, R40, RZ ;  /* 0x0000002824247210 */ /* 0x008fe40007ffe1ff */
.L_x_2173:
[----:B------:R-:W-:Y:S01]  /*1c460*/  IMAD.MOV.U32 R43, RZ, RZ, 0x368 ;  /* 0x00000368ff2b7424 */ /* 0x000fe200078e00ff */
[----:B------:R-:W-:Y:S01]  /*1c470*/  ISETP.GT.AND P2, PT, R210, 0x1, PT ;  /* 0x00000001d200780c */ /* 0x000fe20003f44270 */
[----:B------:R-:W-:Y:S01]  /*1c480*/  IMAD.MOV.U32 R33, RZ, RZ, c[0x0][0x4e8] ;  /* 0x00013a00ff217624 */ /* 0x000fe200078e00ff */
[----:B------:R-:W-:-:S02]  /*1c490*/  ISETP.NE.U32.AND P0, PT, RZ, c[0x0][0x500], PT ;  /* 0x00014000ff007a0c */ /* 0x000fc40003f05070 */
[----:B------:R-:W-:Y:S02]  /*1c4a0*/  SEL R43, R43, 0x328, P2 ;  /* 0x000003282b2b7807 */ /* 0x000fe40001000000 */
[----:B------:R-:W-:Y:S02]  /*1c4b0*/  ISETP.NE.AND.EX P0, PT, RZ, c[0x0][0x504], PT, P0 ;  /* 0x00014100ff007a0c */ /* 0x000fe40003f05300 */
[----:B--2---:R-:W1:Y:S01]  /*1c4c0*/  LDC.64 R40, c[0x0][R43+0x170] ;  /* 0x00005c002b287b82 */ /* 0x004e620000000a00 */
[----:B------:R-:W-:Y:S01]  /*1c4d0*/  ISETP.NE.AND P3, PT, R33, 0x1, PT ;  /* 0x000000012100780c */ /* 0x000fe20003f65270 */
[----:B------:R-:W-:Y:S01]  /*1c4e0*/  IMAD.IADD R33, R218, 0x1, R209 ;  /* 0x00000001da217824 */ /* 0x000fe200078e02d1 */
[----:B------:R-:W-:Y:S02]  /*1c4f0*/  SHF.R.S32.HI R34, RZ, 0x1f, R211 ;  /* 0x0000001fff227819 */ /* 0x000fe400000114d3 */
[----:B------:R-:W-:Y:S01]  /*1c500*/  SEL R35, R211, RZ, !P0 ;  /* 0x000000ffd3237207 */ /* 0x000fe20004000000 */
[----:B------:R-:W-:Y:S01]  /*1c510*/  IMAD.MOV.U32 R42, RZ, RZ, R33 ;  /* 0x000000ffff2a7224 */ /* 0x000fe200078e0021 */
[----:B------:R-:W-:Y:S01]  /*1c520*/  SEL R34, R34, RZ, !P0 ;  /* 0x000000ff22227207 */ /* 0x000fe20004000000 */
[----:B------:R-:W2:Y:S01]  /*1c530*/  LDC.64 R38, c[0x0][R43+0x168] ;  /* 0x00005a002b267b82 */ /* 0x000ea20000000a00 */
[----:B------:R-:W-:-:S07]  /*1c540*/  SEL R44, R233, RZ, P2 ;  /* 0x000000ffe92c7207 */ /* 0x000fce0001000000 */
[----:B------:R-:W3:Y:S08]  /*1c550*/  LDC.64 R48, c[0x0][R43+0x178] ;  /* 0x00005e002b307b82 */ /* 0x000ef00000000a00 */
[----:B------:R-:W4:Y:S01]  /*1c560*/  LDC.64 R46, c[0x0][R43+0x160] ;  /* 0x000058002b2e7b82 */ /* 0x000f220000000a00 */
[----:B-1----:R-:W-:-:S04]  /*1c570*/  IMAD R37, R41, R35, RZ ;  /* 0x0000002329257224 */ /* 0x002fc800078e02ff */
[C---:B------:R-:W-:Y:S02]  /*1c580*/  IMAD R37, R40.reuse, R34, R37 ;  /* 0x0000002228257224 */ /* 0x040fe400078e0225 */
[----:B------:R-:W-:-:S04]  /*1c590*/  IMAD.WIDE.U32 R40, R40, R35, RZ ;  /* 0x0000002328287225 */ /* 0x000fc800078e00ff */
[----:B--2---:R-:W-:-:S04]  /*1c5a0*/  IMAD.WIDE.U32 R50, R38, R227, RZ ;  /* 0x000000e326327225 */ /* 0x004fc800078e00ff */
[----:B------:R-:W-:-:S04]  /*1c5b0*/  @P3 IMAD.HI.U32 R34, R33, c[0x0][0x4ec], RZ ;  /* 0x00013b0021223a27 */ /* 0x000fc800078e00ff */
[----:B------:R-:W-:Y:S01]  /*1c5c0*/  IMAD R38, R39, R227, RZ ;  /* 0x000000e327267224 */ /* 0x000fe200078e02ff */
[----:B------:R-:W-:Y:S01]  /*1c5d0*/  @P3 SHF.R.U32.HI R42, RZ, c[0x0][0x4f0], R34 ;  /* 0x00013c00ff2a3a19 */ /* 0x000fe20000011622 */
[----:B------:R-:W-:Y:S01]  /*1c5e0*/  IMAD.IADD R37, R41, 0x1, R37 ;  /* 0x0000000129257824 */ /* 0x000fe200078e0225 */
[----:B-----5:R-:W-:Y:S01]  /*1c5f0*/  IADD3 R41, P1, P0, R40, R50, R30 ;  /* 0x0000003228297210 */ /* 0x020fe2000783e01e */
[----:B------:R-:W-:Y:S01]  /*1c600*/  IMAD.IADD R38, R51, 0x1, R38 ;  /* 0x0000000133267824 */ /* 0x000fe200078e0226 */
[----:B------:R-:W-:Y:S01]  /*1c610*/  SHF.R.S32.HI R34, RZ, 0x1f, R30 ;  /* 0x0000001fff227819 */ /* 0x000fe2000001141e */
[-C--:B---3--:R-:W-:Y:S02]  /*1c620*/  IMAD R40, R49, R44.reuse, RZ ;  /* 0x0000002c31287224 */ /* 0x088fe400078e02ff */
        /* <DEDUP_REMOVED lines=8> */
[-C--:B----4-:R-:W-:Y:S01]  /*1c6b0*/  IMAD R38, R47, R39.reuse, RZ ;  /* 0x000000272f267224 */ /* 0x090fe200078e02ff */
[----:B------:R-:W-:Y:S01]  /*1c6c0*/  LOP3.LUT R37, R32, 0xffffffe0, RZ, 0xc0, !PT ;  /* 0xffffffe020257812 */ /* 0x000fe200078ec0ff */
[----:B------:R-:W-:Y:S01]  /*1c6d0*/  IMAD.MOV.U32 R40, RZ, RZ, c[0x0][0x4a8] ;  /* 0x00012a00ff287624 */ /* 0x000fe200078e00ff */
[----:B------:R-:W-:Y:S01]  /*1c6e0*/  SHF.R.S32.HI R42, RZ, 0x1f, R39 ;  /* 0x0000001fff2a7819 */ /* 0x000fe20000011427 */
[----:B------:R-:W-:Y:S01]  /*1c6f0*/  IMAD.WIDE.U32 R44, R46, R39, R44 ;  /* 0x000000272e2c7225 */ /* 0x000fe200078e002c */
[----:B------:R-:W-:Y:S02]  /*1c700*/  SHF.R.S32.HI R32, RZ, 0x1f, R32 ;  /* 0x0000001fff207819 */ /* 0x000fe40000011420 */
[----:B------:R-:W-:Y:S01]  /*1c710*/  SEL R40, R40, c[0x0][0x450], P2 ;  /* 0x0001140028287a07 */ /* 0x000fe20001000000 */
[----:B------:R-:W-:Y:S01]  /*1c720*/  IMAD.IADD R37, R10, 0x1, -R37 ;  /* 0x000000010a257824 */ /* 0x000fe200078e0a25 */
[----:B------:R-:W-:Y:S01]  /*1c730*/  LEA.HI R41, R32, R31, RZ, 0x3 ;  /* 0x0000001f20297211 */ /* 0x000fe200078f18ff */
[----:B------:R-:W-:Y:S01]  /*1c740*/  IMAD R38, R46, R42, R38 ;  /* 0x0000002a2e267224 */ /* 0x000fe200078e0226 */
[----:B------:R-:W-:Y:S01]  /*1c750*/  LEA R40, P0, R44, R40, 0x2 ;  /* 0x000000282c287211 */ /* 0x000fe200078010ff */
[----:B------:R-:W-:Y:S01]  /*1c760*/  IMAD.MOV.U32 R39, RZ, RZ, c[0x0][0x4ac] ;  /* 0x00012b00ff277624 */ /* 0x000fe200078e00ff */
[----:B------:R-:W-:Y:S01]  /*1c770*/  SHF.R.S32.HI R32, RZ, 0x1f, R37 ;  /* 0x0000001fff207819 */ /* 0x000fe20000011425 */
[----:B------:R-:W-:Y:S01]  /*1c780*/  IMAD.IADD R38, R45, 0x1, R38 ;  /* 0x000000012d267824 */ /* 0x000fe200078e0226 */
[----:B------:R-:W-:Y:S01]  /*1c790*/  LOP3.LUT R41, R41, 0xffffff8, RZ, 0xc0, !PT ;  /* 0x0ffffff829297812 */ /* 0x000fe200078ec0ff */
[----:B------:R-:W-:Y:S01]  /*1c7a0*/  SHFL.IDX PT, R42, R40, RZ, 0x1c1f ;  /* 0x001c1fff282a7589 */ /* 0x000fe200000e0000 */
[----:B------:R-:W-:-:S02]  /*1c7b0*/  SEL R39, R39, c[0x0][0x454], P2 ;  /* 0x0001150027277a07 */ /* 0x000fc40001000000 */
[----:B------:R-:W-:Y:S01]  /*1c7c0*/  LEA.HI R32, R32, R37, RZ, 0x2 ;  /* 0x0000002520207211 */ /* 0x000fe200078f10ff */
[----:B------:R-:W-:Y:S01]  /*1c7d0*/  IMAD.IADD R41, R31, 0x1, -R41 ;  /* 0x000000011f297824 */ /* 0x000fe200078e0a29 */
[----:B------:R-:W-:Y:S01]  /*1c7e0*/  LEA.HI.X R38, R44, R39, R38, 0x2, P0 ;  /* 0x000000272c267211 */ /* 0x000fe200000f1426 */
[----:B------:R-:W-:Y:S01]  /*1c7f0*/  IMAD R31, R36, c[0x0][0x4e8], RZ ;  /* 0x00013a00241f7a24 */ /* 0x000fe200078e02ff */
[----:B------:R-:W-:Y:S01]  /*1c800*/  SHF.R.S32.HI R32, RZ, 0x2, R32 ;  /* 0x00000002ff207819 */ /* 0x000fe20000011420 */
[----:B------:R-:W-:Y:S01]  /*1c810*/  SHFL.IDX PT, R44, R40, 0x1, 0x1c1f ;  /* 0x003c1f00282c7f89 */ /* 0x000fe200000e0000 */
[----:B------:R-:W-:-:S03]  /*1c820*/  LOP3.LUT P0, RZ, R37, 0x3, RZ, 0xc0, !PT ;  /* 0x0000000325ff7812 */ /* 0x000fc6000780c0ff */
[----:B------:R-:W1:Y:S01]  /*1c830*/  SHFL.IDX PT, R43, R38, RZ, 0x1c1f ;  /* 0x001c1fff262b7589 */ /* 0x000e6200000e0000 */
[----:B------:R-:W-:-:S03]  /*1c840*/  IMAD R32, R41, 0x10, R32 ;  /* 0x0000001029207824 */ /* 0x000fc600078e0220 */
[----:B------:R-:W2:Y:S01]  /*1c850*/  SHFL.IDX PT, R45, R38, 0x1, 0x1c1f ;  /* 0x003c1f00262d7f89 */ /* 0x000ea200000e0000 */
[----:B------:R-:W-:-:S05]  /*1c860*/  IMAD.IADD R32, R32, 0x1, R209 ;  /* 0x0000000120207824 */ /* 0x000fca00078e02d1 */
[C---:B------:R-:W-:Y:S02]  /*1c870*/  IADD3 R36, R32.reuse, 0x8, RZ ;  /* 0x0000000820247810 */ /* 0x040fe40007ffe0ff */
[-C--:B------:R-:W-:Y:S02]  /*1c880*/  ISETP.GE.OR P1, PT, R32, R31.reuse, P0 ;  /* 0x0000001f2000720c */ /* 0x080fe40000726670 */
[----:B------:R-:W-:-:S11]  /*1c890*/  ISETP.GE.OR P0, PT, R36, R31, P0 ;  /* 0x0000001f2400720c */ /* 0x000fd60000706670 */
[----:B-1----:R-:W-:Y:S01]  /*1c8a0*/  @!P1 ST.E [R42.64], R11 ;  /* 0x0000000b2a009985 */ /* 0x002fe2000c101908 */
[----:B------:R-:W-:-:S03]  /*1c8b0*/  ISETP.GE.AND P1, PT, R36, R31, PT ;  /* 0x0000001f2400720c */ /* 0x000fc60003f26270 */
[----:B--2---:R1:W-:Y:S01]  /*1c8c0*/  @!P0 ST.E [R44.64], R0 ;  /* 0x000000002c008985 */ /* 0x0043e2000c101908 */
[----:B------:R-:W-:Y:S02]  /*1c8d0*/  ISETP.GE.AND P0, PT, R32, R31, PT ;  /* 0x0000001f2000720c */ /* 0x000fe40003f06270 */
[----:B-1----:R-:W-:Y:S01]  /*1c8e0*/  P2R R0, PR, RZ, 0x2 ;  /* 0x00000002ff007803 */ /* 0x002fe20000000000 */
[----:B------:R-:W-:Y:S05]  /*1c8f0*/  @P2 BRA `(.L_x_2174) ;  /* 0x0000069000002947 */ /* 0x000fea0003800000 */
[----:B------:R-:W-:Y:S01]  /*1c900*/  IMAD R34, R34, c[0x0][0x3a0], RZ ;  /* 0x0000e80022227a24 */ /* 0x000fe200078e02ff */
[----:B------:R-:W-:Y:S01]  /*1c910*/  LEA R0, R28, R29, 0x5 ;  /* 0x0000001d1c007211 */ /* 0x000fe200078e28ff */
[C---:B------:R-:W-:Y:S01]  /*1c920*/  IMAD.WIDE.U32 R2, R30.reuse, c[0x0][0x3a0], RZ ;  /* 0x0000e8001e027a25 */ /* 0x040fe200078e00ff */
[----:B------:R1:W2:Y:S01]  /*1c930*/  LDS.128 R40, [R234+0x80] ;  /* 0x00008000ea287984 */ /* 0x0002a20000000c00 */
[----:B------:R-:W-:Y:S02]  /*1c940*/  IADD3 R29, R29, R209, RZ ;  /* 0x000000d11d1d7210 */ /* 0x000fe40007ffe0ff */
[----:B------:R-:W-:Y:S01]  /*1c950*/  IMAD R30, R30, c[0x0][0x3a4], R34 ;  /* 0x0000e9001e1e7a24 */ /* 0x000fe200078e0222 */
[----:B------:R-:W-:Y:S01]  /*1c960*/  MOV R6, R2 ;  /* 0x0000000200067202 */ /* 0x000fe20000000f00 */
[----:B------:R1:W3:Y:S01]  /*1c970*/  LDS.128 R36, [R234+0x1080] ;  /* 0x00108000ea247984 */ /* 0x0002e20000000c00 */
[----:B------:R-:W-:-:S02]  /*1c980*/  IADD3 R0, R209, R0, RZ ;  /* 0x00000000d1007210 */ /* 0x000fc40007ffe0ff */
[----:B------:R-:W-:Y:S01]  /*1c990*/  IADD3 R7, R3, R30, RZ ;  /* 0x0000001e03077210 */ /* 0x000fe20007ffe0ff */
[----:B------:R1:W4:Y:S01]  /*1c9a0*/  LDS.128 R24, [R234+0x3080] ;  /* 0x00308000ea187984 */ /* 0x0003220000000c00 */
[----:B------:R-:W-:Y:S01]  /*1c9b0*/  SHF.R.S32.HI R3, RZ, 0x1f, R35 ;  /* 0x0000001fff037819 */ /* 0x000fe20000011423 */
[----:B------:R-:W-:Y:S01]  /*1c9c0*/  @P3 IMAD.HI.U32 R4, R0, c[0x0][0x4ec], RZ ;  /* 0x00013b0000043a27 */ /* 0x000fe200078e00ff */
[----:B------:R-:W-:Y:S01]  /*1c9d0*/  MOV R2, R0 ;  /* 0x0000000000027202 */ /* 0x000fe20000000f00 */
[----:B------:R1:W1:Y:S02]  /*1c9e0*/  LDS.128 R20, [R234+0x4080] ;  /* 0x00408000ea147984 */ /* 0x0002640000000c00 */
[C---:B------:R-:W-:Y:S01]  /*1c9f0*/  IMAD.WIDE.U32 R6, R227.reuse, c[0x0][0x3e8], R6 ;  /* 0x0000fa00e3067a25 */ /* 0x040fe200078e0006 */
[----:B------:R-:W-:Y:S01]  /*1ca00*/  @P3 SHF.R.U32.HI R2, RZ, c[0x0][0x4f0], R4 ;  /* 0x00013c00ff023a19 */ /* 0x000fe20000011604 */
[----:B------:R1:W1:Y:S02]  /*1ca10*/  LDS.128 R16, [R234+0x5080] ;  /* 0x00508000ea107984 */ /* 0x0002640000000c00 */
[----:B------:R-:W-:Y:S01]  /*1ca20*/  IMAD R7, R227, c[0x0][0x3ec], R7 ;  /* 0x0000fb00e3077a24 */ /* 0x000fe200078e0207 */
[----:B------:R-:W-:Y:S01]  /*1ca30*/  SHF.R.S32.HI R9, RZ, 0x1f, R2 ;  /* 0x0000001fff097819 */ /* 0x000fe20000011402 */
[----:B------:R-:W-:Y:S01]  /*1ca40*/  IMAD R3, R3, c[0x0][0x3f0], RZ ;  /* 0x0000fc0003037a24 */ /* 0x000fe200078e02ff */
[----:B------:R-:W-:Y:S01]  /*1ca50*/  IADD3 R8, -R2, RZ, RZ ;  /* 0x000000ff02087210 */ /* 0x000fe20007ffe1ff */
[----:B------:R-:W-:-:S02]  /*1ca60*/  IMAD.WIDE.U32 R44, R35, c[0x0][0x3f0], R6 ;  /* 0x0000fc00232c7a25 */ /* 0x000fc400078e0006 */
[----:B------:R1:W1:Y:S02]  /*1ca70*/  LDS.128 R4, [R234+0x6080] ;  /* 0x00608000ea047984 */ /* 0x0002640000000c00 */
[----:B------:R-:W-:Y:S02]  /*1ca80*/  IMAD R3, R35, c[0x0][0x3f4], R3 ;  /* 0x0000fd0023037a24 */ /* 0x000fe400078e0203 */
[----:B------:R1:W1:Y:S01]  /*1ca90*/  LDS.128 R32, [R234+0x2080] ;  /* 0x00208000ea207984 */ /* 0x0002620000000c00 */
[----:B------:R-:W-:Y:S02]  /*1caa0*/  IMAD R9, R9, c[0x0][0x3e0], RZ ;  /* 0x0000f80009097a24 */ /* 0x000fe400078e02ff */
[----:B------:R-:W-:Y:S01]  /*1cab0*/  IADD3 R45, R45, R3, RZ ;  /* 0x000000032d2d7210 */ /* 0x000fe20007ffe0ff */
[----:B------:R-:W1:Y:S01]  /*1cac0*/  LDS.128 R232, [R234+0x7080] ;  /* 0x00708000eae87984 */ /* 0x000e620000000c00 */
[----:B------:R-:W-:Y:S02]  /*1cad0*/  IMAD R8, R8, c[0x0][0x4e8], R0 ;  /* 0x00013a0008087a24 */ /* 0x000fe400078e0200 */
        /* <DEDUP_REMOVED lines=12> */
.L_x_2236:
[----:B------:R-:W-:Y:S05]  /*1cba0*/  BRA.DIV ~URZ, `(.L_x_2176) ;  /* 0x000030327f007947 */ /* 0x000fea000b800000 */
[----:B------:R4:W2:Y:S02]  /*1cbb0*/  SHFL.IDX PT, R8, R0, RZ, 0x181f ;  /* 0x00181fff00087589 */ /* 0x0008a400000e0000 */
.L_x_2237:
        /* <DEDUP_REMOVED lines=11> */
.L_x_2178:
[----:B------:R-:W-:Y:S05]  /*1cc70*/  BSYNC B0 ;  /* 0x0000000000007941 */ /* 0x000fea0003800000 */
.L_x_2177:
[----:B------:R-:W-:Y:S05]  /*1cc80*/  BRA.DIV ~URZ, `(.L_x_2179) ;  /* 0x00002fc27f007947 */ /* 0x000fea000b800000 */
[----:B---3--:R3:W4:Y:S04]  /*1cc90*/  SHFL.IDX PT, R3, R2, 0x1, 0x181f ;  /* 0x00381f0002037f89 */ /* 0x00872800000e0000 */
[----:B--2---:R3:W2:Y:S02]  /*1cca0*/  SHFL.IDX PT, R9, R0, 0x1, 0x181f ;  /* 0x00381f0000097f89 */ /* 0x0046a400000e0000 */
.L_x_2238:
[----:B------:R-:W-:Y:S01]  /*1ccb0*/  IADD3 R8, R29, 0x20, RZ ;  /* 0x000000201d087810 */ /* 0x000fe20007ffe0ff */
[----:B------:R-:W-:Y:S03]  /*1ccc0*/  BSSY B0, `(.L_x_2180) ;  /* 0x000000b000007945 */ /* 0x000fe60003800000 */
[----:B------:R-:W-:-:S13]  /*1ccd0*/  ISETP.GE.AND P0, PT, R8, R31, PT ;  /* 0x0000001f0800720c */ /* 0x000fda0003f06270 */
[----:B------:R-:W-:Y:S05]  /*1cce0*/  @P0 BRA `(.L_x_2181) ;  /* 0x0000008000000947 */ /* 0x000fea0003800000 */
[----:B------:R-:W-:Y:S02]  /*1ccf0*/  ISETP.GE.AND P1, PT, R116, c[0x0][0x3c8], PT ;  /* 0x0000f20074007a0c */ /* 0x000fe40003f26270 */
[----:B------:R-:W-:-:S11]  /*1cd00*/  ISETP.GE.AND P0, PT, R13, c[0x0][0x3c8], PT ;  /* 0x0000f2000d007a0c */ /* 0x000fd60003f06270 */
[CC--:B--2---:R-:W-:Y:S02]  /*1cd10*/  @!P1 LEA R8, P3, R116.reuse, R9.reuse, 0x1 ;  /* 0x0000000974089211 */ /* 0x0c4fe400078608ff */
[C---:B-1----:R-:W-:Y:S02]  /*1cd20*/  @!P0 LEA R20, P2, R13.reuse, R9, 0x1 ;  /* 0x000000090d148211 */ /* 0x042fe400078408ff */
[-C--:B----4-:R-:W-:Y:S02]  /*1cd30*/  @!P1 LEA.HI.X R9, R116, R3.reuse, R14, 0x1, P3 ;  /* 0x0000000374099211 */ /* 0x090fe400018f0c0e */
[----:B------:R-:W-:-:S03]  /*1cd40*/  @!P0 LEA.HI.X R21, R13, R3, R15, 0x1, P2 ;  /* 0x000000030d158211 */ /* 0x000fc600010f0c0f */
[----:B------:R1:W-:Y:S04]  /*1cd50*/  @!P1 ST.E.128 [R8.64], R36 ;  /* 0x0000002408009985 */ /* 0x0003e8000c101d08 */
[----:B------:R1:W-:Y:S02]  /*1cd60*/  @!P0 ST.E.128 [R20.64], R16 ;  /* 0x0000001014008985 */ /* 0x0003e4000c101d08 */
.L_x_2181:
[----:B------:R-:W-:Y:S05]  /*1cd70*/  BSYNC B0 ;  /* 0x0000000000007941 */ /* 0x000fea0003800000 */
.L_x_2180:
[----:B------:R-:W-:Y:S05]  /*1cd80*/  BRA.DIV ~URZ, `(.L_x_2182) ;  /* 0x00002f927f007947 */ /* 0x000fea000b800000 */
[----:B----4-:R4:W3:Y:S02]  /*1cd90*/  SHFL.IDX PT, R3, R2, 0x2, 0x181f ;  /* 0x00581f0002037f89 */ /* 0x0108e400000e0000 */
.L_x_2239:
[----:B------:R-:W-:Y:S05]  /*1cda0*/  BRA.DIV ~URZ, `(.L_x_2183) ;  /* 0x00002fe27f007947 */ /* 0x000fea000b800000 */
[----:B-12---:R1:W2:Y:S02]  /*1cdb0*/  SHFL.IDX PT, R9, R0, 0x2, 0x181f ;  /* 0x00581f0000097f89 */ /* 0x0062a400000e0000 */
.L_x_2240:
        /* <DEDUP_REMOVED lines=11> */
[----:B------:R2:W-:Y:S02]  /*1ce70*/  @!P0 ST.E.128 [R16.64], R4 ;  /* 0x0000000410008985 */ /* 0x0005e4000c101d08 */
.L_x_2185:
[----:B------:R-:W-:Y:S05]  /*1ce80*/  BSYNC B0 ;  /* 0x0000000000007941 */ /* 0x000fea0003800000 */
.L_x_2184:
[----:B------:R-:W-:Y:S05]  /*1ce90*/  BRA.DIV ~URZ, `(.L_x_2186) ;  /* 0x00002f627f007947 */ /* 0x000fea000b800000 */
[----:B---34-:R-:W3:Y:S04]  /*1cea0*/  SHFL.IDX PT, R2, R2, 0x3, 0x181f ;  /* 0x00781f0002027f89 */ /* 0x018ee800000e0000 */
[----:B-1----:R-:W1:Y:S02]  /*1ceb0*/  SHFL.IDX PT, R0, R0, 0x3, 0x181f ;  /* 0x00781f0000007f89 */ /* 0x002e6400000e0000 */
.L_x_2241:
[----:B------:R-:W-:-:S04]  /*1cec0*/  IADD3 R29, R29, 0x60, RZ ;  /* 0x000000601d1d7810 */ /* 0x000fc80007ffe0ff */
[----:B------:R-:W-:-:S13]  /*1ced0*/  ISETP.GE.AND P0, PT, R29, R31, PT ;  /* 0x0000001f1d00720c */ /* 0x000fda0003f06270 */
[----:B------:R-:W-:Y:S05]  /*1cee0*/  @P0 BRA `(.L_x_2187) ;  /* 0x0000185000000947 */ /* 0x000fea0003800000 */
[----:B------:R-:W-:-:S13]  /*1cef0*/  ISETP.GE.AND P0, PT, R116, c[0x0][0x3c8], PT ;  /* 0x0000f20074007a0c */ /* 0x000fda0003f06270 */
[----:B-12---:R-:W-:-:S04]  /*1cf00*/  @!P0 LEA R4, P1, R116, R0, 0x1 ;  /* 0x0000000074048211 */ /* 0x006fc800078208ff */
        /* <DEDUP_REMOVED lines=8> */
.L_x_2174:
[----:B------:R-:W-:Y:S01]  /*1cf90*/  IMAD R34, R34, c[0x0][0x408], RZ ;  /* 0x0001020022227a24 */ /* 0x000fe200078e02ff */
[----:B------:R-:W-:Y:S01]  /*1cfa0*/  SHF.R.S32.HI R11, RZ, 0x1f, R35 ;  /* 0x0000001fff0b7819 */ /* 0x000fe20000011423 */
[----:B------:R-:W-:-:S04]  /*1cfb0*/  IMAD.WIDE.U32 R14, R30, c[0x0][0x408], RZ ;  /* 0x000102001e0e7a25 */ /* 0x000fc800078e00ff */
[----:B------:R-:W-:Y:S02]  /*1cfc0*/  IMAD R34, R30, c[0x0][0x40c], R34 ;  /* 0x000103001e227a24 */ /* 0x000fe400078e0222 */
[----:B------:R-:W-:Y:S02]  /*1cfd0*/  IMAD R11, R11, c[0x0][0x440], RZ ;  /* 0x000110000b0b7a24 */ /* 0x000fe400078e02ff */
[----:B------:R-:W-:Y:S01]  /*1cfe0*/  @P3 IMAD.HI.U32 R13, R33, c[0x0][0x4ec], RZ ;  /* 0x00013b00210d3a27 */ /* 0x000fe200078e00ff */
[----:B------:R-:W-:-:S03]  /*1cff0*/  IADD3 R15, R15, R34, RZ ;  /* 0x000000220f0f7210 */ /* 0x000fc60007ffe0ff */
[----:B------:R-:W-:Y:S02]  /*1d000*/  IMAD R11, R35, c[0x0][0x444], R11 ;  /* 0x00011100230b7a24 */ /* 0x000fe400078e020b */
[----:B------:R-:W-:-:S04]  /*1d010*/  IMAD.WIDE.U32 R14, R227, c[0x0][0x438], R14 ;  /* 0x00010e00e30e7a25 */ /* 0x000fc800078e000e */
[----:B------:R-:W-:-:S04]  /*1d020*/  IMAD R15, R227, c[0x0][0x43c], R15 ;  /* 0x00010f00e30f7a24 */ /* 0x000fc800078e020f */
[----:B------:R-:W-:Y:S01]  /*1d030*/  IMAD.WIDE.U32 R28, R35, c[0x0][0x440], R14 ;  /* 0x00011000231c7a25 */ /* 0x000fe200078e000e */
[----:B------:R-:W-:Y:S02]  /*1d040*/  MOV R14, R33 ;  /* 0x00000021000e7202 */ /* 0x000fe40000000f00 */
[----:B------:R-:W-:Y:S02]  /*1d050*/  @P3 SHF.R.U32.HI R14, RZ, c[0x0][0x4f0], R13 ;  /* 0x00013c00ff0e3a19 */ /* 0x000fe4000001160d */
[----:B------:R-:W-:Y:S02]  /*1d060*/  IADD3 R29, R29, R11, RZ ;  /* 0x0000000b1d1d7210 */ /* 0x000fe40007ffe0ff */
[----:B------:R-:W-:Y:S02]  /*1d070*/  SHF.R.S32.HI R13, RZ, 0x1f, R14 ;  /* 0x0000001fff0d7819 */ /* 0x000fe4000001140e */
[----:B------:R-:W-:Y:S01]  /*1d080*/  IADD3 R11, -R14, RZ, RZ ;  /* 0x000000ff0e0b7210 */ /* 0x000fe20007ffe1ff */
[----:B------:R-:W-:-:S04]  /*1d090*/  IMAD.WIDE.U32 R28, R233, c[0x0][0x448], R28 ;  /* 0x00011200e91c7a25 */ /* 0x000fc800078e001c */
[----:B------:R-:W-:Y:S02]  /*1d0a0*/  IMAD R13, R13, c[0x0][0x430], RZ ;  /* 0x00010c000d0d7a24 */ /* 0x000fe400078e02ff */
[----:B------:R-:W-:Y:S02]  /*1d0b0*/  IMAD R29, R233, c[0x0][0x44c], R29 ;  /* 0x00011300e91d7a24 */ /* 0x000fe400078e021d */
[----:B------:R-:W-:Y:S02]  /*1d0c0*/  IMAD R11, R11, c[0x0][0x4e8], R33 ;  /* 0x00013a000b0b7a24 */ /* 0x000fe400078e0221 */
[C---:B------:R-:W-:Y:S02]  /*1d0d0*/  IMAD R13, R14.reuse, c[0x0][0x434], R13 ;  /* 0x00010d000e0d7a24 */ /* 0x040fe400078e020d */
[----:B------:R-:W-:Y:S01]  /*1d0e0*/  IMAD.WIDE.U32 R28, R14, c[0x0][0x430], R28 ;  /* 0x00010c000e1c7a25 */ /* 0x000fe200078e001c */
[----:B------:R-:W-:-:S04]  /*1d0f0*/  SHF.R.S32.HI R14, RZ, 0x1f, R11 ;  /* 0x0000001fff0e7819 */ /* 0x000fc8000001140b */
[----:B------:R-:W-:Y:S01]  /*1d100*/  IADD3 R15, R29, R13, RZ ;  /* 0x0000000d1d0f7210 */ /* 0x000fe20007ffe0ff */
[----:B------:R-:W-:Y:S01]  /*1d110*/  IMAD R13, R14, c[0x0][0x428], RZ ;  /* 0x00010a000e0d7a24 */ /* 0x000fe200078e02ff */
[----:B------:R-:W-:-:S05]  /*1d120*/  MOV R14, R28 ;  /* 0x0000001c000e7202 */ /* 0x000fca0000000f00 */
[----:B------:R-:W-:-:S04]  /*1d130*/  IMAD.WIDE.U32 R14, R11, c[0x0][0x428], R14 ;  /* 0x00010a000b0e7a25 */ /* 0x000fc800078e000e */
[----:B------:R-:W-:Y:S01]  /*1d140*/  IMAD R11, R11, c[0x0][0x42c], R13 ;  /* 0x00010b000b0b7a24 */ /* 0x000fe200078e020d */
[----:B------:R-:W-:-:S04]  /*1d150*/  LEA R67, P1, R14, c[0x0][0x400], 0x2 ;  /* 0x000100000e437a11 */ /* 0x000fc800078210ff */
[----:B------:R-:W-:-:S04]  /*1d160*/  IADD3 R11, R15, R11, RZ ;  /* 0x0000000b0f0b7210 */ /* 0x000fc80007ffe0ff */
[----:B------:R-:W-:Y:S01]  /*1d170*/  LEA.HI.X R66, R14, c[0x0][0x404], R11, 0x2, P1 ;  /* 0x000101000e427a11 */ /* 0x000fe200008f140b */
[----:B------:R-:W-:Y:S05]  /*1d180*/  BRA.DIV ~URZ, `(.L_x_2188) ;  /* 0x00002d427f007947 */ /* 0x000fea000b800000 */
[----:B------:R1:W2:Y:S02]  /*1d190*/  SHFL.IDX PT, R72, R66, RZ, 0x1c1f ;  /* 0x001c1fff42487589 */ /* 0x0002a400000e0000 */
.L_x_2242:
[----:B------:R-:W-:Y:S05]  /*1d1a0*/  BRA.DIV ~URZ, `(.L_x_2189) ;  /* 0x00002d927f007947 */ /* 0x000fea000b800000 */
[----:B------:R3:W4:Y:S02]  /*1d1b0*/  SHFL.IDX PT, R68, R67, RZ, 0x1c1f ;  /* 0x001c1fff43447589 */ /* 0x00072400000e0000 */
.L_x_2243:
        /* <DEDUP_REMOVED lines=37> */
[----:B--2---:R-:W-:Y:S02]  /*1d410*/  @!P1 IMAD.MOV.U32 R69, RZ, RZ, R72 ;  /* 0x000000ffff459224 */ /* 0x004fe400078e0048 */
[----:B----4-:R-:W-:Y:S02]  /*1d420*/  @!P0 LEA R70, P2, R15, R68, 0x2 ;  /* 0x000000440f468211 */ /* 0x010fe400078410ff */
[----:B------:R-:W-:Y:S02]  /*1d430*/  @!P1 IMAD.WIDE R74, R217, 0x4, R68 ;  /* 0x00000004d94a9825 */ /* 0x000fe400078e0244 */
[----:B------:R-:W-:Y:S02]  /*1d440*/  @!P0 LEA.HI.X R71, R15, R72, R14, 0x2, P2 ;  /* 0x000000480f478211 */ /* 0x000fe400010f140e */
[----:B------:R-:W-:Y:S01]  /*1d450*/  ISETP.GE.AND P2, PT, R46, c[0x0][0x3c8], PT ;  /* 0x0000f2002e007a0c */ /* 0x000fe20003f46270 */
        /* <DEDUP_REMOVED lines=19> */
[----:B--2---:R-:W-:-:S04]  /*1d590*/  @!P3 LEA R2, P5, R40, R68, 0x2 ;  /* 0x000000442802b211 */ /* 0x004fc800078a10ff */
[----:B------:R-:W-:Y:S02]  /*1d5a0*/  @!P3 LEA.HI.X R3, R40, R72, R39, 0x2, P5 ;  /* 0x000000482803b211 */ /* 0x000fe400028f1427 */
[C---:B----4-:R-:W-:Y:S02]  /*1d5b0*/  @!P4 LEA R4, P0, R38.reuse, R68, 0x2 ;  /* 0x000000442604c211 */ /* 0x050fe400078010ff */
[----:B------:R-:W-:Y:S01]  /*1d5c0*/  ISETP.GE.AND P5, PT, R29, c[0x0][0x3c8], PT ;  /* 0x0000f2001d007a0c */ /* 0x000fe20003fa6270 */
[----:B------:R2:W-:Y:S01]  /*1d5d0*/  @!P3 ST.E.64 [R2.64], R84 ;  /* 0x000000540200b985 */ /* 0x0005e2000c101b08 */
[----:B------:R-:W-:Y:S02]  /*1d5e0*/  @!P4 LEA.HI.X R5, R38, R72, R37, 0x2, P0 ;  /* 0x000000482605c211 */ /* 0x000fe400000f1425 */
[----:B------:R-:W-:-:S03]  /*1d5f0*/  @!P1 LEA R6, P3, R34, R68, 0x2 ;  /* 0x0000004422069211 */ /* 0x000fc600078610ff */
[----:B------:R4:W-:Y:S01]  /*1d600*/  @!P4 ST.E.64 [R4.64], R88 ;  /* 0x000000580400c985 */ /* 0x0009e2000c101b08 */
[----:B------:R-:W-:Y:S02]  /*1d610*/  @!P1 LEA.HI.X R7, R34, R72, R11, 0x2, P3 ;  /* 0x0000004822079211 */ /* 0x000fe400018f140b */
[----:B------:R-:W-:Y:S02]  /*1d620*/  ISETP.GE.AND P4, PT, R65, c[0x0][0x3c8], PT ;  /* 0x0000f20041007a0c */ /* 0x000fe40003f86270 */
[----:B--2---:R-:W-:-:S04]  /*1d630*/  @!P2 LEA R2, P0, R31, R68, 0x2 ;  /* 0x000000441f02a211 */ /* 0x004fc800078010ff */
[----:B------:R-:W-:Y:S02]  /*1d640*/  @!P2 LEA.HI.X R3, R31, R72, R30, 0x2, P0 ;  /* 0x000000481f03a211 */ /* 0x000fe400000f141e */
[----:B----4-:R-:W-:-:S03]  /*1d650*/  @!P6 LEA R4, P0, R33, R68, 0x2 ;  /* 0x000000442104e211 */ /* 0x010fc600078010ff */
[----:B------:R2:W-:Y:S01]  /*1d660*/  @!P2 ST.E.64 [R2.64], R92 ;  /* 0x0000005c0200a985 */ /* 0x0005e2000c101b08 */
[----:B------:R-:W-:Y:S02]  /*1d670*/  ISETP.GE.AND P2, PT, R48, c[0x0][0x3c8], PT ;  /* 0x0000f20030007a0c */ /* 0x000fe40003f46270 */
[----:B------:R-:W-:Y:S01]  /*1d680*/  @!P6 LEA.HI.X R5, R33, R72, R32, 0x2, P0 ;  /* 0x000000482105e211 */ /* 0x000fe200000f1420 */
[----:B------:R4:W-:Y:S01]  /*1d690*/  @!P1 ST.E.64 [R6.64], R96 ;  /* 0x0000006006009985 */ /* 0x0009e2000c101b08 */
[----:B------:R-:W-:Y:S02]  /*1d6a0*/  ISETP.GE.AND P1, PT, R44, c[0x0][0x3c8], PT ;  /* 0x0000f2002c007a0c */ /* 0x000fe40003f26270 */
[----:B------:R-:W-:Y:S01]  /*1d6b0*/  ISETP.GE.AND P0, PT, R36, c[0x0][0x3c8], PT ;  /* 0x0000f20024007a0c */ /* 0x000fe20003f06270 */
[----:B------:R5:W-:Y:S01]  /*1d6c0*/  @!P6 ST.E.64 [R4.64], R100 ;  /* 0x000000640400e985 */ /* 0x000be2000c101b08 */
[----:B--2---:R-:W-:-:S04]  /*1d6d0*/  @!P5 LEA R2, P3, R29, R68, 0x2 ;  /* 0x000000441d02d211 */ /* 0x004fc800078610ff */
[----:B------:R-:W-:Y:S02]  /*1d6e0*/  @!P5 LEA.HI.X R3, R29, R72, R28, 0x2, P3 ;  /* 0x000000481d03d211 */ /* 0x000fe400018f141c */
[CC--:B----4-:R-:W-:Y:S02]  /*1d6f0*/  @!P2 LEA R6, P3, R48.reuse, R68.reuse, 0x2 ;  /* 0x000000443006a211 */ /* 0x0d0fe400078610ff */
[C---:B-----5:R-:W-:Y:S01]  /*1d700*/  @!P4 LEA R4, P6, R65.reuse, R68, 0x2 ;  /* 0x000000444104c211 */ /* 0x060fe200078c10ff */
[----:B------:R2:W-:Y:S01]  /*1d710*/  @!P5 ST.E.64 [R2.64], R104 ;  /* 0x000000680200d985 */ /* 0x0005e2000c101b08 */
[-C--:B------:R-:W-:Y:S02]  /*1d720*/  @!P2 LEA.HI.X R7, R48, R72.reuse, R47, 0x2, P3 ;  /* 0x000000483007a211 */ /* 0x080fe400018f142f */
[----:B------:R-:W-:-:S05]  /*1d730*/  @!P4 LEA.HI.X R5, R65, R72, R64, 0x2, P6 ;  /* 0x000000484105c211 */ /* 0x000fca00030f1440 */
[----:B------:R4:W-:Y:S04]  /*1d740*/  @!P4 ST.E.64 [R4.64], R52 ;  /* 0x000000340400c985 */ /* 0x0009e8000c101b08 */
[----:B------:R4:W-:Y:S01]  /*1d750*/  @!P2 ST.E.64 [R6.64], R56 ;  /* 0x000000380600a985 */ /* 0x0009e2000c101b08 */
[-C--:B--2---:R-:W-:Y:S02]  /*1d760*/  @!P1 LEA R2, P5, R44, R68.reuse, 0x2 ;  /* 0x000000442c029211 */ /* 0x084fe400078a10ff */
[----:B------:R-:W-:Y:S02]  /*1d770*/  @!P0 LEA R68, P3, R36, R68, 0x2 ;  /* 0x0000004424448211 */ /* 0x000fe400078610ff */
[-C--:B------:R-:W-:Y:S02]  /*1d780*/  @!P1 LEA.HI.X R3, R44, R72.reuse, R43, 0x2, P5 ;  /* 0x000000482c039211 */ /* 0x080fe400028f142b */
[----:B------:R-:W-:-:S03]  /*1d790*/  @!P0 LEA.HI.X R69, R36, R72, R35, 0x2, P3 ;  /* 0x0000004824458211 */ /* 0x000fc600018f1423 */
[----:B------:R4:W-:Y:S04]  /*1d7a0*/  @!P1 ST.E.64 [R2.64], R60 ;  /* 0x0000003c02009985 */ /* 0x0009e8000c101b08 */
[----:B------:R4:W-:Y:S02]  /*1d7b0*/  @!P0 ST.E.64 [R68.64], R16 ;  /* 0x0000001044008985 */ /* 0x0009e4000c101b08 */
.L_x_2191:
[----:B------:R-:W-:Y:S05]  /*1d7c0*/  BSYNC B0 ;  /* 0x0000000000007941 */ /* 0x000fea0003800000 */
.L_x_2190:
[----:B------:R-:W-:Y:S05]  /*1d7d0*/  BRA.DIV ~URZ, `(.L_x_2192) ;  /* 0x000027d27f007947 */ /* 0x000fea000b800000 */
[----:B-1----:R-:W1:Y:S04]  /*1d7e0*/  SHFL.IDX PT, R66, R66, 0x1, 0x1c1f ;  /* 0x003c1f0042427f89 */ /* 0x002e6800000e0000 */
[----:B---3--:R-:W3:Y:S02]  /*1d7f0*/  SHFL.IDX PT, R67, R67, 0x1, 0x1c1f ;  /* 0x003c1f0043437f89 */ /* 0x008ee400000e0000 */
.L_x_2244:
[----:B------:R-:W-:-:S13]  /*1d800*/  ISETP.NE.AND P0, PT, R0, RZ, PT ;  /* 0x000000ff0000720c */ /* 0x000fda0003f05270 */
[----:B------:R-:W-:Y:S05]  /*1d810*/  @P0 BRA `(.L_x_2187) ;  /* 0x00000f2000000947 */ /* 0x000fea0003800000 */
[----:B------:R-:W-:Y:S02]  /*1d820*/  ISETP.GE.AND P1, PT, R15, c[0x0][0x3c8], PT ;  /* 0x0000f2000f007a0c */ /* 0x000fe40003f26270 */
[----:B------:R-:W-:Y:S02]  /*1d830*/  ISETP.GE.AND P2, PT, R217, c[0x0][0x3c8], PT ;  /* 0x0000f200d9007a0c */ /* 0x000fe40003f46270 */
[----:B------:R-:W-:Y:S02]  /*1d840*/  ISETP.GE.AND P0, PT, R51, c[0x0][0x3c8], PT ;  /* 0x0000f20033007a0c */ /* 0x000fe40003f06270 */
[----:B------:R-:W-:Y:S02]  /*1d850*/  ISETP.GE.AND P5, PT, R50, c[0x0][0x3c8], PT ;  /* 0x0000f20032007a0c */ /* 0x000fe40003fa6270 */
[----:B------:R-:W-:-:S05]  /*1d860*/  ISETP.GE.AND P6, PT, R46, c[0x0][0x3c8], PT ;  /* 0x0000f2002e007a0c */ /* 0x000fca0003fc6270 */
[-C--:B---34-:R-:W-:Y:S02]  /*1d870*/  @!P1 LEA R4, P4, R15, R67.reuse, 0x2 ;  /* 0x000000430f049211 */ /* 0x098fe400078810ff */
[----:B------:R-:W-:Y:S02]  /*1d880*/  @!P2 IMAD.MOV.U32 R6, RZ, RZ, R67 ;  /* 0x000000ffff06a224 */ /* 0x000fe400078e0043 */
[----:B-1----:R-:W-:Y:S01]  /*1d890*/  @!P2 IMAD.MOV.U32 R7, RZ, RZ, R66 ;  /* 0x000000ffff07a224 */ /* 0x002fe200078e0042 */
[----:B------:R-:W-:Y:S02]  /*1d8a0*/  @!P0 LEA R2, P3, R51, R67, 0x2 ;  /* 0x0000004333028211 */ /* 0x000fe400078610ff */
[-C--:B------:R-:W-:Y:S01]  /*1d8b0*/  @!P1 LEA.HI.X R5, R15, R66.reuse, R14, 0x2, P4 ;  /* 0x000000420f059211 */ /* 0x080fe200020f140e */
[----:B------:R-:W-:Y:S01]  /*1d8c0*/  @!P2 IMAD.WIDE R6, R217, 0x4, R6 ;  /* 0x00000004d906a825 */ /* 0x000fe200078e0206 */
[----:B------:R-:W-:Y:S02]  /*1d8d0*/  ISETP.GE.AND P4, PT, R42, c[0x0][0x3c8], PT ;  /* 0x0000f2002a007a0c */ /* 0x000fe40003f86270 */
[----:B------:R-:W-:-:S02]  /*1d8e0*/  @!P0 LEA.HI.X R3, R51, R66, R13, 0x2, P3 ;  /* 0x0000004233038211 */ /* 0x000fc400018f140d */
[----:B------:R-:W-:Y:S01]  /*1d8f0*/  @!P2 ST.E.64 [R6.64], R114 ;  /* 0x000000720600a985 */ /* 0x000fe2000c101b08 */
[----:B------:R-:W-:Y:S02]  /*1d900*/  ISETP.GE.AND P3, PT, R40, c[0x0][0x3c8], PT ;  /* 0x0000f20028007a0c */ /* 0x000fe40003f66270 */
[----:B------:R-:W-:Y:S01]  /*1d910*/  ISETP.GE.AND P2, PT, R38, c[0x0][0x3c8], PT ;  /* 0x0000f20026007a0c */ /* 0x000fe20003f46270 */
[----:B------:R1:W-:Y:S04]  /*1d920*/  @!P1 ST.E.64 [R4.64], R110 ;  /* 0x0000006e04009985 */ /* 0x0003e8000c101b08 */
[----:B------:R3:W-:Y:S01]  /*1d930*/  @!P0 ST.E.64 [R2.64], R18 ;  /* 0x0000001202008985 */ /* 0x0007e2000c101b08 */
[-C--:B-1----:R-:W-:Y:S02]  /*1d940*/  @!P5 LEA R4, P0, R50, R67.reuse, 0x2 ;  /* 0x000000433204d211 */ /* 0x082fe400078010ff */
[----:B---3--:R-:W-:-:S02]  /*1d950*/  @!P6 LEA R2, P1, R46, R67, 0x2 ;  /* 0x000000432e02e211 */ /* 0x008fc400078210ff */
[-C--:B------:R-:W-:Y:S02]  /*1d960*/  @!P5 LEA.HI.X R5, R50, R66.reuse, R49, 0x2, P0 ;  /* 0x000000423205d211 */ /* 0x080fe400000f1431 */
[-C--:B------:R-:W-:Y:S02]  /*1d970*/  @!P4 LEA R6, P0, R42, R67.reuse, 0x2 ;  /* 0x000000432a06c211 */ /* 0x080fe400078010ff */
[-C--:B------:R-:W-:Y:S01]  /*1d980*/  @!P6 LEA.HI.X R3, R46, R66.reuse, R45, 0x2, P1 ;  /* 0x000000422e03e211 */ /* 0x080fe200008f142d */
[----:B------:R1:W-:Y:S01]  /*1d990*/  @!P5 ST.E.64 [R4.64], R20 ;  /* 0x000000140400d985 */ /* 0x0003e2000c101b08 */
[----:B------:R-:W-:Y:S02]  /*1d9a0*/  ISETP.GE.AND P1, PT, R31, c[0x0][0x3c8], PT ;  /* 0x0000f2001f007a0c */ /* 0x000fe40003f26270 */
[----:B------:R-:W-:Y:S02]  /*1d9b0*/  @!P4 LEA.HI.X R7, R42, R66, R41, 0x2, P0 ;  /* 0x000000422a07c211 */ /* 0x000fe400000f1429 */
[----:B------:R-:W-:-:S02]  /*1d9c0*/  @!P3 LEA R8, P0, R40, R67, 0x2 ;  /* 0x000000432808b211 */ /* 0x000fc400078010ff */
[----:B------:R-:W-:Y:S02]  /*1d9d0*/  ISETP.GE.AND P6, PT, R34, c[0x0][0x3c8], PT ;  /* 0x0000f20022007a0c */ /* 0x000fe40003fc6270 */
[-C--:B------:R-:W-:Y:S02]  /*1d9e0*/  @!P3 LEA.HI.X R9, R40, R66.reuse, R39, 0x2, P0 ;  /* 0x000000422809b211 */ /* 0x080fe400000f1427 */
[CC--:B------:R-:W-:Y:S02]  /*1d9f0*/  @!P2 LEA R14, P0, R38.reuse, R67.reuse, 0x2 ;  /* 0x00000043260ea211 */ /* 0x0c0fe400078010ff */
[----:B------:R-:W-:Y:S02]  /*1da00*/  ISETP.GE.AND P5, PT, R33, c[0x0][0x3c8], PT ;  /* 0x0000f20021007a0c */ /* 0x000fe40003fa6270 */
[----:B------:R-:W-:Y:S02]  /*1da10*/  @!P2 LEA.HI.X R15, R38, R66, R37, 0x2, P0 ;  /* 0x00000042260fa211 */ /* 0x000fe400000f1425 */
[----:B------:R-:W-:-:S04]  /*1da20*/  @!P1 LEA R16, P0, R31, R67, 0x2 ;  /* 0x000000431f109211 */ /* 0x000fc800078010ff */
[----:B------:R-:W-:Y:S02]  /*1da30*/  @!P1 LEA.HI.X R17, R31, R66, R30, 0x2, P0 ;  /* 0x000000421f119211 */ /* 0x000fe400000f141e */
[----:B------:R-:W-:-:S13]  /*1da40*/  ISETP.GE.AND P0, PT, R46, c[0x0][0x3c8], PT ;  /* 0x0000f2002e007a0c */ /* 0x000fda0003f06270 */
[----:B------:R3:W-:Y:S01]  /*1da50*/  @!P0 ST.E.64 [R2.64], R22 ;  /* 0x0000001602008985 */ /* 0x0007e2000c101b08 */
[----:B-1----:R-:W-:-:S03]  /*1da60*/  @!P6 LEA R4, P0, R34, R67, 0x2 ;  /* 0x000000432204e211 */ /* 0x002fc600078010ff */
        /* <DEDUP_REMOVED lines=9> */
[-C--:B---3--:R-:W-:Y:S02]  /*1db00*/  @!P5 LEA R2, P1, R33, R67.reuse, 0x2 ;  /* 0x000000432102d211 */ /* 0x088fe400078210ff */
[----:B-1----:R-:W-:Y:S02]  /*1db10*/  @!P4 LEA R6, P0, R29, R67, 0x2 ;  /* 0x000000431d06c211 */ /* 0x002fe400078010ff */
        /* <DEDUP_REMOVED lines=10> */
[----:B--2---:R-:W-:-:S03]  /*1dbc0*/  @!P1 LEA R16, P0, R44, R67, 0x2 ;  /* 0x000000432c109211 */ /* 0x004fc600078010ff */
        /* <DEDUP_REMOVED lines=9> */
.L_x_2172:
[----:B------:R-:W-:Y:S01]  /*1dc60*/  ISETP.NE.U32.AND P0, PT, RZ, c[0x0][0x508], PT ;  /* 0x00014200ff007a0c */ /* 0x000fe20003f05070 */
[----:B------:R-:W-:Y:S01]  /*1dc70*/  IMAD.MOV.U32 R3, RZ, RZ, 0x4 ;  /* 0x00000004ff037424 */ /* 0x000fe200078e00ff */
[----:B------:R-:W-:Y:S01]  /*1dc80*/  ISETP.NE.U32.AND P2, PT, RZ, c[0x0][0x500], PT ;  /* 0x00014000ff007a0c */ /* 0x000fe20003f45070 */
[----:B------:R-:W-:Y:S01]  /*1dc90*/  IMAD.MOV.U32 R0, RZ, RZ, c[0x0][0x388] ;  /* 0x0000e200ff007624 */ /* 0x000fe200078e00ff */
[----:B------:R-:W-:Y:S01]  /*1dca0*/  ISETP.NE.AND.EX P0, PT, RZ, c[0x0][0x50c], PT, P0 ;  /* 0x00014300ff007a0c */ /* 0x000fe20003f05300 */
[----:B------:R-:W-:Y:S01]  /*1dcb0*/  IMAD.MOV.U32 R2, RZ, RZ, RZ ;  /* 0x000000ffff027224 */ /* 0x000fe200078e00ff */
[----:B------:R-:W-:Y:S01]  /*1dcc0*/  ISETP.NE.AND.EX P2, PT, RZ, c[0x0][0x504], PT, P2 ;  /* 0x00014100ff007a0c */ /* 0x000fe20003f45320 */
[----:B------:R-:W-:-:S10]  /*1dcd0*/  IMAD.WIDE R4, R211, R3, c[0x0][0x500] ;  /* 0x00014000d3047625 */ /* 0x000fd400078e0203 */
[----:B------:R-:W-:Y:S02]  /*1dce0*/  @P0 IMAD.WIDE R6, R211, R3, c[0x0][0x508] ;  /* 0x00014200d3060625 */ /* 0x000fe400078e0203 */
[----:B------:R1:W5:Y:S04]  /*1dcf0*/  @P2 LDG.E R2, [R4.64] ;  /* 0x0000000804022981 */ /* 0x000368000c1e1900 */
[----:B------:R1:W5:Y:S01]  /*1dd00*/  @P0 LDG.E R0, [R6.64] ;  /* 0x0000000806000981 */ /* 0x000362000c1e1900 */
[----:B------:R-:W-:-:S04]  /*1dd10*/  ISETP.NE.AND P1, PT, R210, RZ, PT ;  /* 0x000000ffd200720c */ /* 0x000fc80003f25270 */
[----:B------:R-:W-:Y:S01]  /*1dd20*/  SEL R210, R210, c[0x0][0x3d4], P1 ;  /* 0x0000f500d2d27a07 */ /* 0x000fe20000800000 */
[----:B------:R-:W-:Y:S05]  /*1dd30*/  @P0 BRA `(.L_x_2193) ;  /* 0x0000004000000947 */ /* 0x000fea0003800000 */
[----:B------:R-:W-:Y:S05]  /*1dd40*/  @!P2 BRA `(.L_x_2193) ;  /* 0x000000300000a947 */ /* 0x000fea0003800000 */
[----:B-----5:R3:W4:Y:S04]  /*1dd50*/  LDG.E R0, [R4.64] ;  /* 0x0000000804007981 */ /* 0x020728000c1e1900 */
[----:B-1-3--:R-:W4:Y:S02]  /*1dd60*/  LDG.E R4, [R4.64+0x4] ;  /* 0x0000040804047981 */ /* 0x00af24000c1e1900 */
[----:B----4-:R-:W-:Y:S02]  /*1dd70*/  IADD3 R0, -R0, R4, RZ ;  /* 0x0000000400007210 */ /* 0x010fe40007ffe1ff */
.L_x_2193:
[----:B------:R-:W-:Y:S01]  /*1dd80*/  ISETP.GT.AND P0, PT, R10, 0x7f, PT ;  /* 0x0000007f0a00780c */ /* 0x000fe20003f04270 */
[----:B------:R-:W-:Y:S01]  /*1dd90*/  BSSY B0, `(.L_x_2194) ;  /* 0x0000035000007945 */ /* 0x000fe20003800000 */
[----:B-1----:R-:W-:Y:S02]  /*1dda0*/  SHF.R.S32.HI R4, RZ, 0x1f, R211 ;  /* 0x0000001fff047819 */ /* 0x002fe400000114d3 */
[----:B-----5:R-:W-:-:S02]  /*1ddb0*/  SHF.R.S32.HI R6, RZ, 0x1f, R2 ;  /* 0x0000001fff067819 */ /* 0x020fc40000011402 */
[----:B------:R-:W-:Y:S02]  /*1ddc0*/  SEL R5, R211, RZ, !P2 ;  /* 0x000000ffd3057207 */ /* 0x000fe40005000000 */
[----:B------:R-:W-:-:S05]  /*1ddd0*/  SEL R4, R4, RZ, !P2 ;  /* 0x000000ff04047207 */ /* 0x000fca0005000000 */
[----:B------:R-:W-:Y:S05]  /*1dde0*/  @P0 BRA `(.L_x_2195) ;  /* 0x000002f000000947 */ /* 0x000fea0003800000 */
[----:B------:R-:W-:Y:S01]  /*1ddf0*/  IMAD R7, R0, c[0x0][0x4e8], RZ ;  /* 0x00013a0000077a24 */ /* 0x000fe200078e02ff */
[----:B------:R-:W-:-:S04]  /*1de00*/  IADD3 R3, R209, R10, RZ ;  /* 0x0000000ad1037210 */ /* 0x000fc80007ffe0ff */
[----:B------:R-:W-:-:S13]  /*1de10*/  ISETP.GE.AND P0, PT, R3, R7, PT ;  /* 0x000000070300720c */ /* 0x000fda0003f06270 */
[----:B------:R-:W-:Y:S05]  /*1de20*/  @P0 BRA `(.L_x_2195) ;  /* 0x000002b000000947 */ /* 0x000fea0003800000 */
[----:B------:R-:W-:Y:S01]  /*1de30*/  IMAD.MOV.U32 R26, RZ, RZ, 0x368 ;  /* 0x00000368ff1a7424 */ /* 0x000fe200078e00ff */
[----:B------:R-:W-:Y:S01]  /*1de40*/  ISETP.GT.AND P2, PT, R210, 0x1, PT ;  /* 0x00000001d200780c */ /* 0x000fe20003f44270 */
[----:B------:R-:W-:Y:S01]  /*1de50*/  IMAD.MOV.U32 R7, RZ, RZ, c[0x0][0x4e8] ;  /* 0x00013a00ff077624 */ /* 0x000fe200078e00ff */
[----:B------:R-:W-:Y:S02]  /*1de60*/  MOV R11, R3 ;  /* 0x00000003000b7202 */ /* 0x000fe40000000f00 */
[----:B------:R-:W-:Y:S02]  /*1de70*/  SEL R26, R26, 0x328, P2 ;  /* 0x000003281a1a7807 */ /* 0x000fe40001000000 */
[----:B------:R-:W-:Y:S02]  /*1de80*/  ISETP.NE.AND P0, PT, R7, 0x1, PT ;  /* 0x000000010700780c */ /* 0x000fe40003f05270 */
[----:B------:R-:W1:Y:S01]  /*1de90*/  LDC.64 R24, c[0x0][R26+0x170] ;  /* 0x00005c001a187b82 */ /* 0x000e620000000a00 */
[----:B------:R-:W-:-:S07]  /*1dea0*/  SEL R233, R233, RZ, P2 ;  /* 0x000000ffe9e97207 */ /* 0x000fce0001000000 */
[----:B------:R-:W3:Y:S03]  /*1deb0*/  LDC.64 R18, c[0x0][R26+0x168] ;  /* 0x00005a001a127b82 */ /* 0x000ee60000000a00 */
[----:B------:R-:W-:-:S05]  /*1dec0*/  @P0 IMAD.HI.U32 R9, R3, c[0x0][0x4ec], RZ ;  /* 0x00013b0003090a27 */ /* 0x000fca00078e00ff */
[----:B------:R-:W4:Y:S01]  /*1ded0*/  LDC.64 R22, c[0x0][R26+0x178] ;  /* 0x00005e001a167b82 */ /* 0x000f220000000a00 */
[----:B------:R-:W-:-:S05]  /*1dee0*/  @P0 SHF.R.U32.HI R11, RZ, c[0x0][0x4f0], R9 ;  /* 0x00013c00ff0b0a19 */ /* 0x000fca0000011609 */
[----:B------:R-:W-:Y:S02]  /*1def0*/  IMAD.MOV R9, RZ, RZ, -R11 ;  /* 0x000000ffff097224 */ /* 0x000fe400078e0a0b */
[----:B------:R-:W5:Y:S02]  /*1df00*/  LDC.64 R20, c[0x0][R26+0x160] ;  /* 0x000058001a147b82 */ /* 0x000f640000000a00 */
[----:B------:R-:W-:Y:S02]  /*1df10*/  IMAD R9, R9, c[0x0][0x4e8], R3 ;  /* 0x00013a0009097a24 */ /* 0x000fe400078e0203 */
[-C--:B-1----:R-:W-:Y:S02]  /*1df20*/  IMAD R7, R25, R5.reuse, RZ ;  /* 0x0000000519077224 */ /* 0x082fe400078e02ff */
[----:B------:R-:W-:-:S04]  /*1df30*/  IMAD.WIDE.U32 R16, R24, R5, RZ ;  /* 0x0000000518107225 */ /* 0x000fc800078e00ff */
[----:B------:R-:W-:Y:S02]  /*1df40*/  IMAD R7, R24, R4, R7 ;  /* 0x0000000418077224 */ /* 0x000fe400078e0207 */
[-C--:B---3--:R-:W-:Y:S02]  /*1df50*/  IMAD R8, R19, R227.reuse, RZ ;  /* 0x000000e313087224 */ /* 0x088fe400078e02ff */
[----:B------:R-:W-:Y:S01]  /*1df60*/  IMAD.WIDE.U32 R18, R18, R227, RZ ;  /* 0x000000e312127225 */ /* 0x000fe200078e00ff */
[----:B------:R-:W-:-:S03]  /*1df70*/  IADD3 R7, R17, R7, RZ ;  /* 0x0000000711077210 */ /* 0x000fc60007ffe0ff */
[----:B------:R-:W-:Y:S01]  /*1df80*/  IMAD.IADD R8, R19, 0x1, R8 ;  /* 0x0000000113087824 */ /* 0x000fe200078e0208 */
[----:B------:R-:W-:Y:S01]  /*1df90*/  IADD3 R18, P1, P0, R16, R18, R2 ;  /* 0x0000001210127210 */ /* 0x000fe2000783e002 */
[-C--:B----4-:R-:W-:Y:S02]  /*1dfa0*/  IMAD R16, R23, R233.reuse, RZ ;  /* 0x000000e917107224 */ /* 0x090fe400078e02ff */
[----:B------:R-:W-:Y:S01]  /*1dfb0*/  IMAD.WIDE.U32 R22, R22, R233, RZ ;  /* 0x000000e916167225 */ /* 0x000fe200078e00ff */
[----:B------:R-:W-:Y:S02]  /*1dfc0*/  IADD3.X R7, R7, R8, R6, P1, P0 ;  /* 0x0000000807077210 */ /* 0x000fe40000fe0406 */
[----:B------:R-:W-:Y:S02]  /*1dfd0*/  SHF.R.S32.HI R8, RZ, 0x1f, R9 ;  /* 0x0000001fff087819 */ /* 0x000fe40000011409 */
[----:B------:R-:W-:Y:S01]  /*1dfe0*/  IADD3 R18, P1, P0, R11, R18, R22 ;  /* 0x000000120b127210 */ /* 0x000fe2000783e016 */
[----:B-----5:R-:W-:Y:S01]  /*1dff0*/  IMAD R3, R21, R9, RZ ;  /* 0x0000000915037224 */ /* 0x020fe200078e02ff */
[----:B------:R-:W-:-:S02]  /*1e000*/  IADD3 R16, R23, R16, RZ ;  /* 0x0000001017107210 */ /* 0x000fc40007ffe0ff */
[----:B------:R-:W-:Y:S01]  /*1e010*/  SHF.R.S32.HI R11, RZ, 0x1f, R11 ;  /* 0x0000001fff0b7819 */ /* 0x000fe2000001140b */
[----:B------:R-:W-:Y:S01]  /*1e020*/  IMAD R3, R20, R8, R3 ;  /* 0x0000000814037224 */ /* 0x000fe200078e0203 */
[----:B------:R-:W-:Y:S02]  /*1e030*/  MOV R8, c[0x0][0x4ac] ;  /* 0x00012b0000087a02 */ /* 0x000fe40000000f00 */
[----:B------:R-:W-:Y:S01]  /*1e040*/  IADD3.X R19, R11, R7, R16, P1, P0 ;  /* 0x000000070b137210 */ /* 0x000fe20000fe0410 */
[----:B------:R-:W-:Y:S01]  /*1e050*/  IMAD.MOV.U32 R7, RZ, RZ, c[0x0][0x4a8] ;  /* 0x00012a00ff077624 */ /* 0x000fe200078e00ff */
[----:B------:R-:W-:-:S03]  /*1e060*/  SEL R8, R8, c[0x0][0x454], P2 ;  /* 0x0001150008087a07 */ /* 0x000fc60001000000 */
[----:B------:R-:W-:Y:S01]  /*1e070*/  IMAD.WIDE.U32 R18, R20, R9, R18 ;  /* 0x0000000914127225 */ /* 0x000fe200078e0012 */
[----:B------:R-:W-:-:S03]  /*1e080*/  SEL R7, R7, c[0x0][0x450], P2 ;  /* 0x0001140007077a07 */ /* 0x000fc60001000000 */
[----:B------:R-:W-:Y:S01]  /*1e090*/  IMAD.IADD R3, R19, 0x1, R3 ;  /* 0x0000000113037824 */ /* 0x000fe200078e0203 */
[----:B------:R-:W-:-:S04]  /*1e0a0*/  LEA R16, P0, R18, R7, 0x2 ;  /* 0x0000000712107211 */ /* 0x000fc800078010ff */
[----:B------:R-:W-:Y:S02]  /*1e0b0*/  LEA.HI.X R17, R18, R8, R3, 0x2, P0 ;  /* 0x0000000812117211 */ /* 0x000fe400000f1403 */
[----:B------:R-:W-:-:S05]  /*1e0c0*/  MOV R3, 0xff800000 ;  /* 0xff80000000037802 */ /* 0x000fca0000000f00 */
[----:B------:R1:W-:Y:S02]  /*1e0d0*/  STG.E [R16.64], R3 ;  /* 0x0000000310007986 */ /* 0x0003e4000c101908 */
.L_x_2195:
[----:B------:R-:W-:Y:S05]  /*1e0e0*/  BSYNC B0 ;  /* 0x0000000000007941 */ /* 0x000fea0003800000 */
.L_x_2194:
[----:B------:R-:W-:-:S13]  /*1e0f0*/  ISETP.GT.AND P0, PT, R210, 0x1, PT ;  /* 0x00000001d200780c */ /* 0x000fda0003f04270 */
[----:B------:R-:W-:Y:S05]  /*1e100*/  @P0 BRA `(.L_x_2187) ;  /* 0x0000063000000947 */ /* 0x000fea0003800000 */
[----:B-1----:R-:W-:Y:S01]  /*1e110*/  MOV R3, c[0x0][0x4e8] ;  /* 0x00013a0000037a02 */ /* 0x002fe20000000f00 */
[----:B------:R-:W-:Y:S01]  /*1e120*/  IMAD R6, R6, c[0x0][0x3a0], RZ ;  /* 0x0000e80006067a24 */ /* 0x000fe200078e02ff */
[----:B------:R-:W-:Y:S01]  /*1e130*/  LEA R28, R28, R29, 0x5 ;  /* 0x0000001d1c1c7211 */ /* 0x000fe200078e28ff */
[----:B------:R-:W-:Y:S01]  /*1e140*/  IMAD R4, R4, c[0x0][0x3f0], RZ ;  /* 0x0000fc0004047a24 */ /* 0x000fe200078e02ff */
[----:B------:R-:W-:Y:S01]  /*1e150*/  ISETP.NE.AND P0, PT, R3, 0x1, PT ;  /* 0x000000010300780c */ /* 0x000fe20003f05270 */
[C---:B------:R-:W-:Y:S01]  /*1e160*/  IMAD R6, R2.reuse, c[0x0][0x3a4], R6 ;  /* 0x0000e90002067a24 */ /* 0x040fe200078e0206 */
[----:B------:R-:W-:Y:S01]  /*1e170*/  IADD3 R28, R209, R28, RZ ;  /* 0x0000001cd11c7210 */ /* 0x000fe20007ffe0ff */
[----:B------:R-:W-:Y:S01]  /*1e180*/  IMAD.WIDE.U32 R2, R2, c[0x0][0x3a0], RZ ;  /* 0x0000e80002027a25 */ /* 0x000fe200078e00ff */
[----:B------:R-:W-:-:S03]  /*1e190*/  IADD3 R29, R29, R209, RZ ;  /* 0x000000d11d1d7210 */ /* 0x000fc60007ffe0ff */
[----:B------:R-:W-:Y:S01]  /*1e1a0*/  IMAD R4, R5, c[0x0][0x3f4], R4 ;  /* 0x0000fd0005047a24 */ /* 0x000fe200078e0204 */
[----:B------:R-:W-:Y:S02]  /*1e1b0*/  IADD3 R9, R3, R6, RZ ;  /* 0x0000000603097210 */ /* 0x000fe40007ffe0ff */
[----:B------:R-:W-:Y:S02]  /*1e1c0*/  MOV R8, R2 ;  /* 0x0000000200087202 */ /* 0x000fe40000000f00 */
        /* <DEDUP_REMOVED lines=10> */
[----:B------:R-:W-:Y:S01]  /*1e270*/  IMAD R3, R3, c[0x0][0x4e8], R28 ;  /* 0x00013a0003037a24 */ /* 0x000fe200078e021c */
[----:B------:R-:W-:Y:S01]  /*1e280*/  MOV R4, R8 ;  /* 0x0000000800047202 */ /* 0x000fe20000000f00 */
[----:B------:R-:W-:-:S04]  /*1e290*/  IMAD R2, R6, c[0x0][0x3e4], R2 ;  /* 0x0000f90006027a24 */ /* 0x000fc800078e0202 */
        /* <DEDUP_REMOVED lines=11> */
[----:B------:R1:W3:Y:S02]  /*1e350*/  SHFL.IDX PT, R4, R3, RZ, 0x181f ;  /* 0x00181fff03047589 */ /* 0x0002e400000e0000 */
.L_x_2245:
[----:B------:R-:W-:Y:S05]  /*1e360*/  BRA.DIV ~URZ, `(.L_x_2197) ;  /* 0x00001d827f007947 */ /* 0x000fea000b800000 */
[----:B------:R4:W1:Y:S02]  /*1e370*/  SHFL.IDX PT, R5, R2, RZ, 0x181f ;  /* 0x00181fff02057589 */ /* 0x00086400000e0000 */
.L_x_2246:
[----:B------:R-:W-:Y:S01]  /*1e380*/  IMAD R0, R0, c[0x0][0x4e8], RZ ;  /* 0x00013a0000007a24 */ /* 0x000fe200078e02ff */
[----:B------:R-:W-:Y:S04]  /*1e390*/  BSSY B0, `(.L_x_2198) ;  /* 0x000000b000007945 */ /* 0x000fe80003800000 */
[----:B------:R-:W-:-:S13]  /*1e3a0*/  ISETP.GE.AND P0, PT, R29, R0, PT ;  /* 0x000000001d00720c */ /* 0x000fda0003f06270 */
[----:B------:R-:W-:Y:S05]  /*1e3b0*/  @P0 BRA `(.L_x_2199) ;  /* 0x0000008000000947 */ /* 0x000fea0003800000 */
[----:B------:R-:W-:Y:S02]  /*1e3c0*/  ISETP.GE.AND P1, PT, R116, c[0x0][0x3c8], PT ;  /* 0x0000f20074007a0c */ /* 0x000fe40003f26270 */
[----:B------:R-:W-:-:S11]  /*1e3d0*/  ISETP.GE.AND P0, PT, R13, c[0x0][0x3c8], PT ;  /* 0x0000f2000d007a0c */ /* 0x000fd60003f06270 */
[CC--:B-1----:R-:W-:Y:S02]  /*1e3e0*/  @!P1 LEA R6, P3, R116.reuse, R5.reuse, 0x1 ;  /* 0x0000000574069211 */ /* 0x0c2fe400078608ff */
[C---:B------:R-:W-:Y:S02]  /*1e3f0*/  @!P0 LEA R8, P2, R13.reuse, R5, 0x1 ;  /* 0x000000050d088211 */ /* 0x040fe400078408ff */
[-C--:B---3--:R-:W-:Y:S02]  /*1e400*/  @!P1 LEA.HI.X R7, R116, R4.reuse, R14, 0x1, P3 ;  /* 0x0000000474079211 */ /* 0x088fe400018f0c0e */
[----:B------:R-:W-:-:S03]  /*1e410*/  @!P0 LEA.HI.X R9, R13, R4, R15, 0x1, P2 ;  /* 0x000000040d098211 */ /* 0x000fc600010f0c0f */
[----:B------:R1:W-:Y:S04]  /*1e420*/  @!P1 ST.E.128 [R6.64], RZ ;  /* 0x000000ff06009985 */ /* 0x0003e8000c101d08 */
[----:B------:R1:W-:Y:S02]  /*1e430*/  @!P0 ST.E.128 [R8.64], RZ ;  /* 0x000000ff08008985 */ /* 0x0003e4000c101d08 */
.L_x_2199:
[----:B------:R-:W-:Y:S05]  /*1e440*/  BSYNC B0 ;  /* 0x0000000000007941 */ /* 0x000fea0003800000 */
.L_x_2198:
[----:B------:R-:W-:Y:S05]  /*1e450*/  BRA.DIV ~URZ, `(.L_x_2200) ;  /* 0x00001d027f007947 */ /* 0x000fea000b800000 */
[----:B---3--:R3:W2:Y:S04]  /*1e460*/  SHFL.IDX PT, R4, R3, 0x1, 0x181f ;  /* 0x00381f0003047f89 */ /* 0x0086a800000e0000 */
[----:B-1----:R3:W1:Y:S02]  /*1e470*/  SHFL.IDX PT, R6, R2, 0x1, 0x181f ;  /* 0x00381f0002067f89 */ /* 0x00266400000e0000 */
.L_x_2247:
        /* <DEDUP_REMOVED lines=12> */
.L_x_2202:
[----:B------:R-:W-:Y:S05]  /*1e540*/  BSYNC B0 ;  /* 0x0000000000007941 */ /* 0x000fea0003800000 */
.L_x_2201:
[----:B------:R-:W-:Y:S05]  /*1e550*/  BRA.DIV ~URZ, `(.L_x_2203) ;  /* 0x00001cd27f007947 */ /* 0x000fea000b800000 */
[----:B--2---:R2:W3:Y:S02]  /*1e560*/  SHFL.IDX PT, R4, R3, 0x2, 0x181f ;  /* 0x00581f0003047f89 */ /* 0x0044e400000e0000 */
.L_x_2248:
[----:B------:R-:W-:Y:S05]  /*1e570*/  BRA.DIV ~URZ, `(.L_x_2204) ;  /* 0x00001d227f007947 */ /* 0x000fea000b800000 */
[----:B-1----:R1:W2:Y:S02]  /*1e580*/  SHFL.IDX PT, R6, R2, 0x2, 0x181f ;  /* 0x00581f0002067f89 */ /* 0x0022a400000e0000 */
.L_x_2249:
        /* <DEDUP_REMOVED lines=10> */
[----:B------:R2:W-:Y:S04]  /*1e630*/  @!P1 ST.E.128 [R8.64], RZ ;  /* 0x000000ff08009985 */ /* 0x0005e8000c101d08 */
[----:B------:R2:W-:Y:S02]  /*1e640*/  @!P0 ST.E.128 [R6.64], RZ ;  /* 0x000000ff06008985 */ /* 0x0005e4000c101d08 */
.L_x_2206:
[----:B------:R-:W-:Y:S05]  /*1e650*/  BSYNC B0 ;  /* 0x0000000000007941 */ /* 0x000fea0003800000 */
.L_x_2205:
[----:B------:R-:W-:Y:S05]  /*1e660*/  BRA.DIV ~URZ, `(.L_x_2207) ;  /* 0x00001ca27f007947 */ /* 0x000fea000b800000 */
[----:B--23--:R-:W2:Y:S04]  /*1e670*/  SHFL.IDX PT, R3, R3, 0x3, 0x181f ;  /* 0x00781f0003037f89 */ /* 0x00cea800000e0000 */
[----:B-1--4-:R-:W1:Y:S02]  /*1e680*/  SHFL.IDX PT, R2, R2, 0x3, 0x181f ;  /* 0x00781f0002027f89 */ /* 0x012e6400000e0000 */
.L_x_2250:
[----:B------:R-:W-:-:S04]  /*1e690*/  IADD3 R29, R29, 0x60, RZ ;  /* 0x000000601d1d7810 */ /* 0x000fc80007ffe0ff */
        /* <DEDUP_REMOVED lines=10> */
.L_x_2187:
[----:B------:R-:W-:Y:S05]  /*1e740*/  BSYNC B1 ;  /* 0x0000000000017941 */ /* 0x000fea0003800000 */
.L_x_2171:
[----:B------:R-:W-:-:S13]  /*1e750*/  ISETP.NE.AND P0, PT, R220, RZ, PT ;  /* 0x000000ffdc00720c */ /* 0x000fda0003f05270 */
[----:B------:R-:W-:Y:S01]  /*1e760*/  @P0 WARPSYNC 0xffffffff ;  /* 0xffffffff00000948 */ /* 0x000fe20003800000 */
[----:B------:R-:W-:Y:S06]  /*1e770*/  @P0 BAR.SYNC.DEFER_BLOCKING 0x5, 0x100 ;  /* 0x0144000000000b1d */ /* 0x000fec0000010000 */
[----:B------:R-:W4:Y:S04]  /*1e780*/  @P0 LDS.128 R208, [0xe100] ;  /* 0x00e10000ffd00984 */ /* 0x000f280000000c00 */
[----:B------:R-:W-:Y:S06]  /*1e790*/  @P0 BAR.ARV 0x4, 0x100 ;  /* 0x0104000000000b1d */ /* 0x000fec0000002000 */
[----:B------:R-:W-:Y:S05]  /*1e7a0*/  @P0 BRA `(.L_x_2208) ;  /* 0x00000ea000000947 */ /* 0x000fea0003800000 */
[----:B------:R-:W-:Y:S01]  /*1e7b0*/  LOP3.LUT R10, R10, 0x1f, RZ, 0xc0, !PT ;  /* 0x0000001f0a0a7812 */ /* 0x000fe200078ec0ff */
[----:B-1-34-:R-:W-:-:S03]  /*1e7c0*/  IMAD.MOV.U32 R2, RZ, RZ, RZ ;  /* 0x000000ffff027224 */ /* 0x01afc600078e00ff */
[----:B------:R-:W-:Y:S01]  /*1e7d0*/  ISETP.NE.AND P6, PT, R10, 0x1f, PT ;  /* 0x0000001f0a00780c */ /* 0x000fe20003fc5270 */
[----:B------:R-:W-:Y:S10]  /*1e7e0*/  BRA.DIV ~URZ, `(.L_x_2209) ;  /* 0x00001bf27f007947 */ /* 0x000ff4000b800000 */
[----:B------:R1:W3:Y:S02]  /*1e7f0*/  SHFL.IDX PT, R0, R12, RZ, 0x1f ;  /* 0x00001fff0c007589 */ /* 0x0002e400000e0000 */
.L_x_2251:
[----:B------:R-:W-:Y:S05]  /*1e800*/  BRA.DIV ~URZ, `(.L_x_2210) ;  /* 0x00001c427f007947 */ /* 0x000fea000b800000 */
[----:B-1----:R-:W1:Y:S02]  /*1e810*/  SHFL.IDX PT, R12, R12, 0x1, 0x1f ;  /* 0x00201f000c0c7f89 */ /* 0x002e6400000e0000 */
.L_x_2252:
[----:B--2---:R-:W-:Y:S02]  /*1e820*/  IMAD.IADD R5, R211, 0x1, R10 ;  /* 0x00000001d3057824 */ /* 0x004fe400078e020a */
[----:B------:R-:W-:-:S03]  /*1e830*/  IMAD.MOV.U32 R209, RZ, RZ, RZ ;  /* 0x000000ffffd17224 */ /* 0x000fc600078e00ff */
[----:B------:R-:W-:-:S13]  /*1e840*/  ISETP.GE.OR P0, PT, R5, c[0x0][0x53c], !P6 ;  /* 0x00014f0005007a0c */ /* 0x000fda0007706670 */
[----:B------:R-:W-:Y:S01]  /*1e850*/  @!P0 IMAD.MOV.U32 R4, RZ, RZ, 0x4 ;  /* 0x00000004ff048424 */ /* 0x000fe200078e00ff */
[----:B------:R-:W-:-:S03]  /*1e860*/  @!P0 MOV R3, 0x4 ;  /* 0x0000000400038802 */ /* 0x000fc60000000f00 */
[----:B------:R-:W-:-:S04]  /*1e870*/  @!P0 IMAD.WIDE R6, R5, R4, c[0x0][0x580] ;  /* 0x0001600005068625 */ /* 0x000fc800078e0204 */
[----:B------:R-:W-:Y:S01]  /*1e880*/  @!P0 IMAD.WIDE R4, R5, R3, c[0x0][0x578] ;  /* 0x00015e0005048625 */ /* 0x000fe200078e0203 */
[----:B------:R-:W2:Y:S04]  /*1e890*/  @!P0 LDG.E R209, [R6.64] ;  /* 0x0000000806d18981 */ /* 0x000ea8000c1e1900 */
[----:B------:R4:W2:Y:S01]  /*1e8a0*/  @!P0 LDG.E R2, [R4.64] ;  /* 0x0000000804028981 */ /* 0x0008a2000c1e1900 */
[C---:B------:R-:W-:Y:S02]  /*1e8b0*/  ISETP.GE.U32.AND P4, PT, R10.reuse, 0x10, PT ;  /* 0x000000100a00780c */ /* 0x040fe40003f86070 */
[C---:B------:R-:W-:Y:S02]  /*1e8c0*/  ISETP.GE.U32.AND P3, PT, R10.reuse, 0x8, PT ;  /* 0x000000080a00780c */ /* 0x040fe40003f66070 */
[----:B------:R-:W-:-:S02]  /*1e8d0*/  ISETP.GE.U32.AND P2, PT, R10, 0x4, PT ;  /* 0x000000040a00780c */ /* 0x000fc40003f46070 */
[C---:B------:R-:W-:Y:S02]  /*1e8e0*/  ISETP.GE.U32.AND P1, PT, R10.reuse, 0x2, PT ;  /* 0x000000020a00780c */ /* 0x040fe40003f26070 */
[----:B------:R-:W-:Y:S02]  /*1e8f0*/  ISETP.NE.AND P5, PT, R10, RZ, PT ;  /* 0x000000ff0a00720c */ /* 0x000fe40003fa5270 */
[----:B----4-:R-:W-:Y:S01]  /*1e900*/  MOV R5, RZ ;  /* 0x000000ff00057202 */ /* 0x010fe20000000f00 */
[----:B--2---:R-:W-:Y:S01]  /*1e910*/  IMAD R6, R2, R209, RZ ;  /* 0x000000d102067224 */ /* 0x004fe200078e02ff */
[----:B------:R-:W-:Y:S07]  /*1e920*/  BRA.DIV ~URZ, `(.L_x_2211) ;  /* 0x00001b927f007947 */ /* 0x000fee000b800000 */
[----:B------:R2:W4:Y:S02]  /*1e930*/  SHFL.UP PT, R3, R6, 0x1, RZ ;  /* 0x0420000006037989 */ /* 0x00052400000e00ff */
.L_x_2253:
[----:B----4-:R-:W-:-:S04]  /*1e940*/  SEL R3, R3, RZ, P5 ;  /* 0x000000ff03037207 */ /* 0x010fc80002800000 */
[----:B--2---:R-:W-:Y:S01]  /*1e950*/  IADD3 R6, R6, R3, RZ ;  /* 0x0000000306067210 */ /* 0x004fe20007ffe0ff */
[----:B------:R-:W-:Y:S05]  /*1e960*/  BRA.DIV ~URZ, `(.L_x_2212) ;  /* 0x00001ba27f007947 */ /* 0x000fea000b800000 */
        /* <DEDUP_REMOVED lines=12> */
[----:B------:R2:W4:Y:S02]  /*1ea30*/  SHFL.IDX PT, R3, R4, 0x1f, 0x1f ;  /* 0x03e01f0004037f89 */ /* 0x00052400000e0000 */
.L_x_2254:
[----:B----4-:R-:W-:Y:S01]  /*1ea40*/  IMAD R3, R3, c[0x0][0x538], RZ ;  /* 0x00014e0003037a24 */ /* 0x010fe200078e02ff */
[----:B------:R-:W-:Y:S04]  /*1ea50*/  BSSY B1, `(.L_x_2213) ;  /* 0x00000ba000017945 */ /* 0x000fe80003800000 */
[----:B-1----:R-:W-:-:S04]  /*1ea60*/  IADD3 R208, R3, R12, RZ ;  /* 0x0000000c03d07210 */ /* 0x002fc80007ffe0ff */
[----:B---3--:R-:W-:-:S13]  /*1ea70*/  ISETP.GT.AND P0, PT, R208, R0, PT ;  /* 0x00000000d000720c */ /* 0x008fda0003f04270 */
[----:B------:R-:W-:Y:S05]  /*1ea80*/  @P0 BRA `(.L_x_2214) ;  /* 0x0000024000000947 */ /* 0x000fea0003800000 */
.L_x_2218:
[----:B------:R-:W-:-:S04]  /*1ea90*/  IADD3 R211, R211, 0x1f, RZ ;  /* 0x0000001fd3d37810 */ /* 0x000fc80007ffe0ff */
[----:B------:R-:W-:-:S13]  /*1eaa0*/  ISETP.GE.AND P0, PT, R211, c[0x0][0x53c], PT ;  /* 0x00014f00d3007a0c */ /* 0x000fda0003f06270 */
[----:B------:R-:W-:Y:S05]  /*1eab0*/  @P0 BRA `(.L_x_2215) ;  /* 0x00000af000000947 */ /* 0x000fea0003800000 */
[----:B------:R-:W-:Y:S02]  /*1eac0*/  IADD3 R6, R211, R10, RZ ;  /* 0x0000000ad3067210 */ /* 0x000fe40007ffe0ff */
[----:B------:R-:W-:Y:S02]  /*1ead0*/  MOV R209, RZ ;  /* 0x000000ff00d17202 */ /* 0x000fe40000000f00 */
[----:B------:R-:W-:Y:S02]  /*1eae0*/  ISETP.GE.OR P0, PT, R6, c[0x0][0x53c], !P6 ;  /* 0x00014f0006007a0c */ /* 0x000fe40007706670 */
[----:B------:R-:W-:-:S11]  /*1eaf0*/  MOV R2, RZ ;  /* 0x000000ff00027202 */ /* 0x000fd60000000f00 */
[----:B--2---:R-:W-:Y:S02]  /*1eb00*/  @!P0 MOV R4, 0x4 ;  /* 0x0000000400048802 */ /* 0x004fe40000000f00 */
        /* <DEDUP_REMOVED lines=8> */
.L_x_2255:
        /* <DEDUP_REMOVED lines=16> */
.L_x_2256:
[----:B--2---:R-:W-:-:S05]  /*1ec90*/  IMAD R3, R3, c[0x0][0x538], RZ ;  /* 0x00014e0003037a24 */ /* 0x004fca00078e02ff */
[----:B------:R-:W-:-:S04]  /*1eca0*/  IADD3 R208, R3, R208, RZ ;  /* 0x000000d003d07210 */ /* 0x000fc80007ffe0ff */
[----:B------:R-:W-:-:S13]  /*1ecb0*/  ISETP.GT.AND P0, PT, R208, R0, PT ;  /* 0x00000000d000720c */ /* 0x000fda0003f04270 */
[----:B-1----:R-:W-:Y:S05]  /*1ecc0*/  @!P0 BRA `(.L_x_2218) ;  /* 0xfffffdc000008947 */ /* 0x002fea000383ffff */
.L_x_2214:
[----:B------:R-:W-:-:S05]  /*1ecd0*/  IADD3 R208, -R3, R208, RZ ;  /* 0x000000d003d07210 */ /* 0x000fca0007ffe1ff */
[----:B------:R-:W-:-:S05]  /*1ece0*/  IMAD R3, R4, c[0x0][0x538], R208 ;  /* 0x00014e0004037a24 */ /* 0x000fca00078e02d0 */
[----:B------:R-:W-:Y:S01]  /*1ecf0*/  ISETP.GT.AND P0, PT, R3, R0, PT ;  /* 0x000000000300720c */ /* 0x000fe20003f04270 */
[----:B------:R-:W-:-:S12]  /*1ed00*/  BRA.DIV ~URZ, `(.L_x_2219) ;  /* 0x00001bb27f007947 */ /* 0x000fd8000b800000 */
[----:B------:R-:W-:-:S04]  /*1ed10*/  VOTE.ANY R3, PT, !P0 ;  /* 0x0000000000037806 */ /* 0x000fc800040e0100 */
.L_x_2257:
[----:B------:R-:W1:Y:S02]  /*1ed20*/  POPC R6, R3 ;  /* 0x0000000300067309 */ /* 0x000e640000000000 */
[----:B-1----:R-:W-:Y:S01]  /*1ed30*/  IADD3 R211, R6, R211, RZ ;  /* 0x000000d306d37210 */ /* 0x002fe20007ffe0ff */
[----:B------:R-:W-:Y:S05]  /*1ed40*/  BRA.DIV ~URZ, `(.L_x_2220) ;  /* 0x00001bc27f007947 */ /* 0x000fea000b800000 */
[----:B------:R1:W3:Y:S04]  /*1ed50*/  SHFL.IDX PT, R209, R209, R6, 0x1f ;  /* 0x00001f06d1d17589 */ /* 0x0002e800000e0000 */
[----:B------:R1:W4:Y:S02]  /*1ed60*/  SHFL.IDX PT, R2, R2, R6, 0x1f ;  /* 0x00001f0602027589 */ /* 0x00032400000e0000 */
.L_x_2258:
[----:B------:R-:W-:Y:S01]  /*1ed70*/  ISETP.NE.AND P0, PT, R3, RZ, PT ;  /* 0x000000ff0300720c */ /* 0x000fe20003f05270 */
[----:B------:R-:W-:-:S12]  /*1ed80*/  BSSY B0, `(.L_x_2221) ;  /* 0x0000005000007945 */ /* 0x000fd80003800000 */
[----:B------:R-:W-:Y:S05]  /*1ed90*/  @!P0 BRA `(.L_x_2222) ;  /* 0x0000003000008947 */ /* 0x000fea0003800000 */
[----:B------:R-:W-:Y:S01]  /*1eda0*/  IADD3 R5, R6, -0x1, RZ ;  /* 0xffffffff06057810 */ /* 0x000fe20007ffe0ff */
[----:B------:R-:W-:Y:S05]  /*1edb0*/  BRA.DIV ~URZ, `(.L_x_2223) ;  /* 0x00001c227f007947 */ /* 0x000fea000b800000 */
[----:B------:R1:W2:Y:S02]  /*1edc0*/  SHFL.IDX PT, R5, R4, R5, 0x1f ;  /* 0x00001f0504057589 */ /* 0x0002a400000e0000 */
.L_x_2222:
[----:B------:R-:W-:Y:S05]  /*1edd0*/  BSYNC B0 ;  /* 0x0000000000007941 */ /* 0x000fea0003800000 */
.L_x_2221:
[----:B----4-:R-:W-:Y:S01]  /*1ede0*/  ISETP.NE.AND P0, PT, R2, 0x1, PT ;  /* 0x000000010200780c */ /* 0x010fe20003f05270 */
[----:B--2---:R-:W-:Y:S01]  /*1edf0*/  IMAD R208, R5, c[0x0][0x538], R208 ;  /* 0x00014e0005d07a24 */ /* 0x004fe200078e02d0 */
[----:B------:R-:W-:Y:S04]  /*1ee00*/  BSSY B0, `(.L_x_2224) ;  /* 0x0000077000007945 */ /* 0x000fe80003800000 */
[----:B------:R-:W-:-:S07]  /*1ee10*/  IADD3 R5, -R208, R0, RZ ;  /* 0x00000000d0057210 */ /* 0x000fce0007ffe1ff */
[----:B------:R-:W-:Y:S05]  /*1ee20*/  @!P0 BRA `(.L_x_2225) ;  /* 0x0000037000008947 */ /* 0x000fea0003800000 */
[----:B-1-3--:R-:W-:Y:S02]  /*1ee30*/  IABS R6, R209 ;  /* 0x000000d100067213 */ /* 0x00afe40000000000 */
[----:B------:R-:W-:Y:S02]  /*1ee40*/  IABS R7, R2 ;  /* 0x0000000200077213 */ /* 0x000fe40000000000 */
[----:B------:R-:W1:Y:S01]  /*1ee50*/  I2F.RP R12, R6 ;  /* 0x00000006000c7306 */ /* 0x000e620000209400 */
[----:B------:R-:W-:Y:S02]  /*1ee60*/  IABS R3, R5 ;  /* 0x0000000500037213 */ /* 0x000fe40000000000 */
[----:B------:R-:W-:-:S05]  /*1ee70*/  IABS R0, R209 ;  /* 0x000000d100007213 */ /* 0x000fca0000000000 */
[----:B------:R-:W2:Y:S01]  /*1ee80*/  I2F.RP R8, R7 ;  /* 0x0000000700087306 */ /* 0x000ea20000209400 */
[----:B------:R-:W-:-:S07]  /*1ee90*/  IMAD.MOV R0, RZ, RZ, -R0 ;  /* 0x000000ffff007224 */ /* 0x000fce00078e0a00 */
[----:B-1----:R-:W1:Y:S08]  /*1eea0*/  MUFU.RCP R12, R12 ;  /* 0x0000000c000c7308 */ /* 0x002e700000001000 */
[----:B--2---:R-:W2:Y:S01]  /*1eeb0*/  MUFU.RCP R8, R8 ;  /* 0x0000000800087308 */ /* 0x004ea20000001000 */
[----:B-1----:R-:W-:-:S07]  /*1eec0*/  IADD3 R12, R12, 0xffffffe, RZ ;  /* 0x0ffffffe0c0c7810 */ /* 0x002fce0007ffe0ff */
[----:B------:R-:W1:Y:S01]  /*1eed0*/  F2I.FTZ.U32.TRUNC.NTZ R13, R12 ;  /* 0x0000000c000d7305 */ /* 0x000e62000021f000 */
[----:B--2---:R-:W-:-:S07]  /*1eee0*/  IADD3 R8, R8, 0xffffffe, RZ ;  /* 0x0ffffffe08087810 */ /* 0x004fce0007ffe0ff */
[----:B------:R2:W3:Y:S01]  /*1eef0*/  F2I.FTZ.U32.TRUNC.NTZ R9, R8 ;  /* 0x0000000800097305 */ /* 0x0004e2000021f000 */
[----:B-1----:R-:W-:Y:S02]  /*1ef00*/  IMAD.MOV R4, RZ, RZ, -R13 ;  /* 0x000000ffff047224 */ /* 0x002fe400078e0a0d */
[----:B------:R-:W-:Y:S02]  /*1ef10*/  IMAD.MOV.U32 R12, RZ, RZ, RZ ;  /* 0x000000ffff0c7224 */ /* 0x000fe400078e00ff */
[----:B------:R-:W-:-:S04]  /*1ef20*/  IMAD R4, R4, R6, RZ ;  /* 0x0000000604047224 */ /* 0x000fc800078e02ff */
[----:B------:R-:W-:-:S04]  /*1ef30*/  IMAD.HI.U32 R4, R13, R4, R12 ;  /* 0x000000040d047227 */ /* 0x000fc800078e000c */
[----:B--2---:R-:W-:Y:S02]  /*1ef40*/  IMAD.MOV.U32 R8, RZ, RZ, RZ ;  /* 0x000000ffff087224 */ /* 0x004fe400078e00ff */
[----:B------:R-:W-:-:S04]  /*1ef50*/  IMAD.HI.U32 R4, R4, R3, RZ ;  /* 0x0000000304047227 */ /* 0x000fc800078e00ff */
[----:B------:R-:W-:-:S05]  /*1ef60*/  IMAD R0, R4, R0, R3 ;  /* 0x0000000004007224 */ /* 0x000fca00078e0203 */
[----:B------:R-:W-:-:S13]  /*1ef70*/  ISETP.GT.U32.AND P0, PT, R6, R0, PT ;  /* 0x000000000600720c */ /* 0x000fda0003f04070 */
[----:B------:R-:W-:Y:S01]  /*1ef80*/  @!P0 IMAD.IADD R0, R0, 0x1, -R6 ;  /* 0x0000000100008824 */ /* 0x000fe200078e0a06 */
[----:B------:R-:W-:Y:S02]  /*1ef90*/  @!P0 IADD3 R4, R4, 0x1, RZ ;  /* 0x0000000104048810 */ /* 0x000fe40007ffe0ff */
[----:B------:R-:W-:Y:S02]  /*1efa0*/  ISETP.NE.AND P0, PT, R209, RZ, PT ;  /* 0x000000ffd100720c */ /* 0x000fe40003f05270 */
[----:B------:R-:W-:Y:S01]  /*1efb0*/  ISETP.GE.U32.AND P2, PT, R0, R6, PT ;  /* 0x000000060000720c */ /* 0x000fe20003f46070 */
[----:B---3--:R-:W-:Y:S01]  /*1efc0*/  IMAD.MOV R6, RZ, RZ, -R9 ;  /* 0x000000ffff067224 */ /* 0x008fe200078e0a09 */
        /* <DEDUP_REMOVED lines=29> */
.L_x_2225:
[----:B------:R-:W-:-:S04]  /*1f1a0*/  IMAD.MOV.U32 R0, RZ, RZ, 0x4 ;  /* 0x00000004ff007424 */ /* 0x000fc800078e00ff */
[----:B------:R-:W-:-:S06]  /*1f1b0*/  IMAD.WIDE R2, R211, R0, c[0x0][0x590] ;  /* 0x00016400d3027625 */ /* 0x000fcc00078e0200 */
[----:B------:R-:W2:Y:S01]  /*1f1c0*/  LDG.E R3, [R2.64] ;  /* 0x0000000802037981 */ /* 0x000ea2000c1e1900 */
        /* <DEDUP_REMOVED lines=31> */
[----:B------:R-:W-:Y:S01]  /*1f3c0*/  IABS R7, R3 ;  /* 0x0000000300077213 */ /* 0x000fe20000000000 */
[----:B------:R-:W-:Y:S01]  /*1f3d0*/  IMAD.MOV R210, RZ, RZ, -R3 ;  /* 0x000000ffffd27224 */ /* 0x000fe200078e0a03 */
[----:B------:R-:W-:Y:S02]  /*1f3e0*/  IADD3 R4, R4, 0x1000000, R5 ;  /* 0x0100000004047810 */ /* 0x000fe40007ffe005 */
[----:B------:R-:W1:Y:S08]  /*1f3f0*/  I2F.RP R8, R7 ;  /* 0x0000000700087306 */ /* 0x000e700000209400 */
[----:B-1----:R-:W1:Y:S02]  /*1f400*/  MUFU.RCP R8, R8 ;  /* 0x0000000800087308 */ /* 0x002e640000001000 */
[----:B-1----:R-:W-:-:S06]  /*1f410*/  IADD3 R8, R8, 0xffffffe, RZ ;  /* 0x0ffffffe08087810 */ /* 0x002fcc0007ffe0ff */
[----:B------:R-:W1:Y:S02]  /*1f420*/  F2I.FTZ.U32.TRUNC.NTZ R9, R8 ;  /* 0x0000000800097305 */ /* 0x000e64000021f000 */
[----:B-1----:R-:W-:Y:S02]  /*1f430*/  IMAD.MOV R0, RZ, RZ, -R9 ;  /* 0x000000ffff007224 */ /* 0x002fe400078e0a09 */
[----:B------:R-:W-:Y:S02]  /*1f440*/  IMAD.MOV.U32 R8, RZ, RZ, RZ ;  /* 0x000000ffff087224 */ /* 0x000fe400078e00ff */
        /* <DEDUP_REMOVED lines=16> */
[----:B------:R-:W-:Y:S02]  /*1f550*/  IMAD R210, R6, R210, R4 ;  /* 0x000000d206d27224 */ /* 0x000fe400078e0204 */
[----:B------:R-:W-:Y:S02]  /*1f560*/  IMAD.MOV.U32 R3, RZ, RZ, R6 ;  /* 0x000000ffff037224 */ /* 0x000fe400078e0006 */
.L_x_2226:
[----:B------:R-:W-:Y:S05]  /*1f570*/  BSYNC B0 ;  /* 0x0000000000007941 */ /* 0x000fea0003800000 */
.L_x_2224:
[----:B------:R-:W-:-:S04]  /*1f580*/  LOP3.LUT R3, RZ, R3, RZ, 0x33, !PT ;  /* 0x00000003ff037212 */ /* 0x000fc800078e33ff */
[----:B------:R-:W-:Y:S01]  /*1f590*/  IADD3 R209, R3, R209, RZ ;  /* 0x000000d103d17210 */ /* 0x000fe20007ffe0ff */
[----:B------:R-:W-:Y:S05]  /*1f5a0*/  BRA `(.L_x_2227) ;  /* 0x0000004000007947 */ /* 0x000fea0003800000 */
.L_x_2215:
[----:B------:R-:W-:Y:S01]  /*1f5b0*/  IMAD.MOV.U32 R208, RZ, RZ, R0 ;  /* 0x000000ffffd07224 */ /* 0x000fe200078e0000 */
[----:B------:R-:W-:Y:S01]  /*1f5c0*/  MOV R210, RZ ;  /* 0x000000ff00d27202 */ /* 0x000fe20000000f00 */
[----:B------:R-:W-:Y:S01]  /*1f5d0*/  IMAD.MOV.U32 R209, RZ, RZ, RZ ;  /* 0x000000ffffd17224 */ /* 0x000fe200078e00ff */
[----:B------:R-:W-:Y:S02]  /*1f5e0*/  MOV R211, c[0x0][0x53c] ;  /* 0x00014f0000d37a02 */ /* 0x000fe40000000f00 */
.L_x_2227:
[----:B------:R-:W-:Y:S05]  /*1f5f0*/  BSYNC B1 ;  /* 0x0000000000017941 */ /* 0x000fea0003800000 */
.L_x_2213:
[----:B------:R-:W-:Y:S01]  /*1f600*/  WARPSYNC 0xffffffff ;  /* 0xffffffff00007948 */ /* 0x000fe20003800000 */
[----:B------:R-:W-:Y:S01]  /*1f610*/  BAR.SYNC.DEFER_BLOCKING 0x4, 0x100 ;  /* 0x0104000000007b1d */ /* 0x000fe20000010000 */
[----:B------:R-:W-:-:S13]  /*1f620*/  ISETP.NE.AND P0, PT, R10, RZ, PT ;  /* 0x000000ff0a00720c */ /* 0x000fda0003f05270 */
[----:B------:R1:W-:Y:S04]  /*1f630*/  @!P0 STS.128 [0xe100], R208 ;  /* 0x00e100d0ff008388 */ /* 0x0003e80000000c00 */
[----:B------:R-:W-:Y:S06]  /*1f640*/  BAR.ARV 0x5, 0x100 ;  /* 0x0144000000007b1d */ /* 0x000fec0000002000 */
.L_x_2208:
[----:B----4-:R-:W-:-:S13]  /*1f650*/  ISETP.GE.AND P0, PT, R211, c[0x0][0x53c], PT ;  /* 0x00014f00d3007a0c */ /* 0x010fda0003f06270 */
[----:B-123--:R-:W-:Y:S01]  /*1f660*/  @P0 CALL.REL.NOINC `(.L_x_2228) ;  /* 0x0000001000000944 */ /* 0x00efe20003c00000 */
[----:B------:R-:W-:Y:S05]  /*1f670*/  BRA `(.L_x_2229) ;  /* 0xfffe1f3000007947 */ /* 0x000fea000383ffff */
.L_x_2228:
[----:B------:R-:W-:Y:S05]  /*1f680*/  EXIT ;  /* 0x000000000000794d */ /* 0x000fea0003800000 */
.L_x_2019:
[----:B------:R-:W-:Y:S02]  /*1f690*/  MOV R4, 0x1 ;  /* 0x0000000100047802 */ /* 0x000fe40000000f00 */
[----:B------:R-:W-:Y:S02]  /*1f6a0*/  MOV R3, 0x1f6c0 ;  /* 0x0001f6c000037802 */ /* 0x000fe40000000f00 */
[----:B------:R-:W-:Y:S05]  /*1f6b0*/  CALL.REL.NOINC `($__internal_44_$__cuda_sm70_shflsync_up_p) ;  /* 0x0000143000007944 */ /* 0x000fea0003c00000 */
[----:B--2---:R-:W-:Y:S01]  /*1f6c0*/  MOV R3, R4 ;  /* 0x0000000400037202 */ /* 0x004fe20000000f00 */
[----:B-1----:R-:W-:Y:S05]  /*1f6d0*/  BRA `(.L_x_2230) ;  /* 0xfffe0d9000007947 */ /* 0x002fea000383ffff */
.L_x_2020:
[----:B------:R-:W-:Y:S02]  /*1f6e0*/  MOV R4, 0x2 ;  /* 0x0000000200047802 */ /* 0x000fe40000000f00 */
[----:B------:R-:W-:Y:S02]  /*1f6f0*/  MOV R3, 0x1f710 ;  /* 0x0001f71000037802 */ /* 0x000fe40000000f00 */
[----:B------:R-:W-:Y:S05]  /*1f700*/  CALL.REL.NOINC `($__internal_44_$__cuda_sm70_shflsync_up_p) ;  /* 0x000013e000007944 */ /* 0x000fea0003c00000 */
[----:B--2---:R-:W-:Y:S02]  /*1f710*/  SEL R4, R4, RZ, P4 ;  /* 0x000000ff04047207 */ /* 0x004fe40002000000 */
[----:B------:R-:W-:-:S03]  /*1f720*/  MOV R3, 0x1f760 ;  /* 0x0001f76000037802 */ /* 0x000fc60000000f00 */
[----:B-1----:R-:W-:Y:S02]  /*1f730*/  IMAD.IADD R6, R6, 0x1, R4 ;  /* 0x0000000106067824 */ /* 0x002fe400078e0204 */
[----:B------:R-:W-:Y:S02]  /*1f740*/  IMAD.MOV.U32 R4, RZ, RZ, 0x4 ;  /* 0x00000004ff047424 */ /* 0x000fe400078e00ff */
        /* <DEDUP_REMOVED lines=11> */
[----:B--2---:R-:W-:Y:S01]  /*1f800*/  SEL R4, R4, RZ, P1 ;  /* 0x000000ff04047207 */ /* 0x004fe20000800000 */
[----:B------:R-:W-:Y:S01]  /*1f810*/  IMAD.MOV.U32 R70, RZ, RZ, 0x1f ;  /* 0x0000001fff467424 */ /* 0x000fe200078e00ff */
[----:B------:R-:W-:Y:S02]  /*1f820*/  MOV R69, 0x1f ;  /* 0x0000001f00457802 */ /* 0x000fe40000000f00 */
[----:B------:R-:W-:Y:S01]  /*1f830*/  MOV R68, 0x1f870 ;  /* 0x0001f87000447802 */ /* 0x000fe20000000f00 */
[----:B------:R-:W-:-:S04]  /*1f840*/  IMAD.IADD R4, R6, 0x1, R4 ;  /* 0x0000000106047824 */ /* 0x000fc800078e0204 */
[----:B------:R-:W-:Y:S02]  /*1f850*/  IMAD.MOV.U32 R71, RZ, RZ, R4 ;  /* 0x000000ffff477224 */ /* 0x000fe400078e0004 */
[----:B-1----:R-:W-:Y:S05]  /*1f860*/  CALL.REL.NOINC `($__internal_43_$__cuda_sm70_shflsync_idx_p) ;  /* 0x0000123000007944 */ /* 0x002fea0003c00000 */
[----:B------:R-:W-:Y:S05]  /*1f870*/  BRA `(.L_x_2231) ;  /* 0xfffe0cf000007947 */ /* 0x000fea000383ffff */
.L_x_2022:
[----:B------:R-:W-:Y:S02]  /*1f880*/  SEL R6, RZ, 0x1, P0 ;  /* 0x00000001ff067807 */ /* 0x000fe40000000000 */
[----:B------:R-:W-:Y:S02]  /*1f890*/  MOV R3, 0x1f8b0 ;  /* 0x0001f8b000037802 */ /* 0x000fe40000000f00 */
[----:B------:R-:W-:Y:S05]  /*1f8a0*/  CALL.REL.NOINC `($__internal_45_$__cuda_sm70_votesync_ballot) ;  /* 0x0000129000007944 */ /* 0x000fea0003c00000 */
[----:B------:R-:W-:Y:S05]  /*1f8b0*/  BRA `(.L_x_2232) ;  /* 0xfffe0d4000007947 */ /* 0x000fea000383ffff */
.L_x_2023:
[----:B------:R-:W-:Y:S01]  /*1f8c0*/  IMAD.MOV.U32 R71, RZ, RZ, R7 ;  /* 0x000000ffff477224 */ /* 0x000fe200078e0007 */
[----:B------:R-:W-:Y:S01]  /*1f8d0*/  MOV R70, R3 ;  /* 0x0000000300467202 */ /* 0x000fe20000000f00 */
[----:B------:R-:W-:Y:S01]  /*1f8e0*/  IMAD.MOV.U32 R69, RZ, RZ, 0x1f ;  /* 0x0000001fff457424 */ /* 0x000fe200078e00ff */
[----:B------:R-:W-:Y:S02]  /*1f8f0*/  MOV R68, 0x1f910 ;  /* 0x0001f91000447802 */ /* 0x000fe40000000f00 */
[----:B------:R-:W-:Y:S05]  /*1f900*/  CALL.REL.NOINC `($__internal_43_$__cuda_sm70_shflsync_idx_p) ;  /* 0x0000119000007944 */ /* 0x000fea0003c00000 */
[----:B------:R-:W-:Y:S01]  /*1f910*/  IMAD.MOV.U32 R7, RZ, RZ, R69 ;  /* 0x000000ffff077224 */ /* 0x000fe200078e0045 */
[----:B------:R-:W-:Y:S01]  /*1f920*/  MOV R71, R5 ;  /* 0x0000000500477202 */ /* 0x000fe20000000f00 */
[----:B------:R-:W-:Y:S01]  /*1f930*/  IMAD.MOV.U32 R8, RZ, RZ, RZ ;  /* 0x000000ffff087224 */ /* 0x000fe200078e00ff */
[----:B------:R-:W-:Y:S01]  /*1f940*/  MOV R70, R3 ;  /* 0x0000000300467202 */ /* 0x000fe20000000f00 */
[----:B------:R-:W-:Y:S01]  /*1f950*/  IMAD.MOV.U32 R69, RZ, RZ, 0x1f ;  /* 0x0000001fff457424 */ /* 0x000fe200078e00ff */
[----:B------:R-:W-:-:S02]  /*1f960*/  MOV R68, 0x1f980 ;  /* 0x0001f98000447802 */ /* 0x000fc40000000f00 */
[----:B------:R-:W-:Y:S05]  /*1f970*/  CALL.REL.NOINC `($__internal_43_$__cuda_sm70_shflsync_idx_p) ;  /* 0x0000112000007944 */ /* 0x000fea0003c00000 */
[----:B------:R-:W-:Y:S01]  /*1f980*/  MOV R5, R69 ;  /* 0x0000004500057202 */ /* 0x000fe20000000f00 */
[----:B------:R-:W-:Y:S05]  /*1f990*/  BRA `(.L_x_2233) ;  /* 0xfffe0cc000007947 */ /* 0x000fea000383ffff */
.L_x_2026:
[----:B------:R-:W-:Y:S01]  /*1f9a0*/  IMAD.MOV.U32 R71, RZ, RZ, R4 ;  /* 0x000000ffff477224 */ /* 0x000fe200078e0004 */
[----:B------:R-:W-:Y:S01]  /*1f9b0*/  MOV R70, R3 ;  /* 0x0000000300467202 */ /* 0x000fe20000000f00 */
[----:B------:R-:W-:Y:S01]  /*1f9c0*/  IMAD.MOV.U32 R69, RZ, RZ, 0x1f ;  /* 0x0000001fff457424 */ /* 0x000fe200078e00ff */
[----:B------:R-:W-:-:S02]  /*1f9d0*/  MOV R68, 0x1f9f0 ;  /* 0x0001f9f000447802 */ /* 0x000fc40000000f00 */
[----:B--23--:R-:W-:Y:S05]  /*1f9e0*/  CALL.REL.NOINC `($__internal_43_$__cuda_sm70_shflsync_idx_p) ;  /* 0x000010b000007944 */ /* 0x00cfea0003c00000 */
[----:B------:R-:W-:Y:S01]  /*1f9f0*/  MOV R8, R69 ;  /* 0x0000004500087202 */ /* 0x000fe20000000f00 */
[----:B------:R-:W-:Y:S05]  /*1fa00*/  BRA `(.L_x_2025) ;  /* 0xfffe0cb000007947 */ /* 0x000fea000383ffff */
.L_x_2167:
[----:B------:R-:W-:Y:S01]  /*1fa10*/  IMAD.MOV.U32 R7, RZ, RZ, R243 ;  /* 0x000000ffff077224 */ /* 0x000fe200078e00f3 */
[----:B------:R-:W-:-:S02]  /*1fa20*/  MOV R6, 0x2 ;  /* 0x0000000200067802 */ /* 0x000fc40000000f00 */
[----:B------:R-:W-:Y:S02]  /*1fa30*/  MOV R5, 0x1fa50 ;  /* 0x0001fa5000057802 */ /* 0x000fe40000000f00 */
[----:B------:R-:W-:Y:S05]  /*1fa40*/  CALL.REL.NOINC `($__internal_42_$__cuda_sm70_shflsync_bfly_p) ;  /* 0x0000100000007944 */ /* 0x000fea0003c00000 */
[----:B--2---:R-:W-:Y:S01]  /*1fa50*/  MOV R2, R6 ;  /* 0x0000000600027202 */ /* 0x004fe20000000f00 */
[----:B-1----:R-:W-:Y:S05]  /*1fa60*/  BRA `(.L_x_2234) ;  /* 0xffffbbf000007947 */ /* 0x002fea000383ffff */
.L_x_2168:
[----:B------:R-:W-:Y:S01]  /*1fa70*/  IMAD.MOV.U32 R7, RZ, RZ, R2 ;  /* 0x000000ffff077224 */ /* 0x000fe200078e0002 */
[----:B------:R-:W-:Y:S02]  /*1fa80*/  MOV R6, 0x1 ;  /* 0x0000000100067802 */ /* 0x000fe40000000f00 */
[----:B------:R-:W-:Y:S02]  /*1fa90*/  MOV R5, 0x1fab0 ;  /* 0x0001fab000057802 */ /* 0x000fe40000000f00 */
[----:B-1----:R-:W-:Y:S05]  /*1faa0*/  CALL.REL.NOINC `($__internal_42_$__cuda_sm70_shflsync_bfly_p) ;  /* 0x00000fa000007944 */ /* 0x002fea0003c00000 */
[----:B--2---:R-:W-:Y:S01]  /*1fab0*/  FADD.FTZ R2, R2, R6 ;  /* 0x0000000602027221 */ /* 0x004fe20000010000 */
[----:B-1----:R-:W-:Y:S02]  /*1fac0*/  MOV R7, R242 ;  /* 0x000000f200077202 */ /* 0x002fe40000000f00 */
[----:B------:R-:W-:Y:S02]  /*1fad0*/  MOV R6, 0x2 ;  /* 0x0000000200067802 */ /* 0x000fe40000000f00 */
[----:B------:R-:W-:Y:S02]  /*1fae0*/  MOV R5, 0x1fb00 ;  /* 0x0001fb0000057802 */ /* 0x000fe40000000f00 */
[----:B------:R-:W-:Y:S05]  /*1faf0*/  CALL.REL.NOINC `($__internal_42_$__cuda_sm70_shflsync_bfly_p) ;  /* 0x00000f5000007944 */ /* 0x000fea0003c00000 */
[----:B--2---:R-:W-:Y:S01]  /*1fb00*/  FADD.FTZ R242, R242, R6 ;  /* 0x00000006f2f27221 */ /* 0x004fe20000010000 */
[----:B------:R-:W-:-:S02]  /*1fb10*/  MOV R6, 0x1 ;  /* 0x0000000100067802 */ /* 0x000fc40000000f00 */
[----:B------:R-:W-:Y:S02]  /*1fb20*/  MOV R5, 0x1fb50 ;  /* 0x0001fb5000057802 */ /* 0x000fe40000000f00 */
[----:B-1----:R-:W-:Y:S02]  /*1fb30*/  MOV R7, R242 ;  /* 0x000000f200077202 */ /* 0x002fe40000000f00 */
[----:B------:R-:W-:Y:S05]  /*1fb40*/  CALL.REL.NOINC `($__internal_42_$__cuda_sm70_shflsync_bfly_p) ;  /* 0x00000f0000007944 */ /* 0x000fea0003c00000 */
[----:B--2---:R-:W-:Y:S01]  /*1fb50*/  MOV R10, R6 ;  /* 0x00000006000a7202 */ /* 0x004fe20000000f00 */
[----:B-1----:R-:W-:Y:S05]  /*1fb60*/  BRA `(.L_x_2235) ;  /* 0xffffbb6000007947 */ /* 0x002fea000383ffff */
.L_x_2175:
[----:B--234-:R-:W-:Y:S01]  /*1fb70*/  IMAD.MOV.U32 R71, RZ, RZ, R2 ;  /* 0x000000ffff477224 */ /* 0x01cfe200078e0002 */
[----:B------:R-:W-:Y:S01]  /*1fb80*/  MOV R70, RZ ;  /* 0x000000ff00467202 */ /* 0x000fe20000000f00 */
[----:B------:R-:W-:Y:S01]  /*1fb90*/  IMAD.MOV.U32 R69, RZ, RZ, 0x181f ;  /* 0x0000181fff457424 */ /* 0x000fe200078e00ff */
[----:B------:R-:W-:Y:S02]  /*1fba0*/  MOV R68, 0x1fbc0 ;  /* 0x0001fbc000447802 */ /* 0x000fe40000000f00 */
[----:B-1----:R-:W-:Y:S05]  /*1fbb0*/  CALL.REL.NOINC `($__internal_43_$__cuda_sm70_shflsync_idx_p) ;  /* 0x00000ee000007944 */ /* 0x002fea0003c00000 */
[----:B------:R-:W-:Y:S01]  /*1fbc0*/  MOV R3, R69 ;  /* 0x0000004500037202 */ /* 0x000fe20000000f00 */
[----:B------:R-:W-:Y:S05]  /*1fbd0*/  BRA `(.L_x_2236) ;  /* 0xffffcfc000007947 */ /* 0x000fea000383ffff */
.L_x_2176:
[----:B------:R-:W-:Y:S01]  /*1fbe0*/  IMAD.MOV.U32 R71, RZ, RZ, R0 ;  /* 0x000000ffff477224 */ /* 0x000fe200078e0000 */
[----:B------:R-:W-:Y:S01]  /*1fbf0*/  MOV R70, RZ ;  /* 0x000000ff00467202 */ /* 0x000fe20000000f00 */
[----:B------:R-:W-:Y:S01]  /*1fc00*/  IMAD.MOV.U32 R69, RZ, RZ, 0x181f ;  /* 0x0000181fff457424 */ /* 0x000fe200078e00ff */
[----:B------:R-:W-:-:S02]  /*1fc10*/  MOV R68, 0x1fc30 ;  /* 0x0001fc3000447802 */ /* 0x000fc40000000f00 */
[----:B-123--:R-:W-:Y:S05]  /*1fc20*/  CALL.REL.NOINC `($__internal_43_$__cuda_sm70_shflsync_idx_p) ;  /* 0x00000e7000007944 */ /* 0x00efea0003c00000 */
[----:B------:R-:W-:Y:S01]  /*1fc30*/  MOV R8, R69 ;  /* 0x0000004500087202 */ /* 0x000fe20000000f00 */
[----:B------:R-:W-:Y:S05]  /*1fc40*/  BRA `(.L_x_2237) ;  /* 0xffffcf7000007947 */ /* 0x000fea000383ffff */
.L_x_2179:
[----:B------:R-:W-:Y:S01]  /*1fc50*/  IMAD.MOV.U32 R71, RZ, RZ, R2 ;  /* 0x000000ffff477224 */ /* 0x000fe200078e0002 */
[----:B------:R-:W-:Y:S01]  /*1fc60*/  MOV R70, 0x1 ;  /* 0x0000000100467802 */ /* 0x000fe20000000f00 */
[----:B------:R-:W-:Y:S01]  /*1fc70*/  IMAD.MOV.U32 R69, RZ, RZ, 0x181f ;  /* 0x0000181fff457424 */ /* 0x000fe200078e00ff */
[----:B------:R-:W-:-:S02]  /*1fc80*/  MOV R68, 0x1fca0 ;  /* 0x0001fca000447802 */ /* 0x000fc40000000f00 */
[----:B-1234-:R-:W-:Y:S05]  /*1fc90*/  CALL.REL.NOINC `($__internal_43_$__cuda_sm70_shflsync_idx_p) ;  /* 0x00000e0000007944 */ /* 0x01efea0003c00000 */
[----:B------:R-:W-:Y:S01]  /*1fca0*/  IMAD.MOV.U32 R3, RZ, RZ, R69 ;  /* 0x000000ffff037224 */ /* 0x000fe200078e0045 */
[----:B------:R-:W-:Y:S01]  /*1fcb0*/  MOV R70, 0x1 ;  /* 0x0000000100467802 */ /* 0x000fe20000000f00 */
[----:B------:R-:W-:Y:S01]  /*1fcc0*/  IMAD.MOV.U32 R71, RZ, RZ, R0 ;  /* 0x000000ffff477224 */ /* 0x000fe200078e0000 */
[----:B------:R-:W-:-:S02]  /*1fcd0*/  MOV R69, 0x181f ;  /* 0x0000181f00457802 */ /* 0x000fc40000000f00 */
[----:B------:R-:W-:Y:S02]  /*1fce0*/  MOV R68, 0x1fd00 ;  /* 0x0001fd0000447802 */ /* 0x000fe40000000f00 */
[----:B------:R-:W-:Y:S05]  /*1fcf0*/  CALL.REL.NOINC `($__internal_43_$__cuda_sm70_shflsync_idx_p) ;  /* 0x00000da000007944 */ /* 0x000fea0003c00000 */
[----:B------:R-:W-:Y:S01]  /*1fd00*/  MOV R9, R69 ;  /* 0x0000004500097202 */ /* 0x000fe20000000f00 */
[----:B------:R-:W-:Y:S05]  /*1fd10*/  BRA `(.L_x_2238) ;  /* 0xffffcf9000007947 */ /* 0x000fea000383ffff */
.L_x_2182:
[----:B------:R-:W-:Y:S01]  /*1fd20*/  IMAD.MOV.U32 R71, RZ, RZ, R2 ;  /* 0x000000ffff477224 */ /* 0x000fe200078e0002 */
[----:B------:R-:W-:Y:S01]  /*1fd30*/  MOV R70, 0x2 ;  /* 0x0000000200467802 */ /* 0x000fe20000000f00 */
[----:B------:R-:W-:Y:S01]  /*1fd40*/  IMAD.MOV.U32 R69, RZ, RZ, 0x181f ;  /* 0x0000181fff457424 */ /* 0x000fe200078e00ff */
[----:B------:R-:W-:Y:S02]  /*1fd50*/  MOV R68, 0x1fd70 ;  /* 0x0001fd7000447802 */ /* 0x000fe40000000f00 */
[----:B-1234-:R-:W-:Y:S05]  /*1fd60*/  CALL.REL.NOINC `($__internal_43_$__cuda_sm70_shflsync_idx_p) ;  /* 0x00000d3000007944 */ /* 0x01efea0003c00000 */
[----:B------:R-:W-:Y:S01]  /*1fd70*/  MOV R3, R69 ;  /* 0x0000004500037202 */ /* 0x000fe20000000f00 */
[----:B------:R-:W-:Y:S05]  /*1fd80*/  BRA `(.L_x_2239) ;  /* 0xffffd01000007947 */ /* 0x000fea000383ffff */
.L_x_2183:
[----:B------:R-:W-:Y:S01]  /*1fd90*/  IMAD.MOV.U32 R71, RZ, RZ, R0 ;  /* 0x000000ffff477224 */ /* 0x000fe200078e0000 */
[----:B------:R-:W-:Y:S01]  /*1fda0*/  MOV R70, 0x2 ;  /* 0x0000000200467802 */ /* 0x000fe20000000f00 */
[----:B------:R-:W-:Y:S01]  /*1fdb0*/  IMAD.MOV.U32 R69, RZ, RZ, 0x181f ;  /* 0x0000181fff457424 */ /* 0x000fe200078e00ff */
[----:B------:R-:W-:Y:S02]  /*1fdc0*/  MOV R68, 0x1fde0 ;  /* 0x0001fde000447802 */ /* 0x000fe40000000f00 */
[----:B-1234-:R-:W-:Y:S05]  /*1fdd0*/  CALL.REL.NOINC `($__internal_43_$__cuda_sm70_shflsync_idx_p) ;  /* 0x00000cc000007944 */ /* 0x01efea0003c00000 */
[----:B------:R-:W-:Y:S01]  /*1fde0*/  MOV R9, R69 ;  /* 0x0000004500097202 */ /* 0x000fe20000000f00 */
[----:B------:R-:W-:Y:S05]  /*1fdf0*/  BRA `(.L_x_2240) ;  /* 0xffffcfc000007947 */ /* 0x000fea000383ffff */
.L_x_2186:
        /* <DEDUP_REMOVED lines=13> */
.L_x_2188:
[----:B------:R-:W-:Y:S01]  /*1fed0*/  IMAD.MOV.U32 R71, RZ, RZ, R66 ;  /* 0x000000ffff477224 */ /* 0x000fe200078e0042 */
[----:B------:R-:W-:Y:S01]  /*1fee0*/  MOV R70, RZ ;  /* 0x000000ff00467202 */ /* 0x000fe20000000f00 */
[----:B------:R-:W-:Y:S01]  /*1fef0*/  IMAD.MOV.U32 R69, RZ, RZ, 0x1c1f ;  /* 0x00001c1fff457424 */ /* 0x000fe200078e00ff */
[----:B------:R-:W-:Y:S02]  /*1ff00*/  MOV R68, 0x1ff20 ;  /* 0x0001ff2000447802 */ /* 0x000fe40000000f00 */
[----:B------:R-:W-:Y:S05]  /*1ff10*/  CALL.REL.NOINC `($__internal_43_$__cuda_sm70_shflsync_idx_p) ;  /* 0x00000b8000007944 */ /* 0x000fea0003c00000 */
[----:B------:R-:W-:Y:S01]  /*1ff20*/  MOV R72, R69 ;  /* 0x0000004500487202 */ /* 0x000fe20000000f00 */
[----:B------:R-:W-:Y:S05]  /*1ff30*/  BRA `(.L_x_2242) ;  /* 0xffffd26000007947 */ /* 0x000fea000383ffff */
.L_x_2189:
[----:B------:R-:W-:Y:S01]  /*1ff40*/  IMAD.MOV.U32 R71, RZ, RZ, R67 ;  /* 0x000000ffff477224 */ /* 0x000fe200078e0043 */
[----:B------:R-:W-:Y:S01]  /*1ff50*/  MOV R70, RZ ;  /* 0x000000ff00467202 */ /* 0x000fe20000000f00 */
[----:B------:R-:W-:Y:S01]  /*1ff60*/  IMAD.MOV.U32 R69, RZ, RZ, 0x1c1f ;  /* 0x00001c1fff457424 */ /* 0x000fe200078e00ff */
[----:B------:R-:W-:Y:S02]  /*1ff70*/  MOV R68, 0x1ff90 ;  /* 0x0001ff9000447802 */ /* 0x000fe40000000f00 */
[----:B-12---:R-:W-:Y:S05]  /*1ff80*/  CALL.REL.NOINC `($__internal_43_$__cuda_sm70_shflsync_idx_p) ;  /* 0x00000b1000007944 */ /* 0x006fea0003c00000 */
[----:B------:R-:W-:Y:S01]  /*1ff90*/  MOV R68, R69 ;  /* 0x0000004500447202 */ /* 0x000fe20000000f00 */
[----:B------:R-:W-:Y:S05]  /*1ffa0*/  BRA `(.L_x_2243) ;  /* 0xffffd21000007947 */ /* 0x000fea000383ffff */
.L_x_2192:
[----:B------:R-:W-:Y:S01]  /*1ffb0*/  IMAD.MOV.U32 R71, RZ, RZ, R66 ;  /* 0x000000ffff477224 */ /* 0x000fe200078e0042 */
[----:B------:R-:W-:Y:S01]  /*1ffc0*/  MOV R70, 0x1 ;  /* 0x0000000100467802 */ /* 0x000fe20000000f00 */
[----:B----4-:R-:W-:Y:S01]  /*1ffd0*/  IMAD.MOV.U32 R69, RZ, RZ, 0x1c1f ;  /* 0x00001c1fff457424 */ /* 0x010fe200078e00ff */
[----:B------:R-:W-:-:S02]  /*1ffe0*/  MOV R68, 0x20000 ;  /* 0x0002000000447802 */ /* 0x000fc40000000f00 */
[----:B-123--:R-:W-:Y:S05]  /*1fff0*/  CALL.REL.NOINC `($__internal_43_$__cuda_sm70_shflsync_idx_p) ;  /* 0x00000aa000007944 */ /* 0x00efea0003c00000 */
        /* <DEDUP_REMOVED lines=8> */
.L_x_2196:
[----:B------:R-:W-:Y:S01]  /*20080*/  IMAD.MOV.U32 R71, RZ, RZ, R3 ;  /* 0x000000ffff477224 */ /* 0x000fe200078e0003 */
[----:B------:R-:W-:Y:S01]  /*20090*/  MOV R70, RZ ;  /* 0x000000ff00467202 */ /* 0x000fe20000000f00 */
[----:B------:R-:W-:Y:S01]  /*200a0*/  IMAD.MOV.U32 R69, RZ, RZ, 0x181f ;  /* 0x0000181fff457424 */ /* 0x000fe200078e00ff */
[----:B------:R-:W-:Y:S02]  /*200b0*/  MOV R68, 0x200d0 ;  /* 0x000200d000447802 */ /* 0x000fe40000000f00 */
[----:B--2---:R-:W-:Y:S05]  /*200c0*/  CALL.REL.NOINC `($__internal_43_$__cuda_sm70_shflsync_idx_p) ;  /* 0x000009d000007944 */ /* 0x004fea0003c00000 */
[----:B------:R-:W-:Y:S01]  /*200d0*/  MOV R4, R69 ;  /* 0x0000004500047202 */ /* 0x000fe20000000f00 */
[----:B------:R-:W-:Y:S05]  /*200e0*/  BRA `(.L_x_2245) ;  /* 0xffffe27000007947 */ /* 0x000fea000383ffff */
.L_x_2197:
[----:B------:R-:W-:Y:S01]  /*200f0*/  IMAD.MOV.U32 R71, RZ, RZ, R2 ;  /* 0x000000ffff477224 */ /* 0x000fe200078e0002 */
[----:B------:R-:W-:Y:S01]  /*20100*/  MOV R70, RZ ;  /* 0x000000ff00467202 */ /* 0x000fe20000000f00 */
[----:B------:R-:W-:Y:S01]  /*20110*/  IMAD.MOV.U32 R69, RZ, RZ, 0x181f ;  /* 0x0000181fff457424 */ /* 0x000fe200078e00ff */
[----:B------:R-:W-:Y:S02]  /*20120*/  MOV R68, 0x20140 ;  /* 0x0002014000447802 */ /* 0x000fe40000000f00 */
[----:B-123--:R-:W-:Y:S05]  /*20130*/  CALL.REL.NOINC `($__internal_43_$__cuda_sm70_shflsync_idx_p) ;  /* 0x0000096000007944 */ /* 0x00efea0003c00000 */
[----:B------:R-:W-:Y:S01]  /*20140*/  MOV R5, R69 ;  /* 0x0000004500057202 */ /* 0x000fe20000000f00 */
[----:B------:R-:W-:Y:S05]  /*20150*/  BRA `(.L_x_2246) ;  /* 0xffffe22000007947 */ /* 0x000fea000383ffff */
.L_x_2200:
        /* <DEDUP_REMOVED lines=13> */
.L_x_2203:
[----:B------:R-:W-:Y:S01]  /*20230*/  IMAD.MOV.U32 R71, RZ, RZ, R3 ;  /* 0x000000ffff477224 */ /* 0x000fe200078e0003 */
[----:B------:R-:W-:Y:S01]  /*20240*/  MOV R70, 0x2 ;  /* 0x0000000200467802 */ /* 0x000fe20000000f00 */
[----:B------:R-:W-:Y:S01]  /*20250*/  IMAD.MOV.U32 R69, RZ, RZ, 0x181f ;  /* 0x0000181fff457424 */ /* 0x000fe200078e00ff */
[----:B------:R-:W-:Y:S02]  /*20260*/  MOV R68, 0x20280 ;  /* 0x0002028000447802 */ /* 0x000fe40000000f00 */
[----:B-1234-:R-:W-:Y:S05]  /*20270*/  CALL.REL.NOINC `($__internal_43_$__cuda_sm70_shflsync_idx_p) ;  /* 0x0000082000007944 */ /* 0x01efea0003c00000 */
[----:B------:R-:W-:Y:S01]  /*20280*/  MOV R4, R69 ;  /* 0x0000004500047202 */ /* 0x000fe20000000f00 */
[----:B------:R-:W-:Y:S05]  /*20290*/  BRA `(.L_x_2248) ;  /* 0xffffe2d000007947 */ /* 0x000fea000383ffff */
.L_x_2204:
[----:B------:R-:W-:Y:S01]  /*202a0*/  IMAD.MOV.U32 R71, RZ, RZ, R2 ;  /* 0x000000ffff477224 */ /* 0x000fe200078e0002 */
[----:B------:R-:W-:Y:S01]  /*202b0*/  MOV R70, 0x2 ;  /* 0x0000000200467802 */ /* 0x000fe20000000f00 */
[----:B------:R-:W-:Y:S01]  /*202c0*/  IMAD.MOV.U32 R69, RZ, RZ, 0x181f ;  /* 0x0000181fff457424 */ /* 0x000fe200078e00ff */
[----:B------:R-:W-:Y:S02]  /*202d0*/  MOV R68, 0x202f0 ;  /* 0x000202f000447802 */ /* 0x000fe40000000f00 */
[----:B-1234-:R-:W-:Y:S05]  /*202e0*/  CALL.REL.NOINC `($__internal_43_$__cuda_sm70_shflsync_idx_p) ;  /* 0x000007b000007944 */ /* 0x01efea0003c00000 */
[----:B------:R-:W-:Y:S01]  /*202f0*/  MOV R6, R69 ;  /* 0x0000004500067202 */ /* 0x000fe20000000f00 */
[----:B------:R-:W-:Y:S05]  /*20300*/  BRA `(.L_x_2249) ;  /* 0xffffe28000007947 */ /* 0x000fea000383ffff */
.L_x_2207:
        /* <DEDUP_REMOVED lines=13> */
.L_x_2209:
[----:B------:R-:W-:Y:S01]  /*203e0*/  IMAD.MOV.U32 R71, RZ, RZ, R12 ;  /* 0x000000ffff477224 */ /* 0x000fe200078e000c */
[----:B------:R-:W-:Y:S01]  /*203f0*/  MOV R70, RZ ;  /* 0x000000ff00467202 */ /* 0x000fe20000000f00 */
[----:B------:R-:W-:Y:S01]  /*20400*/  IMAD.MOV.U32 R69, RZ, RZ, 0x1f ;  /* 0x0000001fff457424 */ /* 0x000fe200078e00ff */
[----:B------:R-:W-:Y:S02]  /*20410*/  MOV R68, 0x20430 ;  /* 0x0002043000447802 */ /* 0x000fe40000000f00 */
[----:B--2---:R-:W-:Y:S05]  /*20420*/  CALL.REL.NOINC `($__internal_43_$__cuda_sm70_shflsync_idx_p) ;  /* 0x0000067000007944 */ /* 0x004fea0003c00000 */
[----:B------:R-:W-:Y:S01]  /*20430*/  MOV R0, R69 ;  /* 0x0000004500007202 */ /* 0x000fe20000000f00 */
[----:B------:R-:W-:Y:S05]  /*20440*/  BRA `(.L_x_2251) ;  /* 0xffffe3b000007947 */ /* 0x000fea000383ffff */
.L_x_2210:
[----:B------:R-:W-:Y:S01]  /*20450*/  IMAD.MOV.U32 R71, RZ, RZ, R12 ;  /* 0x000000ffff477224 */ /* 0x000fe200078e000c */
[----:B------:R-:W-:Y:S01]  /*20460*/  MOV R70, 0x1 ;  /* 0x0000000100467802 */ /* 0x000fe20000000f00 */
[----:B------:R-:W-:Y:S01]  /*20470*/  IMAD.MOV.U32 R69, RZ, RZ, 0x1f ;  /* 0x0000001fff457424 */ /* 0x000fe200078e00ff */
[----:B------:R-:W-:Y:S02]  /*20480*/  MOV R68, 0x204a0 ;  /* 0x000204a000447802 */ /* 0x000fe40000000f00 */
[----:B-123--:R-:W-:Y:S05]  /*20490*/  CALL.REL.NOINC `($__internal_43_$__cuda_sm70_shflsync_idx_p) ;  /* 0x0000060000007944 */ /* 0x00efea0003c00000 */
[----:B------:R-:W-:Y:S01]  /*204a0*/  MOV R12, R69 ;  /* 0x00000045000c7202 */ /* 0x000fe20000000f00 */
[----:B------:R-:W-:Y:S05]  /*204b0*/  BRA `(.L_x_2252) ;  /* 0xffffe36000007947 */ /* 0x000fea000383ffff */
.L_x_2211:
[----:B------:R-:W-:Y:S02]  /*204c0*/  MOV R4, 0x1 ;  /* 0x0000000100047802 */ /* 0x000fe40000000f00 */
[----:B------:R-:W-:-:S02]  /*204d0*/  MOV R3, 0x204f0 ;  /* 0x000204f000037802 */ /* 0x000fc40000000f00 */
[----:B-1-3--:R-:W-:Y:S05]  /*204e0*/  CALL.REL.NOINC `($__internal_44_$__cuda_sm70_shflsync_up_p) ;  /* 0x0000060000007944 */ /* 0x00afea0003c00000 */
[----:B--2---:R-:W-:Y:S01]  /*204f0*/  MOV R3, R4 ;  /* 0x0000000400037202 */ /* 0x004fe20000000f00 */
[----:B-1----:R-:W-:Y:S05]  /*20500*/  BRA `(.L_x_2253) ;  /* 0xffffe43000007947 */ /* 0x002fea000383ffff */
.L_x_2212:
[----:B------:R-:W-:Y:S02]  /*20510*/  MOV R4, 0x2 ;  /* 0x0000000200047802 */ /* 0x000fe40000000f00 */
[----:B------:R-:W-:-:S02]  /*20520*/  MOV R3, 0x20540 ;  /* 0x0002054000037802 */ /* 0x000fc40000000f00 */
[----:B-1-3--:R-:W-:Y:S05]  /*20530*/  CALL.REL.NOINC `($__internal_44_$__cuda_sm70_shflsync_up_p) ;  /* 0x000005b000007944 */ /* 0x00afea0003c00000 */
        /* <DEDUP_REMOVED lines=22> */
[----:B------:R-:W-:Y:S01]  /*206a0*/  MOV R3, R69 ;  /* 0x0000004500037202 */ /* 0x000fe20000000f00 */
[----:B------:R-:W-:Y:S05]  /*206b0*/  BRA `(.L_x_2254) ;  /* 0xffffe38000007947 */ /* 0x000fea000383ffff */
.L_x_2216:
[----:B------:R-:W-:Y:S02]  /*206c0*/  MOV R4, 0x1 ;  /* 0x0000000100047802 */ /* 0x000fe40000000f00 */
[----:B------:R-:W-:Y:S02]  /*206d0*/  MOV R3, 0x206f0 ;  /* 0x000206f000037802 */ /* 0x000fe40000000f00 */
[----:B------:R-:W-:Y:S05]  /*206e0*/  CALL.REL.NOINC `($__internal_44_$__cuda_sm70_shflsync_up_p) ;  /* 0x0000040000007944 */ /* 0x000fea0003c00000 */
[----:B--2---:R-:W-:Y:S01]  /*206f0*/  MOV R3, R4 ;  /* 0x0000000400037202 */ /* 0x004fe20000000f00 */
[----:B-1----:R-:W-:Y:S05]  /*20700*/  BRA `(.L_x_2255) ;  /* 0xffffe48000007947 */ /* 0x002fea000383ffff */
.L_x_2217:
        /* <DEDUP_REMOVED lines=27> */
.L_x_2219:
[----:B------:R-:W-:Y:S02]  /*208c0*/  SEL R6, RZ, 0x1, P0 ;  /* 0x00000001ff067807 */ /* 0x000fe40000000000 */
[----:B------:R-:W-:Y:S02]  /*208d0*/  MOV R3, 0x208f0 ;  /* 0x000208f000037802 */ /* 0x000fe40000000f00 */
[----:B--2---:R-:W-:Y:S05]  /*208e0*/  CALL.REL.NOINC `($__internal_45_$__cuda_sm70_votesync_ballot) ;  /* 0x0000025000007944 */ /* 0x004fea0003c00000 */
[----:B------:R-:W-:Y:S01]  /*208f0*/  MOV R3, R6 ;  /* 0x0000000600037202 */ /* 0x000fe20000000f00 */
[----:B------:R-:W-:Y:S05]  /*20900*/  BRA `(.L_x_2257) ;  /* 0xffffe41000007947 */ /* 0x000fea000383ffff */
.L_x_2220:
[----:B------:R-:W-:Y:S01]  /*20910*/  IMAD.MOV.U32 R71, RZ, RZ, R209 ;  /* 0x000000ffff477224 */ /* 0x000fe200078e00d1 */
[----:B------:R-:W-:Y:S01]  /*20920*/  MOV R70, R6 ;  /* 0x0000000600467202 */ /* 0x000fe20000000f00 */
[----:B------:R-:W-:Y:S01]  /*20930*/  IMAD.MOV.U32 R69, RZ, RZ, 0x1f ;  /* 0x0000001fff457424 */ /* 0x000fe200078e00ff */
[----:B------:R-:W-:Y:S02]  /*20940*/  MOV R68, 0x20960 ;  /* 0x0002096000447802 */ /* 0x000fe40000000f00 */
[----:B--2---:R-:W-:Y:S05]  /*20950*/  CALL.REL.NOINC `($__internal_43_$__cuda_sm70_shflsync_idx_p) ;  /* 0x0000014000007944 */ /* 0x004fea0003c00000 */
[----:B------:R-:W-:Y:S01]  /*20960*/  IMAD.MOV.U32 R209, RZ, RZ, R69 ;  /* 0x000000ffffd17224 */ /* 0x000fe200078e0045 */
[----:B------:R-:W-:Y:S01]  /*20970*/  MOV R70, R6 ;  /* 0x0000000600467202 */ /* 0x000fe20000000f00 */
[----:B------:R-:W-:Y:S01]  /*20980*/  IMAD.MOV.U32 R71, RZ, RZ, R2 ;  /* 0x000000ffff477224 */ /* 0x000fe200078e0002 */
[----:B------:R-:W-:-:S02]  /*20990*/  MOV R69, 0x1f ;  /* 0x0000001f00457802 */ /* 0x000fc40000000f00 */
[----:B------:R-:W-:Y:S02]  /*209a0*/  MOV R68, 0x209c0 ;  /* 0x000209c000447802 */ /* 0x000fe40000000f00 */
[----:B------:R-:W-:Y:S05]  /*209b0*/  CALL.REL.NOINC `($__internal_43_$__cuda_sm70_shflsync_idx_p) ;  /* 0x000000e000007944 */ /* 0x000fea0003c00000 */
[----:B------:R-:W-:Y:S01]  /*209c0*/  MOV R2, R69 ;  /* 0x0000004500027202 */ /* 0x000fe20000000f00 */
[----:B------:R-:W-:Y:S05]  /*209d0*/  BRA `(.L_x_2258) ;  /* 0xffffe39000007947 */ /* 0x000fea000383ffff */
.L_x_2223:
[----:B------:R-:W-:Y:S01]  /*209e0*/  IMAD.MOV.U32 R71, RZ, RZ, R4 ;  /* 0x000000ffff477224 */ /* 0x000fe200078e0004 */
[----:B------:R-:W-:Y:S01]  /*209f0*/  MOV R70, R5 ;  /* 0x0000000500467202 */ /* 0x000fe20000000f00 */
[----:B------:R-:W-:Y:S01]  /*20a00*/  IMAD.MOV.U32 R69, RZ, RZ, 0x1f ;  /* 0x0000001fff457424 */ /* 0x000fe200078e00ff */
[----:B------:R-:W-:Y:S02]  /*20a10*/  MOV R68, 0x20a30 ;  /* 0x00020a3000447802 */ /* 0x000fe40000000f00 */
[----:B-1234-:R-:W-:Y:S05]  /*20a20*/  CALL.REL.NOINC `($__internal_43_$__cuda_sm70_shflsync_idx_p) ;  /* 0x0000007000007944 */ /* 0x01efea0003c00000 */
[----:B------:R-:W-:Y:S01]  /*20a30*/  MOV R5, R69 ;  /* 0x0000004500057202 */ /* 0x000fe20000000f00 */
[----:B------:R-:W-:Y:S05]  /*20a40*/  BRA `(.L_x_2222) ;  /* 0xffffe38000007947 */ /* 0x000fea000383ffff */
        .weak           $__internal_42_$__cuda_sm70_shflsync_bfly_p
        .type           $__internal_42_$__cuda_sm70_shflsync_bfly_p,@function
        .size           $__internal_42_$__cuda_sm70_shflsync_bfly_p,($__internal_43_$__cuda_sm70_shflsync_idx_p - $__internal_42_$__cuda_sm70_shflsync_bfly_p)
$__internal_42_$__cuda_sm70_shflsync_bfly_p:
[----:B------:R-:W-:Y:S01]  /*20a50*/  MOV R8, R5 ;  /* 0x0000000500087202 */ /* 0x000fe20000000f00 */
[----:B------:R-:W-:Y:S04]  /*20a60*/  WARPSYNC R3 ;  /* 0x0000000300007348 */ /* 0x000fe80003800000 */
[----:B------:R-:W-:Y:S01]  /*20a70*/  MOV R9, 0x0 ;  /* 0x0000000000097802 */ /* 0x000fe20000000f00 */
[----:B------:R1:W2:Y:S03]  /*20a80*/  SHFL.BFLY PT, R6, R7, R6, R4 ;  /* 0x0c00000607067389 */ /* 0x0002a600000e0004 */
[----:B------:R-:W-:Y:S05]  /*20a90*/  RET.REL.NODEC R8 `(_ZN7cutlass13device_kernelIN5flash19enable_sm80_to_sm89INS1_16FlashAttnFwdSm80INS1_25CollectiveMainloopFwdSm80ILi8ELi1ELb1EN4cute5tupleIJNS5_1CILi128EEENS7_ILi96EEES8_EEELi128ENS_6half_tEfNS_4arch4Sm80ELb0ELb1ELb0ELb1ELb0ELb1ELb1ELb1EEENS1_21CollectiveEpilogueFwdINS6_IJS8_S8_S9_EEENS6_IJNS7_ILi1EEESH_SH_EEESB_SD_Li256ELb1ELb1ELb1ELb0EEENS1_36VarlenDynamicPersistentTileSchedulerILi128ELi96ELi256ELi256ELb1ELb1ELb0ELb1ELb0ELb1EEEEEEEEEvNT_6ParamsE) ;  /* 0xfffdf56008007950 */ /* 0x000fea0003c3ffff */
        .weak           $__internal_43_$__cuda_sm70_shflsync_idx_p
        .type           $__internal_43_$__cuda_sm70_shflsync_idx_p,@function
        .size           $__internal_43_$__cuda_sm70_shflsync_idx_p,($__internal_44_$__cuda_sm70_shflsync_up_p - $__internal_43_$__cuda_sm70_shflsync_idx_p)
$__internal_43_$__cuda_sm70_shflsync_idx_p:
[----:B------:R-:W-:Y:S04]  /*20aa0*/  WARPSYNC R213 ;  /* 0x000000d500007348 */ /* 0x000fe80003800000 */
[----:B------:R1:W2:Y:S02]  /*20ab0*/  SHFL.IDX PT, R69, R71, R70, R69 ;  /* 0x0000004647457389 */ /* 0x0002a400000e0045 */
[----:B-1----:R-:W-:-:S02]  /*20ac0*/  MOV R70, R68 ;  /* 0x0000004400467202 */ /* 0x002fc40000000f00 */
[----:B------:R-:W-:-:S04]  /*20ad0*/  MOV R71, 0x0 ;  /* 0x0000000000477802 */ /* 0x000fc80000000f00 */
[----:B--2---:R-:W-:Y:S05]  /*20ae0*/  RET.REL.NODEC R70 `(_ZN7cutlass13device_kernelIN5flash19enable_sm80_to_sm89INS1_16FlashAttnFwdSm80INS1_25CollectiveMainloopFwdSm80ILi8ELi1ELb1EN4cute5tupleIJNS5_1CILi128EEENS7_ILi96EEES8_EEELi128ENS_6half_tEfNS_4arch4Sm80ELb0ELb1ELb0ELb1ELb0ELb1ELb1ELb1EEENS1_21CollectiveEpilogueFwdINS6_IJS8_S8_S9_EEENS6_IJNS7_ILi1EEESH_SH_EEESB_SD_Li256ELb1ELb1ELb1ELb0EEENS1_36VarlenDynamicPersistentTileSchedulerILi128ELi96ELi256ELi256ELb1ELb1ELb0ELb1ELb0ELb1EEEEEEEEEvNT_6ParamsE) ;  /* 0xfffdf51046007950 */ /* 0x004fea0003c3ffff */
        .weak           $__internal_44_$__cuda_sm70_shflsync_up_p
        .type           $__internal_44_$__cuda_sm70_shflsync_up_p,@function
        .size           $__internal_44_$__cuda_sm70_shflsync_up_p,($__internal_45_$__cuda_sm70_votesync_ballot - $__internal_44_$__cuda_sm70_shflsync_up_p)
$__internal_44_$__cuda_sm70_shflsync_up_p:
[----:B------:R-:W-:Y:S01]  /*20af0*/  MOV R8, R3 ;  /* 0x0000000300087202 */ /* 0x000fe20000000f00 */
[----:B------:R-:W-:Y:S04]  /*20b00*/  WARPSYNC R214 ;  /* 0x000000d600007348 */ /* 0x000fe80003800000 */
[----:B------:R-:W-:Y:S01]  /*20b10*/  MOV R9, 0x0 ;  /* 0x0000000000097802 */ /* 0x000fe20000000f00 */
[----:B------:R1:W2:Y:S03]  /*20b20*/  SHFL.UP PT, R4, R6, R4, R215 ;  /* 0x0400000406047389 */ /* 0x0002a600000e00d7 */
[----:B------:R-:W-:Y:S05]  /*20b30*/  RET.REL.NODEC R8 `(_ZN7cutlass13device_kernelIN5flash19enable_sm80_to_sm89INS1_16FlashAttnFwdSm80INS1_25CollectiveMainloopFwdSm80ILi8ELi1ELb1EN4cute5tupleIJNS5_1CILi128EEENS7_ILi96EEES8_EEELi128ENS_6half_tEfNS_4arch4Sm80ELb0ELb1ELb0ELb1ELb0ELb1ELb1ELb1EEENS1_21CollectiveEpilogueFwdINS6_IJS8_S8_S9_EEENS6_IJNS7_ILi1EEESH_SH_EEESB_SD_Li256ELb1ELb1ELb1ELb0EEENS1_36VarlenDynamicPersistentTileSchedulerILi128ELi96ELi256ELi256ELb1ELb1ELb0ELb1ELb0ELb1EEEEEEEEEvNT_6ParamsE) ;  /* 0xfffdf4c008007950 */ /* 0x000fea0003c3ffff */
        .weak           $__internal_45_$__cuda_sm70_votesync_ballot
        .type           $__internal_45_$__cuda_sm70_votesync_ballot,@function
        .size           $__internal_45_$__cuda_sm70_votesync_ballot,(.L_x_2734 - $__internal_45_$__cuda_sm70_votesync_ballot)
$__internal_45_$__cuda_sm70_votesync_ballot:
[----:B------:R-:W-:Y:S01]  /*20b40*/  ISETP.NE.U32.AND P0, PT, R6, 0x1, PT ;  /* 0x000000010600780c */ /* 0x000fe20003f05070 */
[----:B------:R-:W-:Y:S01]  /*20b50*/  IMAD.MOV.U32 R8, RZ, RZ, R3 ;  /* 0x000000ffff087224 */ /* 0x000fe200078e0003 */
[----:B------:R-:W-:Y:S04]  /*20b60*/  WARPSYNC R212 ;  /* 0x000000d400007348 */ /* 0x000fe80003800000 */
[----:B------:R-:W-:-:S07]  /*20b70*/  IMAD.MOV.U32 R9, RZ, RZ, 0x0 ;  /* 0x00000000ff097424 */ /* 0x000fce00078e00ff */
[----:B------:R-:W-:-:S04]  /*20b80*/  VOTE.ANY R6, PT, !P0 ;  /* 0x0000000000067806 */ /* 0x000fc800040e0100 */
[----:B------:R-:W-:Y:S01]  /*20b90*/  LOP3.LUT R6, R6, R212, RZ, 0xc0, !PT ;  /* 0x000000d406067212 */ /* 0x000fe200078ec0ff */
[----:B------:R-:W-:Y:S06]  /*20ba0*/  RET.REL.NODEC R8 `(_ZN7cutlass13device_kernelIN5flash19enable_sm80_to_sm89INS1_16FlashAttnFwdSm80INS1_25CollectiveMainloopFwdSm80ILi8ELi1ELb1EN4cute5tupleIJNS5_1CILi128EEENS7_ILi96EEES8_EEELi128ENS_6half_tEfNS_4arch4Sm80ELb0ELb1ELb0ELb1ELb0ELb1ELb1ELb1EEENS1_21CollectiveEpilogueFwdINS6_IJS8_S8_S9_EEENS6_IJNS7_ILi1EEESH_SH_EEESB_SD_Li256ELb1ELb1ELb1ELb0EEENS1_36VarlenDynamicPersistentTileSchedulerILi128ELi96ELi256ELi256ELb1ELb1ELb0ELb1ELb0ELb1EEEEEEEEEvNT_6ParamsE) ;  /* 0xfffdf45008007950 */ /* 0x000fec0003c3ffff */
.L_x_2259:
        /* <DEDUP_REMOVED lines=13> */
.L_x_2734:


//--------------------- .text._ZN7cutlass13device_kernelIN5flash19enable_sm80_to_sm89INS1_16FlashAttnFwdSm80INS1_25CollectiveMainloopFwdSm80ILi4ELi1ELb0EN4cute5tupleIJNS5_1CILi128EEENS7_ILi64EEES8_EEELi128ENS_6half_tEfNS_4arch4Sm80ELb1ELb0ELb0ELb0ELb0ELb0ELb1ELb1EEENS1_21CollectiveEpilogueFwdINS6_IJS8_S8_S9_EEENS6_IJNS7_ILi1EEESH_SH_EEESB_SD_Li128ELb0ELb1ELb1ELb0EEENS1_30DynamicPersistentTileSchedulerILi128ELi128ELb1ELb1ELb0EEEEEEEEEvNT_6ParamsE --------------------------
	.section	.text._ZN7cutlass13device_kernelIN5flash19enable_sm80_to_sm89INS1_16FlashAttnFwdSm80INS1_25CollectiveMainloopFwdSm80ILi4ELi1ELb0EN4cute5tupleIJNS5_1CILi128EEENS7_ILi64EEES8_EEELi128ENS_6half_tEfNS_4arch4Sm80ELb1ELb0ELb0ELb0ELb0ELb0ELb1ELb1EEENS1_21CollectiveEpilogueFwdINS6_IJS8_S8_S9_EEENS6_IJNS7_ILi1EEESH_SH_EEESB_SD_Li128ELb0ELb1ELb1ELb0EEENS1_30DynamicPersistentTileSchedulerILi128ELi128ELb1ELb1ELb0EEEEEEEEEvNT_6ParamsE,"ax",@progbits
	.sectioninfo	@"SHI_REGISTERS=255"
	.align	128
.text._ZN7cutlass13device_kernelIN5flash19enable_sm80_to_sm89INS1_16FlashAttnFwdSm80INS1_25CollectiveMainloopFwdSm80ILi4ELi1ELb0EN4cute5tupleIJNS5_1CILi128EEENS7_ILi64EEES8_EEELi128ENS_6half_tEfNS_4arch4Sm80ELb1ELb0ELb0ELb0ELb0ELb0ELb1ELb1EEENS1_21CollectiveEpilogueFwdINS6_IJS8_S8_S9_EEENS6_IJNS7_ILi1EEESH_SH_EEESB_SD_Li128ELb0ELb1ELb1ELb0EEENS1_30DynamicPersistentTileSchedulerILi128ELi128ELb1ELb1ELb0EEEEEEEEEvNT_6ParamsE:
        .type           _ZN7cutlass13device_kernelIN5flash19enable_sm80_to_sm89INS1_16FlashAttnFwdSm80INS1_25CollectiveMainloopFwdSm80ILi4ELi1ELb0EN4cute5tupleIJNS5_1CILi128EEENS7_ILi64EEES8_EEELi128ENS_6half_tEfNS_4arch4Sm80ELb1ELb0ELb0ELb0ELb0ELb0ELb1ELb1EEENS1_21CollectiveEpilogueFwdINS6_IJS8_S8_S9_EEENS6_IJNS7_ILi1EEESH_SH_EEESB_SD_Li128ELb0ELb1ELb1ELb0EEENS1_30DynamicPersistentTileSchedulerILi128ELi128ELb1ELb1ELb0EEEEEEEEEvNT_6ParamsE,@function
        .size           _ZN7cutlass13device_kernelIN5flash19enable_sm80_to_sm89INS1_16FlashAttnFwdSm80INS1_25CollectiveMainloopFwdSm80ILi4ELi1ELb0EN4cute5tupleIJNS5_1CILi128EEENS7_ILi64EEES8_EEELi128ENS_6half_tEfNS_4arch4Sm80ELb1ELb0ELb0ELb0ELb0ELb0ELb1ELb1EEENS1_21CollectiveEpilogueFwdINS6_IJS8_S8_S9_EEENS6_IJNS7_ILi1EEESH_SH_EEESB_SD_Li128ELb0ELb1ELb1ELb0EEENS1_30DynamicPersistentTileSchedulerILi128ELi128ELb1ELb1ELb0EEEEEEEEEvNT_6ParamsE,(.L_x_2739 - _ZN7cutlass13device_kernelIN5flash19enable_sm80_to_sm89INS1_16FlashAttnFwdSm80INS1_25CollectiveMainloopFwdSm80ILi4ELi1ELb0EN4cute5tupleIJNS5_1CILi128EEENS7_ILi64EEES8_EEELi128ENS_6half_tEfNS_4arch4Sm80ELb1ELb0ELb0ELb0ELb0ELb0ELb1ELb1EEENS1_21CollectiveEpilogueFwdINS6_IJS8_S8_S9_EEENS6_IJNS7_ILi1EEESH_SH_EEESB_SD_Li128ELb0ELb1ELb1ELb0EEENS1_30DynamicPersistentTileSchedulerILi128ELi128ELb1ELb1ELb0EEEEEEEEEvNT_6ParamsE)
        .other          _ZN7cutlass13device_kernelIN5flash19enable_sm80_to_sm89INS1_16FlashAttnFwdSm80INS1_25CollectiveMainloopFwdSm80ILi4ELi1ELb0EN4cute5tupleIJNS5_1CILi128EEENS7_ILi64EEES8_EEELi128ENS_6half_tEfNS_4arch4Sm80ELb1ELb0ELb0ELb0ELb0ELb0ELb1ELb1EEENS1_21CollectiveEpilogueFwdINS6_IJS8_S8_S9_EEENS6_IJNS7_ILi1EEESH_SH_EEESB_SD_Li128ELb0ELb1ELb1ELb0EEENS1_30DynamicPersistentTileSchedulerILi128ELi128ELb1ELb1ELb0EEEEEEEEEvNT_6ParamsE,@"STO_CUDA_ENTRY STV_DEFAULT"
_ZN7cutlass13device_kernelIN5flash19enable_sm80_to_sm89INS1_16FlashAttnFwdSm80INS1_25CollectiveMainloopFwdSm80ILi4ELi1ELb0EN4cute5tupleIJNS5_1CILi128EEENS7_ILi64EEES8_EEELi128ENS_6half_tEfNS_4arch4Sm80ELb1ELb0ELb0ELb0ELb0ELb0ELb1ELb1EEENS1_21CollectiveEpilogueFwdINS6_IJS8_S8_S9_EEENS6_IJNS7_ILi1EEESH_SH_EEESB_SD_Li128ELb0ELb1ELb1ELb0EEENS1_30DynamicPersistentTileSchedulerILi128ELi128ELb1ELb1ELb0EEEEEEEEEvNT_6ParamsE:
        /* <DEDUP_REMOVED lines=120> */
.L_x_2315:
        /* <DEDUP_REMOVED lines=19> */
.L_x_2261:
[----:B------:R-:W-:-:S04]  /*08b0*/  MOV R0, c[0x0][0x554] ;  /* 0x0001550000007a02 */ /* 0x000fc80000000f00 */
[----:B------:R-:W-:Y:S02]  /*08c0*/  ISETP.NE.AND P0, PT, R0, 0x1, PT ;  /* 0x000000010000780c */ /* 0x000fe40003f05270 */
[----:B------:R-:W-:-:S11]  /*08d0*/  MOV R0, R2 ;  /* 0x0000000200007202 */ /* 0x000fd60000000f00 */
[----:B------:R-:W-:-:S05]  /*08e0*/  @P0 IMAD.HI.U32 R4, R2, c[0x0][0x558], RZ ;  /* 0x0001560002040a27 */ /* 0x000fca00078e00ff */
[----:B------:R-:W-:-:S05]  /*08f0*/  @P0 SHF.R.U32.HI R0, RZ, c[0x0][0x55c], R4 ;  /* 0x00015700ff000a19 */ /* 0x000fca0000011604 */
[----:B------:R-:W-:Y:S02]  /*0900*/  IMAD R4, R0, c[0x0][0x554], RZ ;  /* 0x0001550000047a24 */ /* 0x000fe400078e02ff */
.L_x_2262:
[----:B------:R-:W-:Y:S05]  /*0910*/  BSYNC B0 ;  /* 0x0000000000007941 */ /* 0x000fea0003800000 */
.L_x_2260:
        /* <DEDUP_REMOVED lines=74> */
.L_x_2264:
[----:B------:R-:W-:Y:S05]  /*0dc0*/  BSYNC B0 ;  /* 0x0000000000007941 */ /* 0x000fea0003800000 */
.L_x_2263:
        /* <DEDUP_REMOVED lines=165> */
.L_x_2316:
[----:B------:R-:W-:Y:S05]  /*1820*/  BRA.DIV ~URZ, `(.L_x_2267) ;  /* 0x000108b27f007947 */ /* 0x000fea000b800000 */
[----:B-1----:R1:W4:Y:S02]  /*1830*/  SHFL.IDX PT, R3, R6, RZ, 0x181f ;  /* 0x00181fff06037589 */ /* 0x00232400000e0000 */
.L_x_2317:
        /* <DEDUP_REMOVED lines=17> */
.L_x_2269:
[----:B------:R-:W-:Y:S05]  /*1950*/  BSYNC B0 ;  /* 0x0000000000007941 */ /* 0x000fea0003800000 */
.L_x_2268:
[----:B------:R-:W-:Y:S05]  /*1960*/  BRA.DIV ~URZ, `(.L_x_2270) ;  /* 0x000107e27f007947 */ /* 0x000fea000b800000 */
[----:B---3--:R3:W1:Y:S04]  /*1970*/  SHFL.IDX PT, R7, R5, 0x1, 0x181f ;  /* 0x00381f0005077f89 */ /* 0x00866800000e0000 */
[----:B--2-4-:R3:W2:Y:S02]  /*1980*/  SHFL.IDX PT, R3, R6, 0x1, 0x181f ;  /* 0x00381f0006037f89 */ /* 0x0146a400000e0000 */
.L_x_2318:
        /* <DEDUP_REMOVED lines=16> */
.L_x_2272:
[----:B------:R-:W-:Y:S05]  /*1a90*/  BSYNC B0 ;  /* 0x0000000000007941 */ /* 0x000fea0003800000 */
.L_x_2271:
[----:B------:R-:W-:Y:S05]  /*1aa0*/  BRA.DIV ~URZ, `(.L_x_2273) ;  /* 0x000107727f007947 */ /* 0x000fea000b800000 */
[----:B-1----:R1:W4:Y:S02]  /*1ab0*/  SHFL.IDX PT, R7, R5, 0x2, 0x181f ;  /* 0x00581f0005077f89 */ /* 0x00232400000e0000 */
.L_x_2319:
[----:B------:R-:W-:Y:S05]  /*1ac0*/  BRA.DIV ~URZ, `(.L_x_2274) ;  /* 0x000107c27f007947 */ /* 0x000fea000b800000 */
[----:B--2---:R2:W1:Y:S02]  /*1ad0*/  SHFL.IDX PT, R3, R6, 0x2, 0x181f ;  /* 0x00581f0006037f89 */ /* 0x00446400000e0000 */
.L_x_2320:
        /* <DEDUP_REMOVED lines=16> */
.L_x_2276:
[----:B------:R-:W-:Y:S05]  /*1be0*/  BSYNC B0 ;  /* 0x0000000000007941 */ /* 0x000fea0003800000 */
.L_x_2275:
[----:B------:R-:W-:Y:S05]  /*1bf0*/  BRA.DIV ~URZ, `(.L_x_2277) ;  /* 0x000107027f007947 */ /* 0x000fea000b800000 */
[----:B----4-:R4:W2:Y:S04]  /*1c00*/  SHFL.IDX PT, R7, R5, 0x3, 0x181f ;  /* 0x00781f0005077f89 */ /* 0x0108a800000e0000 */
[----:B-1----:R4:W1:Y:S02]  /*1c10*/  SHFL.IDX PT, R3, R6, 0x3, 0x181f ;  /* 0x00781f0006037f89 */ /* 0x00286400000e0000 */
.L_x_2321:
        /* <DEDUP_REMOVED lines=16> */
.L_x_2279:
[----:B------:R-:W-:Y:S05]  /*1d20*/  BSYNC B0 ;  /* 0x0000000000007941 */ /* 0x000fea0003800000 */
.L_x_2278:
[----:B------:R-:W-:Y:S05]  /*1d30*/  BRA.DIV ~URZ, `(.L_x_2280) ;  /* 0x000106927f007947 */ /* 0x000fea000b800000 */
[----:B--2---:R2:W3:Y:S02]  /*1d40*/  SHFL.IDX PT, R7, R5, 0x4, 0x181f ;  /* 0x00981f0005077f89 */ /* 0x0044e400000e0000 */
.L_x_2322:
[----:B------:R-:W-:Y:S05]  /*1d50*/  BRA.DIV ~URZ, `(.L_x_2281) ;  /* 0x000106e27f007947 */ /* 0x000fea000b800000 */
[----:B-1----:R1:W2:Y:S02]  /*1d60*/  SHFL.IDX PT, R3, R6, 0x4, 0x181f ;  /* 0x00981f0006037f89 */ /* 0x0022a400000e0000 */
.L_x_2323:
        /* <DEDUP_REMOVED lines=16> */
.L_x_2283:
[----:B------:R-:W-:Y:S05]  /*1e70*/  BSYNC B0 ;  /* 0x0000000000007941 */ /* 0x000fea0003800000 */
.L_x_2282:
[----:B------:R-:W-:Y:S05]  /*1e80*/  BRA.DIV ~URZ, `(.L_x_2284) ;  /* 0x000106227f007947 */ /* 0x000fea000b800000 */
[----:B---3--:R3:W1:Y:S04]  /*1e90*/  SHFL.IDX PT, R7, R5, 0x5, 0x181f ;  /* 0x00b81f0005077f89 */ /* 0x00866800000e0000 */
[----:B--2---:R3:W2:Y:S02]  /*1ea0*/  SHFL.IDX PT, R3, R6, 0x5, 0x181f ;  /* 0x00b81f0006037f89 */ /* 0x0046a400000e0000 */
.L_x_2324:
        /* <DEDUP_REMOVED lines=16> */
.L_x_2286:
[----:B------:R-:W-:Y:S05]  /*1fb0*/  BSYNC B0 ;  /* 0x0000000000007941 */ /* 0x000fea0003800000 */
.L_x_2285:
[----:B------:R-:W-:Y:S05]  /*1fc0*/  BRA.DIV ~URZ, `(.L_x_2287) ;  /* 0x000105b27f007947 */ /* 0x000fea000b800000 */
[----:B-1----:R1:W3:Y:S02]  /*1fd0*/  SHFL.IDX PT, R7, R5, 0x6, 0x181f ;  /* 0x00d81f0005077f89 */ /* 0x0022e400000e0000 */
.L_x_2325:
[----:B------:R-:W-:Y:S05]  /*1fe0*/  BRA.DIV ~URZ, `(.L_x_2288) ;  /* 0x000106027f007947 */ /* 0x000fea000b800000 */
[----:B--2---:R2:W1:Y:S02]  /*1ff0*/  SHFL.IDX PT, R3, R6, 0x6, 0x181f ;  /* 0x00d81f0006037f89 */ /* 0x00446400000e0000 */
.L_x_2326:
        /* <DEDUP_REMOVED lines=16> */
.L_x_2290:
[----:B------:R-:W-:Y:S05]  /*2100*/  BSYNC B0 ;  /* 0x0000000000007941 */ /* 0x000fea0003800000 */
.L_x_2289:
[----:B------:R-:W-:Y:S05]  /*2110*/  BRA.DIV ~URZ, `(.L_x_2291) ;  /* 0x000105427f007947 */ /* 0x000fea000b800000 */
[----:B-1-34-:R-:W1:Y:S04]  /*2120*/  SHFL.IDX PT, R5, R5, 0x7, 0x181f ;  /* 0x00f81f0005057f89 */ /* 0x01ae6800000e0000 */
[----:B--2---:R-:W2:Y:S02]  /*2130*/  SHFL.IDX PT, R6, R6, 0x7, 0x181f ;  /* 0x00f81f0006067f89 */ /* 0x004ea400000e0000 */
.L_x_2327:
        /* <DEDUP_REMOVED lines=21> */
[----:B------:R-:W-:-:S02]  /*2290*/  IMAD.WIDE.U32 R4, R60, c[0x0][0x1e0], RZ ;  /* 0x000078003c047a25 */ /* 0x000fc400078e00ff */
[----:B------:R-:W4:Y:S02]  /*22a0*/  LDL R209, [R1+0x18] ;  /* 0x0000180001d17983 */ /* 0x000f240000100800 */
[----:B------:R-:W-:Y:S02]  /*22b0*/  IMAD.MOV.U32 R62, RZ, RZ, c[0x0][0x1e0] ;  /* 0x00007800ff3e7624 */ /* 0x000fe400078e00ff */
[----:B------:R-:W-:Y:S01]  /*22c0*/  IMAD.MOV.U32 R63, RZ, RZ, c[0x0][0x1e4] ;  /* 0x00007900ff3f7624 */ /* 0x000fe200078e00ff */
        /* <DEDUP_REMOVED lines=9> */
[----:B------:R-:W-:-:S03]  /*2360*/  ISETP.GE.AND P4, PT, R0, 0x11, PT ;  /* 0x000000110000780c */ /* 0x000fc60003f86270 */
[----:B------:R-:W-:Y:S01]  /*2370*/  IMAD.IADD R3, R5, 0x1, R3 ;  /* 0x0000000105037824 */ /* 0x000fe200078e0203 */
[----:B------:R-:W-:Y:S07]  /*2380*/  BAR.SYNC.DEFER_BLOCKING 0x0 ;  /* 0x0000000000007b1d */ /* 0x000fee0000010000 */
[----:B------:R-:W-:Y:S02]  /*2390*/  @P1 ISETP.GE.AND P6, PT, R154, c[0x0][0x1d4], PT ;  /* 0x000075009a001a0c */ /* 0x000fe40003fc6270 */
[----:B------:R-:W-:Y:S01]  /*23a0*/  ISETP.GE.AND P2, PT, R0, 0x21, PT ;  /* 0x000000210000780c */ /* 0x000fe20003f46270 */
[----:B------:R-:W-:-:S04]  /*23b0*/  IMAD.WIDE.U32 R10, R62, 0x20, RZ ;  /* 0x000000203e0a7825 */ /* 0x000fc800078e00ff */
[----:B------:R-:W-:Y:S02]  /*23c0*/  IMAD.MOV.U32 R52, RZ, RZ, c[0x0][0x208] ;  /* 0x00008200ff347624 */ /* 0x000fe400078e00ff */
[----:B------:R-:W-:Y:S02]  /*23d0*/  IMAD.MOV.U32 R152, RZ, RZ, -0x40 ;  /* 0xffffffc0ff987424 */ /* 0x000fe400078e00ff */
[----:B------:R-:W-:Y:S02]  /*23e0*/  IMAD.SHL.U32 R53, R52, 0x20, RZ ;  /* 0x0000002034357824 */ /* 0x000fe400078e00ff */
        /* <DEDUP_REMOVED lines=20> */
[----:B-1----:R-:W-:-:S05]  /*2530*/  IMAD.SHL.U32 R4, R63, 0x20, RZ ;  /* 0x000000203f047824 */ /* 0x002fca00078e00ff */
[----:B------:R-:W-:Y:S02]  /*2540*/  @P2 IADD3.X R4, R3, R11, R4, P0, !PT ;  /* 0x0000000b03042210 */ /* 0x000fe400007fe404 */
[----:B------:R-:W-:-:S04]  /*2550*/  @P2 LEA R6, P0, R0, c[0x0][0x1c8], 0x1 ;  /* 0x0000720000062a11 */ /* 0x000fc800078008ff */
[----:B------:R-:W-:Y:S01]  /*2560*/  @P2 LEA.HI.X R7, R0, c[0x0][0x1cc], R4, 0x1, P0 ;  /* 0x0000730000072a11 */ /* 0x000fe200000f0c04 */
[----:B------:R-:W-:Y:S02]  /*2570*/  @P1 IMAD R0, R63, 0x30, RZ ;  /* 0x000000303f001824 */ /* 0x000fe400078e02ff */
[----:B------:R-:W-:Y:S02]  /*2580*/  @P1 IMAD.WIDE.U32 R2, R62, 0x30, R2 ;  /* 0x000000303e021825 */ /* 0x000fe400078e0002 */
[----:B------:R1:W-:Y:S01]  /*2590*/  @P2 LDGSTS.E.BYPASS.LTC128B.128 [R244+0x5100], [R6.64], !P6 ;  /* 0x0510000006f42fae */ /* 0x0003e2000f101d48 */
[----:B------:R-:W-:Y:S01]  /*25a0*/  @P1 ISETP.GE.AND P6, PT, R154, c[0x0][0x1d4], PT ;  /* 0x000075009a001a0c */ /* 0x000fe20003fc6270 */
[----:B------:R-:W-:Y:S01]  /*25b0*/  @P1 IMAD.IADD R0, R3, 0x1, R0 ;  /* 0x0000000103001824 */ /* 0x000fe200078e0200 */
[C---:B------:R-:W-:Y:S01]  /*25c0*/  @P1 LEA R4, P0, R2.reuse, c[0x0][0x1c8], 0x1 ;  /* 0x0000720002041a11 */ /* 0x040fe200078008ff */
[----:B------:R1:W-:Y:S03]  /*25d0*/  @P2 LDGSTS.E.BYPASS.LTC128B.128 [R244+0x7100], [R6.64+0x80], !P5 ;  /* 0x0710008006f42fae */ /* 0x0003e6000e901d48 */
[----:B------:R-:W-:-:S07]  /*25e0*/  @P1 LEA.HI.X R5, R2, c[0x0][0x1cc], R0, 0x1, P0 ;  /* 0x0000730002051a11 */ /* 0x000fce00000f0c00 */
[----:B------:R1:W-:Y:S04]  /*25f0*/  @P1 LDGSTS.E.BYPASS.LTC128B.128 [R244+0x5900], [R4.64], !P6 ;  /* 0x0590000004f41fae */ /* 0x0003e8000f101d48 */
[----:B------:R1:W-:Y:S04]  /*2600*/  @P1 LDGSTS.E.BYPASS.LTC128B.128 [R244+0x7900], [R4.64+0x80], !P5 ;  /* 0x0790008004f41fae */ /* 0x0003e8000e901d48 */
[----:B------:R-:W0:Y:S01]  /*2610*/  LDGDEPBAR ;  /* 0x00000000000079af */ /* 0x000e220000000000 */
[----:B------:R-:W-:-:S04]  /*2620*/  DEPBAR.LE SB0, 0x1 ;  /* 0x000080400000791a */ /* 0x000fc80000000000 */
[----:B------:R-:W-:-:S04]  /*2630*/  DEPBAR.LE SB0, 0x0 ;  /* 0x000080000000791a */ /* 0x000fc80000000000 */
[----:B------:R-:W-:Y:S06]  /*2640*/  BAR.SYNC.DEFER_BLOCKING 0x0 ;  /* 0x0000000000007b1d */ /* 0x000fec0000010000 */
[----:B-1----:R-:W-:Y:S04]  /*2650*/  LDSM.16.M88.4 R4, [R231+0x2000] ;  /* 0x00200000e704783b */ /* 0x002fe80000000200 */
[----:B--2---:R-:W1:Y:S04]  /*2660*/  LDSM.16.M88.4 R8, [R224] ;  /* 0x00000000e008783b */ /* 0x004e680000000200 */
[----:B------:R-:W2:Y:S04]  /*2670*/  LDSM.16.M88.4 R20, [R224+0x800] ;  /* 0x00080000e014783b */ /* 0x000ea80000000200 */
[----:B------:R-:W3:Y:S04]  /*2680*/  LDSM.16.M88.4 R24, [R224+0x1000] ;  /* 0x00100000e018783b */ /* 0x000ee80000000200 */
[----:B------:R-:W3:Y:S04]  /*2690*/  LDSM.16.M88.4 R40, [R224+0x1800] ;  /* 0x00180000e028783b */ /* 0x000ee80000000200 */
[----:B------:R-:W3:Y:S01]  /*26a0*/  LDSM.16.M88.4 R12, [R231] ;  /* 0x00000000e70c783b */ /* 0x000ee20000000200 */
[----:B------:R-:W-:-:S02]  /*26b0*/  IMAD R0, R16, c[0x0][0x208], RZ ;  /* 0x0000820010007a24 */ /* 0x000fc400078e02ff */
[C---:B------:R-:W-:Y:S01]  /*26c0*/  IMAD.WIDE.U32 R2, R60.reuse, c[0x0][0x208], RZ ;  /* 0x000082003c027a25 */ /* 0x040fe200078e00ff */
[----:B------:R-:W-:Y:S04]  /*26d0*/  LDSM.16.M88.4 R32, [R243] ;  /* 0x00000000f320783b */ /* 0x000fe80000000200 */
[----:B------:R-:W-:Y:S01]  /*26e0*/  LDSM.16.M88.4 R36, [R235] ;  /* 0x00000000eb24783b */ /* 0x000fe20000000200 */
[C---:B-1----:R-:W-:Y:S08]  /*26f0*/  HMMA.16816.F32 R44, R4.reuse, R8, RZ ;  /* 0x00000008042c723c */ /* 0x042ff000000018ff */
[C---:B--2---:R-:W-:Y:S08]  /*2700*/  HMMA.16816.F32 R48, R4.reuse, R20, RZ ;  /* 0x000000140430723c */ /* 0x044ff000000018ff */
[C---:B---3--:R-:W-:Y:S08]  /*2710*/  HMMA.16816.F32 R68, R4.reuse, R24, RZ ;  /* 0x000000180444723c */ /* 0x048ff000000018ff */
[C---:B------:R-:W-:Y:S08]  /*2720*/  HMMA.16816.F32 R80, R4.reuse, R40, RZ ;  /* 0x000000280450723c */ /* 0x040ff000000018ff */
[C---:B------:R-:W-:Y:S08]  /*2730*/  HMMA.16816.F32 R96, R4.reuse, R10, RZ ;  /* 0x0000000a0460723c */ /* 0x040ff000000018ff */
[C---:B------:R-:W-:Y:S08]  /*2740*/  HMMA.16816.F32 R108, R4.reuse, R22, RZ ;  /* 0x00000016046c723c */ /* 0x040ff000000018ff */
[C---:B------:R-:W-:Y:S08]  /*2750*/  HMMA.16816.F32 R112, R4.reuse, R26, RZ ;  /* 0x0000001a0470723c */ /* 0x040ff000000018ff */
[----:B------:R-:W-:Y:S07]  /*2760*/  HMMA.16816.F32 R104, R4, R42, RZ ;  /* 0x0000002a0468723c */ /* 0x000fee00000018ff */
[----:B------:R-:W-:Y:S01]  /*2770*/  IMAD R4, R60, c[0x0][0x20c], R0 ;  /* 0x000083003c047a24 */ /* 0x000fe200078e0200 */
[----:B----4-:R-:W-:-:S03]  /*2780*/  LEA R0, P0, R2, R30, 0x6 ;  /* 0x0000001e02007211 */ /* 0x010fc600078030ff */
[----:B------:R-:W-:Y:S02]  /*2790*/  IMAD.IADD R3, R3, 0x1, R4 ;  /* 0x0000000103037824 */ /* 0x000fe400078e0204 */
[----:B------:R-:W-:-:S03]  /*27a0*/  IMAD.MOV.U32 R5, RZ, RZ, 0x5 ;  /* 0x00000005ff057424 */ /* 0x000fc600078e00ff */
[----:B------:R-:W-:Y:S02]  /*27b0*/  LEA.HI.X R3, R2, R18, R3, 0x6, P0 ;  /* 0x0000001202037211 */ /* 0x000fe400000f3403 */
[----:B------:R-:W-:Y:S02]  /*27c0*/  LEA R2, P0, R0, c[0x0][0x1f8], 0x1 ;  /* 0x00007e0000027a11 */ /* 0x000fe400078008ff */
[----:B------:R-:W-:Y:S01]  /*27d0*/  LOP3.LUT R4, R28, 0x1, RZ, 0xc0, !PT ;  /* 0x000000011c047812 */ /* 0x000fe200078ec0ff */
[----:B------:R-:W-:Y:S01]  /*27e0*/  HMMA.16816.F32 R88, R12, R20, RZ ;  /* 0x000000140c58723c */ /* 0x000fe200000018ff */
[----:B------:R-:W-:Y:S02]  /*27f0*/  SHF.L.U64.HI R52, R52, R5, c[0x0][0x20c] ;  /* 0x0000830034347619 */ /* 0x000fe40000010205 */
[----:B------:R-:W-:Y:S02]  /*2800*/  LEA.HI.X R3, R0, c[0x0][0x1fc], R3, 0x1, P0 ;  /* 0x00007f0000037a11 */ /* 0x000fe400000f0c03 */
[----:B------:R-:W-:Y:S01]  /*2810*/  IADD3 R18, P4, R53, R2, RZ ;  /* 0x0000000235127210 */ /* 0x000fe20007f9e0ff */
[----:B------:R-:W-:Y:S01]  /*2820*/  IMAD.IADD R0, R61, 0x1, -R17 ;  /* 0x000000013d007824 */ /* 0x000fe200078e0a11 */
[----:B------:R-:W-:-:S02]  /*2830*/  IADD3 R20, P1, P0, R53, 0x80, R2 ;  /* 0x0000008035147810 */ /* 0x000fc4000783e002 */
[----:B------:R-:W-:Y:S01]  /*2840*/  ISETP.NE.U32.AND P2, PT, R4, 0x1, PT ;  /* 0x000000010400780c */ /* 0x000fe20003f45070 */
[--C-:B------:R-:W-:Y:S01]  /*2850*/  IMAD.X R19, R52, 0x1, R3.reuse, P4 ;  /* 0x0000000134137824 */ /* 0x100fe200020e0603 */
[----:B------:R-:W-:Y:S01]  /*2860*/  IADD3 R16, P4, R18, R53, RZ ;  /* 0x0000003512107210 */ /* 0x000fe20007f9e0ff */
[----:B------:R-:W1:Y:S01]  /*2870*/  LDSM.16.M88.4 R4, [R233+0x2000] ;  /* 0x00200000e904783b */ /* 0x000e620000000200 */
[----:B------:R-:W-:Y:S02]  /*2880*/  IADD3.X R21, R52, RZ, R3, P1, P0 ;  /* 0x000000ff34157210 */ /* 0x000fe40000fe0403 */
[----:B------:R-:W-:Y:S02]  /*2890*/  ISETP.LT.OR P0, PT, R0, 0x1, P2 ;  /* 0x000000010000780c */ /* 0x000fe40001701670 */
[----:B------:R-:W-:Y:S01]  /*28a0*/  LOP3.LUT P1, RZ, R28, 0x2, RZ, 0xc0, !PT ;  /* 0x000000021cff7812 */ /* 0x000fe2000782c0ff */
[----:B------:R-:W-:Y:S01]  /*28b0*/  IMAD.X R17, R19, 0x1, R52, P4 ;  /* 0x0000000113117824 */ /* 0x000fe200020e0634 */
[----:B------:R-:W-:Y:S01]  /*28c0*/  HMMA.16816.F32 R100, R12, R8, RZ ;  /* 0x000000080c64723c */ /* 0x000fe200000018ff */
[----:B------:R-:W2:Y:S01]  /*28d0*/  LDSM.16.M88.4 R28, [R242] ;  /* 0x00000000f21c783b */ /* 0x000ea20000000200 */
[----:B------:R-:W-:-:S06]  /*28e0*/  ISETP.LT.OR P4, PT, R0, 0x1, !P1 ;  /* 0x000000010000780c */ /* 0x000fcc0004f81670 */
[C---:B------:R-:W-:Y:S01]  /*28f0*/  HMMA.16816.F32 R92, R12.reuse, R10, RZ ;  /* 0x0000000a0c5c723c */ /* 0x040fe200000018ff */
[----:B------:R-:W3:Y:S07]  /*2900*/  LDSM.16.M88.4 R8, [R233] ;  /* 0x00000000e908783b */ /* 0x000eee0000000200 */
[C---:B------:R-:W-:Y:S08]  /*2910*/  HMMA.16816.F32 R72, R12.reuse, R24, RZ ;  /* 0x000000180c48723c */ /* 0x040ff000000018ff */
[----:B------:R-:W-:Y:S01]  /*2920*/  HMMA.16816.F32 R76, R12, R26, RZ ;  /* 0x0000001a0c4c723c */ /* 0x000fe200000018ff */
[----:B------:R-:W4:Y:S04]  /*2930*/  LDSM.16.M88.4 R24, [R241] ;  /* 0x00000000f118783b */ /* 0x000f280000000200 */
        /* <DEDUP_REMOVED lines=11> */
[----:B-1----:R-:W-:Y:S01]  /*29f0*/  IADD3 R2, P0, R16, R53, RZ ;  /* 0x0000003510027210 */ /* 0x002fe20007f1e0ff */
[----:B------:R-:W-:Y:S08]  /*2a00*/  HMMA.16816.F32 R64, R12, R40, RZ ;  /* 0x000000280c40723c */ /* 0x000ff000000018ff */
[----:B------:R1:W-:Y:S01]  /*2a10*/  LDGSTS.E.BYPASS.LTC128B.128 [R244+0x1100], [R16.64], !P4 ;  /* 0x0110000010f47fae */ /* 0x0003e2000e101d48 */
[----:B------:R-:W-:Y:S01]  /*2a20*/  IMAD.X R3, R17, 0x1, R52, P0 ;  /* 0x0000000111037824 */ /* 0x000fe200000e0634 */
[----:B------:R-:W-:-:S02]  /*2a30*/  ISETP.LT.OR P0, PT, R0, 0x21, !P1 ;  /* 0x000000210000780c */ /* 0x000fc40004f01670 */
[----:B------:R-:W-:Y:S01]  /*2a40*/  ISETP.LT.OR P1, PT, R0, 0x31, !P1 ;  /* 0x000000310000780c */ /* 0x000fe20004f21670 */
[C---:B------:R-:W-:Y:S08]  /*2a50*/  HMMA.16816.F32 R84, R12.reuse, R22, RZ ;  /* 0x000000160c54723c */ /* 0x040ff000000018ff */
[----:B------:R-:W-:Y:S02]  /*2a60*/  HMMA.16816.F32 R56, R12, R42, RZ ;  /* 0x0000002a0c38723c */ /* 0x000fe400000018ff */
[----:B------:R1:W-:Y:S04]  /*2a70*/  LDGSTS.E.BYPASS.LTC128B.128 [R244+0x3100], [R16.64+0x80], !P0 ;  /* 0x0310008010f47fae */ /* 0x0003e8000c101d48 */
[----:B------:R3:W-:Y:S02]  /*2a80*/  LDGSTS.E.BYPASS.LTC128B.128 [R244+0x1900], [R2.64], !P2 ;  /* 0x0190000002f47fae */ /* 0x0007e4000d101d48 */
[C---:B--2---:R-:W-:Y:S02]  /*2a90*/  HMMA.16816.F32 R20, R4.reuse, R32, R48 ;  /* 0x000000200414723c */ /* 0x044fe40000001830 */
[----:B------:R2:W-:Y:S04]  /*2aa0*/  LDGSTS.E.BYPASS.LTC128B.128 [R244+0x3900], [R2.64+0x80], !P1 ;  /* 0x0390008002f47fae */ /* 0x0005e8000c901d48 */
[----:B------:R-:W-:Y:S04]  /*2ab0*/  LDSM.16.M88.4 R52, [R230] ;  /* 0x00000000e634783b */ /* 0x000fe80000000200 */
[----:B------:R-:W-:Y:S01]  /*2ac0*/  LDSM.16.M88.4 R48, [R230+0x800] ;  /* 0x00080000e630783b */ /* 0x000fe20000000200 */
[C---:B------:R-:W-:Y:S03]  /*2ad0*/  HMMA.16816.F32 R136, R4.reuse, R38, R96 ;  /* 0x000000260488723c */ /* 0x040fe60000001860 */
[----:B------:R-:W-:Y:S04]  /*2ae0*/  LDSM.16.M88.4 R40, [R230+0x1800] ;  /* 0x00180000e628783b */ /* 0x000fe80000000200 */
[----:B------:R-:W0:Y:S04]  /*2af0*/  LDGDEPBAR ;  /* 0x00000000000079af */ /* 0x000e280000000000 */
[----:B-1----:R-:W1:Y:S01]  /*2b00*/  LDSM.16.M88.4 R16, [R232+0x2000] ;  /* 0x00200000e810783b */ /* 0x002e620000000200 */
[C---:B------:R-:W-:Y:S08]  /*2b10*/  HMMA.16816.F32 R128, R4.reuse, R34, R108 ;  /* 0x000000220480723c */ /* 0x040ff0000000186c */
[----:B------:R-:W-:Y:S08]  /*2b20*/  HMMA.16816.F32 R124, R4, R30, R112 ;  /* 0x0000001e047c723c */ /* 0x000ff00000001870 */
[C---:B---3--:R-:W-:Y:S08]  /*2b30*/  HMMA.16816.F32 R132, R8.reuse, R32, R88 ;  /* 0x000000200884723c */ /* 0x048ff00000001858 */
[C---:B----4-:R-:W-:Y:S08]  /*2b40*/  HMMA.16816.F32 R144, R8.reuse, R24, R64 ;  /* 0x000000180890723c */ /* 0x050ff00000001840 */
[C---:B------:R-:W-:Y:S08]  /*2b50*/  HMMA.16816.F32 R96, R8.reuse, R36, R100 ;  /* 0x000000240860723c */ /* 0x040ff00000001864 */
[C---:B------:R-:W-:Y:S08]  /*2b60*/  HMMA.16816.F32 R140, R8.reuse, R28, R72 ;  /* 0x0000001c088c723c */ /* 0x040ff00000001848 */
[C---:B------:R-:W-:Y:S08]  /*2b70*/  HMMA.16816.F32 R64, R8.reuse, R38, R92 ;  /* 0x000000260840723c */ /* 0x040ff0000000185c */
[C---:B------:R-:W-:Y:S08]  /*2b80*/  HMMA.16816.F32 R32, R8.reuse, R34, R84 ;  /* 0x000000220820723c */ /* 0x040ff00000001854 */
[C---:B------:R-:W-:Y:S08]  /*2b90*/  HMMA.16816.F32 R116, R8.reuse, R30, R76 ;  /* 0x0000001e0874723c */ /* 0x040ff0000000184c */
[----:B------:R-:W-:Y:S01]  /*2ba0*/  HMMA.16816.F32 R112, R8, R26, R56 ;  /* 0x0000001a0870723c */ /* 0x000fe20000001838 */
[----:B------:R-:W3:Y:S07]  /*2bb0*/  LDSM.16.M88.4 R8, [R232] ;  /* 0x00000000e808783b */ /* 0x000eee0000000200 */
[C---:B------:R-:W-:Y:S01]  /*2bc0*/  HMMA.16816.F32 R12, R4.reuse, R36, R44 ;  /* 0x00000024040c723c */ /* 0x040fe2000000182c */
[----:B------:R-:W4:Y:S04]  /*2bd0*/  LDSM.16.M88.4 R44, [R230+0x1000] ;  /* 0x00100000e62c783b */ /* 0x000f280000000200 */
[----:B------:R-:W-:Y:S03]  /*2be0*/  LDSM.16.M88.4 R36, [R227+0x1800] ;  /* 0x00180000e324783b */ /* 0x000fe60000000200 */
[C---:B------:R-:W-:Y:S01]  /*2bf0*/  HMMA.16816.F32 R68, R4.reuse, R28, R68 ;  /* 0x0000001c0444723c */ /* 0x040fe20000001844 */
[----:B------:R-:W-:Y:S07]  /*2c00*/  LDSM.16.M88.4 R28, [R227] ;  /* 0x00000000e31c783b */ /* 0x000fee0000000200 */
[C---:B------:R-:W-:Y:S08]  /*2c10*/  HMMA.16816.F32 R80, R4.reuse, R24, R80 ;  /* 0x000000180450723c */ /* 0x040ff00000001850 */
[----:B------:R-:W-:Y:S01]  /*2c20*/  HMMA.16816.F32 R120, R4, R26, R104 ;  /* 0x0000001a0478723c */ /* 0x000fe20000001868 */
[----:B------:R-:W2:Y:S04]  /*2c30*/  LDSM.16.M88.4 R4, [R234+0x2000] ;  /* 0x00200000ea04783b */ /* 0x000ea80000000200 */
[----:B------:R-:W2:Y:S03]  /*2c40*/  LDSM.16.M88.4 R24, [R227+0x800] ;  /* 0x00080000e318783b */ /* 0x000ea60000000200 */
[C---:B-1----:R-:W-:Y:S01]  /*2c50*/  HMMA.16816.F32 R108, R16.reuse, R52, R12 ;  /* 0x00000034106c723c */ /* 0x042fe2000000180c */
[----:B------:R-:W1:Y:S07]  /*2c60*/  LDSM.16.M88.4 R12, [R234] ;  /* 0x00000000ea0c783b */ /* 0x000e6e0000000200 */
[----:B------:R-:W-:Y:S01]  /*2c70*/  HMMA.16816.F32 R104, R16, R48, R20 ;  /* 0x000000301068723c */ /* 0x000fe20000001814 */
[----:B------:R-:W1:Y:S07]  /*2c80*/  LDSM.16.M88.4 R20, [R227+0x1000] ;  /* 0x00100000e314783b */ /* 0x000e6e0000000200 */
[----:B---3--:R-:W-:Y:S08]  /*2c90*/  HMMA.16816.F32 R76, R8, R54, R64 ;  /* 0x00000036084c723c */ /* 0x008ff00000001840 */
[C---:B----4-:R-:W-:Y:S08]  /*2ca0*/  HMMA.16816.F32 R100, R16.reuse, R44, R68 ;  /* 0x0000002c1064723c */ /* 0x050ff00000001844 */
        /* <DEDUP_REMOVED lines=9> */
[C---:B------:R-:W-:Y:S01]  /*2d40*/  HMMA.16816.F32 R32, R8.reuse, R46, R116 ;  /* 0x0000002e0820723c */ /* 0x040fe20000001874 */
[----:B------:R-:W-:Y:S07]  /*2d50*/  LDSM.16.M88.4 R44, [R224+0x2000] ;  /* 0x00200000e02c783b */ /* 0x000fee0000000200 */
[C---:B------:R-:W-:Y:S08]  /*2d60*/  HMMA.16816.F32 R48, R8.reuse, R40, R144 ;  /* 0x000000280830723c */ /* 0x040ff00000001890 */
[----:B------:R-:W-:Y:S01]  /*2d70*/  HMMA.16816.F32 R16, R8, R42, R112 ;  /* 0x0000002a0810723c */ /* 0x000fe20000001870 */
[----:B------:R-:W-:Y:S04]  /*2d80*/  LDSM.16.M88.4 R40, [R224+0x2800] ;  /* 0x00280000e028783b */ /* 0x000fe80000000200 */
[----:B------:R-:W3:Y:S03]  /*2d90*/  LDSM.16.M88.4 R8, [R231+0x6000] ;  /* 0x00600000e708783b */ /* 0x000ee60000000200 */
[C---:B--2---:R-:W-:Y:S08]  /*2da0*/  HMMA.16816.F32 R68, R4.reuse, R28, R108 ;  /* 0x0000001c0444723c */ /* 0x044ff0000000186c */
[C---:B------:R-:W-:Y:S08]  /*2db0*/  HMMA.16816.F32 R116, R4.reuse, R30, R92 ;  /* 0x0000001e0474723c */ /* 0x040ff0000000185c */
[C---:B------:R-:W-:Y:S08]  /*2dc0*/  HMMA.16816.F32 R124, R4.reuse, R24, R104 ;  /* 0x00000018047c723c */ /* 0x040ff00000001868 */
[----:B------:R-:W-:Y:S08]  /*2dd0*/  HMMA.16816.F32 R136, R4, R36, R80 ;  /* 0x000000240488723c */ /* 0x000ff00000001850 */
[C---:B-1----:R-:W-:Y:S08]  /*2de0*/  HMMA.16816.F32 R132, R12.reuse, R28, R96 ;  /* 0x0000001c0c84723c */ /* 0x042ff00000001860 */
[C---:B------:R-:W-:Y:S01]  /*2df0*/  HMMA.16816.F32 R128, R12.reuse, R30, R76 ;  /* 0x0000001e0c80723c */ /* 0x040fe2000000184c */
[----:B------:R-:W-:Y:S07]  /*2e00*/  LDSM.16.M88.4 R28, [R240] ;  /* 0x00000000f01c783b */ /* 0x000fee0000000200 */
[C---:B------:R-:W-:Y:S08]  /*2e10*/  HMMA.16816.F32 R120, R12.reuse, R24, R64 ;  /* 0x000000180c78723c */ /* 0x040ff00000001840 */
[C---:B------:R-:W-:Y:S01]  /*2e20*/  HMMA.16816.F32 R112, R12.reuse, R26, R56 ;  /* 0x0000001a0c70723c */ /* 0x040fe20000001838 */
[----:B------:R-:W-:Y:S07]  /*2e30*/  LDSM.16.M88.4 R56, [R237] ;  /* 0x00000000ed38783b */ /* 0x000fee0000000200 */
[C---:B------:R-:W-:Y:S08]  /*2e40*/  HMMA.16816.F32 R108, R12.reuse, R20, R52 ;  /* 0x000000140c6c723c */ /* 0x040ff00000001834 */
[C---:B------:R-:W-:Y:S01]  /*2e50*/  HMMA.16816.F32 R104, R12.reuse, R22, R32 ;  /* 0x000000160c68723c */ /* 0x040fe20000001820 */
[----:B------:R-:W-:Y:S07]  /*2e60*/  LDSM.16.M88.4 R32, [R224+0x3000] ;  /* 0x00300000e020783b */ /* 0x000fee0000000200 */
[C---:B------:R-:W-:Y:S01]  /*2e70*/  HMMA.16816.F32 R92, R12.reuse, R36, R48 ;  /* 0x000000240c5c723c */ /* 0x040fe20000001830 */
[----:B------:R-:W-:Y:S07]  /*2e80*/  LDSM.16.M88.4 R48, [R238] ;  /* 0x00000000ee30783b */ /* 0x000fee0000000200 */
[----:B------:R-:W-:Y:S01]  /*2e90*/  HMMA.16816.F32 R80, R12, R38, R16 ;  /* 0x000000260c50723c */ /* 0x000fe20000001810 */
[----:B------:R-:W1:Y:S04]  /*2ea0*/  LDSM.16.M88.4 R12, [R231+0x4000] ;  /* 0x00400000e70c783b */ /* 0x000e680000000200 */
[----:B------:R-:W2:Y:S03]  /*2eb0*/  LDSM.16.M88.4 R16, [R224+0x3800] ;  /* 0x00380000e010783b */ /* 0x000ea60000000200 */
[C---:B------:R-:W-:Y:S01]  /*2ec0*/  HMMA.16816.F32 R88, R4.reuse, R26, R88 ;  /* 0x0000001a0458723c */ /* 0x040fe20000001858 */
[----:B------:R-:W-:Y:S07]  /*2ed0*/  LDSM.16.M88.4 R24, [R239] ;  /* 0x00000000ef18783b */ /* 0x000fee0000000200 */
[C---:B------:R-:W-:Y:S08]  /*2ee0*/  HMMA.16816.F32 R140, R4.reuse, R20, R100 ;  /* 0x00000014048c723c */ /* 0x040ff00000001864 */
[C---:B------:R-:W-:Y:S01]  /*2ef0*/  HMMA.16816.F32 R100, R4.reuse, R22, R84 ;  /* 0x000000160464723c */ /* 0x040fe20000001854 */
[----:B------:R-:W4:Y:S07]  /*2f00*/  LDSM.16.M88.4 R20, [R233+0x4000] ;  /* 0x00400000e914783b */ /* 0x000f2e0000000200 */
[----:B------:R-:W-:Y:S01]  /*2f10*/  HMMA.16816.F32 R84, R4, R38, R72 ;  /* 0x000000260454723c */ /* 0x000fe20000001848 */
[----:B------:R-:W2:Y:S07]  /*2f20*/  LDSM.16.M88.4 R4, [R233+0x6000] ;  /* 0x00600000e904783b */ /* 0x000eae0000000200 */
[----:B---3--:R-:W-:Y:S08]  /*2f30*/  HMMA.16816.F32 R72, R8, R44, R68 ;  /* 0x0000002c0848723c */ /* 0x008ff00000001844 */
[----:B-1----:R-:W-:Y:S08]  /*2f40*/  HMMA.16816.F32 R36, R12, R40, R120 ;  /* 0x000000280c24723c */ /* 0x002ff00000001878 */
[C---:B------:R-:W-:Y:S08]  /*2f50*/  HMMA.16816.F32 R52, R8.reuse, R42, R88 ;  /* 0x0000002a0834723c */ /* 0x040ff00000001858 */
[C---:B------:R-:W-:Y:S08]  /*2f60*/  HMMA.16816.F32 R68, R8.reuse, R46, R116 ;  /* 0x0000002e0844723c */ /* 0x040ff00000001874 */
[----:B------:R-:W-:Y:S08]  /*2f70*/  HMMA.16816.F32 R64, R8, R40, R124 ;  /* 0x000000280840723c */ /* 0x000ff0000000187c */
[C---:B------:R-:W-:Y:S08]  /*2f80*/  HMMA.16816.F32 R76, R12.reuse, R44, R132 ;  /* 0x0000002c0c4c723c */ /* 0x040ff00000001884 */
[C---:B------:R-:W-:Y:S08]  /*2f90*/  HMMA.16816.F32 R44, R12.reuse, R46, R128 ;  /* 0x0000002e0c2c723c */ /* 0x040ff00000001880 */
[----:B------:R-:W-:Y:S08]  /*2fa0*/  HMMA.16816.F32 R40, R12, R42, R112 ;  /* 0x0000002a0c28723c */ /* 0x000ff00000001870 */
[C---:B--2---:R-:W-:Y:S08]  /*2fb0*/  HMMA.16816.F32 R84, R8.reuse, R18, R84 ;  /* 0x000000120854723c */ /* 0x044ff00000001854 */
[C---:B------:R-:W-:Y:S08]  /*2fc0*/  HMMA.16816.F32 R88, R8.reuse, R32, R140 ;  /* 0x000000200858723c */ /* 0x040ff0000000188c */
[C---:B------:R-:W-:Y:S08]  /*2fd0*/  HMMA.16816.F32 R100, R8.reuse, R34, R100 ;  /* 0x000000220864723c */ /* 0x040ff00000001864 */
[----:B------:R-:W-:Y:S08]  /*2fe0*/  HMMA.16816.F32 R96, R8, R16, R136 ;  /* 0x000000100860723c */ /* 0x000ff00000001888 */
[C---:B------:R-:W-:Y:S08]  /*2ff0*/  HMMA.16816.F32 R8, R12.reuse, R32, R108 ;  /* 0x000000200c08723c */ /* 0x040ff0000000186c */
[C---:B------:R-:W-:Y:S08]  /*3000*/  HMMA.16816.F32 R32, R12.reuse, R34, R104 ;  /* 0x000000220c20723c */ /* 0x040ff00000001868 */
[C---:B------:R-:W-:Y:S08]  /*3010*/  HMMA.16816.F32 R92, R12.reuse, R16, R92 ;  /* 0x000000100c5c723c */ /* 0x040ff0000000185c */
[----:B------:R-:W-:Y:S01]  /*3020*/  HMMA.16816.F32 R80, R12, R18, R80 ;  /* 0x000000120c50723c */ /* 0x000fe20000001850 */
[----:B------:R-:W-:Y:S04]  /*3030*/  LDSM.16.M88.4 R16, [R232+0x6000] ;  /* 0x00600000e810783b */ /* 0x000fe80000000200 */
[----:B------:R-:W-:Y:S03]  /*3040*/  LDSM.16.M88.4 R12, [R232+0x4000] ;  /* 0x00400000e80c783b */ /* 0x000fe60000000200 */
[----:B----4-:R-:W-:Y:S01]  /*3050*/  HMMA.16816.F32 R116, R20, R24, R36 ;  /* 0x000000181474723c */ /* 0x010fe20000001824 */
[----:B------:R-:W1:Y:S07]  /*3060*/  LDSM.16.M88.4 R36, [R230+0x3800] ;  /* 0x00380000e624783b */ /* 0x000e6e0000000200 */
[----:B------:R-:W-:Y:S01]  /*3070*/  HMMA.16816.F32 R140, R4, R26, R52 ;  /* 0x0000001a048c723c */ /* 0x000fe20000001834 */
[----:B------:R-:W2:Y:S07]  /*3080*/  LDSM.16.M88.4 R52, [R230+0x2000] ;  /* 0x00200000e634783b */ /* 0x000eae0000000200 */
[C---:B------:R-:W-:Y:S01]  /*3090*/  HMMA.16816.F32 R120, R20.reuse, R30, R44 ;  /* 0x0000001e1478723c */ /* 0x040fe2000000182c */
[----:B------:R-:W3:Y:S07]  /*30a0*/  LDSM.16.M88.4 R44, [R230+0x2800] ;  /* 0x00280000e62c783b */ /* 0x000eee0000000200 */
[----:B------:R-:W-:Y:S01]  /*30b0*/  HMMA.16816.F32 R112, R20, R26, R40 ;  /* 0x0000001a1470723c */ /* 0x000fe20000001828 */
[----:B------:R-:W4:Y:S07]  /*30c0*/  LDSM.16.M88.4 R40, [R230+0x3000] ;  /* 0x00300000e628783b */ /* 0x000f2e0000000200 */
[C---:B------:R-:W-:Y:S01]  /*30d0*/  HMMA.16816.F32 R144, R4.reuse, R24, R64 ;  /* 0x000000180490723c */ /* 0x040fe20000001840 */
[----:B------:R-:W-:Y:S07]  /*30e0*/  LDSM.16.M88.4 R24, [R227+0x3000] ;  /* 0x00300000e318783b */ /* 0x000fee0000000200 */
[C---:B------:R-:W-:Y:S08]  /*30f0*/  HMMA.16816.F32 R64, R4.reuse, R58, R84 ;  /* 0x0000003a0440723c */ /* 0x040ff00000001854 */
[C---:B------:R-:W-:Y:S08]  /*3100*/  HMMA.16816.F32 R72, R4.reuse, R28, R72 ;  /* 0x0000001c0448723c */ /* 0x040ff00000001848 */
[----:B------:R-:W-:Y:S08]  /*3110*/  HMMA.16816.F32 R148, R4, R30, R68 ;  /* 0x0000001e0494723c */ /* 0x000ff00000001844 */
[----:B------:R-:W-:Y:S01]  /*3120*/  HMMA.16816.F32 R124, R20, R28, R76 ;  /* 0x0000001c147c723c */ /* 0x000fe2000000184c */
[----:B------:R-:W-:Y:S07]  /*3130*/  LDSM.16.M88.4 R28, [R227+0x2800] ;  /* 0x00280000e31c783b */ /* 0x000fee0000000200 */
[C---:B------:R-:W-:Y:S08]  /*3140*/  HMMA.16816.F32 R136, R4.reuse, R48, R88 ;  /* 0x000000300488723c */ /* 0x040ff00000001858 */
[C---:B------:R-:W-:Y:S08]  /*3150*/  HMMA.16816.F32 R132, R4.reuse, R50, R100 ;  /* 0x000000320484723c */ /* 0x040ff00000001864 */
[----:B------:R-:W-:Y:S01]  /*3160*/  HMMA.16816.F32 R128, R4, R56, R96 ;  /* 0x000000380480723c */ /* 0x000fe20000001860 */
[----:B------:R-:W-:Y:S07]  /*3170*/  LDSM.16.M88.4 R4, [R236+0x6000] ;  /* 0x00600000ec04783b */ /* 0x000fee0000000200 */
[C---:B------:R-:W-:Y:S01]  /*3180*/  HMMA.16816.F32 R108, R20.reuse, R48, R8 ;  /* 0x00000030146c723c */ /* 0x040fe20000001808 */
[----:B------:R-:W-:Y:S07]  /*3190*/  LDSM.16.M88.4 R8, [R234+0x4000] ;  /* 0x00400000ea08783b */ /* 0x000fee0000000200 */
[C---:B------:R-:W-:Y:S01]  /*31a0*/  HMMA.16816.F32 R104, R20.reuse, R50, R32 ;  /* 0x000000321468723c */ /* 0x040fe20000001820 */
[----:B------:R-:W-:Y:S07]  /*31b0*/  LDSM.16.M88.4 R32, [R227+0x2000] ;  /* 0x00200000e320783b */ /* 0x000fee0000000200 */
[C---:B------:R-:W-:Y:S08]  /*31c0*/  HMMA.16816.F32 R100, R20.reuse, R56, R92 ;  /* 0x000000381464723c */ /* 0x040ff0000000185c */
[----:B------:R-:W-:Y:S01]  /*31d0*/  HMMA.16816.F32 R68, R20, R58, R80 ;  /* 0x0000003a1444723c */ /* 0x000fe20000001850 */
[----:B------:R-:W3:Y:S01]  /*31e0*/  LDSM.16.M88.4 R20, [R227+0x3800] ;  /* 0x00380000e314783b */ /* 0x000ee20000000200 */
[----:B------:R-:W-:Y:S01]  /*31f0*/  ISETP.GT.AND P0, PT, R60, R209, PT ;  /* 0x000000d13c00720c */ /* 0x000fe20003f04270 */
[----:B------:R-:W-:-:S05]  /*3200*/  DEPBAR.LE SB0, 0x0 ;  /* 0x000080000000791a */ /* 0x000fca0000000000 */
[C---:B-1----:R-:W-:Y:S08]  /*3210*/  HMMA.16816.F32 R64, R16.reuse, R38, R64 ;  /* 0x000000261040723c */ /* 0x042ff00000001840 */
[C---:B--2---:R-:W-:Y:S08]  /*3220*/  HMMA.16816.F32 R96, R16.reuse, R52, R72 ;  /* 0x000000341060723c */ /* 0x044ff00000001848 */
[----:B------:R-:W-:Y:S08]  /*3230*/  HMMA.16816.F32 R92, R16, R54, R148 ;  /* 0x00000036105c723c */ /* 0x000ff00000001894 */
[C---:B------:R-:W-:Y:S08]  /*3240*/  HMMA.16816.F32 R56, R12.reuse, R52, R124 ;  /* 0x000000340c38723c */ /* 0x040ff0000000187c */
[----:B------:R-:W-:Y:S08]  /*3250*/  HMMA.16816.F32 R52, R12, R54, R120 ;  /* 0x000000360c34723c */ /* 0x000ff00000001878 */
[C---:B---3--:R-:W-:Y:S08]  /*3260*/  HMMA.16816.F32 R88, R16.reuse, R44, R144 ;  /* 0x0000002c1058723c */ /* 0x048ff00000001890 */
[C---:B------:R-:W-:Y:S08]  /*3270*/  HMMA.16816.F32 R84, R16.reuse, R46, R140 ;  /* 0x0000002e1054723c */ /* 0x040ff0000000188c */
[C---:B----4-:R-:W-:Y:S08]  /*3280*/  HMMA.16816.F32 R80, R16.reuse, R40, R136 ;  /* 0x000000281050723c */ /* 0x050ff00000001888 */
[C---:B------:R-:W-:Y:S08]  /*3290*/  HMMA.16816.F32 R76, R16.reuse, R42, R132 ;  /* 0x0000002a104c723c */ /* 0x040ff00000001884 */
[----:B------:R-:W-:Y:S08]  /*32a0*/  HMMA.16816.F32 R72, R16, R36, R128 ;  /* 0x000000241048723c */ /* 0x000ff00000001880 */
[C---:B------:R-:W-:Y:S08]  /*32b0*/  HMMA.16816.F32 R48, R12.reuse, R44, R116 ;  /* 0x0000002c0c30723c */ /* 0x040ff00000001874 */
[C---:B------:R-:W-:Y:S08]  /*32c0*/  HMMA.16816.F32 R44, R12.reuse, R46, R112 ;  /* 0x0000002e0c2c723c */ /* 0x040ff00000001870 */
[C---:B------:R-:W-:Y:S08]  /*32d0*/  HMMA.16816.F32 R16, R12.reuse, R40, R108 ;  /* 0x000000280c10723c */ /* 0x040ff0000000186c */
[C---:B------:R-:W-:Y:S08]  /*32e0*/  HMMA.16816.F32 R104, R12.reuse, R42, R104 ;  /* 0x0000002a0c68723c */ /* 0x040ff00000001868 */
[C---:B------:R-:W-:Y:S08]  /*32f0*/  HMMA.16816.F32 R100, R12.reuse, R36, R100 ;  /* 0x000000240c64723c */ /* 0x040ff00000001864 */
[----:B------:R-:W-:Y:S01]  /*3300*/  HMMA.16816.F32 R12, R12, R38, R68 ;  /* 0x000000260c0c723c */ /* 0x000fe20000001844 */
[----:B------:R-:W-:Y:S07]  /*3310*/  BSSY B0, `(.L_x_2292) ;  /* 0x0000034000007945 */ /* 0x000fee0003800000 */
[----:B------:R-:W-:Y:S08]  /*3320*/  HMMA.16816.F32 R68, R4, R22, R64 ;  /* 0x000000160444723c */ /* 0x000ff00000001840 */
[C---:B------:R-:W-:Y:S08]  /*3330*/  HMMA.16816.F32 R64, R8.reuse, R32, R56 ;  /* 0x000000200840723c */ /* 0x040ff00000001838 */
[C---:B------:R-:W-:Y:S08]  /*3340*/  HMMA.16816.F32 R56, R8.reuse, R34, R52 ;  /* 0x000000220838723c */ /* 0x040ff00000001834 */
[----:B------:R-:W-:Y:S08]  /*3350*/  HMMA.16816.F32 R52, R8, R28, R48 ;  /* 0x0000001c0834723c */ /* 0x000ff00000001830 */
[C---:B------:R-:W-:Y:S08]  /*3360*/  HMMA.16816.F32 R96, R4.reuse, R32, R96 ;  /* 0x000000200460723c */ /* 0x040ff00000001860 */
[----:B------:R-:W-:Y:S08]  /*3370*/  HMMA.16816.F32 R92, R4, R34, R92 ;  /* 0x00000022045c723c */ /* 0x000ff0000000185c */
[----:B------:R-:W-:Y:S08]  /*3380*/  HMMA.16816.F32 R48, R8, R30, R44 ;  /* 0x0000001e0830723c */ /* 0x000ff0000000182c */
        /* <DEDUP_REMOVED lines=10> */
[----:B------:R-:W-:Y:S01]  /*3430*/  @!UPT UIADD3 URZ, URZ, URZ, URZ ;  /* 0x0000003f3f3ff290 */ /* 0x000fe2000fffe03f */
[----:B------:R-:W-:Y:S11]  /*3440*/  @!P0 BRA `(.L_x_2293) ;  /* 0x0000020000008947 */ /* 0x000ff60003800000 */
[----:B-----5:R-:W-:Y:S01]  /*3450*/  IADD3 R0, R208, -0x2, RZ ;  /* 0xfffffffed0007810 */ /* 0x020fe20007ffe0ff */
        /* <DEDUP_REMOVED lines=31> */
.L_x_2293:
[----:B------:R-:W-:Y:S05]  /*3650*/  BSYNC B0 ;  /* 0x0000000000007941 */ /* 0x000fea0003800000 */
.L_x_2292:
[----:B------:R-:W2:Y:S04]  /*3660*/  LDL R0, [R1+0x60] ;  /* 0x0000600001007983 */ /* 0x000ea80000100800 */
[----:B------:R-:W2:Y:S04]  /*3670*/  LDL R180, [R1+0x54] ;  /* 0x0000540001b47983 */ /* 0x000ea80000100800 */
[----:B-1----:R-:W3:Y:S04]  /*3680*/  LDL R4, [R1+0x3c] ;  /* 0x00003c0001047983 */ /* 0x002ee80000100800 */
[----:B------:R-:W-:Y:S04]  /*3690*/  STL [R1+0x84], R234 ;  /* 0x000084ea01007387 */ /* 0x000fe80000100800 */
[----:B------:R-:W-:Y:S04]  /*36a0*/  STL [R1+0x80], R233 ;  /* 0x000080e901007387 */ /* 0x000fe80000100800 */
[----:B------:R-:W-:Y:S04]  /*36b0*/  STL [R1+0x7c], R232 ;  /* 0x00007ce801007387 */ /* 0x000fe80000100800 */
[----:B------:R-:W-:Y:S04]  /*36c0*/  STL [R1+0x78], R231 ;  /* 0x000078e701007387 */ /* 0x000fe80000100800 */
[----:B------:R-:W-:Y:S04]  /*36d0*/  STL [R1+0x74], R230 ;  /* 0x000074e601007387 */ /* 0x000fe80000100800 */
[----:B------:R-:W-:Y:S04]  /*36e0*/  STL [R1+0x70], R227 ;  /* 0x000070e301007387 */ /* 0x000fe80000100800 */
[----:B------:R-:W-:Y:S04]  /*36f0*/  STL [R1+0x6c], R224 ;  /* 0x00006ce001007387 */ /* 0x000fe80000100800 */
[----:B------:R-:W-:Y:S04]  /*3700*/  LDSM.16.MT88.4 R104, [R228+0x2000] ;  /* 0x00200000e468783b */ /* 0x000fe80000004200 */
[----:B------:R-:W0:Y:S01]  /*3710*/  LDGDEPBAR ;  /* 0x00000000000079af */ /* 0x000e220000000000 */
[----:B--2---:R-:W-:-:S04]  /*3720*/  IMAD.IADD R0, R0, 0x1, R180 ;  /* 0x0000000100007824 */ /* 0x004fc800078e02b4 */
[----:B------:R-:W-:Y:S01]  /*3730*/  @P3 IMAD.HI.U32 R2, R0, c[0x0][0x2c8], RZ ;  /* 0x0000b20000023a27 */ /* 0x000fe200078e00ff */
[----:B------:R1:W-:Y:S04]  /*3740*/  STL [R1+0x1c], R0 ;  /* 0x00001c0001007387 */ /* 0x0003e80000100800 */
[----:B-1----:R-:W-:-:S05]  /*3750*/  @P3 SHF.R.U32.HI R0, RZ, c[0x0][0x2cc], R2 ;  /* 0x0000b300ff003a19 */ /* 0x002fca0000011602 */
[----:B------:R-:W1:Y:S04]  /*3760*/  SHFL.IDX PT, R2, R0, RZ, 0x1c1f ;  /* 0x001c1fff00027589 */ /* 0x000e6800000e0000 */
[----:B------:R-:W2:Y:S04]  /*3770*/  SHFL.IDX PT, R3, R0, 0x1, 0x1c1f ;  /* 0x003c1f0000037f89 */ /* 0x000ea800000e0000 */
[----:B------:R-:W4:Y:S04]  /*3780*/  SHFL.IDX PT, R7, R0, 0x2, 0x1c1f ;  /* 0x005c1f0000077f89 */ /* 0x000f2800000e0000 */
[----:B------:R1:W2:Y:S02]  /*3790*/  SHFL.IDX PT, R5, R0, 0x3, 0x1c1f ;  /* 0x007c1f0000057f89 */ /* 0x0002a400000e0000 */
[----:B-1----:R-:W-:-:S05]  /*37a0*/  IMAD R0, R60, R152, 0x1 ;  /* 0x000000013c007424 */ /* 0x002fca00078e0298 */
[----:B---3--:R-:W-:-:S04]  /*37b0*/  IADD3 R0, -R4, c[0x0][0x1d0], R0 ;  /* 0x0000740004007a10 */ /* 0x008fc80007ffe100 */
[----:B------:R-:W-:Y:S01]  /*37c0*/  IADD3 R0, R0, -c[0x0][0x168], RZ ;  /* 0x80005a0000007a10 */ /* 0x000fe20007ffe0ff */
[----:B------:R-:W-:Y:S02]  /*37d0*/  IMAD.IADD R4, R61, 0x1, -R4 ;  /* 0x000000013d047824 */ /* 0x000fe400078e0a04 */
[----:B------:R-:W-:Y:S02]  /*37e0*/  LDSM.16.MT88.4 R60, [R225+0x2000] ;  /* 0x00200000e13c783b */ /* 0x000fe40000004200 */
[----:B------:R-:W-:-:S05]  /*37f0*/  IMAD.IADD R2, R0, 0x1, R2 ;  /* 0x0000000100027824 */ /* 0x000fca00078e0202 */
[----:B------:R-:W-:Y:S01]  /*3800*/  IMNMX R2, R4, R2, PT ;  /* 0x0000000204027217 */ /* 0x000fe20003800200 */
[C---:B--2---:R-:W-:Y:S02]  /*3810*/  IMAD.IADD R6, R0.reuse, 0x1, R3 ;  /* 0x0000000100067824 */ /* 0x044fe400078e0203 */
[----:B----4-:R-:W-:Y:S01]  /*3820*/  IMAD.IADD R3, R0, 0x1, R7 ;  /* 0x0000000100037824 */ /* 0x010fe200078e0207 */
[C---:B------:R-:W-:Y:S02]  /*3830*/  ISETP.GT.AND P2, PT, R2.reuse, RZ, PT ;  /* 0x000000ff0200720c */ /* 0x040fe40003f44270 */
[----:B------:R-:W-:Y:S01]  /*3840*/  ISETP.GT.AND P0, PT, R2, 0x1, PT ;  /* 0x000000010200780c */ /* 0x000fe20003f04270 */
[----:B------:R-:W-:Y:S01]  /*3850*/  IMAD.IADD R5, R0, 0x1, R5 ;  /* 0x0000000100057824 */ /* 0x000fe200078e0205 */
[----:B------:R-:W-:Y:S02]  /*3860*/  ISETP.GT.AND P1, PT, R2, 0x8, PT ;  /* 0x000000080200780c */ /* 0x000fe40003f24270 */
[----:B------:R-:W-:-:S02]  /*3870*/  FSEL R7, R64, -INF , P2 ;  /* 0xff80000040077808 */ /* 0x000fc40001000000 */
[----:B------:R-:W-:Y:S02]  /*3880*/  FSEL R8, R65, -INF , P0 ;  /* 0xff80000041087808 */ /* 0x000fe40000000000 */
[C---:B------:R-:W-:Y:S02]  /*3890*/  IMNMX R0, R4.reuse, R6, PT ;  /* 0x0000000604007217 */ /* 0x040fe40003800200 */
[C---:B------:R-:W-:Y:S02]  /*38a0*/  IMNMX R3, R4.reuse, R3, PT ;  /* 0x0000000304037217 */ /* 0x040fe40003800200 */
[----:B------:R-:W-:Y:S02]  /*38b0*/  IMNMX R4, R4, R5, PT ;  /* 0x0000000504047217 */ /* 0x000fe40003800200 */
[----:B------:R-:W-:Y:S02]  /*38c0*/  ISETP.GT.AND P0, PT, R2, 0x9, PT ;  /* 0x000000090200780c */ /* 0x000fe40003f04270 */
[----:B------:R-:W-:-:S02]  /*38d0*/  FSEL R9, R56, -INF , P1 ;  /* 0xff80000038097808 */ /* 0x000fc40000800000 */
[----:B------:R-:W-:Y:S02]  /*38e0*/  FMNMX.FTZ R5, R7, R8, !PT ;  /* 0x0000000807057209 */ /* 0x000fe40007810000 */
[C---:B------:R-:W-:Y:S02]  /*38f0*/  ISETP.GT.AND P1, PT, R2.reuse, 0x10, PT ;  /* 0x000000100200780c */ /* 0x040fe40003f24270 */
[----:B------:R-:W-:Y:S02]  /*3900*/  FSEL R10, R57, -INF , P0 ;  /* 0xff800000390a7808 */ /* 0x000fe40000000000 */
[----:B------:R-:W-:Y:S02]  /*3910*/  FMNMX.FTZ R5, R9, R5, !PT ;  /* 0x0000000509057209 */ /* 0x000fe40007810000 */
[----:B------:R-:W-:Y:S02]  /*3920*/  ISETP.GT.AND P4, PT, R2, 0x11, PT ;  /* 0x000000110200780c */ /* 0x000fe40003f84270 */
[----:B------:R-:W-:-:S02]  /*3930*/  FSEL R11, R52, -INF , P1 ;  /* 0xff800000340b7808 */ /* 0x000fc40000800000 */
[----:B------:R-:W-:Y:S02]  /*3940*/  FMNMX.FTZ R5, R10, R5, !PT ;  /* 0x000000050a057209 */ /* 0x000fe40007810000 */
[----:B------:R-:W-:Y:S02]  /*3950*/  ISETP.GT.AND P2, PT, R0, RZ, PT ;  /* 0x000000ff0000720c */ /* 0x000fe40003f44270 */
[----:B------:R-:W-:Y:S02]  /*3960*/  ISETP.GT.AND P0, PT, R2, 0x18, PT ;  /* 0x000000180200780c */ /* 0x000fe40003f04270 */
[----:B------:R-:W-:Y:S02]  /*3970*/  FSEL R12, R53, -INF , P4 ;  /* 0xff800000350c7808 */ /* 0x000fe40002000000 */
[----:B------:R-:W-:Y:S02]  /*3980*/  FMNMX.FTZ R5, R11, R5, !PT ;  /* 0x000000050b057209 */ /* 0x000fe40007810000 */
[----:B------:R-:W-:-:S02]  /*3990*/  ISETP.GT.AND P1, PT, R0, 0x1, PT ;  /* 0x000000010000780c */ /* 0x000fc40003f24270 */
[----:B------:R-:W-:Y:S02]  /*39a0*/  FSEL R24, R66, -INF , P2 ;  /* 0xff80000042187808 */ /* 0x000fe40001000000 */
[----:B------:R-:W-:Y:S02]  /*39b0*/  ISETP.GT.AND P2, PT, R2, 0x19, PT ;  /* 0x000000190200780c */ /* 0x000fe40003f44270 */
[----:B------:R-:W-:Y:S02]  /*39c0*/  FSEL R13, R48, -INF , P0 ;  /* 0xff800000300d7808 */ /* 0x000fe40000000000 */
[----:B------:R-:W-:Y:S02]  /*39d0*/  FMNMX.FTZ R5, R12, R5, !PT ;  /* 0x000000050c057209 */ /* 0x000fe40007810000 */
        /* <DEDUP_REMOVED lines=9> */
[----:B------:R-:W-:Y:S02]  /*3a70*/  ISETP.GT.AND P0, PT, R2, 0x28, PT ;  /* 0x000000280200780c */ /* 0x000fe40003f04270 */
[----:B------:R-:W-:Y:S02]  /*3a80*/  FMNMX.FTZ R5, R162, R5, !PT ;  /* 0x00000005a2057209 */ /* 0x000fe40007810000 */
[----:B------:R-:W-:Y:S02]  /*3a90*/  ISETP.GT.AND P1, PT, R0, 0x9, PT ;  /* 0x000000090000780c */ /* 0x000fe40003f24270 */
[----:B------:R-:W-:Y:S02]  /*3aa0*/  FSEL R27, R58, -INF , P2 ;  /* 0xff8000003a1b7808 */ /* 0x000fe40001000000 */
[----:B------:R-:W-:-:S02]  /*3ab0*/  ISETP.GT.AND P2, PT, R2, 0x29, PT ;  /* 0x000000290200780c */ /* 0x000fc40003f44270 */
[----:B------:R-:W-:Y:S02]  /*3ac0*/  FSEL R160, R44, -INF , P0 ;  /* 0xff8000002ca07808 */ /* 0x000fe40000000000 */
[----:B------:R-:W-:Y:S02]  /*3ad0*/  FMNMX.FTZ R5, R161, R5, !PT ;  /* 0x00000005a1057209 */ /* 0x000fe40007810000 */
[----:B------:R-:W-:Y:S02]  /*3ae0*/  FSEL R26, R59, -INF , P1 ;  /* 0xff8000003b1a7808 */ /* 0x000fe40000800000 */
[----:B------:R-:W-:Y:S02]  /*3af0*/  ISETP.GT.AND P1, PT, R2, 0x30, PT ;  /* 0x000000300200780c */ /* 0x000fe40003f24270 */
[----:B------:R-:W-:Y:S02]  /*3b00*/  FSEL R159, R45, -INF , P2 ;  /* 0xff8000002d9f7808 */ /* 0x000fe40001000000 */
[----:B------:R-:W-:-:S02]  /*3b10*/  FMNMX.FTZ R5, R160, R5, !PT ;  /* 0x00000005a0057209 */ /* 0x000fc40007810000 */
[----:B------:R-:W-:Y:S02]  /*3b20*/  ISETP.GT.AND P0, PT, R2, 0x31, PT ;  /* 0x000000310200780c */ /* 0x000fe40003f04270 */
[----:B------:R-:W-:Y:S02]  /*3b30*/  FSEL R170, R36, -INF , P1 ;  /* 0xff80000024aa7808 */ /* 0x000fe40000800000 */
[----:B------:R-:W-:Y:S02]  /*3b40*/  FMNMX.FTZ R5, R159, R5, !PT ;  /* 0x000000059f057209 */ /* 0x000fe40007810000 */
[C---:B------:R-:W-:Y:S02]  /*3b50*/  ISETP.GT.AND P4, PT, R2.reuse, 0x38, PT ;  /* 0x000000380200780c */ /* 0x040fe40003f84270 */
[----:B------:R-:W-:Y:S02]  /*3b60*/  ISETP.GT.AND P2, PT, R2, 0x39, PT ;  /* 0x000000390200780c */ /* 0x000fe40003f44270 */
[----:B------:R-:W-:-:S02]  /*3b70*/  FSEL R169, R37, -INF , P0 ;  /* 0xff80000025a97808 */ /* 0x000fc40000000000 */
[----:B------:R-:W-:Y:S02]  /*3b80*/  FMNMX.FTZ R2, R170, R5, !PT ;  /* 0x00000005aa027209 */ /* 0x000fe40007810000 */
[----:B------:R-:W-:Y:S02]  /*3b90*/  FSEL R168, R32, -INF , P4 ;  /* 0xff80000020a87808 */ /* 0x000fe40002000000 */
[----:B------:R-:W-:Y:S02]  /*3ba0*/  FMNMX.FTZ R2, R169, R2, !PT ;  /* 0x00000002a9027209 */ /* 0x000fe40007810000 */
[----:B------:R-:W-:Y:S02]  /*3bb0*/  FSEL R167, R33, -INF , P2 ;  /* 0xff80000021a77808 */ /* 0x000fe40001000000 */
[----:B------:R-:W-:Y:S02]  /*3bc0*/  FMNMX.FTZ R2, R168, R2, !PT ;  /* 0x00000002a8027209 */ /* 0x000fe40007810000 */
[----:B------:R-:W-:-:S02]  /*3bd0*/  ISETP.GT.AND P1, PT, R0, 0x10, PT ;  /* 0x000000100000780c */ /* 0x000fc40003f24270 */
[----:B------:R-:W-:Y:S02]  /*3be0*/  ISETP.GT.AND P0, PT, R0, 0x11, PT ;  /* 0x000000110000780c */ /* 0x000fe40003f04270 */
[----:B------:R-:W-:Y:S02]  /*3bf0*/  FMNMX.FTZ R2, R167, R2, !PT ;  /* 0x00000002a7027209 */ /* 0x000fe40007810000 */
[----:B------:R-:W-:Y:S02]  /*3c00*/  FSEL R16, R54, -INF , P1 ;  /* 0xff80000036107808 */ /* 0x000fe40000800000 */
[----:B------:R-:W-:Y:S02]  /*3c10*/  FSEL R18, R55, -INF , P0 ;  /* 0xff80000037127808 */ /* 0x000fe40000000000 */
[C---:B------:R-:W-:Y:S02]  /*3c20*/  ISETP.GT.AND P1, PT, R0.reuse, 0x18, PT ;  /* 0x000000180000780c */ /* 0x040fe40003f24270 */
[----:B------:R-:W-:Y:S01]  /*3c30*/  ISETP.GT.AND P0, PT, R0, 0x19, PT ;  /* 0x000000190000780c */ /* 0x000fe20003f04270 */
[----:B------:R-:W1:Y:S01]  /*3c40*/  SHFL.BFLY PT, R6, R2, 0x2, 0x1f ;  /* 0x0c401f0002067f89 */ /* 0x000e6200000e0000 */
[----:B------:R-:W-:-:S02]  /*3c50*/  FSEL R23, R50, -INF , P1 ;  /* 0xff80000032177808 */ /* 0x000fc40000800000 */
[----:B------:R-:W-:Y:S02]  /*3c60*/  FSEL R29, R51, -INF , P0 ;  /* 0xff800000331d7808 */ /* 0x000fe40000000000 */
[C---:B------:R-:W-:Y:S01]  /*3c70*/  ISETP.GT.AND P4, PT, R0.reuse, 0x20, PT ;  /* 0x000000200000780c */ /* 0x040fe20003f84270 */
[----:B------:R-:W-:Y:S01]  /*3c80*/  LDSM.16.MT88.4 R48, [R225] ;  /* 0x00000000e130783b */ /* 0x000fe20000004200 */
[C---:B------:R-:W-:Y:S02]  /*3c90*/  ISETP.GT.AND P2, PT, R0.reuse, 0x21, PT ;  /* 0x000000210000780c */ /* 0x040fe40003f44270 */
[C---:B------:R-:W-:Y:S02]  /*3ca0*/  ISETP.GT.AND P1, PT, R0.reuse, 0x28, PT ;  /* 0x000000280000780c */ /* 0x040fe40003f24270 */
[----:B------:R-:W-:Y:S02]  /*3cb0*/  ISETP.GT.AND P0, PT, R0, 0x29, PT ;  /* 0x000000290000780c */ /* 0x000fe40003f04270 */
[----:B------:R-:W-:-:S02]  /*3cc0*/  FSEL R155, R42, -INF , P4 ;  /* 0xff8000002a9b7808 */ /* 0x000fc40002000000 */
[----:B------:R-:W-:Y:S02]  /*3cd0*/  FSEL R156, R43, -INF , P2 ;  /* 0xff8000002b9c7808 */ /* 0x000fe40001000000 */
[----:B------:R-:W-:Y:S01]  /*3ce0*/  FSEL R158, R46, -INF , P1 ;  /* 0xff8000002e9e7808 */ /* 0x000fe20000800000 */
[----:B------:R-:W-:Y:S01]  /*3cf0*/  LDSM.16.MT88.4 R40, [R226+0x800] ;  /* 0x00080000e228783b */ /* 0x000fe20000004200 */
[----:B------:R-:W-:Y:S02]  /*3d00*/  FSEL R157, R47, -INF , P0 ;  /* 0xff8000002f9d7808 */ /* 0x000fe40000000000 */
[C---:B------:R-:W-:Y:S01]  /*3d10*/  ISETP.GT.AND P4, PT, R0.reuse, 0x30, PT ;  /* 0x000000300000780c */ /* 0x040fe20003f84270 */
[----:B------:R-:W-:Y:S01]  /*3d20*/  LDSM.16.MT88.4 R44, [R225+0x800] ;  /* 0x00080000e12c783b */ /* 0x000fe20000004200 */
[C---:B------:R-:W-:Y:S02]  /*3d30*/  ISETP.GT.AND P2, PT, R0.reuse, 0x31, PT ;  /* 0x000000310000780c */ /* 0x040fe40003f44270 */
[----:B------:R-:W-:-:S02]  /*3d40*/  ISETP.GT.AND P1, PT, R0, 0x38, PT ;  /* 0x000000380000780c */ /* 0x000fc40003f24270 */
[----:B------:R-:W-:Y:S02]  /*3d50*/  ISETP.GT.AND P0, PT, R0, 0x39, PT ;  /* 0x000000390000780c */ /* 0x000fe40003f04270 */
[----:B------:R-:W-:-:S04]  /*3d60*/  FMNMX.FTZ R0, R24, R28, !PT ;  /* 0x0000001c18007209 */ /* 0x000fc80007810000 */
[----:B------:R-:W-:-:S04]  /*3d70*/  FMNMX.FTZ R0, R27, R0, !PT ;  /* 0x000000001b007209 */ /* 0x000fc80007810000 */
[----:B------:R-:W-:-:S04]  /*3d80*/  FMNMX.FTZ R0, R26, R0, !PT ;  /* 0x000000001a007209 */ /* 0x000fc80007810000 */
[----:B------:R-:W-:Y:S02]  /*3d90*/  FMNMX.FTZ R5, R16, R0, !PT ;  /* 0x0000000010057209 */ /* 0x000fe40007810000 */
[----:B-1----:R-:W-:Y:S02]  /*3da0*/  FMNMX.FTZ R0, R2, R6, !PT ;  /* 0x0000000602007209 */ /* 0x002fe40007810000 */
[----:B------:R-:W-:-:S04]  /*3db0*/  FMNMX.FTZ R2, R18, R5, !PT ;  /* 0x0000000512027209 */ /* 0x000fc80007810000 */
[----:B------:R-:W-:Y:S01]  /*3dc0*/  FMNMX.FTZ R2, R23, R2, !PT ;  /* 0x0000000217027209 */ /* 0x000fe20007810000 */
[----:B------:R-:W1:Y:S03]  /*3dd0*/  SHFL.BFLY PT, R5, R0, 0x1, 0x1f ;  /* 0x0c201f0000057f89 */ /* 0x000e6600000e0000 */
[----:B------:R-:W-:-:S04]  /*3de0*/  FMNMX.FTZ R2, R29, R2, !PT ;  /* 0x000000021d027209 */ /* 0x000fc80007810000 */
[----:B------:R-:W-:-:S04]  /*3df0*/  FMNMX.FTZ R2, R155, R2, !PT ;  /* 0x000000029b027209 */ /* 0x000fc80007810000 */
[----:B------:R-:W-:Y:S02]  /*3e00*/  FMNMX.FTZ R2, R156, R2, !PT ;  /* 0x000000029c027209 */ /* 0x000fe40007810000 */
[----:B------:R-:W-:Y:S02]  /*3e10*/  FSEL R165, R34, -INF , P1 ;  /* 0xff80000022a57808 */ /* 0x000fe40000800000 */
[----:B------:R-:W-:Y:S02]  /*3e20*/  FMNMX.FTZ R2, R158, R2, !PT ;  /* 0x000000029e027209 */ /* 0x000fe40007810000 */
[----:B------:R-:W-:Y:S02]  /*3e30*/  ISETP.GT.AND P1, PT, R4, RZ, PT ;  /* 0x000000ff0400720c */ /* 0x000fe40003f24270 */
[----:B------:R-:W-:Y:S02]  /*3e40*/  FSEL R164, R35, -INF , P0 ;  /* 0xff80000023a47808 */ /* 0x000fe40000000000 */
[----:B------:R-:W-:-:S02]  /*3e50*/  FSEL R163, R38, -INF , P4 ;  /* 0xff80000026a37808 */ /* 0x000fc40002000000 */
[----:B------:R-:W-:Y:S02]  /*3e60*/  ISETP.GT.AND P0, PT, R4, 0x1, PT ;  /* 0x000000010400780c */ /* 0x000fe40003f04270 */
[----:B------:R-:W-:Y:S02]  /*3e70*/  FMNMX.FTZ R2, R157, R2, !PT ;  /* 0x000000029d027209 */ /* 0x000fe40007810000 */
[----:B------:R-:W-:Y:S02]  /*3e80*/  FSEL R32, R98, -INF , P1 ;  /* 0xff80000062207808 */ /* 0x000fe40000800000 */
[----:B------:R-:W-:Y:S02]  /*3e90*/  ISETP.GT.AND P1, PT, R4, 0x8, PT ;  /* 0x000000080400780c */ /* 0x000fe40003f24270 */
[----:B------:R-:W-:Y:S02]  /*3ea0*/  FSEL R166, R39, -INF , P2 ;  /* 0xff80000027a67808 */ /* 0x000fe40001000000 */
[----:B------:R-:W-:-:S02]  /*3eb0*/  FSEL R33, R99, -INF , P0 ;  /* 0xff80000063217808 */ /* 0x000fc40000000000 */
[----:B------:R-:W-:Y:S02]  /*3ec0*/  FMNMX.FTZ R2, R163, R2, !PT ;  /* 0x00000002a3027209 */ /* 0x000fe40007810000 */
[C---:B------:R-:W-:Y:S02]  /*3ed0*/  ISETP.GT.AND P4, PT, R3.reuse, RZ, PT ;  /* 0x000000ff0300720c */ /* 0x040fe40003f84270 */
[C---:B------:R-:W-:Y:S02]  /*3ee0*/  ISETP.GT.AND P2, PT, R3.reuse, 0x1, PT ;  /* 0x000000010300780c */ /* 0x040fe40003f44270 */
[----:B------:R-:W-:Y:S02]  /*3ef0*/  ISETP.GT.AND P0, PT, R3, 0x8, PT ;  /* 0x000000080300780c */ /* 0x000fe40003f04270 */
[----:B------:R-:W-:Y:S02]  /*3f00*/  FSEL R30, R94, -INF , P1 ;  /* 0xff8000005e1e7808 */ /* 0x000fe40000800000 */
[----:B------:R-:W-:-:S02]  /*3f10*/  ISETP.GT.AND P1, PT, R4, 0x10, PT ;  /* 0x000000100400780c */ /* 0x000fc40003f24270 */
[----:B------:R-:W-:Y:S02]  /*3f20*/  FMNMX.FTZ R2, R166, R2, !PT ;  /* 0x00000002a6027209 */ /* 0x000fe40007810000 */
[----:B------:R-:W-:Y:S02]  /*3f30*/  FSEL R22, R96, -INF , P4 ;  /* 0xff80000060167808 */ /* 0x000fe40002000000 */
[----:B------:R-:W-:Y:S02]  /*3f40*/  FSEL R25, R97, -INF , P2 ;  /* 0xff80000061197808 */ /* 0x000fe40001000000 */
[----:B------:R-:W-:Y:S02]  /*3f50*/  FSEL R15, R92, -INF , P0 ;  /* 0xff8000005c0f7808 */ /* 0x000fe40000000000 */
[----:B------:R-:W-:Y:S02]  /*3f60*/  ISETP.GT.AND P0, PT, R4, 0x9, PT ;  /* 0x000000090400780c */ /* 0x000fe40003f04270 */
[----:B-1----:R-:W-:-:S02]  /*3f70*/  FMNMX.FTZ R137, R0, R5, !PT ;  /* 0x0000000500897209 */ /* 0x002fc40007810000 */
[----:B------:R-:W-:Y:S02]  /*3f80*/  FSEL R38, R90, -INF , P1 ;  /* 0xff8000005a267808 */ /* 0x000fe40000800000 */
[----:B------:R-:W-:Y:S02]  /*3f90*/  FMNMX.FTZ R0, R165, R2, !PT ;  /* 0x00000002a5007209 */ /* 0x000fe40007810000 */
[----:B------:R-:W-:Y:S02]  /*3fa0*/  ISETP.GT.AND P2, PT, R3, 0x9, PT ;  /* 0x000000090300780c */ /* 0x000fe40003f44270 */
[----:B------:R-:W-:Y:S02]  /*3fb0*/  ISETP.GT.AND P1, PT, R4, 0x18, PT ;  /* 0x000000180400780c */ /* 0x000fe40003f24270 */
        /* <DEDUP_REMOVED lines=8> */
[----:B------:R-:W-:Y:S01]  /*4040*/  FSEL R17, R88, -INF , P0 ;  /* 0xff80000058117808 */ /* 0x000fe20000000000 */
[----:B------:R-:W1:Y:S01]  /*4050*/  SHFL.BFLY PT, R6, R0, 0x2, 0x1f ;  /* 0x0c401f0000067f89 */ /* 0x000e6200000e0000 */
[----:B------:R-:W-:Y:S02]  /*4060*/  ISETP.GT.AND P0, PT, R4, 0x11, PT ;  /* 0x000000110400780c */ /* 0x000fe40003f04270 */
[----:B------:R-:W-:Y:S02]  /*4070*/  ISETP.GT.AND P2, PT, R3, 0x11, PT ;  /* 0x000000110300780c */ /* 0x000fe40003f44270 */
[----:B------:R-:W-:Y:S02]  /*4080*/  FMNMX.FTZ R2, R19, R2, !PT ;  /* 0x0000000213027209 */ /* 0x000fe40007810000 */
[----:B------:R-:W-:Y:S02]  /*4090*/  FSEL R151, R80, -INF , P1 ;  /* 0xff80000050977808 */ /* 0x000fe40000800000 */
[----:B------:R-:W-:-:S02]  /*40a0*/  ISETP.GT.AND P1, PT, R3, 0x29, PT ;  /* 0x000000290300780c */ /* 0x000fc40003f24270 */
[----:B------:R-:W-:Y:S02]  /*40b0*/  FSEL R39, R91, -INF , P0 ;  /* 0xff8000005b277808 */ /* 0x000fe40000000000 */
[----:B------:R-:W-:Y:S02]  /*40c0*/  FSEL R21, R89, -INF , P2 ;  /* 0xff80000059157808 */ /* 0x000fe40001000000 */
[----:B------:R-:W-:Y:S02]  /*40d0*/  ISETP.GT.AND P0, PT, R3, 0x18, PT ;  /* 0x000000180300780c */ /* 0x000fe40003f04270 */
[----:B------:R-:W-:Y:S01]  /*40e0*/  FMNMX.FTZ R5, R17, R2, !PT ;  /* 0x0000000211057209 */ /* 0x000fe20007810000 */
[----:B------:R-:W-:Y:S01]  /*40f0*/  FMUL.FTZ R2, R137, c[0x0][0x2d0] ;  /* 0x0000b40089027a20 */ /* 0x000fe20000410000 */
[----:B------:R-:W-:Y:S02]  /*4100*/  FSEL R147, R77, -INF , P1 ;  /* 0xff8000004d937808 */ /* 0x000fe40000800000 */
[----:B------:R-:W-:-:S02]  /*4110*/  FSETP.NEU.FTZ.AND P1, PT, R137, -INF , PT ;  /* 0xff8000008900780b */ /* 0x000fc40003f3d000 */
[----:B------:R-:W-:Y:S02]  /*4120*/  ISETP.GT.AND P2, PT, R3, 0x19, PT ;  /* 0x000000190300780c */ /* 0x000fe40003f44270 */
[----:B------:R-:W-:Y:S02]  /*4130*/  FSEL R31, R84, -INF , P0 ;  /* 0xff800000541f7808 */ /* 0x000fe40000000000 */
[----:B------:R-:W-:Y:S02]  /*4140*/  FMNMX.FTZ R5, R21, R5, !PT ;  /* 0x0000000515057209 */ /* 0x000fe40007810000 */
[----:B------:R-:W-:Y:S02]  /*4150*/  ISETP.GT.AND P0, PT, R4, 0x19, PT ;  /* 0x000000190400780c */ /* 0x000fe40003f04270 */
[----:B------:R-:W-:Y:S02]  /*4160*/  FSEL R20, R2, RZ, P1 ;  /* 0x000000ff02147208 */ /* 0x000fe40000800000 */
[----:B------:R-:W-:-:S02]  /*4170*/  FSEL R37, R85, -INF , P2 ;  /* 0xff80000055257808 */ /* 0x000fc40001000000 */
[----:B------:R-:W-:Y:S02]  /*4180*/  FMNMX.FTZ R2, R31, R5, !PT ;  /* 0x000000051f027209 */ /* 0x000fe40007810000 */
[----:B------:R-:W-:Y:S02]  /*4190*/  FSEL R57, R87, -INF , P0 ;  /* 0xff80000057397808 */ /* 0x000fe40000000000 */
[C---:B------:R-:W-:Y:S02]  /*41a0*/  ISETP.GT.AND P0, PT, R3.reuse, 0x21, PT ;  /* 0x000000210300780c */ /* 0x040fe40003f04270 */
[----:B------:R-:W-:Y:S01]  /*41b0*/  ISETP.GT.AND P2, PT, R3, 0x28, PT ;  /* 0x000000280300780c */ /* 0x000fe20003f44270 */
[----:B------:R-:W-:Y:S01]  /*41c0*/  FFMA.FTZ R5, R7, c[0x0][0x2d0], -R20 ;  /* 0x0000b40007057a23 */ /* 0x000fe20000010814 */
[----:B------:R-:W-:Y:S02]  /*41d0*/  FMNMX.FTZ R2, R37, R2, !PT ;  /* 0x0000000225027209 */ /* 0x000fe40007810000 */
[----:B------:R-:W-:-:S02]  /*41e0*/  FSEL R150, R81, -INF , P0 ;  /* 0xff80000051967808 */ /* 0x000fc40000000000 */
[----:B------:R-:W-:Y:S01]  /*41f0*/  FSEL R148, R76, -INF , P2 ;  /* 0xff8000004c947808 */ /* 0x000fe20001000000 */
[----:B------:R2:W-:Y:S01]  /*4200*/  MUFU.EX2 R154, R5 ;  /* 0x00000005009a7308 */ /* 0x0005e20000000800 */
[C---:B------:R-:W-:Y:S02]  /*4210*/  ISETP.GT.AND P0, PT, R3.reuse, 0x30, PT ;  /* 0x000000300300780c */ /* 0x040fe40003f04270 */
[C---:B------:R-:W-:Y:S02]  /*4220*/  ISETP.GT.AND P4, PT, R3.reuse, 0x31, PT ;  /* 0x000000310300780c */ /* 0x040fe40003f84270 */
[C---:B------:R-:W-:Y:S02]  /*4230*/  ISETP.GT.AND P2, PT, R3.reuse, 0x38, PT ;  /* 0x000000380300780c */ /* 0x040fe40003f44270 */
[----:B------:R-:W-:Y:S02]  /*4240*/  ISETP.GT.AND P1, PT, R3, 0x39, PT ;  /* 0x000000390300780c */ /* 0x000fe40003f24270 */
[----:B------:R-:W-:Y:S01]  /*4250*/  FMNMX.FTZ R3, R151, R2, !PT ;  /* 0x0000000297037209 */ /* 0x000fe20007810000 */
[----:B------:R-:W-:Y:S01]  /*4260*/  FFMA.FTZ R2, R8, c[0x0][0x2d0], -R20 ;  /* 0x0000b40008027a23 */ /* 0x000fe20000010814 */
[----:B-1----:R-:W-:-:S02]  /*4270*/  FMNMX.FTZ R0, R0, R6, !PT ;  /* 0x0000000600007209 */ /* 0x002fc40007810000 */
[----:B------:R-:W-:Y:S02]  /*4280*/  FMNMX.FTZ R3, R150, R3, !PT ;  /* 0x0000000396037209 */ /* 0x000fe40007810000 */
[----:B--2---:R-:W-:Y:S01]  /*4290*/  FMNMX.FTZ R5, R32, R33, !PT ;  /* 0x0000002120057209 */ /* 0x004fe20007810000 */
[----:B------:R1:W-:Y:S03]  /*42a0*/  MUFU.EX2 R152, R2 ;  /* 0x0000000200987308 */ /* 0x0003e60000000800 */
[----:B------:R-:W-:Y:S01]  /*42b0*/  FMNMX.FTZ R5, R30, R5, !PT ;  /* 0x000000051e057209 */ /* 0x000fe20007810000 */
[----:B------:R-:W2:Y:S01]  /*42c0*/  SHFL.BFLY PT, R6, R0, 0x1, 0x1f ;  /* 0x0c201f0000067f89 */ /* 0x000ea200000e0000 */
[----:B------:R-:W-:Y:S02]  /*42d0*/  FSEL R153, R72, -INF , P0 ;  /* 0xff80000048997808 */ /* 0x000fe40000000000 */
[----:B------:R-:W-:-:S02]  /*42e0*/  FSEL R146, R73, -INF , P4 ;  /* 0xff80000049927808 */ /* 0x000fc40002000000 */
[----:B-1----:R-:W-:Y:S02]  /*42f0*/  FMNMX.FTZ R2, R148, R3, !PT ;  /* 0x0000000394027209 */ /* 0x002fe40007810000 */
[----:B------:R-:W-:Y:S02]  /*4300*/  FMNMX.FTZ R3, R36, R5, !PT ;  /* 0x0000000524037209 */ /* 0x000fe40007810000 */
[----:B------:R-:W-:Y:S02]  /*4310*/  FMNMX.FTZ R2, R147, R2, !PT ;  /* 0x0000000293027209 */ /* 0x000fe40007810000 */
[----:B------:R-:W-:Y:S02]  /*4320*/  FMNMX.FTZ R3, R38, R3, !PT ;  /* 0x0000000326037209 */ /* 0x000fe40007810000 */
[----:B------:R-:W-:Y:S02]  /*4330*/  FMNMX.FTZ R2, R153, R2, !PT ;  /* 0x0000000299027209 */ /* 0x000fe40007810000 */
[----:B------:R-:W-:-:S02]  /*4340*/  FMNMX.FTZ R3, R39, R3, !PT ;  /* 0x0000000327037209 */ /* 0x000fc40007810000 */
[----:B------:R-:W-:Y:S02]  /*4350*/  FMNMX.FTZ R135, R146, R2, !PT ;  /* 0x0000000292877209 */ /* 0x000fe40007810000 */
[----:B------:R-:W-:Y:S02]  /*4360*/  ISETP.GT.AND P0, PT, R4, 0x20, PT ;  /* 0x000000200400780c */ /* 0x000fe40003f04270 */
[----:B------:R-:W-:Y:S02]  /*4370*/  FSEL R144, R68, -INF , P2 ;  /* 0xff80000044907808 */ /* 0x000fe40001000000 */
[----:B------:R-:W-:Y:S01]  /*4380*/  FMNMX.FTZ R2, R56, R3, !PT ;  /* 0x0000000338027209 */ /* 0x000fe20007810000 */
[----:B------:R-:W-:Y:S01]  /*4390*/  FFMA.FTZ R5, R9, c[0x0][0x2d0], -R20 ;  /* 0x0000b40009057a23 */ /* 0x000fe20000010814 */
[----:B------:R-:W-:Y:S02]  /*43a0*/  FSEL R145, R82, -INF , P0 ;  /* 0xff80000052917808 */ /* 0x000fe40000000000 */
[----:B------:R-:W-:-:S02]  /*43b0*/  FSEL R143, R69, -INF , P1 ;  /* 0xff800000458f7808 */ /* 0x000fc40000800000 */
[----:B------:R-:W-:Y:S02]  /*43c0*/  FMNMX.FTZ R135, R144, R135, !PT ;  /* 0x0000008790877209 */ /* 0x000fe40007810000 */
[----:B------:R-:W-:Y:S01]  /*43d0*/  FMNMX.FTZ R3, R57, R2, !PT ;  /* 0x0000000239037209 */ /* 0x000fe20007810000 */
[--C-:B------:R-:W-:Y:S01]  /*43e0*/  FFMA.FTZ R2, R11, c[0x0][0x2d0], -R20.reuse ;  /* 0x0000b4000b027a23 */ /* 0x100fe20000010814 */
[C---:B------:R-:W-:Y:S01]  /*43f0*/  ISETP.GT.AND P0, PT, R4.reuse, 0x21, PT ;  /* 0x000000210400780c */ /* 0x040fe20003f04270 */
[----:B------:R1:W-:Y:S01]  /*4400*/  MUFU.EX2 R245, R5 ;  /* 0x0000000500f57308 */ /* 0x0003e20000000800 */
[----:B------:R-:W-:Y:S02]  /*4410*/  FMNMX.FTZ R135, R143, R135, !PT ;  /* 0x000000878f877209 */ /* 0x000fe40007810000 */
[----:B------:R-:W-:Y:S02]  /*4420*/  FSEL R149, R83, -INF , P0 ;  /* 0xff80000053957808 */ /* 0x000fe40000000000 */
[----:B------:R-:W-:Y:S01]  /*4430*/  ISETP.GT.AND P0, PT, R4, 0x28, PT ;  /* 0x000000280400780c */ /* 0x000fe20003f04270 */
[----:B------:R-:W-:Y:S02]  /*4440*/  LDSM.16.MT88.4 R80, [R226+0x2000] ;  /* 0x00200000e250783b */ /* 0x000fe40000004200 */
[----:B------:R3:W-:Y:S01]  /*4450*/  MUFU.EX2 R211, R2 ;  /* 0x0000000200d37308 */ /* 0x0007e20000000800 */
[----:B--2---:R-:W-:Y:S01]  /*4460*/  FMNMX.FTZ R136, R0, R6, !PT ;  /* 0x0000000600887209 */ /* 0x004fe20007810000 */
[----:B------:R-:W-:-:S02]  /*4470*/  FFMA.FTZ R0, R12, c[0x0][0x2d0], -R20 ;  /* 0x0000b4000c007a23 */ /* 0x000fc40000010814 */
[----:B-1----:R-:W-:Y:S01]  /*4480*/  FFMA.FTZ R5, R10, c[0x0][0x2d0], -R20 ;  /* 0x0000b4000a057a23 */ /* 0x002fe20000010814 */
[----:B------:R-:W-:-:S03]  /*4490*/  ISETP.GT.AND P1, PT, R4, 0x29, PT ;  /* 0x000000290400780c */ /* 0x000fc60003f24270 */
[----:B------:R1:W-:Y:S01]  /*44a0*/  MUFU.EX2 R210, R5 ;  /* 0x0000000500d27308 */ /* 0x0003e20000000800 */
[----:B---3--:R-:W-:Y:S02]  /*44b0*/  FMNMX.FTZ R2, R145, R3, !PT ;  /* 0x0000000391027209 */ /* 0x008fe40007810000 */
[----:B------:R-:W-:Y:S02]  /*44c0*/  FSEL R141, R78, -INF , P0 ;  /* 0xff8000004e8d7808 */ /* 0x000fe40000000000 */
[----:B------:R-:W-:-:S03]  /*44d0*/  FMNMX.FTZ R2, R149, R2, !PT ;  /* 0x0000000295027209 */ /* 0x000fc60007810000 */
[----:B------:R2:W-:Y:S01]  /*44e0*/  MUFU.EX2 R246, R0 ;  /* 0x0000000000f67308 */ /* 0x0005e20000000800 */
[----:B------:R-:W-:Y:S01]  /*44f0*/  FSEL R142, R79, -INF , P1 ;  /* 0xff8000004f8e7808 */ /* 0x000fe20000800000 */
[----:B-1----:R-:W1:Y:S01]  /*4500*/  SHFL.BFLY PT, R5, R135, 0x2, 0x1f ;  /* 0x0c401f0087057f89 */ /* 0x002e6200000e0000 */
[C---:B------:R-:W-:Y:S02]  /*4510*/  ISETP.GT.AND P1, PT, R4.reuse, 0x30, PT ;  /* 0x000000300400780c */ /* 0x040fe40003f24270 */
[C---:B------:R-:W-:Y:S02]  /*4520*/  ISETP.GT.AND P0, PT, R4.reuse, 0x31, PT ;  /* 0x000000310400780c */ /* 0x040fe40003f04270 */
[----:B------:R-:W-:Y:S01]  /*4530*/  ISETP.GT.AND P2, PT, R4, 0x38, PT ;  /* 0x000000380400780c */ /* 0x000fe20003f44270 */
[----:B------:R-:W-:Y:S01]  /*4540*/  FMUL.FTZ R3, R136, c[0x0][0x2d0] ;  /* 0x0000b40088037a20 */ /* 0x000fe20000410000 */
[----:B--2---:R-:W-:Y:S01]  /*4550*/  FMNMX.FTZ R0, R141, R2, !PT ;  /* 0x000000028d007209 */ /* 0x004fe20007810000 */
[----:B------:R-:W-:Y:S01]  /*4560*/  LDSM.16.MT88.4 R76, [R229+0x2000] ;  /* 0x00200000e54c783b */ /* 0x000fe20000004200 */
[----:B------:R-:W-:-:S02]  /*4570*/  FSEL R140, R74, -INF , P1 ;  /* 0xff8000004a8c7808 */ /* 0x000fc40000800000 */
[----:B------:R-:W-:Y:S02]  /*4580*/  FMNMX.FTZ R0, R142, R0, !PT ;  /* 0x000000008e007209 */ /* 0x000fe40007810000 */
[----:B------:R-:W-:Y:S02]  /*4590*/  FSEL R139, R75, -INF , P0 ;  /* 0xff8000004b8b7808 */ /* 0x000fe40000000000 */
[----:B------:R-:W-:Y:S01]  /*45a0*/  FMNMX.FTZ R0, R140, R0, !PT ;  /* 0x000000008c007209 */ /* 0x000fe20007810000 */
[----:B------:R-:W-:Y:S01]  /*45b0*/  FFMA.FTZ R2, R13, c[0x0][0x2d0], -R20 ;  /* 0x0000b4000d027a23 */ /* 0x000fe20000010814 */
[----:B------:R-:W-:Y:S02]  /*45c0*/  ISETP.GT.AND P1, PT, R4, 0x39, PT ;  /* 0x000000390400780c */ /* 0x000fe40003f24270 */
[----:B------:R-:W-:Y:S02]  /*45d0*/  FSEL R138, R70, -INF , P2 ;  /* 0xff800000468a7808 */ /* 0x000fe40001000000 */
[----:B------:R-:W-:-:S02]  /*45e0*/  FMNMX.FTZ R0, R139, R0, !PT ;  /* 0x000000008b007209 */ /* 0x000fc40007810000 */
[----:B------:R-:W-:Y:S01]  /*45f0*/  FSETP.NEU.FTZ.AND P0, PT, R136, -INF , PT ;  /* 0xff8000008800780b */ /* 0x000fe20003f1d000 */
[----:B------:R2:W-:Y:S01]  /*4600*/  MUFU.EX2 R204, R2 ;  /* 0x0000000200cc7308 */ /* 0x0005e20000000800 */
[----:B------:R-:W-:Y:S02]  /*4610*/  FSEL R133, R71, -INF , P1 ;  /* 0xff80000047857808 */ /* 0x000fe40000800000 */
[----:B------:R-:W-:Y:S01]  /*4620*/  FMNMX.FTZ R134, R138, R0, !PT ;  /* 0x000000008a867209 */ /* 0x000fe20007810000 */
[----:B------:R-:W-:Y:S01]  /*4630*/  LDSM.16.MT88.4 R68, [R229+0x800] ;  /* 0x00080000e544783b */ /* 0x000fe20000004200 */
[----:B------:R-:W-:Y:S02]  /*4640*/  FSEL R3, R3, RZ, P0 ;  /* 0x000000ff03037208 */ /* 0x000fe40000000000 */
[----:B-1----:R-:W-:Y:S02]  /*4650*/  FMNMX.FTZ R135, R135, R5, !PT ;  /* 0x0000000587877209 */ /* 0x002fe40007810000 */
[----:B------:R-:W-:Y:S01]  /*4660*/  FMNMX.FTZ R134, R133, R134, !PT ;  /* 0x0000008685867209 */ /* 0x000fe20007810000 */
[----:B------:R-:W-:-:S02]  /*4670*/  FFMA.FTZ R0, R24, c[0x0][0x2d0], -R3 ;  /* 0x0000b40018007a23 */ /* 0x000fc40000010803 */
[----:B--2---:R-:W-:Y:S02]  /*4680*/  FFMA.FTZ R2, R14, c[0x0][0x2d0], -R20 ;  /* 0x0000b4000e027a23 */ /* 0x004fe40000010814 */
[----:B------:R-:W-:Y:S02]  /*4690*/  SHFL.BFLY PT, R4, R134, 0x2, 0x1f ;  /* 0x0c401f0086047f89 */ /* 0x000fe400000e0000 */
[----:B------:R1:W-:Y:S08]  /*46a0*/  MUFU.EX2 R207, R2 ;  /* 0x0000000200cf7308 */ /* 0x0003f00000000800 */
        /* <DEDUP_REMOVED lines=16> */
[----:B-1----:R-:W-:-:S06]  /*47b0*/  FFMA.FTZ R0, R18, c[0x0][0x2d0], -R3 ;  /* 0x0000b40012007a23 */ /* 0x002fcc0000010803 */
[----:B------:R1:W-:Y:S02]  /*47c0*/  MUFU.EX2 R199, R0 ;  /* 0x0000000000c77308 */ /* 0x0003e40000000800 */
[----:B-1----:R-:W-:-:S06]  /*47d0*/  FFMA.FTZ R0, R23, c[0x0][0x2d0], -R3 ;  /* 0x0000b40017007a23 */ /* 0x002fcc0000010803 */
[----:B------:R1:W-:Y:S02]  /*47e0*/  MUFU.EX2 R205, R0 ;  /* 0x0000000000cd7308 */ /* 0x0003e40000000800 */
[----:B-1----:R-:W-:-:S06]  /*47f0*/  FFMA.FTZ R0, R29, c[0x0][0x2d0], -R3 ;  /* 0x0000b4001d007a23 */ /* 0x002fcc0000010803 */
[----:B------:R1:W-:Y:S01]  /*4800*/  MUFU.EX2 R224, R0 ;  /* 0x0000000000e07308 */ /* 0x0003e20000000800 */
[----:B--2---:R-:W-:Y:S01]  /*4810*/  FMNMX.FTZ R134, R134, R4, !PT ;  /* 0x0000000486867209 */ /* 0x004fe20007810000 */
[----:B-1----:R-:W-:-:S06]  /*4820*/  FFMA.FTZ R0, R22, c[0x0][0x2d0], -R2 ;  /* 0x0000b40016007a23 */ /* 0x002fcc0000010802 */
[----:B------:R1:W-:Y:S01]  /*4830*/  MUFU.EX2 R130, R0 ;  /* 0x0000000000827308 */ /* 0x0003e20000000800 */
[--C-:B------:R-:W-:Y:S02]  /*4840*/  FFMA.FTZ R4, R17, c[0x0][0x2d0], -R2.reuse ;  /* 0x0000b40011047a23 */ /* 0x100fe40000010802 */
[----:B-1----:R-:W-:Y:S01]  /*4850*/  FFMA.FTZ R0, R25, c[0x0][0x2d0], -R2 ;  /* 0x0000b40019007a23 */ /* 0x002fe20000010802 */
[----:B------:R-:W-:-:S04]  /*4860*/  FSETP.NEU.FTZ.AND P0, PT, R134, -INF , PT ;  /* 0xff8000008600780b */ /* 0x000fc80003f1d000 */
[----:B------:R-:W-:Y:S01]  /*4870*/  MUFU.EX2 R193, R4 ;  /* 0x0000000400c17308 */ /* 0x000fe20000000800 */
[----:B------:R-:W1:Y:S07]  /*4880*/  LDSM.16.MT88.4 R24, [R229] ;  /* 0x00000000e518783b */ /* 0x000e6e0000004200 */
[----:B------:R2:W3:Y:S02]  /*4890*/  MUFU.EX2 R129, R0 ;  /* 0x0000000000817308 */ /* 0x0004e40000000800 */
[----:B--2---:R-:W-:-:S06]  /*48a0*/  FFMA.FTZ R0, R15, c[0x0][0x2d0], -R2 ;  /* 0x0000b4000f007a23 */ /* 0x004fcc0000010802 */
[----:B------:R2:W-:Y:S01]  /*48b0*/  MUFU.EX2 R186, R0 ;  /* 0x0000000000ba7308 */ /* 0x0005e20000000800 */
[--C-:B------:R-:W-:Y:S02]  /*48c0*/  FFMA.FTZ R4, R21, c[0x0][0x2d0], -R2.reuse ;  /* 0x0000b40015047a23 */ /* 0x100fe40000010802 */
[----:B--2---:R-:W-:-:S05]  /*48d0*/  FFMA.FTZ R0, R19, c[0x0][0x2d0], -R2 ;  /* 0x0000b40013007a23 */ /* 0x004fca0000010802 */
[----:B------:R2:W4:Y:S02]  /*48e0*/  MUFU.EX2 R187, R0 ;  /* 0x0000000000bb7308 */ /* 0x0005240000000800 */
[----:B--2---:R-:W-:-:S06]  /*48f0*/  FMUL.FTZ R0, R134, c[0x0][0x2d0] ;  /* 0x0000b40086007a20 */ /* 0x004fcc0000410000 */
[----:B------:R2:W-:Y:S01]  /*4900*/  MUFU.EX2 R197, R4 ;  /* 0x0000000400c57308 */ /* 0x0005e20000000800 */
[----:B------:R-:W-:-:S05]  /*4910*/  FSEL R0, R0, RZ, P0 ;  /* 0x000000ff00007208 */ /* 0x000fca0000000000 */
[----:B--2---:R-:W-:-:S04]  /*4920*/  FFMA.FTZ R4, R32, c[0x0][0x2d0], -R0 ;  /* 0x0000b40020047a23 */ /* 0x004fc80000010800 */
[----:B------:R2:W-:Y:S02]  /*4930*/  MUFU.EX2 R128, R4 ;  /* 0x0000000400807308 */ /* 0x0005e40000000800 */
[--C-:B--2---:R-:W-:Y:S02]  /*4940*/  FFMA.FTZ R4, R33, c[0x0][0x2d0], -R0.reuse ;  /* 0x0000b40021047a23 */ /* 0x104fe40000010800 */
[----:B------:R-:W2:Y:S04]  /*4950*/  LDSM.16.MT88.4 R32, [R226] ;  /* 0x00000000e220783b */ /* 0x000ea80000004200 */
[----:B------:R1:W1:Y:S02]  /*4960*/  MUFU.EX2 R21, R4 ;  /* 0x0000000400157308 */ /* 0x0002640000000800 */
        /* <DEDUP_REMOVED lines=8> */
[----:B---3--:R-:W-:Y:S02]  /*49f0*/  F2FP.PACK_AB R12, R129, R130 ;  /* 0x00000082810c723e */ /* 0x008fe400000000ff */
[----:B----4-:R-:W-:Y:S02]  /*4a00*/  F2FP.PACK_AB R14, R187, R186 ;  /* 0x000000babb0e723e */ /* 0x010fe400000000ff */
[----:B------:R-:W-:Y:S01]  /*4a10*/  F2FP.PACK_AB R13, R21, R128 ;  /* 0x00000080150d723e */ /* 0x000fe200000000ff */
        /* <DEDUP_REMOVED lines=8> */
[----:B-1----:R-:W-:Y:S01]  /*4aa0*/  FFMA.FTZ R4, R57, c[0x0][0x2d0], -R0 ;  /* 0x0000b40039047a23 */ /* 0x002fe20000010800 */
[----:B------:R-:W-:Y:S01]  /*4ab0*/  F2FP.PACK_AB R16, R152, R154 ;  /* 0x0000009a9810723e */ /* 0x000fe200000000ff */
[----:B------:R-:W-:Y:S01]  /*4ac0*/  HMMA.16816.F32 R84, R12, R24, RZ ;  /* 0x000000180c54723c */ /* 0x000fe200000018ff */
[----:B------:R-:W-:-:S03]  /*4ad0*/  F2FP.PACK_AB R18, R210, R245 ;  /* 0x000000f5d212723e */ /* 0x000fc600000000ff */
[----:B------:R1:W4:Y:S01]  /*4ae0*/  MUFU.EX2 R252, R4 ;  /* 0x0000000400fc7308 */ /* 0x0003220000000800 */
[----:B------:R-:W-:Y:S01]  /*4af0*/  F2FP.PACK_AB R17, R131, R132 ;  /* 0x000000848311723e */ /* 0x000fe200000000ff */
[----:B------:R-:W-:Y:S01]  /*4b00*/  LDSM.16.MT88.4 R56, [R228] ;  /* 0x00000000e438783b */ /* 0x000fe20000004200 */
[----:B------:R-:W-:Y:S02]  /*4b10*/  F2FP.PACK_AB R19, R195, R194 ;  /* 0x000000c2c313723e */ /* 0x000fe400000000ff */
[----:B---3--:R-:W-:Y:S02]  /*4b20*/  F2FP.PACK_AB R5, R196, R192 ;  /* 0x000000c0c405723e */ /* 0x008fe400000000ff */
[----:B------:R-:W-:-:S03]  /*4b30*/  F2FP.PACK_AB R6, R227, R181 ;  /* 0x000000b5e306723e */ /* 0x000fc600000000ff */
[----:B------:R-:W-:Y:S01]  /*4b40*/  HMMA.16816.F32 R28, R16, R24, RZ ;  /* 0x00000018101c723c */ /* 0x000fe200000018ff */
[----:B-1----:R-:W-:Y:S02]  /*4b50*/  F2FP.PACK_AB R4, R197, R193 ;  /* 0x000000c1c504723e */ /* 0x002fe400000000ff */
[----:B----4-:R-:W-:-:S05]  /*4b60*/  F2FP.PACK_AB R7, R252, R247 ;  /* 0x000000f7fc07723e */ /* 0x010fca00000000ff */
        /* <DEDUP_REMOVED lines=117> */
[----:B------:R1:W-:Y:S01]  /*52c0*/  MUFU.EX2 R207, R4 ;  /* 0x0000000400cf7308 */ /* 0x0003e20000000800 */
[----:B------:R-:W-:Y:S02]  /*52d0*/  IMAD.MOV.U32 R83, RZ, RZ, R61 ;  /* 0x000000ffff537224 */ /* 0x000fe400078e003d */
[----:B-1----:R-:W-:-:S05]  /*52e0*/  FFMA.FTZ R4, R160, c[0x0][0x2d0], -R20 ;  /* 0x0000b400a0047a23 */ /* 0x002fca0000010814 */
        /* <DEDUP_REMOVED lines=19> */
[----:B-1----:R-:W-:-:S05]  /*5420*/  FFMA.FTZ R4, R150, c[0x0][0x2d0], -R2 ;  /* 0x0000b40096047a23 */ /* 0x002fca0000010802 */
[----:B------:R1:W3:Y:S01]  /*5430*/  MUFU.EX2 R59, R4 ;  /* 0x00000004003b7308 */ /* 0x0002e20000000800 */
[----:B------:R-:W-:Y:S02]  /*5440*/  IMAD.MOV.U32 R19, RZ, RZ, R56 ;  /* 0x000000ffff137224 */ /* 0x000fe400078e0038 */
[----:B------:R-:W-:Y:S02]  /*5450*/  IMAD.MOV.U32 R38, RZ, RZ, R29 ;  /* 0x000000ffff267224 */ /* 0x000fe400078e001d */
[----:B-1----:R-:W-:-:S04]  /*5460*/  FFMA.FTZ R4, R148, c[0x0][0x2d0], -R2 ;  /* 0x0000b40094047a23 */ /* 0x002fc80000010802 */
[----:B------:R1:W-:Y:S01]  /*5470*/  MUFU.EX2 R60, R4 ;  /* 0x00000004003c7308 */ /* 0x0003e20000000800 */
[----:B------:R-:W-:Y:S02]  /*5480*/  IMAD.MOV.U32 R9, RZ, RZ, R28 ;  /* 0x000000ffff097224 */ /* 0x000fe400078e001c */
[----:B------:R-:W-:Y:S02]  /*5490*/  IMAD.MOV.U32 R162, RZ, RZ, R23 ;  /* 0x000000ffffa27224 */ /* 0x000fe400078e0017 */
[----:B------:R-:W-:Y:S02]  /*54a0*/  IMAD.MOV.U32 R8, RZ, RZ, R22 ;  /* 0x000000ffff087224 */ /* 0x000fe400078e0016 */
[----:B------:R-:W-:Y:S02]  /*54b0*/  FFMA.FTZ R29, R163, c[0x0][0x2d0], -R3 ;  /* 0x0000b400a31d7a23 */ /* 0x000fe40000010803 */
[----:B-1----:R-:W-:-:S04]  /*54c0*/  FFMA.FTZ R4, R147, c[0x0][0x2d0], -R2 ;  /* 0x0000b40093047a23 */ /* 0x002fc80000010802 */
[----:B------:R1:W-:Y:S01]  /*54d0*/  MUFU.EX2 R62, R4 ;  /* 0x00000004003e7308 */ /* 0x0003e20000000800 */
[--C-:B------:R-:W-:Y:S02]  /*54e0*/  FFMA.FTZ R28, R166, c[0x0][0x2d0], -R3.reuse ;  /* 0x0000b400a61c7a23 */ /* 0x100fe40000010803 */
[--C-:B------:R-:W-:Y:S02]  /*54f0*/  FFMA.FTZ R27, R165, c[0x0][0x2d0], -R3.reuse ;  /* 0x0000b400a51b7a23 */ /* 0x100fe40000010803 */
[----:B------:R-:W-:Y:S02]  /*5500*/  FFMA.FTZ R26, R164, c[0x0][0x2d0], -R3 ;  /* 0x0000b400a41a7a23 */ /* 0x000fe40000010803 */
[--C-:B------:R-:W-:Y:S02]  /*5510*/  FFMA.FTZ R25, R153, c[0x0][0x2d0], -R2.reuse ;  /* 0x0000b40099197a23 */ /* 0x100fe40000010802 */
[--C-:B------:R-:W-:Y:S02]  /*5520*/  FFMA.FTZ R24, R146, c[0x0][0x2d0], -R2.reuse ;  /* 0x0000b40092187a23 */ /* 0x100fe40000010802 */
[----:B------:R-:W-:-:S02]  /*5530*/  FFMA.FTZ R23, R144, c[0x0][0x2d0], -R2 ;  /* 0x0000b40090177a23 */ /* 0x000fc40000010802 */
[----:B-1----:R-:W-:Y:S02]  /*5540*/  FFMA.FTZ R4, R145, c[0x0][0x2d0], -R0 ;  /* 0x0000b40091047a23 */ /* 0x002fe40000010800 */
[----:B------:R-:W-:Y:S02]  /*5550*/  FFMA.FTZ R22, R143, c[0x0][0x2d0], -R2 ;  /* 0x0000b4008f167a23 */ /* 0x000fe40000010802 */
[----:B------:R1:W-:Y:S01]  /*5560*/  MUFU.EX2 R56, R4 ;  /* 0x0000000400387308 */ /* 0x0003e20000000800 */
[--C-:B------:R-:W-:Y:S02]  /*5570*/  FFMA.FTZ R3, R141, c[0x0][0x2d0], -R0.reuse ;  /* 0x0000b4008d037a23 */ /* 0x100fe40000010800 */
[----:B------:R-:W-:Y:S02]  /*5580*/  FFMA.FTZ R2, R142, c[0x0][0x2d0], -R0 ;  /* 0x0000b4008e027a23 */ /* 0x000fe40000010800 */
[--C-:B------:R-:W-:Y:S02]  /*5590*/  FFMA.FTZ R34, R170, c[0x0][0x2d0], -R20.reuse ;  /* 0x0000b400aa227a23 */ /* 0x100fe40000010814 */
[----:B------:R-:W-:-:S02]  /*55a0*/  FFMA.FTZ R33, R169, c[0x0][0x2d0], -R20 ;  /* 0x0000b400a9217a23 */ /* 0x000fc40000010814 */
[--C-:B------:R-:W-:Y:S02]  /*55b0*/  FFMA.FTZ R32, R168, c[0x0][0x2d0], -R20.reuse ;  /* 0x0000b400a8207a23 */ /* 0x100fe40000010814 */
[----:B------:R-:W-:Y:S02]  /*55c0*/  FFMA.FTZ R31, R167, c[0x0][0x2d0], -R20 ;  /* 0x0000b400a71f7a23 */ /* 0x000fe40000010814 */
[----:B------:R-:W-:Y:S02]  /*55d0*/  FADD.FTZ R20, R132, R131 ;  /* 0x0000008384147221 */ /* 0x000fe40000010000 */
[----:B-1----:R-:W-:Y:S01]  /*55e0*/  FFMA.FTZ R4, R149, c[0x0][0x2d0], -R0 ;  /* 0x0000b40095047a23 */ /* 0x002fe20000010800 */
[----:B------:R-:W-:Y:S01]  /*55f0*/  MUFU.EX2 R39, R3 ;  /* 0x0000000300277308 */ /* 0x000fe20000000800 */
[----:B------:R-:W-:Y:S02]  /*5600*/  IMAD.MOV.U32 R18, RZ, RZ, R57 ;  /* 0x000000ffff127224 */ /* 0x000fe400078e0039 */
[----:B------:R-:W-:-:S05]  /*5610*/  IMAD.MOV.U32 R132, RZ, RZ, R38 ;  /* 0x000000ffff847224 */ /* 0x000fca00078e0026 */
[----:B------:R3:W1:Y:S08]  /*5620*/  MUFU.EX2 R57, R4 ;  /* 0x0000000400397308 */ /* 0x0006700000000800 */
[----:B------:R-:W4:Y:S01]  /*5630*/  MUFU.EX2 R38, R2 ;  /* 0x0000000200267308 */ /* 0x000f220000000800 */
[----:B------:R-:W-:Y:S02]  /*5640*/  IMAD.MOV.U32 R17, RZ, RZ, R36 ;  /* 0x000000ffff117224 */ /* 0x000fe400078e0024 */
[----:B------:R-:W-:-:S02]  /*5650*/  FFMA.FTZ R35, R139, c[0x0][0x2d0], -R0 ;  /* 0x0000b4008b237a23 */ /* 0x000fc40000010800 */
[----:B------:R-:W-:Y:S02]  /*5660*/  FFMA.FTZ R36, R138, c[0x0][0x2d0], -R0 ;  /* 0x0000b4008a247a23 */ /* 0x000fe40000010800 */
[----:B------:R-:W-:Y:S01]  /*5670*/  IMAD.MOV.U32 R16, RZ, RZ, R37 ;  /* 0x000000ffff107224 */ /* 0x000fe200078e0025 */
[----:B---3--:R-:W-:Y:S01]  /*5680*/  F2FP.PACK_AB R4, R59, R58 ;  /* 0x0000003a3b04723e */ /* 0x008fe200000000ff */
[----:B------:R-:W-:Y:S01]  /*5690*/  IMAD.MOV.U32 R131, RZ, RZ, R5 ;  /* 0x000000ffff837224 */ /* 0x000fe200078e0005 */
[----:B-1----:R-:W-:Y:S01]  /*56a0*/  F2FP.PACK_AB R5, R57, R56 ;  /* 0x000000383905723e */ /* 0x002fe200000000ff */
[----:B------:R-:W-:Y:S01]  /*56b0*/  IMAD.MOV.U32 R138, RZ, RZ, R6 ;  /* 0x000000ffff8a7224 */ /* 0x000fe200078e0006 */
[----:B------:R-:W-:Y:S01]  /*56c0*/  F2FP.PACK_AB R6, R62, R60 ;  /* 0x0000003c3e06723e */ /* 0x000fe200000000ff */
[----:B------:R-:W-:Y:S02]  /*56d0*/  IMAD.MOV.U32 R139, RZ, RZ, R7 ;  /* 0x000000ffff8b7224 */ /* 0x000fe400078e0007 */
[----:B------:R-:W-:Y:S01]  /*56e0*/  FFMA.FTZ R37, R133, c[0x0][0x2d0], -R0 ;  /* 0x0000b40085257a23 */ /* 0x000fe20000010800 */
[----:B----4-:R-:W-:Y:S01]  /*56f0*/  F2FP.PACK_AB R7, R38, R39 ;  /* 0x000000272607723e */ /* 0x010fe200000000ff */
[----:B------:R-:W-:Y:S01]  /*5700*/  IMAD.MOV.U32 R133, RZ, RZ, R8 ;  /* 0x000000ffff857224 */ /* 0x000fe200078e0008 */
[----:B------:R-:W-:Y:S01]  /*5710*/  F2FP.PACK_AB R8, R207, R205 ;  /* 0x000000cdcf08723e */ /* 0x000fe200000000ff */
[----:B------:R-:W-:Y:S01]  /*5720*/  IMAD.MOV.U32 R2, RZ, RZ, R9 ;  /* 0x000000ffff027224 */ /* 0x000fe200078e0009 */
[----:B------:R-:W-:Y:S01]  /*5730*/  F2FP.PACK_AB R9, R63, R61 ;  /* 0x0000003d3f09723e */ /* 0x000fe200000000ff */
[----:B------:R-:W-:Y:S01]  /*5740*/  IMAD.MOV.U32 R160, RZ, RZ, R10 ;  /* 0x000000ffffa07224 */ /* 0x000fe200078e000a */
[----:B------:R-:W-:Y:S01]  /*5750*/  F2FP.PACK_AB R10, R209, R208 ;  /* 0x000000d0d10a723e */ /* 0x000fe200000000ff */
[----:B------:R-:W-:Y:S01]  /*5760*/  IMAD.MOV.U32 R161, RZ, RZ, R11 ;  /* 0x000000ffffa17224 */ /* 0x000fe200078e000b */
[----:B------:R-:W-:Y:S01]  /*5770*/  F2FP.PACK_AB R11, R206, R204 ;  /* 0x000000ccce0b723e */ /* 0x000fe200000000ff */
[----:B------:R-:W-:Y:S01]  /*5780*/  FFMA.FTZ R30, R140, c[0x0][0x2d0], -R0 ;  /* 0x0000b4008c1e7a23 */ /* 0x000fe20000010800 */
[----:B--2---:R-:W-:Y:S01]  /*5790*/  HMMA.16816.F32 R144, R4, R12, R176 ;  /* 0x0000000c0490723c */ /* 0x004fe200000018b0 */
[----:B------:R-:W-:-:S02]  /*57a0*/  FADD.FTZ R0, R130, R129 ;  /* 0x0000008182007221 */ /* 0x000fc40000010000 */
[----:B------:R-:W-:Y:S02]  /*57b0*/  FADD.FTZ R21, R128, R21 ;  /* 0x0000001580157221 */ /* 0x000fe40000010000 */
[----:B------:R-:W-:Y:S02]  /*57c0*/  IMAD.MOV.U32 R163, RZ, RZ, R42 ;  /* 0x000000ffffa37224 */ /* 0x000fe400078e002a */
[----:B------:R-:W-:Y:S01]  /*57d0*/  IMAD.MOV.U32 R130, RZ, RZ, R43 ;  /* 0x000000ffff827224 */ /* 0x000fe200078e002b */
[----:B------:R-:W-:Y:S01]  /*57e0*/  HMMA.16816.F32 R140, R8, R12, R172 ;  /* 0x0000000c088c723c */ /* 0x000fe200000018ac */
[----:B------:R-:W-:Y:S02]  /*57f0*/  IMAD.MOV.U32 R128, RZ, RZ, R41 ;  /* 0x000000ffff807224 */ /* 0x000fe400078e0029 */
[----:B------:R-:W-:-:S05]  /*5800*/  IMAD.MOV.U32 R179, RZ, RZ, R40 ;  /* 0x000000ffffb37224 */ /* 0x000fca00078e0028 */
[-C--:B------:R-:W-:Y:S08]  /*5810*/  HMMA.16816.F32 R148, R4, R14.reuse, R100 ;  /* 0x0000000e0494723c */ /* 0x080ff00000001864 */
[----:B------:R-:W-:Y:S01]  /*5820*/  HMMA.16816.F32 R40, R8, R14, R88 ;  /* 0x0000000e0828723c */ /* 0x000fe20000001858 */
[----:B------:R-:W1:Y:S01]  /*5830*/  LDSM.16.MT88.4 R12, [R226+0x1000] ;  /* 0x00100000e20c783b */ /* 0x000e620000004200 */
[----:B------:R-:W-:-:S06]  /*5840*/  FADD.FTZ R3, R154, R152 ;  /* 0x000000989a037221 */ /* 0x000fcc0000010000 */
        /* <DEDUP_REMOVED lines=47> */
[----:B------:R-:W-:Y:S01]  /*5b40*/  IMAD.MOV.U32 R106, RZ, RZ, R107 ;  /* 0x000000ffff6a7224 */ /* 0x000fe200078e006b */
[----:B------:R-:W-:Y:S01]  /*5b50*/  MUFU.EX2 R32, R32 ;  /* 0x0000002000207308 */ /* 0x000fe20000000800 */
[----:B------:R-:W-:Y:S01]  /*5b60*/  IMAD.MOV.U32 R107, RZ, RZ, R234 ;  /* 0x000000ffff6b7224 */ /* 0x000fe200078e00ea */
[----:B------:R-:W-:Y:S01]  /*5b70*/  LDSM.16.MT88.4 R112, [R229+0x3800] ;  /* 0x00380000e570783b */ /* 0x000fe20000004200 */
[----:B------:R-:W-:Y:S02]  /*5b80*/  FADD.FTZ R3, R245, R3 ;  /* 0x00000003f5037221 */ /* 0x000fe40000010000 */
[----:B------:R-:W-:Y:S01]  /*5b90*/  FADD.FTZ R2, R194, R20 ;  /* 0x00000014c2027221 */ /* 0x000fe20000010000 */
[----:B------:R3:W5:Y:S01]  /*5ba0*/  LDL.LU R234, [R1+0x84] ;  /* 0x0000840001ea7983 */ /* 0x0007620000300800 */
[----:B------:R-:W-:Y:S01]  /*5bb0*/  FADD.FTZ R0, R186, R0 ;  /* 0x00000000ba007221 */ /* 0x000fe20000010000 */
        /* <DEDUP_REMOVED lines=29> */
[----:B------:R-:W-:Y:S02]  /*5d90*/  IMAD.MOV.U32 R200, RZ, RZ, R233 ;  /* 0x000000ffffc87224 */ /* 0x000fe400078e00e9 */
[----:B------:R-:W-:Y:S02]  /*5da0*/  IMAD.MOV.U32 R201, RZ, RZ, R232 ;  /* 0x000000ffffc97224 */ /* 0x000fe400078e00e8 */
[----:B------:R-:W-:-:S02]  /*5db0*/  IMAD.MOV.U32 R202, RZ, RZ, R231 ;  /* 0x000000ffffca7224 */ /* 0x000fc400078e00e7 */
        /* <DEDUP_REMOVED lines=142> */
.L_x_2295:
[----:B------:R-:W-:Y:S04]  /*66a0*/  DEPBAR.LE SB0, 0x0 ;  /* 0x000080000000791a */ /* 0x000fe80000000000 */
[----:B------:R-:W-:Y:S01]  /*66b0*/  WARPSYNC 0xffffffff ;  /* 0xffffffff00007948 */ /* 0x000fe20003800000 */
[----:B------:R-:W-:Y:S08]  /*66c0*/  BAR.SYNC.DEFER_BLOCKING 0x0 ;  /* 0x0000000000007b1d */ /* 0x000ff00000010000 */
[----:B-----5:R-:W-:Y:S08]  /*66d0*/  LDSM.16.M88.4 R64, [R231] ;  /* 0x00000000e740783b */ /* 0x020ff00000000200 */
[----:B------:R-:W2:Y:S08]  /*66e0*/  LDSM.16.M88.4 R16, [R224] ;  /* 0x00000000e010783b */ /* 0x000eb00000000200 */
[----:B------:R-:W3:Y:S08]  /*66f0*/  LDSM.16.M88.4 R60, [R231+0x2000] ;  /* 0x00200000e73c783b */ /* 0x000ef00000000200 */
[----:B------:R-:W3:Y:S08]  /*6700*/  LDSM.16.M88.4 R32, [R224+0x800] ;  /* 0x00080000e020783b */ /* 0x000ef00000000200 */
[----:B------:R-:W4:Y:S06]  /*6710*/  LDL.64 R136, [R1+0x28] ;  /* 0x0000280001887983 */ /* 0x000f2c0000100a00 */
[----:B------:R-:W1:Y:S08]  /*6720*/  LDSM.16.M88.4 R48, [R224+0x1000] ;  /* 0x00100000e030783b */ /* 0x000e700000000200 */
[----:B------:R-:W4:Y:S01]  /*6730*/  LDL R217, [R1+0x18] ;  /* 0x0000180001d97983 */ /* 0x000f220000100800 */
[-C--:B--2---:R-:W-:Y:S03]  /*6740*/  HMMA.16816.F32 R4, R64, R16.reuse, RZ ;  /* 0x000000104004723c */ /* 0x084fe600000018ff */
[----:B------:R-:W2:Y:S04]  /*6750*/  LDL R218, [R1+0x34] ;  /* 0x0000340001da7983 */ /* 0x000ea80000100800 */
[----:B------:R-:W4:Y:S01]  /*6760*/  LDL.LU R216, [R1] ;  /* 0x0000000001d87983 */ /* 0x000f220000300800 */
[C---:B---3--:R-:W-:Y:S03]  /*6770*/  HMMA.16816.F32 R8, R60.reuse, R16, RZ ;  /* 0x000000103c08723c */ /* 0x048fe600000018ff */
[----:B------:R-:W3:Y:S05]  /*6780*/  LDSM.16.M88.4 R204, [R224+0x1800] ;  /* 0x00180000e0cc783b */ /* 0x000eea0000000200 */
[-C--:B------:R-:W-:Y:S03]  /*6790*/  HMMA.16816.F32 R12, R60, R18.reuse, RZ ;  /* 0x000000123c0c723c */ /* 0x080fe600000018ff */
[----:B------:R-:W-:Y:S05]  /*67a0*/  LDSM.16.M88.4 R208, [R233] ;  /* 0x00000000e9d0783b */ /* 0x000fea0000000200 */
[C---:B------:R-:W-:Y:S03]  /*67b0*/  HMMA.16816.F32 R16, R64.reuse, R18, RZ ;  /* 0x000000124010723c */ /* 0x040fe600000018ff */
[----:B------:R-:W-:Y:S05]  /*67c0*/  LDSM.16.M88.4 R212, [R233+0x2000] ;  /* 0x00200000e9d4783b */ /* 0x000fea0000000200 */
[-C--:B------:R-:W-:Y:S03]  /*67d0*/  HMMA.16816.F32 R20, R64, R32.reuse, RZ ;  /* 0x000000204014723c */ /* 0x080fe600000018ff */
[----:B------:R1:W-:Y:S04]  /*67e0*/  STL [R1+0x8c], R130 ;  /* 0x00008c8201007387 */ /* 0x0003e80000100800 */
[----:B------:R3:W-:Y:S01]  /*67f0*/  STL [R1+0x88], R131 ;  /* 0x0000888301007387 */ /* 0x0007e20000100800 */
[C---:B------:R-:W-:Y:S03]  /*6800*/  HMMA.16816.F32 R24, R60.reuse, R32, RZ ;  /* 0x000000203c18723c */ /* 0x040fe600000018ff */
[----:B------:R-:W-:Y:S04]  /*6810*/  STL [R1+0x6c], R235 ;  /* 0x00006ceb01007387 */ /* 0x000fe80000100800 */
[----:B------:R-:W-:Y:S01]  /*6820*/  STL [R1+0x70], R243 ;  /* 0x000070f301007387 */ /* 0x000fe20000100800 */
[-C--:B------:R-:W-:Y:S03]  /*6830*/  HMMA.16816.F32 R28, R60, R34.reuse, RZ ;  /* 0x000000223c1c723c */ /* 0x080fe600000018ff */
[----:B------:R-:W-:Y:S04]  /*6840*/  STL [R1+0x74], R242 ;  /* 0x000074f201007387 */ /* 0x000fe80000100800 */
[----:B------:R-:W-:Y:S01]  /*6850*/  STL [R1+0x78], R241 ;  /* 0x000078f101007387 */ /* 0x000fe20000100800 */
[C---:B------:R-:W-:Y:S03]  /*6860*/  HMMA.16816.F32 R32, R64.reuse, R34, RZ ;  /* 0x000000224020723c */ /* 0x040fe600000018ff */
[----:B-1----:R-:W2:Y:S04]  /*6870*/  LDL R130, [R1+0x3c] ;  /* 0x00003c0001827983 */ /* 0x002ea80000100800 */
[----:B---3--:R-:W3:Y:S01]  /*6880*/  LDL R131, [R1+0x1c] ;  /* 0x00001c0001837983 */ /* 0x008ee20000100800 */
[-C--:B------:R-:W-:Y:S03]  /*6890*/  HMMA.16816.F32 R36, R64, R48.reuse, RZ ;  /* 0x000000304024723c */ /* 0x080fe600000018ff */
[----:B------:R-:W-:Y:S04]  /*68a0*/  STL [R1+0x7c], R231 ;  /* 0x00007ce701007387 */ /* 0x000fe80000100800 */
[----:B------:R-:W-:Y:S01]  /*68b0*/  STL [R1+0x80], R224 ;  /* 0x000080e001007387 */ /* 0x000fe20000100800 */
[C---:B------:R-:W-:Y:S03]  /*68c0*/  HMMA.16816.F32 R40, R60.reuse, R48, RZ ;  /* 0x000000303c28723c */ /* 0x040fe600000018ff */
[----:B------:R-:W-:Y:S05]  /*68d0*/  STL [R1+0x84], R240 ;  /* 0x000084f001007387 */ /* 0x000fea0000100800 */
[-C--:B------:R-:W-:Y:S08]  /*68e0*/  HMMA.16816.F32 R44, R60, R50.reuse, RZ ;  /* 0x000000323c2c723c */ /* 0x080ff000000018ff */
[C---:B------:R-:W-:Y:S08]  /*68f0*/  HMMA.16816.F32 R48, R64.reuse, R50, RZ ;  /* 0x000000324030723c */ /* 0x040ff000000018ff */
[-C--:B------:R-:W-:Y:S08]  /*6900*/  HMMA.16816.F32 R52, R64, R204.reuse, RZ ;  /* 0x000000cc4034723c */ /* 0x080ff000000018ff */
        /* <DEDUP_REMOVED lines=15> */
[C---:B------:R-:W-:Y:S04]  /*6a00*/  HMMA.16816.F32 R40, R212.reuse, R204, R40 ;  /* 0x000000ccd428723c */ /* 0x040fe80000001828 */
[----:B----4-:R-:W-:Y:S04]  /*6a10*/  ISETP.GT.AND P4, PT, R217, R216, PT ;  /* 0x000000d8d900720c */ /* 0x010fe80003f84270 */
[-C--:B------:R-:W-:Y:S08]  /*6a20*/  HMMA.16816.F32 R44, R212, R206.reuse, R44 ;  /* 0x000000ced42c723c */ /* 0x080ff0000000182c */
[C---:B------:R-:W-:Y:S01]  /*6a30*/  HMMA.16816.F32 R48, R208.reuse, R206, R48 ;  /* 0x000000ced030723c */ /* 0x040fe20000001830 */
[----:B------:R-:W1:Y:S03]  /*6a40*/  LDSM.16.M88.4 R204, [R241] ;  /* 0x00000000f1cc783b */ /* 0x000e660000000200 */
[----:B------:R-:W-:Y:S01]  /*6a50*/  @!P4 SHF.R.S32.HI R0, RZ, 0x1f, R216 ;  /* 0x0000001fff00c819 */ /* 0x000fe200000114d8 */
[----:B------:R-:W-:Y:S01]  /*6a60*/  @!P4 IMAD.WIDE.U32 R2, R216, c[0x0][0x208], RZ ;  /* 0x00008200d802ca25 */ /* 0x000fe200078e00ff */
[----:B------:R-:W-:Y:S03]  /*6a70*/  @!P4 MOV R135, 0x5 ;  /* 0x000000050087c802 */ /* 0x000fe60000000f00 */
[----:B------:R-:W-:Y:S04]  /*6a80*/  @!P4 IMAD R0, R0, c[0x0][0x208], RZ ;  /* 0x000082000000ca24 */ /* 0x000fe800078e02ff */
[----:B------:R-:W-:Y:S04]  /*6a90*/  @!P4 IMAD R0, R216, c[0x0][0x20c], R0 ;  /* 0x00008300d800ca24 */ /* 0x000fe800078e0200 */
[----:B------:R-:W-:Y:S01]  /*6aa0*/  @!P4 IMAD.IADD R0, R3, 0x1, R0 ;  /* 0x000000010300c824 */ /* 0x000fe200078e0200 */
[C---:B------:R-:W-:Y:S04]  /*6ab0*/  @!P4 SHF.L.U32 R3, R2.reuse, 0x6, RZ ;  /* 0x000000060203c819 */ /* 0x040fe800000006ff */
[----:B------:R-:W-:Y:S01]  /*6ac0*/  @!P4 SHF.L.U64.HI R134, R2, 0x6, R0 ;  /* 0x000000060286c819 */ /* 0x000fe20000010200 */
[----:B------:R-:W-:Y:S01]  /*6ad0*/  @!P4 IMAD.MOV.U32 R0, RZ, RZ, c[0x0][0x208] ;  /* 0x00008200ff00c624 */ /* 0x000fe200078e00ff */
[C---:B------:R-:W-:Y:S02]  /*6ae0*/  @!P4 IADD3 R2, P2, R3.reuse, R136, RZ ;  /* 0x000000880302c210 */ /* 0x040fe40007f5e0ff */
[----:B------:R-:W-:Y:S02]  /*6af0*/  @!P4 IADD3 R3, P1, P0, R3, 0x40, R136 ;  /* 0x000000400303c810 */ /* 0x000fe4000783e088 */
[----:B--2---:R-:W-:Y:S02]  /*6b00*/  @!P4 IADD3.X R137, R134, R218, RZ, P2, !PT ;  /* 0x000000da8689c210 */ /* 0x004fe400017fe4ff */
[C---:B------:R-:W-:Y:S04]  /*6b10*/  @!P4 LEA R136, P2, R2.reuse, c[0x0][0x1f8], 0x1 ;  /* 0x00007e000288ca11 */ /* 0x040fe800078408ff */
[----:B------:R-:W-:Y:S05]  /*6b20*/  @!P4 LEA.HI.X R137, R2, c[0x0][0x1fc], R137, 0x1, P2 ;  /* 0x00007f000289ca11 */ /* 0x000fea00010f0c89 */
[----:B------:R-:W-:Y:S01]  /*6b30*/  @!PT LDS RZ, [RZ] ;  /* 0x00000000fffff984 */ /* 0x000fe20000000800 */
[----:B------:R-:W-:Y:S01]  /*6b40*/  @!PT LDS RZ, [RZ] ;  /* 0x00000000fffff984 */ /* 0x000fe20000000800 */
[----:B------:R-:W-:Y:S01]  /*6b50*/  @!PT LDS RZ, [RZ] ;  /* 0x00000000fffff984 */ /* 0x000fe20000000800 */
[----:B------:R2:W-:Y:S01]  /*6b60*/  @!P4 LDGSTS.E.BYPASS.LTC128B.128 [R244+0x100], [R136.64], !P6 ;  /* 0x0010000088f4cfae */ /* 0x0005e2000f101d48 */
[-C--:B-1----:R-:W-:Y:S08]  /*6b70*/  HMMA.16816.F32 R52, R208, R204.reuse, R52 ;  /* 0x000000ccd034723c */ /* 0x082ff00000001834 */
[C---:B------:R-:W-:Y:S08]  /*6b80*/  HMMA.16816.F32 R56, R212.reuse, R204, R56 ;  /* 0x000000ccd438723c */ /* 0x040ff00000001838 */
[-C--:B------:R-:W-:Y:S08]  /*6b90*/  HMMA.16816.F32 R60, R212, R206.reuse, R60 ;  /* 0x000000ced43c723c */ /* 0x080ff0000000183c */
[----:B------:R-:W-:Y:S07]  /*6ba0*/  HMMA.16816.F32 R64, R208, R206, R64 ;  /* 0x000000ced040723c */ /* 0x000fee0000001840 */
[C---:B------:R-:W-:Y:S01]  /*6bb0*/  @!P4 IMAD.SHL.U32 R206, R0.reuse, 0x20, RZ ;  /* 0x0000002000cec824 */ /* 0x040fe200078e00ff */
[----:B------:R-:W-:Y:S04]  /*6bc0*/  @!P4 SHF.L.U64.HI R0, R0, R135, c[0x0][0x20c] ;  /* 0x000083000000c619 */ /* 0x000fe80000010287 */
[----:B------:R-:W-:Y:S02]  /*6bd0*/  @!P4 IADD3.X R135, R134, RZ, R218, P1, P0 ;  /* 0x000000ff8687c210 */ /* 0x000fe40000fe04da */
[C---:B------:R-:W-:Y:S02]  /*6be0*/  @!P4 LEA R204, P1, R3.reuse, c[0x0][0x1f8], 0x1 ;  /* 0x00007e0003ccca11 */ /* 0x040fe400078208ff */
[-C--:B------:R-:W-:Y:S02]  /*6bf0*/  @!P4 IADD3 R134, P0, R136, R206.reuse, RZ ;  /* 0x000000ce8886c210 */ /* 0x080fe40007f1e0ff */
[----:B------:R-:W-:Y:S02]  /*6c00*/  @!P4 LEA.HI.X R205, R3, c[0x0][0x1fc], R135, 0x1, P1 ;  /* 0x00007f0003cdca11 */ /* 0x000fe400008f0c87 */
[-C--:B------:R-:W-:Y:S01]  /*6c10*/  @!P4 IADD3 R2, P1, R134, R206.reuse, RZ ;  /* 0x000000ce8602c210 */ /* 0x080fe20007f3e0ff */
[--C-:B------:R-:W-:Y:S02]  /*6c20*/  @!P4 IMAD.X R135, R137, 0x1, R0.reuse, P0 ;  /* 0x000000018987c824 */ /* 0x100fe400000e0600 */
[----:B------:R1:W-:Y:S01]  /*6c30*/  @!P4 LDGSTS.E.BYPASS.LTC128B.128 [R244+0x2100], [R204.64], !P5 ;  /* 0x02100000ccf4cfae */ /* 0x0003e2000e901d48 */
[----:B--2---:R-:W-:Y:S02]  /*6c40*/  @!P4 IADD3 R136, P0, R2, R206, RZ ;  /* 0x000000ce0288c210 */ /* 0x004fe40007f1e0ff */
[----:B------:R-:W-:Y:S05]  /*6c50*/  @!P4 IADD3.X R3, R135, R0, RZ, P1, !PT ;  /* 0x000000008703c210 */ /* 0x000fea0000ffe4ff */
[----:B------:R2:W-:Y:S01]  /*6c60*/  @!P4 LDGSTS.E.BYPASS.LTC128B.128 [R244+0x900], [R134.64], !P6 ;  /* 0x0090000086f4cfae */ /* 0x0005e2000f101d48 */
[----:B------:R-:W-:Y:S01]  /*6c70*/  @!P4 IMAD.X R137, R3, 0x1, R0, P0 ;  /* 0x000000010389c824 */ /* 0x000fe200000e0600 */
[----:B---3--:R-:W-:Y:S06]  /*6c80*/  MOV R0, R131 ;  /* 0x0000008300007202 */ /* 0x008fec0000000f00 */
[----:B------:R2:W-:Y:S08]  /*6c90*/  @!P4 LDGSTS.E.BYPASS.LTC128B.128 [R244+0x2900], [R134.64+0x80], !P5 ;  /* 0x0290008086f4cfae */ /* 0x0005f0000e901d48 */
[----:B------:R3:W-:Y:S08]  /*6ca0*/  @!P4 LDGSTS.E.BYPASS.LTC128B.128 [R244+0x1100], [R2.64], !P6 ;  /* 0x0110000002f4cfae */ /* 0x0007f0000f101d48 */
[----:B------:R3:W-:Y:S08]  /*6cb0*/  @!P4 LDGSTS.E.BYPASS.LTC128B.128 [R244+0x3100], [R2.64+0x80], !P5 ;  /* 0x0310008002f4cfae */ /* 0x0007f0000e901d48 */
[----:B------:R4:W-:Y:S08]  /*6cc0*/  @!P4 LDGSTS.E.BYPASS.LTC128B.128 [R244+0x1900], [R136.64], !P6 ;  /* 0x0190000088f4cfae */ /* 0x0009f0000f101d48 */
[----:B------:R4:W-:Y:S08]  /*6cd0*/  @!P4 LDGSTS.E.BYPASS.LTC128B.128 [R244+0x3900], [R136.64+0x80], !P5 ;  /* 0x0390008088f4cfae */ /* 0x0009f0000e901d48 */
[----:B-1----:R-:W-:Y:S01]  /*6ce0*/  LDSM.16.M88.4 R204, [R232] ;  /* 0x00000000e8cc783b */ /* 0x002fe20000000200 */
[----:B---3--:R-:W-:Y:S07]  /*6cf0*/  @P3 IMAD.HI.U32 R2, R131, c[0x0][0x2c8], RZ ;  /* 0x0000b20083023a27 */ /* 0x008fee00078e00ff */
[----:B------:R-:W1:Y:S01]  /*6d00*/  LDSM.16.M88.4 R208, [R230] ;  /* 0x00000000e6d0783b */ /* 0x000e620000000200 */
[----:B------:R-:W-:Y:S07]  /*6d10*/  @P3 SHF.R.U32.HI R0, RZ, c[0x0][0x2cc], R2 ;  /* 0x0000b300ff003a19 */ /* 0x000fee0000011602 */
[----:B------:R-:W3:Y:S08]  /*6d20*/  LDSM.16.M88.4 R212, [R232+0x2000] ;  /* 0x00200000e8d4783b */ /* 0x000ef00000000200 */
[----:B------:R-:W0:Y:S08]  /*6d30*/  LDGDEPBAR ;  /* 0x00000000000079af */ /* 0x000e300000000000 */
[----:B--2---:R-:W2:Y:S08]  /*6d40*/  SHFL.IDX PT, R134, R0, RZ, 0x1c1f ;  /* 0x001c1fff00867589 */ /* 0x004eb000000e0000 */
[----:B------:R-:W-:Y:S01]  /*6d50*/  SHFL.IDX PT, R2, R0, 0x2, 0x1c1f ;  /* 0x005c1f0000027f89 */ /* 0x000fe200000e0000 */
[-C--:B-1----:R-:W-:Y:S07]  /*6d60*/  HMMA.16816.F32 R4, R204, R208.reuse, R4 ;  /* 0x000000d0cc04723c */ /* 0x082fee0000001804 */
[----:B------:R-:W1:Y:S01]  /*6d70*/  SHFL.IDX PT, R3, R0, 0x1, 0x1c1f ;  /* 0x003c1f0000037f89 */ /* 0x000e6200000e0000 */
[C---:B---3--:R-:W-:Y:S07]  /*6d80*/  HMMA.16816.F32 R8, R212.reuse, R208, R8 ;  /* 0x000000d0d408723c */ /* 0x048fee0000001808 */
[----:B------:R3:W1:Y:S01]  /*6d90*/  SHFL.IDX PT, R135, R0, 0x3, 0x1c1f ;  /* 0x007c1f0000877f89 */ /* 0x00066200000e0000 */
[-C--:B------:R-:W-:Y:S08]  /*6da0*/  HMMA.16816.F32 R12, R212, R210.reuse, R12 ;  /* 0x000000d2d40c723c */ /* 0x080ff0000000180c */
[C---:B------:R-:W-:Y:S01]  /*6db0*/  HMMA.16816.F32 R16, R204.reuse, R210, R16 ;  /* 0x000000d2cc10723c */ /* 0x040fe20000001810 */
[----:B------:R-:W4:Y:S03]  /*6dc0*/  LDSM.16.M88.4 R208, [R230+0x800] ;  /* 0x00080000e6d0783b */ /* 0x000f260000000200 */
[----:B---3--:R-:W-:Y:S04]  /*6dd0*/  IMAD.MOV.U32 R0, RZ, RZ, -0x40 ;  /* 0xffffffc0ff007424 */ /* 0x008fe800078e00ff */
[----:B------:R-:W-:Y:S05]  /*6de0*/  IMAD R0, R216, R0, 0x1 ;  /* 0x00000001d8007424 */ /* 0x000fea00078e0200 */
[----:B------:R-:W-:Y:S02]  /*6df0*/  IADD3 R0, R0, c[0x0][0x1d0], -R130 ;  /* 0x0000740000007a10 */ /* 0x000fe40007ffe882 */
[----:B------:R-:W3:Y:S02]  /*6e00*/  LDL R130, [R1+0x30] ;  /* 0x0000300001827983 */ /* 0x000ee40000100800 */
[----:B------:R-:W-:Y:S04]  /*6e10*/  IADD3 R0, R0, -c[0x0][0x168], RZ ;  /* 0x80005a0000007a10 */ /* 0x000fe80007ffe0ff */
[C---:B--2---:R-:W-:Y:S01]  /*6e20*/  IADD3 R134, R0.reuse, R134, RZ ;  /* 0x0000008600867210 */ /* 0x044fe20007ffe0ff */
[C---:B-1----:R-:W-:Y:S01]  /*6e30*/  IMAD.IADD R3, R0.reuse, 0x1, R3 ;  /* 0x0000000100037824 */ /* 0x042fe200078e0203 */
[C---:B------:R-:W-:Y:S01]  /*6e40*/  IADD3 R2, R0.reuse, R2, RZ ;  /* 0x0000000200027210 */ /* 0x040fe20007ffe0ff */
[----:B------:R-:W-:Y:S01]  /*6e50*/  IMAD.IADD R0, R0, 0x1, R135 ;  /* 0x0000000100007824 */ /* 0x000fe200078e0287 */
[C---:B------:R-:W-:Y:S02]  /*6e60*/  ISETP.GT.AND P4, PT, R134.reuse, RZ, PT ;  /* 0x000000ff8600720c */ /* 0x040fe40003f84270 */
[C---:B------:R-:W-:Y:S02]  /*6e70*/  ISETP.GT.AND P1, PT, R3.reuse, RZ, PT ;  /* 0x000000ff0300720c */ /* 0x040fe40003f24270 */
[----:B------:R-:W-:Y:S02]  /*6e80*/  ISETP.GT.AND P0, PT, R3, 0x1, PT ;  /* 0x000000010300780c */ /* 0x000fe40003f04270 */
[----:B------:R-:W-:Y:S01]  /*6e90*/  ISETP.GT.AND P2, PT, R134, 0x1, PT ;  /* 0x000000018600780c */ /* 0x000fe20003f44270 */
[-C--:B----4-:R-:W-:Y:S08]  /*6ea0*/  HMMA.16816.F32 R20, R204, R208.reuse, R20 ;  /* 0x000000d0cc14723c */ /* 0x090ff00000001814 */
        /* <DEDUP_REMOVED lines=118> */
[----:B------:R-:W1:Y:S01]  /*7610*/  LDSM.16.M88.4 R208, [R227+0x3800] ;  /* 0x00380000e3d0783b */ /* 0x000e620000000200 */
[----:B------:R-:W-:Y:S07]  /*7620*/  DEPBAR.LE SB0, 0x0 ;  /* 0x000080000000791a */ /* 0x000fee0000000000 */
[----:B------:R-:W-:Y:S01]  /*7630*/  BAR.SYNC.DEFER_BLOCKING 0x0 ;  /* 0x0000000000007b1d */ /* 0x000fe20000010000 */
[-C--:B-1----:R-:W-:Y:S08]  /*7640*/  HMMA.16816.F32 R52, R204, R208.reuse, R52 ;  /* 0x000000d0cc34723c */ /* 0x082ff00000001834 */
[C---:B------:R-:W-:Y:S08]  /*7650*/  HMMA.16816.F32 R56, R212.reuse, R208, R56 ;  /* 0x000000d0d438723c */ /* 0x040ff00000001838 */
[-C--:B------:R-:W-:Y:S01]  /*7660*/  HMMA.16816.F32 R60, R212, R210.reuse, R60 ;  /* 0x000000d2d43c723c */ /* 0x080fe2000000183c */
[----:B------:R-:W2:Y:S06]  /*7670*/  LDL.64 R212, [R1+0x20] ;  /* 0x0000200001d47983 */ /* 0x000eac0000100a00 */
[----:B------:R-:W-:Y:S01]  /*7680*/  IADD3 R214, R216, -0x1, RZ ;  /* 0xffffffffd8d67810 */ /* 0x000fe20007ffe0ff */
[----:B------:R-:W-:Y:S07]  /*7690*/  HMMA.16816.F32 R64, R204, R210, R64 ;  /* 0x000000d2cc40723c */ /* 0x000fee0000001840 */
[----:B------:R-:W-:Y:S02]  /*76a0*/  FSEL R207, R6, -INF , P1 ;  /* 0xff80000006cf7808 */ /* 0x000fe40000800000 */
[----:B------:R-:W-:Y:S02]  /*76b0*/  FSEL R206, R7, -INF , P0 ;  /* 0xff80000007ce7808 */ /* 0x000fe40000000000 */
[C---:B------:R-:W-:Y:S02]  /*76c0*/  ISETP.GT.AND P1, PT, R0.reuse, RZ, PT ;  /* 0x000000ff0000720c */ /* 0x040fe40003f24270 */
[----:B------:R-:W-:Y:S02]  /*76d0*/  ISETP.GT.AND P0, PT, R0, 0x1, PT ;  /* 0x000000010000780c */ /* 0x000fe40003f04270 */
[----:B------:R-:W-:Y:S02]  /*76e0*/  FSEL R204, R4, -INF , P4 ;  /* 0xff80000004cc7808 */ /* 0x000fe40002000000 */
[----:B------:R-:W-:Y:S02]  /*76f0*/  FSEL R211, R10, -INF , P1 ;  /* 0xff8000000ad37808 */ /* 0x000fe40000800000 */
[----:B------:R-:W-:Y:S02]  /*7700*/  FSEL R205, R5, -INF , P2 ;  /* 0xff80000005cd7808 */ /* 0x000fe40001000000 */
[----:B------:R-:W-:Y:S02]  /*7710*/  FSEL R210, R11, -INF , P0 ;  /* 0xff8000000bd27808 */ /* 0x000fe40000000000 */
[----:B------:R-:W-:Y:S02]  /*7720*/  ISETP.GT.AND P1, PT, R0, 0x8, PT ;  /* 0x000000080000780c */ /* 0x000fe40003f24270 */
[----:B------:R-:W-:Y:S02]  /*7730*/  ISETP.GT.AND P4, PT, R2, RZ, PT ;  /* 0x000000ff0200720c */ /* 0x000fe40003f84270 */
[----:B------:R-:W-:Y:S02]  /*7740*/  ISETP.GT.AND P0, PT, R0, 0x9, PT ;  /* 0x000000090000780c */ /* 0x000fe40003f04270 */
[----:B------:R-:W-:Y:S02]  /*7750*/  ISETP.GT.AND P2, PT, R2, 0x1, PT ;  /* 0x000000010200780c */ /* 0x000fe40003f44270 */
[----:B------:R-:W-:Y:S02]  /*7760*/  FSEL R14, R14, -INF , P1 ;  /* 0xff8000000e0e7808 */ /* 0x000fe40000800000 */
[----:B------:R-:W-:Y:S02]  /*7770*/  FSEL R209, R8, -INF , P4 ;  /* 0xff80000008d17808 */ /* 0x000fe40002000000 */
[C---:B------:R-:W-:Y:S02]  /*7780*/  ISETP.GT.AND P4, PT, R2.reuse, 0x8, PT ;  /* 0x000000080200780c */ /* 0x040fe40003f84270 */
[----:B------:R-:W-:Y:S02]  /*7790*/  FSEL R208, R9, -INF , P2 ;  /* 0xff80000009d07808 */ /* 0x000fe40001000000 */
[----:B------:R-:W-:Y:S02]  /*77a0*/  ISETP.GT.AND P2, PT, R2, 0x9, PT ;  /* 0x000000090200780c */ /* 0x000fe40003f44270 */
[----:B------:R-:W-:Y:S02]  /*77b0*/  FSEL R15, R15, -INF , P0 ;  /* 0xff8000000f0f7808 */ /* 0x000fe40000000000 */
[C---:B------:R-:W-:Y:S02]  /*77c0*/  ISETP.GT.AND P1, PT, R3.reuse, 0x8, PT ;  /* 0x000000080300780c */ /* 0x040fe40003f24270 */
[----:B------:R-:W-:Y:S02]  /*77d0*/  ISETP.GT.AND P0, PT, R3, 0x9, PT ;  /* 0x000000090300780c */ /* 0x000fe40003f04270 */
[----:B------:R-:W-:Y:S02]  /*77e0*/  FSEL R12, R12, -INF , P4 ;  /* 0xff8000000c0c7808 */ /* 0x000fe40002000000 */
[----:B------:R-:W-:Y:S02]  /*77f0*/  FSEL R13, R13, -INF , P2 ;  /* 0xff8000000d0d7808 */ /* 0x000fe40001000000 */
[----:B------:R-:W-:Y:S02]  /*7800*/  FSEL R19, R19, -INF , P0 ;  /* 0xff80000013137808 */ /* 0x000fe40000000000 */
[C---:B------:R-:W-:Y:S02]  /*7810*/  ISETP.GT.AND P0, PT, R3.reuse, 0x11, PT ;  /* 0x000000110300780c */ /* 0x040fe40003f04270 */
[C---:B------:R-:W-:Y:S02]  /*7820*/  ISETP.GT.AND P4, PT, R134.reuse, 0x8, PT ;  /* 0x000000088600780c */ /* 0x040fe40003f84270 */
[----:B------:R-:W-:Y:S02]  /*7830*/  ISETP.GT.AND P2, PT, R134, 0x9, PT ;  /* 0x000000098600780c */ /* 0x000fe40003f44270 */
[----:B------:R-:W-:Y:S02]  /*7840*/  FSEL R18, R18, -INF , P1 ;  /* 0xff80000012127808 */ /* 0x000fe40000800000 */
[----:B------:R-:W-:Y:S02]  /*7850*/  ISETP.GT.AND P1, PT, R3, 0x10, PT ;  /* 0x000000100300780c */ /* 0x000fe40003f24270 */
[----:B------:R-:W-:Y:S02]  /*7860*/  FSEL R23, R23, -INF , P0 ;  /* 0xff80000017177808 */ /* 0x000fe40000000000 */
[----:B------:R-:W-:Y:S02]  /*7870*/  FSEL R22, R22, -INF , P1 ;  /* 0xff80000016167808 */ /* 0x000fe40000800000 */
[----:B------:R-:W-:Y:S02]  /*7880*/  FSEL R16, R16, -INF , P4 ;  /* 0xff80000010107808 */ /* 0x000fe40002000000 */
[C---:B------:R-:W-:Y:S02]  /*7890*/  ISETP.GT.AND P4, PT, R134.reuse, 0x10, PT ;  /* 0x000000108600780c */ /* 0x040fe40003f84270 */
[----:B------:R-:W-:Y:S02]  /*78a0*/  FSEL R17, R17, -INF , P2 ;  /* 0xff80000011117808 */ /* 0x000fe40001000000 */
[----:B------:R-:W-:Y:S02]  /*78b0*/  ISETP.GT.AND P2, PT, R134, 0x11, PT ;  /* 0x000000118600780c */ /* 0x000fe40003f44270 */
[C---:B------:R-:W-:Y:S02]  /*78c0*/  ISETP.GT.AND P1, PT, R0.reuse, 0x10, PT ;  /* 0x000000100000780c */ /* 0x040fe40003f24270 */
[----:B------:R-:W-:Y:S02]  /*78d0*/  ISETP.GT.AND P0, PT, R0, 0x11, PT ;  /* 0x000000110000780c */ /* 0x000fe40003f04270 */
[----:B------:R-:W-:Y:S02]  /*78e0*/  FSEL R20, R20, -INF , P4 ;  /* 0xff80000014147808 */ /* 0x000fe40002000000 */
[----:B------:R-:W-:Y:S02]  /*78f0*/  FSEL R21, R21, -INF , P2 ;  /* 0xff80000015157808 */ /* 0x000fe40001000000 */
[----:B------:R-:W-:Y:S02]  /*7900*/  FSEL R26, R26, -INF , P1 ;  /* 0xff8000001a1a7808 */ /* 0x000fe40000800000 */
[----:B------:R-:W-:Y:S02]  /*7910*/  FSEL R27, R27, -INF , P0 ;  /* 0xff8000001b1b7808 */ /* 0x000fe40000000000 */
[C---:B------:R-:W-:Y:S02]  /*7920*/  ISETP.GT.AND P4, PT, R2.reuse, 0x10, PT ;  /* 0x000000100200780c */ /* 0x040fe40003f84270 */
[----:B------:R-:W-:Y:S02]  /*7930*/  ISETP.GT.AND P2, PT, R2, 0x11, PT ;  /* 0x000000110200780c */ /* 0x000fe40003f44270 */
[C---:B------:R-:W-:Y:S02]  /*7940*/  ISETP.GT.AND P1, PT, R0.reuse, 0x18, PT ;  /* 0x000000180000780c */ /* 0x040fe40003f24270 */
[----:B------:R-:W-:Y:S02]  /*7950*/  ISETP.GT.AND P0, PT, R0, 0x19, PT ;  /* 0x000000190000780c */ /* 0x000fe40003f04270 */
[----:B------:R-:W-:Y:S02]  /*7960*/  FSEL R24, R24, -INF , P4 ;  /* 0xff80000018187808 */ /* 0x000fe40002000000 */
[----:B------:R-:W-:Y:S02]  /*7970*/  FSEL R25, R25, -INF , P2 ;  /* 0xff80000019197808 */ /* 0x000fe40001000000 */
        /* <DEDUP_REMOVED lines=40> */
[----:B------:R-:W-:Y:S02]  /*7c00*/  ISETP.GT.AND P2, PT, R134, 0x29, PT ;  /* 0x000000298600780c */ /* 0x000fe40003f44270 */
[----:B------:R-:W-:Y:S02]  /*7c10*/  FSEL R50, R50, -INF , P1 ;  /* 0xff80000032327808 */ /* 0x000fe40000800000 */
[----:B------:R-:W-:Y:S02]  /*7c20*/  FSEL R51, R51, -INF , P0 ;  /* 0xff80000033337808 */ /* 0x000fe40000000000 */
[C---:B------:R-:W-:Y:S02]  /*7c30*/  ISETP.GT.AND P1, PT, R3.reuse, 0x30, PT ;  /* 0x000000300300780c */ /* 0x040fe40003f24270 */
[----:B------:R-:W-:Y:S02]  /*7c40*/  ISETP.GT.AND P0, PT, R3, 0x31, PT ;  /* 0x000000310300780c */ /* 0x000fe40003f04270 */
[----:B------:R-:W-:Y:S02]  /*7c50*/  ISETP.GT.AND P4, PT, R134, 0x28, PT ;  /* 0x000000288600780c */ /* 0x000fe40003f84270 */
[----:B------:R-:W-:Y:S02]  /*7c60*/  FSEL R49, R49, -INF , P2 ;  /* 0xff80000031317808 */ /* 0x000fe40001000000 */
[----:B------:R-:W-:Y:S02]  /*7c70*/  FSEL R54, R54, -INF , P1 ;  /* 0xff80000036367808 */ /* 0x000fe40000800000 */
[----:B------:R-:W-:Y:S02]  /*7c80*/  FSEL R55, R55, -INF , P0 ;  /* 0xff80000037377808 */ /* 0x000fe40000000000 */
[----:B------:R-:W-:Y:S02]  /*7c90*/  ISETP.GT.AND P0, PT, R0, 0x31, PT ;  /* 0x000000310000780c */ /* 0x000fe40003f04270 */
[----:B------:R-:W-:Y:S02]  /*7ca0*/  FSEL R48, R48, -INF , P4 ;  /* 0xff80000030307808 */ /* 0x000fe40002000000 */
[C---:B------:R-:W-:Y:S02]  /*7cb0*/  ISETP.GT.AND P2, PT, R134.reuse, 0x31, PT ;  /* 0x000000318600780c */ /* 0x040fe40003f44270 */
[----:B------:R-:W-:Y:S02]  /*7cc0*/  ISETP.GT.AND P4, PT, R134, 0x30, PT ;  /* 0x000000308600780c */ /* 0x000fe40003f84270 */
[----:B------:R-:W-:Y:S02]  /*7cd0*/  ISETP.GT.AND P1, PT, R2, 0x31, PT ;  /* 0x000000310200780c */ /* 0x000fe40003f24270 */
[----:B------:R-:W-:Y:S02]  /*7ce0*/  FMNMX.FTZ R137, R204, R132, !PT ;  /* 0x00000084cc897209 */ /* 0x000fe40007810000 */
[----:B------:R-:W-:Y:S02]  /*7cf0*/  FSEL R53, R53, -INF , P2 ;  /* 0xff80000035357808 */ /* 0x000fe40001000000 */
[----:B------:R-:W-:Y:S02]  /*7d00*/  FSEL R59, R59, -INF , P0 ;  /* 0xff8000003b3b7808 */ /* 0x000fe40000000000 */
[----:B------:R-:W-:Y:S02]  /*7d10*/  ISETP.GT.AND P0, PT, R3, 0x39, PT ;  /* 0x000000390300780c */ /* 0x000fe40003f04270 */
[----:B------:R-:W-:Y:S02]  /*7d20*/  FSEL R52, R52, -INF , P4 ;  /* 0xff80000034347808 */ /* 0x000fe40002000000 */
[----:B------:R-:W-:Y:S02]  /*7d30*/  FSEL R57, R57, -INF , P1 ;  /* 0xff80000039397808 */ /* 0x000fe40000800000 */
[----:B------:R-:W-:Y:S02]  /*7d40*/  ISETP.GT.AND P1, PT, R3, 0x38, PT ;  /* 0x000000380300780c */ /* 0x000fe40003f24270 */
[----:B------:R-:W-:Y:S02]  /*7d50*/  FMNMX.FTZ R3, R207, R133, !PT ;  /* 0x00000085cf037209 */ /* 0x000fe40007810000 */
[----:B------:R-:W-:Y:S02]  /*7d60*/  ISETP.GT.AND P4, PT, R2, 0x30, PT ;  /* 0x000000300200780c */ /* 0x000fe40003f84270 */
[----:B------:R-:W-:Y:S02]  /*7d70*/  ISETP.GT.AND P2, PT, R0, 0x30, PT ;  /* 0x000000300000780c */ /* 0x000fe40003f44270 */
[----:B------:R-:W-:Y:S02]  /*7d80*/  FMNMX.FTZ R137, R205, R137, !PT ;  /* 0x00000089cd897209 */ /* 0x000fe40007810000 */
[----:B------:R-:W-:Y:S02]  /*7d90*/  FMNMX.FTZ R3, R206, R3, !PT ;  /* 0x00000003ce037209 */ /* 0x000fe40007810000 */
[----:B------:R-:W-:Y:S02]  /*7da0*/  FSEL R56, R56, -INF , P4 ;  /* 0xff80000038387808 */ /* 0x000fe40002000000 */
[----:B------:R-:W-:Y:S02]  /*7db0*/  FSEL R58, R58, -INF , P2 ;  /* 0xff8000003a3a7808 */ /* 0x000fe40001000000 */
[C---:B------:R-:W-:Y:S02]  /*7dc0*/  ISETP.GT.AND P4, PT, R134.reuse, 0x38, PT ;  /* 0x000000388600780c */ /* 0x040fe40003f84270 */
[----:B------:R-:W-:Y:S02]  /*7dd0*/  ISETP.GT.AND P2, PT, R134, 0x39, PT ;  /* 0x000000398600780c */ /* 0x000fe40003f44270 */
[----:B------:R-:W-:Y:S02]  /*7de0*/  FMNMX.FTZ R137, R16, R137, !PT ;  /* 0x0000008910897209 */ /* 0x000fe40007810000 */
        /* <DEDUP_REMOVED lines=50> */
[----:B------:R-:W-:Y:S02]  /*8110*/  FSEL R66, R66, -INF , P1 ;  /* 0xff80000042427808 */ /* 0x000fe40000800000 */
[----:B------:R-:W-:Y:S02]  /*8120*/  FMNMX.FTZ R137, R64, R137, !PT ;  /* 0x0000008940897209 */ /* 0x000fe40007810000 */
[----:B------:R-:W-:Y:S02]  /*8130*/  FMNMX.FTZ R3, R45, R3, !PT ;  /* 0x000000032d037209 */ /* 0x000fe40007810000 */
[----:B------:R-:W-:Y:S02]  /*8140*/  FSEL R67, R67, -INF , P0 ;  /* 0xff80000043437808 */ /* 0x000fe40000000000 */
[C---:B------:R-:W-:Y:S02]  /*8150*/  ISETP.GT.AND P0, PT, R0.reuse, 0x39, PT ;  /* 0x000000390000780c */ /* 0x040fe40003f04270 */
[----:B------:R-:W-:Y:S02]  /*8160*/  ISETP.GT.AND P1, PT, R0, 0x38, PT ;  /* 0x000000380000780c */ /* 0x000fe40003f24270 */
[----:B------:R-:W-:Y:S02]  /*8170*/  FMNMX.FTZ R0, R58, R2, !PT ;  /* 0x000000023a007209 */ /* 0x000fe40007810000 */
[----:B------:R-:W-:Y:S02]  /*8180*/  FMNMX.FTZ R137, R65, R137, !PT ;  /* 0x0000008941897209 */ /* 0x000fe40007810000 */
[----:B------:R-:W-:Y:S02]  /*8190*/  FMNMX.FTZ R136, R66, R136, !PT ;  /* 0x0000008842887209 */ /* 0x000fe40007810000 */
[----:B------:R-:W-:Y:S01]  /*81a0*/  FMNMX.FTZ R3, R56, R3, !PT ;  /* 0x0000000338037209 */ /* 0x000fe20007810000 */
[----:B------:R-:W1:Y:S01]  /*81b0*/  SHFL.BFLY PT, R5, R137, 0x2, 0x1f ;  /* 0x0c401f0089057f89 */ /* 0x000e6200000e0000 */
[----:B------:R-:W-:Y:S02]  /*81c0*/  FSEL R62, R62, -INF , P1 ;  /* 0xff8000003e3e7808 */ /* 0x000fe40000800000 */
[----:B------:R-:W-:Y:S02]  /*81d0*/  FMNMX.FTZ R0, R59, R0, !PT ;  /* 0x000000003b007209 */ /* 0x000fe40007810000 */
[----:B------:R-:W-:Y:S02]  /*81e0*/  FSEL R60, R60, -INF , P4 ;  /* 0xff8000003c3c7808 */ /* 0x000fe40002000000 */
[----:B------:R-:W-:Y:S02]  /*81f0*/  FMNMX.FTZ R136, R67, R136, !PT ;  /* 0x0000008843887209 */ /* 0x000fe40007810000 */
[----:B------:R-:W-:Y:S02]  /*8200*/  FMNMX.FTZ R3, R57, R3, !PT ;  /* 0x0000000339037209 */ /* 0x000fe40007810000 */
[----:B------:R-:W-:Y:S01]  /*8210*/  FSEL R6, R63, -INF , P0 ;  /* 0xff8000003f067808 */ /* 0x000fe20000000000 */
[----:B------:R-:W4:Y:S01]  /*8220*/  SHFL.BFLY PT, R4, R136, 0x2, 0x1f ;  /* 0x0c401f0088047f89 */ /* 0x000f2200000e0000 */
[----:B------:R-:W-:Y:S02]  /*8230*/  FMNMX.FTZ R0, R62, R0, !PT ;  /* 0x000000003e007209 */ /* 0x000fe40007810000 */
[----:B------:R-:W-:Y:S02]  /*8240*/  FSEL R61, R61, -INF , P2 ;  /* 0xff8000003d3d7808 */ /* 0x000fe40001000000 */
[----:B------:R-:W-:Y:S02]  /*8250*/  FMNMX.FTZ R3, R60, R3, !PT ;  /* 0x000000033c037209 */ /* 0x000fe40007810000 */
[----:B------:R-:W-:Y:S02]  /*8260*/  FMNMX.FTZ R0, R6, R0, !PT ;  /* 0x0000000006007209 */ /* 0x000fe40007810000 */
[----:B------:R-:W-:Y:S02]  /*8270*/  FMNMX.FTZ R3, R61, R3, !PT ;  /* 0x000000033d037209 */ /* 0x000fe40007810000 */
[----:B------:R-:W-:Y:S01]  /*8280*/  ISETP.GT.AND P4, PT, R216, R217, PT ;  /* 0x000000d9d800720c */ /* 0x000fe20003f84270 */
[----:B------:R-:W2:Y:S01]  /*8290*/  SHFL.BFLY PT, R2, R0, 0x2, 0x1f ;  /* 0x0c401f0000027f89 */ /* 0x000ea200000e0000 */
[----:B-1----:R-:W-:Y:S07]  /*82a0*/  FMNMX.FTZ R137, R137, R5, !PT ;  /* 0x0000000589897209 */ /* 0x002fee0007810000 */
[----:B------:R-:W1:Y:S01]  /*82b0*/  SHFL.BFLY PT, R135, R3, 0x2, 0x1f ;  /* 0x0c401f0003877f89 */ /* 0x000e6200000e0000 */
[----:B----4-:R-:W-:Y:S03]  /*82c0*/  FMNMX.FTZ R136, R136, R4, !PT ;  /* 0x0000000488887209 */ /* 0x010fe60007810000 */
[----:B------:R-:W-:Y:S04]  /*82d0*/  @P4 IMAD.WIDE.U32 R8, R214, c[0x0][0x1e0], RZ ;  /* 0x00007800d6084a25 */ /* 0x000fe800078e00ff */
[----:B------:R-:W4:Y:S01]  /*82e0*/  SHFL.BFLY PT, R5, R137, 0x1, 0x1f ;  /* 0x0c201f0089057f89 */ /* 0x000f2200000e0000 */
[----:B--2---:R-:W-:Y:S07]  /*82f0*/  FMNMX.FTZ R0, R0, R2, !PT ;  /* 0x0000000200007209 */ /* 0x004fee0007810000 */
[----:B------:R-:W2:Y:S01]  /*8300*/  SHFL.BFLY PT, R4, R136, 0x1, 0x1f ;  /* 0x0c201f0088047f89 */ /* 0x000ea200000e0000 */
[----:B------:R-:W-:Y:S05]  /*8310*/  @P4 SHF.R.S32.HI R2, RZ, 0x1f, R214 ;  /* 0x0000001fff024819 */ /* 0x000fea00000114d6 */
[----:B------:R-:W-:Y:S01]  /*8320*/  @P4 IMAD R2, R2, c[0x0][0x1e0], RZ ;  /* 0x0000780002024a24 */ /* 0x000fe200078e02ff */
[----:B-1----:R-:W-:Y:S02]  /*8330*/  FMNMX.FTZ R135, R3, R135, !PT ;  /* 0x0000008703877209 */ /* 0x002fe40007810000 */
[----:B------:R-:W1:Y:S01]  /*8340*/  SHFL.BFLY PT, R3, R0, 0x1, 0x1f ;  /* 0x0c201f0000037f89 */ /* 0x000e6200000e0000 */
[----:B------:R-:W-:Y:S05]  /*8350*/  @P4 IMAD R2, R214, c[0x0][0x1e4], R2 ;  /* 0x00007900d6024a24 */ /* 0x000fea00078e0202 */
[----:B------:R-:W-:Y:S02]  /*8360*/  @P4 IADD3 R2, R9, R2, RZ ;  /* 0x0000000209024210 */ /* 0x000fe40007ffe0ff */
[----:B----4-:R-:W-:Y:S01]  /*8370*/  FMNMX.FTZ R137, R137, R5, !PT ;  /* 0x0000000589897209 */ /* 0x010fe20007810000 */
[----:B------:R-:W4:Y:S03]  /*8380*/  SHFL.BFLY PT, R7, R135, 0x1, 0x1f ;  /* 0x0c201f0087077f89 */ /* 0x000f2600000e0000 */
[C---:B------:R-:W-:Y:S02]  /*8390*/  FSETP.NEU.FTZ.AND P2, PT, R137.reuse, -INF , PT ;  /* 0xff8000008900780b */ /* 0x040fe40003f5d000 */
[----:B--2---:R-:W-:Y:S02]  /*83a0*/  FMNMX.FTZ R136, R136, R4, !PT ;  /* 0x0000000488887209 */ /* 0x004fe40007810000 */
[C---:B------:R-:W-:Y:S01]  /*83b0*/  @P4 SHF.L.U64.HI R4, R8.reuse, 0x6, R2 ;  /* 0x0000000608044819 */ /* 0x040fe20000010202 */
[----:B------:R-:W-:Y:S01]  /*83c0*/  @P4 IMAD.SHL.U32 R8, R8, 0x40, RZ ;  /* 0x0000004008084824 */ /* 0x000fe200078e00ff */
[----:B------:R-:W-:Y:S02]  /*83d0*/  FSEL R2, R137, RZ, P2 ;  /* 0x000000ff89027208 */ /* 0x000fe40001000000 */
[----:B-1----:R-:W-:Y:S03]  /*83e0*/  FMNMX.FTZ R134, R0, R3, !PT ;  /* 0x0000000300867209 */ /* 0x002fe60007810000 */
[----:B------:R-:W-:Y:S01]  /*83f0*/  FADD.FTZ R5, -R2, R132 ;  /* 0x0000008402057221 */ /* 0x000fe20000010100 */
[----:B------:R-:W-:Y:S04]  /*8400*/  @P4 IADD3 R0, P1, R8, R212, RZ ;  /* 0x000000d408004210 */ /* 0x000fe80007f3e0ff */
[----:B------:R-:W-:Y:S02]  /*8410*/  @P4 LEA R10, P0, R0, c[0x0][0x1c8], 0x1 ;  /* 0x00007200000a4a11 */ /* 0x000fe400078008ff */
[----:B---3--:R-:W-:Y:S02]  /*8420*/  @P4 IADD3.X R2, R4, R130, RZ, P1, !PT ;  /* 0x0000008204024210 */ /* 0x008fe40000ffe4ff */
[----:B----4-:R-:W-:Y:S02]  /*8430*/  FMNMX.FTZ R135, R135, R7, !PT ;  /* 0x0000000787877209 */ /* 0x010fe40007810000 */
        /* <DEDUP_REMOVED lines=11> */
[----:B------:R-:W-:Y:S02]  /*84f0*/  FADD.FTZ R4, -R2, R133 ;  /* 0x0000008502047221 */ /* 0x000fe40000010100 */
[----:B------:R-:W-:Y:S02]  /*8500*/  @P4 IMAD.MOV.U32 R2, RZ, RZ, c[0x0][0x1e0] ;  /* 0x00007800ff024624 */ /* 0x000fe400078e00ff */
[----:B------:R-:W-:Y:S01]  /*8510*/  FADD.FTZ R3, -R0, R138 ;  /* 0x0000008a00037221 */ /* 0x000fe20000010100 */
[----:B------:R-:W-:Y:S04]  /*8520*/  @P4 MOV R0, 0x5 ;  /* 0x0000000500004802 */ /* 0x000fe80000000f00 */
[C---:B------:R-:W-:Y:S01]  /*8530*/  @P4 SHF.L.U64.HI R0, R2.reuse, R0, c[0x0][0x1e4] ;  /* 0x0000790002004619 */ /* 0x040fe20000010200 */
[----:B------:R-:W-:Y:S02]  /*8540*/  @P4 IMAD.SHL.U32 R2, R2, 0x20, RZ ;  /* 0x0000002002024824 */ /* 0x000fe400078e00ff */
[----:B--2---:R-:W-:Y:S05]  /*8550*/  FMUL.FTZ R8, R137, c[0x0][0x2d0] ;  /* 0x0000b40089087a20 */ /* 0x004fea0000410000 */
[----:B------:R-:W-:Y:S02]  /*8560*/  FSEL R8, R8, RZ, P2 ;  /* 0x000000ff08087208 */ /* 0x000fe40001000000 */
[----:B-1----:R-:W-:Y:S03]  /*8570*/  @P4 IADD3 R10, P2, R10, R2, RZ ;  /* 0x000000020a0a4210 */ /* 0x002fe60007f5e0ff */
[--C-:B------:R-:W-:Y:S01]  /*8580*/  FFMA.FTZ R7, R204, c[0x0][0x2d0], -R8.reuse ;  /* 0x0000b400cc077a23 */ /* 0x100fe20000010808 */
[----:B------:R-:W-:Y:S01]  /*8590*/  @P4 IADD3.X R11, R0, R11, RZ, P2, !PT ;  /* 0x0000000b000b4210 */ /* 0x000fe200017fe4ff */
[--C-:B------:R-:W-:Y:S02]  /*85a0*/  FFMA.FTZ R9, R17, c[0x0][0x2d0], -R8.reuse ;  /* 0x0000b40011097a23 */ /* 0x100fe40000010808 */
[----:B------:R1:W-:Y:S01]  /*85b0*/  MUFU.EX2 R213, R7 ;  /* 0x0000000700d57308 */ /* 0x0003e20000000800 */
[--C-:B------:R-:W-:Y:S01]  /*85c0*/  FFMA.FTZ R224, R36, c[0x0][0x2d0], -R8.reuse ;  /* 0x0000b40024e07a23 */ /* 0x100fe20000010808 */
[----:B------:R2:W-:Y:S01]  /*85d0*/  @P4 LDGSTS.E.BYPASS.LTC128B.128 [R244+0x4900], [R10.64], !P6 ;  /* 0x049000000af44fae */ /* 0x0005e2000f101d48 */
[----:B------:R-:W-:Y:S01]  /*85e0*/  MOV R36, R214 ;  /* 0x000000d600247202 */ /* 0x000fe20000000f00 */
[--C-:B------:R-:W-:Y:S02]  /*85f0*/  FFMA.FTZ R63, R20, c[0x0][0x2d0], -R8.reuse ;  /* 0x0000b400143f7a23 */ /* 0x100fe40000010808 */
[--C-:B------:R-:W-:Y:S02]  /*8600*/  FFMA.FTZ R130, R21, c[0x0][0x2d0], -R8.reuse ;  /* 0x0000b40015827a23 */ /* 0x100fe40000010808 */
[--C-:B------:R-:W-:Y:S02]  /*8610*/  FFMA.FTZ R131, R32, c[0x0][0x2d0], -R8.reuse ;  /* 0x0000b40020837a23 */ /* 0x100fe40000010808 */
[----:B------:R-:W-:Y:S01]  /*8620*/  MUFU.EX2 R248, R9 ;  /* 0x0000000900f87308 */ /* 0x000fe20000000800 */
[----:B------:R2:W-:Y:S01]  /*8630*/  @P4 LDGSTS.E.BYPASS.LTC128B.128 [R244+0x6900], [R10.64+0x80], !P5 ;  /* 0x069000800af44fae */ /* 0x0005e2000e901d48 */
[--C-:B------:R-:W-:Y:S02]  /*8640*/  FFMA.FTZ R53, R53, c[0x0][0x2d0], -R8.reuse ;  /* 0x0000b40035357a23 */ /* 0x100fe40000010808 */
[--C-:B------:R-:W-:Y:S02]  /*8650*/  FFMA.FTZ R240, R64, c[0x0][0x2d0], -R8.reuse ;  /* 0x0000b40040f07a23 */ /* 0x100fe40000010808 */
[--C-:B------:R-:W-:Y:S02]  /*8660*/  FFMA.FTZ R252, R33, c[0x0][0x2d0], -R8.reuse ;  /* 0x0000b40021fc7a23 */ /* 0x100fe40000010808 */
[--C-:B------:R-:W-:Y:S02]  /*8670*/  FFMA.FTZ R48, R48, c[0x0][0x2d0], -R8.reuse ;  /* 0x0000b40030307a23 */ /* 0x100fe40000010808 */
[----:B------:R-:W-:Y:S02]  /*8680*/  FFMA.FTZ R65, R65, c[0x0][0x2d0], -R8 ;  /* 0x0000b40041417a23 */ /* 0x000fe40000010808 */
[----:B------:R-:W-:Y:S02]  /*8690*/  IMAD.MOV.U32 R33, RZ, RZ, R216 ;  /* 0x000000ffff217224 */ /* 0x000fe400078e00d8 */
[----:B-1----:R-:W-:Y:S04]  /*86a0*/  FFMA.FTZ R7, R205, c[0x0][0x2d0], -R8 ;  /* 0x0000b400cd077a23 */ /* 0x002fe80000010808 */
[----:B------:R1:W3:Y:S01]  /*86b0*/  MUFU.EX2 R220, R7 ;  /* 0x0000000700dc7308 */ /* 0x0002e20000000800 */
[-C--:B--2---:R-:W-:Y:S05]  /*86c0*/  @P4 IADD3 R10, P2, R10, R2.reuse, RZ ;  /* 0x000000020a0a4210 */ /* 0x084fea0007f5e0ff */
[----:B------:R-:W-:Y:S05]  /*86d0*/  @P4 IMAD.X R11, R11, 0x1, R0, P2 ;  /* 0x000000010b0b4824 */ /* 0x000fea00010e0600 */
[----:B------:R2:W-:Y:S01]  /*86e0*/  @P4 LDGSTS.E.BYPASS.LTC128B.128 [R244+0x5100], [R10.64], !P6 ;  /* 0x051000000af44fae */ /* 0x0005e2000f101d48 */
[--C-:B-1----:R-:W-:Y:S01]  /*86f0*/  FFMA.FTZ R7, R16, c[0x0][0x2d0], -R8.reuse ;  /* 0x0000b40010077a23 */ /* 0x102fe20000010808 */
[----:B---3--:R-:W-:Y:S03]  /*8700*/  F2FP.PACK_AB R204, R220, R213 ;  /* 0x000000d5dccc723e */ /* 0x008fe600000000ff */
[----:B------:R1:W3:Y:S03]  /*8710*/  MUFU.EX2 R222, R7 ;  /* 0x0000000700de7308 */ /* 0x0002e60000000800 */
[----:B------:R2:W-:Y:S01]  /*8720*/  @P4 LDGSTS.E.BYPASS.LTC128B.128 [R244+0x7100], [R10.64+0x80], !P5 ;  /* 0x071000800af44fae */ /* 0x0005e2000e901d48 */
[----:B-1----:R-:W-:Y:S05]  /*8730*/  FMUL.FTZ R7, R136, c[0x0][0x2d0] ;  /* 0x0000b40088077a20 */ /* 0x002fea0000410000 */
[----:B------:R-:W-:Y:S02]  /*8740*/  FSEL R7, R7, RZ, P1 ;  /* 0x000000ff07077208 */ /* 0x000fe40000800000 */
[----:B--2---:R-:W-:Y:S03]  /*8750*/  @P4 IADD3 R10, P1, R10, R2, RZ ;  /* 0x000000020a0a4210 */ /* 0x004fe60007f3e0ff */
[--C-:B------:R-:W-:Y:S01]  /*8760*/  FFMA.FTZ R9, R207, c[0x0][0x2d0], -R7.reuse ;  /* 0x0000b400cf097a23 */ /* 0x100fe20000010807 */
[----:B------:R-:W-:Y:S01]  /*8770*/  @P4 IADD3.X R11, R11, R0, RZ, P1, !PT ;  /* 0x000000000b0b4210 */ /* 0x000fe20000ffe4ff */
[--C-:B------:R-:W-:Y:S01]  /*8780*/  FFMA.FTZ R2, R19, c[0x0][0x2d0], -R7.reuse ;  /* 0x0000b40013027a23 */ /* 0x100fe20000010807 */
[----:B------:R-:W-:Y:S01]  /*8790*/  FSETP.NEU.FTZ.AND P1, PT, R134, -INF , PT ;  /* 0xff8000008600780b */ /* 0x000fe20003f3d000 */
[----:B------:R1:W-:Y:S01]  /*87a0*/  MUFU.EX2 R212, R9 ;  /* 0x0000000900d47308 */ /* 0x0003e20000000800 */
[--C-:B------:R-:W-:Y:S01]  /*87b0*/  FFMA.FTZ R250, R22, c[0x0][0x2d0], -R7.reuse ;  /* 0x0000b40016fa7a23 */ /* 0x100fe20000010807 */
[----:B------:R2:W-:Y:S01]  /*87c0*/  @P4 LDGSTS.E.BYPASS.LTC128B.128 [R244+0x5900], [R10.64], !P6 ;  /* 0x059000000af44fae */ /* 0x0005e2000f101d48 */
[----:B------:R-:W-:Y:S01]  /*87d0*/  FSEL R0, R134, RZ, P1 ;  /* 0x000000ff86007208 */ /* 0x000fe20000800000 */
[--C-:B------:R-:W-:Y:S02]  /*87e0*/  FFMA.FTZ R249, R23, c[0x0][0x2d0], -R7.reuse ;  /* 0x0000b40017f97a23 */ /* 0x100fe40000010807 */
[--C-:B------:R-:W-:Y:S02]  /*87f0*/  FFMA.FTZ R32, R38, c[0x0][0x2d0], -R7.reuse ;  /* 0x0000b40026207a23 */ /* 0x100fe40000010807 */
[--C-:B------:R-:W-:Y:S02]  /*8800*/  FFMA.FTZ R19, R39, c[0x0][0x2d0], -R7.reuse ;  /* 0x0000b40027137a23 */ /* 0x100fe40000010807 */
[----:B------:R4:W-:Y:S01]  /*8810*/  MUFU.EX2 R221, R2 ;  /* 0x0000000200dd7308 */ /* 0x0009e20000000800 */
[----:B------:R2:W-:Y:S01]  /*8820*/  @P4 LDGSTS.E.BYPASS.LTC128B.128 [R244+0x7900], [R10.64+0x80], !P5 ;  /* 0x079000800af44fae */ /* 0x0005e2000e901d48 */
[--C-:B------:R-:W-:Y:S02]  /*8830*/  FFMA.FTZ R54, R54, c[0x0][0x2d0], -R7.reuse ;  /* 0x0000b40036367a23 */ /* 0x100fe40000010807 */
[--C-:B------:R-:W-:Y:S02]  /*8840*/  FFMA.FTZ R55, R55, c[0x0][0x2d0], -R7.reuse ;  /* 0x0000b40037377a23 */ /* 0x100fe40000010807 */
[--C-:B------:R-:W-:Y:S02]  /*8850*/  FFMA.FTZ R251, R34, c[0x0][0x2d0], -R7.reuse ;  /* 0x0000b40022fb7a23 */ /* 0x100fe40000010807 */
[--C-:B------:R-:W-:Y:S01]  /*8860*/  FFMA.FTZ R50, R50, c[0x0][0x2d0], -R7.reuse ;  /* 0x0000b40032327a23 */ /* 0x100fe20000010807 */
[----:B------:R-:W2:Y:S01]  /*8870*/  LDSM.16.MT88.4 R20, [R225] ;  /* 0x00000000e114783b */ /* 0x000ea20000004200 */
[--C-:B------:R-:W-:Y:S02]  /*8880*/  FFMA.FTZ R51, R51, c[0x0][0x2d0], -R7.reuse ;  /* 0x0000b40033337a23 */ /* 0x100fe40000010807 */
[--C-:B------:R-:W-:Y:S02]  /*8890*/  FFMA.FTZ R66, R66, c[0x0][0x2d0], -R7.reuse ;  /* 0x0000b40042427a23 */ /* 0x100fe40000010807 */
[--C-:B-1----:R-:W-:Y:S01]  /*88a0*/  FFMA.FTZ R9, R206, c[0x0][0x2d0], -R7.reuse ;  /* 0x0000b400ce097a23 */ /* 0x102fe20000010807 */
[----:B---3--:R-:W-:Y:S01]  /*88b0*/  F2FP.PACK_AB R206, R248, R222 ;  /* 0x000000def8ce723e */ /* 0x008fe200000000ff */
[----:B------:R-:W-:Y:S01]  /*88c0*/  FFMA.FTZ R67, R67, c[0x0][0x2d0], -R7 ;  /* 0x0000b40043437a23 */ /* 0x000fe20000010807 */
[----:B------:R-:W0:Y:S01]  /*88d0*/  LDGDEPBAR ;  /* 0x00000000000079af */ /* 0x000e220000000000 */
[----:B------:R1:W3:Y:S01]  /*88e0*/  MUFU.EX2 R218, R9 ;  /* 0x0000000900da7308 */ /* 0x0002e20000000800 */
[----:B----4-:R-:W-:Y:S02]  /*88f0*/  FADD.FTZ R2, -R0, R139 ;  /* 0x0000008b00027221 */ /* 0x010fe40000010100 */
[----:B-1----:R-:W-:Y:S01]  /*8900*/  FFMA.FTZ R9, R18, c[0x0][0x2d0], -R7 ;  /* 0x0000b40012097a23 */ /* 0x002fe20000010807 */
[----:B---3--:R-:W-:Y:S01]  /*8910*/  F2FP.PACK_AB R205, R218, R212 ;  /* 0x000000d4dacd723e */ /* 0x008fe200000000ff */
[--C-:B------:R-:W-:Y:S05]  /*8920*/  FFMA.FTZ R18, R52, c[0x0][0x2d0], -R8.reuse ;  /* 0x0000b40034127a23 */ /* 0x100fea0000010808 */
[----:B------:R1:W3:Y:S02]  /*8930*/  MUFU.EX2 R219, R9 ;  /* 0x0000000900db7308 */ /* 0x0002e40000000800 */
[----:B-1----:R-:W-:Y:S01]  /*8940*/  FMUL.FTZ R9, R135, c[0x0][0x2d0] ;  /* 0x0000b40087097a20 */ /* 0x002fe20000410000 */
[----:B---3--:R-:W-:Y:S04]  /*8950*/  F2FP.PACK_AB R207, R221, R219 ;  /* 0x000000dbddcf723e */ /* 0x008fe800000000ff */
[----:B------:R-:W-:Y:S05]  /*8960*/  FSEL R9, R9, RZ, P0 ;  /* 0x000000ff09097208 */ /* 0x000fea0000000000 */
[--C-:B------:R-:W-:Y:S02]  /*8970*/  FFMA.FTZ R0, R208, c[0x0][0x2d0], -R9.reuse ;  /* 0x0000b400d0007a23 */ /* 0x100fe40000010809 */
[--C-:B--2---:R-:W-:Y:S02]  /*8980*/  FFMA.FTZ R10, R209, c[0x0][0x2d0], -R9.reuse ;  /* 0x0000b400d10a7a23 */ /* 0x104fe40000010809 */
        /* <DEDUP_REMOVED lines=9> */
[--C-:B------:R-:W-:Y:S02]  /*8a20*/  FFMA.FTZ R45, R45, c[0x0][0x2d0], -R9.reuse ;  /* 0x0000b4002d2d7a23 */ /* 0x100fe40000010809 */
[--C-:B------:R-:W-:Y:S02]  /*8a30*/  FFMA.FTZ R56, R56, c[0x0][0x2d0], -R9.reuse ;  /* 0x0000b40038387a23 */ /* 0x100fe40000010809 */
[--C-:B------:R-:W-:Y:S02]  /*8a40*/  FFMA.FTZ R57, R57, c[0x0][0x2d0], -R9.reuse ;  /* 0x0000b40039397a23 */ /* 0x100fe40000010809 */
[--C-:B------:R-:W-:Y:S02]  /*8a50*/  FFMA.FTZ R60, R60, c[0x0][0x2d0], -R9.reuse ;  /* 0x0000b4003c3c7a23 */ /* 0x100fe40000010809 */
[--C-:B------:R-:W-:Y:S02]  /*8a60*/  FFMA.FTZ R61, R61, c[0x0][0x2d0], -R9.reuse ;  /* 0x0000b4003d3d7a23 */ /* 0x100fe40000010809 */
[----:B-1----:R-:W-:Y:S04]  /*8a70*/  FFMA.FTZ R0, R12, c[0x0][0x2d0], -R9 ;  /* 0x0000b4000c007a23 */ /* 0x002fe80000010809 */
[----:B------:R1:W-:Y:S01]  /*8a80*/  MUFU.EX2 R214, R0 ;  /* 0x0000000000d67308 */ /* 0x0003e20000000800 */
[--C-:B--2---:R-:W-:Y:S02]  /*8a90*/  FFMA.FTZ R10, R37, c[0x0][0x2d0], -R8.reuse ;  /* 0x0000b400250a7a23 */ /* 0x104fe40000010808 */
[----:B------:R-:W-:Y:S02]  /*8aa0*/  FFMA.FTZ R37, R49, c[0x0][0x2d0], -R8 ;  /* 0x0000b40031257a23 */ /* 0x000fe40000010808 */
[----:B------:R-:W-:Y:S02]  /*8ab0*/  FMUL.FTZ R8, R134, c[0x0][0x2d0] ;  /* 0x0000b40086087a20 */ /* 0x000fe40000410000 */
[----:B------:R-:W-:Y:S02]  /*8ac0*/  FFMA.FTZ R49, R35, c[0x0][0x2d0], -R7 ;  /* 0x0000b40023317a23 */ /* 0x000fe40000010807 */
[----:B------:R-:W-:Y:S01]  /*8ad0*/  IMAD.MOV.U32 R52, RZ, RZ, R10 ;  /* 0x000000ffff347224 */ /* 0x000fe200078e000a */
[----:B------:R-:W-:Y:S05]  /*8ae0*/  FSEL R7, R8, RZ, P1 ;  /* 0x000000ff08077208 */ /* 0x000fea0000800000 */
[--C-:B------:R-:W-:Y:S02]  /*8af0*/  FFMA.FTZ R8, R210, c[0x0][0x2d0], -R7.reuse ;  /* 0x0000b400d2087a23 */ /* 0x100fe40000010807 */
[----:B------:R-:W-:Y:S02]  /*8b00*/  FFMA.FTZ R217, R26, c[0x0][0x2d0], -R7 ;  /* 0x0000b4001ad97a23 */ /* 0x000fe40000010807 */
[----:B------:R-:W-:Y:S01]  /*8b10*/  MUFU.EX2 R208, R8 ;  /* 0x0000000800d07308 */ /* 0x000fe20000000800 */
[----:B-1----:R-:W-:Y:S02]  /*8b20*/  FFMA.FTZ R0, R13, c[0x0][0x2d0], -R9 ;  /* 0x0000b4000d007a23 */ /* 0x002fe40000010809 */
        /* <DEDUP_REMOVED lines=14> */
[----:B-1----:R-:W-:Y:S02]  /*8c10*/  FMUL.FTZ R0, R5, c[0x0][0x2d0] ;  /* 0x0000b40005007a20 */ /* 0x002fe40000410000 */
[--C-:B------:R-:W-:Y:S02]  /*8c20*/  FFMA.FTZ R5, R14, c[0x0][0x2d0], -R7.reuse ;  /* 0x0000b4000e057a23 */ /* 0x100fe40000010807 */
[----:B------:R1:W2:Y:S10]  /*8c30*/  MUFU.EX2 R133, R0 ;  /* 0x0000000000857308 */ /* 0x0002b40000000800 */
[----:B------:R3:W-:Y:S01]  /*8c40*/  MUFU.EX2 R209, R5 ;  /* 0x0000000500d17308 */ /* 0x0007e20000000800 */
[----:B-1----:R-:W-:Y:S02]  /*8c50*/  FMUL.FTZ R0, R4, c[0x0][0x2d0] ;  /* 0x0000b40004007a20 */ /* 0x002fe40000410000 */
[----:B------:R-:W-:Y:S07]  /*8c60*/  FFMA.FTZ R4, R15, c[0x0][0x2d0], -R7 ;  /* 0x0000b4000f047a23 */ /* 0x000fee0000010807 */
[----:B------:R1:W4:Y:S01]  /*8c70*/  MUFU.EX2 R132, R0 ;  /* 0x0000000000847308 */ /* 0x0003220000000800 */
[C---:B--2---:R-:W-:Y:S02]  /*8c80*/  FMUL.FTZ R16, R133.reuse, R160 ;  /* 0x000000a085107220 */ /* 0x044fe40000410000 */
[----:B------:R-:W-:Y:S02]  /*8c90*/  IMAD.MOV.U32 R160, RZ, RZ, R18 ;  /* 0x000000ffffa07224 */ /* 0x000fe400078e0012 */
[C---:B------:R-:W-:Y:S01]  /*8ca0*/  FMUL.FTZ R17, R133.reuse, R161 ;  /* 0x000000a185117220 */ /* 0x040fe20000410000 */
[----:B------:R-:W-:Y:S01]  /*8cb0*/  MOV R161, R53 ;  /* 0x0000003500a17202 */ /* 0x000fe20000000f00 */
[C---:B---3--:R-:W-:Y:S01]  /*8cc0*/  FMUL.FTZ R5, R133.reuse, R141 ;  /* 0x0000008d85057220 */ /* 0x048fe20000410000 */
[----:B------:R-:W-:Y:S01]  /*8cd0*/  F2FP.PACK_AB R141, R208, R139 ;  /* 0x0000008bd08d723e */ /* 0x000fe200000000ff */
[C---:B------:R-:W-:Y:S01]  /*8ce0*/  FMUL.FTZ R64, R133.reuse, R200 ;  /* 0x000000c885407220 */ /* 0x040fe20000410000 */
[----:B------:R2:W3:Y:S01]  /*8cf0*/  MUFU.EX2 R243, R4 ;  /* 0x0000000400f37308 */ /* 0x0004e20000000800 */
[C---:B------:R-:W-:Y:S02]  /*8d00*/  FMUL.FTZ R68, R133.reuse, R68 ;  /* 0x0000004485447220 */ /* 0x040fe40000410000 */
[C---:B------:R-:W-:Y:S02]  /*8d10*/  FMUL.FTZ R69, R133.reuse, R69 ;  /* 0x0000004585457220 */ /* 0x040fe40000410000 */
[C---:B------:R-:W-:Y:S02]  /*8d20*/  FMUL.FTZ R80, R133.reuse, R80 ;  /* 0x0000005085507220 */ /* 0x040fe40000410000 */
[C---:B------:R-:W-:Y:S02]  /*8d30*/  FMUL.FTZ R81, R133.reuse, R81 ;  /* 0x0000005185517220 */ /* 0x040fe40000410000 */
[C---:B------:R-:W-:Y:S02]  /*8d40*/  FMUL.FTZ R84, R133.reuse, R84 ;  /* 0x0000005485547220 */ /* 0x040fe40000410000 */
[C---:B------:R-:W-:Y:S02]  /*8d50*/  FMUL.FTZ R85, R133.reuse, R85 ;  /* 0x0000005585557220 */ /* 0x040fe40000410000 */
[----:B------:R-:W-:Y:S02]  /*8d60*/  FMUL.FTZ R96, R133, R96 ;  /* 0x0000006085607220 */ /* 0x000fe40000410000 */
[----:B-1----:R-:W-:Y:S02]  /*8d70*/  FMUL.FTZ R0, R3, c[0x0][0x2d0] ;  /* 0x0000b40003007a20 */ /* 0x002fe40000410000 */
[C---:B----4-:R-:W-:Y:S01]  /*8d80*/  FMUL.FTZ R6, R132.reuse, R142 ;  /* 0x0000008e84067220 */ /* 0x050fe20000410000 */
[----:B------:R-:W-:Y:S01]  /*8d90*/  F2FP.PACK_AB R142, R241, R214 ;  /* 0x000000d6f18e723e */ /* 0x000fe200000000ff */
[----:B------:R1:W4:Y:S01]  /*8da0*/  MUFU.EX2 R3, R0 ;  /* 0x0000000000037308 */ /* 0x0003220000000800 */
[C---:B------:R-:W-:Y:S02]  /*8db0*/  FMUL.FTZ R7, R132.reuse, R143 ;  /* 0x0000008f84077220 */ /* 0x040fe40000410000 */
[C---:B------:R-:W-:Y:S01]  /*8dc0*/  FMUL.FTZ R18, R132.reuse, R162 ;  /* 0x000000a284127220 */ /* 0x040fe20000410000 */
[----:B------:R-:W-:Y:S01]  /*8dd0*/  MOV R162, R19 ;  /* 0x0000001300a27202 */ /* 0x000fe20000000f00 */
[----:B--2---:R-:W-:Y:S01]  /*8de0*/  FMUL.FTZ R4, R133, R140 ;  /* 0x0000008c85047220 */ /* 0x004fe20000410000 */
[----:B------:R-:W-:Y:S01]  /*8df0*/  F2FP.PACK_AB R140, R215, R138 ;  /* 0x0000008ad78c723e */ /* 0x000fe200000000ff */
[C---:B------:R-:W-:Y:S01]  /*8e00*/  FMUL.FTZ R19, R132.reuse, R163 ;  /* 0x000000a384137220 */ /* 0x040fe20000410000 */
[----:B---3--:R-:W-:Y:S01]  /*8e10*/  F2FP.PACK_AB R143, R243, R209 ;  /* 0x000000d1f38f723e */ /* 0x008fe200000000ff */
[C---:B------:R-:W-:Y:S01]  /*8e20*/  FMUL.FTZ R34, R132.reuse, R186 ;  /* 0x000000ba84227220 */ /* 0x040fe20000410000 */
[----:B------:R-:W-:Y:S01]  /*8e30*/  MOV R163, R65 ;  /* 0x0000004100a37202 */ /* 0x000fe20000000f00 */
[C---:B------:R-:W-:Y:S01]  /*8e40*/  FMUL.FTZ R35, R132.reuse, R187 ;  /* 0x000000bb84237220 */ /* 0x040fe20000410000 */
[-C--:B------:R-:W-:Y:S03]  /*8e50*/  HMMA.16816.F32 R4, R204, R20.reuse, R4 ;  /* 0x00000014cc04723c */ /* 0x080fe60000001804 */
[----:B------:R-:W-:Y:S01]  /*8e60*/  IMAD.MOV.U32 R187, RZ, RZ, R44 ;  /* 0x000000ffffbb7224 */ /* 0x000fe200078e002c */
[----:B------:R-:W-:Y:S01]  /*8e70*/  MOV R186, R45 ;  /* 0x0000002d00ba7202 */ /* 0x000fe20000000f00 */
[----:B------:R-:W-:Y:S02]  /*8e80*/  FMUL.FTZ R65, R133, R201 ;  /* 0x000000c985417220 */ /* 0x000fe40000410000 */
[C---:B------:R-:W-:Y:S02]  /*8e90*/  FMUL.FTZ R70, R132.reuse, R70 ;  /* 0x0000004684467220 */ /* 0x040fe40000410000 */
[----:B------:R-:W-:Y:S01]  /*8ea0*/  FMUL.FTZ R71, R132, R71 ;  /* 0x0000004784477220 */ /* 0x000fe20000410000 */
[----:B------:R-:W-:Y:S02]  /*8eb0*/  MUFU.EX2 R186, R186 ;  /* 0x000000ba00ba7308 */ /* 0x000fe40000000800 */
[----:B-1----:R-:W-:Y:S02]  /*8ec0*/  FMUL.FTZ R0, R2, c[0x0][0x2d0] ;  /* 0x0000b40002007a20 */ /* 0x002fe40000410000 */
[C---:B----4-:R-:W-:Y:S02]  /*8ed0*/  FMUL.FTZ R8, R3.reuse, R144 ;  /* 0x0000009003087220 */ /* 0x050fe40000410000 */
[C---:B------:R-:W-:Y:S02]  /*8ee0*/  FMUL.FTZ R9, R3.reuse, R145 ;  /* 0x0000009103097220 */ /* 0x040fe40000410000 */
[C---:B------:R-:W-:Y:S02]  /*8ef0*/  FMUL.FTZ R12, R3.reuse, R148 ;  /* 0x00000094030c7220 */ /* 0x040fe40000410000 */
[----:B------:R-:W1:Y:S01]  /*8f00*/  MUFU.EX2 R0, R0 ;  /* 0x0000000000007308 */ /* 0x000e620000000800 */
[C---:B------:R-:W-:Y:S01]  /*8f10*/  FMUL.FTZ R13, R3.reuse, R149 ;  /* 0x00000095030d7220 */ /* 0x040fe20000410000 */
[----:B------:R-:W-:Y:S01]  /*8f20*/  MOV R149, R60 ;  /* 0x0000003c00957202 */ /* 0x000fe20000000f00 */
[C---:B------:R-:W-:Y:S02]  /*8f30*/  FMUL.FTZ R25, R3.reuse, R153 ;  /* 0x0000009903197220 */ /* 0x040fe40000410000 */
[----:B------:R-:W-:Y:S02]  /*8f40*/  IMAD.MOV.U32 R153, RZ, RZ, R55 ;  /* 0x000000ffff997224 */ /* 0x000fe400078e0037 */
[C---:B------:R-:W-:Y:S01]  /*8f50*/  FMUL.FTZ R24, R3.reuse, R152 ;  /* 0x0000009803187220 */ /* 0x040fe20000410000 */
[----:B------:R-:W-:Y:S01]  /*8f60*/  MOV R152, R50 ;  /* 0x0000003200987202 */ /* 0x000fe20000000f00 */
[C---:B------:R-:W-:Y:S02]  /*8f70*/  FMUL.FTZ R28, R3.reuse, R156 ;  /* 0x0000009c031c7220 */ /* 0x040fe40000410000 */
[----:B------:R-:W-:Y:S01]  /*8f80*/  FMUL.FTZ R29, R3, R157 ;  /* 0x0000009d031d7220 */ /* 0x000fe20000410000 */
[----:B------:R-:W-:Y:S01]  /*8f90*/  MOV R157, R51 ;  /* 0x00000033009d7202 */ /* 0x000fe20000000f00 */
[----:B------:R-:W-:Y:S02]  /*8fa0*/  IMAD.MOV.U32 R156, RZ, RZ, R32 ;  /* 0x000000ffff9c7224 */ /* 0x000fe400078e0020 */
[----:B------:R-:W-:Y:S01]  /*8fb0*/  FMUL.FTZ R32, R133, R184 ;  /* 0x000000b885207220 */ /* 0x000fe20000410000 */
[----:B------:R-:W-:Y:S01]  /*8fc0*/  MOV R184, R47 ;  /* 0x0000002f00b87202 */ /* 0x000fe20000000f00 */
[C---:B------:R-:W-:Y:S02]  /*8fd0*/  FMUL.FTZ R44, R3.reuse, R168 ;  /* 0x000000a8032c7220 */ /* 0x040fe40000410000 */
[C---:B------:R-:W-:Y:S02]  /*8fe0*/  FMUL.FTZ R45, R3.reuse, R169 ;  /* 0x000000a9032d7220 */ /* 0x040fe40000410000 */
[C---:B------:R-:W-:Y:S01]  /*8ff0*/  FMUL.FTZ R50, R132.reuse, R194 ;  /* 0x000000c284327220 */ /* 0x040fe20000410000 */
[----:B------:R2:W-:Y:S01]  /*9000*/  MUFU.EX2 R169, R250 ;  /* 0x000000fa00a97308 */ /* 0x0005e20000000800 */
[----:B------:R-:W-:Y:S02]  /*9010*/  FMUL.FTZ R51, R132, R195 ;  /* 0x000000c384337220 */ /* 0x000fe40000410000 */
[C---:B-1----:R-:W-:Y:S02]  /*9020*/  FMUL.FTZ R10, R0.reuse, R146 ;  /* 0x00000092000a7220 */ /* 0x042fe40000410000 */
[C---:B------:R-:W-:Y:S02]  /*9030*/  FMUL.FTZ R11, R0.reuse, R147 ;  /* 0x00000093000b7220 */ /* 0x040fe40000410000 */
[----:B------:R-:W-:Y:S01]  /*9040*/  LDSM.16.MT88.4 R144, [R228] ;  /* 0x00000000e490783b */ /* 0x000fe20000004200 */
[C---:B------:R-:W-:Y:S02]  /*9050*/  FMUL.FTZ R60, R3.reuse, R180 ;  /* 0x000000b4033c7220 */ /* 0x040fe40000410000 */
[C---:B------:R-:W-:Y:S01]  /*9060*/  FMUL.FTZ R72, R3.reuse, R72 ;  /* 0x0000004803487220 */ /* 0x040fe20000410000 */
[----:B------:R-:W-:Y:S01]  /*9070*/  MUFU.EX2 R184, R184 ;  /* 0x000000b800b87308 */ /* 0x000fe20000000800 */
[C---:B------:R-:W-:Y:S04]  /*9080*/  HMMA.16816.F32 R8, R140.reuse, R20, R8 ;  /* 0x000000148c08723c */ /* 0x040fe80000001808 */
[C---:B------:R-:W-:Y:S02]  /*9090*/  FMUL.FTZ R14, R0.reuse, R150 ;  /* 0x00000096000e7220 */ /* 0x040fe40000410000 */
[----:B------:R-:W-:Y:S01]  /*90a0*/  FMUL.FTZ R15, R0, R151 ;  /* 0x00000097000f7220 */ /* 0x000fe20000410000 */
[----:B------:R-:W-:Y:S01]  /*90b0*/  MOV R151, R56 ;  /* 0x0000003800977202 */ /* 0x000fe20000000f00 */
[C---:B------:R-:W-:Y:S02]  /*90c0*/  FMUL.FTZ R56, R3.reuse, R176 ;  /* 0x000000b003387220 */ /* 0x040fe40000410000 */
[----:B------:R-:W-:Y:S02]  /*90d0*/  MUFU.EX2 R176, R252 ;  /* 0x000000fc00b07308 */ /* 0x000fe40000000800 */
[C---:B------:R-:W-:Y:S01]  /*90e0*/  FMUL.FTZ R73, R3.reuse, R73 ;  /* 0x0000004903497220 */ /* 0x040fe20000410000 */
[-C--:B------:R-:W-:Y:S03]  /*90f0*/  HMMA.16816.F32 R12, R140, R22.reuse, R12 ;  /* 0x000000168c0c723c */ /* 0x080fe6000000180c */
[C---:B------:R-:W-:Y:S01]  /*9100*/  FMUL.FTZ R76, R3.reuse, R76 ;  /* 0x0000004c034c7220 */ /* 0x040fe20000410000 */
[----:B--2---:R-:W-:Y:S01]  /*9110*/  MOV R250, R160 ;  /* 0x000000a000fa7202 */ /* 0x004fe20000000f00 */
[----:B------:R-:W-:Y:S02]  /*9120*/  FMUL.FTZ R77, R3, R77 ;  /* 0x0000004d034d7220 */ /* 0x000fe40000410000 */
[C---:B------:R-:W-:Y:S01]  /*9130*/  FMUL.FTZ R82, R132.reuse, R82 ;  /* 0x0000005284527220 */ /* 0x040fe20000410000 */
[C---:B------:R-:W-:Y:S02]  /*9140*/  HMMA.16816.F32 R16, R204.reuse, R22, R16 ;  /* 0x00000016cc10723c */ /* 0x040fe40000001810 */
[----:B------:R-:W-:Y:S02]  /*9150*/  MUFU.EX2 R250, R250 ;  /* 0x000000fa00fa7308 */ /* 0x000fe40000000800 */
[C---:B------:R-:W-:Y:S02]  /*9160*/  FMUL.FTZ R21, R133.reuse, R173 ;  /* 0x000000ad85157220 */ /* 0x040fe40000410000 */
[----:B------:R-:W-:Y:S01]  /*9170*/  IMAD.MOV.U32 R173, RZ, RZ, R52 ;  /* 0x000000ffffad7224 */ /* 0x000fe200078e0034 */
[----:B------:R-:W-:Y:S01]  /*9180*/  MOV R52, R33 ;  /* 0x0000002100347202 */ /* 0x000fe20000000f00 */
[C---:B------:R-:W-:Y:S01]  /*9190*/  FMUL.FTZ R22, R132.reuse, R174 ;  /* 0x000000ae84167220 */ /* 0x040fe20000410000 */
[----:B------:R-:W-:Y:S03]  /*91a0*/  MOV R174, R48 ;  /* 0x0000003000ae7202 */ /* 0x000fe60000000f00 */
[C---:B------:R-:W-:Y:S02]  /*91b0*/  FMUL.FTZ R23, R132.reuse, R175 ;  /* 0x000000af84177220 */ /* 0x040fe40000410000 */
[----:B------:R-:W-:Y:S02]  /*91c0*/  IMAD.MOV.U32 R175, RZ, RZ, R37 ;  /* 0x000000ffffaf7224 */ /* 0x000fe400078e0025 */
[----:B------:R-:W-:Y:S02]  /*91d0*/  IMAD.MOV.U32 R48, RZ, RZ, R36 ;  /* 0x000000ffff307224 */ /* 0x000fe400078e0024 */
[----:B------:R-:W1:Y:S01]  /*91e0*/  LDSM.16.MT88.4 R36, [R226] ;  /* 0x00000000e224783b */ /* 0x000e620000004200 */
[C---:B------:R-:W-:Y:S02]  /*91f0*/  FMUL.FTZ R20, R133.reuse, R172 ;  /* 0x000000ac85147220 */ /* 0x040fe40000410000 */
[----:B------:R-:W-:Y:S01]  /*9200*/  IMAD.MOV.U32 R172, RZ, RZ, R54 ;  /* 0x000000ffffac7224 */ /* 0x000fe200078e0036 */
[----:B------:R-:W-:Y:S01]  /*9210*/  MOV R2, R48 ;  /* 0x0000003000027202 */ /* 0x000fe20000000f00 */
[----:B------:R-:W-:Y:S01]  /*9220*/  FMUL.FTZ R33, R133, R185 ;  /* 0x000000b985217220 */ /* 0x000fe20000410000 */
[----:B------:R-:W-:Y:S01]  /*9230*/  MOV R185, R52 ;  /* 0x0000003400b97202 */ /* 0x000fe20000000f00 */
[C---:B------:R-:W-:Y:S01]  /*9240*/  FMUL.FTZ R83, R132.reuse, R83 ;  /* 0x0000005384537220 */ /* 0x040fe20000410000 */
[----:B------:R-:W2:Y:S01]  /*9250*/  LDSM.16.MT88.4 R52, [R229] ;  /* 0x00000000e534783b */ /* 0x000ea20000004200 */
        /* <DEDUP_REMOVED lines=16> */
[-C--:B-1----:R-:W-:Y:S03]  /*9360*/  HMMA.16816.F32 R20, R204, R36.reuse, R20 ;  /* 0x00000024cc14723c */ /* 0x082fe60000001814 */
[C---:B------:R-:W-:Y:S01]  /*9370*/  FMUL.FTZ R26, R0.reuse, R154 ;  /* 0x0000009a001a7220 */ /* 0x040fe20000410000 */
[----:B------:R-:W-:Y:S01]  /*9380*/  MOV R154, R66 ;  /* 0x00000042009a7202 */ /* 0x000fe20000000f00 */
[----:B------:R-:W-:Y:S02]  /*9390*/  FMUL.FTZ R27, R0, R155 ;  /* 0x0000009b001b7220 */ /* 0x000fe40000410000 */
[----:B------:R-:W-:Y:S02]  /*93a0*/  IMAD.MOV.U32 R155, RZ, RZ, R67 ;  /* 0x000000ffff9b7224 */ /* 0x000fe400078e0043 */
[----:B------:R-:W-:Y:S03]  /*93b0*/  FMUL.FTZ R66, R132, R202 ;  /* 0x000000ca84427220 */ /* 0x000fe60000410000 */
[C---:B------:R-:W-:Y:S04]  /*93c0*/  HMMA.16816.F32 R24, R140.reuse, R36, R24 ;  /* 0x000000248c18723c */ /* 0x040fe80000001818 */
[C---:B------:R-:W-:Y:S02]  /*93d0*/  FMUL.FTZ R30, R0.reuse, R158 ;  /* 0x0000009e001e7220 */ /* 0x040fe40000410000 */
[----:B------:R-:W-:Y:S01]  /*93e0*/  FMUL.FTZ R31, R0, R159 ;  /* 0x0000009f001f7220 */ /* 0x000fe20000410000 */
[----:B------:R-:W-:Y:S01]  /*93f0*/  MOV R159, R41 ;  /* 0x00000029009f7202 */ /* 0x000fe20000000f00 */
[C---:B------:R-:W-:Y:S01]  /*9400*/  FMUL.FTZ R41, R3.reuse, R165 ;  /* 0x000000a503297220 */ /* 0x040fe20000410000 */
[----:B------:R-:W-:Y:S03]  /*9410*/  MOV R165, R63 ;  /* 0x0000003f00a57202 */ /* 0x000fe60000000f00 */
[C---:B------:R-:W-:Y:S01]  /*9420*/  FMUL.FTZ R67, R132.reuse, R203 ;  /* 0x000000cb84437220 */ /* 0x040fe20000410000 */
[-C--:B------:R-:W-:Y:S01]  /*9430*/  HMMA.16816.F32 R28, R140, R38.reuse, R28 ;  /* 0x000000268c1c723c */ /* 0x080fe2000000181c */
[----:B------:R-:W-:Y:S02]  /*9440*/  MUFU.EX2 R168, R165 ;  /* 0x000000a500a87308 */ /* 0x000fe40000000800 */
[C---:B------:R-:W-:Y:S02]  /*9450*/  FMUL.FTZ R118, R132.reuse, R118 ;  /* 0x0000007684767220 */ /* 0x040fe40000410000 */
[C---:B------:R-:W-:Y:S02]  /*9460*/  FMUL.FTZ R119, R132.reuse, R119 ;  /* 0x0000007784777220 */ /* 0x040fe40000410000 */
[----:B------:R-:W-:Y:S01]  /*9470*/  FMUL.FTZ R120, R3, R120 ;  /* 0x0000007803787220 */ /* 0x000fe20000410000 */
[C---:B------:R-:W-:Y:S04]  /*9480*/  HMMA.16816.F32 R32, R204.reuse, R38, R32 ;  /* 0x00000026cc20723c */ /* 0x040fe80000001820 */
[C---:B------:R-:W-:Y:S02]  /*9490*/  FMUL.FTZ R36, R133.reuse, R188 ;  /* 0x000000bc85247220 */ /* 0x040fe40000410000 */
[----:B------:R-:W-:Y:S02]  /*94a0*/  FMUL.FTZ R37, R133, R189 ;  /* 0x000000bd85257220 */ /* 0x000fe40000410000 */
[C---:B------:R-:W-:Y:S01]  /*94b0*/  FMUL.FTZ R38, R132.reuse, R190 ;  /* 0x000000be84267220 */ /* 0x040fe20000410000 */
[----:B------:R-:W-:Y:S03]  /*94c0*/  MOV R190, R43 ;  /* 0x0000002b00be7202 */ /* 0x000fe60000000f00 */
[----:B------:R-:W-:Y:S02]  /*94d0*/  FMUL.FTZ R39, R132, R191 ;  /* 0x000000bf84277220 */ /* 0x000fe40000410000 */
[C---:B------:R-:W-:Y:S02]  /*94e0*/  FMUL.FTZ R121, R3.reuse, R121 ;  /* 0x0000007903797220 */ /* 0x040fe40000410000 */
[C---:B------:R-:W-:Y:S02]  /*94f0*/  FMUL.FTZ R124, R3.reuse, R124 ;  /* 0x0000007c037c7220 */ /* 0x040fe40000410000 */
[C---:B------:R-:W-:Y:S01]  /*9500*/  FMUL.FTZ R125, R3.reuse, R125 ;  /* 0x0000007d037d7220 */ /* 0x040fe20000410000 */
[-C--:B--2---:R-:W-:Y:S03]  /*9510*/  HMMA.16816.F32 R36, R204, R52.reuse, R36 ;  /* 0x00000034cc24723c */ /* 0x084fe60000001824 */
[----:B------:R-:W-:Y:S02]  /*9520*/  IMAD.MOV.U32 R158, RZ, RZ, R40 ;  /* 0x000000ffff9e7224 */ /* 0x000fe400078e0028 */
[----:B------:R-:W-:Y:S02]  /*9530*/  FMUL.FTZ R40, R3, R164 ;  /* 0x000000a403287220 */ /* 0x000fe40000410000 */
[C---:B------:R-:W-:Y:S02]  /*9540*/  FMUL.FTZ R43, R0.reuse, R167 ;  /* 0x000000a7002b7220 */ /* 0x040fe40000410000 */
[----:B------:R-:W-:Y:S03]  /*9550*/  IMAD.MOV.U32 R189, RZ, RZ, R42 ;  /* 0x000000ffffbd7224 */ /* 0x000fe600078e002a */
[C---:B------:R-:W-:Y:S02]  /*9560*/  FMUL.FTZ R42, R0.reuse, R166 ;  /* 0x000000a6002a7220 */ /* 0x040fe40000410000 */
[C---:B------:R-:W-:Y:S02]  /*9570*/  FMUL.FTZ R47, R0.reuse, R171 ;  /* 0x000000ab002f7220 */ /* 0x040fe40000410000 */
[----:B------:R1:W-:Y:S01]  /*9580*/  MUFU.EX2 R171, R130 ;  /* 0x0000008200ab7308 */ /* 0x0003e20000000800 */
[C---:B------:R-:W-:Y:S02]  /*9590*/  FMUL.FTZ R48, R133.reuse, R192 ;  /* 0x000000c085307220 */ /* 0x040fe40000410000 */
[C---:B------:R-:W-:Y:S04]  /*95a0*/  HMMA.16816.F32 R40, R140.reuse, R52, R40 ;  /* 0x000000348c28723c */ /* 0x040fe80000001828 */
[----:B------:R-:W-:Y:S02]  /*95b0*/  IMAD.MOV.U32 R188, RZ, RZ, R46 ;  /* 0x000000ffffbc7224 */ /* 0x000fe400078e002e */
[C---:B------:R-:W-:Y:S02]  /*95c0*/  FMUL.FTZ R46, R0.reuse, R170 ;  /* 0x000000aa002e7220 */ /* 0x040fe40000410000 */
[C---:B------:R-:W-:Y:S01]  /*95d0*/  FMUL.FTZ R52, R133.reuse, R196 ;  /* 0x000000c485347220 */ /* 0x040fe20000410000 */
[----:B------:R-:W-:Y:S03]  /*95e0*/  MUFU.EX2 R170, R251 ;  /* 0x000000fb00aa7308 */ /* 0x000fe60000000800 */
[C---:B------:R-:W-:Y:S01]  /*95f0*/  FMUL.FTZ R53, R133.reuse, R197 ;  /* 0x000000c585357220 */ /* 0x040fe20000410000 */
[-C--:B------:R-:W-:Y:S03]  /*9600*/  HMMA.16816.F32 R44, R140, R54.reuse, R44 ;  /* 0x000000368c2c723c */ /* 0x080fe6000000182c */
[----:B------:R-:W-:Y:S02]  /*9610*/  IMAD.MOV.U32 R164, RZ, RZ, R49 ;  /* 0x000000ffffa47224 */ /* 0x000fe400078e0031 */
[----:B------:R-:W-:Y:S01]  /*9620*/  FMUL.FTZ R49, R133, R193 ;  /* 0x000000c185317220 */ /* 0x000fe20000410000 */
[----:B------:R-:W-:Y:S01]  /*9630*/  MUFU.EX2 R188, R188 ;  /* 0x000000bc00bc7308 */ /* 0x000fe20000000800 */
[----:B------:R-:W-:Y:S01]  /*9640*/  IMAD.MOV.U32 R150, RZ, RZ, R57 ;  /* 0x000000ffff967224 */ /* 0x000fe200078e0039 */
[----:B-1----:R-:W3:Y:S01]  /*9650*/  LDL.LU R130, [R1+0x8c] ;  /* 0x00008c0001827983 */ /* 0x002ee20000300800 */
[C---:B------:R-:W-:Y:S03]  /*9660*/  FMUL.FTZ R57, R3.reuse, R177 ;  /* 0x000000b103397220 */ /* 0x040fe60000410000 */
[C---:B------:R-:W-:Y:S04]  /*9670*/  HMMA.16816.F32 R48, R204.reuse, R54, R48 ;  /* 0x00000036cc30723c */ /* 0x040fe80000001830 */
[----:B------:R-:W-:Y:S02]  /*9680*/  FMUL.FTZ R59, R0, R179 ;  /* 0x000000b3003b7220 */ /* 0x000fe40000410000 */
[----:B------:R-:W-:Y:S02]  /*9690*/  IMAD.MOV.U32 R191, RZ, RZ, R58 ;  /* 0x000000ffffbf7224 */ /* 0x000fe400078e003a */
[C---:B------:R-:W-:Y:S04]  /*96a0*/  FMUL.FTZ R54, R132.reuse, R198 ;  /* 0x000000c684367220 */ /* 0x040fe80000410000 */
[----:B------:R-:W-:Y:S02]  /*96b0*/  FMUL.FTZ R55, R132, R199 ;  /* 0x000000c784377220 */ /* 0x000fe40000410000 */
[C---:B------:R-:W-:Y:S02]  /*96c0*/  FMUL.FTZ R58, R0.reuse, R178 ;  /* 0x000000b2003a7220 */ /* 0x040fe40000410000 */
[----:B------:R-:W-:Y:S02]  /*96d0*/  IMAD.MOV.U32 R148, RZ, RZ, R61 ;  /* 0x000000ffff947224 */ /* 0x000fe400078e003d */
[----:B------:R-:W-:Y:S01]  /*96e0*/  FMUL.FTZ R61, R3, R181 ;  /* 0x000000b5033d7220 */ /* 0x000fe20000410000 */
[-C--:B------:R-:W-:Y:S03]  /*96f0*/  HMMA.16816.F32 R52, R204, R144.reuse, R52 ;  /* 0x00000090cc34723c */ /* 0x080fe60000001834 */
[C---:B------:R-:W-:Y:S02]  /*9700*/  FMUL.FTZ R62, R0.reuse, R182 ;  /* 0x000000b6003e7220 */ /* 0x040fe40000410000 */
[C---:B------:R-:W-:Y:S02]  /*9710*/  FMUL.FTZ R63, R0.reuse, R183 ;  /* 0x000000b7003f7220 */ /* 0x040fe40000410000 */
[----:B------:R-:W-:Y:S01]  /*9720*/  IMAD.MOV.U32 R183, RZ, RZ, R161 ;  /* 0x000000ffffb77224 */ /* 0x000fe200078e00a1 */
[C---:B------:R-:W-:Y:S04]  /*9730*/  HMMA.16816.F32 R56, R140.reuse, R144, R56 ;  /* 0x000000908c38723c */ /* 0x040fe80000001838 */
[C---:B------:R-:W-:Y:S01]  /*9740*/  FMUL.FTZ R74, R0.reuse, R74 ;  /* 0x0000004a004a7220 */ /* 0x040fe20000410000 */
[----:B------:R-:W-:Y:S01]  /*9750*/  MUFU.EX2 R183, R183 ;  /* 0x000000b700b77308 */ /* 0x000fe20000000800 */
        /* <DEDUP_REMOVED lines=8> */
[C---:B------:R-:W-:Y:S04]  /*97e0*/  FMUL.FTZ R94, R0.reuse, R94 ;  /* 0x0000005e005e7220 */ /* 0x040fe80000410000 */
        /* <DEDUP_REMOVED lines=14> */
[C---:B------:R-:W-:Y:S01]  /*98d0*/  FMUL.FTZ R126, R0.reuse, R126 ;  /* 0x0000007e007e7220 */ /* 0x040fe20000410000 */
[-C--:B-1----:R-:W-:Y:S03]  /*98e0*/  HMMA.16816.F32 R68, R204, R144.reuse, R68 ;  /* 0x00000090cc44723c */ /* 0x082fe60000001844 */
[----:B------:R-:W-:Y:S02]  /*98f0*/  FMUL.FTZ R127, R0, R127 ;  /* 0x0000007f007f7220 */ /* 0x000fe40000410000 */
[C---:B------:R-:W-:Y:S02]  /*9900*/  FMUL.FTZ R128, R133.reuse, R128 ;  /* 0x0000008085807220 */ /* 0x040fe40000410000 */
[----:B------:R-:W-:Y:S01]  /*9910*/  FMUL.FTZ R129, R133, R129 ;  /* 0x0000008185817220 */ /* 0x000fe20000410000 */
[C---:B------:R-:W-:Y:S04]  /*9920*/  HMMA.16816.F32 R72, R140.reuse, R144, R72 ;  /* 0x000000908c48723c */ /* 0x040fe80000001848 */
[----:B------:R-:W-:Y:S01]  /*9930*/  IMAD.MOV.U32 R165, RZ, RZ, R164 ;  /* 0x000000ffffa57224 */ /* 0x000fe200078e00a4 */
[----:B------:R-:W-:Y:S01]  /*9940*/  MOV R164, R191 ;  /* 0x000000bf00a47202 */ /* 0x000fe20000000f00 */
[----:B------:R-:W-:Y:S01]  /*9950*/  IMAD.MOV.U32 R191, RZ, RZ, R190 ;  /* 0x000000ffffbf7224 */ /* 0x000fe200078e00be */
[----:B------:R-:W-:Y:S01]  /*9960*/  MOV R190, R189 ;  /* 0x000000bd00be7202 */ /* 0x000fe20000000f00 */
[-C--:B------:R-:W-:Y:S04]  /*9970*/  HMMA.16816.F32 R76, R140, R146.reuse, R76 ;  /* 0x000000928c4c723c */ /* 0x080fe8000000184c */
[----:B------:R-:W-:Y:S01]  /*9980*/  MOV R167, R165 ;  /* 0x000000a500a77202 */ /* 0x000fe20000000f00 */
[----:B------:R-:W-:Y:S01]  /*9990*/  IMAD.MOV.U32 R189, RZ, RZ, R187 ;  /* 0x000000ffffbd7224 */ /* 0x000fe200078e00bb */
[----:B------:R-:W-:Y:S01]  /*99a0*/  MOV R165, R191 ;  /* 0x000000bf00a57202 */ /* 0x000fe20000000f00 */
[----:B------:R-:W-:Y:S01]  /*99b0*/  IMAD.MOV.U32 R166, RZ, RZ, R164 ;  /* 0x000000ffffa67224 */ /* 0x000fe200078e00a4 */
[C---:B------:R-:W-:Y:S01]  /*99c0*/  HMMA.16816.F32 R80, R204.reuse, R146, R80 ;  /* 0x00000092cc50723c */ /* 0x040fe20000001850 */
[----:B------:R-:W1:Y:S01]  /*99d0*/  LDSM.16.MT88.4 R144, [R226+0x2000] ;  /* 0x00200000e290783b */ /* 0x000e620000004200 */
[----:B------:R-:W-:Y:S02]  /*99e0*/  MUFU.EX2 R177, R167 ;  /* 0x000000a700b17308 */ /* 0x000fe40000000800 */
[----:B------:R-:W-:Y:S01]  /*99f0*/  MOV R197, R165 ;  /* 0x000000a500c57202 */ /* 0x000fe20000000f00 */
[----:B------:R-:W-:Y:S01]  /*9a00*/  IMAD.MOV.U32 R198, RZ, RZ, R166 ;  /* 0x000000ffffc67224 */ /* 0x000fe200078e00a6 */
[----:B------:R-:W-:Y:S01]  /*9a10*/  MOV R191, R189 ;  /* 0x000000bd00bf7202 */ /* 0x000fe20000000f00 */
[----:B------:R-:W-:Y:S01]  /*9a20*/  IMAD.MOV.U32 R164, RZ, RZ, R190 ;  /* 0x000000ffffa47224 */ /* 0x000fe200078e00be */
[----:B------:R-:W-:Y:S01]  /*9a30*/  MOV R187, R159 ;  /* 0x0000009f00bb7202 */ /* 0x000fe20000000f00 */
[----:B------:R-:W-:Y:S03]  /*9a40*/  IMAD.MOV.U32 R159, RZ, RZ, R158 ;  /* 0x000000ffff9f7224 */ /* 0x000fe600078e009e */
[----:B------:R-:W-:Y:S01]  /*9a50*/  MUFU.EX2 R165, R217 ;  /* 0x000000d900a57308 */ /* 0x000fe20000000800 */
        /* <DEDUP_REMOVED lines=9> */
[----:B------:R-:W-:Y:S01]  /*9af0*/  MUFU.EX2 R189, R223 ;  /* 0x000000df00bd7308 */ /* 0x000fe20000000800 */
[----:B------:R-:W-:Y:S01]  /*9b00*/  IMAD.MOV.U32 R187, RZ, RZ, R158 ;  /* 0x000000ffffbb7224 */ /* 0x000fe200078e009e */
[----:B------:R-:W-:Y:S01]  /*9b10*/  MOV R197, R195 ;  /* 0x000000c300c57202 */ /* 0x000fe20000000f00 */
[----:B------:R-:W-:Y:S02]  /*9b20*/  IMAD.MOV.U32 R195, RZ, RZ, R194 ;  /* 0x000000ffffc37224 */ /* 0x000fe400078e00c2 */
[----:B------:R-:W-:Y:S02]  /*9b30*/  IMAD.MOV.U32 R192, RZ, RZ, R187 ;  /* 0x000000ffffc07224 */ /* 0x000fe400078e00bb */
[----:B------:R-:W-:Y:S01]  /*9b40*/  IMAD.MOV.U32 R179, RZ, RZ, R197 ;  /* 0x000000ffffb37224 */ /* 0x000fe200078e00c5 */
[----:B------:R-:W-:Y:S01]  /*9b50*/  MOV R181, R195 ;  /* 0x000000c300b57202 */ /* 0x000fe20000000f00 */
[----:B------:R-:W-:Y:S01]  /*9b60*/  IMAD.MOV.U32 R197, RZ, RZ, R148 ;  /* 0x000000ffffc57224 */ /* 0x000fe200078e0094 */
[----:B------:R-:W3:Y:S01]  /*9b70*/  MUFU.EX2 R167, R216 ;  /* 0x000000d800a77308 */ /* 0x000ee20000000800 */
[----:B------:R-:W-:Y:S01]  /*9b80*/  IMAD.MOV.U32 R157, RZ, RZ, R156 ;  /* 0x000000ffff9d7224 */ /* 0x000fe200078e009c */
[----:B------:R-:W-:Y:S01]  /*9b90*/  MOV R156, R152 ;  /* 0x00000098009c7202 */ /* 0x000fe20000000f00 */
[----:B------:R-:W-:Y:S03]  /*9ba0*/  IMAD.MOV.U32 R152, RZ, RZ, R175 ;  /* 0x000000ffff987224 */ /* 0x000fe600078e00af */
[----:B------:R-:W-:Y:S01]  /*9bb0*/  MOV R159, R157 ;  /* 0x0000009d009f7202 */ /* 0x000fe20000000f00 */
[----:B------:R-:W-:Y:S01]  /*9bc0*/  IMAD.MOV.U32 R158, RZ, RZ, R156 ;  /* 0x000000ffff9e7224 */ /* 0x000fe200078e009c */
[----:B------:R-:W-:Y:S01]  /*9bd0*/  MOV R157, R152 ;  /* 0x00000098009d7202 */ /* 0x000fe20000000f00 */
[-C--:B-1----:R-:W-:Y:S01]  /*9be0*/  HMMA.16816.F32 R84, R204, R144.reuse, R84 ;  /* 0x00000090cc54723c */ /* 0x082fe20000001854 */
[----:B------:R1:W-:Y:S02]  /*9bf0*/  MUFU.EX2 R175, R131 ;  /* 0x0000008300af7308 */ /* 0x0003e40000000800 */
[----:B------:R-:W-:Y:S01]  /*9c00*/  MOV R152, R173 ;  /* 0x000000ad00987202 */ /* 0x000fe20000000f00 */
[----:B------:R-:W-:Y:S01]  /*9c10*/  IMAD.MOV.U32 R156, RZ, RZ, R174 ;  /* 0x000000ffff9c7224 */ /* 0x000fe200078e00ae */
[----:B------:R-:W-:Y:S01]  /*9c20*/  MOV R191, R159 ;  /* 0x0000009f00bf7202 */ /* 0x000fe20000000f00 */
[----:B------:R-:W-:Y:S01]  /*9c30*/  IMAD.MOV.U32 R174, RZ, RZ, R162 ;  /* 0x000000ffffae7224 */ /* 0x000fe200078e00a2 */
[----:B------:R-:W-:Y:S01]  /*9c40*/  MOV R162, R240 ;  /* 0x000000f000a27202 */ /* 0x000fe20000000f00 */
[C---:B------:R-:W-:Y:S03]  /*9c50*/  HMMA.16816.F32 R88, R140.reuse, R144, R88 ;  /* 0x000000908c58723c */ /* 0x040fe60000001858 */
[----:B------:R4:W-:Y:S01]  /*9c60*/  MUFU.EX2 R200, R178 ;  /* 0x000000b200c87308 */ /* 0x0009e20000000800 */
[----:B------:R-:W-:Y:S01]  /*9c70*/  IMAD.MOV.U32 R187, RZ, RZ, R158 ;  /* 0x000000ffffbb7224 */ /* 0x000fe200078e009e */
[----:B------:R-:W-:Y:S01]  /*9c80*/  MOV R159, R157 ;  /* 0x0000009d009f7202 */ /* 0x000fe20000000f00 */
[----:B------:R-:W-:Y:S01]  /*9c90*/  IMAD.MOV.U32 R158, RZ, RZ, R156 ;  /* 0x000000ffff9e7224 */ /* 0x000fe200078e009c */
[----:B------:R-:W-:Y:S01]  /*9ca0*/  MOV R157, R152 ;  /* 0x00000098009d7202 */ /* 0x000fe20000000f00 */
[-C--:B------:R-:W-:Y:S04]  /*9cb0*/  HMMA.16816.F32 R92, R140, R146.reuse, R92 ;  /* 0x000000928c5c723c */ /* 0x080fe8000000185c */
[----:B------:R-:W-:Y:S01]  /*9cc0*/  MOV R152, R172 ;  /* 0x000000ac00987202 */ /* 0x000fe20000000f00 */
[----:B------:R-:W-:Y:S01]  /*9cd0*/  MUFU.EX2 R192, R192 ;  /* 0x000000c000c07308 */ /* 0x000fe20000000800 */
[----:B------:R-:W-:Y:S01]  /*9ce0*/  IMAD.MOV.U32 R156, RZ, RZ, R174 ;  /* 0x000000ffff9c7224 */ /* 0x000fe200078e00ae */
[----:B------:R-:W-:Y:S01]  /*9cf0*/  MOV R194, R191 ;  /* 0x000000bf00c27202 */ /* 0x000fe20000000f00 */
[C---:B------:R-:W-:Y:S01]  /*9d00*/  HMMA.16816.F32 R96, R204.reuse, R146, R96 ;  /* 0x00000092cc60723c */ /* 0x040fe20000001860 */
[----:B------:R-:W3:Y:S03]  /*9d10*/  LDSM.16.MT88.4 R144, [R229+0x2000] ;  /* 0x00200000e590783b */ /* 0x000ee60000004200 */
[----:B------:R-:W-:Y:S01]  /*9d20*/  IMAD.MOV.U32 R191, RZ, RZ, R187 ;  /* 0x000000ffffbf7224 */ /* 0x000fe200078e00bb */
[----:B------:R-:W-:Y:S01]  /*9d30*/  MOV R187, R159 ;  /* 0x0000009f00bb7202 */ /* 0x000fe20000000f00 */
[----:B------:R-:W-:Y:S01]  /*9d40*/  IMAD.MOV.U32 R159, RZ, RZ, R158 ;  /* 0x000000ffff9f7224 */ /* 0x000fe200078e009e */
[----:B------:R3:W-:Y:S01]  /*9d50*/  MUFU.EX2 R201, R179 ;  /* 0x000000b300c97308 */ /* 0x0007e20000000800 */
[----:B------:R-:W-:Y:S01]  /*9d60*/  MOV R158, R157 ;  /* 0x0000009d009e7202 */ /* 0x000fe20000000f00 */
[----:B-1----:R-:W2:Y:S03]  /*9d70*/  LDL.LU R131, [R1+0x88] ;  /* 0x0000880001837983 */ /* 0x002ea60000300800 */
[----:B----4-:R-:W-:Y:S01]  /*9d80*/  MOV R178, R154 ;  /* 0x0000009a00b27202 */ /* 0x010fe20000000f00 */
[----:B------:R1:W5:Y:S01]  /*9d90*/  LDL.LU R240, [R1+0x84] ;  /* 0x0000840001f07983 */ /* 0x0003620000300800 */
        /* <DEDUP_REMOVED lines=9> */
[----:B---3--:R-:W-:Y:S02]  /*9e30*/  F2FP.PACK_AB R149, R167, R165 ;  /* 0x000000a5a795723e */ /* 0x008fe400000000ff */
[----:B------:R-:W-:Y:S01]  /*9e40*/  MOV R252, R156 ;  /* 0x0000009c00fc7202 */ /* 0x000fe20000000f00 */
[----:B------:R-:W-:Y:S01]  /*9e50*/  IMAD.MOV.U32 R202, RZ, RZ, R157 ;  /* 0x000000ffffca7224 */ /* 0x000fe200078e009d */
[----:B------:R3:W-:Y:S01]  /*9e60*/  MUFU.EX2 R203, R182 ;  /* 0x000000b600cb7308 */ /* 0x0007e20000000800 */
[----:B------:R-:W-:Y:S01]  /*9e70*/  MOV R199, R158 ;  /* 0x0000009e00c77202 */ /* 0x000fe20000000f00 */
[----:B------:R-:W-:Y:S01]  /*9e80*/  IMAD.MOV.U32 R158, RZ, RZ, R150 ;  /* 0x000000ffff9e7224 */ /* 0x000fe200078e0096 */
[----:B------:R-:W-:Y:S02]  /*9e90*/  MOV R194, R191 ;  /* 0x000000bf00c27202 */ /* 0x000fe40000000f00 */
[----:B------:R-:W-:Y:S02]  /*9ea0*/  MOV R191, R224 ;  /* 0x000000e000bf7202 */ /* 0x000fe40000000f00 */
[----:B------:R-:W-:Y:S03]  /*9eb0*/  MOV R179, R162 ;  /* 0x000000a200b37202 */ /* 0x000fe60000000f00 */
[----:B------:R-:W-:Y:S01]  /*9ec0*/  MUFU.EX2 R195, R195 ;  /* 0x000000c300c37308 */ /* 0x000fe20000000800 */
[-C--:B------:R-:W-:Y:S09]  /*9ed0*/  HMMA.16816.F32 R100, R204, R144.reuse, R100 ;  /* 0x00000090cc64723c */ /* 0x080ff20000001864 */
[----:B------:R-:W-:Y:S01]  /*9ee0*/  MUFU.EX2 R194, R194 ;  /* 0x000000c200c27308 */ /* 0x000fe20000000800 */
[C---:B------:R-:W-:Y:S04]  /*9ef0*/  HMMA.16816.F32 R104, R140.reuse, R144, R104 ;  /* 0x000000908c68723c */ /* 0x040fe80000001868 */
[----:B---3--:R-:W-:Y:S04]  /*9f00*/  IMAD.MOV.U32 R182, RZ, RZ, R153 ;  /* 0x000000ffffb67224 */ /* 0x008fe800078e0099 */
[-C--:B------:R-:W-:Y:S01]  /*9f10*/  HMMA.16816.F32 R108, R140, R146.reuse, R108 ;  /* 0x000000928c6c723c */ /* 0x080fe2000000186c */
[----:B------:R-:W-:Y:S07]  /*9f20*/  MUFU.EX2 R193, R193 ;  /* 0x000000c100c17308 */ /* 0x000fee0000000800 */
[C---:B------:R-:W-:Y:S01]  /*9f30*/  HMMA.16816.F32 R112, R204.reuse, R146, R112 ;  /* 0x00000092cc70723c */ /* 0x040fe20000001870 */
[----:B------:R-:W3:Y:S02]  /*9f40*/  LDSM.16.MT88.4 R144, [R228+0x2000] ;  /* 0x00200000e490783b */ /* 0x000ee40000004200 */
[----:B------:R4:W-:Y:S10]  /*9f50*/  MUFU.EX2 R173, R249 ;  /* 0x000000f900ad7308 */ /* 0x0009f40000000800 */
[----:B------:R-:W-:Y:S10]  /*9f60*/  MUFU.EX2 R164, R247 ;  /* 0x000000f700a47308 */ /* 0x000ff40000000800 */
[----:B------:R-:W1:Y:S01]  /*9f70*/  MUFU.EX2 R166, R246 ;  /* 0x000000f600a67308 */ /* 0x000e620000000800 */
[----:B----4-:R-:W-:Y:S09]  /*9f80*/  MOV R249, R158 ;  /* 0x0000009e00f97202 */ /* 0x010ff20000000f00 */
[----:B------:R-:W4:Y:S01]  /*9f90*/  MUFU.EX2 R172, R245 ;  /* 0x000000f500ac7308 */ /* 0x000f220000000800 */
[-C--:B---3--:R-:W-:Y:S09]  /*9fa0*/  HMMA.16816.F32 R116, R204, R144.reuse, R116 ;  /* 0x00000090cc74723c */ /* 0x088ff20000001874 */
[----:B------:R-:W-:Y:S03]  /*9fb0*/  MUFU.EX2 R245, R231 ;  /* 0x000000e700f57308 */ /* 0x000fe60000000800 */
[----:B-1----:R-:W-:Y:S01]  /*9fc0*/  F2FP.PACK_AB R148, R166, R164 ;  /* 0x000000a4a694723e */ /* 0x002fe200000000ff */
[C---:B------:R-:W-:Y:S06]  /*9fd0*/  HMMA.16816.F32 R120, R140.reuse, R144, R120 ;  /* 0x000000908c78723c */ /* 0x040fec0000001878 */
[----:B------:R-:W-:Y:S02]  /*9fe0*/  MUFU.EX2 R174, R211 ;  /* 0x000000d300ae7308 */ /* 0x000fe40000000800 */
[-C--:B------:R-:W-:Y:S01]  /*9ff0*/  HMMA.16816.F32 R124, R140, R146.reuse, R124 ;  /* 0x000000928c7c723c */ /* 0x080fe2000000187c */
[----:B------:R-:W3:Y:S03]  /*a000*/  LDL.LU R140, [R1+0x8] ;  /* 0x00000800018c7983 */ /* 0x000ee60000300800 */
[----:B------:R-:W-:Y:S01]  /*a010*/  FMUL.FTZ R130, R132, R130 ;  /* 0x0000008284827220 */ /* 0x000fe20000410000 */
[----:B------:R-:W3:Y:S03]  /*a020*/  LDL.LU R2, [R1+0x4] ;  /* 0x0000040001027983 */ /* 0x000ee60000300800 */
[----:B------:R-:W1:Y:S01]  /*a030*/  MUFU.EX2 R190, R210 ;  /* 0x000000d200be7308 */ /* 0x000e620000000800 */
[----:B------:R-:W-:Y:S03]  /*a040*/  F2FP.PACK_AB R142, R176, R175 ;  /* 0x000000afb08e723e */ /* 0x000fe600000000ff */
[----:B------:R-:W-:Y:S02]  /*a050*/  F2FP.PACK_AB R141, R173, R169 ;  /* 0x000000a9ad8d723e */ /* 0x000fe400000000ff */
[----:B------:R-:W-:Y:S02]  /*a060*/  F2FP.PACK_AB R143, R177, R170 ;  /* 0x000000aab18f723e */ /* 0x000fe400000000ff */
[----:B----4-:R-:W-:Y:S02]  /*a070*/  F2FP.PACK_AB R150, R189, R172 ;  /* 0x000000acbd96723e */ /* 0x010fe400000000ff */
[----:B------:R-:W-:Y:S10]  /*a080*/  MUFU.EX2 R180, R180 ;  /* 0x000000b400b47308 */ /* 0x000ff40000000800 */
[----:B------:R-:W-:Y:S01]  /*a090*/  MUFU.EX2 R181, R181 ;  /* 0x000000b500b57308 */ /* 0x000fe20000000800 */
[----:B-1----:R-:W-:Y:S09]  /*a0a0*/  F2FP.PACK_AB R151, R190, R174 ;  /* 0x000000aebe97723e */ /* 0x002ff200000000ff */
[----:B------:R-:W-:Y:S10]  /*a0b0*/  MUFU.EX2 R196, R196 ;  /* 0x000000c400c47308 */ /* 0x000ff40000000800 */
[----:B------:R-:W-:Y:S10]  /*a0c0*/  MUFU.EX2 R191, R191 ;  /* 0x000000bf00bf7308 */ /* 0x000ff40000000800 */
[----:B------:R-:W-:Y:S10]  /*a0d0*/  MUFU.EX2 R199, R199 ;  /* 0x000000c700c77308 */ /* 0x000ff40000000800 */
[----:B------:R-:W-:Y:S10]  /*a0e0*/  MUFU.EX2 R179, R179 ;  /* 0x000000b300b37308 */ /* 0x000ff40000000800 */
[----:B------:R-:W-:Y:S10]  /*a0f0*/  MUFU.EX2 R182, R182 ;  /* 0x000000b600b67308 */ /* 0x000ff40000000800 */
[----:B------:R-:W-:Y:S10]  /*a100*/  MUFU.EX2 R178, R178 ;  /* 0x000000b200b27308 */ /* 0x000ff40000000800 */
[----:B------:R-:W-:Y:S10]  /*a110*/  MUFU.EX2 R252, R252 ;  /* 0x000000fc00fc7308 */ /* 0x000ff40000000800 */
[----:B------:R-:W-:Y:S01]  /*a120*/  MUFU.EX2 R249, R249 ;  /* 0x000000f900f97308 */ /* 0x000fe20000000800 */
[----:B--2---:R-:W-:Y:S07]  /*a130*/  FMUL.FTZ R131, R132, R131 ;  /* 0x0000008384837220 */ /* 0x004fee0000410000 */
[----:B------:R-:W-:Y:S01]  /*a140*/  HMMA.16816.F32 R128, R204, R146, R128 ;  /* 0x00000092cc80723c */ /* 0x000fe20000001880 */
[----:B------:R-:W1:Y:S06]  /*a150*/  LDSM.16.MT88.4 R144, [R225+0x800] ;  /* 0x00080000e190783b */ /* 0x000e6c0000004200 */
[----:B------:R-:W-:Y:S01]  /*a160*/  MOV R204, R152 ;  /* 0x0000009800cc7202 */ /* 0x000fe20000000f00 */
[----:B------:R-:W-:Y:S01]  /*a170*/  IMAD.MOV.U32 R205, RZ, RZ, R159 ;  /* 0x000000ffffcd7224 */ /* 0x000fe200078e009f */
[----:B------:R-:W-:Y:S01]  /*a180*/  MOV R206, R197 ;  /* 0x000000c500ce7202 */ /* 0x000fe20000000f00 */
[----:B------:R-:W-:Y:S01]  /*a190*/  LDSM.16.MT88.4 R156, [R229+0x1000] ;  /* 0x00100000e59c783b */ /* 0x000fe20000004200 */
[----:B------:R2:W-:Y:S01]  /*a1a0*/  MUFU.EX2 R251, R204 ;  /* 0x000000cc00fb7308 */ /* 0x0005e20000000800 */
[----:B------:R-:W-:Y:S02]  /*a1b0*/  IMAD.MOV.U32 R197, RZ, RZ, R163 ;  /* 0x000000ffffc57224 */ /* 0x000fe400078e00a3 */
[----:B------:R-:W-:Y:S02]  /*a1c0*/  IMAD.MOV.U32 R207, RZ, RZ, R198 ;  /* 0x000000ffffcf7224 */ /* 0x000fe400078e00c6 */
[----:B------:R-:W-:Y:S02]  /*a1d0*/  IMAD.MOV.U32 R198, RZ, RZ, R155 ;  /* 0x000000ffffc67224 */ /* 0x000fe400078e009b */
[----:B------:R-:W-:Y:S03]  /*a1e0*/  LDSM.16.MT88.4 R152, [R226+0x1000] ;  /* 0x00100000e298783b */ /* 0x000fe60000004200 */
[----:B------:R-:W-:Y:S05]  /*a1f0*/  MUFU.EX2 R247, R206 ;  /* 0x000000ce00f77308 */ /* 0x000fea0000000800 */
[----:B------:R-:W-:Y:S05]  /*a200*/  LDSM.16.MT88.4 R160, [R228+0x1000] ;  /* 0x00100000e4a0783b */ /* 0x000fea0000004200 */
[----:B------:R-:W4:Y:S01]  /*a210*/  MUFU.EX2 R197, R197 ;  /* 0x000000c500c57308 */ /* 0x000f220000000800 */
[----:B--2---:R-:W-:Y:S09]  /*a220*/  F2FP.PACK_AB R204, R183, R250 ;  /* 0x000000fab7cc723e */ /* 0x004ff200000000ff */
[----:B------:R-:W2:Y:S10]  /*a230*/  MUFU.EX2 R198, R198 ;  /* 0x000000c600c67308 */ /* 0x000eb40000000800 */
[----:B------:R2:W1:Y:S01]  /*a240*/  MUFU.EX2 R246, R207 ;  /* 0x000000cf00f67308 */ /* 0x0004620000000800 */
[----:B----4-:R-:W-:Y:S02]  /*a250*/  F2FP.PACK_AB R206, R197, R179 ;  /* 0x000000b3c5ce723e */ /* 0x010fe400000000ff */
[----:B--2---:R-:W-:Y:S01]  /*a260*/  F2FP.PACK_AB R207, R198, R178 ;  /* 0x000000b2c6cf723e */ /* 0x004fe200000000ff */
[----:B---3--:R-:W-:Y:S01]  /*a270*/  FFMA.FTZ R133, R133, R140, R213 ;  /* 0x0000008c85857223 */ /* 0x008fe200000100d5 */
[----:B------:R-:W-:Y:S01]  /*a280*/  F2FP.PACK_AB R140, R171, R168 ;  /* 0x000000a8ab8c723e */ /* 0x000fe200000000ff */
[----:B------:R-:W-:Y:S02]  /*a290*/  FFMA.FTZ R2, R132, R2, R212 ;  /* 0x0000000284027223 */ /* 0x000fe400000100d4 */
[----:B------:R-:W2:Y:S04]  /*a2a0*/  LDL.LU R132, [R1+0x10] ;  /* 0x0000100001847983 */ /* 0x000ea80000300800 */
[-C--:B-1----:R-:W-:Y:S01]  /*a2b0*/  HMMA.16816.F32 R4, R140, R144.reuse, R4 ;  /* 0x000000908c04723c */ /* 0x082fe20000001804 */
[----:B------:R1:W5:Y:S04]  /*a2c0*/  LDL.LU R224, [R1+0x80] ;  /* 0x0000800001e07983 */ /* 0x0003680000300800 */
[----:B------:R-:W-:Y:S03]  /*a2d0*/  FADD.FTZ R2, R218, R2 ;  /* 0x00000002da027221 */ /* 0x000fe60000010000 */
[C---:B------:R-:W-:Y:S04]  /*a2e0*/  HMMA.16816.F32 R8, R148.reuse, R144, R8 ;  /* 0x000000909408723c */ /* 0x040fe80000001808 */
[----:B------:R-:W-:Y:S02]  /*a2f0*/  FADD.FTZ R2, R219, R2 ;  /* 0x00000002db027221 */ /* 0x000fe40000010000 */
[----:B------:R-:W-:Y:S02]  /*a300*/  LDSM.16.MT88.4 R216, [R226+0x3800] ;  /* 0x00380000e2d8783b */ /* 0x000fe40000004200 */
[-C--:B------:R-:W-:Y:S08]  /*a310*/  HMMA.16816.F32 R12, R148, R146.reuse, R12 ;  /* 0x00000092940c723c */ /* 0x080ff0000000180c */
[C---:B------:R-:W-:Y:S01]  /*a320*/  HMMA.16816.F32 R16, R140.reuse, R146, R16 ;  /* 0x000000928c10723c */ /* 0x040fe20000001810 */
[----:B------:R-:W3:Y:S07]  /*a330*/  LDSM.16.MT88.4 R144, [R226+0x800] ;  /* 0x00080000e290783b */ /* 0x000eee0000004200 */
[-C--:B---3--:R-:W-:Y:S08]  /*a340*/  HMMA.16816.F32 R20, R140, R144.reuse, R20 ;  /* 0x000000908c14723c */ /* 0x088ff00000001814 */
[C---:B------:R-:W-:Y:S08]  /*a350*/  HMMA.16816.F32 R24, R148.reuse, R144, R24 ;  /* 0x000000909418723c */ /* 0x040ff00000001818 */
        /* <DEDUP_REMOVED lines=17> */
[----:B------:R-:W3:Y:S03]  /*a470*/  LDSM.16.MT88.4 R144, [R226+0x2800] ;  /* 0x00280000e290783b */ /* 0x000ee60000004200 */
[----:B--2---:R-:W-:Y:S05]  /*a480*/  FFMA.FTZ R138, R3, R132, R138 ;  /* 0x00000084038a7223 */ /* 0x004fea000001008a */
[----:B------:R-:W2:Y:S04]  /*a490*/  LDL.LU R3, [R1+0x14] ;  /* 0x0000140001037983 */ /* 0x000ea80000300800 */
[----:B------:R1:W5:Y:S01]  /*a4a0*/  LDL.LU R231, [R1+0x7c] ;  /* 0x00007c0001e77983 */ /* 0x0003620000300800 */
        /* <DEDUP_REMOVED lines=11> */
[C---:B------:R-:W-:Y:S07]  /*a560*/  HMMA.16816.F32 R120, R148.reuse, R144, R120 ;  /* 0x000000909478723c */ /* 0x040fee0000001878 */
[----:B------:R-:W-:Y:S01]  /*a570*/  F2FP.PACK_AB R144, R201, R181 ;  /* 0x000000b5c990723e */ /* 0x000fe200000000ff */
[-C--:B------:R-:W-:Y:S01]  /*a580*/  HMMA.16816.F32 R124, R148, R146.reuse, R124 ;  /* 0x00000092947c723c */ /* 0x080fe2000000187c */
[----:B------:R-:W3:Y:S03]  /*a590*/  LDSM.16.MT88.4 R148, [R225+0x1000] ;  /* 0x00100000e194783b */ /* 0x000ee60000004200 */
        /* <DEDUP_REMOVED lines=8> */
[-C--:B---3--:R-:W-:Y:S08]  /*a620*/  HMMA.16816.F32 R4, R140, R148.reuse, R4 ;  /* 0x000000948c04723c */ /* 0x088ff00000001804 */
[C---:B------:R-:W-:Y:S08]  /*a630*/  HMMA.16816.F32 R8, R144.reuse, R148, R8 ;  /* 0x000000949008723c */ /* 0x040ff00000001808 */
[-C--:B------:R-:W-:Y:S08]  /*a640*/  HMMA.16816.F32 R12, R144, R150.reuse, R12 ;  /* 0x00000096900c723c */ /* 0x080ff0000000180c */
[C---:B------:R-:W-:Y:S01]  /*a650*/  HMMA.16816.F32 R16, R140.reuse, R150, R16 ;  /* 0x000000968c10723c */ /* 0x040fe20000001810 */
[----:B------:R-:W3:Y:S07]  /*a660*/  LDSM.16.MT88.4 R148, [R225+0x3000] ;  /* 0x00300000e194783b */ /* 0x000eee0000004200 */
        /* <DEDUP_REMOVED lines=9> */
[----:B------:R-:W1:Y:S03]  /*a700*/  LDSM.16.MT88.4 R156, [R229+0x3000] ;  /* 0x00300000e59c783b */ /* 0x000e660000004200 */
[----:B--2---:R-:W-:Y:S02]  /*a710*/  FFMA.FTZ R132, R0, R3, R139 ;  /* 0x0000000300847223 */ /* 0x004fe4000001008b */
[----:B------:R-:W-:Y:S01]  /*a720*/  MUFU.EX2 R139, R242 ;  /* 0x000000f2008b7308 */ /* 0x000fe20000000800 */
[----:B------:R-:W-:Y:S01]  /*a730*/  FADD.FTZ R3, R220, R133 ;  /* 0x00000085dc037221 */ /* 0x000fe20000010000 */
[-C--:B------:R-:W-:Y:S04]  /*a740*/  HMMA.16816.F32 R52, R140, R160.reuse, R52 ;  /* 0x000000a08c34723c */ /* 0x080fe80000001834 */
[----:B------:R-:W-:Y:S02]  /*a750*/  FADD.FTZ R3, R222, R3 ;  /* 0x00000003de037221 */ /* 0x000fe40000010000 */
[----:B------:R-:W-:Y:S02]  /*a760*/  FADD.FTZ R0, R215, R138 ;  /* 0x0000008ad7007221 */ /* 0x000fe40000010000 */
[C---:B------:R-:W-:Y:S01]  /*a770*/  HMMA.16816.F32 R56, R144.reuse, R160, R56 ;  /* 0x000000a09038723c */ /* 0x040fe20000001838 */
[----:B------:R-:W2:Y:S03]  /*a780*/  MUFU.EX2 R138, R235 ;  /* 0x000000eb008a7308 */ /* 0x000ea60000000800 */
[----:B------:R-:W-:Y:S02]  /*a790*/  FADD.FTZ R133, R214, R0 ;  /* 0x00000000d6857221 */ /* 0x000fe40000010000 */
[----:B------:R-:W-:Y:S01]  /*a7a0*/  LDSM.16.MT88.4 R212, [R225+0x3800] ;  /* 0x00380000e1d4783b */ /* 0x000fe20000004200 */
[----:B------:R-:W-:Y:S01]  /*a7b0*/  FADD.FTZ R132, R208, R132 ;  /* 0x00000084d0847221 */ /* 0x000fe20000010000 */
[-C--:B------:R-:W-:Y:S04]  /*a7c0*/  HMMA.16816.F32 R60, R144, R162.reuse, R60 ;  /* 0x000000a2903c723c */ /* 0x080fe8000000183c */
[----:B------:R-:W-:Y:S01]  /*a7d0*/  FADD.FTZ R0, R209, R132 ;  /* 0x00000084d1007221 */ /* 0x000fe20000010000 */
[----:B------:R-:W-:Y:S01]  /*a7e0*/  F2FP.PACK_AB R208, R249, R252 ;  /* 0x000000fcf9d0723e */ /* 0x000fe200000000ff */
[----:B------:R-:W-:Y:S01]  /*a7f0*/  FADD.FTZ R132, R221, R2 ;  /* 0x00000002dd847221 */ /* 0x000fe20000010000 */
[----:B------:R-:W-:Y:S01]  /*a800*/  F2FP.PACK_AB R209, R245, R246 ;  /* 0x000000f6f5d1723e */ /* 0x000fe200000000ff */
[C---:B------:R-:W-:Y:S01]  /*a810*/  HMMA.16816.F32 R64, R140.reuse, R162, R64 ;  /* 0x000000a28c40723c */ /* 0x040fe20000001840 */
[----:B------:R-:W1:Y:S03]  /*a820*/  LDSM.16.MT88.4 R160, [R228+0x3000] ;  /* 0x00300000e4a0783b */ /* 0x000e660000004200 */
[----:B------:R-:W-:Y:S02]  /*a830*/  FADD.FTZ R2, R241, R133 ;  /* 0x00000085f1027221 */ /* 0x000fe40000010000 */
[----:B------:R-:W-:Y:S02]  /*a840*/  FADD.FTZ R0, R243, R0 ;  /* 0x00000000f3007221 */ /* 0x000fe40000010000 */
[-C--:B---3--:R-:W-:Y:S01]  /*a850*/  HMMA.16816.F32 R68, R140, R148.reuse, R68 ;  /* 0x000000948c44723c */ /* 0x088fe20000001844 */
[----:B------:R-:W-:Y:S03]  /*a860*/  LDSM.16.MT88.4 R220, [R229+0x3800] ;  /* 0x00380000e5dc783b */ /* 0x000fe60000004200 */
[----:B------:R-:W-:Y:S01]  /*a870*/  FADD.FTZ R132, R169, R132 ;  /* 0x00000084a9847221 */ /* 0x000fe20000010000 */
[----:B------:R-:W-:Y:S01]  /*a880*/  MOV R169, R194 ;  /* 0x000000c200a97202 */ /* 0x000fe20000000f00 */
[----:B------:R-:W-:Y:S01]  /*a890*/  FADD.FTZ R3, R248, R3 ;  /* 0x00000003f8037221 */ /* 0x000fe20000010000 */
[----:B--2---:R-:W-:Y:S01]  /*a8a0*/  F2FP.PACK_AB R211, R138, R139 ;  /* 0x0000008b8ad3723e */ /* 0x004fe200000000ff */
[C---:B------:R-:W-:Y:S01]  /*a8b0*/  HMMA.16816.F32 R72, R144.reuse, R148, R72 ;  /* 0x000000949048723c */ /* 0x040fe20000001848 */
[----:B------:R2:W5:Y:S01]  /*a8c0*/  LDL.LU R241, [R1+0x78] ;  /* 0x0000780001f17983 */ /* 0x0005620000300800 */
[----:B------:R3:W1:Y:S02]  /*a8d0*/  MUFU.EX2 R248, R205 ;  /* 0x000000cd00f87308 */ /* 0x0006640000000800 */
[----:B------:R-:W-:Y:S01]  /*a8e0*/  FADD.FTZ R3, R168, R3 ;  /* 0x00000003a8037221 */ /* 0x000fe20000010000 */
[----:B------:R2:W5:Y:S01]  /*a8f0*/  LDL.LU R242, [R1+0x74] ;  /* 0x0000740001f27983 */ /* 0x0005620000300800 */
[----:B------:R-:W-:Y:S02]  /*a900*/  IMAD.MOV.U32 R168, RZ, RZ, R195 ;  /* 0x000000ffffa87224 */ /* 0x000fe400078e00c3 */
[-C--:B------:R-:W-:Y:S01]  /*a910*/  HMMA.16816.F32 R76, R144, R150.reuse, R76 ;  /* 0x00000096904c723c */ /* 0x080fe2000000184c */
[----:B------:R2:W5:Y:S03]  /*a920*/  LDL.LU R243, [R1+0x70] ;  /* 0x0000700001f37983 */ /* 0x0005660000300800 */
[----:B------:R-:W-:Y:S01]  /*a930*/  FADD.FTZ R3, R171, R3 ;  /* 0x00000003ab037221 */ /* 0x000fe20000010000 */
[----:B------:R2:W5:Y:S01]  /*a940*/  LDL.LU R235, [R1+0x6c] ;  /* 0x00006c0001eb7983 */ /* 0x0005620000300800 */
[----:B------:R-:W-:Y:S02]  /*a950*/  IMAD.MOV.U32 R171, RZ, RZ, R193 ;  /* 0x000000ffffab7224 */ /* 0x000fe400078e00c1 */
[C---:B------:R-:W-:Y:S04]  /*a960*/  HMMA.16816.F32 R80, R140.reuse, R150, R80 ;  /* 0x000000968c50723c */ /* 0x040fe80000001850 */
[----:B------:R-:W-:Y:S01]  /*a970*/  FADD.FTZ R133, R173, R132 ;  /* 0x00000084ad857221 */ /* 0x000fe20000010000 */
[----:B------:R-:W-:Y:S01]  /*a980*/  MOV R173, R186 ;  /* 0x000000ba00ad7202 */ /* 0x000fe20000000f00 */
[----:B------:R-:W-:Y:S02]  /*a990*/  FADD.FTZ R2, R164, R2 ;  /* 0x00000002a4027221 */ /* 0x000fe40000010000 */
[-C--:B----4-:R-:W-:Y:S04]  /*a9a0*/  HMMA.16816.F32 R84, R140, R152.reuse, R84 ;  /* 0x000000988c54723c */ /* 0x090fe80000001854 */
[----:B---3--:R-:W-:Y:S01]  /*a9b0*/  F2FP.PACK_AB R205, R182, R251 ;  /* 0x000000fbb6cd723e */ /* 0x008fe200000000ff */
[----:B------:R-:W-:Y:S01]  /*a9c0*/  FADD.FTZ R133, R170, R133 ;  /* 0x00000085aa857221 */ /* 0x000fe20000010000 */
[----:B-1----:R-:W-:Y:S01]  /*a9d0*/  F2FP.PACK_AB R210, R247, R248 ;  /* 0x000000f8f7d2723e */ /* 0x002fe200000000ff */
[----:B------:R-:W-:Y:S01]  /*a9e0*/  IMAD.MOV.U32 R170, RZ, RZ, R192 ;  /* 0x000000ffffaa7224 */ /* 0x000fe200078e00c0 */
[C---:B------:R-:W-:Y:S01]  /*a9f0*/  HMMA.16816.F32 R88, R144.reuse, R152, R88 ;  /* 0x000000989058723c */ /* 0x040fe20000001858 */
[----:B------:R-:W-:Y:S03]  /*aa00*/  LDSM.16.MT88.4 R192, [R229+0x1800] ;  /* 0x00180000e5c0783b */ /* 0x000fe60000004200 */
[----:B------:R-:W-:Y:S02]  /*aa10*/  FADD.FTZ R0, R165, R0 ;  /* 0x00000000a5007221 */ /* 0x000fe40000010000 */
[----:B------:R-:W-:Y:S01]  /*aa20*/  FADD.FTZ R132, R166, R2 ;  /* 0x00000002a6847221 */ /* 0x000fe20000010000 */
[----:B------:R-:W-:Y:S01]  /*aa30*/  MOV R166, R188 ;  /* 0x000000bc00a67202 */ /* 0x000fe20000000f00 */
[-C--:B------:R-:W-:Y:S04]  /*aa40*/  HMMA.16816.F32 R92, R144, R154.reuse, R92 ;  /* 0x0000009a905c723c */ /* 0x080fe8000000185c */
[----:B------:R-:W-:Y:S02]  /*aa50*/  IMAD.MOV.U32 R188, RZ, RZ, R185 ;  /* 0x000000ffffbc7224 */ /* 0x000fe400078e00b9 */
[----:B------:R-:W-:Y:S02]  /*aa60*/  FADD.FTZ R2, R167, R0 ;  /* 0x00000000a7027221 */ /* 0x000fe40000010000 */
[C---:B------:R-:W-:Y:S01]  /*aa70*/  HMMA.16816.F32 R96, R140.reuse, R154, R96 ;  /* 0x0000009a8c60723c */ /* 0x040fe20000001860 */
[----:B------:R-:W1:Y:S03]  /*aa80*/  LDSM.16.MT88.4 R152, [R225+0x1800] ;  /* 0x00180000e198783b */ /* 0x000e660000004200 */
[----:B------:R-:W-:Y:S02]  /*aa90*/  IMAD.MOV.U32 R167, RZ, RZ, R187 ;  /* 0x000000ffffa77224 */ /* 0x000fe400078e00bb */
[----:B------:R-:W-:Y:S01]  /*aaa0*/  FADD.FTZ R0, R175, R3 ;  /* 0x00000003af007221 */ /* 0x000fe20000010000 */
[----:B------:R-:W-:Y:S01]  /*aab0*/  MOV R175, R184 ;  /* 0x000000b800af7202 */ /* 0x000fe20000000f00 */
[-C--:B------:R-:W-:Y:S01]  /*aac0*/  HMMA.16816.F32 R100, R140, R156.reuse, R100 ;  /* 0x0000009c8c64723c */ /* 0x080fe20000001864 */
[----:B------:R-:W3:Y:S03]  /*aad0*/  LDSM.16.MT88.4 R184, [R226+0x1800] ;  /* 0x00180000e2b8783b */ /* 0x000ee60000004200 */
[----:B------:R-:W-:Y:S02]  /*aae0*/  FADD.FTZ R165, R172, R132 ;  /* 0x00000084aca57221 */ /* 0x000fe40000010000 */
[----:B------:R-:W-:Y:S01]  /*aaf0*/  FADD.FTZ R164, R174, R2 ;  /* 0x00000002aea47221 */ /* 0x000fe20000010000 */
[----:B------:R-:W-:Y:S01]  /*ab00*/  MOV R2, R189 ;  /* 0x000000bd00027202 */ /* 0x000fe20000000f00 */
[C---:B------:R-:W-:Y:S04]  /*ab10*/  HMMA.16816.F32 R104, R144.reuse, R156, R104 ;  /* 0x0000009c9068723c */ /* 0x040fe80000001868 */
[----:B------:R-:W-:Y:S02]  /*ab20*/  FADD.FTZ R3, R177, R133 ;  /* 0x00000085b1037221 */ /* 0x000fe40000010000 */
[----:B------:R-:W-:Y:S01]  /*ab30*/  FADD.FTZ R132, R176, R0 ;  /* 0x00000000b0847221 */ /* 0x000fe20000010000 */
[----:B------:R-:W-:Y:S01]  /*ab40*/  MOV R156, R202 ;  /* 0x000000ca009c7202 */ /* 0x000fe20000000f00 */
[-C--:B------:R-:W-:Y:S04]  /*ab50*/  HMMA.16816.F32 R108, R144, R158.reuse, R108 ;  /* 0x0000009e906c723c */ /* 0x080fe8000000186c */
[----:B------:R-:W-:Y:S01]  /*ab60*/  IMAD.MOV.U32 R157, RZ, RZ, R203 ;  /* 0x000000ffff9d7224 */ /* 0x000fe200078e00cb */
[----:B------:R-:W-:Y:S01]  /*ab70*/  MOV R133, R156 ;  /* 0x0000009c00857202 */ /* 0x000fe20000000f00 */
[----:B------:R-:W-:Y:S02]  /*ab80*/  IMAD.MOV.U32 R0, RZ, RZ, R190 ;  /* 0x000000ffff007224 */ /* 0x000fe400078e00be */
[C---:B------:R-:W-:Y:S07]  /*ab90*/  HMMA.16816.F32 R112, R140.reuse, R158, R112 ;  /* 0x0000009e8c70723c */ /* 0x040fee0000001870 */
[----:B------:R-:W-:Y:S01]  /*aba0*/  IMAD.MOV.U32 R159, RZ, RZ, R201 ;  /* 0x000000ffff9f7224 */ /* 0x000fe200078e00c9 */
[-C--:B------:R-:W-:Y:S04]  /*abb0*/  HMMA.16816.F32 R116, R140, R160.reuse, R116 ;  /* 0x000000a08c74723c */ /* 0x080fe80000001874 */
[----:B------:R-:W-:Y:S02]  /*abc0*/  MOV R158, R200 ;  /* 0x000000c8009e7202 */ /* 0x000fe40000000f00 */
[----:B------:R-:W4:Y:S02]  /*abd0*/  LDSM.16.MT88.4 R200, [R228+0x1800] ;  /* 0x00180000e4c8783b */ /* 0x000f240000004200 */
[C---:B------:R-:W-:Y:S08]  /*abe0*/  HMMA.16816.F32 R120, R144.reuse, R160, R120 ;  /* 0x000000a09078723c */ /* 0x040ff00000001878 */
[-C--:B------:R-:W-:Y:S08]  /*abf0*/  HMMA.16816.F32 R124, R144, R162.reuse, R124 ;  /* 0x000000a2907c723c */ /* 0x080ff0000000187c */
[----:B------:R-:W-:Y:S08]  /*ac00*/  HMMA.16816.F32 R128, R140, R162, R128 ;  /* 0x000000a28c80723c */ /* 0x000ff00000001880 */
[-C--:B-1----:R-:W-:Y:S01]  /*ac10*/  HMMA.16816.F32 R140, R204, R152.reuse, R4 ;  /* 0x00000098cc8c723c */ /* 0x082fe20000001804 */
[----:B------:R-:W1:Y:S07]  /*ac20*/  LDSM.16.MT88.4 R4, [R228+0x3800] ;  /* 0x00380000e404783b */ /* 0x000e6e0000004200 */
[C---:B------:R-:W-:Y:S07]  /*ac30*/  HMMA.16816.F32 R144, R208.reuse, R152, R8 ;  /* 0x00000098d090723c */ /* 0x040fee0000001808 */
[----:B------:R-:W-:Y:S01]  /*ac40*/  IMAD.MOV.U32 R9, RZ, RZ, R159 ;  /* 0x000000ffff097224 */ /* 0x000fe200078e009f */
[-C--:B------:R-:W-:Y:S04]  /*ac50*/  HMMA.16816.F32 R148, R208, R154.reuse, R12 ;  /* 0x0000009ad094723c */ /* 0x080fe8000000180c */
[----:B------:R-:W-:Y:S01]  /*ac60*/  IMAD.MOV.U32 R10, RZ, RZ, R157 ;  /* 0x000000ffff0a7224 */ /* 0x000fe200078e009d */
[----:B------:R-:W-:Y:S02]  /*ac70*/  MOV R11, R199 ;  /* 0x000000c7000b7202 */ /* 0x000fe40000000f00 */
[----:B------:R-:W-:Y:S01]  /*ac80*/  IMAD.MOV.U32 R15, RZ, RZ, R198 ;  /* 0x000000ffff0f7224 */ /* 0x000fe200078e00c6 */
[C---:B------:R-:W-:Y:S04]  /*ac90*/  HMMA.16816.F32 R160, R204.reuse, R154, R16 ;  /* 0x0000009acca0723c */ /* 0x040fe80000001810 */
[----:B------:R-:W-:Y:S01]  /*aca0*/  MOV R8, R191 ;  /* 0x000000bf00087202 */ /* 0x000fe20000000f00 */
[----:B------:R-:W-:Y:S01]  /*acb0*/  IMAD.MOV.U32 R12, RZ, RZ, R179 ;  /* 0x000000ffff0c7224 */ /* 0x000fe200078e00b3 */
[----:B------:R-:W-:Y:S01]  /*acc0*/  MOV R14, R197 ;  /* 0x000000c5000e7202 */ /* 0x000fe20000000f00 */
[----:B------:R-:W-:Y:S01]  /*acd0*/  IMAD.MOV.U32 R16, RZ, RZ, R173 ;  /* 0x000000ffff107224 */ /* 0x000fe200078e00ad */
[----:B------:R-:W-:Y:S01]  /*ace0*/  MOV R17, R175 ;  /* 0x000000af00117202 */ /* 0x000fe20000000f00 */
[----:B------:R-:W-:Y:S01]  /*acf0*/  IMAD.MOV.U32 R18, RZ, RZ, R183 ;  /* 0x000000ffff127224 */ /* 0x000fe200078e00b7 */
[-C--:B---3--:R-:W-:Y:S03]  /*ad00*/  HMMA.16816.F32 R172, R204, R184.reuse, R20 ;  /* 0x000000b8ccac723c */ /* 0x088fe60000001814 */
[----:B------:R-:W-:Y:S01]  /*ad10*/  MOV R13, R178 ;  /* 0x000000b2000d7202 */ /* 0x000fe20000000f00 */
[----:B------:R-:W-:Y:S01]  /*ad20*/  FADD.FTZ R8, R8, R132 ;  /* 0x0000008408087221 */ /* 0x000fe20000010000 */
[----:B------:R-:W-:Y:S02]  /*ad30*/  MOV R19, R182 ;  /* 0x000000b600137202 */ /* 0x000fe40000000f00 */
[----:B------:R-:W-:Y:S01]  /*ad40*/  MOV R23, R170 ;  /* 0x000000aa00177202 */ /* 0x000fe20000000f00 */
[C---:B------:R-:W-:Y:S04]  /*ad50*/  HMMA.16816.F32 R152, R208.reuse, R184, R24 ;  /* 0x000000b8d098723c */ /* 0x040fe80000001818 */
[----:B------:R-:W-:Y:S01]  /*ad60*/  IMAD.MOV.U32 R22, RZ, RZ, R167 ;  /* 0x000000ffff167224 */ /* 0x000fe200078e00a7 */
[----:B------:R-:W-:Y:S01]  /*ad70*/  MOV R21, R166 ;  /* 0x000000a600157202 */ /* 0x000fe20000000f00 */
[----:B------:R-:W-:Y:S01]  /*ad80*/  IMAD.MOV.U32 R20, RZ, RZ, R171 ;  /* 0x000000ffff147224 */ /* 0x000fe200078e00ab */
[----:B------:R-:W-:Y:S01]  /*ad90*/  MOV R25, R158 ;  /* 0x0000009e00197202 */ /* 0x000fe20000000f00 */
[----:B------:R-:W-:Y:S01]  /*ada0*/  IMAD.MOV.U32 R26, RZ, RZ, R168 ;  /* 0x000000ffff1a7224 */ /* 0x000fe200078e00a8 */
[-C--:B------:R-:W-:Y:S03]  /*adb0*/  HMMA.16816.F32 R156, R208, R186.reuse, R28 ;  /* 0x000000bad09c723c */ /* 0x080fe6000000181c */
[----:B------:R-:W-:Y:S01]  /*adc0*/  MOV R27, R169 ;  /* 0x000000a9001b7202 */ /* 0x000fe20000000f00 */
[----:B------:R-:W-:Y:S01]  /*add0*/  FADD.FTZ R11, R11, R8 ;  /* 0x000000080b0b7221 */ /* 0x000fe20000010000 */
[----:B------:R-:W-:Y:S01]  /*ade0*/  MOV R132, R137 ;  /* 0x0000008900847202 */ /* 0x000fe20000000f00 */
[----:B------:R-:W-:Y:S01]  /*adf0*/  IMAD.MOV.U32 R24, RZ, RZ, R196 ;  /* 0x000000ffff187224 */ /* 0x000fe200078e00c4 */
[----:B------:R-:W-:Y:S01]  /*ae00*/  MOV R30, R180 ;  /* 0x000000b4001e7202 */ /* 0x000fe20000000f00 */
[C---:B------:R-:W-:Y:S01]  /*ae10*/  HMMA.16816.F32 R184, R204.reuse, R186, R32 ;  /* 0x000000baccb8723c */ /* 0x040fe20000001820 */
[----:B------:R-:W3:Y:S03]  /*ae20*/  LDL R34, [R1+0x38] ;  /* 0x0000380001227983 */ /* 0x000ee60000100800 */
[----:B------:R-:W-:Y:S01]  /*ae30*/  IMAD.MOV.U32 R28, RZ, RZ, R165 ;  /* 0x000000ffff1c7224 */ /* 0x000fe200078e00a5 */
[----:B------:R-:W-:Y:S01]  /*ae40*/  MOV R29, R164 ;  /* 0x000000a4001d7202 */ /* 0x000fe20000000f00 */
[----:B------:R-:W-:Y:S02]  /*ae50*/  FADD.FTZ R3, R30, R3 ;  /* 0x000000031e037221 */ /* 0x000fe40000010000 */
[----:B------:R-:W-:Y:S02]  /*ae60*/  IMAD.MOV.U32 R35, RZ, RZ, R188 ;  /* 0x000000ffff237224 */ /* 0x000fe400078e00bc */
[-C--:B------:R-:W-:Y:S03]  /*ae70*/  HMMA.16816.F32 R188, R204, R192.reuse, R36 ;  /* 0x000000c0ccbc723c */ /* 0x080fe60000001824 */
[----:B------:R-:W-:Y:S02]  /*ae80*/  FADD.FTZ R10, R10, R3 ;  /* 0x000000030a0a7221 */ /* 0x000fe40000010000 */
[----:B------:R-:W-:Y:S02]  /*ae90*/  FADD.FTZ R3, R26, R11 ;  /* 0x0000000b1a037221 */ /* 0x000fe40000010000 */
[----:B------:R-:W-:Y:S01]  /*aea0*/  IMAD.MOV.U32 R31, RZ, RZ, R181 ;  /* 0x000000ffff1f7224 */ /* 0x000fe200078e00b5 */
        /* <DEDUP_REMOVED lines=9> */
[-C--:B----4-:R-:W-:Y:S04]  /*af40*/  HMMA.16816.F32 R196, R204, R200.reuse, R52 ;  /* 0x000000c8ccc4723c */ /* 0x090fe80000001834 */
        /* <DEDUP_REMOVED lines=22> */
[----:B------:R-:W-:Y:S01]  /*b0b0*/  MOV R222, R133 ;  /* 0x0000008500de7202 */ /* 0x000fe20000000f00 */
        /* <DEDUP_REMOVED lines=22> */
[----:B------:R-:W-:Y:S02]  /*b220*/  FADD.FTZ R2, R138, R0 ;  /* 0x000000008a027221 */ /* 0x000fe40000010000 */
[----:B------:R-:W-:Y:S01]  /*b230*/  IMAD.MOV.U32 R0, RZ, RZ, R133 ;  /* 0x000000ffff007224 */ /* 0x000fe200078e0085 */
[----:B------:R2:W-:Y:S01]  /*b240*/  STL [R1+0x10], R3 ;  /* 0x0000100301007387 */ /* 0x0005e20000100800 */
[----:B------:R-:W-:Y:S02]  /*b250*/  IMAD.MOV.U32 R133, RZ, RZ, R136 ;  /* 0x000000ffff857224 */ /* 0x000fe400078e0088 */
[----:B------:R-:W-:Y:S01]  /*b260*/  IMAD.MOV.U32 R138, RZ, RZ, R135 ;  /* 0x000000ffff8a7224 */ /* 0x000fe200078e0087 */
[----:B------:R2:W-:Y:S04]  /*b270*/  STL [R1+0x14], R2 ;  /* 0x0000140201007387 */ /* 0x0005e80000100800 */
[----:B------:R2:W-:Y:S01]  /*b280*/  STL [R1], R0 ;  /* 0x0000000001007387 */ /* 0x0005e20000100800 */
[----:B---3--:R-:W-:Y:S11]  /*b290*/  ISETP.GT.AND P0, PT, R35, R34, PT ;  /* 0x000000222300720c */ /* 0x008ff60003f04270 */
[----:B------:R-:W-:Y:S02]  /*b2a0*/  @!UPT UIADD3 URZ, URZ, URZ, URZ ;  /* 0x0000003f3f3ff290 */ /* 0x000fe4000fffe03f */
[----:B--2---:R-:W-:-:S05]  /*b2b0*/  @P0 BRA `(.L_x_2295) ;  /* 0xffffb3e000000947 */ /* 0x004fca000383ffff */
.L_x_2294:
[----:B-1----:R-:W2:Y:S02]  /*b2c0*/  LDL R0, [R1+0x18] ;  /* 0x0000180001007983 */ /* 0x002ea40000100800 */
[----:B--2---:R-:W-:-:S13]  /*b2d0*/  ISETP.GE.AND P0, PT, R222, R0, PT ;  /* 0x00000000de00720c */ /* 0x004fda0003f06270 */
[----:B------:R-:W-:Y:S05]  /*b2e0*/  @!P0 BRA `(.L_x_2296) ;  /* 0x000041a000008947 */ /* 0x000fea0003800000 */
[----:B------:R-:W-:Y:S01]  /*b2f0*/  IMAD.MOV.U32 R132, RZ, RZ, R136 ;  /* 0x000000ffff847224 */ /* 0x000fe200078e0088 */
[----:B------:R-:W-:Y:S01]  /*b300*/  MOV R139, R134 ;  /* 0x00000086008b7202 */ /* 0x000fe20000000f00 */
[----:B------:R-:W-:Y:S01]  /*b310*/  IMAD.MOV.U32 R3, RZ, RZ, R137 ;  /* 0x000000ffff037224 */ /* 0x000fe200078e0089 */
[----:B------:R-:W-:Y:S02]  /*b320*/  MOV R138, R135 ;  /* 0x00000087008a7202 */ /* 0x000fe40000000f00 */
.L_x_2297:
        /* <DEDUP_REMOVED lines=17> */
[----:B------:R-:W4:Y:S04]  /*b440*/  LDL R136, [R1+0x34] ;  /* 0x0000340001887983 */ /* 0x000f280000100800 */
[----:B------:R-:W3:Y:S08]  /*b450*/  LDSM.16.M88.4 R48, [R224+0x1000] ;  /* 0x00100000e030783b */ /* 0x000ef00000000200 */
[----:B------:R-:W3:Y:S01]  /*b460*/  LDSM.16.M88.4 R204, [R224+0x1800] ;  /* 0x00180000e0cc783b */ /* 0x000ee20000000200 */
[-C--:B-1----:R-:W-:Y:S07]  /*b470*/  HMMA.16816.F32 R4, R64, R16.reuse, RZ ;  /* 0x000000104004723c */ /* 0x082fee00000018ff */
[----:B------:R-:W4:Y:S01]  /*b480*/  LDL.64 R216, [R1+0x28] ;  /* 0x0000280001d87983 */ /* 0x000f220000100a00 */
[C---:B--2---:R-:W-:Y:S05]  /*b490*/  HMMA.16816.F32 R8, R60.reuse, R16, RZ ;  /* 0x000000103c08723c */ /* 0x044fea00000018ff */
[----:B------:R-:W-:Y:S03]  /*b4a0*/  LDSM.16.M88.4 R208, [R233] ;  /* 0x00000000e9d0783b */ /* 0x000fe60000000200 */
[-C--:B------:R-:W-:Y:S05]  /*b4b0*/  HMMA.16816.F32 R12, R60, R18.reuse, RZ ;  /* 0x000000123c0c723c */ /* 0x080fea00000018ff */
[----:B------:R-:W1:Y:S03]  /*b4c0*/  LDSM.16.M88.4 R212, [R235] ;  /* 0x00000000ebd4783b */ /* 0x000e660000000200 */
[C---:B------:R-:W-:Y:S05]  /*b4d0*/  HMMA.16816.F32 R16, R64.reuse, R18, RZ ;  /* 0x000000124010723c */ /* 0x040fea00000018ff */
[----:B------:R2:W-:Y:S04]  /*b4e0*/  STL [R1+0x74], R129 ;  /* 0x0000748101007387 */ /* 0x0005e80000100800 */
[----:B------:R-:W-:Y:S01]  /*b4f0*/  STL [R1+0x70], R130 ;  /* 0x0000708201007387 */ /* 0x000fe20000100800 */
[-C--:B---3--:R-:W-:Y:S03]  /*b500*/  HMMA.16816.F32 R20, R64, R32.reuse, RZ ;  /* 0x000000204014723c */ /* 0x088fe600000018ff */
[----:B------:R3:W-:Y:S05]  /*b510*/  STL [R1+0x6c], R131 ;  /* 0x00006c8301007387 */ /* 0x0007ea0000100800 */
[C---:B------:R-:W-:Y:S08]  /*b520*/  HMMA.16816.F32 R24, R60.reuse, R32, RZ ;  /* 0x000000203c18723c */ /* 0x040ff000000018ff */
[-C--:B------:R-:W-:Y:S01]  /*b530*/  HMMA.16816.F32 R28, R60, R34.reuse, RZ ;  /* 0x000000223c1c723c */ /* 0x080fe200000018ff */
[----:B--2---:R-:W2:Y:S07]  /*b540*/  LDL R129, [R1+0x18] ;  /* 0x0000180001817983 */ /* 0x004eae0000100800 */
[C---:B------:R-:W-:Y:S01]  /*b550*/  HMMA.16816.F32 R32, R64.reuse, R34, RZ ;  /* 0x000000224020723c */ /* 0x040fe200000018ff */
[----:B---3--:R-:W3:Y:S07]  /*b560*/  LDL.64 R130, [R1+0x20] ;  /* 0x0000200001827983 */ /* 0x008eee0000100a00 */
        /* <DEDUP_REMOVED lines=21> */
[-C--:B------:R-:W-:Y:S04]  /*b6c0*/  HMMA.16816.F32 R44, R204, R214.reuse, R44 ;  /* 0x000000d6cc2c723c */ /* 0x080fe8000000182c */
[C---:B----4-:R-:W-:Y:S04]  /*b6d0*/  IADD3 R2, P1, R0.reuse, R216, RZ ;  /* 0x000000d800027210 */ /* 0x050fe80007f3e0ff */
[C---:B------:R-:W-:Y:S01]  /*b6e0*/  HMMA.16816.F32 R48, R208.reuse, R214, R48 ;  /* 0x000000d6d030723c */ /* 0x040fe20000001830 */
[----:B------:R-:W1:Y:S03]  /*b6f0*/  LDSM.16.M88.4 R212, [R241] ;  /* 0x00000000f1d4783b */ /* 0x000e660000000200 */
[C---:B------:R-:W-:Y:S02]  /*b700*/  IADD3.X R134, R133.reuse, R136, RZ, P1, !PT ;  /* 0x0000008885867210 */ /* 0x040fe40000ffe4ff */
[----:B------:R-:W-:Y:S06]  /*b710*/  IADD3 R0, P2, P1, R0, 0x40, R216 ;  /* 0x0000004000007810 */ /* 0x000fec000795e0d8 */
[----:B------:R-:W-:Y:S01]  /*b720*/  IADD3.X R133, R133, RZ, R136, P2, P1 ;  /* 0x000000ff85857210 */ /* 0x000fe200017e2488 */
        /* <DEDUP_REMOVED lines=20> */
[----:B------:R-:W-:Y:S02]  /*b870*/  IADD3.X R135, R137, R2, RZ, P0, !PT ;  /* 0x0000000289877210 */ /* 0x000fe400007fe4ff */
[C---:B--2---:R-:W-:Y:S03]  /*b880*/  ISETP.GT.AND P0, PT, R222.reuse, R129, PT ;  /* 0x00000081de00720c */ /* 0x044fe60003f04270 */
[----:B------:R-:W2:Y:S01]  /*b890*/  LDL R129, [R1+0x30] ;  /* 0x0000300001817983 */ /* 0x000ea20000100800 */
[----:B------:R-:W-:Y:S01]  /*b8a0*/  IMAD.X R205, R135, 0x1, R2, P1 ;  /* 0x0000000187cd7824 */ /* 0x000fe200008e0602 */
[----:B------:R-:W-:Y:S02]  /*b8b0*/  IADD3 R222, R222, -0x1, RZ ;  /* 0xffffffffdede7810 */ /* 0x000fe40007ffe0ff */
        /* <DEDUP_REMOVED lines=25> */
[-C--:B------:R-:W-:Y:S01]  /*ba50*/  HMMA.16816.F32 R60, R212, R210.reuse, R60 ;  /* 0x000000d2d43c723c */ /* 0x080fe2000000183c */
[----:B------:R-:W-:Y:S07]  /*ba60*/  LDSM.16.M88.4 R212, [R234+0x2000] ;  /* 0x00200000ead4783b */ /* 0x000fee0000000200 */
[----:B------:R-:W-:Y:S01]  /*ba70*/  HMMA.16816.F32 R64, R204, R210, R64 ;  /* 0x000000d2cc40723c */ /* 0x000fe20000001840 */
[----:B------:R-:W-:Y:S08]  /*ba80*/  LDSM.16.M88.4 R204, [R234] ;  /* 0x00000000eacc783b */ /* 0x000ff00000000200 */
[----:B------:R-:W4:Y:S02]  /*ba90*/  LDSM.16.M88.4 R208, [R227] ;  /* 0x00000000e3d0783b */ /* 0x000f240000000200 */
        /* <DEDUP_REMOVED lines=20> */
[----:B------:R-:W-:Y:S08]  /*bbe0*/  LDSM.16.M88.4 R204, [R231+0x4000] ;  /* 0x00400000e7cc783b */ /* 0x000ff00000000200 */
[----:B------:R-:W4:Y:S02]  /*bbf0*/  LDSM.16.M88.4 R208, [R224+0x2000] ;  /* 0x00200000e0d0783b */ /* 0x000f240000000200 */
        /* <DEDUP_REMOVED lines=21> */
[----:B------:R-:W4:Y:S02]  /*bd50*/  LDSM.16.M88.4 R208, [R240] ;  /* 0x00000000f0d0783b */ /* 0x000f240000000200 */
[-C--:B----4-:R-:W-:Y:S08]  /*bd60*/  HMMA.16816.F32 R4, R204, R208.reuse, R4 ;  /* 0x000000d0cc04723c */ /* 0x090ff00000001804 */
[C---:B------:R-:W-:Y:S08]  /*bd70*/  HMMA.16816.F32 R8, R212.reuse, R208, R8 ;  /* 0x000000d0d408723c */ /* 0x040ff00000001808 */
[-C--:B------:R-:W-:Y:S08]  /*bd80*/  HMMA.16816.F32 R12, R212, R210.reuse, R12 ;  /* 0x000000d2d40c723c */ /* 0x080ff0000000180c */
[C---:B------:R-:W-:Y:S01]  /*bd90*/  HMMA.16816.F32 R16, R204.reuse, R210, R16 ;  /* 0x000000d2cc10723c */ /* 0x040fe20000001810 */
[----:B------:R-:W4:Y:S07]  /*bda0*/  LDSM.16.M88.4 R208, [R239] ;  /* 0x00000000efd0783b */ /* 0x000f2e0000000200 */
        /* <DEDUP_REMOVED lines=43> */
[----:B------:R-:W4:Y:S03]  /*c060*/  LDSM.16.M88.4 R208, [R227+0x2800] ;  /* 0x00280000e3d0783b */ /* 0x000f260000000200 */
[----:B------:R-:W-:Y:S02]  /*c070*/  FMNMX.FTZ R0, R4, R3, !PT ;  /* 0x0000000304007209 */ /* 0x000fe40007810000 */
[----:B------:R-:W-:Y:S02]  /*c080*/  FMNMX.FTZ R2, R6, R132, !PT ;  /* 0x0000008406027209 */ /* 0x000fe40007810000 */
[----:B-1----:R-:W-:Y:S04]  /*c090*/  FMNMX.FTZ R134, R10, R139, !PT ;  /* 0x0000008b0a867209 */ /* 0x002fe80007810000 */
        /* <DEDUP_REMOVED lines=13> */
[-C--:B----4-:R-:W-:Y:S08]  /*c170*/  HMMA.16816.F32 R20, R204, R208.reuse, R20 ;  /* 0x000000d0cc14723c */ /* 0x090ff00000001814 */
[C---:B------:R-:W-:Y:S08]  /*c180*/  HMMA.16816.F32 R24, R212.reuse, R208, R24 ;  /* 0x000000d0d418723c */ /* 0x040ff00000001818 */
[-C--:B------:R-:W-:Y:S08]  /*c190*/  HMMA.16816.F32 R28, R212, R210.reuse, R28 ;  /* 0x000000d2d41c723c */ /* 0x080ff0000000181c */
[C---:B------:R-:W-:Y:S01]  /*c1a0*/  HMMA.16816.F32 R32, R204.reuse, R210, R32 ;  /* 0x000000d2cc20723c */ /* 0x040fe20000001820 */
[----:B------:R-:W1:Y:S03]  /*c1b0*/  LDSM.16.M88.4 R208, [R227+0x3000] ;  /* 0x00300000e3d0783b */ /* 0x000e660000000200 */
        /* <DEDUP_REMOVED lines=15> */
[-C--:B-1----:R-:W-:Y:S08]  /*c2b0*/  HMMA.16816.F32 R36, R204, R208.reuse, R36 ;  /* 0x000000d0cc24723c */ /* 0x082ff00000001824 */
[C---:B------:R-:W-:Y:S08]  /*c2c0*/  HMMA.16816.F32 R40, R212.reuse, R208, R40 ;  /* 0x000000d0d428723c */ /* 0x040ff00000001828 */
[-C--:B------:R-:W-:Y:S08]  /*c2d0*/  HMMA.16816.F32 R44, R212, R210.reuse, R44 ;  /* 0x000000d2d42c723c */ /* 0x080ff0000000182c */
[C---:B------:R-:W-:Y:S01]  /*c2e0*/  HMMA.16816.F32 R48, R204.reuse, R210, R48 ;  /* 0x000000d2cc30723c */ /* 0x040fe20000001830 */
[----:B------:R-:W1:Y:S01]  /*c2f0*/  LDSM.16.M88.4 R208, [R227+0x3800] ;  /* 0x00380000e3d0783b */ /* 0x000e620000000200 */
[----:B------:R-:W-:Y:S04]  /*c300*/  DEPBAR.LE SB0, 0x0 ;  /* 0x000080000000791a */ /* 0x000fe80000000000 */
[----:B------:R-:W-:Y:S02]  /*c310*/  FMNMX.FTZ R0, R36, R0, !PT ;  /* 0x0000000024007209 */ /* 0x000fe40007810000 */
[----:B------:R-:W-:Y:S01]  /*c320*/  FMNMX.FTZ R2, R38, R2, !PT ;  /* 0x0000000226027209 */ /* 0x000fe20007810000 */
[----:B------:R-:W-:Y:S03]  /*c330*/  BAR.SYNC.DEFER_BLOCKING 0x0 ;  /* 0x0000000000007b1d */ /* 0x000fe60000010000 */
[----:B------:R-:W-:Y:S02]  /*c340*/  FMNMX.FTZ R2, R39, R2, !PT ;  /* 0x0000000227027209 */ /* 0x000fe40007810000 */
[----:B------:R-:W-:Y:S02]  /*c350*/  FMNMX.FTZ R0, R37, R0, !PT ;  /* 0x0000000025007209 */ /* 0x000fe40007810000 */
[----:B------:R-:W-:Y:S04]  /*c360*/  FMNMX.FTZ R133, R40, R133, !PT ;  /* 0x0000008528857209 */ /* 0x000fe80007810000 */
[----:B------:R-:W-:Y:S04]  /*c370*/  FMNMX.FTZ R133, R41, R133, !PT ;  /* 0x0000008529857209 */ /* 0x000fe80007810000 */
        /* <DEDUP_REMOVED lines=9> */
[----:B------:R-:W-:Y:S04]  /*c410*/  HMMA.16816.F32 R64, R204, R210, R64 ;  /* 0x000000d2cc40723c */ /* 0x000fe80000001840 */
[----:B------:R-:W-:Y:S02]  /*c420*/  FMNMX.FTZ R0, R52, R0, !PT ;  /* 0x0000000034007209 */ /* 0x000fe40007810000 */
[----:B------:R-:W-:Y:S02]  /*c430*/  FMNMX.FTZ R2, R54, R2, !PT ;  /* 0x0000000236027209 */ /* 0x000fe40007810000 */
[----:B------:R-:W-:Y:S04]  /*c440*/  FMNMX.FTZ R0, R53, R0, !PT ;  /* 0x0000000035007209 */ /* 0x000fe80007810000 */
        /* <DEDUP_REMOVED lines=8> */
[----:B------:R-:W-:Y:S01]  /*c4d0*/  FMNMX.FTZ R133, R61, R133, !PT ;  /* 0x000000853d857209 */ /* 0x000fe20007810000 */
[----:B---3--:R-:W1:Y:S08]  /*c4e0*/  SHFL.BFLY PT, R137, R0, 0x2, 0x1f ;  /* 0x0c401f0000897f89 */ /* 0x008e7000000e0000 */
[----:B------:R-:W3:Y:S08]  /*c4f0*/  SHFL.BFLY PT, R136, R2, 0x2, 0x1f ;  /* 0x0c401f0002887f89 */ /* 0x000ef000000e0000 */
[----:B------:R-:W4:Y:S01]  /*c500*/  SHFL.BFLY PT, R204, R133, 0x2, 0x1f ;  /* 0x0c401f0085cc7f89 */ /* 0x000f2200000e0000 */
[----:B-1----:R-:W-:Y:S02]  /*c510*/  FMNMX.FTZ R137, R0, R137, !PT ;  /* 0x0000008900897209 */ /* 0x002fe40007810000 */
[----:B------:R-:W-:Y:S05]  /*c520*/  FMNMX.FTZ R0, R31, R134, !PT ;  /* 0x000000861f007209 */ /* 0x000fea0007810000 */
[----:B------:R-:W1:Y:S01]  /*c530*/  SHFL.BFLY PT, R134, R137, 0x1, 0x1f ;  /* 0x0c201f0089867f89 */ /* 0x000e6200000e0000 */
[----:B------:R-:W-:Y:S02]  /*c540*/  FMNMX.FTZ R0, R42, R0, !PT ;  /* 0x000000002a007209 */ /* 0x000fe40007810000 */
[----:B---3--:R-:W-:Y:S02]  /*c550*/  FMNMX.FTZ R136, R2, R136, !PT ;  /* 0x0000008802887209 */ /* 0x008fe40007810000 */
[----:B------:R-:W-:Y:S03]  /*c560*/  FMNMX.FTZ R0, R43, R0, !PT ;  /* 0x000000002b007209 */ /* 0x000fe60007810000 */
[----:B------:R-:W3:Y:S01]  /*c570*/  SHFL.BFLY PT, R135, R136, 0x1, 0x1f ;  /* 0x0c201f0088877f89 */ /* 0x000ee200000e0000 */
[----:B------:R-:W-:Y:S02]  /*c580*/  FMNMX.FTZ R0, R46, R0, !PT ;  /* 0x000000002e007209 */ /* 0x000fe40007810000 */
[----:B----4-:R-:W-:Y:S02]  /*c590*/  FMNMX.FTZ R204, R133, R204, !PT ;  /* 0x000000cc85cc7209 */ /* 0x010fe40007810000 */
[----:B------:R-:W-:Y:S02]  /*c5a0*/  FMNMX.FTZ R0, R47, R0, !PT ;  /* 0x000000002f007209 */ /* 0x000fe40007810000 */
[----:B------:R-:W-:Y:S01]  /*c5b0*/  @P0 SHF.R.S32.HI R133, RZ, 0x1f, R222 ;  /* 0x0000001fff850819 */ /* 0x000fe200000114de */
[----:B------:R-:W4:Y:S01]  /*c5c0*/  SHFL.BFLY PT, R207, R204, 0x1, 0x1f ;  /* 0x0c201f00cccf7f89 */ /* 0x000f2200000e0000 */
[----:B------:R-:W-:Y:S03]  /*c5d0*/  FMNMX.FTZ R0, R58, R0, !PT ;  /* 0x000000003a007209 */ /* 0x000fe60007810000 */
[----:B------:R-:W-:Y:S01]  /*c5e0*/  @P0 IMAD R205, R133, c[0x0][0x1e0], RZ ;  /* 0x0000780085cd0a24 */ /* 0x000fe200078e02ff */
[----:B------:R-:W-:Y:S02]  /*c5f0*/  FMNMX.FTZ R0, R59, R0, !PT ;  /* 0x000000003b007209 */ /* 0x000fe40007810000 */
[----:B-1----:R-:W-:Y:S01]  /*c600*/  FMNMX.FTZ R137, R137, R134, !PT ;  /* 0x0000008689897209 */ /* 0x002fe20007810000 */
[----:B------:R-:W-:Y:S01]  /*c610*/  @P0 IMAD R205, R222, c[0x0][0x1e4], R205 ;  /* 0x00007900decd0a24 */ /* 0x000fe200078e02cd */
[----:B------:R-:W-:Y:S03]  /*c620*/  FMNMX.FTZ R0, R62, R0, !PT ;  /* 0x000000003e007209 */ /* 0x000fe60007810000 */
[----:B------:R-:W-:Y:S01]  /*c630*/  FMUL.FTZ R206, R137, c[0x0][0x2d0] ;  /* 0x0000b40089ce7a20 */ /* 0x000fe20000410000 */
[----:B------:R-:W-:Y:S01]  /*c640*/  FMNMX.FTZ R2, R63, R0, !PT ;  /* 0x000000003f027209 */ /* 0x000fe20007810000 */
[----:B------:R-:W-:Y:S01]  /*c650*/  FADD.FTZ R0, -R137, R3 ;  /* 0x0000000389007221 */ /* 0x000fe20000010100 */
[----:B---3--:R-:W-:Y:S01]  /*c660*/  FMNMX.FTZ R136, R136, R135, !PT ;  /* 0x0000008788887209 */ /* 0x008fe20007810000 */
[--C-:B------:R-:W-:Y:S02]  /*c670*/  FFMA.FTZ R5, R5, c[0x0][0x2d0], -R206.reuse ;  /* 0x0000b40005057a23 */ /* 0x100fe400000108ce */
[----:B------:R-:W-:Y:S01]  /*c680*/  FMUL.FTZ R0, R0, c[0x0][0x2d0] ;  /* 0x0000b40000007a20 */ /* 0x000fe20000410000 */
[----:B------:R-:W1:Y:S01]  /*c690*/  SHFL.BFLY PT, R3, R2, 0x2, 0x1f ;  /* 0x0c401f0002037f89 */ /* 0x000e6200000e0000 */
[----:B------:R-:W-:Y:S01]  /*c6a0*/  MUFU.EX2 R218, R5 ;  /* 0x0000000500da7308 */ /* 0x000fe20000000800 */
[----:B------:R-:W-:Y:S04]  /*c6b0*/  @P0 IMAD.WIDE.U32 R134, R222, c[0x0][0x1e0], RZ ;  /* 0x00007800de860a25 */ /* 0x000fe800078e00ff */
[--C-:B------:R-:W-:Y:S01]  /*c6c0*/  FFMA.FTZ R208, R4, c[0x0][0x2d0], -R206.reuse ;  /* 0x0000b40004d07a23 */ /* 0x100fe200000108ce */
[----:B------:R-:W-:Y:S01]  /*c6d0*/  @P0 IADD3 R205, R135, R205, RZ ;  /* 0x000000cd87cd0210 */ /* 0x000fe20007ffe0ff */
[--C-:B------:R-:W-:Y:S01]  /*c6e0*/  FFMA.FTZ R210, R48, c[0x0][0x2d0], -R206.reuse ;  /* 0x0000b40030d27a23 */ /* 0x100fe200000108ce */
[----:B----4-:R-:W-:Y:S01]  /*c6f0*/  FMNMX.FTZ R135, R204, R207, !PT ;  /* 0x000000cfcc877209 */ /* 0x010fe20007810000 */
[----:B------:R-:W-:Y:S01]  /*c700*/  FMUL.FTZ R204, R136, c[0x0][0x2d0] ;  /* 0x0000b40088cc7a20 */ /* 0x000fe20000410000 */
[----:B------:R3:W4:Y:S01]  /*c710*/  MUFU.EX2 R133, R0 ;  /* 0x0000000000857308 */ /* 0x0007220000000800 */
[----:B------:R-:W-:Y:S01]  /*c720*/  @P0 SHF.L.U64.HI R205, R134, 0x6, R205 ;  /* 0x0000000686cd0819 */ /* 0x000fe200000102cd */
[----:B------:R-:W-:Y:S01]  /*c730*/  FFMA.FTZ R16, R16, c[0x0][0x2d0], -R206 ;  /* 0x0000b40010107a23 */ /* 0x000fe200000108ce */
[----:B------:R-:W-:Y:S01]  /*c740*/  @P0 SHF.L.U32 R134, R134, 0x6, RZ ;  /* 0x0000000686860819 */ /* 0x000fe200000006ff */
[--C-:B------:R-:W-:Y:S02]  /*c750*/  FFMA.FTZ R7, R7, c[0x0][0x2d0], -R204.reuse ;  /* 0x0000b40007077a23 */ /* 0x100fe400000108cc */
[--C-:B------:R-:W-:Y:S02]  /*c760*/  FFMA.FTZ R207, R6, c[0x0][0x2d0], -R204.reuse ;  /* 0x0000b40006cf7a23 */ /* 0x100fe400000108cc */
[--C-:B------:R-:W-:Y:S02]  /*c770*/  FFMA.FTZ R131, R51, c[0x0][0x2d0], -R204.reuse ;  /* 0x0000b40033837a23 */ /* 0x100fe400000108cc */
[----:B------:R-:W-:Y:S01]  /*c780*/  MUFU.EX2 R216, R7 ;  /* 0x0000000700d87308 */ /* 0x000fe20000000800 */
[--C-:B------:R-:W-:Y:S02]  /*c790*/  FFMA.FTZ R18, R18, c[0x0][0x2d0], -R204.reuse ;  /* 0x0000b40012127a23 */ /* 0x100fe400000108cc */
[----:B------:R-:W-:Y:S02]  /*c7a0*/  FFMA.FTZ R19, R19, c[0x0][0x2d0], -R204 ;  /* 0x0000b40013137a23 */ /* 0x000fe400000108cc */
[--C-:B------:R-:W-:Y:S02]  /*c7b0*/  FFMA.FTZ R252, R21, c[0x0][0x2d0], -R206.reuse ;  /* 0x0000b40015fc7a23 */ /* 0x100fe400000108ce */
[--C-:B------:R-:W-:Y:S02]  /*c7c0*/  FFMA.FTZ R17, R17, c[0x0][0x2d0], -R206.reuse ;  /* 0x0000b40011117a23 */ /* 0x100fe400000108ce */
[--C-:B------:R-:W-:Y:S01]  /*c7d0*/  FFMA.FTZ R37, R37, c[0x0][0x2d0], -R206.reuse ;  /* 0x0000b40025257a23 */ /* 0x100fe200000108ce */
[----:B------:R1:W-:Y:S01]  /*c7e0*/  MUFU.EX2 R215, R18 ;  /* 0x0000001200d77308 */ /* 0x0003e20000000800 */
[--C-:B------:R-:W-:Y:S02]  /*c7f0*/  FFMA.FTZ R211, R49, c[0x0][0x2d0], -R206.reuse ;  /* 0x0000b40031d37a23 */ /* 0x100fe400000108ce */
[----:B------:R-:W-:Y:S02]  /*c800*/  FFMA.FTZ R212, R36, c[0x0][0x2d0], -R206 ;  /* 0x0000b40024d47a23 */ /* 0x000fe400000108ce */
[----:B---3--:R-:W-:Y:S02]  /*c810*/  FADD.FTZ R0, -R136, R132 ;  /* 0x0000008488007221 */ /* 0x008fe40000010100 */
[----:B------:R-:W-:Y:S02]  /*c820*/  FFMA.FTZ R35, R35, c[0x0][0x2d0], -R204 ;  /* 0x0000b40023237a23 */ /* 0x000fe400000108cc */
[----:B------:R-:W-:Y:S01]  /*c830*/  FMUL.FTZ R0, R0, c[0x0][0x2d0] ;  /* 0x0000b40000007a20 */ /* 0x000fe20000410000 */
[----:B------:R-:W-:Y:S01]  /*c840*/  MUFU.EX2 R217, R16 ;  /* 0x0000001000d97308 */ /* 0x000fe20000000800 */
[--C-:B------:R-:W-:Y:S02]  /*c850*/  FFMA.FTZ R36, R52, c[0x0][0x2d0], -R206.reuse ;  /* 0x0000b40034247a23 */ /* 0x100fe400000108ce */
[--C-:B------:R-:W-:Y:S02]  /*c860*/  FFMA.FTZ R251, R32, c[0x0][0x2d0], -R206.reuse ;  /* 0x0000b40020fb7a23 */ /* 0x100fe400000108ce */
[----:B------:R-:W-:Y:S02]  /*c870*/  FFMA.FTZ R250, R33, c[0x0][0x2d0], -R206 ;  /* 0x0000b40021fa7a23 */ /* 0x000fe400000108ce */
[--C-:B------:R-:W-:Y:S02]  /*c880*/  FFMA.FTZ R48, R34, c[0x0][0x2d0], -R204.reuse ;  /* 0x0000b40022307a23 */ /* 0x100fe400000108cc */
[--C-:B------:R-:W-:Y:S01]  /*c890*/  FFMA.FTZ R49, R54, c[0x0][0x2d0], -R204.reuse ;  /* 0x0000b40036317a23 */ /* 0x100fe200000108cc */
[----:B------:R3:W2:Y:S01]  /*c8a0*/  MUFU.EX2 R132, R0 ;  /* 0x0000000000847308 */ /* 0x0006a20000000800 */
[--C-:B------:R-:W-:Y:S01]  /*c8b0*/  FFMA.FTZ R32, R66, c[0x0][0x2d0], -R204.reuse ;  /* 0x0000b40042207a23 */ /* 0x100fe200000108cc */
[----:B------:R-:W-:Y:S01]  /*c8c0*/  MOV R66, R35 ;  /* 0x0000002300427202 */ /* 0x000fe20000000f00 */
[----:B------:R-:W-:Y:S02]  /*c8d0*/  FFMA.FTZ R55, R55, c[0x0][0x2d0], -R204 ;  /* 0x0000b40037377a23 */ /* 0x000fe400000108cc */
[----:B-1----:R-:W-:Y:S02]  /*c8e0*/  FFMA.FTZ R18, R20, c[0x0][0x2d0], -R206 ;  /* 0x0000b40014127a23 */ /* 0x002fe400000108ce */
[C---:B----4-:R-:W-:Y:S02]  /*c8f0*/  FMUL.FTZ R68, R133.reuse, R68 ;  /* 0x0000004485447220 */ /* 0x050fe40000410000 */
[C---:B------:R-:W-:Y:S01]  /*c900*/  FMUL.FTZ R69, R133.reuse, R69 ;  /* 0x0000004585457220 */ /* 0x040fe20000410000 */
[----:B------:R-:W-:Y:S01]  /*c910*/  MUFU.EX2 R208, R208 ;  /* 0x000000d000d07308 */ /* 0x000fe20000000800 */
        /* <DEDUP_REMOVED lines=8> */
[----:B---3--:R-:W-:Y:S01]  /*c9a0*/  FMNMX.FTZ R0, R2, R3, !PT ;  /* 0x0000000302007209 */ /* 0x008fe20007810000 */
[----:B--2---:R-:W-:Y:S01]  /*c9b0*/  FMUL.FTZ R70, R132, R70 ;  /* 0x0000004684467220 */ /* 0x004fe20000410000 */
[----:B------:R-:W-:Y:S01]  /*c9c0*/  @P0 IADD3 R2, P2, R134, R130, RZ ;  /* 0x0000008286020210 */ /* 0x000fe20007f5e0ff */
[C---:B------:R-:W-:Y:S02]  /*c9d0*/  FMUL.FTZ R71, R132.reuse, R71 ;  /* 0x0000004784477220 */ /* 0x040fe40000410000 */
[----:B------:R-:W-:Y:S01]  /*c9e0*/  FMUL.FTZ R82, R132, R82 ;  /* 0x0000005284527220 */ /* 0x000fe20000410000 */
[----:B------:R-:W-:Y:S01]  /*c9f0*/  @P0 LEA R4, P1, R2, c[0x0][0x1c8], 0x1 ;  /* 0x0000720002040a11 */ /* 0x000fe200078208ff */
[C---:B------:R-:W-:Y:S01]  /*ca00*/  FMUL.FTZ R83, R132.reuse, R83 ;  /* 0x0000005384537220 */ /* 0x040fe20000410000 */
[----:B------:R-:W-:Y:S01]  /*ca10*/  @P0 IADD3.X R3, R205, R129, RZ, P2, !PT ;  /* 0x00000081cd030210 */ /* 0x000fe200017fe4ff */
[----:B------:R-:W-:Y:S01]  /*ca20*/  FMUL.FTZ R86, R132, R86 ;  /* 0x0000005684567220 */ /* 0x000fe20000410000 */
[----:B------:R-:W-:Y:S01]  /*ca30*/  @P0 IADD3 R7, P3, P2, R134, 0x40, R130 ;  /* 0x0000004086070810 */ /* 0x000fe20007a7e082 */
[----:B------:R-:W-:Y:S01]  /*ca40*/  FMUL.FTZ R87, R132, R87 ;  /* 0x0000005784577220 */ /* 0x000fe20000410000 */
[----:B------:R-:W-:Y:S01]  /*ca50*/  @P0 LEA.HI.X R5, R2, c[0x0][0x1cc], R3, 0x1, P1 ;  /* 0x0000730002050a11 */ /* 0x000fe200008f0c03 */
[----:B------:R-:W-:Y:S01]  /*ca60*/  FADD.FTZ R2, -R135, R138 ;  /* 0x0000008a87027221 */ /* 0x000fe20000010100 */
[----:B------:R-:W1:Y:S01]  /*ca70*/  SHFL.BFLY PT, R3, R0, 0x1, 0x1f ;  /* 0x0c201f0000037f89 */ /* 0x000e6200000e0000 */
[----:B------:R-:W-:Y:S01]  /*ca80*/  @P0 LEA R6, P1, R7, c[0x0][0x1c8], 0x1 ;  /* 0x0000720007060a11 */ /* 0x000fe200078208ff */
[----:B------:R-:W-:Y:S01]  /*ca90*/  MUFU.EX2 R138, R19 ;  /* 0x00000013008a7308 */ /* 0x000fe20000000800 */
[----:B------:R-:W-:Y:S01]  /*caa0*/  @P0 IADD3.X R205, R205, RZ, R129, P3, P2 ;  /* 0x000000ffcdcd0210 */ /* 0x000fe20001fe4481 */
[----:B------:R-:W-:Y:S02]  /*cab0*/  FFMA.FTZ R129, R53, c[0x0][0x2d0], -R206 ;  /* 0x0000b40035817a23 */ /* 0x000fe400000108ce */
[--C-:B------:R-:W-:Y:S01]  /*cac0*/  FFMA.FTZ R53, R23, c[0x0][0x2d0], -R204.reuse ;  /* 0x0000b40017357a23 */ /* 0x100fe200000108cc */
[----:B------:R-:W-:Y:S01]  /*cad0*/  @P0 LEA.HI.X R7, R7, c[0x0][0x1cc], R205, 0x1, P1 ;  /* 0x0000730007070a11 */ /* 0x000fe200008f0ccd */
[----:B------:R2:W-:Y:S01]  /*cae0*/  @P0 LDGSTS.E.BYPASS.LTC128B.128 [R244+0x4100], [R4.64], !P6 ;  /* 0x0410000004f40fae */ /* 0x0005e2000f101d48 */
[----:B------:R-:W-:Y:S02]  /*caf0*/  FMUL.FTZ R2, R2, c[0x0][0x2d0] ;  /* 0x0000b40002027a20 */ /* 0x000fe40000410000 */
[C---:B------:R-:W-:Y:S01]  /*cb00*/  FMUL.FTZ R98, R132.reuse, R98 ;  /* 0x0000006284627220 */ /* 0x040fe20000410000 */
[----:B------:R-:W3:Y:S01]  /*cb10*/  MUFU.EX2 R130, R17 ;  /* 0x0000001100827308 */ /* 0x000ee20000000800 */
[C---:B------:R-:W-:Y:S02]  /*cb20*/  FMUL.FTZ R99, R132.reuse, R99 ;  /* 0x0000006384637220 */ /* 0x040fe40000410000 */
[C---:B------:R-:W-:Y:S01]  /*cb30*/  FMUL.FTZ R101, R133.reuse, R101 ;  /* 0x0000006585657220 */ /* 0x040fe20000410000 */
[----:B------:R4:W-:Y:S01]  /*cb40*/  @P0 LDGSTS.E.BYPASS.LTC128B.128 [R244+0x6100], [R6.64], !P5 ;  /* 0x0610000006f40fae */ /* 0x0009e2000e901d48 */
[C---:B------:R-:W-:Y:S02]  /*cb50*/  FMUL.FTZ R102, R132.reuse, R102 ;  /* 0x0000006684667220 */ /* 0x040fe40000410000 */
[----:B------:R-:W-:Y:S02]  /*cb60*/  FMUL.FTZ R103, R132, R103 ;  /* 0x0000006784677220 */ /* 0x000fe40000410000 */
[C---:B------:R-:W-:Y:S01]  /*cb70*/  FMUL.FTZ R112, R133.reuse, R112 ;  /* 0x0000007085707220 */ /* 0x040fe20000410000 */
[----:B------:R-:W-:Y:S01]  /*cb80*/  MUFU.EX2 R2, R2 ;  /* 0x0000000200027308 */ /* 0x000fe20000000800 */
[C---:B------:R-:W-:Y:S01]  /*cb90*/  FMUL.FTZ R113, R133.reuse, R113 ;  /* 0x0000007185717220 */ /* 0x040fe20000410000 */
[----:B-1----:R-:W-:Y:S01]  /*cba0*/  FMNMX.FTZ R134, R0, R3, !PT ;  /* 0x0000000300867209 */ /* 0x002fe20007810000 */
[C---:B------:R-:W-:Y:S01]  /*cbb0*/  FMUL.FTZ R114, R132.reuse, R114 ;  /* 0x0000007284727220 */ /* 0x040fe20000410000 */
[----:B------:R-:W-:Y:S01]  /*cbc0*/  @P0 MOV R0, c[0x0][0x1e0] ;  /* 0x0000780000000a02 */ /* 0x000fe20000000f00 */
[----:B------:R-:W-:Y:S02]  /*cbd0*/  FMUL.FTZ R115, R132, R115 ;  /* 0x0000007384737220 */ /* 0x000fe40000410000 */
[C---:B------:R-:W-:Y:S01]  /*cbe0*/  FMUL.FTZ R116, R133.reuse, R116 ;  /* 0x0000007485747220 */ /* 0x040fe20000410000 */
[----:B------:R-:W-:Y:S01]  /*cbf0*/  @P0 SHF.L.U64.HI R3, R0, R219, c[0x0][0x1e4] ;  /* 0x0000790000030619 */ /* 0x000fe200000102db */
[----:B------:R-:W-:Y:S01]  /*cc00*/  FFMA.FTZ R219, R22, c[0x0][0x2d0], -R204 ;  /* 0x0000b40016db7a23 */ /* 0x000fe200000108cc */
[----:B------:R-:W-:Y:S01]  /*cc10*/  @P0 SHF.L.U32 R0, R0, 0x5, RZ ;  /* 0x0000000500000819 */ /* 0x000fe200000006ff */
[C---:B------:R-:W-:Y:S02]  /*cc20*/  FMUL.FTZ R117, R133.reuse, R117 ;  /* 0x0000007585757220 */ /* 0x040fe40000410000 */
[----:B------:R-:W-:Y:S01]  /*cc30*/  FMUL.FTZ R118, R132, R118 ;  /* 0x0000007684767220 */ /* 0x000fe20000410000 */
[----:B--2---:R-:W-:Y:S01]  /*cc40*/  @P0 IADD3 R4, P1, R4, R0, RZ ;  /* 0x0000000004040210 */ /* 0x004fe20007f3e0ff */
[C---:B------:R-:W-:Y:S02]  /*cc50*/  FMUL.FTZ R119, R132.reuse, R119 ;  /* 0x0000007784777220 */ /* 0x040fe40000410000 */
[----:B------:R-:W-:Y:S01]  /*cc60*/  FMUL.FTZ R128, R133, R128 ;  /* 0x0000008085807220 */ /* 0x000fe20000410000 */
[----:B------:R-:W-:Y:S01]  /*cc70*/  @P0 IADD3.X R5, R5, R3, RZ, P1, !PT ;  /* 0x0000000305050210 */ /* 0x000fe20000ffe4ff */
[----:B----4-:R-:W-:Y:S04]  /*cc80*/  FMUL.FTZ R6, R135, c[0x0][0x2d0] ;  /* 0x0000b40087067a20 */ /* 0x010fe80000410000 */
[----:B------:R1:W-:Y:S01]  /*cc90*/  @P0 LDGSTS.E.BYPASS.LTC128B.128 [R244+0x4900], [R4.64], !P6 ;  /* 0x0490000004f40fae */ /* 0x0003e2000f101d48 */
[----:B------:R-:W-:Y:S02]  /*cca0*/  FMUL.FTZ R7, R132, R143 ;  /* 0x0000008f84077220 */ /* 0x000fe40000410000 */
[--C-:B------:R-:W-:Y:S02]  /*ccb0*/  FFMA.FTZ R13, R13, c[0x0][0x2d0], -R6.reuse ;  /* 0x0000b4000d0d7a23 */ /* 0x100fe40000010806 */
[--C-:B------:R-:W-:Y:S02]  /*ccc0*/  FFMA.FTZ R12, R12, c[0x0][0x2d0], -R6.reuse ;  /* 0x0000b4000c0c7a23 */ /* 0x100fe40000010806 */
[----:B------:R-:W2:Y:S01]  /*ccd0*/  MUFU.EX2 R209, R13 ;  /* 0x0000000d00d17308 */ /* 0x000ea20000000800 */
[----:B------:R1:W-:Y:S01]  /*cce0*/  @P0 LDGSTS.E.BYPASS.LTC128B.128 [R244+0x6900], [R4.64+0x80], !P5 ;  /* 0x0690008004f40fae */ /* 0x0003e2000e901d48 */
[--C-:B------:R-:W-:Y:S02]  /*ccf0*/  FFMA.FTZ R249, R24, c[0x0][0x2d0], -R6.reuse ;  /* 0x0000b40018f97a23 */ /* 0x100fe40000010806 */
[--C-:B------:R-:W-:Y:S02]  /*cd00*/  FFMA.FTZ R9, R9, c[0x0][0x2d0], -R6.reuse ;  /* 0x0000b40009097a23 */ /* 0x100fe40000010806 */
[----:B------:R-:W-:Y:S02]  /*cd10*/  FFMA.FTZ R16, R8, c[0x0][0x2d0], -R6 ;  /* 0x0000b40008107a23 */ /* 0x000fe40000010806 */
[--C-:B------:R-:W-:Y:S02]  /*cd20*/  FFMA.FTZ R8, R64, c[0x0][0x2d0], -R206.reuse ;  /* 0x0000b40040087a23 */ /* 0x100fe400000108ce */
[----:B------:R4:W-:Y:S01]  /*cd30*/  MUFU.EX2 R214, R12 ;  /* 0x0000000c00d67308 */ /* 0x0009e20000000800 */
[----:B------:R-:W-:Y:S01]  /*cd40*/  FFMA.FTZ R206, R65, c[0x0][0x2d0], -R206 ;  /* 0x0000b40041ce7a23 */ /* 0x000fe200000108ce */
[----:B---3--:R-:W-:Y:S01]  /*cd50*/  MOV R65, R130 ;  /* 0x0000008200417202 */ /* 0x008fe20000000f00 */
[--C-:B------:R-:W-:Y:S02]  /*cd60*/  FFMA.FTZ R19, R28, c[0x0][0x2d0], -R6.reuse ;  /* 0x0000b4001c137a23 */ /* 0x100fe40000010806 */
[--C-:B------:R-:W-:Y:S02]  /*cd70*/  FFMA.FTZ R17, R29, c[0x0][0x2d0], -R6.reuse ;  /* 0x0000b4001d117a23 */ /* 0x100fe40000010806 */
[--C-:B------:R-:W-:Y:S02]  /*cd80*/  FFMA.FTZ R52, R57, c[0x0][0x2d0], -R6.reuse ;  /* 0x0000b40039347a23 */ /* 0x100fe40000010806 */
[--C-:B------:R-:W-:Y:S01]  /*cd90*/  FFMA.FTZ R130, R60, c[0x0][0x2d0], -R6.reuse ;  /* 0x0000b4003c827a23 */ /* 0x100fe20000010806 */
[----:B------:R3:W-:Y:S01]  /*cda0*/  MUFU.EX2 R213, R9 ;  /* 0x0000000900d57308 */ /* 0x0007e20000000800 */
[--C-:B------:R-:W-:Y:S02]  /*cdb0*/  FFMA.FTZ R33, R45, c[0x0][0x2d0], -R6.reuse ;  /* 0x0000b4002d217a23 */ /* 0x100fe40000010806 */
[--C-:B------:R-:W-:Y:S01]  /*cdc0*/  FFMA.FTZ R220, R25, c[0x0][0x2d0], -R6.reuse ;  /* 0x0000b40019dc7a23 */ /* 0x100fe20000010806 */
[----:B--2---:R-:W-:Y:S01]  /*cdd0*/  MOV R51, R209 ;  /* 0x000000d100337202 */ /* 0x004fe20000000f00 */
[--C-:B------:R-:W-:Y:S01]  /*cde0*/  FFMA.FTZ R34, R40, c[0x0][0x2d0], -R6.reuse ;  /* 0x0000b40028227a23 */ /* 0x100fe20000010806 */
[----:B------:R-:W-:Y:S01]  /*cdf0*/  MOV R13, R37 ;  /* 0x00000025000d7202 */ /* 0x000fe20000000f00 */
[--C-:B------:R-:W-:Y:S01]  /*ce00*/  FFMA.FTZ R37, R44, c[0x0][0x2d0], -R6.reuse ;  /* 0x0000b4002c257a23 */ /* 0x100fe20000010806 */
[----:B-1----:R-:W-:Y:S01]  /*ce10*/  @P0 IADD3 R4, P1, R4, R0, RZ ;  /* 0x0000000004040210 */ /* 0x002fe20007f3e0ff */
[--C-:B------:R-:W-:Y:S01]  /*ce20*/  FFMA.FTZ R35, R41, c[0x0][0x2d0], -R6.reuse ;  /* 0x0000b40029237a23 */ /* 0x100fe20000010806 */
[----:B------:R-:W1:Y:S01]  /*ce30*/  MUFU.EX2 R16, R16 ;  /* 0x0000001000107308 */ /* 0x000e620000000800 */
[----:B------:R-:W-:Y:S01]  /*ce40*/  FFMA.FTZ R64, R61, c[0x0][0x2d0], -R6 ;  /* 0x0000b4003d407a23 */ /* 0x000fe20000010806 */
[----:B------:R-:W-:Y:S01]  /*ce50*/  @P0 IADD3.X R5, R5, R3, RZ, P1, !PT ;  /* 0x0000000305050210 */ /* 0x000fe20000ffe4ff */
[----:B------:R-:W-:Y:S02]  /*ce60*/  FMUL.FTZ R28, R2, R156 ;  /* 0x0000009c021c7220 */ /* 0x000fe40000410000 */
[--C-:B----4-:R-:W-:Y:S01]  /*ce70*/  FFMA.FTZ R12, R38, c[0x0][0x2d0], -R204.reuse ;  /* 0x0000b400260c7a23 */ /* 0x110fe200000108cc */
[----:B------:R-:W-:Y:S01]  /*ce80*/  MOV R38, R210 ;  /* 0x000000d200267202 */ /* 0x000fe20000000f00 */
[----:B------:R2:W-:Y:S01]  /*ce90*/  @P0 LDGSTS.E.BYPASS.LTC128B.128 [R244+0x5100], [R4.64], !P6 ;  /* 0x0510000004f40fae */ /* 0x0005e2000f101d48 */
[C---:B------:R-:W-:Y:S02]  /*cea0*/  FMUL.FTZ R29, R2.reuse, R157 ;  /* 0x0000009d021d7220 */ /* 0x040fe40000410000 */
[C---:B------:R-:W-:Y:S02]  /*ceb0*/  FMUL.FTZ R60, R2.reuse, R180 ;  /* 0x000000b4023c7220 */ /* 0x040fe40000410000 */
[C---:B------:R-:W-:Y:S01]  /*cec0*/  FMUL.FTZ R61, R2.reuse, R181 ;  /* 0x000000b5023d7220 */ /* 0x040fe20000410000 */
[----:B------:R-:W-:Y:S01]  /*ced0*/  MOV R181, R37 ;  /* 0x0000002500b57202 */ /* 0x000fe20000000f00 */
[--C-:B---3--:R-:W-:Y:S01]  /*cee0*/  FFMA.FTZ R9, R39, c[0x0][0x2d0], -R204.reuse ;  /* 0x0000b40027097a23 */ /* 0x108fe200000108cc */
[----:B------:R2:W-:Y:S01]  /*cef0*/  @P0 LDGSTS.E.BYPASS.LTC128B.128 [R244+0x7100], [R4.64+0x80], !P5 ;  /* 0x0710008004f40fae */ /* 0x0005e2000e901d48 */
[----:B------:R-:W-:Y:S01]  /*cf00*/  MOV R39, R211 ;  /* 0x000000d300277202 */ /* 0x000fe20000000f00 */
[----:B------:R-:W-:Y:S02]  /*cf10*/  IMAD.MOV.U32 R180, RZ, RZ, R17 ;  /* 0x000000ffffb47224 */ /* 0x000fe400078e0011 */
[----:B------:R-:W-:Y:S01]  /*cf20*/  FMUL.FTZ R17, R133, R161 ;  /* 0x000000a185117220 */ /* 0x000fe20000410000 */
[----:B------:R-:W-:Y:S01]  /*cf30*/  MOV R161, R38 ;  /* 0x0000002600a17202 */ /* 0x000fe20000000f00 */
[C---:B------:R-:W-:Y:S02]  /*cf40*/  FMUL.FTZ R25, R2.reuse, R153 ;  /* 0x0000009902197220 */ /* 0x040fe40000410000 */
[----:B------:R-:W3:Y:S01]  /*cf50*/  LDL.LU R210, [R1+0x8] ;  /* 0x0000080001d27983 */ /* 0x000ee20000300800 */
[C---:B------:R-:W-:Y:S01]  /*cf60*/  FMUL.FTZ R40, R2.reuse, R164 ;  /* 0x000000a402287220 */ /* 0x040fe20000410000 */
[----:B------:R-:W-:Y:S01]  /*cf70*/  MUFU.EX2 R180, R180 ;  /* 0x000000b400b47308 */ /* 0x000fe20000000800 */
[C---:B------:R-:W-:Y:S01]  /*cf80*/  FMUL.FTZ R41, R2.reuse, R165 ;  /* 0x000000a502297220 */ /* 0x040fe20000410000 */
[----:B------:R-:W4:Y:S01]  /*cf90*/  LDL.LU R24, [R1+0x4] ;  /* 0x0000040001187983 */ /* 0x000f220000300800 */
[C---:B------:R-:W-:Y:S02]  /*cfa0*/  FMUL.FTZ R44, R2.reuse, R168 ;  /* 0x000000a8022c7220 */ /* 0x040fe40000410000 */
[C---:B------:R-:W-:Y:S02]  /*cfb0*/  FMUL.FTZ R45, R2.reuse, R169 ;  /* 0x000000a9022d7220 */ /* 0x040fe40000410000 */
[C---:B------:R-:W-:Y:S02]  /*cfc0*/  FMUL.FTZ R57, R2.reuse, R177 ;  /* 0x000000b102397220 */ /* 0x040fe40000410000 */
[C---:B------:R-:W-:Y:S02]  /*cfd0*/  FMUL.FTZ R72, R2.reuse, R72 ;  /* 0x0000004802487220 */ /* 0x040fe40000410000 */
[C---:B------:R-:W-:Y:S02]  /*cfe0*/  FMUL.FTZ R73, R2.reuse, R73 ;  /* 0x0000004902497220 */ /* 0x040fe40000410000 */
[C---:B------:R-:W-:Y:S02]  /*cff0*/  FMUL.FTZ R76, R2.reuse, R76 ;  /* 0x0000004c024c7220 */ /* 0x040fe40000410000 */
[----:B------:R-:W-:Y:S01]  /*d000*/  FMUL.FTZ R77, R2, R77 ;  /* 0x0000004d024d7220 */ /* 0x000fe20000410000 */
[----:B--2---:R-:W-:Y:S01]  /*d010*/  @P0 IADD3 R4, P1, R4, R0, RZ ;  /* 0x0000000004040210 */ /* 0x004fe20007f3e0ff */
[----:B------:R-:W-:Y:S02]  /*d020*/  FADD.FTZ R0, -R134, R139 ;  /* 0x0000008b86007221 */ /* 0x000fe40000010100 */
[----:B------:R-:W-:Y:S02]  /*d030*/  FMUL.FTZ R88, R2, R88 ;  /* 0x0000005802587220 */ /* 0x000fe40000410000 */
[----:B------:R-:W-:Y:S02]  /*d040*/  @P0 IMAD.X R5, R5, 0x1, R3, P1 ;  /* 0x0000000105050824 */ /* 0x000fe400008e0603 */
[----:B------:R-:W-:Y:S02]  /*d050*/  FMUL.FTZ R3, R134, c[0x0][0x2d0] ;  /* 0x0000b40086037a20 */ /* 0x000fe40000410000 */
[----:B------:R-:W-:Y:S01]  /*d060*/  FMUL.FTZ R0, R0, c[0x0][0x2d0] ;  /* 0x0000b40000007a20 */ /* 0x000fe20000410000 */
[----:B------:R2:W-:Y:S01]  /*d070*/  @P0 LDGSTS.E.BYPASS.LTC128B.128 [R244+0x5900], [R4.64], !P6 ;  /* 0x0590000004f40fae */ /* 0x0005e2000f101d48 */
[--C-:B------:R-:W-:Y:S02]  /*d080*/  FFMA.FTZ R14, R14, c[0x0][0x2d0], -R3.reuse ;  /* 0x0000b4000e0e7a23 */ /* 0x100fe40000010803 */
[--C-:B------:R-:W-:Y:S02]  /*d090*/  FFMA.FTZ R10, R10, c[0x0][0x2d0], -R3.reuse ;  /* 0x0000b4000a0a7a23 */ /* 0x100fe40000010803 */
[----:B------:R2:W-:Y:S01]  /*d0a0*/  MUFU.EX2 R209, R14 ;  /* 0x0000000e00d17308 */ /* 0x0005e20000000800 */
[--C-:B------:R-:W-:Y:S02]  /*d0b0*/  FFMA.FTZ R11, R11, c[0x0][0x2d0], -R3.reuse ;  /* 0x0000b4000b0b7a23 */ /* 0x100fe40000010803 */
[----:B------:R2:W-:Y:S01]  /*d0c0*/  @P0 LDGSTS.E.BYPASS.LTC128B.128 [R244+0x7900], [R4.64+0x80], !P5 ;  /* 0x0790008004f40fae */ /* 0x0005e2000e901d48 */
[--C-:B------:R-:W-:Y:S02]  /*d0d0*/  FFMA.FTZ R15, R15, c[0x0][0x2d0], -R3.reuse ;  /* 0x0000b4000f0f7a23 */ /* 0x100fe40000010803 */
[----:B------:R-:W-:Y:S01]  /*d0e0*/  FFMA.FTZ R211, R27, c[0x0][0x2d0], -R3 ;  /* 0x0000b4001bd37a23 */ /* 0x000fe20000010803 */
[----:B------:R-:W-:Y:S01]  /*d0f0*/  MOV R27, R9 ;  /* 0x00000009001b7202 */ /* 0x000fe20000000f00 */
[----:B------:R-:W-:Y:S02]  /*d100*/  FMUL.FTZ R9, R2, R145 ;  /* 0x0000009102097220 */ /* 0x000fe40000410000 */
[----:B------:R2:W-:Y:S01]  /*d110*/  MUFU.EX2 R139, R10 ;  /* 0x0000000a008b7308 */ /* 0x0005e20000000800 */
[----:B------:R-:W2:Y:S01]  /*d120*/  LDSM.16.MT88.4 R20, [R225] ;  /* 0x00000000e114783b */ /* 0x000ea20000004200 */
[----:B------:R-:W-:Y:S01]  /*d130*/  IMAD.MOV.U32 R157, RZ, RZ, R27 ;  /* 0x000000ffff9d7224 */ /* 0x000fe200078e001b */
[----:B------:R-:W-:Y:S01]  /*d140*/  MOV R27, R66 ;  /* 0x00000042001b7202 */ /* 0x000fe20000000f00 */
[--C-:B------:R-:W-:Y:S01]  /*d150*/  FFMA.FTZ R221, R30, c[0x0][0x2d0], -R3.reuse ;  /* 0x0000b4001edd7a23 */ /* 0x100fe20000010803 */
[----:B------:R-:W-:Y:S01]  /*d160*/  MOV R66, R36 ;  /* 0x0000002400427202 */ /* 0x000fe20000000f00 */
[C---:B------:R-:W-:Y:S01]  /*d170*/  FMUL.FTZ R89, R2.reuse, R89 ;  /* 0x0000005902597220 */ /* 0x040fe20000410000 */
[----:B------:R-:W-:Y:S01]  /*d180*/  MOV R30, R8 ;  /* 0x00000008001e7202 */ /* 0x000fe20000000f00 */
[C---:B------:R-:W-:Y:S01]  /*d190*/  FMUL.FTZ R8, R2.reuse, R144 ;  /* 0x0000009002087220 */ /* 0x040fe20000410000 */
[----:B-1----:R-:W-:Y:S01]  /*d1a0*/  F2FP.PACK_AB R144, R213, R16 ;  /* 0x00000010d590723e */ /* 0x002fe200000000ff */
[----:B------:R-:W-:Y:S01]  /*d1b0*/  MUFU.EX2 R0, R0 ;  /* 0x0000000000007308 */ /* 0x000fe20000000800 */
[C---:B------:R-:W-:Y:S01]  /*d1c0*/  FMUL.FTZ R92, R2.reuse, R92 ;  /* 0x0000005c025c7220 */ /* 0x040fe20000410000 */
[----:B------:R-:W-:Y:S01]  /*d1d0*/  MOV R177, R30 ;  /* 0x0000001e00b17202 */ /* 0x000fe20000000f00 */
[C---:B------:R-:W-:Y:S01]  /*d1e0*/  FMUL.FTZ R93, R2.reuse, R93 ;  /* 0x0000005d025d7220 */ /* 0x040fe20000410000 */
[----:B--2---:R-:W2:Y:S01]  /*d1f0*/  LDL.LU R14, [R1+0x10] ;  /* 0x00001000010e7983 */ /* 0x004ea20000300800 */
[C---:B------:R-:W-:Y:S02]  /*d200*/  FMUL.FTZ R104, R2.reuse, R104 ;  /* 0x0000006802687220 */ /* 0x040fe40000410000 */
[C---:B------:R-:W-:Y:S01]  /*d210*/  FMUL.FTZ R105, R2.reuse, R105 ;  /* 0x0000006902697220 */ /* 0x040fe20000410000 */
[----:B------:R-:W0:Y:S01]  /*d220*/  LDGDEPBAR ;  /* 0x00000000000079af */ /* 0x000e220000000000 */
[----:B------:R-:W-:Y:S01]  /*d230*/  FMUL.FTZ R108, R2, R108 ;  /* 0x0000006c026c7220 */ /* 0x000fe20000410000 */
[----:B------:R-:W-:Y:S01]  /*d240*/  MUFU.EX2 R205, R15 ;  /* 0x0000000f00cd7308 */ /* 0x000fe20000000800 */
[----:B------:R-:W-:Y:S02]  /*d250*/  FFMA.FTZ R4, R50, c[0x0][0x2d0], -R204 ;  /* 0x0000b40032047a23 */ /* 0x000fe400000108cc */
[----:B------:R-:W-:Y:S01]  /*d260*/  IMAD.MOV.U32 R50, RZ, RZ, R138 ;  /* 0x000000ffff327224 */ /* 0x000fe200078e008a */
[----:B------:R-:W-:Y:S01]  /*d270*/  MOV R10, R212 ;  /* 0x000000d4000a7202 */ /* 0x000fe20000000f00 */
[--C-:B------:R-:W-:Y:S01]  /*d280*/  FFMA.FTZ R212, R26, c[0x0][0x2d0], -R3.reuse ;  /* 0x0000b4001ad47a23 */ /* 0x100fe20000010803 */
[----:B------:R-:W-:Y:S01]  /*d290*/  MOV R54, R4 ;  /* 0x0000000400367202 */ /* 0x000fe20000000f00 */
[C---:B------:R-:W-:Y:S01]  /*d2a0*/  FMUL.FTZ R4, R133.reuse, R140 ;  /* 0x0000008c85047220 */ /* 0x040fe20000410000 */
[----:B------:R-:W-:Y:S01]  /*d2b0*/  MOV R26, R12 ;  /* 0x0000000c001a7202 */ /* 0x000fe20000000f00 */
[----:B------:R-:W-:Y:S01]  /*d2c0*/  FMUL.FTZ R5, R133, R141 ;  /* 0x0000008d85057220 */ /* 0x000fe20000410000 */
[----:B------:R1:W1:Y:S01]  /*d2d0*/  MUFU.EX2 R138, R11 ;  /* 0x0000000b008a7308 */ /* 0x0002620000000800 */
[----:B------:R-:W-:Y:S01]  /*d2e0*/  F2FP.PACK_AB R140, R218, R208 ;  /* 0x000000d0da8c723e */ /* 0x000fe200000000ff */
[----:B------:R-:W-:Y:S01]  /*d2f0*/  FFMA.FTZ R204, R67, c[0x0][0x2d0], -R204 ;  /* 0x0000b40043cc7a23 */ /* 0x000fe200000108cc */
[----:B------:R-:W-:Y:S01]  /*d300*/  F2FP.PACK_AB R141, R216, R207 ;  /* 0x000000cfd88d723e */ /* 0x000fe200000000ff */
[----:B------:R-:W-:Y:S01]  /*d310*/  FFMA.FTZ R67, R56, c[0x0][0x2d0], -R6 ;  /* 0x0000b40038437a23 */ /* 0x000fe20000010806 */
[----:B------:R-:W-:Y:S01]  /*d320*/  F2FP.PACK_AB R143, R50, R215 ;  /* 0x000000d7328f723e */ /* 0x000fe200000000ff */
[----:B------:R-:W-:Y:S01]  /*d330*/  FMUL.FTZ R6, R132, R142 ;  /* 0x0000008e84067220 */ /* 0x000fe20000410000 */
[----:B------:R-:W-:Y:S01]  /*d340*/  F2FP.PACK_AB R142, R65, R217 ;  /* 0x000000d9418e723e */ /* 0x000fe200000000ff */
[C---:B------:R-:W-:Y:S01]  /*d350*/  FMUL.FTZ R12, R2.reuse, R148 ;  /* 0x00000094020c7220 */ /* 0x040fe20000410000 */
[----:B------:R-:W-:Y:S01]  /*d360*/  MOV R156, R26 ;  /* 0x0000001a009c7202 */ /* 0x000fe20000000f00 */
[C---:B------:R-:W-:Y:S01]  /*d370*/  FMUL.FTZ R56, R2.reuse, R176 ;  /* 0x000000b002387220 */ /* 0x040fe20000410000 */
[----:B------:R-:W-:Y:S01]  /*d380*/  MOV R26, R54 ;  /* 0x00000036001a7202 */ /* 0x000fe20000000f00 */
[----:B------:R-:W-:Y:S01]  /*d390*/  FMUL.FTZ R109, R2, R109 ;  /* 0x0000006d026d7220 */ /* 0x000fe20000410000 */
[----:B------:R-:W-:Y:S01]  /*d3a0*/  MOV R54, R48 ;  /* 0x0000003000367202 */ /* 0x000fe20000000f00 */
[-C--:B------:R-:W-:Y:S01]  /*d3b0*/  HMMA.16816.F32 R4, R140, R20.reuse, R4 ;  /* 0x000000148c04723c */ /* 0x080fe20000001804 */
[----:B------:R-:W-:Y:S04]  /*d3c0*/  MUFU.EX2 R221, R221 ;  /* 0x000000dd00dd7308 */ /* 0x000fe80000000800 */
[----:B------:R-:W-:Y:S01]  /*d3d0*/  MOV R48, R18 ;  /* 0x0000001200307202 */ /* 0x000fe20000000f00 */
[C---:B------:R-:W-:Y:S01]  /*d3e0*/  FMUL.FTZ R18, R132.reuse, R162 ;  /* 0x000000a284127220 */ /* 0x040fe20000410000 */
[----:B------:R-:W-:Y:S01]  /*d3f0*/  MOV R162, R19 ;  /* 0x0000001300a27202 */ /* 0x000fe20000000f00 */
[----:B------:R-:W-:Y:S01]  /*d400*/  FMUL.FTZ R19, R132, R163 ;  /* 0x000000a384137220 */ /* 0x000fe20000410000 */
[----:B------:R-:W-:Y:S02]  /*d410*/  MOV R163, R39 ;  /* 0x0000002700a37202 */ /* 0x000fe40000000f00 */
[----:B------:R-:W2:Y:S01]  /*d420*/  LDSM.16.MT88.4 R36, [R226] ;  /* 0x00000000e224783b */ /* 0x000ea20000004200 */
[----:B-1----:R-:W-:Y:S01]  /*d430*/  MOV R11, R13 ;  /* 0x0000000d000b7202 */ /* 0x002fe20000000f00 */
[----:B------:R-:W-:Y:S01]  /*d440*/  FMUL.FTZ R13, R2, R149 ;  /* 0x00000095020d7220 */ /* 0x000fe20000410000 */
[----:B------:R-:W-:Y:S01]  /*d450*/  F2FP.PACK_AB R145, R138, R139 ;  /* 0x0000008b8a91723e */ /* 0x000fe200000000ff */
[C---:B------:R-:W-:Y:S01]  /*d460*/  FMUL.FTZ R15, R0.reuse, R151 ;  /* 0x00000097000f7220 */ /* 0x040fe20000410000 */
[----:B------:R-:W-:Y:S01]  /*d470*/  MOV R153, R11 ;  /* 0x0000000b00997202 */ /* 0x000fe20000000f00 */
[----:B------:R-:W-:Y:S01]  /*d480*/  FMUL.FTZ R11, R0, R147 ;  /* 0x00000093000b7220 */ /* 0x000fe20000410000 */
[----:B------:R-:W-:Y:S01]  /*d490*/  F2FP.PACK_AB R147, R205, R209 ;  /* 0x000000d1cd93723e */ /* 0x000fe200000000ff */
[C---:B------:R-:W-:Y:S01]  /*d4a0*/  FMUL.FTZ R120, R2.reuse, R120 ;  /* 0x0000007802787220 */ /* 0x040fe20000410000 */
[----:B------:R-:W-:Y:S01]  /*d4b0*/  MOV R168, R26 ;  /* 0x0000001a00a87202 */ /* 0x000fe20000000f00 */
[C---:B------:R-:W-:Y:S02]  /*d4c0*/  FMUL.FTZ R121, R2.reuse, R121 ;  /* 0x0000007902797220 */ /* 0x040fe40000410000 */
[C---:B------:R-:W-:Y:S02]  /*d4d0*/  FMUL.FTZ R124, R2.reuse, R124 ;  /* 0x0000007c027c7220 */ /* 0x040fe40000410000 */
[----:B------:R-:W-:Y:S02]  /*d4e0*/  FMUL.FTZ R125, R2, R125 ;  /* 0x0000007d027d7220 */ /* 0x000fe40000410000 */
[----:B------:R-:W-:Y:S02]  /*d4f0*/  IMAD.MOV.U32 R176, RZ, RZ, R54 ;  /* 0x000000ffffb07224 */ /* 0x000fe400078e0036 */
[C---:B------:R-:W-:Y:S01]  /*d500*/  FMUL.FTZ R26, R0.reuse, R154 ;  /* 0x0000009a001a7220 */ /* 0x040fe20000410000 */
[----:B------:R-:W-:Y:S01]  /*d510*/  MOV R154, R55 ;  /* 0x00000037009a7202 */ /* 0x000fe20000000f00 */
[C---:B------:R-:W-:Y:S01]  /*d520*/  FMUL.FTZ R30, R0.reuse, R158 ;  /* 0x0000009e001e7220 */ /* 0x040fe20000410000 */
[----:B------:R-:W-:Y:S01]  /*d530*/  MOV R158, R49 ;  /* 0x00000031009e7202 */ /* 0x000fe20000000f00 */
[--C-:B------:R-:W-:Y:S01]  /*d540*/  FFMA.FTZ R248, R31, c[0x0][0x2d0], -R3.reuse ;  /* 0x0000b4001ff87a23 */ /* 0x100fe20000010803 */
[----:B------:R-:W-:Y:S01]  /*d550*/  MUFU.EX2 R176, R176 ;  /* 0x000000b000b07308 */ /* 0x000fe20000000800 */
[----:B------:R-:W-:Y:S01]  /*d560*/  FMUL.FTZ R31, R0, R159 ;  /* 0x0000009f001f7220 */ /* 0x000fe20000410000 */
[----:B------:R-:W-:Y:S01]  /*d570*/  MOV R159, R64 ;  /* 0x00000040009f7202 */ /* 0x000fe20000000f00 */
[--C-:B------:R-:W-:Y:S02]  /*d580*/  FFMA.FTZ R247, R42, c[0x0][0x2d0], -R3.reuse ;  /* 0x0000b4002af77a23 */ /* 0x100fe40000010803 */
[C---:B------:R-:W-:Y:S02]  /*d590*/  FMUL.FTZ R42, R0.reuse, R166 ;  /* 0x000000a6002a7220 */ /* 0x040fe40000410000 */
[--C-:B------:R-:W-:Y:S02]  /*d5a0*/  FFMA.FTZ R246, R43, c[0x0][0x2d0], -R3.reuse ;  /* 0x0000b4002bf67a23 */ /* 0x100fe40000010803 */
[----:B------:R-:W-:Y:S01]  /*d5b0*/  FMUL.FTZ R43, R0, R167 ;  /* 0x000000a7002b7220 */ /* 0x000fe20000410000 */
[----:B------:R-:W-:Y:S01]  /*d5c0*/  MUFU.EX2 R248, R248 ;  /* 0x000000f800f87308 */ /* 0x000fe20000000800 */
[--C-:B------:R-:W-:Y:S02]  /*d5d0*/  FFMA.FTZ R245, R46, c[0x0][0x2d0], -R3.reuse ;  /* 0x0000b4002ef57a23 */ /* 0x100fe40000010803 */
[C---:B------:R-:W-:Y:S02]  /*d5e0*/  FMUL.FTZ R46, R0.reuse, R170 ;  /* 0x000000aa002e7220 */ /* 0x040fe40000410000 */
[--C-:B------:R-:W-:Y:S02]  /*d5f0*/  FFMA.FTZ R223, R47, c[0x0][0x2d0], -R3.reuse ;  /* 0x0000b4002fdf7a23 */ /* 0x100fe40000010803 */
[----:B------:R-:W-:Y:S02]  /*d600*/  FMUL.FTZ R47, R0, R171 ;  /* 0x000000ab002f7220 */ /* 0x000fe40000410000 */
[----:B------:R-:W-:Y:S01]  /*d610*/  IMAD.MOV.U32 R164, RZ, RZ, R48 ;  /* 0x000000ffffa47224 */ /* 0x000fe200078e0030 */
[----:B------:R-:W-:Y:S01]  /*d620*/  MUFU.EX2 R171, R212 ;  /* 0x000000d400ab7308 */ /* 0x000fe20000000800 */
[C---:B------:R-:W-:Y:S02]  /*d630*/  FMUL.FTZ R48, R133.reuse, R192 ;  /* 0x000000c085307220 */ /* 0x040fe40000410000 */
[----:B------:R-:W-:Y:S02]  /*d640*/  FMUL.FTZ R49, R133, R193 ;  /* 0x000000c185317220 */ /* 0x000fe40000410000 */
[--C-:B------:R-:W-:Y:S02]  /*d650*/  FFMA.FTZ R58, R58, c[0x0][0x2d0], -R3.reuse ;  /* 0x0000b4003a3a7a23 */ /* 0x100fe40000010803 */
[--C-:B------:R-:W-:Y:S02]  /*d660*/  FFMA.FTZ R59, R59, c[0x0][0x2d0], -R3.reuse ;  /* 0x0000b4003b3b7a23 */ /* 0x100fe40000010803 */
[--C-:B------:R-:W-:Y:S01]  /*d670*/  FFMA.FTZ R62, R62, c[0x0][0x2d0], -R3.reuse ;  /* 0x0000b4003e3e7a23 */ /* 0x100fe20000010803 */
[----:B------:R-:W-:Y:S01]  /*d680*/  MOV R169, R58 ;  /* 0x0000003a00a97202 */ /* 0x000fe20000000f00 */
[C---:B------:R-:W-:Y:S01]  /*d690*/  FMUL.FTZ R58, R0.reuse, R178 ;  /* 0x000000b2003a7220 */ /* 0x040fe20000410000 */
[----:B------:R-:W-:Y:S01]  /*d6a0*/  MOV R165, R59 ;  /* 0x0000003b00a57202 */ /* 0x000fe20000000f00 */
[C---:B------:R-:W-:Y:S01]  /*d6b0*/  FMUL.FTZ R59, R0.reuse, R179 ;  /* 0x000000b3003b7220 */ /* 0x040fe20000410000 */
[----:B------:R-:W-:Y:S01]  /*d6c0*/  MUFU.EX2 R164, R164 ;  /* 0x000000a400a47308 */ /* 0x000fe20000000800 */
[----:B------:R-:W-:Y:S02]  /*d6d0*/  FFMA.FTZ R3, R63, c[0x0][0x2d0], -R3 ;  /* 0x0000b4003f037a23 */ /* 0x000fe40000010803 */
[C---:B------:R-:W-:Y:S02]  /*d6e0*/  FMUL.FTZ R63, R0.reuse, R183 ;  /* 0x000000b7003f7220 */ /* 0x040fe40000410000 */
[C---:B------:R-:W-:Y:S01]  /*d6f0*/  FMUL.FTZ R64, R133.reuse, R200 ;  /* 0x000000c885407220 */ /* 0x040fe20000410000 */
[----:B------:R-:W-:Y:S01]  /*d700*/  MOV R200, R157 ;  /* 0x0000009d00c87202 */ /* 0x000fe20000000f00 */
[C---:B------:R-:W-:Y:S02]  /*d710*/  FMUL.FTZ R74, R0.reuse, R74 ;  /* 0x0000004a004a7220 */ /* 0x040fe40000410000 */
        /* <DEDUP_REMOVED lines=17> */
[----:B------:R-:W-:Y:S03]  /*d830*/  FMUL.FTZ R127, R0, R127 ;  /* 0x0000007f007f7220 */ /* 0x000fe60000410000 */
[----:B------:R-:W-:Y:S10]  /*d840*/  MUFU.EX2 R247, R247 ;  /* 0x000000f700f77308 */ /* 0x000ff40000000800 */
[----:B------:R-:W-:Y:S10]  /*d850*/  MUFU.EX2 R246, R246 ;  /* 0x000000f600f67308 */ /* 0x000ff40000000800 */
[----:B------:R-:W-:Y:S10]  /*d860*/  MUFU.EX2 R245, R245 ;  /* 0x000000f500f57308 */ /* 0x000ff40000000800 */
[----:B------:R-:W-:Y:S01]  /*d870*/  MUFU.EX2 R223, R223 ;  /* 0x000000df00df7308 */ /* 0x000fe20000000800 */
[----:B---3--:R-:W-:Y:S02]  /*d880*/  FFMA.FTZ R210, R133, R210, R208 ;  /* 0x000000d285d27223 */ /* 0x008fe400000100d0 */
[----:B----4-:R-:W-:Y:S01]  /*d890*/  FFMA.FTZ R208, R132, R24, R207 ;  /* 0x0000001884d07223 */ /* 0x010fe200000100cf */
[----:B------:R-:W-:Y:S01]  /*d8a0*/  MOV R207, R62 ;  /* 0x0000003e00cf7202 */ /* 0x000fe20000000f00 */
[----:B------:R-:W-:Y:S01]  /*d8b0*/  FMUL.FTZ R24, R2, R152 ;  /* 0x0000009802187220 */ /* 0x000fe20000410000 */
[----:B------:R-:W-:Y:S01]  /*d8c0*/  MOV R152, R10 ;  /* 0x0000000a00987202 */ /* 0x000fe20000000f00 */
[C---:B------:R-:W-:Y:S01]  /*d8d0*/  FMUL.FTZ R10, R0.reuse, R146 ;  /* 0x00000092000a7220 */ /* 0x040fe20000410000 */
[----:B------:R-:W-:Y:S01]  /*d8e0*/  F2FP.PACK_AB R146, R51, R214 ;  /* 0x000000d63392723e */ /* 0x000fe200000000ff */
[----:B------:R-:W-:Y:S06]  /*d8f0*/  FMUL.FTZ R62, R0, R182 ;  /* 0x000000b6003e7220 */ /* 0x000fec0000410000 */
[C---:B------:R-:W-:Y:S07]  /*d900*/  HMMA.16816.F32 R8, R144.reuse, R20, R8 ;  /* 0x000000149008723c */ /* 0x040fee0000001808 */
[C---:B------:R-:W-:Y:S01]  /*d910*/  FMUL.FTZ R20, R133.reuse, R172 ;  /* 0x000000ac85147220 */ /* 0x040fe20000410000 */
[----:B------:R-:W-:Y:S01]  /*d920*/  MOV R172, R34 ;  /* 0x0000002200ac7202 */ /* 0x000fe20000000f00 */
[C---:B------:R-:W-:Y:S03]  /*d930*/  FMUL.FTZ R21, R133.reuse, R173 ;  /* 0x000000ad85157220 */ /* 0x040fe60000410000 */
[C---:B------:R-:W-:Y:S01]  /*d940*/  FMUL.FTZ R34, R132.reuse, R186 ;  /* 0x000000ba84227220 */ /* 0x040fe20000410000 */
[----:B------:R-:W-:Y:S01]  /*d950*/  MOV R173, R35 ;  /* 0x0000002300ad7202 */ /* 0x000fe20000000f00 */
[C---:B------:R-:W-:Y:S01]  /*d960*/  FMUL.FTZ R35, R132.reuse, R187 ;  /* 0x000000bb84237220 */ /* 0x040fe20000410000 */
[----:B------:R-:W-:Y:S01]  /*d970*/  MOV R187, R50 ;  /* 0x0000003200bb7202 */ /* 0x000fe20000000f00 */
[----:B------:R-:W-:Y:S01]  /*d980*/  FMUL.FTZ R50, R132, R194 ;  /* 0x000000c284327220 */ /* 0x000fe20000410000 */
[----:B------:R-:W-:Y:S01]  /*d990*/  MOV R186, R65 ;  /* 0x0000004100ba7202 */ /* 0x000fe20000000f00 */
[----:B------:R-:W-:Y:S01]  /*d9a0*/  FMUL.FTZ R65, R133, R201 ;  /* 0x000000c985417220 */ /* 0x000fe20000410000 */
[----:B------:R-:W-:Y:S02]  /*d9b0*/  MOV R194, R161 ;  /* 0x000000a100c27202 */ /* 0x000fe40000000f00 */
[----:B------:R-:W-:Y:S02]  /*d9c0*/  MOV R161, R181 ;  /* 0x000000b500a17202 */ /* 0x000fe40000000f00 */
[----:B------:R-:W-:Y:S02]  /*d9d0*/  MOV R181, R156 ;  /* 0x0000009c00b57202 */ /* 0x000fe40000000f00 */
[----:B------:R-:W-:Y:S10]  /*d9e0*/  MUFU.EX2 R194, R194 ;  /* 0x000000c200c27308 */ /* 0x000ff40000000800 */
[----:B------:R-:W-:Y:S01]  /*d9f0*/  MUFU.EX2 R181, R181 ;  /* 0x000000b500b57308 */ /* 0x000fe20000000800 */
[----:B--2---:R-:W-:Y:S02]  /*da00*/  FFMA.FTZ R2, R2, R14, R16 ;  /* 0x0000000e02027223 */ /* 0x004fe40000010010 */
[----:B------:R-:W-:Y:S02]  /*da10*/  FMUL.FTZ R14, R0, R150 ;  /* 0x00000096000e7220 */ /* 0x000fe40000410000 */
[----:B------:R-:W-:Y:S01]  /*da20*/  LDSM.16.MT88.4 R148, [R228] ;  /* 0x00000000e494783b */ /* 0x000fe20000004200 */
[----:B------:R-:W-:Y:S02]  /*da30*/  FADD.FTZ R2, R213, R2 ;  /* 0x00000002d5027221 */ /* 0x000fe40000010000 */
[C---:B------:R-:W-:Y:S01]  /*da40*/  FMUL.FTZ R16, R133.reuse, R160 ;  /* 0x000000a085107220 */ /* 0x040fe20000410000 */
[----:B------:R-:W-:Y:S01]  /*da50*/  MOV R160, R33 ;  /* 0x0000002100a07202 */ /* 0x000fe20000000f00 */
[-C--:B------:R-:W-:Y:S03]  /*da60*/  HMMA.16816.F32 R12, R144, R22.reuse, R12 ;  /* 0x00000016900c723c */ /* 0x080fe6000000180c */
[C---:B------:R-:W-:Y:S02]  /*da70*/  FMUL.FTZ R33, R133.reuse, R185 ;  /* 0x000000b985217220 */ /* 0x040fe40000410000 */
[----:B------:R-:W-:Y:S03]  /*da80*/  IMAD.MOV.U32 R185, RZ, RZ, R52 ;  /* 0x000000ffffb97224 */ /* 0x000fe600078e0034 */
[C---:B------:R-:W-:Y:S07]  /*da90*/  HMMA.16816.F32 R16, R140.reuse, R22, R16 ;  /* 0x000000168c10723c */ /* 0x040fee0000001810 */
[C---:B------:R-:W-:Y:S01]  /*daa0*/  FMUL.FTZ R22, R132.reuse, R174 ;  /* 0x000000ae84167220 */ /* 0x040fe20000410000 */
[----:B------:R-:W-:Y:S01]  /*dab0*/  MOV R174, R53 ;  /* 0x0000003500ae7202 */ /* 0x000fe20000000f00 */
[----:B------:R-:W-:Y:S01]  /*dac0*/  FMUL.FTZ R23, R132, R175 ;  /* 0x000000af84177220 */ /* 0x000fe20000410000 */
[----:B------:R-:W1:Y:S02]  /*dad0*/  LDSM.16.MT88.4 R52, [R229] ;  /* 0x00000000e534783b */ /* 0x000e640000004200 */
[----:B------:R-:W-:Y:S01]  /*dae0*/  MOV R175, R27 ;  /* 0x0000001b00af7202 */ /* 0x000fe20000000f00 */
[----:B------:R-:W-:Y:S01]  /*daf0*/  FMUL.FTZ R27, R0, R155 ;  /* 0x0000009b001b7220 */ /* 0x000fe20000410000 */
[----:B------:R-:W-:Y:S01]  /*db00*/  MOV R155, R32 ;  /* 0x00000020009b7202 */ /* 0x000fe20000000f00 */
[C---:B------:R-:W-:Y:S01]  /*db10*/  FMUL.FTZ R32, R133.reuse, R184 ;  /* 0x000000b885207220 */ /* 0x040fe20000410000 */
[-C--:B------:R-:W-:Y:S01]  /*db20*/  HMMA.16816.F32 R20, R140, R36.reuse, R20 ;  /* 0x000000248c14723c */ /* 0x080fe20000001814 */
[----:B------:R-:W-:Y:S02]  /*db30*/  MUFU.EX2 R174, R174 ;  /* 0x000000ae00ae7308 */ /* 0x000fe40000000800 */
[----:B------:R-:W-:Y:S01]  /*db40*/  MOV R184, R66 ;  /* 0x0000004200b87202 */ /* 0x000fe20000000f00 */
[C---:B------:R-:W-:Y:S01]  /*db50*/  FMUL.FTZ R66, R132.reuse, R202 ;  /* 0x000000ca84427220 */ /* 0x040fe20000410000 */
[----:B------:R-:W-:Y:S02]  /*db60*/  MOV R166, R175 ;  /* 0x000000af00a67202 */ /* 0x000fe40000000f00 */
[----:B------:R-:W-:Y:S01]  /*db70*/  MOV R175, R162 ;  /* 0x000000a200af7202 */ /* 0x000fe20000000f00 */
[C---:B------:R-:W-:Y:S03]  /*db80*/  HMMA.16816.F32 R24, R144.reuse, R36, R24 ;  /* 0x000000249018723c */ /* 0x040fe60000001818 */
[----:B------:R-:W-:Y:S01]  /*db90*/  MUFU.EX2 R184, R184 ;  /* 0x000000b800b87308 */ /* 0x000fe20000000800 */
[----:B------:R-:W-:Y:S02]  /*dba0*/  MOV R162, R177 ;  /* 0x000000b100a27202 */ /* 0x000fe40000000f00 */
[----:B------:R-:W-:Y:S01]  /*dbb0*/  MOV R167, R166 ;  /* 0x000000a600a77202 */ /* 0x000fe20000000f00 */
[C---:B------:R-:W-:Y:S01]  /*dbc0*/  FMUL.FTZ R36, R133.reuse, R188 ;  /* 0x000000bc85247220 */ /* 0x040fe20000410000 */
[-C--:B------:R-:W-:Y:S04]  /*dbd0*/  HMMA.16816.F32 R28, R144, R38.reuse, R28 ;  /* 0x00000026901c723c */ /* 0x080fe8000000181c */
[C---:B------:R-:W-:Y:S01]  /*dbe0*/  FMUL.FTZ R37, R133.reuse, R189 ;  /* 0x000000bd85257220 */ /* 0x040fe20000410000 */
[----:B------:R-:W-:Y:S01]  /*dbf0*/  MUFU.EX2 R177, R252 ;  /* 0x000000fc00b17308 */ /* 0x000fe20000000800 */
[----:B------:R-:W-:Y:S01]  /*dc00*/  MOV R188, R51 ;  /* 0x0000003300bc7202 */ /* 0x000fe20000000f00 */
[C---:B------:R-:W-:Y:S01]  /*dc10*/  FMUL.FTZ R51, R132.reuse, R195 ;  /* 0x000000c384337220 */ /* 0x040fe20000410000 */
[C---:B------:R-:W-:Y:S04]  /*dc20*/  HMMA.16816.F32 R32, R140.reuse, R38, R32 ;  /* 0x000000268c20723c */ /* 0x040fe80000001820 */
[----:B------:R-:W-:Y:S01]  /*dc30*/  MOV R189, R67 ;  /* 0x0000004300bd7202 */ /* 0x000fe20000000f00 */
[C---:B------:R-:W-:Y:S01]  /*dc40*/  FMUL.FTZ R67, R132.reuse, R203 ;  /* 0x000000cb84437220 */ /* 0x040fe20000410000 */
[----:B------:R-:W-:Y:S01]  /*dc50*/  MOV R170, R167 ;  /* 0x000000a700aa7202 */ /* 0x000fe20000000f00 */
[C---:B------:R-:W-:Y:S01]  /*dc60*/  FMUL.FTZ R38, R132.reuse, R190 ;  /* 0x000000be84267220 */ /* 0x040fe20000410000 */
[----:B------:R-:W-:Y:S01]  /*dc70*/  MOV R190, R155 ;  /* 0x0000009b00be7202 */ /* 0x000fe20000000f00 */
[C---:B------:R-:W-:Y:S01]  /*dc80*/  FMUL.FTZ R39, R132.reuse, R191 ;  /* 0x000000bf84277220 */ /* 0x040fe20000410000 */
[----:B------:R-:W-:Y:S02]  /*dc90*/  MUFU.EX2 R175, R175 ;  /* 0x000000af00af7308 */ /* 0x000fe40000000800 */
[----:B------:R-:W-:Y:S01]  /*dca0*/  MOV R191, R185 ;  /* 0x000000b900bf7202 */ /* 0x000fe20000000f00 */
[----:B------:R-:W-:Y:S01]  /*dcb0*/  IMAD.MOV.U32 R185, RZ, RZ, R129 ;  /* 0x000000ffffb97224 */ /* 0x000fe200078e0081 */
[----:B------:R-:W-:Y:S01]  /*dcc0*/  MOV R155, R154 ;  /* 0x0000009a009b7202 */ /* 0x000fe20000000f00 */
[----:B------:R-:W2:Y:S01]  /*dcd0*/  LDL.LU R129, [R1+0x74] ;  /* 0x0000740001817983 */ /* 0x000ea20000300800 */
[-C--:B-1----:R-:W-:Y:S03]  /*dce0*/  HMMA.16816.F32 R36, R140, R52.reuse, R36 ;  /* 0x000000348c24723c */ /* 0x082fe60000001824 */
[----:B------:R-:W-:Y:S02]  /*dcf0*/  MOV R154, R163 ;  /* 0x000000a3009a7202 */ /* 0x000fe40000000f00 */
[----:B------:R-:W-:Y:S02]  /*dd00*/  MOV R163, R169 ;  /* 0x000000a900a37202 */ /* 0x000fe40000000f00 */
[----:B------:R-:W-:Y:S01]  /*dd10*/  MUFU.EX2 R169, R219 ;  /* 0x000000db00a97308 */ /* 0x000fe20000000800 */
[C---:B------:R-:W-:Y:S04]  /*dd20*/  HMMA.16816.F32 R40, R144.reuse, R52, R40 ;  /* 0x000000349028723c */ /* 0x040fe80000001828 */
[----:B------:R-:W-:Y:S02]  /*dd30*/  MOV R166, R189 ;  /* 0x000000bd00a67202 */ /* 0x000fe40000000f00 */
[----:B------:R-:W-:Y:S01]  /*dd40*/  MOV R189, R188 ;  /* 0x000000bc00bd7202 */ /* 0x000fe20000000f00 */
[C---:B------:R-:W-:Y:S01]  /*dd50*/  FMUL.FTZ R52, R133.reuse, R196 ;  /* 0x000000c485347220 */ /* 0x040fe20000410000 */
[-C--:B------:R-:W-:Y:S04]  /*dd60*/  HMMA.16816.F32 R44, R144, R54.reuse, R44 ;  /* 0x00000036902c723c */ /* 0x080fe8000000182c */
[C---:B------:R-:W-:Y:S01]  /*dd70*/  FMUL.FTZ R53, R133.reuse, R197 ;  /* 0x000000c585357220 */ /* 0x040fe20000410000 */
[----:B------:R-:W-:Y:S01]  /*dd80*/  MOV R167, R166 ;  /* 0x000000a600a77202 */ /* 0x000fe20000000f00 */
[----:B------:R1:W-:Y:S01]  /*dd90*/  MUFU.EX2 R197, R170 ;  /* 0x000000aa00c57308 */ /* 0x0003e20000000800 */
[----:B------:R-:W-:Y:S01]  /*dda0*/  MOV R166, R189 ;  /* 0x000000bd00a67202 */ /* 0x000fe20000000f00 */
[C---:B------:R-:W-:Y:S04]  /*ddb0*/  HMMA.16816.F32 R48, R140.reuse, R54, R48 ;  /* 0x000000368c30723c */ /* 0x040fe80000001830 */
[----:B------:R-:W-:Y:S02]  /*ddc0*/  MOV R188, R187 ;  /* 0x000000bb00bc7202 */ /* 0x000fe40000000f00 */
[----:B------:R-:W-:Y:S01]  /*ddd0*/  MOV R187, R186 ;  /* 0x000000ba00bb7202 */ /* 0x000fe20000000f00 */
[C---:B------:R-:W-:Y:S01]  /*dde0*/  FMUL.FTZ R54, R132.reuse, R198 ;  /* 0x000000c684367220 */ /* 0x040fe20000410000 */
[----:B------:R-:W-:Y:S01]  /*ddf0*/  MOV R186, R159 ;  /* 0x0000009f00ba7202 */ /* 0x000fe20000000f00 */
[----:B------:R-:W-:Y:S03]  /*de00*/  FMUL.FTZ R55, R132, R199 ;  /* 0x000000c784377220 */ /* 0x000fe60000410000 */
[----:B------:R-:W-:Y:S02]  /*de10*/  MOV R199, R153 ;  /* 0x0000009900c77202 */ /* 0x000fe40000000f00 */
[----:B------:R-:W-:Y:S02]  /*de20*/  MOV R192, R167 ;  /* 0x000000a700c07202 */ /* 0x000fe40000000f00 */
[-C--:B------:R-:W-:Y:S02]  /*de30*/  HMMA.16816.F32 R52, R140, R148.reuse, R52 ;  /* 0x000000948c34723c */ /* 0x080fe40000001834 */
[----:B------:R-:W-:Y:S01]  /*de40*/  MUFU.EX2 R199, R199 ;  /* 0x000000c700c77308 */ /* 0x000fe20000000800 */
[----:B------:R-:W-:Y:S02]  /*de50*/  MOV R193, R166 ;  /* 0x000000a600c17202 */ /* 0x000fe40000000f00 */
[----:B------:R-:W-:Y:S02]  /*de60*/  MOV R201, R192 ;  /* 0x000000c000c97202 */ /* 0x000fe40000000f00 */
[----:B------:R-:W-:Y:S01]  /*de70*/  MOV R198, R193 ;  /* 0x000000c100c67202 */ /* 0x000fe20000000f00 */
[C---:B------:R-:W-:Y:S04]  /*de80*/  HMMA.16816.F32 R56, R144.reuse, R148, R56 ;  /* 0x000000949038723c */ /* 0x040fe80000001838 */
[----:B------:R-:W-:Y:S01]  /*de90*/  MUFU.EX2 R192, R161 ;  /* 0x000000a100c07308 */ /* 0x000fe20000000800 */
[----:B------:R-:W-:Y:S01]  /*dea0*/  MOV R159, R158 ;  /* 0x0000009e009f7202 */ /* 0x000fe20000000f00 */
[----:B------:R-:W-:Y:S01]  /*deb0*/  IMAD.MOV.U32 R202, RZ, RZ, R198 ;  /* 0x000000ffffca7224 */ /* 0x000fe200078e00c6 */
[----:B------:R-:W-:Y:S01]  /*dec0*/  MOV R158, R165 ;  /* 0x000000a5009e7202 */ /* 0x000fe20000000f00 */
[-C--:B------:R-:W-:Y:S04]  /*ded0*/  HMMA.16816.F32 R60, R144, R150.reuse, R60 ;  /* 0x00000096903c723c */ /* 0x080fe8000000183c */
[----:B------:R-:W-:Y:S01]  /*dee0*/  IMAD.MOV.U32 R165, RZ, RZ, R130 ;  /* 0x000000ffffa57224 */ /* 0x000fe200078e0082 */
[----:B------:R-:W-:Y:S01]  /*def0*/  MOV R198, R190 ;  /* 0x000000be00c67202 */ /* 0x000fe20000000f00 */
[----:B------:R-:W3:Y:S01]  /*df00*/  LDL.LU R130, [R1+0x70] ;  /* 0x0000700001827983 */ /* 0x000ee20000300800 */
[----:B------:R-:W-:Y:S01]  /*df10*/  MOV R190, R162 ;  /* 0x000000a200be7202 */ /* 0x000fe20000000f00 */
[C---:B------:R-:W-:Y:S02]  /*df20*/  HMMA.16816.F32 R64, R140.reuse, R150, R64 ;  /* 0x000000968c40723c */ /* 0x040fe40000001840 */
[----:B------:R-:W4:Y:S02]  /*df30*/  LDSM.16.MT88.4 R148, [R225+0x2000] ;  /* 0x00200000e194783b */ /* 0x000f240000004200 */
[----:B------:R-:W-:Y:S02]  /*df40*/  MOV R189, R188 ;  /* 0x000000bc00bd7202 */ /* 0x000fe40000000f00 */
[----:B------:R-:W-:Y:S02]  /*df50*/  MOV R188, R187 ;  /* 0x000000bb00bc7202 */ /* 0x000fe40000000f00 */
[----:B------:R-:W-:Y:S04]  /*df60*/  MOV R187, R186 ;  /* 0x000000ba00bb7202 */ /* 0x000fe80000000f00 */
[----:B------:R-:W-:Y:S02]  /*df70*/  MOV R167, R188 ;  /* 0x000000bc00a77202 */ /* 0x000fe40000000f00 */
[----:B------:R-:W-:Y:S02]  /*df80*/  MOV R166, R187 ;  /* 0x000000bb00a67202 */ /* 0x000fe40000000f00 */
[----:B------:R-:W-:Y:S01]  /*df90*/  MOV R186, R159 ;  /* 0x0000009f00ba7202 */ /* 0x000fe20000000f00 */
[----:B------:R-:W-:Y:S01]  /*dfa0*/  IMAD.MOV.U32 R183, RZ, RZ, R167 ;  /* 0x000000ffffb77224 */ /* 0x000fe200078e00a7 */
[----:B------:R-:W-:Y:S01]  /*dfb0*/  MOV R159, R158 ;  /* 0x0000009e009f7202 */ /* 0x000fe20000000f00 */
[----:B------:R-:W-:Y:S01]  /*dfc0*/  IMAD.MOV.U32 R158, RZ, RZ, R155 ;  /* 0x000000ffff9e7224 */ /* 0x000fe200078e009b */
[----:B------:R-:W-:Y:S02]  /*dfd0*/  MOV R155, R173 ;  /* 0x000000ad009b7202 */ /* 0x000fe40000000f00 */
[----:B------:R-:W-:Y:S02]  /*dfe0*/  MOV R173, R172 ;  /* 0x000000ac00ad7202 */ /* 0x000fe40000000f00 */
[----:B------:R-:W-:Y:S02]  /*dff0*/  MOV R172, R131 ;  /* 0x0000008300ac7202 */ /* 0x000fe40000000f00 */
[----:B------:R-:W3:Y:S01]  /*e000*/  LDL.LU R131, [R1+0x6c] ;  /* 0x00006c0001837983 */ /* 0x000ee20000300800 */
[----:B------:R-:W-:Y:S02]  /*e010*/  MOV R188, R159 ;  /* 0x0000009f00bc7202 */ /* 0x000fe40000000f00 */
[----:B------:R-:W-:Y:S02]  /*e020*/  MOV R159, R173 ;  /* 0x000000ad009f7202 */ /* 0x000fe40000000f00 */
[----:B------:R-:W-:Y:S01]  /*e030*/  MOV R187, R158 ;  /* 0x0000009e00bb7202 */ /* 0x000fe20000000f00 */
[----:B------:R-:W-:Y:S01]  /*e040*/  MUFU.EX2 R173, R220 ;  /* 0x000000dc00ad7308 */ /* 0x000fe20000000800 */
[----:B------:R-:W-:Y:S02]  /*e050*/  MOV R158, R172 ;  /* 0x000000ac009e7202 */ /* 0x000fe40000000f00 */
[----:B------:R-:W-:Y:S02]  /*e060*/  MOV R196, R166 ;  /* 0x000000a600c47202 */ /* 0x000fe40000000f00 */
[----:B------:R-:W-:Y:S02]  /*e070*/  MOV R166, R188 ;  /* 0x000000bc00a67202 */ /* 0x000fe40000000f00 */
[----:B------:R-:W-:Y:S02]  /*e080*/  MOV R188, R152 ;  /* 0x0000009800bc7202 */ /* 0x000fe40000000f00 */
[----:B-1----:R-:W-:Y:S01]  /*e090*/  MOV R170, R189 ;  /* 0x000000bd00aa7202 */ /* 0x002fe20000000f00 */
[-C--:B----4-:R-:W-:Y:S01]  /*e0a0*/  HMMA.16816.F32 R68, R140, R148.reuse, R68 ;  /* 0x000000948c44723c */ /* 0x090fe20000001844 */
[----:B------:R-:W1:Y:S02]  /*e0b0*/  MUFU.EX2 R172, R211 ;  /* 0x000000d300ac7308 */ /* 0x000e640000000800 */
[----:B------:R-:W-:Y:S01]  /*e0c0*/  IMAD.MOV.U32 R189, RZ, RZ, R186 ;  /* 0x000000ffffbd7224 */ /* 0x000fe200078e00ba */
[----:B------:R-:W-:Y:S02]  /*e0d0*/  MOV R186, R155 ;  /* 0x0000009b00ba7202 */ /* 0x000fe40000000f00 */
[----:B------:R-:W-:Y:S02]  /*e0e0*/  MOV R155, R168 ;  /* 0x000000a8009b7202 */ /* 0x000fe40000000f00 */
[C---:B------:R-:W-:Y:S03]  /*e0f0*/  HMMA.16816.F32 R72, R144.reuse, R148, R72 ;  /* 0x000000949048723c */ /* 0x040fe60000001848 */
[----:B------:R-:W4:Y:S01]  /*e100*/  MUFU.EX2 R168, R249 ;  /* 0x000000f900a87308 */ /* 0x000f220000000800 */
[----:B------:R-:W-:Y:S02]  /*e110*/  MOV R193, R155 ;  /* 0x0000009b00c17202 */ /* 0x000fe40000000f00 */
[----:B------:R-:W-:Y:S02]  /*e120*/  MOV R167, R189 ;  /* 0x000000bd00a77202 */ /* 0x000fe40000000f00 */
[-C--:B------:R-:W-:Y:S04]  /*e130*/  HMMA.16816.F32 R76, R144, R150.reuse, R76 ;  /* 0x00000096904c723c */ /* 0x080fe8000000184c */
[----:B------:R-:W-:Y:S01]  /*e140*/  MOV R189, R159 ;  /* 0x0000009f00bd7202 */ /* 0x000fe20000000f00 */
[----:B------:R-:W-:Y:S01]  /*e150*/  MUFU.EX2 R193, R193 ;  /* 0x000000c100c17308 */ /* 0x000fe20000000800 */
[----:B------:R-:W-:Y:S02]  /*e160*/  MOV R182, R170 ;  /* 0x000000aa00b67202 */ /* 0x000fe40000000f00 */
[C---:B------:R-:W-:Y:S01]  /*e170*/  HMMA.16816.F32 R80, R140.reuse, R150, R80 ;  /* 0x000000968c50723c */ /* 0x040fe20000001850 */
[----:B------:R-:W1:Y:S03]  /*e180*/  LDSM.16.MT88.4 R148, [R226+0x2000] ;  /* 0x00200000e294783b */ /* 0x000e660000004200 */
[----:B------:R-:W-:Y:S01]  /*e190*/  MOV R170, R187 ;  /* 0x000000bb00aa7202 */ /* 0x000fe20000000f00 */
[----:B------:R-:W-:Y:S01]  /*e1a0*/  IMAD.MOV.U32 R187, RZ, RZ, R154 ;  /* 0x000000ffffbb7224 */ /* 0x000fe200078e009a */
[----:B------:R-:W-:Y:S01]  /*e1b0*/  MOV R195, R186 ;  /* 0x000000ba00c37202 */ /* 0x000fe20000000f00 */
[----:B------:R-:W-:Y:S01]  /*e1c0*/  MUFU.EX2 R189, R189 ;  /* 0x000000bd00bd7308 */ /* 0x000fe20000000800 */
[----:B------:R-:W-:Y:S01]  /*e1d0*/  MOV R186, R158 ;  /* 0x0000009e00ba7202 */ /* 0x000fe20000000f00 */
[----:B------:R-:W-:Y:S03]  /*e1e0*/  LDSM.16.MT88.4 R152, [R226+0x800] ;  /* 0x00080000e298783b */ /* 0x000fe60000004200 */
[----:B------:R-:W-:Y:S02]  /*e1f0*/  MOV R203, R182 ;  /* 0x000000b600cb7202 */ /* 0x000fe40000000f00 */
[----:B------:R-:W-:Y:S02]  /*e200*/  MOV R182, R163 ;  /* 0x000000a300b67202 */ /* 0x000fe40000000f00 */
[----:B------:R-:W-:Y:S01]  /*e210*/  MOV R252, R183 ;  /* 0x000000b700fc7202 */ /* 0x000fe20000000f00 */
[----:B------:R-:W-:Y:S01]  /*e220*/  LDSM.16.MT88.4 R156, [R229+0x800] ;  /* 0x00080000e59c783b */ /* 0x000fe20000004200 */
[----:B------:R-:W-:Y:S01]  /*e230*/  MUFU.EX2 R187, R187 ;  /* 0x000000bb00bb7308 */ /* 0x000fe20000000800 */
[----:B------:R-:W-:Y:S02]  /*e240*/  MOV R183, R191 ;  /* 0x000000bf00b77202 */ /* 0x000fe40000000f00 */
[----:B------:R-:W-:Y:S07]  /*e250*/  MOV R191, R185 ;  /* 0x000000b900bf7202 */ /* 0x000fee0000000f00 */
[----:B------:R4:W-:Y:S10]  /*e260*/  MUFU.EX2 R185, R160 ;  /* 0x000000a000b97308 */ /* 0x0009f40000000800 */
[----:B------:R-:W-:Y:S01]  /*e270*/  MUFU.EX2 R186, R186 ;  /* 0x000000ba00ba7308 */ /* 0x000fe20000000800 */
[-C--:B-1----:R-:W-:Y:S09]  /*e280*/  HMMA.16816.F32 R84, R140, R148.reuse, R84 ;  /* 0x000000948c54723c */ /* 0x082ff20000001854 */
[----:B------:R-:W-:Y:S01]  /*e290*/  MUFU.EX2 R195, R195 ;  /* 0x000000c300c37308 */ /* 0x000fe20000000800 */
[C---:B------:R-:W-:Y:S01]  /*e2a0*/  HMMA.16816.F32 R88, R144.reuse, R148, R88 ;  /* 0x000000949058723c */ /* 0x040fe20000001858 */
[----:B----4-:R-:W-:Y:S07]  /*e2b0*/  LDSM.16.MT88.4 R160, [R226+0x1000] ;  /* 0x00100000e2a0783b */ /* 0x010fee0000004200 */
[-C--:B------:R-:W-:Y:S01]  /*e2c0*/  HMMA.16816.F32 R92, R144, R150.reuse, R92 ;  /* 0x00000096905c723c */ /* 0x080fe2000000185c */
[----:B------:R-:W-:Y:S07]  /*e2d0*/  MUFU.EX2 R188, R188 ;  /* 0x000000bc00bc7308 */ /* 0x000fee0000000800 */
[C---:B------:R-:W-:Y:S01]  /*e2e0*/  HMMA.16816.F32 R96, R140.reuse, R150, R96 ;  /* 0x000000968c60723c */ /* 0x040fe20000001860 */
[----:B------:R-:W1:Y:S02]  /*e2f0*/  LDSM.16.MT88.4 R148, [R229+0x2000] ;  /* 0x00200000e594783b */ /* 0x000e640000004200 */
[----:B------:R-:W-:Y:S05]  /*e300*/  MUFU.EX2 R191, R191 ;  /* 0x000000bf00bf7308 */ /* 0x000fea0000000800 */
[-C--:B-1----:R-:W-:Y:S08]  /*e310*/  HMMA.16816.F32 R100, R140, R148.reuse, R100 ;  /* 0x000000948c64723c */ /* 0x082ff00000001864 */
[C---:B------:R-:W-:Y:S08]  /*e320*/  HMMA.16816.F32 R104, R144.reuse, R148, R104 ;  /* 0x000000949068723c */ /* 0x040ff00000001868 */
[-C--:B------:R-:W-:Y:S08]  /*e330*/  HMMA.16816.F32 R108, R144, R150.reuse, R108 ;  /* 0x00000096906c723c */ /* 0x080ff0000000186c */
[C---:B------:R-:W-:Y:S01]  /*e340*/  HMMA.16816.F32 R112, R140.reuse, R150, R112 ;  /* 0x000000968c70723c */ /* 0x040fe20000001870 */
[----:B------:R-:W1:Y:S03]  /*e350*/  LDSM.16.MT88.4 R148, [R228+0x2000] ;  /* 0x00200000e494783b */ /* 0x000e660000004200 */
[----:B--2---:R-:W-:Y:S04]  /*e360*/  FMUL.FTZ R129, R133, R129 ;  /* 0x0000008185817220 */ /* 0x004fe80000410000 */
[-C--:B-1----:R-:W-:Y:S04]  /*e370*/  HMMA.16816.F32 R116, R140, R148.reuse, R116 ;  /* 0x000000948c74723c */ /* 0x082fe80000001874 */
[----:B------:R-:W-:Y:S04]  /*e380*/  FADD.FTZ R133, R218, R210 ;  /* 0x000000d2da857221 */ /* 0x000fe80000010000 */
[C---:B------:R-:W-:Y:S01]  /*e390*/  HMMA.16816.F32 R120, R144.reuse, R148, R120 ;  /* 0x000000949078723c */ /* 0x040fe20000001878 */
[----:B------:R-:W2:Y:S06]  /*e3a0*/  LDL.LU R148, [R1+0x14] ;  /* 0x0000140001947983 */ /* 0x000eac0000300800 */
[----:B------:R-:W-:Y:S01]  /*e3b0*/  F2FP.PACK_AB R149, R172, R171 ;  /* 0x000000abac95723e */ /* 0x000fe200000000ff */
[-C--:B------:R-:W-:Y:S01]  /*e3c0*/  HMMA.16816.F32 R124, R144, R150.reuse, R124 ;  /* 0x00000096907c723c */ /* 0x080fe2000000187c */
[----:B------:R-:W1:Y:S03]  /*e3d0*/  LDSM.16.MT88.4 R144, [R225+0x800] ;  /* 0x00080000e190783b */ /* 0x000e660000004200 */
[C---:B---3--:R-:W-:Y:S02]  /*e3e0*/  FMUL.FTZ R130, R132.reuse, R130 ;  /* 0x0000008284827220 */ /* 0x048fe40000410000 */
[----:B------:R-:W-:Y:S02]  /*e3f0*/  FMUL.FTZ R131, R132, R131 ;  /* 0x0000008384837220 */ /* 0x000fe40000410000 */
[----:B------:R-:W-:Y:S05]  /*e400*/  FADD.FTZ R132, R216, R208 ;  /* 0x000000d0d8847221 */ /* 0x000fea0000010000 */
        /* <DEDUP_REMOVED lines=8> */
[----:B--2---:R-:W-:Y:S01]  /*e490*/  FFMA.FTZ R0, R0, R148, R139 ;  /* 0x0000009400007223 */ /* 0x004fe2000001008b */
[----:B------:R-:W-:Y:S03]  /*e4a0*/  F2FP.PACK_AB R148, R173, R168 ;  /* 0x000000a8ad94723e */ /* 0x000fe600000000ff */
[----:B------:R-:W-:Y:S02]  /*e4b0*/  FADD.FTZ R138, R138, R0 ;  /* 0x000000008a8a7221 */ /* 0x000fe40000010000 */
[----:B------:R-:W-:Y:S02]  /*e4c0*/  FADD.FTZ R0, R217, R133 ;  /* 0x00000085d9007221 */ /* 0x000fe40000010000 */
[C---:B------:R-:W-:Y:S01]  /*e4d0*/  HMMA.16816.F32 R8, R148.reuse, R144, R8 ;  /* 0x000000909408723c */ /* 0x040fe20000001808 */
[----:B------:R-:W-:Y:S03]  /*e4e0*/  LDSM.16.MT88.4 R216, [R226+0x3800] ;  /* 0x00380000e2d8783b */ /* 0x000fe60000004200 */
        /* <DEDUP_REMOVED lines=9> */
[----:B------:R-:W1:Y:S01]  /*e580*/  LDSM.16.MT88.4 R144, [R228+0x800] ;  /* 0x00080000e490783b */ /* 0x000e620000004200 */
[----:B------:R-:W-:Y:S02]  /*e590*/  MUFU.EX2 R138, R207 ;  /* 0x000000cf008a7308 */ /* 0x000fe40000000800 */
[----:B------:R-:W-:Y:S01]  /*e5a0*/  FADD.FTZ R168, R168, R132 ;  /* 0x00000084a8a87221 */ /* 0x000fe20000010000 */
[----:B------:R-:W-:Y:S01]  /*e5b0*/  MOV R251, R201 ;  /* 0x000000c900fb7202 */ /* 0x000fe20000000f00 */
[----:B------:R-:W-:Y:S01]  /*e5c0*/  FADD.FTZ R0, R252, R0 ;  /* 0x00000000fc007221 */ /* 0x000fe20000010000 */
[----:B------:R-:W-:Y:S01]  /*e5d0*/  MOV R252, R202 ;  /* 0x000000ca00fc7202 */ /* 0x000fe20000000f00 */
[-C--:B------:R-:W-:Y:S04]  /*e5e0*/  HMMA.16816.F32 R20, R140, R152.reuse, R20 ;  /* 0x000000988c14723c */ /* 0x080fe80000001814 */
[----:B------:R-:W2:Y:S01]  /*e5f0*/  MUFU.EX2 R132, R167 ;  /* 0x000000a700847308 */ /* 0x000ea20000000800 */
[----:B------:R-:W-:Y:S01]  /*e600*/  MOV R202, R165 ;  /* 0x000000a500ca7202 */ /* 0x000fe20000000f00 */
[----:B------:R-:W-:Y:S01]  /*e610*/  FADD.FTZ R133, R203, R133 ;  /* 0x00000085cb857221 */ /* 0x000fe20000010000 */
[----:B------:R-:W-:Y:S01]  /*e620*/  MOV R203, R166 ;  /* 0x000000a600cb7202 */ /* 0x000fe20000000f00 */
[C---:B------:R-:W-:Y:S04]  /*e630*/  HMMA.16816.F32 R24, R148.reuse, R152, R24 ;  /* 0x000000989418723c */ /* 0x040fe80000001818 */
[----:B------:R-:W-:Y:S01]  /*e640*/  IMAD.MOV.U32 R183, RZ, RZ, R182 ;  /* 0x000000ffffb77224 */ /* 0x000fe200078e00b6 */
[----:B------:R-:W-:Y:S01]  /*e650*/  MOV R182, R196 ;  /* 0x000000c400b67202 */ /* 0x000fe20000000f00 */
[----:B------:R-:W-:Y:S01]  /*e660*/  MUFU.EX2 R139, R203 ;  /* 0x000000cb008b7308 */ /* 0x000fe20000000800 */
[----:B------:R-:W-:Y:S01]  /*e670*/  MOV R196, R170 ;  /* 0x000000aa00c47202 */ /* 0x000fe20000000f00 */
[-C--:B------:R-:W-:Y:S04]  /*e680*/  HMMA.16816.F32 R28, R148, R154.reuse, R28 ;  /* 0x0000009a941c723c */ /* 0x080fe8000000181c */
[----:B------:R-:W-:Y:S01]  /*e690*/  MOV R201, R182 ;  /* 0x000000b600c97202 */ /* 0x000fe20000000f00 */
[----:B------:R-:W-:Y:S01]  /*e6a0*/  FADD.FTZ R170, R205, R2 ;  /* 0x00000002cdaa7221 */ /* 0x000fe20000010000 */
[----:B------:R-:W-:Y:S01]  /*e6b0*/  MOV R250, R183 ;  /* 0x000000b700fa7202 */ /* 0x000fe20000000f00 */
[----:B------:R-:W-:Y:S01]  /*e6c0*/  FADD.FTZ R2, R164, R0 ;  /* 0x00000000a4027221 */ /* 0x000fe20000010000 */
[C---:B------:R-:W-:Y:S01]  /*e6d0*/  HMMA.16816.F32 R32, R140.reuse, R154, R32 ;  /* 0x0000009a8c20723c */ /* 0x040fe20000001820 */
[----:B------:R-:W3:Y:S01]  /*e6e0*/  LDSM.16.MT88.4 R152, [R225+0x2800] ;  /* 0x00280000e198783b */ /* 0x000ee20000004200 */
[----:B------:R-:W-:Y:S02]  /*e6f0*/  MUFU.EX2 R249, R201 ;  /* 0x000000c900f97308 */ /* 0x000fe40000000800 */
[----:B------:R-:W-:Y:S01]  /*e700*/  FADD.FTZ R0, R171, R170 ;  /* 0x000000aaab007221 */ /* 0x000fe20000010000 */
[----:B--2---:R-:W-:Y:S01]  /*e710*/  MOV R171, R132 ;  /* 0x0000008400ab7202 */ /* 0x004fe20000000f00 */
[----:B------:R-:W-:Y:S02]  /*e720*/  IMAD.MOV.U32 R170, RZ, RZ, R184 ;  /* 0x000000ffffaa7224 */ /* 0x000fe400078e00b8 */
[-C--:B------:R-:W-:Y:S01]  /*e730*/  HMMA.16816.F32 R36, R140, R156.reuse, R36 ;  /* 0x0000009c8c24723c */ /* 0x080fe20000001824 */
[----:B------:R-:W-:Y:S03]  /*e740*/  LDSM.16.MT88.4 R164, [R226+0x3000] ;  /* 0x00300000e2a4783b */ /* 0x000fe60000004200 */
[----:B------:R-:W2:Y:S01]  /*e750*/  MUFU.EX2 R220, R250 ;  /* 0x000000fa00dc7308 */ /* 0x000ea20000000800 */
[----:B------:R-:W-:Y:S02]  /*e760*/  FADD.FTZ R169, R169, R133 ;  /* 0x00000085a9a97221 */ /* 0x000fe40000010000 */
[----:B------:R-:W-:Y:S01]  /*e770*/  FADD.FTZ R0, R172, R0 ;  /* 0x00000000ac007221 */ /* 0x000fe20000010000 */
[C---:B------:R-:W-:Y:S04]  /*e780*/  HMMA.16816.F32 R40, R148.reuse, R156, R40 ;  /* 0x0000009c9428723c */ /* 0x040fe80000001828 */
[----:B------:R-:W-:Y:S02]  /*e790*/  FADD.FTZ R132, R174, R169 ;  /* 0x000000a9ae847221 */ /* 0x000fe40000010000 */
[----:B------:R-:W4:Y:S01]  /*e7a0*/  MUFU.EX2 R250, R202 ;  /* 0x000000ca00fa7308 */ /* 0x000f220000000800 */
[----:B------:R-:W-:Y:S01]  /*e7b0*/  FADD.FTZ R221, R221, R0 ;  /* 0x00000000dddd7221 */ /* 0x000fe20000010000 */
[-C--:B------:R-:W-:Y:S04]  /*e7c0*/  HMMA.16816.F32 R44, R148, R158.reuse, R44 ;  /* 0x0000009e942c723c */ /* 0x080fe8000000182c */
[----:B------:R-:W-:Y:S01]  /*e7d0*/  MOV R0, R197 ;  /* 0x000000c500007202 */ /* 0x000fe20000000f00 */
[----:B------:R-:W-:Y:S02]  /*e7e0*/  FADD.FTZ R132, R176, R132 ;  /* 0x00000084b0847221 */ /* 0x000fe40000010000 */
[----:B------:R-:W-:Y:S01]  /*e7f0*/  FADD.FTZ R2, R177, R2 ;  /* 0x00000002b1027221 */ /* 0x000fe20000010000 */
[C---:B------:R-:W-:Y:S01]  /*e800*/  HMMA.16816.F32 R48, R140.reuse, R158, R48 ;  /* 0x0000009e8c30723c */ /* 0x040fe20000001830 */
[----:B------:R-:W3:Y:S01]  /*e810*/  LDSM.16.MT88.4 R156, [R226+0x2800] ;  /* 0x00280000e29c783b */ /* 0x000ee20000004200 */
[----:B------:R-:W3:Y:S02]  /*e820*/  MUFU.EX2 R133, R3 ;  /* 0x0000000300857308 */ /* 0x000ee40000000800 */
[----:B--2---:R-:W-:Y:S01]  /*e830*/  F2FP.PACK_AB R209, R139, R220 ;  /* 0x000000dc8bd1723e */ /* 0x004fe200000000ff */
[----:B------:R-:W-:Y:S01]  /*e840*/  FADD.FTZ R0, R0, R132 ;  /* 0x0000008400007221 */ /* 0x000fe20000010000 */
[----:B------:R-:W-:Y:S01]  /*e850*/  MOV R132, R136 ;  /* 0x0000008800847202 */ /* 0x000fe20000000f00 */
[----:B------:R-:W-:Y:S01]  /*e860*/  FADD.FTZ R2, R178, R2 ;  /* 0x00000002b2027221 */ /* 0x000fe20000010000 */
[-C--:B-1----:R-:W-:Y:S04]  /*e870*/  HMMA.16816.F32 R52, R140, R144.reuse, R52 ;  /* 0x000000908c34723c */ /* 0x082fe80000001834 */
[----:B------:R-:W1:Y:S01]  /*e880*/  MUFU.EX2 R196, R196 ;  /* 0x000000c400c47308 */ /* 0x000e620000000800 */
[----:B------:R-:W-:Y:S01]  /*e890*/  FADD.FTZ R2, R179, R2 ;  /* 0x00000002b3027221 */ /* 0x000fe20000010000 */
[----:B----4-:R-:W-:Y:S02]  /*e8a0*/  F2FP.PACK_AB R210, R249, R250 ;  /* 0x000000faf9d2723e */ /* 0x010fe400000000ff */
[C---:B------:R-:W-:Y:S06]  /*e8b0*/  HMMA.16816.F32 R56, R148.reuse, R144, R56 ;  /* 0x000000909438723c */ /* 0x040fec0000001838 */
[----:B------:R-:W-:Y:S02]  /*e8c0*/  MUFU.EX2 R183, R190 ;  /* 0x000000be00b77308 */ /* 0x000fe40000000800 */
[-C--:B------:R-:W-:Y:S04]  /*e8d0*/  HMMA.16816.F32 R60, R148, R146.reuse, R60 ;  /* 0x00000092943c723c */ /* 0x080fe8000000183c */
[----:B---3--:R-:W-:Y:S01]  /*e8e0*/  F2FP.PACK_AB R211, R133, R138 ;  /* 0x0000008a85d3723e */ /* 0x008fe200000000ff */
[----:B------:R-:W-:Y:S03]  /*e8f0*/  FADD.FTZ R3, R173, R168 ;  /* 0x000000a8ad037221 */ /* 0x000fe60000010000 */
[C---:B------:R-:W-:Y:S01]  /*e900*/  HMMA.16816.F32 R64, R140.reuse, R146, R64 ;  /* 0x000000928c40723c */ /* 0x040fe20000001840 */
[----:B------:R-:W2:Y:S01]  /*e910*/  LDSM.16.MT88.4 R144, [R229+0x2800] ;  /* 0x00280000e590783b */ /* 0x000ea20000004200 */
[----:B------:R-:W3:Y:S02]  /*e920*/  MUFU.EX2 R190, R206 ;  /* 0x000000ce00be7308 */ /* 0x000ee40000000800 */
[----:B-1----:R-:W-:Y:S01]  /*e930*/  F2FP.PACK_AB R205, R196, R171 ;  /* 0x000000abc4cd723e */ /* 0x002fe200000000ff */
[----:B------:R-:W-:Y:S03]  /*e940*/  FADD.FTZ R3, R175, R3 ;  /* 0x00000003af037221 */ /* 0x000fe60000010000 */
[-C--:B------:R-:W-:Y:S04]  /*e950*/  HMMA.16816.F32 R68, R140, R152.reuse, R68 ;  /* 0x000000988c44723c */ /* 0x080fe80000001844 */
[----:B------:R-:W-:Y:S04]  /*e960*/  MUFU.EX2 R182, R198 ;  /* 0x000000c600b67308 */ /* 0x000fe80000000800 */
[C---:B------:R-:W-:Y:S06]  /*e970*/  HMMA.16816.F32 R72, R148.reuse, R152, R72 ;  /* 0x000000989448723c */ /* 0x040fec0000001848 */
[----:B------:R1:W4:Y:S02]  /*e980*/  MUFU.EX2 R198, R204 ;  /* 0x000000cc00c67308 */ /* 0x0003240000000800 */
[-C--:B------:R-:W-:Y:S04]  /*e990*/  HMMA.16816.F32 R76, R148, R154.reuse, R76 ;  /* 0x0000009a944c723c */ /* 0x080fe8000000184c */
[----:B---3--:R-:W-:Y:S04]  /*e9a0*/  F2FP.PACK_AB R206, R190, R183 ;  /* 0x000000b7bece723e */ /* 0x008fe800000000ff */
[C---:B------:R-:W-:Y:S01]  /*e9b0*/  HMMA.16816.F32 R80, R140.reuse, R154, R80 ;  /* 0x0000009a8c50723c */ /* 0x040fe20000001850 */
[----:B------:R-:W3:Y:S01]  /*e9c0*/  LDSM.16.MT88.4 R152, [R228+0x2800] ;  /* 0x00280000e498783b */ /* 0x000ee20000004200 */
[----:B------:R-:W-:Y:S06]  /*e9d0*/  MUFU.EX2 R252, R252 ;  /* 0x000000fc00fc7308 */ /* 0x000fec0000000800 */
[-C--:B------:R-:W-:Y:S04]  /*e9e0*/  HMMA.16816.F32 R84, R140, R156.reuse, R84 ;  /* 0x0000009c8c54723c */ /* 0x080fe80000001854 */
[----:B------:R-:W2:Y:S01]  /*e9f0*/  MUFU.EX2 R251, R251 ;  /* 0x000000fb00fb7308 */ /* 0x000ea20000000800 */
[----:B-1----:R-:W-:Y:S03]  /*ea00*/  F2FP.PACK_AB R204, R191, R170 ;  /* 0x000000aabfcc723e */ /* 0x002fe600000000ff */
[C---:B------:R-:W-:Y:S04]  /*ea10*/  HMMA.16816.F32 R88, R148.reuse, R156, R88 ;  /* 0x0000009c9458723c */ /* 0x040fe80000001858 */
[----:B----4-:R-:W-:Y:S04]  /*ea20*/  F2FP.PACK_AB R207, R198, R182 ;  /* 0x000000b6c6cf723e */ /* 0x010fe800000000ff */
[-C--:B------:R-:W-:Y:S08]  /*ea30*/  HMMA.16816.F32 R92, R148, R158.reuse, R92 ;  /* 0x0000009e945c723c */ /* 0x080ff0000000185c */
[C---:B------:R-:W-:Y:S01]  /*ea40*/  HMMA.16816.F32 R96, R140.reuse, R158, R96 ;  /* 0x0000009e8c60723c */ /* 0x040fe20000001860 */
[----:B------:R-:W1:Y:S03]  /*ea50*/  LDSM.16.MT88.4 R156, [R225+0x1000] ;  /* 0x00100000e19c783b */ /* 0x000e660000004200 */
[----:B--2---:R-:W-:Y:S04]  /*ea60*/  F2FP.PACK_AB R208, R251, R252 ;  /* 0x000000fcfbd0723e */ /* 0x004fe800000000ff */
[-C--:B------:R-:W-:Y:S08]  /*ea70*/  HMMA.16816.F32 R100, R140, R144.reuse, R100 ;  /* 0x000000908c64723c */ /* 0x080ff00000001864 */
[C---:B------:R-:W-:Y:S07]  /*ea80*/  HMMA.16816.F32 R104, R148.reuse, R144, R104 ;  /* 0x000000909468723c */ /* 0x040fee0000001868 */
[----:B------:R-:W-:Y:S01]  /*ea90*/  F2FP.PACK_AB R144, R195, R189 ;  /* 0x000000bdc390723e */ /* 0x000fe200000000ff */
[-C--:B------:R-:W-:Y:S04]  /*eaa0*/  HMMA.16816.F32 R108, R148, R146.reuse, R108 ;  /* 0x00000092946c723c */ /* 0x080fe8000000186c */
[----:B------:R-:W-:Y:S04]  /*eab0*/  F2FP.PACK_AB R145, R246, R247 ;  /* 0x000000f7f691723e */ /* 0x000fe800000000ff */
[C---:B------:R-:W-:Y:S07]  /*eac0*/  HMMA.16816.F32 R112, R140.reuse, R146, R112 ;  /* 0x000000928c70723c */ /* 0x040fee0000001870 */
[----:B------:R-:W-:Y:S01]  /*ead0*/  F2FP.PACK_AB R146, R185, R192 ;  /* 0x000000c0b992723e */ /* 0x000fe200000000ff */
[-C--:B---3--:R-:W-:Y:S04]  /*eae0*/  HMMA.16816.F32 R116, R140, R152.reuse, R116 ;  /* 0x000000988c74723c */ /* 0x088fe80000001874 */
[----:B------:R-:W-:Y:S04]  /*eaf0*/  F2FP.PACK_AB R147, R223, R245 ;  /* 0x000000f5df93723e */ /* 0x000fe800000000ff */
[C---:B------:R-:W-:Y:S08]  /*eb00*/  HMMA.16816.F32 R120, R148.reuse, R152, R120 ;  /* 0x000000989478723c */ /* 0x040ff00000001878 */
[-C--:B------:R-:W-:Y:S01]  /*eb10*/  HMMA.16816.F32 R124, R148, R154.reuse, R124 ;  /* 0x0000009a947c723c */ /* 0x080fe2000000187c */
[----:B------:R-:W2:Y:S07]  /*eb20*/  LDSM.16.MT88.4 R148, [R229+0x1000] ;  /* 0x00100000e594783b */ /* 0x000eae0000004200 */
[----:B------:R-:W-:Y:S01]  /*eb30*/  HMMA.16816.F32 R128, R140, R154, R128 ;  /* 0x0000009a8c80723c */ /* 0x000fe20000001880 */
[----:B------:R-:W3:Y:S06]  /*eb40*/  LDSM.16.MT88.4 R152, [R228+0x1000] ;  /* 0x00100000e498783b */ /* 0x000eec0000004200 */
[----:B------:R-:W-:Y:S02]  /*eb50*/  F2FP.PACK_AB R141, R200, R181 ;  /* 0x000000b5c88d723e */ /* 0x000fe400000000ff */
[----:B------:R-:W-:Y:S03]  /*eb60*/  F2FP.PACK_AB R142, R187, R194 ;  /* 0x000000c2bb8e723e */ /* 0x000fe600000000ff */
[----:B------:R-:W-:Y:S02]  /*eb70*/  F2FP.PACK_AB R143, R186, R193 ;  /* 0x000000c1ba8f723e */ /* 0x000fe400000000ff */
[----:B------:R-:W-:Y:S07]  /*eb80*/  F2FP.PACK_AB R140, R199, R188 ;  /* 0x000000bcc78c723e */ /* 0x000fee00000000ff */
        /* <DEDUP_REMOVED lines=9> */
[----:B------:R-:W4:Y:S07]  /*ec20*/  LDSM.16.MT88.4 R160, [R229+0x3000] ;  /* 0x00300000e5a0783b */ /* 0x000f2e0000004200 */
[-C--:B--2---:R-:W-:Y:S08]  /*ec30*/  HMMA.16816.F32 R36, R140, R148.reuse, R36 ;  /* 0x000000948c24723c */ /* 0x084ff00000001824 */
[C---:B------:R-:W-:Y:S08]  /*ec40*/  HMMA.16816.F32 R40, R144.reuse, R148, R40 ;  /* 0x000000949028723c */ /* 0x040ff00000001828 */
[-C--:B------:R-:W-:Y:S08]  /*ec50*/  HMMA.16816.F32 R44, R144, R150.reuse, R44 ;  /* 0x00000096902c723c */ /* 0x080ff0000000182c */
[C---:B------:R-:W-:Y:S01]  /*ec60*/  HMMA.16816.F32 R48, R140.reuse, R150, R48 ;  /* 0x000000968c30723c */ /* 0x040fe20000001830 */
[----:B------:R-:W2:Y:S07]  /*ec70*/  LDSM.16.MT88.4 R148, [R228+0x3000] ;  /* 0x00300000e494783b */ /* 0x000eae0000004200 */
[-C--:B---3--:R-:W-:Y:S08]  /*ec80*/  HMMA.16816.F32 R52, R140, R152.reuse, R52 ;  /* 0x000000988c34723c */ /* 0x088ff00000001834 */
[C---:B------:R-:W-:Y:S08]  /*ec90*/  HMMA.16816.F32 R56, R144.reuse, R152, R56 ;  /* 0x000000989038723c */ /* 0x040ff00000001838 */
[-C--:B------:R-:W-:Y:S08]  /*eca0*/  HMMA.16816.F32 R60, R144, R154.reuse, R60 ;  /* 0x0000009a903c723c */ /* 0x080ff0000000183c */
[C---:B------:R-:W-:Y:S01]  /*ecb0*/  HMMA.16816.F32 R64, R140.reuse, R154, R64 ;  /* 0x0000009a8c40723c */ /* 0x040fe20000001840 */
[----:B------:R-:W3:Y:S07]  /*ecc0*/  LDSM.16.MT88.4 R152, [R225+0x1800] ;  /* 0x00180000e198783b */ /* 0x000eee0000004200 */
[-C--:B-1----:R-:W-:Y:S08]  /*ecd0*/  HMMA.16816.F32 R68, R140, R156.reuse, R68 ;  /* 0x0000009c8c44723c */ /* 0x082ff00000001844 */
[C---:B------:R-:W-:Y:S07]  /*ece0*/  HMMA.16816.F32 R72, R144.reuse, R156, R72 ;  /* 0x0000009c9048723c */ /* 0x040fee0000001848 */
[----:B------:R-:W-:Y:S01]  /*ecf0*/  IMAD.MOV.U32 R157, RZ, RZ, R200 ;  /* 0x000000ffff9d7224 */ /* 0x000fe200078e00c8 */
[-C--:B------:R-:W-:Y:S01]  /*ed00*/  HMMA.16816.F32 R76, R144, R158.reuse, R76 ;  /* 0x0000009e904c723c */ /* 0x080fe2000000184c */
[----:B------:R-:W-:Y:S03]  /*ed10*/  LDSM.16.MT88.4 R200, [R228+0x1800] ;  /* 0x00180000e4c8783b */ /* 0x000fe60000004200 */
[----:B------:R-:W-:Y:S04]  /*ed20*/  MOV R156, R195 ;  /* 0x000000c3009c7202 */ /* 0x000fe80000000f00 */
        /* <DEDUP_REMOVED lines=13> */
[----:B------:R-:W1:Y:S02]  /*ee00*/  LDSM.16.MT88.4 R184, [R226+0x1800] ;  /* 0x00180000e2b8783b */ /* 0x000e640000004200 */
[C---:B------:R-:W-:Y:S08]  /*ee10*/  HMMA.16816.F32 R104, R144.reuse, R160, R104 ;  /* 0x000000a09068723c */ /* 0x040ff00000001868 */
[-C--:B------:R-:W-:Y:S08]  /*ee20*/  HMMA.16816.F32 R108, R144, R162.reuse, R108 ;  /* 0x000000a2906c723c */ /* 0x080ff0000000186c */
[C---:B------:R-:W-:Y:S08]  /*ee30*/  HMMA.16816.F32 R112, R140.reuse, R162, R112 ;  /* 0x000000a28c70723c */ /* 0x040ff00000001870 */
[-C--:B--2---:R-:W-:Y:S08]  /*ee40*/  HMMA.16816.F32 R116, R140, R148.reuse, R116 ;  /* 0x000000948c74723c */ /* 0x084ff00000001874 */
[C---:B------:R-:W-:Y:S08]  /*ee50*/  HMMA.16816.F32 R120, R144.reuse, R148, R120 ;  /* 0x000000949078723c */ /* 0x040ff00000001878 */
[-C--:B------:R-:W-:Y:S08]  /*ee60*/  HMMA.16816.F32 R124, R144, R150.reuse, R124 ;  /* 0x00000096907c723c */ /* 0x080ff0000000187c */
[----:B------:R-:W-:Y:S08]  /*ee70*/  HMMA.16816.F32 R128, R140, R150, R128 ;  /* 0x000000968c80723c */ /* 0x000ff00000001880 */
[-C--:B---3--:R-:W-:Y:S01]  /*ee80*/  HMMA.16816.F32 R140, R204, R152.reuse, R4 ;  /* 0x00000098cc8c723c */ /* 0x088fe20000001804 */
[----:B------:R-:W2:Y:S07]  /*ee90*/  LDSM.16.MT88.4 R4, [R229+0x3800] ;  /* 0x00380000e504783b */ /* 0x000eae0000004200 */
[C---:B------:R-:W-:Y:S01]  /*eea0*/  HMMA.16816.F32 R144, R208.reuse, R152, R8 ;  /* 0x00000098d090723c */ /* 0x040fe20000001808 */
[----:B------:R-:W3:Y:S07]  /*eeb0*/  LDSM.16.MT88.4 R8, [R228+0x3800] ;  /* 0x00380000e408783b */ /* 0x000eee0000004200 */
[-C--:B------:R-:W-:Y:S07]  /*eec0*/  HMMA.16816.F32 R148, R208, R154.reuse, R12 ;  /* 0x0000009ad094723c */ /* 0x080fee000000180c */
[----:B------:R-:W-:Y:S01]  /*eed0*/  MOV R14, R190 ;  /* 0x000000be000e7202 */ /* 0x000fe20000000f00 */
[C---:B------:R-:W-:Y:S04]  /*eee0*/  HMMA.16816.F32 R160, R204.reuse, R154, R16 ;  /* 0x0000009acca0723c */ /* 0x040fe80000001810 */
[----:B------:R-:W-:Y:S02]  /*eef0*/  MOV R15, R198 ;  /* 0x000000c6000f7202 */ /* 0x000fe40000000f00 */
[----:B------:R-:W-:Y:S02]  /*ef00*/  MOV R12, R183 ;  /* 0x000000b7000c7202 */ /* 0x000fe40000000f00 */
[-C--:B-1----:R-:W-:Y:S04]  /*ef10*/  HMMA.16816.F32 R172, R204, R184.reuse, R20 ;  /* 0x000000b8ccac723c */ /* 0x082fe80000001814 */
[----:B------:R-:W-:Y:S02]  /*ef20*/  MOV R13, R182 ;  /* 0x000000b6000d7202 */ /* 0x000fe40000000f00 */
[----:B------:R-:W-:Y:S02]  /*ef30*/  MOV R18, R191 ;  /* 0x000000bf00127202 */ /* 0x000fe40000000f00 */
[C---:B------:R-:W-:Y:S04]  /*ef40*/  HMMA.16816.F32 R152, R208.reuse, R184, R24 ;  /* 0x000000b8d098723c */ /* 0x040fe80000001818 */
[----:B------:R-:W-:Y:S02]  /*ef50*/  MOV R23, R166 ;  /* 0x000000a600177202 */ /* 0x000fe40000000f00 */
[----:B------:R-:W-:Y:S01]  /*ef60*/  MOV R22, R167 ;  /* 0x000000a700167202 */ /* 0x000fe20000000f00 */
[----:B------:R-:W-:Y:S01]  /*ef70*/  IMAD.MOV.U32 R25, RZ, RZ, R156 ;  /* 0x000000ffff197224 */ /* 0x000fe200078e009c */
[----:B------:R-:W-:Y:S04]  /*ef80*/  MOV R27, R158 ;  /* 0x0000009e001b7202 */ /* 0x000fe80000000f00 */
[----:B------:R-:W-:Y:S02]  /*ef90*/  MOV R26, R159 ;  /* 0x0000009f001a7202 */ /* 0x000fe40000000f00 */
[----:B------:R-:W-:Y:S02]  /*efa0*/  MOV R24, R157 ;  /* 0x0000009d00187202 */ /* 0x000fe40000000f00 */
[-C--:B------:R-:W-:Y:S03]  /*efb0*/  HMMA.16816.F32 R156, R208, R186.reuse, R28 ;  /* 0x000000bad09c723c */ /* 0x080fe6000000181c */
[----:B------:R-:W-:Y:S02]  /*efc0*/  MOV R17, R171 ;  /* 0x000000ab00117202 */ /* 0x000fe40000000f00 */
[----:B------:R-:W-:Y:S02]  /*efd0*/  MOV R16, R170 ;  /* 0x000000aa00107202 */ /* 0x000fe40000000f00 */
[----:B------:R-:W-:Y:S01]  /*efe0*/  MOV R19, R196 ;  /* 0x000000c400137202 */ /* 0x000fe20000000f00 */
[C---:B------:R-:W-:Y:S04]  /*eff0*/  HMMA.16816.F32 R184, R204.reuse, R186, R32 ;  /* 0x000000baccb8723c */ /* 0x040fe80000001820 */
[----:B------:R-:W-:Y:S01]  /*f000*/  MOV R30, R189 ;  /* 0x000000bd001e7202 */ /* 0x000fe20000000f00 */
[----:B------:R-:W-:Y:S01]  /*f010*/  IMAD.MOV.U32 R28, RZ, RZ, R188 ;  /* 0x000000ffff1c7224 */ /* 0x000fe200078e00bc */
        /* <DEDUP_REMOVED lines=71> */
.L_x_2296:
[----:B------:R-:W-:Y:S02]  /*f490*/  MOV R10, 0x1f ;  /* 0x0000001f000a7802 */ /* 0x000fe40000000f00 */
[----:B------:R-:W-:Y:S01]  /*f4a0*/  MOV R9, 0xffffffff ;  /* 0xffffffff00097802 */ /* 0x000fe20000000f00 */
[----:B------:R-:W-:Y:S05]  /*f4b0*/  BRA.DIV ~URZ, `(.L_x_2298) ;  /* 0x000032727f007947 */ /* 0x000fea000b800000 */
[----:B--2---:R-:W2:Y:S04]  /*f4c0*/  LDL R0, [R1+0x8] ;  /* 0x0000080001007983 */ /* 0x004ea80000100800 */
[----:B--2---:R1:W2:Y:S02]  /*f4d0*/  SHFL.BFLY PT, R7, R0, 0x2, 0x1f ;  /* 0x0c401f0000077f89 */ /* 0x0042a400000e0000 */
.L_x_2328:
        /* <DEDUP_REMOVED lines=19> */
.L_x_2329:
        /* <DEDUP_REMOVED lines=120> */
[----:B------:R1:W3:Y:S01]  /*fd90*/  @P0 MUFU.LG2 R2, R4 ;  /* 0x0000000400020308 */ /* 0x0002e20000000c00 */
[----:B----4-:R-:W-:Y:S02]  /*fda0*/  @P2 FMUL.FTZ R8, R6, 0.69314718246459960938 ;  /* 0x3f31721806082820 */ /* 0x010fe40000410000 */
[----:B------:R-:W-:Y:S02]  /*fdb0*/  @P2 FMUL.FTZ R6, R3, c[0x0][0x2d0] ;  /* 0x0000b40003062a20 */ /* 0x000fe40000410000 */
[----:B------:R-:W-:Y:S02]  /*fdc0*/  @P1 FMUL.FTZ R5, R5, 0.69314718246459960938 ;  /* 0x3f31721805051820 */ /* 0x000fe40000410000 */
[----:B------:R-:W-:Y:S02]  /*fdd0*/  @P1 FMUL.FTZ R3, R10, c[0x0][0x2d0] ;  /* 0x0000b4000a031a20 */ /* 0x000fe40000410000 */
[----:B--2---:R-:W-:-:S02]  /*fde0*/  FMUL.FTZ R146, R0, R146 ;  /* 0x0000009200927220 */ /* 0x004fc40000410000 */
[----:B------:R-:W-:Y:S01]  /*fdf0*/  @P1 FFMA.FTZ R21, R3, R135, R5 ;  /* 0x0000008703151223 */ /* 0x000fe20000010005 */
[----:B------:R-:W-:Y:S01]  /*fe00*/  @P0 MOV R3, 0x3f317218 ;  /* 0x3f31721800030802 */ /* 0x000fe20000000f00 */
[C---:B------:R-:W-:Y:S02]  /*fe10*/  FMUL.FTZ R147, R0.reuse, R147 ;  /* 0x0000009300937220 */ /* 0x040fe40000410000 */
[----:B------:R-:W-:Y:S01]  /*fe20*/  FMUL.FTZ R150, R0, R150 ;  /* 0x0000009600967220 */ /* 0x000fe20000410000 */
[----:B-1----:R-:W-:Y:S01]  /*fe30*/  MOV R4, 0x1 ;  /* 0x0000000100047802 */ /* 0x002fe20000000f00 */
[----:B---3--:R-:W-:Y:S02]  /*fe40*/  @P0 FMUL.FTZ R2, R2, 0.69314718246459960938 ;  /* 0x3f31721802020820 */ /* 0x008fe40000410000 */
[----:B------:R-:W-:Y:S02]  /*fe50*/  @P0 FMUL.FTZ R3, R3, c[0x0][0x2d0] ;  /* 0x0000b40003030a20 */ /* 0x000fe40000410000 */
        /* <DEDUP_REMOVED lines=29> */
[----:B------:R-:W-:Y:S01]  /*10030*/  PRMT R0, R4, 0x7610, R0 ;  /* 0x0000761004007816 */ /* 0x000fe20000000000 */
[----:B------:R-:W-:Y:S02]  /*10040*/  @P3 FFMA.FTZ R19, R7, R137, R9 ;  /* 0x0000008907133223 */ /* 0x000fe40000010009 */
[----:B------:R-:W-:-:S02]  /*10050*/  @P2 FFMA.FTZ R20, R6, R136, R8 ;  /* 0x0000008806142223 */ /* 0x000fc40000010008 */
[----:B------:R-:W-:Y:S02]  /*10060*/  @P0 FFMA.FTZ R18, R3, R134, R2 ;  /* 0x0000008603120223 */ /* 0x000fe40000010002 */
.L_x_2265:
        /* <DEDUP_REMOVED lines=19> */
.L_x_2301:
[----:B--2---:R-:W-:Y:S05]  /*101a0*/  BSYNC B0 ;  /* 0x0000000000007941 */ /* 0x004fea0003800000 */
.L_x_2300:
        /* <DEDUP_REMOVED lines=14> */
[----:B-1----:R-:W-:Y:S05]  /*10290*/  CALL.REL.NOINC `($__internal_47_$__cuda_sm70_shflsync_idx_p) ;  /* 0x0000280000007944 */ /* 0x002fea0003c00000 */
.L_x_2304:
        /* <DEDUP_REMOVED lines=203> */
.L_x_2306:
[----:B------:R-:W-:Y:S05]  /*10f50*/  BSYNC B0 ;  /* 0x0000000000007941 */ /* 0x000fea0003800000 */
.L_x_2305:
        /* <DEDUP_REMOVED lines=68> */
.L_x_2308:
[----:B------:R-:W-:Y:S05]  /*113a0*/  BSYNC B0 ;  /* 0x0000000000007941 */ /* 0x000fea0003800000 */
.L_x_2307:
        /* <DEDUP_REMOVED lines=68> */
.L_x_2310:
[----:B------:R-:W-:Y:S05]  /*117f0*/  BSYNC B0 ;  /* 0x0000000000007941 */ /* 0x000fea0003800000 */
.L_x_2309:
        /* <DEDUP_REMOVED lines=69> */
.L_x_2303:
        /* <DEDUP_REMOVED lines=44> */
.L_x_2311:
[----:B------:R-:W-:Y:S05]  /*11f10*/  BSYNC B1 ;  /* 0x0000000000017941 */ /* 0x000fea0003800000 */
.L_x_2302:
        /* <DEDUP_REMOVED lines=9> */
.L_x_2330:
[----:B------:R-:W5:Y:S01]  /*11fb0*/  S2R R2, SR_TID.X ;  /* 0x0000000000027919 */ /* 0x000f620000002100 */
[----:B------:R-:W-:Y:S03]  /*11fc0*/  WARPSYNC 0xffffffff ;  /* 0xffffffff00007948 */ /* 0x000fe60003800000 */
[----:B------:R-:W-:Y:S06]  /*11fd0*/  BAR.SYNC.DEFER_BLOCKING 0x4, 0x80 ;  /* 0x0102000000007b1d */ /* 0x000fec0000010000 */
[----:B----4-:R4:W-:Y:S01]  /*11fe0*/  STL [R1+0x58], R0 ;  /* 0x0000580001007387 */ /* 0x0109e20000100800 */
[----:B-----5:R-:W-:-:S13]  /*11ff0*/  LOP3.LUT P0, RZ, R2, 0x7f, RZ, 0xc0, !PT ;  /* 0x0000007f02ff7812 */ /* 0x020fda000780c0ff */
[----:B------:R4:W-:Y:S04]  /*12000*/  @!P0 STS [0x10100], R44 ;  /* 0x0101002cff008388 */ /* 0x0009e80000000800 */
[----:B------:R-:W-:Y:S06]  /*12010*/  BAR.ARV 0x5, 0x80 ;  /* 0x0142000000007b1d */ /* 0x000fec0000002000 */
.L_x_2312:
[----:B--2-4-:R-:W2:Y:S02]  /*12020*/  LDL R0, [R1+0x58] ;  /* 0x0000580001007983 */ /* 0x014ea40000100800 */
[----:B--2---:R-:W-:-:S13]  /*12030*/  ISETP.GE.AND P0, PT, R0, c[0x0][0x538], PT ;  /* 0x00014e0000007a0c */ /* 0x004fda0003f06270 */
[----:B-1-3--:R-:W-:Y:S01]  /*12040*/  @P0 CALL.REL.NOINC `(.L_x_2314) ;  /* 0x0000001000000944 */ /* 0x00afe20003c00000 */
[----:B------:R-:W-:Y:S05]  /*12050*/  BRA `(.L_x_2315) ;  /* 0xfffee72000007947 */ /* 0x000fea000383ffff */
.L_x_2314:
[----:B------:R-:W-:Y:S05]  /*12060*/  EXIT ;  /* 0x000000000000794d */ /* 0x000fea0003800000 */
.L_x_2266:
[----:B-1----:R-:W-:Y:S01]  /*12070*/  IMAD.MOV.U32 R9, RZ, RZ, R5 ;  /* 0x000000ffff097224 */ /* 0x002fe200078e0005 */
[----:B------:R-:W-:Y:S01]  /*12080*/  MOV R8, RZ ;  /* 0x000000ff00087202 */ /* 0x000fe20000000f00 */
[----:B------:R-:W-:Y:S01]  /*12090*/  IMAD.MOV.U32 R3, RZ, RZ, 0x181f ;  /* 0x0000181fff037424 */ /* 0x000fe200078e00ff */
[----:B------:R-:W-:Y:S02]  /*120a0*/  MOV R2, 0x120c0 ;  /* 0x000120c000027802 */ /* 0x000fe40000000f00 */
[----:B------:R-:W-:Y:S05]  /*120b0*/  CALL.REL.NOINC `($__internal_47_$__cuda_sm70_shflsync_idx_p) ;  /* 0x000009e000007944 */ /* 0x000fea0003c00000 */
[----:B------:R-:W-:Y:S01]  /*120c0*/  MOV R7, R8 ;  /* 0x0000000800077202 */ /* 0x000fe20000000f00 */
[----:B------:R-:W-:Y:S05]  /*120d0*/  BRA `(.L_x_2316) ;  /* 0xfffef74000007947 */ /* 0x000fea000383ffff */
.L_x_2267:
[----:B-1----:R-:W-:Y:S01]  /*120e0*/  IMAD.MOV.U32 R9, RZ, RZ, R6 ;  /* 0x000000ffff097224 */ /* 0x002fe200078e0006 */
[----:B------:R-:W-:Y:S01]  /*120f0*/  MOV R8, RZ ;  /* 0x000000ff00087202 */ /* 0x000fe20000000f00 */
[----:B------:R-:W-:Y:S01]  /*12100*/  IMAD.MOV.U32 R3, RZ, RZ, 0x181f ;  /* 0x0000181fff037424 */ /* 0x000fe200078e00ff */
[----:B------:R-:W-:Y:S02]  /*12110*/  MOV R2, 0x12130 ;  /* 0x0001213000027802 */ /* 0x000fe40000000f00 */
[----:B--23--:R-:W-:Y:S05]  /*12120*/  CALL.REL.NOINC `($__internal_47_$__cuda_sm70_shflsync_idx_p) ;  /* 0x0000097000007944 */ /* 0x00cfea0003c00000 */
[----:B------:R-:W-:Y:S01]  /*12130*/  MOV R3, R8 ;  /* 0x0000000800037202 */ /* 0x000fe20000000f00 */
[----:B------:R-:W-:Y:S05]  /*12140*/  BRA `(.L_x_2317) ;  /* 0xfffef6f000007947 */ /* 0x000fea000383ffff */
.L_x_2270:
[----:B--2---:R-:W-:Y:S01]  /*12150*/  IMAD.MOV.U32 R9, RZ, RZ, R5 ;  /* 0x000000ffff097224 */ /* 0x004fe200078e0005 */
[----:B------:R-:W-:Y:S01]  /*12160*/  MOV R8, 0x1 ;  /* 0x0000000100087802 */ /* 0x000fe20000000f00 */
[----:B----4-:R-:W-:Y:S01]  /*12170*/  IMAD.MOV.U32 R3, RZ, RZ, 0x181f ;  /* 0x0000181fff037424 */ /* 0x010fe200078e00ff */
[----:B------:R-:W-:-:S02]  /*12180*/  MOV R2, 0x121a0 ;  /* 0x000121a000027802 */ /* 0x000fc40000000f00 */
[----:B-1-3--:R-:W-:Y:S05]  /*12190*/  CALL.REL.NOINC `($__internal_47_$__cuda_sm70_shflsync_idx_p) ;  /* 0x0000090000007944 */ /* 0x00afea0003c00000 */
[----:B------:R-:W-:Y:S01]  /*121a0*/  IMAD.MOV.U32 R7, RZ, RZ, R8 ;  /* 0x000000ffff077224 */ /* 0x000fe200078e0008 */
[----:B------:R-:W-:Y:S01]  /*121b0*/  MOV R8, 0x1 ;  /* 0x0000000100087802 */ /* 0x000fe20000000f00 */
[----:B------:R-:W-:Y:S01]  /*121c0*/  IMAD.MOV.U32 R9, RZ, RZ, R6 ;  /* 0x000000ffff097224 */ /* 0x000fe200078e0006 */
[----:B------:R-:W-:-:S02]  /*121d0*/  MOV R3, 0x181f ;  /* 0x0000181f00037802 */ /* 0x000fc40000000f00 */
[----:B------:R-:W-:Y:S02]  /*121e0*/  MOV R2, 0x12200 ;  /* 0x0001220000027802 */ /* 0x000fe40000000f00 */
[----:B------:R-:W-:Y:S05]  /*121f0*/  CALL.REL.NOINC `($__internal_47_$__cuda_sm70_shflsync_idx_p) ;  /* 0x000008a000007944 */ /* 0x000fea0003c00000 */
[----:B------:R-:W-:Y:S01]  /*12200*/  MOV R3, R8 ;  /* 0x0000000800037202 */ /* 0x000fe20000000f00 */
[----:B------:R-:W-:Y:S05]  /*12210*/  BRA `(.L_x_2318) ;  /* 0xfffef77000007947 */ /* 0x000fea000383ffff */
.L_x_2273:
[----:B-1----:R-:W-:Y:S01]  /*12220*/  IMAD.MOV.U32 R9, RZ, RZ, R5 ;  /* 0x000000ffff097224 */ /* 0x002fe200078e0005 */
[----:B------:R-:W-:Y:S01]  /*12230*/  MOV R8, 0x2 ;  /* 0x0000000200087802 */ /* 0x000fe20000000f00 */
[----:B--2---:R-:W-:Y:S01]  /*12240*/  IMAD.MOV.U32 R3, RZ, RZ, 0x181f ;  /* 0x0000181fff037424 */ /* 0x004fe200078e00ff */
[----:B------:R-:W-:Y:S02]  /*12250*/  MOV R2, 0x12270 ;  /* 0x0001227000027802 */ /* 0x000fe40000000f00 */
[----:B---3--:R-:W-:Y:S05]  /*12260*/  CALL.REL.NOINC `($__internal_47_$__cuda_sm70_shflsync_idx_p) ;  /* 0x0000083000007944 */ /* 0x008fea0003c00000 */
[----:B------:R-:W-:Y:S01]  /*12270*/  MOV R7, R8 ;  /* 0x0000000800077202 */ /* 0x000fe20000000f00 */
[----:B------:R-:W-:Y:S05]  /*12280*/  BRA `(.L_x_2319) ;  /* 0xfffef83000007947 */ /* 0x000fea000383ffff */
.L_x_2274:
[----:B------:R-:W-:Y:S01]  /*12290*/  IMAD.MOV.U32 R9, RZ, RZ, R6 ;  /* 0x000000ffff097224 */ /* 0x000fe200078e0006 */
[----:B------:R-:W-:Y:S01]  /*122a0*/  MOV R8, 0x2 ;  /* 0x0000000200087802 */ /* 0x000fe20000000f00 */
[----:B--2---:R-:W-:Y:S01]  /*122b0*/  IMAD.MOV.U32 R3, RZ, RZ, 0x181f ;  /* 0x0000181fff037424 */ /* 0x004fe200078e00ff */
[----:B------:R-:W-:Y:S02]  /*122c0*/  MOV R2, 0x122e0 ;  /* 0x000122e000027802 */ /* 0x000fe40000000f00 */
[----:B-1-34-:R-:W-:Y:S05]  /*122d0*/  CALL.REL.NOINC `($__internal_47_$__cuda_sm70_shflsync_idx_p) ;  /* 0x000007c000007944 */ /* 0x01afea0003c00000 */
[----:B------:R-:W-:Y:S01]  /*122e0*/  MOV R3, R8 ;  /* 0x0000000800037202 */ /* 0x000fe20000000f00 */
[----:B------:R-:W-:Y:S05]  /*122f0*/  BRA `(.L_x_2320) ;  /* 0xfffef7e000007947 */ /* 0x000fea000383ffff */
.L_x_2277:
[----:B-1----:R-:W-:Y:S01]  /*12300*/  IMAD.MOV.U32 R9, RZ, RZ, R5 ;  /* 0x000000ffff097224 */ /* 0x002fe200078e0005 */
[----:B------:R-:W-:Y:S01]  /*12310*/  MOV R8, 0x3 ;  /* 0x0000000300087802 */ /* 0x000fe20000000f00 */
[----:B------:R-:W-:Y:S01]  /*12320*/  IMAD.MOV.U32 R3, RZ, RZ, 0x181f ;  /* 0x0000181fff037424 */ /* 0x000fe200078e00ff */
[----:B------:R-:W-:-:S02]  /*12330*/  MOV R2, 0x12350 ;  /* 0x0001235000027802 */ /* 0x000fc40000000f00 */
[----:B--234-:R-:W-:Y:S05]  /*12340*/  CALL.REL.NOINC `($__internal_47_$__cuda_sm70_shflsync_idx_p) ;  /* 0x0000075000007944 */ /* 0x01cfea0003c00000 */
        /* <DEDUP_REMOVED lines=8> */
.L_x_2280:
[----:B-1----:R-:W-:Y:S01]  /*123d0*/  IMAD.MOV.U32 R9, RZ, RZ, R5 ;  /* 0x000000ffff097224 */ /* 0x002fe200078e0005 */
[----:B------:R-:W-:Y:S01]  /*123e0*/  MOV R8, 0x4 ;  /* 0x0000000400087802 */ /* 0x000fe20000000f00 */
[----:B------:R-:W-:Y:S01]  /*123f0*/  IMAD.MOV.U32 R3, RZ, RZ, 0x181f ;  /* 0x0000181fff037424 */ /* 0x000fe200078e00ff */
[----:B------:R-:W-:Y:S02]  /*12400*/  MOV R2, 0x12420 ;  /* 0x0001242000027802 */ /* 0x000fe40000000f00 */
[----:B--234-:R-:W-:Y:S05]  /*12410*/  CALL.REL.NOINC `($__internal_47_$__cuda_sm70_shflsync_idx_p) ;  /* 0x0000068000007944 */ /* 0x01cfea0003c00000 */
[----:B------:R-:W-:Y:S01]  /*12420*/  MOV R7, R8 ;  /* 0x0000000800077202 */ /* 0x000fe20000000f00 */
[----:B------:R-:W-:Y:S05]  /*12430*/  BRA `(.L_x_2322) ;  /* 0xfffef91000007947 */ /* 0x000fea000383ffff */
.L_x_2281:
[----:B-1----:R-:W-:Y:S01]  /*12440*/  IMAD.MOV.U32 R9, RZ, RZ, R6 ;  /* 0x000000ffff097224 */ /* 0x002fe200078e0006 */
[----:B------:R-:W-:Y:S01]  /*12450*/  MOV R8, 0x4 ;  /* 0x0000000400087802 */ /* 0x000fe20000000f00 */
[----:B------:R-:W-:Y:S01]  /*12460*/  IMAD.MOV.U32 R3, RZ, RZ, 0x181f ;  /* 0x0000181fff037424 */ /* 0x000fe200078e00ff */
[----:B------:R-:W-:Y:S02]  /*12470*/  MOV R2, 0x12490 ;  /* 0x0001249000027802 */ /* 0x000fe40000000f00 */
[----:B--234-:R-:W-:Y:S05]  /*12480*/  CALL.REL.NOINC `($__internal_47_$__cuda_sm70_shflsync_idx_p) ;  /* 0x0000061000007944 */ /* 0x01cfea0003c00000 */
[----:B------:R-:W-:Y:S01]  /*12490*/  MOV R3, R8 ;  /* 0x0000000800037202 */ /* 0x000fe20000000f00 */
[----:B------:R-:W-:Y:S05]  /*124a0*/  BRA `(.L_x_2323) ;  /* 0xfffef8c000007947 */ /* 0x000fea000383ffff */
.L_x_2284:
[----:B--2---:R-:W-:Y:S01]  /*124b0*/  IMAD.MOV.U32 R9, RZ, RZ, R5 ;  /* 0x000000ffff097224 */ /* 0x004fe200078e0005 */
[----:B------:R-:W-:Y:S01]  /*124c0*/  MOV R8, 0x5 ;  /* 0x0000000500087802 */ /* 0x000fe20000000f00 */
[----:B------:R-:W-:Y:S01]  /*124d0*/  IMAD.MOV.U32 R3, RZ, RZ, 0x181f ;  /* 0x0000181fff037424 */ /* 0x000fe200078e00ff */
[----:B------:R-:W-:-:S02]  /*124e0*/  MOV R2, 0x12500 ;  /* 0x0001250000027802 */ /* 0x000fc40000000f00 */
[----:B-1-34-:R-:W-:Y:S05]  /*124f0*/  CALL.REL.NOINC `($__internal_47_$__cuda_sm70_shflsync_idx_p) ;  /* 0x000005a000007944 */ /* 0x01afea0003c00000 */
        /* <DEDUP_REMOVED lines=8> */
.L_x_2287:
[----:B-1----:R-:W-:Y:S01]  /*12580*/  IMAD.MOV.U32 R9, RZ, RZ, R5 ;  /* 0x000000ffff097224 */ /* 0x002fe200078e0005 */
[----:B------:R-:W-:Y:S01]  /*12590*/  MOV R8, 0x6 ;  /* 0x0000000600087802 */ /* 0x000fe20000000f00 */
[----:B--2---:R-:W-:Y:S01]  /*125a0*/  IMAD.MOV.U32 R3, RZ, RZ, 0x181f ;  /* 0x0000181fff037424 */ /* 0x004fe200078e00ff */
[----:B------:R-:W-:Y:S02]  /*125b0*/  MOV R2, 0x125d0 ;  /* 0x000125d000027802 */ /* 0x000fe40000000f00 */
[----:B---34-:R-:W-:Y:S05]  /*125c0*/  CALL.REL.NOINC `($__internal_47_$__cuda_sm70_shflsync_idx_p) ;  /* 0x000004d000007944 */ /* 0x018fea0003c00000 */
[----:B------:R-:W-:Y:S01]  /*125d0*/  MOV R7, R8 ;  /* 0x0000000800077202 */ /* 0x000fe20000000f00 */
[----:B------:R-:W-:Y:S05]  /*125e0*/  BRA `(.L_x_2325) ;  /* 0xfffef9f000007947 */ /* 0x000fea000383ffff */
.L_x_2288:
[----:B------:R-:W-:Y:S01]  /*125f0*/  IMAD.MOV.U32 R9, RZ, RZ, R6 ;  /* 0x000000ffff097224 */ /* 0x000fe200078e0006 */
[----:B------:R-:W-:Y:S01]  /*12600*/  MOV R8, 0x6 ;  /* 0x0000000600087802 */ /* 0x000fe20000000f00 */
[----:B--2---:R-:W-:Y:S01]  /*12610*/  IMAD.MOV.U32 R3, RZ, RZ, 0x181f ;  /* 0x0000181fff037424 */ /* 0x004fe200078e00ff */
[----:B------:R-:W-:Y:S02]  /*12620*/  MOV R2, 0x12640 ;  /* 0x0001264000027802 */ /* 0x000fe40000000f00 */
[----:B-1-34-:R-:W-:Y:S05]  /*12630*/  CALL.REL.NOINC `($__internal_47_$__cuda_sm70_shflsync_idx_p) ;  /* 0x0000046000007944 */ /* 0x01afea0003c00000 */
[----:B------:R-:W-:Y:S01]  /*12640*/  MOV R3, R8 ;  /* 0x0000000800037202 */ /* 0x000fe20000000f00 */
[----:B------:R-:W-:Y:S05]  /*12650*/  BRA `(.L_x_2326) ;  /* 0xfffef9a000007947 */ /* 0x000fea000383ffff */
.L_x_2291:
        /* <DEDUP_REMOVED lines=13> */
.L_x_2298:
[----:B--2---:R1:W5:Y:S01]  /*12730*/  LDL R0, [R1+0x8] ;  /* 0x0000080001007983 */ /* 0x0043620000100800 */
[----:B------:R-:W-:Y:S02]  /*12740*/  MOV R3, 0x2 ;  /* 0x0000000200037802 */ /* 0x000fe40000000f00 */
[----:B------:R-:W-:Y:S02]  /*12750*/  MOV R2, 0x12770 ;  /* 0x0001277000027802 */ /* 0x000fe40000000f00 */
[----:B-1---5:R-:W-:Y:S05]  /*12760*/  CALL.REL.NOINC `($__internal_46_$__cuda_sm70_shflsync_bfly_p) ;  /* 0x000002f000007944 */ /* 0x022fea0003c00000 */
[----:B------:R-:W-:Y:S01]  /*12770*/  MOV R7, R8 ;  /* 0x0000000800077202 */ /* 0x000fe20000000f00 */
[----:B------:R-:W-:Y:S05]  /*12780*/  BRA `(.L_x_2328) ;  /* 0xffffcd5000007947 */ /* 0x000fea000383ffff */
.L_x_2299:
[----:B------:R-:W-:Y:S01]  /*12790*/  IMAD.MOV.U32 R0, RZ, RZ, R7 ;  /* 0x000000ffff007224 */ /* 0x000fe200078e0007 */
[----:B------:R-:W-:Y:S02]  /*127a0*/  MOV R3, 0x1 ;  /* 0x0000000100037802 */ /* 0x000fe40000000f00 */
[----:B------:R-:W-:Y:S02]  /*127b0*/  MOV R2, 0x127d0 ;  /* 0x000127d000027802 */ /* 0x000fe40000000f00 */
[----:B-----5:R-:W-:Y:S05]  /*127c0*/  CALL.REL.NOINC `($__internal_46_$__cuda_sm70_shflsync_bfly_p) ;  /* 0x0000029000007944 */ /* 0x020fea0003c00000 */
[----:B------:R1:W5:Y:S01]  /*127d0*/  LDL R0, [R1+0x4] ;  /* 0x0000040001007983 */ /* 0x0003620000100800 */
[----:B------:R-:W-:Y:S01]  /*127e0*/  FADD.FTZ R7, R7, R8 ;  /* 0x0000000807077221 */ /* 0x000fe20000010000 */
[----:B------:R-:W-:-:S02]  /*127f0*/  MOV R3, 0x2 ;  /* 0x0000000200037802 */ /* 0x000fc40000000f00 */
[----:B------:R-:W-:Y:S02]  /*12800*/  MOV R2, 0x12820 ;  /* 0x0001282000027802 */ /* 0x000fe40000000f00 */
[----:B-1---5:R-:W-:Y:S05]  /*12810*/  CALL.REL.NOINC `($__internal_46_$__cuda_sm70_shflsync_bfly_p) ;  /* 0x0000024000007944 */ /* 0x022fea0003c00000 */
[----:B------:R-:W2:Y:S01]  /*12820*/  LDL.LU R0, [R1+0x4] ;  /* 0x0000040001007983 */ /* 0x000ea20000300800 */
[----:B------:R-:W-:Y:S02]  /*12830*/  MOV R3, 0x1 ;  /* 0x0000000100037802 */ /* 0x000fe40000000f00 */
[----:B------:R-:W-:Y:S01]  /*12840*/  MOV R2, 0x12880 ;  /* 0x0001288000027802 */ /* 0x000fe20000000f00 */
[----:B--2---:R-:W-:-:S05]  /*12850*/  FADD.FTZ R6, R0, R8 ;  /* 0x0000000800067221 */ /* 0x004fca0000010000 */
[----:B------:R-:W-:Y:S02]  /*12860*/  MOV R0, R6 ;  /* 0x0000000600007202 */ /* 0x000fe40000000f00 */
[----:B------:R-:W-:Y:S05]  /*12870*/  CALL.REL.NOINC `($__internal_46_$__cuda_sm70_shflsync_bfly_p) ;  /* 0x000001e000007944 */ /* 0x000fea0003c00000 */
[----:B------:R1:W5:Y:S01]  /*12880*/  LDL R0, [R1+0x10] ;  /* 0x0000100001007983 */ /* 0x0003620000100800 */
[----:B------:R-:W-:Y:S01]  /*12890*/  FADD.FTZ R6, R6, R8 ;  /* 0x0000000806067221 */ /* 0x000fe20000010000 */
[----:B------:R-:W-:Y:S02]  /*128a0*/  MOV R3, 0x2 ;  /* 0x0000000200037802 */ /* 0x000fe40000000f00 */
        /* <DEDUP_REMOVED lines=19> */
[----:B------:R-:W-:Y:S05]  /*129e0*/  BRA `(.L_x_2329) ;  /* 0xffffcc2000007947 */ /* 0x000fea000383ffff */
.L_x_2313:
[----:B------:R-:W-:Y:S01]  /*129f0*/  IMAD.MOV.U32 R9, RZ, RZ, R44 ;  /* 0x000000ffff097224 */ /* 0x000fe200078e002c */
[----:B------:R-:W-:Y:S01]  /*12a00*/  MOV R8, RZ ;  /* 0x000000ff00087202 */ /* 0x000fe20000000f00 */
[----:B------:R-:W-:Y:S01]  /*12a10*/  IMAD.MOV.U32 R3, RZ, RZ, 0x1f ;  /* 0x0000001fff037424 */ /* 0x000fe200078e00ff */
[----:B------:R-:W-:Y:S02]  /*12a20*/  MOV R2, 0x12a40 ;  /* 0x00012a4000027802 */ /* 0x000fe40000000f00 */
[----:B-123--:R-:W-:Y:S05]  /*12a30*/  CALL.REL.NOINC `($__internal_47_$__cuda_sm70_shflsync_idx_p) ;  /* 0x0000006000007944 */ /* 0x00efea0003c00000 */
[----:B------:R-:W-:Y:S01]  /*12a40*/  MOV R0, R8 ;  /* 0x0000000800007202 */ /* 0x000fe20000000f00 */
[----:B------:R-:W-:Y:S05]  /*12a50*/  BRA `(.L_x_2330) ;  /* 0xfffff55000007947 */ /* 0x000fea000383ffff */
        .weak           $__internal_46_$__cuda_sm70_shflsync_bfly_p
        .type           $__internal_46_$__cuda_sm70_shflsync_bfly_p,@function
        .size           $__internal_46_$__cuda_sm70_shflsync_bfly_p,($__internal_47_$__cuda_sm70_shflsync_idx_p - $__internal_46_$__cuda_sm70_shflsync_bfly_p)
$__internal_46_$__cuda_sm70_shflsync_bfly_p:
[----:B------:R-:W-:Y:S04]  /*12a60*/  WARPSYNC R9 ;  /* 0x0000000900007348 */ /* 0x000fe80003800000 */
[----:B------:R1:W2:Y:S02]  /*12a70*/  SHFL.BFLY PT, R8, R0, R3, R10 ;  /* 0x0c00000300087389 */ /* 0x0002a400000e000a */
[----:B-1----:R-:W-:-:S04]  /*12a80*/  MOV R3, 0x0 ;  /* 0x0000000000037802 */ /* 0x002fc80000000f00 */
[----:B--2---:R-:W-:Y:S05]  /*12a90*/  RET.REL.NODEC R2 `(_ZN7cutlass13device_kernelIN5flash19enable_sm80_to_sm89INS1_16FlashAttnFwdSm80INS1_25CollectiveMainloopFwdSm80ILi4ELi1ELb0EN4cute5tupleIJNS5_1CILi128EEENS7_ILi64EEES8_EEELi128ENS_6half_tEfNS_4arch4Sm80ELb1ELb0ELb0ELb0ELb0ELb0ELb1ELb1EEENS1_21CollectiveEpilogueFwdINS6_IJS8_S8_S9_EEENS6_IJNS7_ILi1EEESH_SH_EEESB_SD_Li128ELb0ELb1ELb1ELb0EEENS1_30DynamicPersistentTileSchedulerILi128ELi128ELb1ELb1ELb0EEEEEEEEEvNT_6ParamsE) ;  /* 0xfffed56002007950 */ /* 0x004fea0003c3ffff */
        .weak           $__internal_47_$__cuda_sm70_shflsync_idx_p
        .type           $__internal_47_$__cuda_sm70_shflsync_idx_p,@function
        .size           $__internal_47_$__cuda_sm70_shflsync_idx_p,(.L_x_2739 - $__internal_47_$__cuda_sm70_shflsync_idx_p)
$__internal_47_$__cuda_sm70_shflsync_idx_p:
[----:B------:R-:W-:-:S04]  /*12aa0*/  MOV R11, 0xffffffff ;  /* 0xffffffff000b7802 */ /* 0x000fc80000000f00 */
[----:B------:R-:W-:Y:S04]  /*12ab0*/  WARPSYNC R11 ;  /* 0x0000000b00007348 */ /* 0x000fe80003800000 */
[----:B------:R1:W2:Y:S02]  /*12ac0*/  SHFL.IDX PT, R8, R9, R8, R3 ;  /* 0x0000000809087389 */ /* 0x0002a400000e0003 */
[----:B-1----:R-:W-:-:S04]  /*12ad0*/  MOV R3, 0x0 ;  /* 0x0000000000037802 */ /* 0x002fc80000000f00 */
[----:B--2---:R-:W-:Y:S05]  /*12ae0*/  RET.REL.NODEC R2 `(_ZN7cutlass13device_kernelIN5flash19enable_sm80_to_sm89INS1_16FlashAttnFwdSm80INS1_25CollectiveMainloopFwdSm80ILi4ELi1ELb0EN4cute5tupleIJNS5_1CILi128EEENS7_ILi64EEES8_EEELi128ENS_6half_tEfNS_4arch4Sm80ELb1ELb0ELb0ELb0ELb0ELb0ELb1ELb1EEENS1_21CollectiveEpilogueFwdINS6_IJS8_S8_S9_EEENS6_IJNS7_ILi1EEESH_SH_EEESB_SD_Li128ELb0ELb1ELb1ELb0EEENS1_30DynamicPersistentTileSchedulerILi128ELi128ELb1ELb1ELb0EEEEEEEEEvNT_6ParamsE) ;  /* 0xfffed51002007950 */ /* 0x004fea0003c3ffff */
.L_x_2331:
        /* <DEDUP_REMOVED lines=9> */
.L_x_2739:


//--------------------- .text._ZN7cutlass13device_kernelIN5flash19enable_sm80_to_sm89INS1_16FlashAttnFwdSm80INS1_25CollectiveMainloopFwdSm80ILi8ELi1ELb1EN4cute5tupleIJNS5_1CILi128EEENS7_ILi112EEES8_EEELi128ENS_6half_tEfNS_4arch4Sm80ELb1ELb0ELb0ELb1ELb0ELb0ELb1ELb1EEENS1_21CollectiveEpilogueFwdINS6_IJS8_S8_S9_EEENS6_IJNS7_ILi1EEESH_SH_EEESB_SD_Li256ELb1ELb1ELb1ELb0EEENS1_36VarlenDynamicPersistentTileSchedulerILi128ELi112ELi256ELi256ELb1ELb1ELb0ELb1ELb1ELb1EEEEEEEEEvNT_6ParamsE --------------------------
	.section	.text._ZN7cutlass13device_kernelIN5flash19enable_sm80_to_sm89INS1_16FlashAttnFwdSm80INS1_25CollectiveMainloopFwdSm80ILi8ELi1ELb1EN4cute5tupleIJNS5_1CILi128EEENS7_ILi112EEES8_EEELi128ENS_6half_tEfNS_4arch4Sm80ELb1ELb0ELb0ELb1ELb0ELb0ELb1ELb1EEENS1_21CollectiveEpilogueFwdINS6_IJS8_S8_S9_EEENS6_IJNS7_ILi1EEESH_SH_EEESB_SD_Li256ELb1ELb1ELb1ELb0EEENS1_36VarlenDynamicPersistentTileSchedulerILi128ELi112ELi256ELi256ELb1ELb1ELb0ELb1ELb1ELb1EEEEEEEEEvNT_6ParamsE,"ax",@progbits
	.sectioninfo	@"SHI_REGISTERS=255"
	.align	128
.text._ZN7cutlass13device_kernelIN5flash19enable_sm80_to_sm89INS1_16FlashAttnFwdSm80INS1_25CollectiveMainloopFwdSm80ILi8ELi1ELb1EN4cute5tupleIJNS5_1CILi128EEENS7_ILi112EEES8_EEELi128ENS_6half_tEfNS_4arch4Sm80ELb1ELb0ELb0ELb1ELb0ELb0ELb1ELb1EEENS1_21CollectiveEpilogueFwdINS6_IJS8_S8_S9_EEENS6_IJNS7_ILi1EEESH_SH_EEESB_SD_Li256ELb1ELb1ELb1ELb0EEENS1_36VarlenDynamicPersistentTileSchedulerILi128ELi112ELi256ELi256ELb1ELb1ELb0ELb1ELb1ELb1EEEEEEEEEvNT_6ParamsE:
        .type           _ZN7cutlass13device_kernelIN5flash19enable_sm80_to_sm89INS1_16FlashAttnFwdSm80INS1_25CollectiveMainloopFwdSm80ILi8ELi1ELb1EN4cute5tupleIJNS5_1CILi128EEENS7_ILi112EEES8_EEELi128ENS_6half_tEfNS_4arch4Sm80ELb1ELb0ELb0ELb1ELb0ELb0ELb1ELb1EEENS1_21CollectiveEpilogueFwdINS6_IJS8_S8_S9_EEENS6_IJNS7_ILi1EEESH_SH_EEESB_SD_Li256ELb1ELb1ELb1ELb0EEENS1_36VarlenDynamicPersistentTileSchedulerILi128ELi112ELi256ELi256ELb1ELb1ELb0ELb1ELb1ELb1EEEEEEEEEvNT_6ParamsE,@function
        .size           _ZN7cutlass13device_kernelIN5flash19enable_sm80_to_sm89INS1_16FlashAttnFwdSm80INS1_25CollectiveMainloopFwdSm80ILi8ELi1ELb1EN4cute5tupleIJNS5_1CILi128EEENS7_ILi112EEES8_EEELi128ENS_6half_tEfNS_4arch4Sm80ELb1ELb0ELb0ELb1ELb0ELb0ELb1ELb1EEENS1_21CollectiveEpilogueFwdINS6_IJS8_S8_S9_EEENS6_IJNS7_ILi1EEESH_SH_EEESB_SD_Li256ELb1ELb1ELb1ELb0EEENS1_36VarlenDynamicPersistentTileSchedulerILi128ELi112ELi256ELi256ELb1ELb1ELb0ELb1ELb1ELb1EEEEEEEEEvNT_6ParamsE,(.L_x_2742 - _ZN7cutlass13device_kernelIN5flash19enable_sm80_to_sm89INS1_16FlashAttnFwdSm80INS1_25CollectiveMainloopFwdSm80ILi8ELi1ELb1EN4cute5tupleIJNS5_1CILi128EEENS7_ILi112EEES8_EEELi128ENS_6half_tEfNS_4arch4Sm80ELb1ELb0ELb0ELb1ELb0ELb0ELb1ELb1EEENS1_21CollectiveEpilogueFwdINS6_IJS8_S8_S9_EEENS6_IJNS7_ILi1EEESH_SH_EEESB_SD_Li256ELb1ELb1ELb1ELb0EEENS1_36VarlenDynamicPersistentTileSchedulerILi128ELi112ELi256ELi256ELb1ELb1ELb0ELb1ELb1ELb1EEEEEEEEEvNT_6ParamsE)
        .other          _ZN7cutlass13device_kernelIN5flash19enable_sm80_to_sm89INS1_16FlashAttnFwdSm80INS1_25CollectiveMainloopFwdSm80ILi8ELi1ELb1EN4cute5tupleIJNS5_1CILi128EEENS7_ILi112EEES8_EEELi128ENS_6half_tEfNS_4arch4Sm80ELb1ELb0ELb0ELb1ELb0ELb0ELb1ELb1EEENS1_21CollectiveEpilogueFwdINS6_IJS8_S8_S9_EEENS6_IJNS7_ILi1EEESH_SH_EEESB_SD_Li256ELb1ELb1ELb1ELb0EEENS1_36VarlenDynamicPersistentTileSchedulerILi128ELi112ELi256ELi256ELb1ELb1ELb0ELb1ELb1ELb1EEEEEEEEEvNT_6ParamsE,@"STO_CUDA_ENTRY STV_DEFAULT"
_ZN7cutlass13device_kernelIN5flash19enable_sm80_to_sm89INS1_16FlashAttnFwdSm80INS1_25CollectiveMainloopFwdSm80ILi8ELi1ELb1EN4cute5tupleIJNS5_1CILi128EEENS7_ILi112EEES8_EEELi128ENS_6half_tEfNS_4arch4Sm80ELb1ELb0ELb0ELb1ELb0ELb0ELb1ELb1EEENS1_21CollectiveEpilogueFwdINS6_IJS8_S8_S9_EEENS6_IJNS7_ILi1EEESH_SH_EEESB_SD_Li256ELb1ELb1ELb1ELb0EEENS1_36VarlenDynamicPersistentTileSchedulerILi128ELi112ELi256ELi256ELb1ELb1ELb0ELb1ELb1ELb1EEEEEEEEEvNT_6ParamsE:
        /* <DEDUP_REMOVED lines=54> */
.L_x_2337:
        /* <DEDUP_REMOVED lines=16> */
.L_x_2428:
        /* <DEDUP_REMOVED lines=16> */
.L_x_2429:
[----:B--2---:R-:W-:-:S05]  /*0560*/  IMAD R0, R0, c[0x0][0x538], RZ ;  /* 0x00014e0000007a24 */ /* 0x004fca00078e02ff */
[----:B------:R-:W-:-:S04]  /*0570*/  IADD3 R6, R0, R6, RZ ;  /* 0x0000000600067210 */ /* 0x000fc80007ffe0ff */
[----:B------:R-:W-:-:S13]  /*0580*/  ISETP.GT.AND P0, PT, R6, UR4, PT ;  /* 0x0000000406007c0c */ /* 0x000fda000bf04270 */
[----:B-1----:R-:W-:Y:S05]  /*0590*/  @!P0 BRA `(.L_x_2337) ;  /* 0xfffffdc000008947 */ /* 0x002fea000383ffff */
.L_x_2333:
[----:B------:R-:W-:-:S05]  /*05a0*/  IADD3 R11, -R0, R6, RZ ;  /* 0x00000006000b7210 */ /* 0x000fca0007ffe1ff */
[----:B------:R-:W-:-:S05]  /*05b0*/  IMAD R0, R4, c[0x0][0x538], R11 ;  /* 0x00014e0004007a24 */ /* 0x000fca00078e020b */
[----:B------:R-:W-:Y:S01]  /*05c0*/  ISETP.GT.AND P0, PT, R0, UR4, PT ;  /* 0x0000000400007c0c */ /* 0x000fe2000bf04270 */
[----:B------:R-:W-:-:S12]  /*05d0*/  BRA.DIV ~URZ, `(.L_x_2338) ;  /* 0x000116027f007947 */ /* 0x000fd8000b800000 */
[----:B------:R-:W-:-:S04]  /*05e0*/  VOTE.ANY R10, PT, !P0 ;  /* 0x00000000000a7806 */ /* 0x000fc800040e0100 */
.L_x_2430:
[----:B------:R-:W1:Y:S02]  /*05f0*/  POPC R6, R10 ;  /* 0x0000000a00067309 */ /* 0x000e640000000000 */
[----:B-1----:R-:W-:-:S05]  /*0600*/  IADD3 R0, R6, R7, RZ ;  /* 0x0000000706007210 */ /* 0x002fca0007ffe0ff */
[----:B------:R1:W-:Y:S01]  /*0610*/  STL [R1+0x54], R0 ;  /* 0x0000540001007387 */ /* 0x0003e20000100800 */
[----:B------:R-:W-:Y:S05]  /*0620*/  BRA.DIV ~URZ, `(.L_x_2339) ;  /* 0x000116027f007947 */ /* 0x000fea000b800000 */
[----:B------:R2:W3:Y:S01]  /*0630*/  SHFL.IDX PT, R12, R9, R6, 0x1f ;  /* 0x00001f06090c7589 */ /* 0x0004e200000e0000 */
[----:B------:R-:W-:-:S03]  /*0640*/  MOV R7, RZ ;  /* 0x000000ff00077202 */ /* 0x000fc60000000f00 */
[----:B------:R2:W4:Y:S04]  /*0650*/  SHFL.IDX PT, R9, R8, R6, 0x1f ;  /* 0x00001f0608097589 */ /* 0x00052800000e0000 */
.L_x_2431:
[----:B------:R-:W-:Y:S01]  /*0660*/  ISETP.NE.AND P0, PT, R10, RZ, PT ;  /* 0x000000ff0a00720c */ /* 0x000fe20003f05270 */
[----:B------:R-:W-:-:S12]  /*0670*/  BSSY B0, `(.L_x_2340) ;  /* 0x0000005000007945 */ /* 0x000fd80003800000 */
[----:B------:R-:W-:Y:S05]  /*0680*/  @!P0 BRA `(.L_x_2341) ;  /* 0x0000003000008947 */ /* 0x000fea0003800000 */
[----:B------:R-:W-:Y:S01]  /*0690*/  IADD3 R3, R6, -0x1, RZ ;  /* 0xffffffff06037810 */ /* 0x000fe20007ffe0ff */
[----:B------:R-:W-:Y:S05]  /*06a0*/  BRA.DIV ~URZ, `(.L_x_2342) ;  /* 0x000116627f007947 */ /* 0x000fea000b800000 */
[----:B------:R1:W2:Y:S02]  /*06b0*/  SHFL.IDX PT, R7, R4, R3, 0x1f ;  /* 0x00001f0304077589 */ /* 0x0002a400000e0000 */
.L_x_2341:
[----:B------:R-:W-:Y:S05]  /*06c0*/  BSYNC B0 ;  /* 0x0000000000007941 */ /* 0x000fea0003800000 */
.L_x_2340:
        /* <DEDUP_REMOVED lines=69> */
.L_x_2344:
        /* <DEDUP_REMOVED lines=70> */
.L_x_2345:
[----:B------:R-:W-:Y:S05]  /*0f80*/  BSYNC B0 ;  /* 0x0000000000007941 */ /* 0x000fea0003800000 */
.L_x_2343:
[----:B------:R-:W-:-:S04]  /*0f90*/  LOP3.LUT R0, RZ, R0, RZ, 0x33, !PT ;  /* 0x00000000ff007212 */ /* 0x000fc800078e33ff */
[----:B------:R-:W-:-:S05]  /*0fa0*/  IADD3 R0, R0, R12, RZ ;  /* 0x0000000c00007210 */ /* 0x000fca0007ffe0ff */
[----:B------:R2:W-:Y:S01]  /*0fb0*/  STL [R1+0x4c], R0 ;  /* 0x00004c0001007387 */ /* 0x0005e20000100800 */
[----:B------:R-:W-:Y:S05]  /*0fc0*/  BRA `(.L_x_2346) ;  /* 0x0000006000007947 */ /* 0x000fea0003800000 */
.L_x_2334:
[----:B------:R-:W-:Y:S01]  /*0fd0*/  MOV R0, UR4 ;  /* 0x0000000400007c02 */ /* 0x000fe20008000f00 */
[----:B------:R-:W-:Y:S04]  /*0fe0*/  STL [R1+0x4c], RZ ;  /* 0x00004cff01007387 */ /* 0x000fe80000100800 */
[----:B------:R-:W-:Y:S04]  /*0ff0*/  STL [R1+0x50], RZ ;  /* 0x000050ff01007387 */ /* 0x000fe80000100800 */
[----:B------:R1:W-:Y:S02]  /*1000*/  STL [R1+0x48], R0 ;  /* 0x0000480001007387 */ /* 0x0003e40000100800 */
[----:B-1----:R-:W-:-:S05]  /*1010*/  MOV R0, c[0x0][0x53c] ;  /* 0x00014f0000007a02 */ /* 0x002fca0000000f00 */
[----:B------:R1:W-:Y:S02]  /*1020*/  STL [R1+0x54], R0 ;  /* 0x0000540001007387 */ /* 0x0003e40000100800 */
.L_x_2346:
        /* <DEDUP_REMOVED lines=8> */
.L_x_2332:
        /* <DEDUP_REMOVED lines=125> */
.L_x_2427:
        /* <DEDUP_REMOVED lines=41> */
.L_x_2347:
[----:B------:R-:W-:-:S04]  /*1b10*/  ISETP.NE.U32.AND P0, PT, RZ, c[0x0][0x368], PT ;  /* 0x0000da00ff007a0c */ /* 0x000fc80003f05070 */
[----:B------:R-:W-:-:S13]  /*1b20*/  ISETP.NE.AND.EX P0, PT, RZ, c[0x0][0x36c], PT, P0 ;  /* 0x0000db00ff007a0c */ /* 0x000fda0003f05300 */
[----:B------:R-:W-:Y:S05]  /*1b30*/  @!P0 BRA `(.L_x_2348) ;  /* 0x0000004000008947 */ /* 0x000fea0003800000 */
[----:B-1----:R-:W-:-:S04]  /*1b40*/  LEA R2, P0, R19, c[0x0][0x368], 0x2 ;  /* 0x0000da0013027a11 */ /* 0x002fc800078010ff */
[----:B------:R-:W-:-:S05]  /*1b50*/  LEA.HI.X R3, R19, c[0x0][0x36c], R12, 0x2, P0 ;  /* 0x0000db0013037a11 */ /* 0x000fca00000f140c */
[----:B------:R1:W5:Y:S01]  /*1b60*/  LDG.E R0, [R2.64] ;  /* 0x0000000602007981 */ /* 0x000362000c1e1900 */
[----:B------:R-:W-:Y:S05]  /*1b70*/  BRA `(.L_x_2349) ;  /* 0x0000005000007947 */ /* 0x000fea0003800000 */
.L_x_2348:
[----:B-1----:R-:W-:Y:S01]  /*1b80*/  MOV R0, c[0x0][0x1d0] ;  /* 0x0000740000007a02 */ /* 0x002fe20000000f00 */
[----:B------:R-:W-:Y:S05]  /*1b90*/  @!P6 BRA `(.L_x_2349) ;  /* 0x000000300000e947 */ /* 0x000fea0003800000 */
[----:B------:R-:W2:Y:S04]  /*1ba0*/  LDG.E R4, [R2.64] ;  /* 0x0000000602047981 */ /* 0x000ea8000c1e1900 */
[----:B------:R-:W2:Y:S02]  /*1bb0*/  LDG.E R0, [R2.64+0x4] ;  /* 0x0000040602007981 */ /* 0x000ea4000c1e1900 */
[----:B--2---:R-:W-:Y:S02]  /*1bc0*/  IADD3 R0, -R4, R0, RZ ;  /* 0x0000000004007210 */ /* 0x004fe40007ffe1ff */
.L_x_2349:
        /* <DEDUP_REMOVED lines=71> */
.L_x_2351:
[----:B------:R-:W-:Y:S05]  /*2040*/  BSYNC B0 ;  /* 0x0000000000007941 */ /* 0x000fea0003800000 */
.L_x_2350:
[----:B------:R-:W-:Y:S01]  /*2050*/  IMAD R149, R15, R2, RZ ;  /* 0x000000020f957224 */ /* 0x000fe200078e02ff */
[----:B------:R-:W-:Y:S01]  /*2060*/  PRMT R0, RZ, 0x7610, R0 ;  /* 0x00007610ff007816 */ /* 0x000fe20000000000 */
[----:B------:R-:W-:Y:S01]  /*2070*/  IMAD.MOV.U32 R20, RZ, RZ, RZ ;  /* 0x000000ffff147224 */ /* 0x000fe200078e00ff */
[----:B-1----:R-:W-:Y:S01]  /*2080*/  MOV R15, RZ ;  /* 0x000000ff000f7202 */ /* 0x002fe20000000f00 */
        /* <DEDUP_REMOVED lines=37> */
[----:B-1----:R-:W2:Y:S01]  /*22e0*/  LDL.64 R20, [R1+0x30] ;  /* 0x0000300001147983 */ /* 0x002ea20000100a00 */
[----:B------:R-:W-:-:S03]  /*22f0*/  ISETP.NE.U32.AND P0, PT, RZ, c[0x0][0x340], PT ;  /* 0x0000d000ff007a0c */ /* 0x000fc60003f05070 */
[----:B------:R1:W2:Y:S01]  /*2300*/  LDL.64 R26, [R1+0x30] ;  /* 0x00003000011a7983 */ /* 0x0002a20000100a00 */
[----:B------:R-:W-:-:S03]  /*2310*/  ISETP.NE.AND.EX P3, PT, RZ, c[0x0][0x344], PT, P0 ;  /* 0x0000d100ff007a0c */ /* 0x000fc60003f65300 */
[----:B------:R-:W3:Y:S04]  /*2320*/  LDL R25, [R1+0x2c] ;  /* 0x00002c0001197983 */ /* 0x000ee80000100800 */
[----:B------:R-:W4:Y:S06]  /*2330*/  S2R R4, SR_TID.X ;  /* 0x0000000000047919 */ /* 0x000f2c0000002100 */
[----:B------:R-:W-:-:S05]  /*2340*/  @P3 IMAD.WIDE R2, R19, R14, c[0x0][0x340] ;  /* 0x0000d00013023625 */ /* 0x000fca00078e020e */
[----:B------:R5:W3:Y:S01]  /*2350*/  @P3 LDG.E R17, [R2.64] ;  /* 0x0000000602113981 */ /* 0x000ae2000c1e1900 */
[----:B------:R-:W-:Y:S02]  /*2360*/  SHF.R.S32.HI R0, RZ, 0x1f, R11 ;  /* 0x0000001fff007819 */ /* 0x000fe4000001140b */
[--C-:B----4-:R-:W-:Y:S02]  /*2370*/  SHF.R.S32.HI R110, RZ, 0x1f, R4.reuse ;  /* 0x0000001fff6e7819 */ /* 0x110fe40000011404 */
[----:B------:R-:W-:Y:S02]  /*2380*/  SHF.R.S32.HI R23, RZ, 0x1f, R4 ;  /* 0x0000001fff177819 */ /* 0x000fe40000011404 */
[-C--:B------:R-:W-:Y:S02]  /*2390*/  LEA.HI R110, R110, R4.reuse, RZ, 0x3 ;  /* 0x000000046e6e7211 */ /* 0x080fe400078f18ff */
[----:B------:R-:W-:Y:S02]  /*23a0*/  LEA.HI R23, R23, R4, RZ, 0x3 ;  /* 0x0000000417177211 */ /* 0x000fe400078f18ff */
[----:B------:R-:W-:-:S02]  /*23b0*/  LOP3.LUT R110, R110, 0xfffffff8, RZ, 0xc0, !PT ;  /* 0xfffffff86e6e7812 */ /* 0x000fc400078ec0ff */
[----:B------:R-:W-:Y:S01]  /*23c0*/  SHF.R.S32.HI R23, RZ, 0x3, R23 ;  /* 0x00000003ff177819 */ /* 0x000fe20000011417 */
[----:B------:R-:W-:Y:S02]  /*23d0*/  IMAD R0, R0, c[0x0][0x178], RZ ;  /* 0x00005e0000007a24 */ /* 0x000fe400078e02ff */
[----:B------:R-:W-:Y:S02]  /*23e0*/  IMAD.IADD R110, R4, 0x1, -R110 ;  /* 0x00000001046e7824 */ /* 0x000fe400078e0a6e */
[----:B-----5:R-:W-:-:S04]  /*23f0*/  IMAD.WIDE.U32 R2, R11, c[0x0][0x178], RZ ;  /* 0x00005e000b027a25 */ /* 0x020fc800078e00ff */
[----:B------:R-:W-:Y:S02]  /*2400*/  IMAD R5, R110, 0x20, R23 ;  /* 0x000000206e057824 */ /* 0x000fe400078e0217 */
[----:B------:R-:W-:Y:S02]  /*2410*/  IMAD R0, R11, c[0x0][0x17c], R0 ;  /* 0x00005f000b007a24 */ /* 0x000fe400078e0200 */
[----:B------:R-:W-:Y:S02]  /*2420*/  IMAD.IADD R5, R142, 0x1, R5 ;  /* 0x000000018e057824 */ /* 0x000fe400078e0205 */
        /* <DEDUP_REMOVED lines=8> */
[----:B------:R-:W-:Y:S01]  /*24b0*/  IMAD R6, R6, c[0x0][0x1c0], RZ ;  /* 0x0000700006067a24 */ /* 0x000fe200078e02ff */
[----:B------:R-:W-:Y:S01]  /*24c0*/  SHF.R.S32.HI R7, RZ, 0x1f, R0 ;  /* 0x0000001fff077819 */ /* 0x000fe20000011400 */
[----:B------:R-:W-:-:S04]  /*24d0*/  IMAD.WIDE.U32 R2, R4, c[0x0][0x1c0], R2 ;  /* 0x0000700004027a25 */ /* 0x000fc800078e0002 */
[----:B------:R-:W-:Y:S02]  /*24e0*/  IMAD R6, R4, c[0x0][0x1c4], R6 ;  /* 0x0000710004067a24 */ /* 0x000fe400078e0206 */
        /* <DEDUP_REMOVED lines=12> */
[----:B------:R-:W-:Y:S01]  /*25b0*/  LEA R9, P0, R2, c[0x0][0x160], 0x1 ;  /* 0x0000580002097a11 */ /* 0x000fe200078008ff */
[----:B------:R-:W-:Y:S01]  /*25c0*/  WARPSYNC 0xffffffff ;  /* 0xffffffff00007948 */ /* 0x000fe20003800000 */
[----:B------:R-:W-:Y:S01]  /*25d0*/  IMAD R15, R154, c[0x0][0x2c4], RZ ;  /* 0x0000b1009a0f7a24 */ /* 0x000fe200078e02ff */
[----:B------:R-:W-:Y:S01]  /*25e0*/  BAR.SYNC.DEFER_BLOCKING 0x0 ;  /* 0x0000000000007b1d */ /* 0x000fe20000010000 */
[----:B------:R-:W-:-:S05]  /*25f0*/  LEA.HI.X R8, R2, c[0x0][0x164], R0, 0x1, P0 ;  /* 0x0000590002087a11 */ /* 0x000fca00000f0c00 */
[----:B------:R-:W4:Y:S01]  /*2600*/  SHFL.IDX PT, R0, R9, RZ, 0x181f ;  /* 0x00181fff09007589 */ /* 0x000f2200000e0000 */
[C---:B------:R-:W-:Y:S01]  /*2610*/  IMAD.IADD R10, R23.reuse, 0x1, R142 ;  /* 0x00000001170a7824 */ /* 0x040fe200078e028e */
[----:B------:R-:W-:Y:S01]  /*2620*/  SHF.R.S32.HI R3, RZ, 0x1f, R13 ;  /* 0x0000001fff037819 */ /* 0x000fe2000001140d */
[----:B------:R-:W-:Y:S01]  /*2630*/  ULDC.64 UR4, c[0x0][0x208] ;  /* 0x0000820000047ab9 */ /* 0x000fe20000000a00 */
[----:B------:R-:W5:Y:S02]  /*2640*/  SHFL.IDX PT, R2, R8, RZ, 0x181f ;  /* 0x00181fff08027589 */ /* 0x000f6400000e0000 */
[----:B------:R-:W-:Y:S02]  /*2650*/  ISETP.GE.AND P1, PT, R10, R15, PT ;  /* 0x0000000f0a00720c */ /* 0x000fe40003f26270 */
[----:B------:R-:W1:Y:S01]  /*2660*/  SHFL.IDX PT, R11, R9, 0x1, 0x181f ;  /* 0x00381f00090b7f89 */ /* 0x000e6200000e0000 */
[----:B------:R-:W-:Y:S02]  /*2670*/  IADD3 R16, P2, R23, R13, RZ ;  /* 0x0000000d17107210 */ /* 0x000fe40007f5e0ff */
[----:B------:R-:W-:-:S04]  /*2680*/  IADD3 R141, R152, -0x1, RZ ;  /* 0xffffffff988d7810 */ /* 0x000fc80007ffe0ff */
[----:B------:R-:W-:Y:S01]  /*2690*/  SHF.R.S32.HI R22, RZ, 0x1f, R141 ;  /* 0x0000001fff167819 */ /* 0x000fe2000001148d */
[----:B--2---:R-:W-:-:S05]  /*26a0*/  IMAD.MOV.U32 R26, RZ, RZ, R20 ;  /* 0x000000ffff1a7224 */ /* 0x004fca00078e0014 */
[----:B------:R-:W-:Y:S02]  /*26b0*/  SHF.R.S32.HI R27, RZ, 0x1f, R26 ;  /* 0x0000001fff1b7819 */ /* 0x000fe4000001141a */
[----:B----4-:R-:W-:-:S04]  /*26c0*/  @!P1 LEA R6, P0, R26, R0, 0x1 ;  /* 0x000000001a069211 */ /* 0x010fc800078008ff */
[----:B-----5:R-:W-:Y:S02]  /*26d0*/  @!P1 LEA.HI.X R7, R26, R2, R27, 0x1, P0 ;  /* 0x000000021a079211 */ /* 0x020fe400000f0c1b */
[----:B---3--:R-:W-:Y:S02]  /*26e0*/  @!P1 LEA R4, P0, R25, R0, 0x1 ;  /* 0x0000000019049211 */ /* 0x008fe400078008ff */
[----:B------:R-:W2:Y:S01]  /*26f0*/  SHFL.IDX PT, R0, R8, 0x1, 0x181f ;  /* 0x00381f0008007f89 */ /* 0x000ea200000e0000 */
[----:B------:R-:W-:Y:S02]  /*2700*/  SHF.R.S32.HI R18, RZ, 0x1f, R25 ;  /* 0x0000001fff127819 */ /* 0x000fe40000011419 */
[----:B------:R-:W-:Y:S02]  /*2710*/  LEA.HI.X.SX32 R20, R23, R3, 0x1, P2 ;  /* 0x0000000317147211 */ /* 0x000fe400010f0eff */
[----:B------:R-:W-:Y:S02]  /*2720*/  IADD3 R3, R10, 0x20, RZ ;  /* 0x000000200a037810 */ /* 0x000fe40007ffe0ff */
[----:B------:R-:W-:-:S02]  /*2730*/  ISETP.GE.AND P5, PT, R26, c[0x0][0x198], PT ;  /* 0x000066001a007a0c */ /* 0x000fc40003fa6270 */
[----:B------:R-:W-:Y:S02]  /*2740*/  @!P1 LEA.HI.X R5, R25, R2, R18, 0x1, P0 ;  /* 0x0000000219059211 */ /* 0x000fe400000f0c12 */
[----:B------:R-:W-:Y:S02]  /*2750*/  ISETP.GE.AND P0, PT, R3, R15, PT ;  /* 0x0000000f0300720c */ /* 0x000fe40003f06270 */
[----:B------:R-:W-:Y:S01]  /*2760*/  ISETP.GE.AND P4, PT, R25, c[0x0][0x198], PT ;  /* 0x0000660019007a0c */ /* 0x000fe20003f86270 */
[----:B------:R-:W-:-:S06]  /*2770*/  IMAD R14, R20, c[0x0][0x1e0], RZ ;  /* 0x00007800140e7a24 */ /* 0x000fcc00078e02ff */
[----:B------:R3:W-:Y:S01]  /*2780*/  @!P1 LDGSTS.E.BYPASS.LTC128B.128 [R216+0x100], [R6.64], !P5 ;  /* 0x0010000006d89fae */ /* 0x0007e2000e901d46 */
[----:B------:R-:W-:Y:S01]  /*2790*/  @P3 SHF.R.S32.HI R13, RZ, 0x1f, R17 ;  /* 0x0000001fff0d3819 */ /* 0x000fe20000011411 */
[----:B------:R-:W-:-:S04]  /*27a0*/  @!P3 IMAD.MOV.U32 R13, RZ, RZ, R12 ;  /* 0x000000ffff0db224 */ /* 0x000fc800078e000c */
[----:B------:R4:W-:Y:S01]  /*27b0*/  @!P1 LDGSTS.E.BYPASS.LTC128B.128 [R216+0x4100], [R4.64], !P4 ;  /* 0x0410000004d89fae */ /* 0x0009e2000e101d46 */
[C---:B------:R-:W-:Y:S02]  /*27c0*/  IMAD R12, R16.reuse, c[0x0][0x1e4], R14 ;  /* 0x00007900100c7a24 */ /* 0x040fe400078e020e */
[----:B------:R-:W-:-:S04]  /*27d0*/  IMAD.WIDE.U32 R2, R16, c[0x0][0x1e0], R26 ;  /* 0x0000780010027a25 */ /* 0x000fc800078e001a */
[----:B------:R-:W-:Y:S01]  /*27e0*/  @!P3 IMAD.MOV.U32 R17, RZ, RZ, R19 ;  /* 0x000000ffff11b224 */ /* 0x000fe200078e0013 */
[----:B---3--:R-:W-:Y:S02]  /*27f0*/  IADD3 R7, R10, 0x40, RZ ;  /* 0x000000400a077810 */ /* 0x008fe40007ffe0ff */
[C---:B-1----:R-:W-:Y:S02]  /*2800*/  @!P0 LEA R6, P2, R26.reuse, R11, 0x1 ;  /* 0x0000000b1a068211 */ /* 0x042fe400078408ff */
[----:B------:R-:W-:Y:S02]  /*2810*/  ISETP.GE.AND P1, PT, R7, R15, PT ;  /* 0x0000000f0700720c */ /* 0x000fe40003f26270 */
[----:B--2---:R-:W-:Y:S02]  /*2820*/  @!P0 LEA.HI.X R7, R26, R0, R27, 0x1, P2 ;  /* 0x000000001a078211 */ /* 0x004fe400010f0c1b */
[----:B----4-:R-:W-:Y:S02]  /*2830*/  @!P0 LEA R4, P2, R25, R11, 0x1 ;  /* 0x0000000b19048211 */ /* 0x010fe400078408ff */
[----:B------:R-:W-:Y:S01]  /*2840*/  IADD3 R11, R10, 0x60, RZ ;  /* 0x000000600a0b7810 */ /* 0x000fe20007ffe0ff */
[----:B------:R-:W-:Y:S01]  /*2850*/  IMAD.IADD R3, R3, 0x1, R12 ;  /* 0x0000000103037824 */ /* 0x000fe200078e020c */
[----:B------:R-:W1:Y:S02]  /*2860*/  SHFL.IDX PT, R10, R9, 0x2, 0x181f ;  /* 0x00581f00090a7f89 */ /* 0x000e6400000e0000 */
[----:B------:R-:W-:-:S02]  /*2870*/  ISETP.GE.AND P3, PT, R11, R15, PT ;  /* 0x0000000f0b00720c */ /* 0x000fc40003f66270 */
[----:B------:R-:W2:Y:S01]  /*2880*/  SHFL.IDX PT, R11, R8, 0x2, 0x181f ;  /* 0x00581f00080b7f89 */ /* 0x000ea200000e0000 */
[----:B------:R-:W-:-:S03]  /*2890*/  IMAD.MOV.U32 R21, RZ, RZ, 0x70 ;  /* 0x00000070ff157424 */ /* 0x000fc600078e00ff */
[----:B------:R-:W3:Y:S01]  /*28a0*/  SHFL.IDX PT, R12, R9, 0x3, 0x181f ;  /* 0x00781f00090c7f89 */ /* 0x000ee200000e0000 */
[----:B------:R-:W-:-:S03]  /*28b0*/  IMAD R21, R152, -0x70, R21 ;  /* 0xffffff9098157824 */ /* 0x000fc600078e0215 */
[----:B------:R4:W5:Y:S01]  /*28c0*/  SHFL.IDX PT, R9, R8, 0x3, 0x181f ;  /* 0x00781f0008097f89 */ /* 0x00096200000e0000 */
[----:B------:R-:W-:Y:S01]  /*28d0*/  IMAD.IADD R140, R153, 0x1, R21 ;  /* 0x00000001998c7824 */ /* 0x000fe200078e0215 */
[----:B------:R-:W-:Y:S01]  /*28e0*/  @!P0 LEA.HI.X R5, R25, R0, R18, 0x1, P2 ;  /* 0x0000000019058211 */ /* 0x000fe200010f0c12 */
[----:B------:R-:W-:Y:S01]  /*28f0*/  IMAD.WIDE.U32 R2, R24, c[0x0][0x1e8], R2 ;  /* 0x00007a0018027a25 */ /* 0x000fe200078e0002 */
[----:B------:R-:W-:Y:S01]  /*2900*/  SEL R19, R13, RZ, !P6 ;  /* 0x000000ff0d137207 */ /* 0x000fe20007000000 */
[----:B------:R1:W-:Y:S01]  /*2910*/  @!P0 LDGSTS.E.BYPASS.LTC128B.128 [R216+0x1100], [R6.64], !P5 ;  /* 0x0110000006d88fae */ /* 0x0003e2000e901d46 */
[----:B------:R-:W-:Y:S02]  /*2920*/  IMNMX R0, R140, 0x70, PT ;  /* 0x000000708c007817 */ /* 0x000fe40003800200 */
[----:B------:R-:W-:Y:S01]  /*2930*/  SEL R17, R17, RZ, !P6 ;  /* 0x000000ff11117207 */ /* 0x000fe20007000000 */
[----:B------:R2:W-:Y:S01]  /*2940*/  @!P0 LDGSTS.E.BYPASS.LTC128B.128 [R216+0x5100], [R4.64], !P4 ;  /* 0x0510000004d88fae */ /* 0x0005e2000e101d46 */
[----:B------:R-:W-:Y:S01]  /*2950*/  ISETP.GE.AND P6, PT, R25, c[0x0][0x198], PT ;  /* 0x0000660019007a0c */ /* 0x000fe20003fc6270 */
[----:B------:R-:W-:-:S02]  /*2960*/  IMAD R3, R24, c[0x0][0x1ec], R3 ;  /* 0x00007b0018037a24 */ /* 0x000fc400078e0203 */
[----:B------:R-:W-:Y:S02]  /*2970*/  IMAD.IADD R0, R0, 0x1, -R23 ;  /* 0x0000000100007824 */ /* 0x000fe400078e0a17 */
[----:B------:R-:W-:-:S03]  /*2980*/  IMAD.WIDE.U32 R146, R17, c[0x0][0x1f0], R2 ;  /* 0x00007c0011927a25 */ /* 0x000fc600078e0002 */
[----:B------:R-:W-:Y:S01]  /*2990*/  ISETP.GE.AND P4, PT, R0, 0x1, PT ;  /* 0x000000010000780c */ /* 0x000fe20003f86270 */
[----:B------:R-:W-:Y:S01]  /*29a0*/  IMAD.WIDE.U32 R14, R141, c[0x0][0x1e0], RZ ;  /* 0x000078008d0e7a25 */ /* 0x000fe200078e00ff */
[----:B-1----:R-:W-:-:S03]  /*29b0*/  @!P1 LEA R6, P0, R26, R10, 0x1 ;  /* 0x0000000a1a069211 */ /* 0x002fc600078008ff */
[----:B--2---:R-:W-:Y:S02]  /*29c0*/  IMAD R4, R22, c[0x0][0x1e0], RZ ;  /* 0x0000780016047a24 */ /* 0x004fe400078e02ff */
[----:B------:R-:W-:Y:S01]  /*29d0*/  IMAD R5, R19, c[0x0][0x1f0], RZ ;  /* 0x00007c0013057a24 */ /* 0x000fe200078e02ff */
[CC--:B------:R-:W-:Y:S01]  /*29e0*/  @!P1 LEA.HI.X R7, R26.reuse, R11.reuse, R27, 0x1, P0 ;  /* 0x0000000b1a079211 */ /* 0x0c0fe200000f0c1b */
[----:B------:R-:W-:Y:S01]  /*29f0*/  IMAD R13, R141, c[0x0][0x1e4], R4 ;  /* 0x000079008d0d7a24 */ /* 0x000fe200078e0204 */
[----:B------:R-:W-:Y:S01]  /*2a00*/  @!P1 LEA R4, P2, R25, R10, 0x1 ;  /* 0x0000000a19049211 */ /* 0x000fe200078408ff */
[----:B----4-:R-:W-:Y:S01]  /*2a10*/  IMAD R8, R17, c[0x0][0x1f4], R5 ;  /* 0x00007d0011087a24 */ /* 0x010fe200078e0205 */
[CC--:B---3--:R-:W-:Y:S01]  /*2a20*/  @!P3 LEA R10, P0, R26.reuse, R12.reuse, 0x1 ;  /* 0x0000000c1a0ab211 */ /* 0x0c8fe200078008ff */
[----:B------:R-:W-:Y:S01]  /*2a30*/  IMAD.MOV.U32 R144, RZ, RZ, R146 ;  /* 0x000000ffff907224 */ /* 0x000fe200078e0092 */
[----:B------:R-:W-:Y:S01]  /*2a40*/  @!P1 LEA.HI.X R5, R25, R11, R18, 0x1, P2 ;  /* 0x0000000b19059211 */ /* 0x000fe200010f0c12 */
[----:B------:R-:W-:Y:S01]  /*2a50*/  IMAD.IADD R145, R147, 0x1, R8 ;  /* 0x0000000193917824 */ /* 0x000fe200078e0208 */
[----:B-----5:R-:W-:Y:S01]  /*2a60*/  @!P3 LEA.HI.X R11, R26, R9, R27, 0x1, P0 ;  /* 0x000000091a0bb211 */ /* 0x020fe200000f0c1b */
[----:B------:R1:W-:Y:S01]  /*2a70*/  @!P1 LDGSTS.E.BYPASS.LTC128B.128 [R216+0x2100], [R6.64], !P5 ;  /* 0x0210000006d89fae */ /* 0x0003e2000e901d46 */
[----:B------:R-:W-:Y:S01]  /*2a80*/  @!P3 LEA R8, P0, R25, R12, 0x1 ;  /* 0x0000000c1908b211 */ /* 0x000fe200078008ff */
[----:B------:R-:W-:-:S02]  /*2a90*/  IMAD.IADD R12, R15, 0x1, R13 ;  /* 0x000000010f0c7824 */ /* 0x000fc400078e020d */
[----:B------:R2:W-:Y:S01]  /*2aa0*/  @!P1 LDGSTS.E.BYPASS.LTC128B.128 [R216+0x6100], [R4.64], !P6 ;  /* 0x0610000004d89fae */ /* 0x0005e2000f101d46 */
[C---:B------:R-:W-:Y:S01]  /*2ab0*/  ISETP.GE.AND P1, PT, R25.reuse, c[0x0][0x198], PT ;  /* 0x0000660019007a0c */ /* 0x040fe20003f26270 */
[----:B------:R-:W-:Y:S01]  /*2ac0*/  IMAD.WIDE.U32 R2, R14, 0x70, R144 ;  /* 0x000000700e027825 */ /* 0x000fe200078e0090 */
[----:B------:R-:W-:Y:S01]  /*2ad0*/  ISETP.GE.AND P6, PT, R26, c[0x0][0x1d4], PT ;  /* 0x000075001a007a0c */ /* 0x000fe20003fc6270 */
[----:B------:R3:W-:Y:S02]  /*2ae0*/  @!P3 LDGSTS.E.BYPASS.LTC128B.128 [R216+0x3100], [R10.64], !P5 ;  /* 0x031000000ad8bfae */ /* 0x0007e4000e901d46 */
[----:B------:R-:W-:Y:S01]  /*2af0*/  IMAD R12, R12, 0x70, RZ ;  /* 0x000000700c0c7824 */ /* 0x000fe200078e02ff */
[C---:B------:R-:W-:Y:S02]  /*2b00*/  ISETP.GE.AND P5, PT, R25.reuse, c[0x0][0x1d4], PT ;  /* 0x0000750019007a0c */ /* 0x040fe40003fa6270 */
[----:B------:R-:W-:Y:S01]  /*2b10*/  @!P3 LEA.HI.X R9, R25, R9, R18, 0x1, P0 ;  /* 0x000000091909b211 */ /* 0x000fe200000f0c12 */
[----:B------:R-:W-:Y:S01]  /*2b20*/  IMAD.IADD R3, R3, 0x1, R12 ;  /* 0x0000000103037824 */ /* 0x000fe200078e020c */
[----:B------:R-:W-:-:S03]  /*2b30*/  ISETP.GE.AND P2, PT, R0, 0x21, PT ;  /* 0x000000210000780c */ /* 0x000fc60003f46270 */
[----:B------:R4:W-:Y:S01]  /*2b40*/  @!P3 LDGSTS.E.BYPASS.LTC128B.128 [R216+0x7100], [R8.64], !P1 ;  /* 0x0710000008d8bfae */ /* 0x0009e2000c901d46 */
[----:B------:R-:W-:-:S03]  /*2b50*/  ISETP.GE.AND P1, PT, R0, 0x41, PT ;  /* 0x000000410000780c */ /* 0x000fc60003f26270 */
[----:B------:R-:W0:Y:S01]  /*2b60*/  LDGDEPBAR ;  /* 0x00000000000079af */ /* 0x000e220000000000 */
[----:B--2---:R-:W-:Y:S01]  /*2b70*/  @P4 LEA R4, P0, R2, c[0x0][0x1c8], 0x1 ;  /* 0x0000720002044a11 */ /* 0x004fe200078008ff */
[----:B---3--:R-:W-:-:S03]  /*2b80*/  IMAD.MOV.U32 R10, RZ, RZ, 0x20 ;  /* 0x00000020ff0a7424 */ /* 0x008fc600078e00ff */
[----:B------:R-:W-:Y:S01]  /*2b90*/  @P4 LEA.HI.X R5, R2, c[0x0][0x1cc], R3, 0x1, P0 ;  /* 0x0000730002054a11 */ /* 0x000fe200000f0c03 */
[----:B-1----:R-:W-:Y:S01]  /*2ba0*/  IMAD.WIDE.U32 R6, R10, c[0x0][0x1e0], RZ ;  /* 0x000078000a067a25 */ /* 0x002fe200078e00ff */
[----:B------:R-:W-:-:S03]  /*2bb0*/  ISETP.GE.AND P0, PT, R0, 0x61, PT ;  /* 0x000000610000780c */ /* 0x000fc60003f06270 */
[----:B------:R1:W-:Y:S04]  /*2bc0*/  @P4 LDGSTS.E.BYPASS.LTC128B.128 [R216+0x8100], [R4.64], !P6 ;  /* 0x0810000004d84fae */ /* 0x0003e8000f101d46 */
[----:B------:R1:W-:Y:S01]  /*2bd0*/  @P4 LDGSTS.E.BYPASS.LTC128B.128 [R216+0xb900], [R4.64+0x80], !P5 ;  /* 0x0b90008004d84fae */ /* 0x0003e2000e901d46 */
[----:B------:R-:W-:Y:S01]  /*2be0*/  @P2 IADD3 R0, P3, R2, R6, RZ ;  /* 0x0000000602002210 */ /* 0x000fe20007f7e0ff */
[----:B------:R-:W-:Y:S02]  /*2bf0*/  IMAD.MOV.U32 R11, RZ, RZ, 0x40 ;  /* 0x00000040ff0b7424 */ /* 0x000fe400078e00ff */
[----:B-1----:R-:W-:-:S05]  /*2c00*/  IMAD R4, R10, c[0x0][0x1e4], RZ ;  /* 0x000079000a047a24 */ /* 0x002fca00078e02ff */
[----:B------:R-:W-:Y:S01]  /*2c10*/  @P2 IADD3.X R4, R3, R7, R4, P3, !PT ;  /* 0x0000000703042210 */ /* 0x000fe20001ffe404 */
[----:B------:R-:W-:Y:S01]  /*2c20*/  IMAD.WIDE.U32 R6, R11, c[0x0][0x1e0], RZ ;  /* 0x000078000b067a25 */ /* 0x000fe200078e00ff */
[----:B----4-:R-:W-:-:S03]  /*2c30*/  @P2 LEA R8, P3, R0, c[0x0][0x1c8], 0x1 ;  /* 0x0000720000082a11 */ /* 0x010fc600078608ff */
        /* <DEDUP_REMOVED lines=17> */
[----:B------:R3:W-:Y:S04]  /*2d50*/  @P0 LDGSTS.E.BYPASS.LTC128B.128 [R216+0xe900], [R4.64+0x80], !P5 ;  /* 0x0e90008004d80fae */ /* 0x0007e8000e901d46 */
[----:B------:R-:W0:Y:S01]  /*2d60*/  LDGDEPBAR ;  /* 0x00000000000079af */ /* 0x000e220000000000 */
[----:B------:R-:W-:-:S04]  /*2d70*/  DEPBAR.LE SB0, 0x1 ;  /* 0x000080400000791a */ /* 0x000fc80000000000 */
[----:B------:R-:W-:Y:S01]  /*2d80*/  BAR.SYNC.DEFER_BLOCKING 0x0 ;  /* 0x0000000000007b1d */ /* 0x000fe20000010000 */
[----:B------:R-:W-:Y:S02]  /*2d90*/  IMAD R0, R20, c[0x0][0x208], RZ ;  /* 0x0000820014007a24 */ /* 0x000fe400078e02ff */
[----:B------:R-:W-:-:S04]  /*2da0*/  IMAD.WIDE.U32 R2, R16, c[0x0][0x208], R26 ;  /* 0x0000820010027a25 */ /* 0x000fc800078e001a */
[----:B------:R-:W-:Y:S01]  /*2db0*/  IMAD R0, R16, c[0x0][0x20c], R0 ;  /* 0x0000830010007a24 */ /* 0x000fe200078e0200 */
        /* <DEDUP_REMOVED lines=9> */
[----:B------:R-:W-:-:S04]  /*2e50*/  IMAD.IADD R3, R3, 0x1, R0 ;  /* 0x0000000103037824 */ /* 0x000fc800078e0200 */
[----:B------:R-:W-:-:S04]  /*2e60*/  IMAD.WIDE.U32 R2, R24, c[0x0][0x210], R2 ;  /* 0x0000840018027a25 */ /* 0x000fc800078e0002 */
[----:B------:R-:W-:Y:S01]  /*2e70*/  IMAD R3, R24, c[0x0][0x214], R3 ;  /* 0x0000850018037a24 */ /* 0x000fe200078e0203 */
[----:B------:R-:W-:Y:S03]  /*2e80*/  STL [R1+0x34], R27 ;  /* 0x0000341b01007387 */ /* 0x000fe60000100800 */
[----:B-1----:R-:W-:Y:S01]  /*2e90*/  IMAD.WIDE.U32 R8, R17, c[0x0][0x218], R2 ;  /* 0x0000860011087a25 */ /* 0x002fe200078e0002 */
[----:B------:R-:W-:Y:S01]  /*2ea0*/  STL.64 [R1+0x18], R146 ;  /* 0x0000189201007387 */ /* 0x000fe20000100a00 */
[----:B------:R-:W-:-:S04]  /*2eb0*/  DEPBAR.LE SB0, 0x0 ;  /* 0x000080000000791a */ /* 0x000fc80000000000 */
[----:B------:R-:W-:Y:S01]  /*2ec0*/  BAR.SYNC.DEFER_BLOCKING 0x0 ;  /* 0x0000000000007b1d */ /* 0x000fe20000010000 */
[----:B--2---:R-:W-:-:S05]  /*2ed0*/  IMAD.MOV.U32 R6, RZ, RZ, R8 ;  /* 0x000000ffff067224 */ /* 0x004fca00078e0008 */
[----:B------:R-:W-:Y:S04]  /*2ee0*/  STL.64 [R1+0x10], R144 ;  /* 0x0000109001007387 */ /* 0x000fe80000100a00 */
[----:B------:R1:W-:Y:S01]  /*2ef0*/  STL.64 [R1+0x8], R8 ;  /* 0x0000080801007387 */ /* 0x0003e20000100a00 */
[----:B------:R-:W-:Y:S02]  /*2f00*/  IMAD R0, R19, c[0x0][0x218], RZ ;  /* 0x0000860013007a24 */ /* 0x000fe400078e02ff */
[----:B---3--:R-:W-:Y:S02]  /*2f10*/  IMAD R4, R22, c[0x0][0x208], RZ ;  /* 0x0000820016047a24 */ /* 0x008fe400078e02ff */
[----:B------:R-:W-:Y:S02]  /*2f20*/  IMAD R0, R17, c[0x0][0x21c], R0 ;  /* 0x0000870011007a24 */ /* 0x000fe400078e0200 */
[----:B------:R-:W-:-:S04]  /*2f30*/  IMAD.WIDE.U32 R2, R141, c[0x0][0x208], RZ ;  /* 0x000082008d027a25 */ /* 0x000fc800078e00ff */
[----:B------:R-:W-:Y:S02]  /*2f40*/  IMAD R4, R141, c[0x0][0x20c], R4 ;  /* 0x000083008d047a24 */ /* 0x000fe400078e0204 */
[----:B------:R-:W-:Y:S01]  /*2f50*/  IMAD.IADD R7, R9, 0x1, R0 ;  /* 0x0000000109077824 */ /* 0x000fe200078e0200 */
[----:B------:R-:W2:Y:S01]  /*2f60*/  LDSM.16.M88.4 R32, [R188+0x800] ;  /* 0x00080000bc20783b */ /* 0x000ea20000000200 */
[----:B------:R-:W-:Y:S02]  /*2f70*/  LOP3.LUT P1, RZ, R110, 0x2, RZ, 0xc0, !PT ;  /* 0x000000026eff7812 */ /* 0x000fe4000782c0ff */
[----:B------:R-:W-:Y:S01]  /*2f80*/  SEL R5, RZ, 0x1, P6 ;  /* 0x00000001ff057807 */ /* 0x000fe20003000000 */
[----:B------:R-:W-:Y:S01]  /*2f90*/  USHF.L.U32 UR9, UR4, 0x6, URZ ;  /* 0x0000000604097899 */ /* 0x000fe2000800063f */
[----:B------:R-:W-:Y:S01]  /*2fa0*/  IADD3 R195, R188, 0x20, RZ ;  /* 0x00000020bcc37810 */ /* 0x000fe20007ffe0ff */
[----:B------:R-:W-:Y:S01]  /*2fb0*/  UMOV UR8, 0x6 ;  /* 0x0000000600087882 */ /* 0x000fe20000000000 */
[----:B------:R-:W3:Y:S04]  /*2fc0*/  LDSM.16.M88.4 R12, [R188] ;  /* 0x00000000bc0c783b */ /* 0x000ee80000000200 */
[----:B------:R-:W-:Y:S04]  /*2fd0*/  LDSM.16.M88.4 R44, [R188+0x1800] ;  /* 0x00180000bc2c783b */ /* 0x000fe80000000200 */
[----:B-1----:R-:W1:Y:S01]  /*2fe0*/  S2R R8, SR_TID.X ;  /* 0x0000000000087919 */ /* 0x002e620000002100 */
[----:B------:R-:W-:Y:S01]  /*2ff0*/  IMAD.IADD R0, R3, 0x1, R4 ;  /* 0x0000000103007824 */ /* 0x000fe200078e0204 */
[----:B------:R-:W-:Y:S01]  /*3000*/  SEL R4, RZ, 0x2, P5 ;  /* 0x00000002ff047807 */ /* 0x000fe20002800000 */
[----:B------:R-:W-:Y:S01]  /*3010*/  IMAD.WIDE.U32 R2, R2, 0x70, R6 ;  /* 0x0000007002027825 */ /* 0x000fe200078e0006 */
[----:B------:R-:W-:Y:S03]  /*3020*/  LDSM.16.M88.4 R56, [R188+0x1000] ;  /* 0x00100000bc38783b */ /* 0x000fe60000000200 */
[----:B------:R-:W-:Y:S01]  /*3030*/  IMAD R0, R0, 0x70, RZ ;  /* 0x0000007000007824 */ /* 0x000fe200078e02ff */
[----:B------:R4:W-:Y:S01]  /*3040*/  STL.64 [R1], R6 ;  /* 0x0000000601007387 */ /* 0x0009e20000100a00 */
[----:B------:R-:W-:-:S02]  /*3050*/  IMAD.IADD R10, R5, 0x1, R4 ;  /* 0x00000001050a7824 */ /* 0x000fc400078e0204 */
[----:B------:R-:W-:Y:S01]  /*3060*/  IMAD.IADD R0, R3, 0x1, R0 ;  /* 0x0000000103007824 */ /* 0x000fe200078e0200 */
[----:B------:R-:W-:Y:S01]  /*3070*/  USHF.L.U64.HI UR5, UR4, UR8, UR5 ;  /* 0x0000000804057299 */ /* 0x000fe20008010205 */
[----:B------:R-:W-:Y:S01]  /*3080*/  @P1 IADD3 R195, R188, -0x20, RZ ;  /* 0xffffffe0bcc31810 */ /* 0x000fe20007ffe0ff */
[----:B------:R-:W-:Y:S01]  /*3090*/  LDSM.16.M88.4 R48, [R188+0x2000] ;  /* 0x00200000bc30783b */ /* 0x000fe20000000200 */
[----:B------:R-:W-:-:S03]  /*30a0*/  LOP3.LUT P1, RZ, R10, 0x1, RZ, 0xc0, !PT ;  /* 0x000000010aff7812 */ /* 0x000fc6000782c0ff */
[----:B------:R-:W5:Y:S04]  /*30b0*/  LDSM.16.M88.4 R24, [R195+0x800] ;  /* 0x00080000c318783b */ /* 0x000f680000000200 */
[----:B------:R-:W2:Y:S01]  /*30c0*/  LDSM.16.M88.4 R28, [R195] ;  /* 0x00000000c31c783b */ /* 0x000ea20000000200 */
[----:B-1----:R-:W-:-:S03]  /*30d0*/  ISETP.GT.AND P3, PT, R8, 0x7f, PT ;  /* 0x0000007f0800780c */ /* 0x002fc60003f64270 */
[----:B------:R-:W-:Y:S04]  /*30e0*/  LDSM.16.M88.4 R60, [R188+0x2800] ;  /* 0x00280000bc3c783b */ /* 0x000fe80000000200 */
[----:B------:R-:W1:Y:S04]  /*30f0*/  LDSM.16.M88.4 R64, [R188+0x3000] ;  /* 0x00300000bc40783b */ /* 0x000e680000000200 */
[----:B------:R-:W-:Y:S01]  /*3100*/  LDSM.16.M88.4 R68, [R195+0x1800] ;  /* 0x00180000c344783b */ /* 0x000fe20000000200 */
[----:B----4-:R-:W-:-:S03]  /*3110*/  LEA R6, P0, R2, c[0x0][0x1f8], 0x1 ;  /* 0x00007e0002067a11 */ /* 0x010fc600078008ff */
[----:B------:R-:W-:Y:S01]  /*3120*/  LDSM.16.M88.4 R72, [R195+0x2000] ;  /* 0x00200000c348783b */ /* 0x000fe20000000200 */
[----:B------:R-:W-:Y:S02]  /*3130*/  LEA.HI.X R7, R2, c[0x0][0x1fc], R0, 0x1, P0 ;  /* 0x00007f0002077a11 */ /* 0x000fe400000f0c00 */
[----:B------:R-:W-:Y:S01]  /*3140*/  IADD3 R4, P0, R6, UR9, RZ ;  /* 0x0000000906047c10 */ /* 0x000fe2000ff1e0ff */
[----:B------:R-:W-:Y:S01]  /*3150*/  LDSM.16.M88.4 R76, [R195+0x2800] ;  /* 0x00280000c34c783b */ /* 0x000fe20000000200 */
[----:B------:R-:W-:Y:S02]  /*3160*/  IADD3 R0, R21, R153, -R23 ;  /* 0x0000009915007210 */ /* 0x000fe40007ffe817 */
[----:B------:R-:W-:Y:S01]  /*3170*/  IADD3.X R5, R7, UR5, RZ, P0, !PT ;  /* 0x0000000507057c10 */ /* 0x000fe200087fe4ff */
[----:B------:R-:W4:Y:S01]  /*3180*/  LDSM.16.M88.4 R20, [R195+0x1000] ;  /* 0x00100000c314783b */ /* 0x000f220000000200 */
[----:B------:R-:W-:Y:S02]  /*3190*/  IADD3 R2, P0, R4, UR9, RZ ;  /* 0x0000000904027c10 */ /* 0x000fe4000ff1e0ff */
[----:B------:R-:W-:Y:S01]  /*31a0*/  ISETP.LT.OR P2, PT, R0, 0x1, !P1 ;  /* 0x000000010000780c */ /* 0x000fe20004f41670 */
[----:B------:R-:W-:Y:S01]  /*31b0*/  LDSM.16.M88.4 R80, [R195+0x3000] ;  /* 0x00300000c350783b */ /* 0x000fe20000000200 */
[----:B------:R-:W-:-:S02]  /*31c0*/  IADD3.X R3, R5, UR5, RZ, P0, !PT ;  /* 0x0000000505037c10 */ /* 0x000fc400087fe4ff */
[----:B------:R-:W-:-:S04]  /*31d0*/  @!P3 IADD3 R8, P0, R2, UR9, RZ ;  /* 0x000000090208bc10 */ /* 0x000fc8000ff1e0ff */
[----:B------:R-:W-:Y:S02]  /*31e0*/  @!P3 IADD3.X R9, R3, UR5, RZ, P0, !PT ;  /* 0x000000050309bc10 */ /* 0x000fe400087fe4ff */
[----:B------:R-:W-:-:S03]  /*31f0*/  LOP3.LUT P0, RZ, R10, 0x2, RZ, 0xc0, !PT ;  /* 0x000000020aff7812 */ /* 0x000fc6000780c0ff */
[----:B------:R-:W-:Y:S01]  /*3200*/  @!PT LDS RZ, [RZ] ;  /* 0x00000000fffff984 */ /* 0x000fe20000000800 */
[----:B------:R-:W-:Y:S01]  /*3210*/  @!PT LDS RZ, [RZ] ;  /* 0x00000000fffff984 */ /* 0x000fe20000000800 */
[----:B------:R-:W-:Y:S01]  /*3220*/  @!PT LDS RZ, [RZ] ;  /* 0x00000000fffff984 */ /* 0x000fe20000000800 */
[----:B------:R1:W-:Y:S01]  /*3230*/  LDGSTS.E.BYPASS.LTC128B.128 [R216+0x100], [R6.64], !P2 ;  /* 0x0010000006d87fae */ /* 0x0003e2000d101d46 */
[C---:B------:R-:W-:Y:S01]  /*3240*/  ISETP.LT.OR P2, PT, R0.reuse, 0x1, !P0 ;  /* 0x000000010000780c */ /* 0x040fe20004741670 */
[C---:B--2---:R-:W-:Y:S08]  /*3250*/  HMMA.16816.F32 R36, R128.reuse, R32, RZ ;  /* 0x000000208024723c */ /* 0x044ff000000018ff */
[----:B------:R-:W-:Y:S04]  /*3260*/  HMMA.16816.F32 R32, R128, R34, RZ ;  /* 0x000000228020723c */ /* 0x000fe800000018ff */
[----:B------:R1:W-:Y:S01]  /*3270*/  LDGSTS.E.BYPASS.LTC128B.128 [R216+0x3900], [R6.64+0x80], !P2 ;  /* 0x0390008006d87fae */ /* 0x0003e2000d101d46 */
[----:B------:R-:W-:-:S02]  /*3280*/  ISETP.LT.OR P2, PT, R0, 0x21, !P1 ;  /* 0x000000210000780c */ /* 0x000fc40004f41670 */
[C---:B------:R-:W-:Y:S01]  /*3290*/  ISETP.LT.OR P1, PT, R0.reuse, 0x41, !P1 ;  /* 0x000000410000780c */ /* 0x040fe20004f21670 */
[----:B---3--:R-:W-:Y:S10]  /*32a0*/  HMMA.16816.F32 R52, R128, R12, RZ ;  /* 0x0000000c8034723c */ /* 0x008ff400000018ff */
[----:B------:R1:W-:Y:S01]  /*32b0*/  LDGSTS.E.BYPASS.LTC128B.128 [R216+0x1100], [R4.64], !P2 ;  /* 0x0110000004d87fae */ /* 0x0003e2000d101d46 */
[----:B------:R-:W-:-:S02]  /*32c0*/  ISETP.LT.OR P2, PT, R0, 0x21, !P0 ;  /* 0x000000210000780c */ /* 0x000fc40004741670 */
[C---:B------:R-:W-:Y:S01]  /*32d0*/  ISETP.LT.OR P0, PT, R0.reuse, 0x41, !P0 ;  /* 0x000000410000780c */ /* 0x040fe20004701670 */
[----:B------:R-:W-:Y:S08]  /*32e0*/  HMMA.16816.F32 R40, R128, R14, RZ ;  /* 0x0000000e8028723c */ /* 0x000ff000000018ff */
[----:B-----5:R-:W-:Y:S02]  /*32f0*/  HMMA.16816.F32 R84, R132, R26, R32 ;  /* 0x0000001a8454723c */ /* 0x020fe40000001820 */
[----:B------:R1:W-:Y:S06]  /*3300*/  LDGSTS.E.BYPASS.LTC128B.128 [R216+0x4900], [R4.64+0x80], !P2 ;  /* 0x0490008004d87fae */ /* 0x0003ec000d101d46 */
[----:B------:R-:W-:Y:S01]  /*3310*/  HMMA.16816.F32 R32, R128, R44, RZ ;  /* 0x0000002c8020723c */ /* 0x000fe200000018ff */
[C---:B------:R-:W-:Y:S01]  /*3320*/  @!P3 ISETP.LT.OR P2, PT, R0.reuse, 0x61, P6 ;  /* 0x000000610000b80c */ /* 0x040fe20003741670 */
[----:B------:R2:W-:Y:S01]  /*3330*/  LDGSTS.E.BYPASS.LTC128B.128 [R216+0x2100], [R2.64], !P1 ;  /* 0x0210000002d87fae */ /* 0x0005e2000c901d46 */
[----:B------:R-:W-:-:S03]  /*3340*/  @!P3 ISETP.LT.OR P1, PT, R0, 0x61, P5 ;  /* 0x000000610000b80c */ /* 0x000fc60002f21670 */
[----:B------:R2:W-:Y:S01]  /*3350*/  LDGSTS.E.BYPASS.LTC128B.128 [R216+0x5900], [R2.64+0x80], !P0 ;  /* 0x0590008002d87fae */ /* 0x0005e2000c101d46 */
[----:B------:R-:W-:Y:S01]  /*3360*/  LOP3.LUT P0, RZ, R110, 0x4, RZ, 0xc0, !PT ;  /* 0x000000046eff7812 */ /* 0x000fe2000780c0ff */
[----:B------:R-:W-:Y:S03]  /*3370*/  HMMA.16816.F32 R16, R128, R56, RZ ;  /* 0x000000388010723c */ /* 0x000fe600000018ff */
[----:B------:R-:W-:-:S03]  /*3380*/  SEL R0, R11, 0xffffffc0, !P0 ;  /* 0xffffffc00b007807 */ /* 0x000fc60004000000 */
[----:B------:R3:W-:Y:S02]  /*3390*/  @!P3 LDGSTS.E.BYPASS.LTC128B.128 [R216+0x3100], [R8.64], !P2 ;  /* 0x0310000008d8bfae */ /* 0x0007e4000d101d46 */
[----:B------:R-:W-:Y:S01]  /*33a0*/  HMMA.16816.F32 R12, R128, R58, RZ ;  /* 0x0000003a800c723c */ /* 0x000fe200000018ff */
[--C-:B------:R-:W-:Y:S01]  /*33b0*/  IMAD.IADD R190, R188, 0x1, R0.reuse ;  /* 0x00000001bcbe7824 */ /* 0x100fe200078e0200 */
[----:B------:R3:W-:Y:S06]  /*33c0*/  @!P3 LDGSTS.E.BYPASS.LTC128B.128 [R216+0x6900], [R8.64+0x80], !P1 ;  /* 0x0690008008d8bfae */ /* 0x0007ec000c901d46 */
[C---:B------:R-:W-:Y:S01]  /*33d0*/  HMMA.16816.F32 R88, R132.reuse, R28, R52 ;  /* 0x0000001c8458723c */ /* 0x040fe20000001834 */
[----:B------:R-:W5:Y:S07]  /*33e0*/  LDSM.16.M88.4 R52, [R190+0x800] ;  /* 0x00080000be34783b */ /* 0x000f6e0000000200 */
[----:B------:R-:W-:Y:S08]  /*33f0*/  HMMA.16816.F32 R100, R132, R30, R40 ;  /* 0x0000001e8464723c */ /* 0x000ff00000001828 */
[----:B-1----:R-:W-:Y:S08]  /*3400*/  HMMA.16816.F32 R4, R128, R64, RZ ;  /* 0x000000408004723c */ /* 0x002ff000000018ff */
[C---:B------:R-:W-:Y:S08]  /*3410*/  HMMA.16816.F32 R96, R132.reuse, R24, R36 ;  /* 0x000000188460723c */ /* 0x040ff00000001824 */
[----:B----4-:R-:W-:Y:S01]  /*3420*/  HMMA.16816.F32 R92, R132, R20, R16 ;  /* 0x00000014845c723c */ /* 0x010fe20000001810 */
[----:B------:R-:W-:Y:S01]  /*3430*/  IMAD.IADD R189, R195, 0x1, R0 ;  /* 0x00000001c3bd7824 */ /* 0x000fe200078e0200 */
[----:B------:R-:W-:Y:S04]  /*3440*/  LDSM.16.M88.4 R136, [R195+0x6000] ;  /* 0x00600000c388783b */ /* 0x000fe80000000200 */
[----:B------:R-:W0:Y:S02]  /*3450*/  LDGDEPBAR ;  /* 0x00000000000079af */ /* 0x000e240000000000 */
[C---:B------:R-:W-:Y:S02]  /*3460*/  HMMA.16816.F32 R28, R128.reuse, R46, RZ ;  /* 0x0000002e801c723c */ /* 0x040fe400000018ff */
[----:B------:R-:W-:Y:S06]  /*3470*/  LDSM.16.M88.4 R44, [R190] ;  /* 0x00000000be2c783b */ /* 0x000fec0000000200 */
[----:B---3--:R-:W-:Y:S08]  /*3480*/  HMMA.16816.F32 R8, R128, R66, RZ ;  /* 0x000000428008723c */ /* 0x008ff000000018ff */
[----:B------:R-:W-:Y:S01]  /*3490*/  HMMA.16816.F32 R64, R132, R68, R32 ;  /* 0x000000448440723c */ /* 0x000fe20000001820 */
[----:B------:R-:W1:Y:S07]  /*34a0*/  LDSM.16.M88.4 R32, [R190+0x1000] ;  /* 0x00100000be20783b */ /* 0x000e6e0000000200 */
[----:B------:R-:W-:Y:S08]  /*34b0*/  HMMA.16816.F32 R24, R128, R48, RZ ;  /* 0x000000308018723c */ /* 0x000ff000000018ff */
[----:B------:R-:W-:Y:S08]  /*34c0*/  HMMA.16816.F32 R104, R132, R22, R12 ;  /* 0x000000168468723c */ /* 0x000ff0000000180c */
[C---:B------:R-:W-:Y:S08]  /*34d0*/  HMMA.16816.F32 R16, R128.reuse, R60, RZ ;  /* 0x0000003c8010723c */ /* 0x040ff000000018ff */
[C---:B------:R-:W-:Y:S08]  /*34e0*/  HMMA.16816.F32 R12, R128.reuse, R62, RZ ;  /* 0x0000003e800c723c */ /* 0x040ff000000018ff */
[----:B------:R-:W-:Y:S08]  /*34f0*/  HMMA.16816.F32 R20, R128, R50, RZ ;  /* 0x000000328014723c */ /* 0x000ff000000018ff */
[C---:B------:R-:W-:Y:S01]  /*3500*/  HMMA.16816.F32 R60, R132.reuse, R70, R28 ;  /* 0x00000046843c723c */ /* 0x040fe2000000181c */
[----:B------:R-:W3:Y:S07]  /*3510*/  LDSM.16.M88.4 R28, [R190+0x1800] ;  /* 0x00180000be1c783b */ /* 0x000eee0000000200 */
[C---:B------:R-:W-:Y:S01]  /*3520*/  HMMA.16816.F32 R56, R132.reuse, R72, R24 ;  /* 0x000000488438723c */ /* 0x040fe20000001818 */
[----:B------:R-:W4:Y:S07]  /*3530*/  LDSM.16.M88.4 R24, [R190+0x2000] ;  /* 0x00200000be18783b */ /* 0x000f2e0000000200 */
[C---:B------:R-:W-:Y:S01]  /*3540*/  HMMA.16816.F32 R40, R132.reuse, R76, R16 ;  /* 0x0000004c8428723c */ /* 0x040fe20000001810 */
[----:B------:R-:W-:Y:S07]  /*3550*/  LDSM.16.M88.4 R16, [R190+0x3000] ;  /* 0x00300000be10783b */ /* 0x000fee0000000200 */
[C---:B------:R-:W-:Y:S08]  /*3560*/  HMMA.16816.F32 R36, R132.reuse, R78, R12 ;  /* 0x0000004e8424723c */ /* 0x040ff0000000180c */
[----:B------:R-:W-:Y:S01]  /*3570*/  HMMA.16816.F32 R48, R132, R74, R20 ;  /* 0x0000004a8430723c */ /* 0x000fe20000001814 */
[----:B------:R-:W2:Y:S07]  /*3580*/  LDSM.16.M88.4 R20, [R190+0x2800] ;  /* 0x00280000be14783b */ /* 0x000eae0000000200 */
[C---:B-----5:R-:W-:Y:S08]  /*3590*/  HMMA.16816.F32 R76, R164.reuse, R54, R84 ;  /* 0x00000036a44c723c */ /* 0x060ff00000001854 */
[C---:B-1----:R-:W-:Y:S08]  /*35a0*/  HMMA.16816.F32 R84, R164.reuse, R32, R92 ;  /* 0x00000020a454723c */ /* 0x042ff0000000185c */
[----:B------:R-:W-:Y:S01]  /*35b0*/  HMMA.16816.F32 R104, R164, R34, R104 ;  /* 0x00000022a468723c */ /* 0x000fe20000001868 */
[----:B------:R-:W1:Y:S07]  /*35c0*/  LDSM.16.M88.4 R32, [R189] ;  /* 0x00000000bd20783b */ /* 0x000e6e0000000200 */
[----:B------:R-:W-:Y:S08]  /*35d0*/  HMMA.16816.F32 R12, R132, R80, R4 ;  /* 0x00000050840c723c */ /* 0x000ff00000001804 */
[----:B------:R-:W-:Y:S08]  /*35e0*/  HMMA.16816.F32 R4, R164, R44, R88 ;  /* 0x0000002ca404723c */ /* 0x000ff00000001858 */
[----:B------:R-:W-:Y:S08]  /*35f0*/  HMMA.16816.F32 R8, R132, R82, R8 ;  /* 0x000000528408723c */ /* 0x000ff00000001808 */
[C---:B------:R-:W-:Y:S08]  /*3600*/  HMMA.16816.F32 R68, R164.reuse, R46, R100 ;  /* 0x0000002ea444723c */ /* 0x040ff00000001864 */
[C---:B---3--:R-:W-:Y:S08]  /*3610*/  HMMA.16816.F32 R80, R164.reuse, R28, R64 ;  /* 0x0000001ca450723c */ /* 0x048ff00000001840 */
[C---:B------:R-:W-:Y:S01]  /*3620*/  HMMA.16816.F32 R64, R164.reuse, R30, R60 ;  /* 0x0000001ea440723c */ /* 0x040fe2000000183c */
[----:B------:R-:W3:Y:S07]  /*3630*/  LDSM.16.M88.4 R28, [R189+0x800] ;  /* 0x00080000bd1c783b */ /* 0x000eee0000000200 */
[C---:B----4-:R-:W-:Y:S08]  /*3640*/  HMMA.16816.F32 R60, R164.reuse, R24, R56 ;  /* 0x00000018a43c723c */ /* 0x050ff00000001838 */
[C---:B------:R-:W-:Y:S01]  /*3650*/  HMMA.16816.F32 R56, R164.reuse, R26, R48 ;  /* 0x0000001aa438723c */ /* 0x040fe20000001830 */
[----:B------:R-:W4:Y:S07]  /*3660*/  LDSM.16.M88.4 R24, [R189+0x1000] ;  /* 0x00100000bd18783b */ /* 0x000f2e0000000200 */
[C---:B------:R-:W-:Y:S08]  /*3670*/  HMMA.16816.F32 R72, R164.reuse, R52, R96 ;  /* 0x00000034a448723c */ /* 0x040ff00000001860 */
[C---:B--2---:R-:W-:Y:S08]  /*3680*/  HMMA.16816.F32 R48, R164.reuse, R22, R36 ;  /* 0x00000016a430723c */ /* 0x044ff00000001824 */
[----:B------:R-:W-:Y:S01]  /*3690*/  HMMA.16816.F32 R52, R164, R20, R40 ;  /* 0x00000014a434723c */ /* 0x000fe20000001828 */
[----:B------:R-:W-:Y:S07]  /*36a0*/  LDSM.16.M88.4 R20, [R189+0x1800] ;  /* 0x00180000bd14783b */ /* 0x000fee0000000200 */
[----:B-1----:R-:W-:Y:S01]  /*36b0*/  HMMA.16816.F32 R36, R168, R32, R4 ;  /* 0x00000020a824723c */ /* 0x002fe20000001804 */
[----:B------:R-:W1:Y:S07]  /*36c0*/  LDSM.16.M88.4 R4, [R189+0x2000] ;  /* 0x00200000bd04783b */ /* 0x000e6e0000000200 */
[C---:B------:R-:W-:Y:S08]  /*36d0*/  HMMA.16816.F32 R44, R164.reuse, R16, R12 ;  /* 0x00000010a42c723c */ /* 0x040ff0000000180c */
[----:B------:R-:W-:Y:S08]  /*36e0*/  HMMA.16816.F32 R40, R164, R18, R8 ;  /* 0x00000012a428723c */ /* 0x000ff00000001808 */
[C---:B------:R-:W-:Y:S01]  /*36f0*/  HMMA.16816.F32 R16, R168.reuse, R34, R68 ;  /* 0x00000022a810723c */ /* 0x040fe20000001844 */
[----:B------:R-:W2:Y:S07]  /*3700*/  LDSM.16.M88.4 R32, [R189+0x2800] ;  /* 0x00280000bd20783b */ /* 0x000eae0000000200 */
[C---:B---3--:R-:W-:Y:S01]  /*3710*/  HMMA.16816.F32 R12, R168.reuse, R28, R72 ;  /* 0x0000001ca80c723c */ /* 0x048fe20000001848 */
[----:B------:R-:W-:Y:S07]  /*3720*/  LDSM.16.M88.4 R72, [R195+0x3800] ;  /* 0x00380000c348783b */ /* 0x000fee0000000200 */
[C---:B------:R-:W-:Y:S01]  /*3730*/  HMMA.16816.F32 R8, R168.reuse, R30, R76 ;  /* 0x0000001ea808723c */ /* 0x040fe2000000184c */
[----:B------:R-:W3:Y:S07]  /*3740*/  LDSM.16.M88.4 R28, [R189+0x3000] ;  /* 0x00300000bd1c783b */ /* 0x000eee0000000200 */
[C---:B----4-:R-:W-:Y:S08]  /*3750*/  HMMA.16816.F32 R84, R168.reuse, R24, R84 ;  /* 0x00000018a854723c */ /* 0x050ff00000001854 */
[C---:B------:R-:W-:Y:S01]  /*3760*/  HMMA.16816.F32 R104, R168.reuse, R26, R104 ;  /* 0x0000001aa868723c */ /* 0x040fe20000001868 */
[----:B------:R-:W4:Y:S07]  /*3770*/  LDSM.16.M88.4 R24, [R188+0x3800] ;  /* 0x00380000bc18783b */ /* 0x000f2e0000000200 */
[C---:B-1----:R-:W-:Y:S08]  /*3780*/  HMMA.16816.F32 R116, R168.reuse, R4, R60 ;  /* 0x00000004a874723c */ /* 0x042ff0000000183c */
[C---:B------:R-:W-:Y:S01]  /*3790*/  HMMA.16816.F32 R112, R168.reuse, R6, R56 ;  /* 0x00000006a870723c */ /* 0x040fe20000001838 */
[----:B------:R-:W1:Y:S04]  /*37a0*/  LDSM.16.M88.4 R4, [R188+0x4800] ;  /* 0x00480000bc04783b */ /* 0x000e680000000200 */
[----:B------:R-:W-:Y:S03]  /*37b0*/  LDSM.16.M88.4 R56, [R188+0x5000] ;  /* 0x00500000bc38783b */ /* 0x000fe60000000200 */
[C---:B------:R-:W-:Y:S01]  /*37c0*/  HMMA.16816.F32 R124, R168.reuse, R20, R80 ;  /* 0x00000014a87c723c */ /* 0x040fe20000001850 */
[----:B------:R-:W-:Y:S07]  /*37d0*/  LDSM.16.M88.4 R80, [R195+0x4000] ;  /* 0x00400000c350783b */ /* 0x000fee0000000200 */
[C---:B------:R-:W-:Y:S01]  /*37e0*/  HMMA.16816.F32 R120, R168.reuse, R22, R64 ;  /* 0x00000016a878723c */ /* 0x040fe20000001840 */
[----:B------:R-:W5:Y:S04]  /*37f0*/  LDSM.16.M88.4 R20, [R188+0x4000] ;  /* 0x00400000bc14783b */ /* 0x000f680000000200 */
[----:B------:R-:W-:Y:S03]  /*3800*/  LDSM.16.M88.4 R64, [R188+0x6800] ;  /* 0x00680000bc40783b */ /* 0x000fe60000000200 */
[C---:B--2---:R-:W-:Y:S01]  /*3810*/  HMMA.16816.F32 R100, R168.reuse, R34, R48 ;  /* 0x00000022a864723c */ /* 0x044fe20000001830 */
[----:B------:R-:W2:Y:S07]  /*3820*/  LDSM.16.M88.4 R48, [R188+0x5800] ;  /* 0x00580000bc30783b */ /* 0x000eae0000000200 */
[C---:B------:R-:W-:Y:S01]  /*3830*/  HMMA.16816.F32 R108, R168.reuse, R32, R52 ;  /* 0x00000020a86c723c */ /* 0x040fe20000001834 */
[----:B------:R-:W2:Y:S04]  /*3840*/  LDSM.16.M88.4 R52, [R188+0x6000] ;  /* 0x00600000bc34783b */ /* 0x000ea80000000200 */
[----:B------:R-:W-:Y:S03]  /*3850*/  LDSM.16.M88.4 R32, [R195+0x5800] ;  /* 0x00580000c320783b */ /* 0x000fe60000000200 */
[----:B---3--:R-:W-:Y:S01]  /*3860*/  HMMA.16816.F32 R96, R168, R28, R44 ;  /* 0x0000001ca860723c */ /* 0x008fe2000000182c */
[----:B------:R-:W3:Y:S07]  /*3870*/  LDSM.16.M88.4 R44, [R195+0x4800] ;  /* 0x00480000c32c783b */ /* 0x000eee0000000200 */
[----:B----4-:R-:W-:Y:S01]  /*3880*/  HMMA.16816.F32 R88, R172, R24, R36 ;  /* 0x00000018ac58723c */ /* 0x010fe20000001824 */
[----:B------:R-:W4:Y:S07]  /*3890*/  LDSM.16.M88.4 R36, [R195+0x5000] ;  /* 0x00500000c324783b */ /* 0x000f2e0000000200 */
[----:B------:R-:W-:Y:S08]  /*38a0*/  HMMA.16816.F32 R92, R168, R30, R40 ;  /* 0x0000001ea85c723c */ /* 0x000ff00000001828 */
[C---:B-1----:R-:W-:Y:S08]  /*38b0*/  HMMA.16816.F32 R40, R172.reuse, R4, R84 ;  /* 0x00000004ac28723c */ /* 0x042ff00000001854 */
[C---:B------:R-:W-:Y:S08]  /*38c0*/  HMMA.16816.F32 R68, R172.reuse, R26, R16 ;  /* 0x0000001aac44723c */ /* 0x040ff00000001810 */
[C---:B------:R-:W-:Y:S08]  /*38d0*/  HMMA.16816.F32 R28, R172.reuse, R6, R104 ;  /* 0x00000006ac1c723c */ /* 0x040ff00000001868 */
[C---:B-----5:R-:W-:Y:S08]  /*38e0*/  HMMA.16816.F32 R76, R172.reuse, R20, R12 ;  /* 0x00000014ac4c723c */ /* 0x060ff0000000180c */
[C---:B------:R-:W-:Y:S08]  /*38f0*/  HMMA.16816.F32 R60, R172.reuse, R22, R8 ;  /* 0x00000016ac3c723c */ /* 0x040ff00000001808 */
[C---:B------:R-:W-:Y:S01]  /*3900*/  HMMA.16816.F32 R24, R172.reuse, R56, R124 ;  /* 0x00000038ac18723c */ /* 0x040fe2000000187c */
[----:B------:R-:W1:Y:S07]  /*3910*/  LDSM.16.M88.4 R124, [R195+0x6800] ;  /* 0x00680000c37c783b */ /* 0x000e6e0000000200 */
[C---:B--2---:R-:W-:Y:S08]  /*3920*/  HMMA.16816.F32 R16, R172.reuse, R48, R116 ;  /* 0x00000030ac10723c */ /* 0x044ff00000001874 */
[C---:B------:R-:W-:Y:S01]  /*3930*/  HMMA.16816.F32 R12, R172.reuse, R50, R112 ;  /* 0x00000032ac0c723c */ /* 0x040fe20000001870 */
[----:B------:R-:W-:Y:S07]  /*3940*/  LDSM.16.M88.4 R112, [R190+0x4000] ;  /* 0x00400000be70783b */ /* 0x000fee0000000200 */
[C---:B------:R-:W-:Y:S08]  /*3950*/  HMMA.16816.F32 R8, R172.reuse, R52, R108 ;  /* 0x00000034ac08723c */ /* 0x040ff0000000186c */
[C---:B------:R-:W-:Y:S01]  /*3960*/  HMMA.16816.F32 R4, R172.reuse, R54, R100 ;  /* 0x00000036ac04723c */ /* 0x040fe20000001864 */
[----:B------:R-:W2:Y:S07]  /*3970*/  LDSM.16.M88.4 R52, [R190+0x3800] ;  /* 0x00380000be34783b */ /* 0x000eae0000000200 */
[C---:B------:R-:W-:Y:S01]  /*3980*/  HMMA.16816.F32 R20, R172.reuse, R58, R120 ;  /* 0x0000003aac14723c */ /* 0x040fe20000001878 */
[----:B------:R-:W-:Y:S07]  /*3990*/  LDSM.16.M88.4 R120, [R189+0x6000] ;  /* 0x00600000bd78783b */ /* 0x000fee0000000200 */
[C---:B------:R-:W-:Y:S01]  /*39a0*/  HMMA.16816.F32 R48, R172.reuse, R64, R96 ;  /* 0x00000040ac30723c */ /* 0x040fe20000001860 */
[----:B------:R-:W-:Y:S07]  /*39b0*/  LDSM.16.M88.4 R96, [R189+0x3800] ;  /* 0x00380000bd60783b */ /* 0x000fee0000000200 */
[----:B------:R-:W-:Y:S08]  /*39c0*/  HMMA.16816.F32 R92, R172, R66, R92 ;  /* 0x00000042ac5c723c */ /* 0x000ff0000000185c */
[C---:B---3--:R-:W-:Y:S08]  /*39d0*/  HMMA.16816.F32 R108, R176.reuse, R44, R40 ;  /* 0x0000002cb06c723c */ /* 0x048ff00000001828 */
[C---:B------:R-:W-:Y:S08]  /*39e0*/  HMMA.16816.F32 R40, R176.reuse, R46, R28 ;  /* 0x0000002eb028723c */ /* 0x040ff0000000181c */
[C---:B------:R-:W-:Y:S01]  /*39f0*/  HMMA.16816.F32 R84, R176.reuse, R72, R88 ;  /* 0x00000048b054723c */ /* 0x040fe20000001858 */
[----:B------:R-:W-:Y:S07]  /*3a00*/  LDSM.16.M88.4 R88, [R190+0x6800] ;  /* 0x00680000be58783b */ /* 0x000fee0000000200 */
[C---:B------:R-:W-:Y:S01]  /*3a10*/  HMMA.16816.F32 R56, R176.reuse, R74, R68 ;  /* 0x0000004ab038723c */ /* 0x040fe20000001844 */
[----:B------:R-:W-:Y:S04]  /*3a20*/  LDSM.16.M88.4 R72, [R189+0x4000] ;  /* 0x00400000bd48783b */ /* 0x000fe80000000200 */
[----:B------:R-:W-:Y:S03]  /*3a30*/  LDSM.16.M88.4 R68, [R189+0x4800] ;  /* 0x00480000bd44783b */ /* 0x000fe60000000200 */
[C---:B------:R-:W-:Y:S08]  /*3a40*/  HMMA.16816.F32 R64, R176.reuse, R80, R76 ;  /* 0x00000050b040723c */ /* 0x040ff0000000184c */
[C---:B------:R-:W-:Y:S01]  /*3a50*/  HMMA.16816.F32 R116, R176.reuse, R82, R60 ;  /* 0x00000052b074723c */ /* 0x040fe2000000183c */
[----:B------:R-:W-:Y:S07]  /*3a60*/  LDSM.16.M88.4 R60, [R189+0x5800] ;  /* 0x00580000bd3c783b */ /* 0x000fee0000000200 */
[C---:B----4-:R-:W-:Y:S08]  /*3a70*/  HMMA.16816.F32 R104, R176.reuse, R36, R24 ;  /* 0x00000024b068723c */ /* 0x050ff00000001818 */
[C---:B------:R-:W-:Y:S08]  /*3a80*/  HMMA.16816.F32 R28, R176.reuse, R32, R16 ;  /* 0x00000020b01c723c */ /* 0x040ff00000001810 */
[C---:B------:R-:W-:Y:S01]  /*3a90*/  HMMA.16816.F32 R24, R176.reuse, R34, R12 ;  /* 0x00000022b018723c */ /* 0x040fe2000000180c */
[----:B------:R-:W3:Y:S07]  /*3aa0*/  LDSM.16.M88.4 R12, [R190+0x4800] ;  /* 0x00480000be0c783b */ /* 0x000eee0000000200 */
[C---:B------:R-:W-:Y:S01]  /*3ab0*/  HMMA.16816.F32 R16, R176.reuse, R136, R8 ;  /* 0x00000088b010723c */ /* 0x040fe20000001808 */
[----:B------:R-:W4:Y:S07]  /*3ac0*/  LDSM.16.M88.4 R8, [R190+0x5000] ;  /* 0x00500000be08783b */ /* 0x000f2e0000000200 */
[C---:B------:R-:W-:Y:S01]  /*3ad0*/  HMMA.16816.F32 R80, R176.reuse, R138, R4 ;  /* 0x0000008ab050723c */ /* 0x040fe20000001804 */
[----:B------:R-:W5:Y:S07]  /*3ae0*/  LDSM.16.M88.4 R4, [R190+0x5800] ;  /* 0x00580000be04783b */ /* 0x000f6e0000000200 */
[C---:B------:R-:W-:Y:S01]  /*3af0*/  HMMA.16816.F32 R100, R176.reuse, R38, R20 ;  /* 0x00000026b064723c */ /* 0x040fe20000001814 */
[----:B------:R-:W3:Y:S07]  /*3b00*/  LDSM.16.M88.4 R20, [R190+0x6000] ;  /* 0x00600000be14783b */ /* 0x000eee0000000200 */
[C---:B-1----:R-:W-:Y:S08]  /*3b10*/  HMMA.16816.F32 R76, R176.reuse, R124, R48 ;  /* 0x0000007cb04c723c */ /* 0x042ff00000001830 */
[----:B------:R-:W-:Y:S08]  /*3b20*/  HMMA.16816.F32 R92, R176, R126, R92 ;  /* 0x0000007eb05c723c */ /* 0x000ff0000000185c */
[C---:B--2---:R-:W-:Y:S08]  /*3b30*/  HMMA.16816.F32 R84, R180.reuse, R52, R84 ;  /* 0x00000034b454723c */ /* 0x044ff00000001854 */
[C---:B------:R-:W-:Y:S08]  /*3b40*/  HMMA.16816.F32 R56, R180.reuse, R54, R56 ;  /* 0x00000036b438723c */ /* 0x040ff00000001838 */
[C---:B------:R-:W-:Y:S01]  /*3b50*/  HMMA.16816.F32 R52, R180.reuse, R112, R64 ;  /* 0x00000070b434723c */ /* 0x040fe20000001840 */
[----:B------:R-:W1:Y:S07]  /*3b60*/  LDSM.16.M88.4 R64, [R189+0x5000] ;  /* 0x00500000bd40783b */ /* 0x000e6e0000000200 */
[----:B------:R-:W-:Y:S01]  /*3b70*/  HMMA.16816.F32 R48, R180, R114, R116 ;  /* 0x00000072b430723c */ /* 0x000fe20000001874 */
[----:B------:R-:W2:Y:S01]  /*3b80*/  LDSM.16.M88.4 R112, [R189+0x6800] ;  /* 0x00680000bd70783b */ /* 0x000ea20000000200 */
[----:B------:R-:W-:Y:S01]  /*3b90*/  ISETP.GT.AND P0, PT, R141, R149, PT ;  /* 0x000000958d00720c */ /* 0x000fe20003f04270 */
[----:B------:R-:W-:-:S05]  /*3ba0*/  DEPBAR.LE SB0, 0x0 ;  /* 0x000080000000791a */ /* 0x000fca0000000000 */
        /* <DEDUP_REMOVED lines=9> */
[----:B------:R-:W-:Y:S01]  /*3c40*/  HMMA.16816.F32 R4, R180, R90, R92 ;  /* 0x0000005ab404723c */ /* 0x000fe2000000185c */
[----:B------:R-:W-:Y:S01]  /*3c50*/  BSSY B0, `(.L_x_2353) ;  /* 0x0000053000007945 */ /* 0x000fe20003800000 */
[----:B------:R-:W-:-:S06]  /*3c60*/  IADD3 R209, R195, 0x3000, RZ ;  /* 0x00003000c3d17810 */ /* 0x000fcc0007ffe0ff */
[----:B------:R-:W-:Y:S01]  /*3c70*/  HMMA.16816.F32 R76, R184, R72, R52 ;  /* 0x00000048b84c723c */ /* 0x000fe20000001834 */
[C---:B------:R-:W-:Y:S02]  /*3c80*/  IADD3 R208, R195.reuse, 0x2800, RZ ;  /* 0x00002800c3d07810 */ /* 0x040fe40007ffe0ff */
[----:B------:R-:W-:-:S05]  /*3c90*/  IADD3 R207, R195, 0x2000, RZ ;  /* 0x00002000c3cf7810 */ /* 0x000fca0007ffe0ff */
        /* <DEDUP_REMOVED lines=12> */
[----:B-1----:R-:W-:Y:S01]  /*3d60*/  HMMA.16816.F32 R20, R184, R64, R36 ;  /* 0x00000040b814723c */ /* 0x002fe20000001824 */
[C---:B------:R-:W-:Y:S02]  /*3d70*/  IADD3 R198, R195.reuse, 0x4800, RZ ;  /* 0x00004800c3c67810 */ /* 0x040fe40007ffe0ff */
[----:B------:R-:W-:-:S05]  /*3d80*/  IADD3 R197, R195, 0x4000, RZ ;  /* 0x00004000c3c57810 */ /* 0x000fca0007ffe0ff */
[C---:B------:R-:W-:Y:S08]  /*3d90*/  HMMA.16816.F32 R40, R184.reuse, R70, R40 ;  /* 0x00000046b828723c */ /* 0x040ff00000001828 */
[C---:B------:R-:W-:Y:S08]  /*3da0*/  HMMA.16816.F32 R64, R184.reuse, R66, R32 ;  /* 0x00000042b840723c */ /* 0x040ff00000001820 */
[C---:B------:R-:W-:Y:S08]  /*3db0*/  HMMA.16816.F32 R28, R184.reuse, R60, R28 ;  /* 0x0000003cb81c723c */ /* 0x040ff0000000181c */
[C---:B------:R-:W-:Y:S08]  /*3dc0*/  HMMA.16816.F32 R24, R184.reuse, R62, R24 ;  /* 0x0000003eb818723c */ /* 0x040ff00000001818 */
[C---:B------:R-:W-:Y:S08]  /*3dd0*/  HMMA.16816.F32 R44, R184.reuse, R120, R16 ;  /* 0x00000078b82c723c */ /* 0x040ff00000001810 */
[C---:B------:R-:W-:Y:S08]  /*3de0*/  HMMA.16816.F32 R12, R184.reuse, R122, R12 ;  /* 0x0000007ab80c723c */ /* 0x040ff0000000180c */
[C---:B--2---:R-:W-:Y:S08]  /*3df0*/  HMMA.16816.F32 R52, R184.reuse, R112, R8 ;  /* 0x00000070b834723c */ /* 0x044ff00000001808 */
[----:B------:R-:W-:Y:S01]  /*3e00*/  HMMA.16816.F32 R56, R184, R114, R4 ;  /* 0x00000072b838723c */ /* 0x000fe20000001804 */
[----:B------:R-:W-:Y:S06]  /*3e10*/  BAR.SYNC.DEFER_BLOCKING 0x0 ;  /* 0x0000000000007b1d */ /* 0x000fec0000010000 */
[----:B------:R-:W-:Y:S01]  /*3e20*/  @!UPT UIADD3 URZ, URZ, URZ, URZ ;  /* 0x0000003f3f3ff290 */ /* 0x000fe2000fffe03f */
[----:B------:R-:W-:Y:S11]  /*3e30*/  @!P0 BRA `(.L_x_2354) ;  /* 0x0000034000008947 */ /* 0x000ff60003800000 */
[----:B------:R-:W-:Y:S02]  /*3e40*/  IADD3 R0, R152, -0x2, RZ ;  /* 0xfffffffe98007810 */ /* 0x000fe40007ffe0ff */
[----:B------:R-:W-:-:S02]  /*3e50*/  ISETP.GE.AND P0, PT, R220, 0x1, PT ;  /* 0x00000001dc00780c */ /* 0x000fc40003f06270 */
[----:B------:R-:W-:Y:S02]  /*3e60*/  SHF.R.S32.HI R2, RZ, 0x1f, R0 ;  /* 0x0000001fff027819 */ /* 0x000fe40000011400 */
        /* <DEDUP_REMOVED lines=49> */
.L_x_2354:
[----:B------:R-:W-:Y:S05]  /*4180*/  BSYNC B0 ;  /* 0x0000000000007941 */ /* 0x000fea0003800000 */
.L_x_2353:
[----:B------:R-:W2:Y:S04]  /*4190*/  LDL R0, [R1+0x90] ;  /* 0x0000900001007983 */ /* 0x000ea80000100800 */
[----:B-1----:R-:W3:Y:S01]  /*41a0*/  LDL R3, [R1+0x58] ;  /* 0x0000580001037983 */ /* 0x002ee20000100800 */
        /* <DEDUP_REMOVED lines=15> */
[----:B------:R-:W-:Y:S02]  /*42a0*/  ISETP.GT.AND P2, PT, R2, 0x1, PT ;  /* 0x000000010200780c */ /* 0x000fe40003f44270 */
[----:B------:R-:W-:Y:S02]  /*42b0*/  FSEL R6, R84, -INF , P3 ;  /* 0xff80000054067808 */ /* 0x000fe40001800000 */
[----:B------:R-:W-:-:S02]  /*42c0*/  ISETP.GT.AND P3, PT, R2, 0x8, PT ;  /* 0x000000080200780c */ /* 0x000fc40003f64270 */
[----:B------:R-:W-:Y:S02]  /*42d0*/  FSEL R7, R85, -INF , P2 ;  /* 0xff80000055077808 */ /* 0x000fe40001000000 */
[----:B------:R-:W-:Y:S02]  /*42e0*/  ISETP.GT.AND P0, PT, R0, 0x1, PT ;  /* 0x000000010000780c */ /* 0x000fe40003f04270 */
[----:B------:R-:W-:Y:S02]  /*42f0*/  ISETP.GT.AND P2, PT, R2, 0x9, PT ;  /* 0x000000090200780c */ /* 0x000fe40003f44270 */
[----:B------:R-:W-:Y:S02]  /*4300*/  FSEL R8, R96, -INF , P3 ;  /* 0xff80000060087808 */ /* 0x000fe40001800000 */
[----:B------:R-:W-:Y:S02]  /*4310*/  FMNMX.FTZ R3, R6, R7, !PT ;  /* 0x0000000706037209 */ /* 0x000fe40007810000 */
[----:B------:R-:W-:-:S02]  /*4320*/  FSEL R16, R87, -INF , P0 ;  /* 0xff80000057107808 */ /* 0x000fc40000000000 */
[C---:B------:R-:W-:Y:S02]  /*4330*/  ISETP.GT.AND P0, PT, R0.reuse, 0x9, PT ;  /* 0x000000090000780c */ /* 0x040fe40003f04270 */
[----:B------:R-:W-:Y:S02]  /*4340*/  ISETP.GT.AND P1, PT, R0, RZ, PT ;  /* 0x000000ff0000720c */ /* 0x000fe40003f24270 */
[----:B------:R-:W-:Y:S02]  /*4350*/  FSEL R9, R97, -INF , P2 ;  /* 0xff80000061097808 */ /* 0x000fe40001000000 */
[----:B------:R-:W-:Y:S02]  /*4360*/  ISETP.GT.AND P3, PT, R2, 0x10, PT ;  /* 0x000000100200780c */ /* 0x000fe40003f64270 */
[----:B------:R-:W-:Y:S02]  /*4370*/  FMNMX.FTZ R3, R8, R3, !PT ;  /* 0x0000000308037209 */ /* 0x000fe40007810000 */
[----:B------:R-:W-:-:S02]  /*4380*/  FSEL R18, R99, -INF , P0 ;  /* 0xff80000063127808 */ /* 0x000fc40000000000 */
[----:B------:R-:W-:Y:S02]  /*4390*/  FSEL R10, R86, -INF , P1 ;  /* 0xff800000560a7808 */ /* 0x000fe40000800000 */
[----:B------:R-:W-:Y:S02]  /*43a0*/  ISETP.GT.AND P2, PT, R2, 0x11, PT ;  /* 0x000000110200780c */ /* 0x000fe40003f44270 */
[----:B------:R-:W-:Y:S02]  /*43b0*/  FSEL R19, R76, -INF , P3 ;  /* 0xff8000004c137808 */ /* 0x000fe40001800000 */
[C---:B------:R-:W-:Y:S02]  /*43c0*/  ISETP.GT.AND P0, PT, R0.reuse, 0x11, PT ;  /* 0x000000110000780c */ /* 0x040fe40003f04270 */
        /* <DEDUP_REMOVED lines=8> */
[----:B------:R-:W-:Y:S02]  /*4450*/  ISETP.GT.AND P1, PT, R0, 0x10, PT ;  /* 0x000000100000780c */ /* 0x000fe40003f24270 */
[----:B------:R-:W-:Y:S02]  /*4460*/  ISETP.GT.AND P2, PT, R2, 0x19, PT ;  /* 0x000000190200780c */ /* 0x000fe40003f44270 */
[----:B------:R-:W-:Y:S02]  /*4470*/  FSEL R33, R72, -INF , P3 ;  /* 0xff80000048217808 */ /* 0x000fe40001800000 */
[----:B------:R-:W-:Y:S02]  /*4480*/  FMNMX.FTZ R3, R32, R3, !PT ;  /* 0x0000000320037209 */ /* 0x000fe40007810000 */
[----:B------:R-:W-:Y:S02]  /*4490*/  FSEL R38, R75, -INF , P0 ;  /* 0xff8000004b267808 */ /* 0x000fe40000000000 */
[----:B------:R-:W-:-:S02]  /*44a0*/  FSEL R35, R78, -INF , P1 ;  /* 0xff8000004e237808 */ /* 0x000fc40000800000 */
[----:B------:R-:W-:Y:S02]  /*44b0*/  ISETP.GT.AND P0, PT, R2, 0x28, PT ;  /* 0x000000280200780c */ /* 0x000fe40003f04270 */
[----:B------:R-:W-:Y:S02]  /*44c0*/  ISETP.GT.AND P1, PT, R0, 0x18, PT ;  /* 0x000000180000780c */ /* 0x000fe40003f24270 */
[----:B------:R-:W-:Y:S02]  /*44d0*/  FSEL R34, R73, -INF , P2 ;  /* 0xff80000049227808 */ /* 0x000fe40001000000 */
[----:B------:R-:W-:Y:S02]  /*44e0*/  ISETP.GT.AND P2, PT, R2, 0x20, PT ;  /* 0x000000200200780c */ /* 0x000fe40003f44270 */
[----:B------:R-:W-:Y:S02]  /*44f0*/  FMNMX.FTZ R4, R10, R16, !PT ;  /* 0x000000100a047209 */ /* 0x000fe40007810000 */
[----:B------:R-:W-:-:S02]  /*4500*/  FMNMX.FTZ R3, R33, R3, !PT ;  /* 0x0000000321037209 */ /* 0x000fc40007810000 */
[----:B------:R-:W-:Y:S02]  /*4510*/  FSEL R111, R40, -INF , P0 ;  /* 0xff800000286f7808 */ /* 0x000fe40000000000 */
[----:B------:R-:W-:Y:S02]  /*4520*/  FSEL R37, R74, -INF , P1 ;  /* 0xff8000004a257808 */ /* 0x000fe40000800000 */
[----:B------:R-:W-:Y:S02]  /*4530*/  ISETP.GT.AND P0, PT, R0, 0x29, PT ;  /* 0x000000290000780c */ /* 0x000fe40003f04270 */
        /* <DEDUP_REMOVED lines=13> */
[C---:B------:R-:W-:Y:S02]  /*4610*/  ISETP.GT.AND P0, PT, R0.reuse, 0x31, PT ;  /* 0x000000310000780c */ /* 0x040fe40003f04270 */
[----:B------:R-:W-:-:S02]  /*4620*/  ISETP.GT.AND P2, PT, R0, 0x21, PT ;  /* 0x000000210000780c */ /* 0x000fc40003f44270 */
[----:B------:R-:W-:Y:S02]  /*4630*/  FSEL R110, R41, -INF , P4 ;  /* 0xff800000296e7808 */ /* 0x000fe40002000000 */
[----:B------:R-:W-:Y:S02]  /*4640*/  FMNMX.FTZ R4, R36, R4, !PT ;  /* 0x0000000424047209 */ /* 0x000fe40007810000 */
[----:B------:R-:W-:Y:S02]  /*4650*/  FMNMX.FTZ R3, R111, R3, !PT ;  /* 0x000000036f037209 */ /* 0x000fe40007810000 */
[----:B------:R-:W-:Y:S02]  /*4660*/  FSEL R142, R23, -INF , P0 ;  /* 0xff800000178e7808 */ /* 0x000fe40000000000 */
[----:B------:R-:W-:Y:S02]  /*4670*/  ISETP.GT.AND P0, PT, R2, 0x38, PT ;  /* 0x000000380200780c */ /* 0x000fe40003f04270 */
[----:B------:R-:W-:-:S02]  /*4680*/  FSEL R136, R51, -INF , P2 ;  /* 0xff80000033887808 */ /* 0x000fc40001000000 */
[----:B------:R-:W-:Y:S02]  /*4690*/  ISETP.GT.AND P3, PT, R0, 0x20, PT ;  /* 0x000000200000780c */ /* 0x000fe40003f64270 */
[----:B------:R-:W-:Y:S02]  /*46a0*/  ISETP.GT.AND P2, PT, R2, 0x31, PT ;  /* 0x000000310200780c */ /* 0x000fe40003f44270 */
[----:B------:R-:W-:Y:S02]  /*46b0*/  FMNMX.FTZ R4, R37, R4, !PT ;  /* 0x0000000425047209 */ /* 0x000fe40007810000 */
[----:B------:R-:W-:Y:S02]  /*46c0*/  FMNMX.FTZ R3, R110, R3, !PT ;  /* 0x000000036e037209 */ /* 0x000fe40007810000 */
[----:B------:R-:W-:Y:S02]  /*46d0*/  FSEL R138, R64, -INF , P0 ;  /* 0xff800000408a7808 */ /* 0x000fe40000000000 */
[----:B------:R-:W-:-:S02]  /*46e0*/  ISETP.GT.AND P0, PT, R0, 0x39, PT ;  /* 0x000000390000780c */ /* 0x000fc40003f04270 */
[----:B------:R-:W-:Y:S02]  /*46f0*/  FSEL R112, R50, -INF , P3 ;  /* 0xff80000032707808 */ /* 0x000fe40001800000 */
[----:B------:R-:W-:Y:S02]  /*4700*/  FSEL R141, R21, -INF , P2 ;  /* 0xff800000158d7808 */ /* 0x000fe40001000000 */
[----:B------:R-:W-:Y:S02]  /*4710*/  FMNMX.FTZ R4, R38, R4, !PT ;  /* 0x0000000426047209 */ /* 0x000fe40007810000 */
[----:B------:R-:W-:Y:S02]  /*4720*/  FMNMX.FTZ R3, R139, R3, !PT ;  /* 0x000000038b037209 */ /* 0x000fe40007810000 */
[----:B------:R-:W-:Y:S02]  /*4730*/  FSEL R144, R67, -INF , P0 ;  /* 0xff80000043907808 */ /* 0x000fe40000000000 */
[----:B------:R-:W-:-:S02]  /*4740*/  ISETP.GT.AND P1, PT, R0, 0x28, PT ;  /* 0x000000280000780c */ /* 0x000fc40003f24270 */
[C---:B------:R-:W-:Y:S02]  /*4750*/  ISETP.GT.AND P2, PT, R2.reuse, 0x39, PT ;  /* 0x000000390200780c */ /* 0x040fe40003f44270 */
[----:B------:R-:W-:Y:S02]  /*4760*/  ISETP.GT.AND P0, PT, R2, 0x40, PT ;  /* 0x000000400200780c */ /* 0x000fe40003f04270 */
[----:B------:R-:W-:Y:S02]  /*4770*/  FMNMX.FTZ R4, R112, R4, !PT ;  /* 0x0000000470047209 */ /* 0x000fe40007810000 */
[----:B------:R-:W-:Y:S02]  /*4780*/  FMNMX.FTZ R3, R141, R3, !PT ;  /* 0x000000038d037209 */ /* 0x000fe40007810000 */
[----:B------:R-:W-:Y:S02]  /*4790*/  FSEL R115, R42, -INF , P1 ;  /* 0xff8000002a737808 */ /* 0x000fe40000800000 */
[----:B------:R-:W-:-:S02]  /*47a0*/  FSEL R140, R65, -INF , P2 ;  /* 0xff800000418c7808 */ /* 0x000fc40001000000 */
[----:B------:R-:W-:Y:S02]  /*47b0*/  FSEL R147, R28, -INF , P0 ;  /* 0xff8000001c937808 */ /* 0x000fe40000000000 */
[----:B------:R-:W-:Y:S02]  /*47c0*/  FMNMX.FTZ R4, R136, R4, !PT ;  /* 0x0000000488047209 */ /* 0x000fe40007810000 */
[----:B------:R-:W-:Y:S02]  /*47d0*/  FMNMX.FTZ R3, R138, R3, !PT ;  /* 0x000000038a037209 */ /* 0x000fe40007810000 */
[C---:B------:R-:W-:Y:S02]  /*47e0*/  ISETP.GT.AND P0, PT, R0.reuse, 0x41, PT ;  /* 0x000000410000780c */ /* 0x040fe40003f04270 */
[----:B------:R-:W-:Y:S02]  /*47f0*/  ISETP.GT.AND P1, PT, R0, 0x30, PT ;  /* 0x000000300000780c */ /* 0x000fe40003f24270 */
[----:B------:R-:W-:-:S02]  /*4800*/  ISETP.GT.AND P2, PT, R2, 0x41, PT ;  /* 0x000000410200780c */ /* 0x000fc40003f44270 */
[----:B------:R-:W-:Y:S02]  /*4810*/  FMNMX.FTZ R4, R115, R4, !PT ;  /* 0x0000000473047209 */ /* 0x000fe40007810000 */
[----:B------:R-:W-:Y:S02]  /*4820*/  FMNMX.FTZ R3, R140, R3, !PT ;  /* 0x000000038c037209 */ /* 0x000fe40007810000 */
[----:B------:R-:W-:Y:S02]  /*4830*/  FSEL R158, R31, -INF , P0 ;  /* 0xff8000001f9e7808 */ /* 0x000fe40000000000 */
[----:B------:R-:W-:Y:S02]  /*4840*/  ISETP.GT.AND P0, PT, R2, 0x48, PT ;  /* 0x000000480200780c */ /* 0x000fe40003f04270 */
[----:B------:R-:W-:Y:S02]  /*4850*/  FSEL R143, R22, -INF , P1 ;  /* 0xff800000168f7808 */ /* 0x000fe40000800000 */
[----:B------:R-:W-:Y:S01]  /*4860*/  FSEL R148, R29, -INF , P2 ;  /* 0xff8000001d947808 */ /* 0x000fe20001000000 */
[----:B------:R-:W-:Y:S01]  /*4870*/  LDSM.16.MT88.4 R20, [R192] ;  /* 0x00000000c014783b */ /* 0x000fe20000004200 */
[----:B------:R-:W-:-:S02]  /*4880*/  FMNMX.FTZ R4, R137, R4, !PT ;  /* 0x0000000489047209 */ /* 0x000fc40007810000 */
[----:B------:R-:W-:Y:S02]  /*4890*/  FMNMX.FTZ R3, R147, R3, !PT ;  /* 0x0000000393037209 */ /* 0x000fe40007810000 */
[----:B------:R-:W-:Y:S02]  /*48a0*/  FSEL R146, R24, -INF , P0 ;  /* 0xff80000018927808 */ /* 0x000fe40000000000 */
[C---:B------:R-:W-:Y:S02]  /*48b0*/  ISETP.GT.AND P0, PT, R0.reuse, 0x49, PT ;  /* 0x000000490000780c */ /* 0x040fe40003f04270 */
[----:B------:R-:W-:Y:S02]  /*48c0*/  ISETP.GT.AND P1, PT, R0, 0x38, PT ;  /* 0x000000380000780c */ /* 0x000fe40003f24270 */
[----:B------:R-:W-:Y:S02]  /*48d0*/  ISETP.GT.AND P2, PT, R2, 0x49, PT ;  /* 0x000000490200780c */ /* 0x000fe40003f44270 */
        /* <DEDUP_REMOVED lines=8> */
[----:B------:R-:W-:Y:S02]  /*4960*/  ISETP.GT.AND P1, PT, R0, 0x40, PT ;  /* 0x000000400000780c */ /* 0x000fe40003f24270 */
[----:B------:R-:W-:Y:S02]  /*4970*/  ISETP.GT.AND P2, PT, R2, 0x51, PT ;  /* 0x000000510200780c */ /* 0x000fe40003f44270 */
[----:B------:R-:W-:Y:S02]  /*4980*/  FSEL R214, R44, -INF , P0 ;  /* 0xff8000002cd67808 */ /* 0x000fe40000000000 */
[----:B------:R-:W-:Y:S02]  /*4990*/  FMNMX.FTZ R4, R145, R4, !PT ;  /* 0x0000000491047209 */ /* 0x000fe40007810000 */
[----:B------:R-:W-:-:S02]  /*49a0*/  FMNMX.FTZ R3, R151, R3, !PT ;  /* 0x0000000397037209 */ /* 0x000fc40007810000 */
[----:B------:R-:W-:Y:S02]  /*49b0*/  FSEL R157, R30, -INF , P1 ;  /* 0xff8000001e9d7808 */ /* 0x000fe40000800000 */
[----:B------:R-:W-:Y:S01]  /*49c0*/  ISETP.GT.AND P1, PT, R0, 0x48, PT ;  /* 0x000000480000780c */ /* 0x000fe20003f24270 */
[----:B------:R-:W-:Y:S01]  /*49d0*/  LDSM.16.MT88.4 R28, [R196] ;  /* 0x00000000c41c783b */ /* 0x000fe20000004200 */
[----:B------:R-:W-:Y:S02]  /*49e0*/  ISETP.GT.AND P3, PT, R2, 0x58, PT ;  /* 0x000000580200780c */ /* 0x000fe40003f64270 */
[----:B------:R-:W-:Y:S02]  /*49f0*/  FSEL R163, R45, -INF , P2 ;  /* 0xff8000002da37808 */ /* 0x000fe40001000000 */
        /* <DEDUP_REMOVED lines=8> */
[----:B------:R-:W-:-:S02]  /*4a80*/  ISETP.GT.AND P0, PT, R2, 0x60, PT ;  /* 0x000000600200780c */ /* 0x000fc40003f04270 */
[----:B------:R-:W-:Y:S02]  /*4a90*/  FSEL R217, R13, -INF , P1 ;  /* 0xff8000000dd97808 */ /* 0x000fe40000800000 */
[----:B------:R-:W-:Y:S02]  /*4aa0*/  FMNMX.FTZ R4, R158, R4, !PT ;  /* 0x000000049e047209 */ /* 0x000fe40007810000 */
[----:B------:R-:W-:Y:S02]  /*4ab0*/  FMNMX.FTZ R3, R218, R3, !PT ;  /* 0x00000003da037209 */ /* 0x000fe40007810000 */
[C---:B------:R-:W-:Y:S02]  /*4ac0*/  ISETP.GT.AND P4, PT, R2.reuse, 0x61, PT ;  /* 0x000000610200780c */ /* 0x040fe40003f84270 */
[C---:B------:R-:W-:Y:S02]  /*4ad0*/  ISETP.GT.AND P3, PT, R2.reuse, 0x68, PT ;  /* 0x000000680200780c */ /* 0x040fe40003f64270 */
[----:B------:R-:W-:-:S02]  /*4ae0*/  ISETP.GT.AND P2, PT, R2, 0x69, PT ;  /* 0x000000690200780c */ /* 0x000fc40003f44270 */
[----:B------:R-:W-:Y:S02]  /*4af0*/  FSEL R234, R52, -INF , P0 ;  /* 0xff80000034ea7808 */ /* 0x000fe40000000000 */
[----:B------:R-:W-:Y:S02]  /*4b00*/  ISETP.GT.AND P1, PT, R0, 0x50, PT ;  /* 0x000000500000780c */ /* 0x000fe40003f24270 */
[----:B------:R-:W-:Y:S02]  /*4b10*/  FMNMX.FTZ R2, R156, R4, !PT ;  /* 0x000000049c027209 */ /* 0x000fe40007810000 */
        /* <DEDUP_REMOVED lines=17> */
[----:B------:R-:W-:Y:S01]  /*4c30*/  ISETP.GT.AND P1, PT, R0, 0x60, PT ;  /* 0x000000600000780c */ /* 0x000fe20003f24270 */
[----:B------:R-:W-:Y:S01]  /*4c40*/  LDSM.16.MT88.4 R12, [R193] ;  /* 0x00000000c10c783b */ /* 0x000fe20000004200 */
[----:B------:R-:W-:Y:S02]  /*4c50*/  FMNMX.FTZ R2, R162, R2, !PT ;  /* 0x00000002a2027209 */ /* 0x000fe40007810000 */
[----:B------:R-:W-:Y:S02]  /*4c60*/  FMNMX.FTZ R3, R231, R3, !PT ;  /* 0x00000003e7037209 */ /* 0x000fe40007810000 */
[----:B------:R-:W-:-:S02]  /*4c70*/  ISETP.GT.AND P0, PT, R0, 0x61, PT ;  /* 0x000000610000780c */ /* 0x000fc40003f04270 */
[----:B------:R-:W-:Y:S01]  /*4c80*/  FSEL R230, R54, -INF , P1 ;  /* 0xff80000036e67808 */ /* 0x000fe20000800000 */
[----:B------:R-:W1:Y:S01]  /*4c90*/  SHFL.BFLY PT, R5, R3, 0x2, 0x1f ;  /* 0x0c401f0003057f89 */ /* 0x000e6200000e0000 */
[----:B------:R-:W-:Y:S02]  /*4ca0*/  FMNMX.FTZ R2, R221, R2, !PT ;  /* 0x00000002dd027209 */ /* 0x000fe40007810000 */
[----:B------:R-:W-:Y:S02]  /*4cb0*/  FSEL R237, R55, -INF , P0 ;  /* 0xff80000037ed7808 */ /* 0x000fe40000000000 */
[----:B------:R-:W-:Y:S02]  /*4cc0*/  ISETP.GT.AND P1, PT, R0, 0x68, PT ;  /* 0x000000680000780c */ /* 0x000fe40003f24270 */
[----:B------:R-:W-:Y:S02]  /*4cd0*/  FMNMX.FTZ R2, R230, R2, !PT ;  /* 0x00000002e6027209 */ /* 0x000fe40007810000 */
[----:B------:R-:W-:-:S02]  /*4ce0*/  ISETP.GT.AND P0, PT, R0, 0x69, PT ;  /* 0x000000690000780c */ /* 0x000fc40003f04270 */
        /* <DEDUP_REMOVED lines=42> */
[C---:B-1----:R-:W-:Y:S08]  /*4f90*/  HMMA.16816.F32 R56, R4.reuse, R8, RZ ;  /* 0x000000080438723c */ /* 0x042ff000000018ff */
[----:B------:R-:W-:Y:S01]  /*4fa0*/  HMMA.16816.F32 R68, R4, R10, RZ ;  /* 0x0000000a0444723c */ /* 0x000fe200000018ff */
[----:B------:R-:W1:Y:S01]  /*4fb0*/  LDSM.16.MT88.4 R8, [R194+0x3800] ;  /* 0x00380000c208783b */ /* 0x000e620000004200 */
[----:B--2---:R-:W-:-:S06]  /*4fc0*/  FFMA.FTZ R3, R32, c[0x0][0x2d0], -R2 ;  /* 0x0000b40020037a23 */ /* 0x004fcc0000010802 */
[C---:B------:R-:W-:Y:S01]  /*4fd0*/  HMMA.16816.F32 R72, R4.reuse, R12, RZ ;  /* 0x0000000c0448723c */ /* 0x040fe200000018ff */
[----:B------:R2:W3:Y:S07]  /*4fe0*/  MUFU.EX2 R247, R3 ;  /* 0x0000000300f77308 */ /* 0x0004ee0000000800 */
[C---:B------:R-:W-:Y:S01]  /*4ff0*/  HMMA.16816.F32 R64, R4.reuse, R14, RZ ;  /* 0x0000000e0440723c */ /* 0x040fe200000018ff */
[----:B------:R-:W4:Y:S07]  /*5000*/  LDSM.16.MT88.4 R12, [R192+0x3800] ;  /* 0x00380000c00c783b */ /* 0x000f2e0000004200 */
[----:B------:R-:W-:Y:S01]  /*5010*/  HMMA.16816.F32 R60, R4, R20, RZ ;  /* 0x00000014043c723c */ /* 0x000fe200000018ff */
[----:B--2---:R-:W-:-:S04]  /*5020*/  FFMA.FTZ R3, R33, c[0x0][0x2d0], -R2 ;  /* 0x0000b40021037a23 */ /* 0x004fc80000010802 */
[----:B------:R2:W-:Y:S03]  /*5030*/  MUFU.EX2 R244, R3 ;  /* 0x0000000300f47308 */ /* 0x0005e60000000800 */
[C---:B------:R-:W-:Y:S01]  /*5040*/  HMMA.16816.F32 R52, R4.reuse, R22, RZ ;  /* 0x000000160434723c */ /* 0x040fe200000018ff */
[----:B------:R-:W-:Y:S07]  /*5050*/  LDSM.16.MT88.4 R20, [R191+0x800] ;  /* 0x00080000bf14783b */ /* 0x000fee0000004200 */
[----:B------:R-:W-:Y:S01]  /*5060*/  HMMA.16816.F32 R40, R4, R24, RZ ;  /* 0x000000180428723c */ /* 0x000fe200000018ff */
[----:B--2---:R-:W-:-:S07]  /*5070*/  FFMA.FTZ R3, R34, c[0x0][0x2d0], -R2 ;  /* 0x0000b40022037a23 */ /* 0x004fce0000010802 */
[C---:B-1----:R-:W-:Y:S01]  /*5080*/  HMMA.16816.F32 R104, R4.reuse, R8, RZ ;  /* 0x000000080468723c */ /* 0x042fe200000018ff */
[----:B------:R1:W-:Y:S07]  /*5090*/  MUFU.EX2 R248, R3 ;  /* 0x0000000300f87308 */ /* 0x0003ee0000000800 */
[C---:B------:R-:W-:Y:S01]  /*50a0*/  HMMA.16816.F32 R92, R4.reuse, R10, RZ ;  /* 0x0000000a045c723c */ /* 0x040fe200000018ff */
[----:B------:R-:W2:Y:S07]  /*50b0*/  LDSM.16.MT88.4 R8, [R192+0x800] ;  /* 0x00080000c008783b */ /* 0x000eae0000004200 */
[----:B----4-:R-:W-:Y:S01]  /*50c0*/  HMMA.16816.F32 R76, R4, R14, RZ ;  /* 0x0000000e044c723c */ /* 0x010fe200000018ff */
[----:B-1----:R-:W-:-:S04]  /*50d0*/  FFMA.FTZ R3, R35, c[0x0][0x2d0], -R0 ;  /* 0x0000b40023037a23 */ /* 0x002fc80000010800 */
[----:B------:R1:W-:Y:S03]  /*50e0*/  MUFU.EX2 R239, R3 ;  /* 0x0000000300ef7308 */ /* 0x0003e60000000800 */
[C---:B------:R-:W-:Y:S08]  /*50f0*/  HMMA.16816.F32 R48, R4.reuse, R28, RZ ;  /* 0x0000001c0430723c */ /* 0x040ff000000018ff */
[----:B------:R-:W-:Y:S01]  /*5100*/  HMMA.16816.F32 R44, R4, R30, RZ ;  /* 0x0000001e042c723c */ /* 0x000fe200000018ff */
[----:B-1----:R-:W-:-:S07]  /*5110*/  FFMA.FTZ R3, R36, c[0x0][0x2d0], -R0 ;  /* 0x0000b40024037a23 */ /* 0x002fce0000010800 */
[C---:B------:R-:W-:Y:S01]  /*5120*/  HMMA.16816.F32 R32, R4.reuse, R16, RZ ;  /* 0x000000100420723c */ /* 0x040fe200000018ff */
[----:B------:R1:W4:Y:S07]  /*5130*/  MUFU.EX2 R240, R3 ;  /* 0x0000000300f07308 */ /* 0x00032e0000000800 */
[----:B------:R-:W-:Y:S01]  /*5140*/  HMMA.16816.F32 R28, R4, R18, RZ ;  /* 0x00000012041c723c */ /* 0x000fe200000018ff */
[----:B------:R-:W-:Y:S01]  /*5150*/  LDSM.16.MT88.4 R16, [R194+0x800] ;  /* 0x00080000c210783b */ /* 0x000fe20000004200 */
[----:B-1----:R-:W-:-:S04]  /*5160*/  FFMA.FTZ R3, R37, c[0x0][0x2d0], -R0 ;  /* 0x0000b40025037a23 */ /* 0x002fc80000010800 */
[----:B------:R1:W-:Y:S02]  /*5170*/  MUFU.EX2 R238, R3 ;  /* 0x0000000300ee7308 */ /* 0x0003e40000000800 */
[----:B-1----:R-:W-:Y:S02]  /*5180*/  FFMA.FTZ R3, R38, c[0x0][0x2d0], -R0 ;  /* 0x0000b40026037a23 */ /* 0x002fe40000010800 */
[C---:B------:R-:W-:Y:S04]  /*5190*/  HMMA.16816.F32 R36, R4.reuse, R26, RZ ;  /* 0x0000001a0424723c */ /* 0x040fe800000018ff */
[----:B------:R1:W5:Y:S04]  /*51a0*/  MUFU.EX2 R241, R3 ;  /* 0x0000000300f17308 */ /* 0x0003680000000800 */
[----:B------:R-:W-:Y:S01]  /*51b0*/  HMMA.16816.F32 R24, R4, R12, RZ ;  /* 0x0000000c0418723c */ /* 0x000fe200000018ff */
[----:B------:R-:W2:Y:S06]  /*51c0*/  LDSM.16.MT88.4 R12, [R193+0x800] ;  /* 0x00080000c10c783b */ /* 0x000eac0000004200 */
[----:B---3--:R-:W-:-:S02]  /*51d0*/  F2FP.PACK_AB R4, R247, R245 ;  /* 0x000000f5f704723e */ /* 0x008fc400000000ff */
[----:B----4-:R-:W-:Y:S01]  /*51e0*/  F2FP.PACK_AB R5, R240, R239 ;  /* 0x000000eff005723e */ /* 0x010fe200000000ff */
[--C-:B-1----:R-:W-:Y:S01]  /*51f0*/  FFMA.FTZ R3, R109, c[0x0][0x2d0], -R2.reuse ;  /* 0x0000b4006d037a23 */ /* 0x102fe20000010802 */
[----:B------:R-:W-:Y:S02]  /*5200*/  F2FP.PACK_AB R6, R248, R244 ;  /* 0x000000f4f806723e */ /* 0x000fe400000000ff */
[----:B-----5:R-:W-:Y:S01]  /*5210*/  F2FP.PACK_AB R7, R241, R238 ;  /* 0x000000eef107723e */ /* 0x020fe200000000ff */
[----:B------:R1:W-:Y:S06]  /*5220*/  MUFU.EX2 R227, R3 ;  /* 0x0000000300e37308 */ /* 0x0003ec0000000800 */
[C---:B--2---:R-:W-:Y:S08]  /*5230*/  HMMA.16816.F32 R124, R4.reuse, R8, R60 ;  /* 0x00000008047c723c */ /* 0x044ff0000000183c */
        /* <DEDUP_REMOVED lines=13> */
[----:B-1----:R-:W-:-:S04]  /*5310*/  FFMA.FTZ R3, R110, c[0x0][0x2d0], -R2 ;  /* 0x0000b4006e037a23 */ /* 0x002fc80000010802 */
[----:B------:R1:W-:Y:S03]  /*5320*/  MUFU.EX2 R228, R3 ;  /* 0x0000000300e47308 */ /* 0x0003e60000000800 */
[C---:B--2---:R-:W-:Y:S08]  /*5330*/  HMMA.16816.F32 R64, R4.reuse, R8, R32 ;  /* 0x000000080440723c */ /* 0x044ff00000001820 */
[----:B------:R-:W-:Y:S01]  /*5340*/  HMMA.16816.F32 R56, R4, R10, R28 ;  /* 0x0000000a0438723c */ /* 0x000fe2000000181c */
[----:B------:R-:W2:Y:S01]  /*5350*/  LDSM.16.MT88.4 R8, [R194+0x4000] ;  /* 0x00400000c208783b */ /* 0x000ea20000004200 */
[----:B-1----:R-:W-:-:S06]  /*5360*/  FFMA.FTZ R3, R112, c[0x0][0x2d0], -R0 ;  /* 0x0000b40070037a23 */ /* 0x002fcc0000010800 */
[C---:B----4-:R-:W-:Y:S01]  /*5370*/  HMMA.16816.F32 R72, R4.reuse, R20, R40 ;  /* 0x000000140448723c */ /* 0x050fe20000001828 */
[----:B------:R-:W-:Y:S01]  /*5380*/  IMAD.MOV.U32 R112, RZ, RZ, R150 ;  /* 0x000000ffff707224 */ /* 0x000fe200078e0096 */
[----:B------:R1:W-:Y:S06]  /*5390*/  MUFU.EX2 R225, R3 ;  /* 0x0000000300e17308 */ /* 0x0003ec0000000800 */
[C---:B------:R-:W-:Y:S01]  /*53a0*/  HMMA.16816.F32 R80, R4.reuse, R18, R44 ;  /* 0x000000120450723c */ /* 0x040fe2000000182c */
[----:B------:R-:W-:Y:S07]  /*53b0*/  LDSM.16.MT88.4 R16, [R191+0x4800] ;  /* 0x00480000bf10783b */ /* 0x000fee0000004200 */
[----:B-----5:R-:W-:Y:S01]  /*53c0*/  HMMA.16816.F32 R40, R4, R12, R24 ;  /* 0x0000000c0428723c */ /* 0x020fe20000001818 */
[----:B-1----:R-:W-:-:S02]  /*53d0*/  FFMA.FTZ R3, R136, c[0x0][0x2d0], -R0 ;  /* 0x0000b40088037a23 */ /* 0x002fc40000010800 */
[----:B------:R-:W-:Y:S02]  /*53e0*/  IMAD.MOV.U32 R136, RZ, RZ, R149 ;  /* 0x000000ffff887224 */ /* 0x000fe400078e0095 */
[----:B------:R1:W4:Y:S03]  /*53f0*/  MUFU.EX2 R223, R3 ;  /* 0x0000000300df7308 */ /* 0x0003260000000800 */
[C---:B------:R-:W-:Y:S01]  /*5400*/  HMMA.16816.F32 R32, R4.reuse, R14, R76 ;  /* 0x0000000e0420723c */ /* 0x040fe2000000184c */
[----:B------:R-:W5:Y:S07]  /*5410*/  LDSM.16.MT88.4 R12, [R191+0x1000] ;  /* 0x00100000bf0c783b */ /* 0x000f6e0000004200 */
[----:B------:R-:W-:Y:S01]  /*5420*/  HMMA.16816.F32 R68, R4, R22, R36 ;  /* 0x000000160444723c */ /* 0x000fe20000001824 */
[----:B------:R-:W5:Y:S01]  /*5430*/  LDSM.16.MT88.4 R20, [R193+0x1000] ;  /* 0x00100000c114783b */ /* 0x000f620000004200 */
[----:B-1----:R-:W-:-:S06]  /*5440*/  FFMA.FTZ R3, R115, c[0x0][0x2d0], -R0 ;  /* 0x0000b40073037a23 */ /* 0x002fcc0000010800 */
[C---:B--2---:R-:W-:Y:S01]  /*5450*/  HMMA.16816.F32 R28, R4.reuse, R8, R104 ;  /* 0x00000008041c723c */ /* 0x044fe20000001868 */
[----:B------:R1:W-:Y:S07]  /*5460*/  MUFU.EX2 R222, R3 ;  /* 0x0000000300de7308 */ /* 0x0003ee0000000800 */
[----:B------:R-:W-:Y:S01]  /*5470*/  HMMA.16816.F32 R24, R4, R10, R92 ;  /* 0x0000000a0418723c */ /* 0x000fe2000000185c */
[----:B------:R-:W2:Y:S06]  /*5480*/  LDSM.16.MT88.4 R8, [R194+0x1000] ;  /* 0x00100000c208783b */ /* 0x000eac0000004200 */
[----:B---3--:R-:W-:-:S02]  /*5490*/  F2FP.PACK_AB R4, R229, R227 ;  /* 0x000000e3e504723e */ /* 0x008fc400000000ff */
[----:B----4-:R-:W-:Y:S01]  /*54a0*/  F2FP.PACK_AB R5, R223, R225 ;  /* 0x000000e1df05723e */ /* 0x010fe200000000ff */
        /* <DEDUP_REMOVED lines=8> */
[C---:B------:R-:W-:Y:S08]  /*5530*/  HMMA.16816.F32 R48, R4.reuse, R20, R84 ;  /* 0x000000140430723c */ /* 0x040ff00000001854 */
[C---:B------:R-:W-:Y:S01]  /*5540*/  HMMA.16816.F32 R44, R4.reuse, R22, R120 ;  /* 0x00000016042c723c */ /* 0x040fe20000001878 */
[----:B------:R-:W3:Y:S04]  /*5550*/  LDSM.16.MT88.4 R20, [R193+0x4800] ;  /* 0x00480000c114783b */ /* 0x000ee80000004200 */
[----:B------:R-:W-:Y:S03]  /*5560*/  LDSM.16.MT88.4 R120, [R191+0x3000] ;  /* 0x00300000bf78783b */ /* 0x000fe60000004200 */
[C---:B--2---:R-:W-:Y:S08]  /*5570*/  HMMA.16816.F32 R100, R4.reuse, R10, R80 ;  /* 0x0000000a0464723c */ /* 0x044ff00000001850 */
[C---:B------:R-:W-:Y:S08]  /*5580*/  HMMA.16816.F32 R88, R4.reuse, R16, R72 ;  /* 0x000000100458723c */ /* 0x040ff00000001848 */
[C---:B------:R-:W-:Y:S01]  /*5590*/  HMMA.16816.F32 R80, R4.reuse, R18, R68 ;  /* 0x000000120450723c */ /* 0x040fe20000001844 */
[----:B------:R-:W-:Y:S07]  /*55a0*/  LDSM.16.MT88.4 R16, [R191+0x1800] ;  /* 0x00180000bf10783b */ /* 0x000fee0000004200 */
[C---:B-1----:R-:W-:Y:S08]  /*55b0*/  HMMA.16816.F32 R104, R4.reuse, R14, R116 ;  /* 0x0000000e0468723c */ /* 0x042ff00000001874 */
[C---:B------:R-:W-:Y:S01]  /*55c0*/  HMMA.16816.F32 R116, R4.reuse, R8, R96 ;  /* 0x000000080474723c */ /* 0x040fe20000001860 */
[----:B------:R-:W1:Y:S07]  /*55d0*/  LDSM.16.MT88.4 R8, [R192+0x4800] ;  /* 0x00480000c008783b */ /* 0x000e6e0000004200 */
[C---:B------:R-:W-:Y:S01]  /*55e0*/  HMMA.16816.F32 R36, R4.reuse, R12, R124 ;  /* 0x0000000c0424723c */ /* 0x040fe2000000187c */
[----:B------:R2:W-:Y:S01]  /*55f0*/  MUFU.EX2 R124, R3 ;  /* 0x00000003007c7308 */ /* 0x0005e20000000800 */
[----:B------:R-:W4:Y:S05]  /*5600*/  LDSM.16.MT88.4 R12, [R194+0x4800] ;  /* 0x00480000c20c783b */ /* 0x000f2a0000004200 */
[----:B------:R-:W-:Y:S01]  /*5610*/  IMAD.MOV.U32 R127, RZ, RZ, R154 ;  /* 0x000000ffff7f7224 */ /* 0x000fe200078e009a */
[----:B---3--:R-:W-:Y:S01]  /*5620*/  HMMA.16816.F32 R72, R4, R22, R56 ;  /* 0x000000160448723c */ /* 0x008fe20000001838 */
[----:B------:R-:W-:-:S02]  /*5630*/  IMAD.MOV.U32 R126, RZ, RZ, R153 ;  /* 0x000000ffff7e7224 */ /* 0x000fc400078e0099 */
[----:B------:R-:W-:-:S05]  /*5640*/  IMAD.MOV.U32 R125, RZ, RZ, R152 ;  /* 0x000000ffff7d7224 */ /* 0x000fca00078e0098 */
[C---:B------:R-:W-:Y:S01]  /*5650*/  HMMA.16816.F32 R76, R4.reuse, R20, R64 ;  /* 0x00000014044c723c */ /* 0x040fe20000001840 */
[--C-:B--2---:R-:W-:Y:S01]  /*5660*/  FFMA.FTZ R3, R141, c[0x0][0x2d0], -R2.reuse ;  /* 0x0000b4008d037a23 */ /* 0x104fe20000010802 */
[----:B------:R-:W-:Y:S03]  /*5670*/  LDSM.16.MT88.4 R20, [R192+0x1800] ;  /* 0x00180000c014783b */ /* 0x000fe60000004200 */
[----:B------:R2:W3:Y:S03]  /*5680*/  MUFU.EX2 R161, R3 ;  /* 0x0000000300a17308 */ /* 0x0004e60000000800 */
[----:B-1----:R-:W-:Y:S01]  /*5690*/  HMMA.16816.F32 R56, R4, R8, R40 ;  /* 0x000000080438723c */ /* 0x002fe20000001828 */
[----:B--2---:R-:W-:-:S04]  /*56a0*/  FFMA.FTZ R3, R138, c[0x0][0x2d0], -R2 ;  /* 0x0000b4008a037a23 */ /* 0x004fc80000010802 */
[----:B------:R1:W-:Y:S03]  /*56b0*/  MUFU.EX2 R160, R3 ;  /* 0x0000000300a07308 */ /* 0x0003e60000000800 */
[C---:B------:R-:W-:Y:S01]  /*56c0*/  HMMA.16816.F32 R68, R4.reuse, R10, R32 ;  /* 0x0000000a0444723c */ /* 0x040fe20000001820 */
[----:B------:R-:W2:Y:S07]  /*56d0*/  LDSM.16.MT88.4 R8, [R193+0x1800] ;  /* 0x00180000c108783b */ /* 0x000eae0000004200 */
[----:B----4-:R-:W-:Y:S01]  /*56e0*/  HMMA.16816.F32 R84, R4, R12, R28 ;  /* 0x0000000c0454723c */ /* 0x010fe2000000181c */
[----:B-1----:R-:W-:-:S07]  /*56f0*/  FFMA.FTZ R3, R140, c[0x0][0x2d0], -R2 ;  /* 0x0000b4008c037a23 */ /* 0x002fce0000010802 */
[----:B------:R-:W-:Y:S01]  /*5700*/  HMMA.16816.F32 R64, R4, R14, R24 ;  /* 0x0000000e0440723c */ /* 0x000fe20000001818 */
[----:B------:R-:W1:Y:S01]  /*5710*/  LDSM.16.MT88.4 R12, [R194+0x1800] ;  /* 0x00180000c20c783b */ /* 0x000e620000004200 */
[----:B------:R4:W5:Y:S05]  /*5720*/  MUFU.EX2 R159, R3 ;  /* 0x00000003009f7308 */ /* 0x00096a0000000800 */
[----:B---3--:R-:W-:Y:S01]  /*5730*/  F2FP.PACK_AB R4, R161, R124 ;  /* 0x0000007ca104723e */ /* 0x008fe200000000ff */
[----:B----4-:R-:W-:Y:S01]  /*5740*/  FFMA.FTZ R3, R143, c[0x0][0x2d0], -R0 ;  /* 0x0000b4008f037a23 */ /* 0x010fe20000010800 */
[----:B-----5:R-:W-:-:S03]  /*5750*/  F2FP.PACK_AB R6, R159, R160 ;  /* 0x000000a09f06723e */ /* 0x020fc600000000ff */
[----:B------:R3:W-:Y:S02]  /*5760*/  MUFU.EX2 R154, R3 ;  /* 0x00000003009a7308 */ /* 0x0007e40000000800 */
[----:B---3--:R-:W-:-:S06]  /*5770*/  FFMA.FTZ R3, R142, c[0x0][0x2d0], -R0 ;  /* 0x0000b4008e037a23 */ /* 0x008fcc0000010800 */
[----:B------:R3:W4:Y:S02]  /*5780*/  MUFU.EX2 R150, R3 ;  /* 0x0000000300967308 */ /* 0x0007240000000800 */
[----:B---3--:R-:W-:Y:S01]  /*5790*/  FFMA.FTZ R3, R145, c[0x0][0x2d0], -R0 ;  /* 0x0000b40091037a23 */ /* 0x008fe20000010800 */
[----:B----4-:R-:W-:-:S05]  /*57a0*/  F2FP.PACK_AB R5, R150, R154 ;  /* 0x0000009a9605723e */ /* 0x010fca00000000ff */
[----:B------:R3:W-:Y:S02]  /*57b0*/  MUFU.EX2 R153, R3 ;  /* 0x0000000300997308 */ /* 0x0007e40000000800 */
[----:B---3--:R-:W-:-:S06]  /*57c0*/  FFMA.FTZ R3, R144, c[0x0][0x2d0], -R0 ;  /* 0x0000b40090037a23 */ /* 0x008fcc0000010800 */
        /* <DEDUP_REMOVED lines=8> */
[C---:B------:R-:W-:Y:S01]  /*5850*/  HMMA.16816.F32 R44, R4.reuse, R20, R36 ;  /* 0x00000014042c723c */ /* 0x040fe20000001824 */
[----:B------:R3:W4:Y:S07]  /*5860*/  MUFU.EX2 R149, R3 ;  /* 0x0000000300957308 */ /* 0x00072e0000000800 */
[C---:B------:R-:W-:Y:S01]  /*5870*/  HMMA.16816.F32 R40, R4.reuse, R22, R104 ;  /* 0x000000160428723c */ /* 0x040fe20000001868 */
[----:B------:R-:W5:Y:S07]  /*5880*/  LDSM.16.MT88.4 R20, [R192+0x5000] ;  /* 0x00500000c014783b */ /* 0x000f6e0000004200 */
[----:B------:R-:W-:Y:S01]  /*5890*/  HMMA.16816.F32 R60, R4, R16, R60 ;  /* 0x00000010043c723c */ /* 0x000fe2000000183c */
[----:B---3--:R-:W-:-:S04]  /*58a0*/  FFMA.FTZ R3, R146, c[0x0][0x2d0], -R2 ;  /* 0x0000b40092037a23 */ /* 0x008fc80000010802 */
[----:B------:R3:W-:Y:S03]  /*58b0*/  MUFU.EX2 R146, R3 ;  /* 0x0000000300927308 */ /* 0x0007e60000000800 */
[C---:B------:R-:W-:Y:S01]  /*58c0*/  HMMA.16816.F32 R96, R4.reuse, R18, R52 ;  /* 0x000000120460723c */ /* 0x040fe20000001834 */
[----:B------:R-:W4:Y:S07]  /*58d0*/  LDSM.16.MT88.4 R16, [R193+0x5000] ;  /* 0x00500000c110783b */ /* 0x000f2e0000004200 */
[----:B-1----:R-:W-:Y:S01]  /*58e0*/  HMMA.16816.F32 R28, R4, R12, R116 ;  /* 0x0000000c041c723c */ /* 0x002fe20000001874 */
[----:B---3--:R-:W-:-:S07]  /*58f0*/  FFMA.FTZ R3, R151, c[0x0][0x2d0], -R2 ;  /* 0x0000b40097037a23 */ /* 0x008fce0000010802 */
[C---:B--2---:R-:W-:Y:S01]  /*5900*/  HMMA.16816.F32 R24, R4.reuse, R8, R88 ;  /* 0x000000080418723c */ /* 0x044fe20000001858 */
[----:B------:R-:W-:Y:S01]  /*5910*/  IMAD.MOV.U32 R151, RZ, RZ, R136 ;  /* 0x000000ffff977224 */ /* 0x000fe200078e0088 */
[----:B------:R1:W-:Y:S06]  /*5920*/  MUFU.EX2 R148, R3 ;  /* 0x0000000300947308 */ /* 0x0003ec0000000800 */
[C---:B------:R-:W-:Y:S01]  /*5930*/  HMMA.16816.F32 R32, R4.reuse, R10, R80 ;  /* 0x0000000a0420723c */ /* 0x040fe20000001850 */
[----:B------:R-:W2:Y:S07]  /*5940*/  LDSM.16.MT88.4 R8, [R194+0x5000] ;  /* 0x00500000c208783b */ /* 0x000eae0000004200 */
[----:B-----5:R-:W-:Y:S01]  /*5950*/  HMMA.16816.F32 R56, R4, R20, R56 ;  /* 0x000000140438723c */ /* 0x020fe20000001838 */
[----:B-1----:R-:W-:-:S02]  /*5960*/  FFMA.FTZ R3, R157, c[0x0][0x2d0], -R0 ;  /* 0x0000b4009d037a23 */ /* 0x002fc40000010800 */
[----:B------:R-:W-:Y:S02]  /*5970*/  IMAD.MOV.U32 R157, RZ, RZ, R112 ;  /* 0x000000ffff9d7224 */ /* 0x000fe400078e0070 */
[----:B------:R1:W-:Y:S03]  /*5980*/  MUFU.EX2 R142, R3 ;  /* 0x00000003008e7308 */ /* 0x0003e60000000800 */
[C---:B------:R-:W-:Y:S01]  /*5990*/  HMMA.16816.F32 R68, R4.reuse, R22, R68 ;  /* 0x000000160444723c */ /* 0x040fe20000001844 */
[----:B------:R-:W3:Y:S07]  /*59a0*/  LDSM.16.MT88.4 R20, [R191+0x2000] ;  /* 0x00200000bf14783b */ /* 0x000eee0000004200 */
[----:B------:R-:W-:Y:S01]  /*59b0*/  HMMA.16816.F32 R36, R4, R14, R100 ;  /* 0x0000000e0424723c */ /* 0x000fe20000001864 */
[----:B------:R-:W-:Y:S01]  /*59c0*/  LDSM.16.MT88.4 R12, [R193+0x2000] ;  /* 0x00200000c10c783b */ /* 0x000fe20000004200 */
[----:B-1----:R-:W-:-:S06]  /*59d0*/  FFMA.FTZ R3, R158, c[0x0][0x2d0], -R0 ;  /* 0x0000b4009e037a23 */ /* 0x002fcc0000010800 */
[C---:B----4-:R-:W-:Y:S01]  /*59e0*/  HMMA.16816.F32 R48, R4.reuse, R16, R76 ;  /* 0x000000100430723c */ /* 0x050fe2000000184c */
[----:B------:R-:W-:Y:S01]  /*59f0*/  IMAD.MOV.U32 R158, RZ, RZ, R125 ;  /* 0x000000ffff9e7224 */ /* 0x000fe200078e007d */
[----:B------:R1:W4:Y:S06]  /*5a00*/  MUFU.EX2 R143, R3 ;  /* 0x00000003008f7308 */ /* 0x00032c0000000800 */
[C---:B------:R-:W-:Y:S01]  /*5a10*/  HMMA.16816.F32 R52, R4.reuse, R18, R72 ;  /* 0x000000120434723c */ /* 0x040fe20000001848 */
[----:B------:R-:W-:Y:S07]  /*5a20*/  LDSM.16.MT88.4 R16, [R194+0x2000] ;  /* 0x00200000c210783b */ /* 0x000fee0000004200 */
[----:B--2---:R-:W-:Y:S01]  /*5a30*/  HMMA.16816.F32 R80, R4, R8, R84 ;  /* 0x000000080450723c */ /* 0x004fe20000001854 */
[----:B-1----:R-:W-:-:S02]  /*5a40*/  FFMA.FTZ R3, R156, c[0x0][0x2d0], -R0 ;  /* 0x0000b4009c037a23 */ /* 0x002fc40000010800 */
[----:B------:R-:W-:Y:S02]  /*5a50*/  IMAD.MOV.U32 R156, RZ, RZ, R126 ;  /* 0x000000ffff9c7224 */ /* 0x000fe400078e007e */
[----:B------:R1:W-:Y:S03]  /*5a60*/  MUFU.EX2 R144, R3 ;  /* 0x0000000300907308 */ /* 0x0003e60000000800 */
[----:B------:R-:W-:Y:S01]  /*5a70*/  HMMA.16816.F32 R64, R4, R10, R64 ;  /* 0x0000000a0440723c */ /* 0x000fe20000001840 */
[----:B------:R-:W2:Y:S06]  /*5a80*/  LDSM.16.MT88.4 R8, [R192+0x2000] ;  /* 0x00200000c008783b */ /* 0x000eac0000004200 */
[----:B------:R-:W-:-:S02]  /*5a90*/  F2FP.PACK_AB R4, R149, R147 ;  /* 0x000000939504723e */ /* 0x000fc400000000ff */
[----:B----4-:R-:W-:Y:S02]  /*5aa0*/  F2FP.PACK_AB R5, R143, R142 ;  /* 0x0000008e8f05723e */ /* 0x010fe400000000ff */
[----:B------:R-:W-:Y:S01]  /*5ab0*/  F2FP.PACK_AB R6, R148, R146 ;  /* 0x000000929406723e */ /* 0x000fe200000000ff */
[----:B-1----:R-:W-:Y:S02]  /*5ac0*/  FFMA.FTZ R3, R155, c[0x0][0x2d0], -R0 ;  /* 0x0000b4009b037a23 */ /* 0x002fe40000010800 */
[----:B------:R-:W-:Y:S02]  /*5ad0*/  IMAD.MOV.U32 R155, RZ, RZ, R127 ;  /* 0x000000ffff9b7224 */ /* 0x000fe400078e007f */
        /* <DEDUP_REMOVED lines=11> */
[----:B------:R-:W4:Y:S07]  /*5b90*/  LDSM.16.MT88.4 R8, [R193+0x5800] ;  /* 0x00580000c108783b */ /* 0x000f2e0000004200 */
[----:B------:R-:W-:Y:S01]  /*5ba0*/  HMMA.16816.F32 R88, R4, R18, R36 ;  /* 0x000000120458723c */ /* 0x000fe20000001824 */
[----:B-1----:R-:W-:-:S04]  /*5bb0*/  FFMA.FTZ R3, R218, c[0x0][0x2d0], -R2 ;  /* 0x0000b400da037a23 */ /* 0x002fc80000010802 */
[----:B------:R1:W-:Y:S03]  /*5bc0*/  MUFU.EX2 R139, R3 ;  /* 0x00000003008b7308 */ /* 0x0003e60000000800 */
[C---:B------:R-:W-:Y:S01]  /*5bd0*/  HMMA.16816.F32 R76, R4.reuse, R12, R108 ;  /* 0x0000000c044c723c */ /* 0x040fe2000000186c */
[----:B------:R-:W-:Y:S01]  /*5be0*/  IMAD.MOV.U32 R214, RZ, RZ, c[0x0][0x2c4] ;  /* 0x0000b100ffd67624 */ /* 0x000fe200078e00ff */
[----:B------:R-:W-:Y:S06]  /*5bf0*/  LDSM.16.MT88.4 R108, [R192+0x6800] ;  /* 0x00680000c06c783b */ /* 0x000fec0000004200 */
[----:B------:R-:W-:Y:S01]  /*5c00*/  HMMA.16816.F32 R96, R4, R14, R92 ;  /* 0x0000000e0460723c */ /* 0x000fe2000000185c */
[----:B------:R-:W5:Y:S01]  /*5c10*/  LDSM.16.MT88.4 R12, [R192+0x5800] ;  /* 0x00580000c00c783b */ /* 0x000f620000004200 */
[----:B-1----:R-:W-:-:S06]  /*5c20*/  FFMA.FTZ R3, R217, c[0x0][0x2d0], -R2 ;  /* 0x0000b400d9037a23 */ /* 0x002fcc0000010802 */
[C---:B---3--:R-:W-:Y:S01]  /*5c30*/  HMMA.16816.F32 R60, R4.reuse, R20, R24 ;  /* 0x00000014043c723c */ /* 0x048fe20000001818 */
[----:B------:R1:W-:Y:S07]  /*5c40*/  MUFU.EX2 R141, R3 ;  /* 0x00000003008d7308 */ /* 0x0003ee0000000800 */
[C---:B------:R-:W-:Y:S01]  /*5c50*/  HMMA.16816.F32 R40, R4.reuse, R22, R32 ;  /* 0x000000160428723c */ /* 0x040fe20000001820 */
[----:B------:R-:W-:Y:S07]  /*5c60*/  LDSM.16.MT88.4 R20, [R193+0x2800] ;  /* 0x00280000c114783b */ /* 0x000fee0000004200 */
[----:B----4-:R-:W-:Y:S01]  /*5c70*/  HMMA.16816.F32 R36, R4, R8, R48 ;  /* 0x000000080424723c */ /* 0x010fe20000001830 */
[----:B-1----:R-:W-:-:S04]  /*5c80*/  FFMA.FTZ R3, R215, c[0x0][0x2d0], -R0 ;  /* 0x0000b400d7037a23 */ /* 0x002fc80000010800 */
[----:B------:R1:W-:Y:S03]  /*5c90*/  MUFU.EX2 R137, R3 ;  /* 0x0000000300897308 */ /* 0x0003e60000000800 */
[C---:B------:R-:W-:Y:S01]  /*5ca0*/  HMMA.16816.F32 R24, R4.reuse, R10, R52 ;  /* 0x0000000a0418723c */ /* 0x040fe20000001834 */
[----:B------:R-:W3:Y:S07]  /*5cb0*/  LDSM.16.MT88.4 R8, [R194+0x5800] ;  /* 0x00580000c208783b */ /* 0x000eee0000004200 */
[----:B------:R-:W-:Y:S01]  /*5cc0*/  HMMA.16816.F32 R92, R4, R16, R28 ;  /* 0x00000010045c723c */ /* 0x000fe2000000181c */
[----:B------:R-:W4:Y:S01]  /*5cd0*/  LDSM.16.MT88.4 R16, [R192+0x2800] ;  /* 0x00280000c010783b */ /* 0x000f220000004200 */
[----:B-1----:R-:W-:-:S06]  /*5ce0*/  FFMA.FTZ R3, R219, c[0x0][0x2d0], -R0 ;  /* 0x0000b400db037a23 */ /* 0x002fcc0000010800 */
[C---:B-----5:R-:W-:Y:S01]  /*5cf0*/  HMMA.16816.F32 R44, R4.reuse, R12, R56 ;  /* 0x0000000c042c723c */ /* 0x060fe20000001838 */
[----:B------:R1:W5:Y:S07]  /*5d00*/  MUFU.EX2 R115, R3 ;  /* 0x0000000300737308 */ /* 0x00036e0000000800 */
[----:B------:R-:W-:Y:S01]  /*5d10*/  HMMA.16816.F32 R28, R4, R14, R68 ;  /* 0x0000000e041c723c */ /* 0x000fe20000001844 */
[----:B------:R-:W-:Y:S01]  /*5d20*/  LDSM.16.MT88.4 R12, [R191+0x2800] ;  /* 0x00280000bf0c783b */ /* 0x000fe20000004200 */
[----:B-1----:R-:W-:-:S04]  /*5d30*/  FFMA.FTZ R3, R162, c[0x0][0x2d0], -R0 ;  /* 0x0000b400a2037a23 */ /* 0x002fc80000010800 */
[----:B------:R1:W-:Y:S02]  /*5d40*/  MUFU.EX2 R112, R3 ;  /* 0x0000000300707308 */ /* 0x0003e40000000800 */
[C---:B---3--:R-:W-:Y:S01]  /*5d50*/  HMMA.16816.F32 R48, R4.reuse, R8, R80 ;  /* 0x000000080430723c */ /* 0x048fe20000001850 */
[----:B------:R-:W-:Y:S01]  /*5d60*/  ISETP.NE.AND P4, PT, R214, 0x1, PT ;  /* 0x00000001d600780c */ /* 0x000fe20003f85270 */
[----:B------:R-:W-:Y:S06]  /*5d70*/  LDSM.16.MT88.4 R80, [R192+0x3000] ;  /* 0x00300000c050783b */ /* 0x000fec0000004200 */
[----:B------:R-:W-:Y:S01]  /*5d80*/  HMMA.16816.F32 R32, R4, R10, R64 ;  /* 0x0000000a0420723c */ /* 0x000fe20000001840 */
[----:B------:R-:W3:Y:S01]  /*5d90*/  LDSM.16.MT88.4 R8, [R191+0x6000] ;  /* 0x00600000bf08783b */ /* 0x000ee20000004200 */
[----:B-1----:R-:W-:-:S05]  /*5da0*/  FFMA.FTZ R3, R221, c[0x0][0x2d0], -R0 ;  /* 0x0000b400dd037a23 */ /* 0x002fca0000010800 */
[----:B--2---:R-:W-:Y:S01]  /*5db0*/  F2FP.PACK_AB R4, R140, R138 ;  /* 0x0000008a8c04723e */ /* 0x004fe200000000ff */
[----:B------:R-:W1:Y:S01]  /*5dc0*/  MUFU.EX2 R136, R3 ;  /* 0x0000000300887308 */ /* 0x000e620000000800 */
[----:B-----5:R-:W-:Y:S02]  /*5dd0*/  F2FP.PACK_AB R5, R115, R137 ;  /* 0x000000897305723e */ /* 0x020fe400000000ff */
[----:B------:R-:W-:Y:S02]  /*5de0*/  F2FP.PACK_AB R6, R141, R139 ;  /* 0x0000008b8d06723e */ /* 0x000fe400000000ff */
[----:B-1----:R-:W-:Y:S01]  /*5df0*/  F2FP.PACK_AB R7, R136, R112 ;  /* 0x000000708807723e */ /* 0x002fe200000000ff */
[----:B------:R-:W-:-:S06]  /*5e00*/  FFMA.FTZ R3, R234, c[0x0][0x2d0], -R2 ;  /* 0x0000b400ea037a23 */ /* 0x000fcc0000010802 */
[C---:B------:R-:W-:Y:S08]  /*5e10*/  HMMA.16816.F32 R68, R4.reuse, R20, R76 ;  /* 0x000000140444723c */ /* 0x040ff0000000184c */
[C---:B----4-:R-:W-:Y:S01]  /*5e20*/  HMMA.16816.F32 R76, R4.reuse, R16, R100 ;  /* 0x00000010044c723c */ /* 0x050fe20000001864 */
[----:B------:R1:W-:Y:S01]  /*5e30*/  MUFU.EX2 R17, R3 ;  /* 0x0000000300117308 */ /* 0x0003e20000000800 */
[----:B------:R-:W-:Y:S06]  /*5e40*/  LDSM.16.MT88.4 R100, [R193+0x6800] ;  /* 0x00680000c164783b */ /* 0x000fec0000004200 */
[C---:B---3--:R-:W-:Y:S08]  /*5e50*/  HMMA.16816.F32 R60, R4.reuse, R8, R60 ;  /* 0x00000008043c723c */ /* 0x048ff0000000183c */
[----:B------:R-:W-:Y:S01]  /*5e60*/  HMMA.16816.F32 R40, R4, R10, R40 ;  /* 0x0000000a0428723c */ /* 0x000fe20000001828 */
[----:B------:R-:W2:Y:S01]  /*5e70*/  LDSM.16.MT88.4 R8, [R192+0x6000] ;  /* 0x00600000c008783b */ /* 0x000ea20000004200 */
[----:B-1----:R-:W-:-:S06]  /*5e80*/  FFMA.FTZ R3, R233, c[0x0][0x2d0], -R2 ;  /* 0x0000b400e9037a23 */ /* 0x002fcc0000010802 */
[C---:B------:R-:W-:Y:S01]  /*5e90*/  HMMA.16816.F32 R84, R4.reuse, R18, R84 ;  /* 0x000000120454723c */ /* 0x040fe20000001854 */
[----:B------:R1:W3:Y:S07]  /*5ea0*/  MUFU.EX2 R18, R3 ;  /* 0x0000000300127308 */ /* 0x0002ee0000000800 */
[C---:B------:R-:W-:Y:S01]  /*5eb0*/  HMMA.16816.F32 R56, R4.reuse, R22, R96 ;  /* 0x000000160438723c */ /* 0x040fe20000001860 */
[----:B------:R-:W4:Y:S04]  /*5ec0*/  LDSM.16.MT88.4 R20, [R193+0x6000] ;  /* 0x00600000c114783b */ /* 0x000f280000004200 */
[----:B------:R-:W-:Y:S03]  /*5ed0*/  LDSM.16.MT88.4 R96, [R191+0x6800] ;  /* 0x00680000bf60783b */ /* 0x000fe60000004200 */
[----:B------:R-:W-:Y:S01]  /*5ee0*/  HMMA.16816.F32 R116, R4, R12, R116 ;  /* 0x0000000c0474723c */ /* 0x000fe20000001874 */
[--C-:B-1----:R-:W-:Y:S01]  /*5ef0*/  FFMA.FTZ R3, R232, c[0x0][0x2d0], -R2.reuse ;  /* 0x0000b400e8037a23 */ /* 0x102fe20000010802 */
[----:B------:R-:W-:Y:S01]  /*5f00*/  IADD3 R217, R158, -0x2, RZ ;  /* 0xfffffffe9ed97810 */ /* 0x000fe20007ffe0ff */
[----:B------:R-:W-:Y:S01]  /*5f10*/  FFMA.FTZ R2, R231, c[0x0][0x2d0], -R2 ;  /* 0x0000b400e7027a23 */ /* 0x000fe20000010802 */
[----:B---3--:R-:W-:-:S03]  /*5f20*/  F2FP.PACK_AB R64, R18, R17 ;  /* 0x000000111240723e */ /* 0x008fc600000000ff */
[----:B------:R1:W-:Y:S01]  /*5f30*/  MUFU.EX2 R19, R2 ;  /* 0x0000000200137308 */ /* 0x0003e20000000800 */
[C---:B------:R-:W-:Y:S01]  /*5f40*/  HMMA.16816.F32 R52, R4.reuse, R14, R72 ;  /* 0x0000000e0434723c */ /* 0x040fe20000001848 */
[----:B------:R-:W3:Y:S04]  /*5f50*/  LDSM.16.MT88.4 R12, [R194+0x2800] ;  /* 0x00280000c20c783b */ /* 0x000ee80000004200 */
[----:B------:R-:W-:Y:S03]  /*5f60*/  LDSM.16.MT88.4 R72, [R193+0x3000] ;  /* 0x00300000c148783b */ /* 0x000fe60000004200 */
[----:B--2---:R-:W-:Y:S01]  /*5f70*/  HMMA.16816.F32 R44, R4, R8, R44 ;  /* 0x00000008042c723c */ /* 0x004fe2000000182c */
[----:B-1----:R-:W-:-:S07]  /*5f80*/  FFMA.FTZ R2, R230, c[0x0][0x2d0], -R0 ;  /* 0x0000b400e6027a23 */ /* 0x002fce0000010800 */
[C---:B------:R-:W-:Y:S01]  /*5f90*/  HMMA.16816.F32 R28, R4.reuse, R10, R28 ;  /* 0x0000000a041c723c */ /* 0x040fe2000000181c */
[----:B------:R1:W-:Y:S07]  /*5fa0*/  MUFU.EX2 R16, R2 ;  /* 0x0000000200107308 */ /* 0x0003ee0000000800 */
[C---:B----4-:R-:W-:Y:S01]  /*5fb0*/  HMMA.16816.F32 R36, R4.reuse, R20, R36 ;  /* 0x000000140424723c */ /* 0x050fe20000001824 */
[----:B------:R-:W2:Y:S07]  /*5fc0*/  MUFU.EX2 R20, R3 ;  /* 0x0000000300147308 */ /* 0x000eae0000000800 */
[----:B------:R-:W-:Y:S01]  /*5fd0*/  HMMA.16816.F32 R24, R4, R22, R24 ;  /* 0x000000160418723c */ /* 0x000fe20000001818 */
[----:B-1----:R-:W-:-:S04]  /*5fe0*/  FFMA.FTZ R2, R237, c[0x0][0x2d0], -R0 ;  /* 0x0000b400ed027a23 */ /* 0x002fc80000010800 */
[----:B------:R1:W4:Y:S03]  /*5ff0*/  MUFU.EX2 R9, R2 ;  /* 0x0000000200097308 */ /* 0x0003260000000800 */
[----:B---3--:R-:W-:Y:S01]  /*6000*/  HMMA.16816.F32 R92, R4, R12, R92 ;  /* 0x0000000c045c723c */ /* 0x008fe2000000185c */
[----:B--2---:R-:W-:-:S07]  /*6010*/  F2FP.PACK_AB R66, R19, R20 ;  /* 0x000000141342723e */ /* 0x004fce00000000ff */
[----:B------:R-:W-:Y:S01]  /*6020*/  HMMA.16816.F32 R104, R4, R14, R88 ;  /* 0x0000000e0468723c */ /* 0x000fe20000001858 */
[----:B------:R-:W2:Y:S04]  /*6030*/  LDSM.16.MT88.4 R12, [R194+0x6000] ;  /* 0x00600000c20c783b */ /* 0x000ea80000004200 */
[----:B------:R-:W3:Y:S01]  /*6040*/  LDSM.16.MT88.4 R88, [R194+0x3000] ;  /* 0x00300000c258783b */ /* 0x000ee20000004200 */
[--C-:B-1----:R-:W-:Y:S01]  /*6050*/  FFMA.FTZ R2, R236, c[0x0][0x2d0], -R0.reuse ;  /* 0x0000b400ec027a23 */ /* 0x102fe20000010800 */
[----:B----4-:R-:W-:Y:S01]  /*6060*/  F2FP.PACK_AB R65, R9, R16 ;  /* 0x000000100941723e */ /* 0x010fe200000000ff */
[----:B------:R-:W-:Y:S02]  /*6070*/  FFMA.FTZ R0, R235, c[0x0][0x2d0], -R0 ;  /* 0x0000b400eb007a23 */ /* 0x000fe40000010800 */
[----:B------:R1:W-:Y:S08]  /*6080*/  MUFU.EX2 R10, R2 ;  /* 0x00000002000a7308 */ /* 0x0003f00000000800 */
[----:B------:R-:W4:Y:S01]  /*6090*/  MUFU.EX2 R8, R0 ;  /* 0x0000000000087308 */ /* 0x000f220000000800 */
[----:B-1----:R-:W-:-:S04]  /*60a0*/  FADD.FTZ R2, R252, R251 ;  /* 0x000000fbfc027221 */ /* 0x002fc80000010000 */
[----:B------:R-:W-:-:S04]  /*60b0*/  FADD.FTZ R2, R250, R2 ;  /* 0x00000002fa027221 */ /* 0x000fc80000010000 */
[----:B------:R-:W-:Y:S01]  /*60c0*/  FADD.FTZ R2, R157, R2 ;  /* 0x000000029d027221 */ /* 0x000fe20000010000 */
[----:B----4-:R-:W-:Y:S01]  /*60d0*/  F2FP.PACK_AB R67, R8, R10 ;  /* 0x0000000a0843723e */ /* 0x010fe200000000ff */
[----:B------:R-:W4:Y:S01]  /*60e0*/  LDL R157, [R1+0x64] ;  /* 0x00006400019d7983 */ /* 0x000f220000100800 */
[----:B------:R-:W-:-:S04]  /*60f0*/  FADD.FTZ R0, R246, R243 ;  /* 0x000000f3f6007221 */ /* 0x000fc80000010000 */
[----:B------:R-:W-:Y:S01]  /*6100*/  FADD.FTZ R0, R242, R0 ;  /* 0x00000000f2007221 */ /* 0x000fe20000010000 */
[C---:B--2---:R-:W-:Y:S01]  /*6110*/  HMMA.16816.F32 R48, R4.reuse, R12, R48 ;  /* 0x0000000c0430723c */ /* 0x044fe20000001830 */
[----:B------:R-:W-:Y:S02]  /*6120*/  FADD.FTZ R2, R245, R2 ;  /* 0x00000002f5027221 */ /* 0x000fe40000010000 */
[----:B------:R-:W-:Y:S02]  /*6130*/  FADD.FTZ R0, R249, R0 ;  /* 0x00000000f9007221 */ /* 0x000fe40000010000 */
[----:B------:R-:W-:Y:S02]  /*6140*/  FADD.FTZ R2, R247, R2 ;  /* 0x00000002f7027221 */ /* 0x000fe40000010000 */
[----:B------:R-:W-:Y:S01]  /*6150*/  FADD.FTZ R0, R239, R0 ;  /* 0x00000000ef007221 */ /* 0x000fe20000010000 */
[----:B------:R-:W-:Y:S01]  /*6160*/  HMMA.16816.F32 R32, R4, R14, R32 ;  /* 0x0000000e0420723c */ /* 0x000fe20000001820 */
[----:B------:R-:W-:Y:S01]  /*6170*/  FADD.FTZ R3, R244, R2 ;  /* 0x00000002f4037221 */ /* 0x000fe20000010000 */
[----:B------:R-:W1:Y:S01]  /*6180*/  LDSM.16.MT88.4 R12, [R194+0x6800] ;  /* 0x00680000c20c783b */ /* 0x000e620000004200 */
        /* <DEDUP_REMOVED lines=17> */
[C---:B---3--:R-:W-:Y:S01]  /*62a0*/  HMMA.16816.F32 R84, R64.reuse, R88, R92 ;  /* 0x000000584054723c */ /* 0x048fe2000000185c */
        /* <DEDUP_REMOVED lines=14> */
[----:B------:R-:W-:Y:S01]  /*6390*/  HMMA.16816.F32 R92, R64, R96, R60 ;  /* 0x00000060405c723c */ /* 0x000fe2000000183c */
[----:B------:R-:W-:-:S04]  /*63a0*/  FADD.FTZ R2, R148, R2 ;  /* 0x0000000294027221 */ /* 0x000fc80000010000 */
        /* <DEDUP_REMOVED lines=9> */
[----:B------:R-:W-:Y:S01]  /*6440*/  HMMA.16816.F32 R64, R64, R14, R32 ;  /* 0x0000000e4040723c */ /* 0x000fe20000001820 */
[----:B----4-:R-:W-:-:S04]  /*6450*/  @P4 IMAD.HI.U32 R4, R157, c[0x0][0x2c8], RZ ;  /* 0x0000b2009d044a27 */ /* 0x010fc800078e00ff */
[----:B------:R-:W-:Y:S01]  /*6460*/  IMAD.MOV.U32 R0, RZ, RZ, R157 ;  /* 0x000000ffff007224 */ /* 0x000fe200078e009d */
[----:B------:R-:W-:Y:S01]  /*6470*/  @P4 SHF.R.U32.HI R0, RZ, c[0x0][0x2cc], R4 ;  /* 0x0000b300ff004a19 */ /* 0x000fe20000011604 */
[----:B------:R-:W-:-:S03]  /*6480*/  FADD.FTZ R4, R145, R3 ;  /* 0x0000000391047221 */ /* 0x000fc60000010000 */
[----:B------:R-:W-:Y:S01]  /*6490*/  IADD3 R3, R0, R156, -R155 ;  /* 0x0000009c00037210 */ /* 0x000fe20007ffe89b */
[----:B------:R-:W-:Y:S02]  /*64a0*/  FADD.FTZ R0, R140, R2 ;  /* 0x000000028c007221 */ /* 0x000fe40000010000 */
[----:B------:R-:W-:Y:S02]  /*64b0*/  IMAD.MOV.U32 R2, RZ, RZ, RZ ;  /* 0x000000ffff027224 */ /* 0x000fe400078e00ff */
[----:B------:R-:W-:Y:S02]  /*64c0*/  FADD.FTZ R4, R137, R4 ;  /* 0x0000000489047221 */ /* 0x000fe40000010000 */
[----:B------:R-:W-:-:S04]  /*64d0*/  IMAD.HI R2, R3, -0x6db6db6d, R2 ;  /* 0x9249249303027827 */ /* 0x000fc800078e0202 */
[----:B------:R-:W-:Y:S02]  /*64e0*/  FADD.FTZ R3, R115, R4 ;  /* 0x0000000473037221 */ /* 0x000fe40000010000 */
[----:B------:R-:W-:Y:S02]  /*64f0*/  FADD.FTZ R0, R139, R0 ;  /* 0x000000008b007221 */ /* 0x000fe40000010000 */
[----:B------:R-:W-:Y:S02]  /*6500*/  FADD.FTZ R3, R112, R3 ;  /* 0x0000000370037221 */ /* 0x000fe40000010000 */
[----:B------:R-:W-:Y:S01]  /*6510*/  FADD.FTZ R4, R141, R0 ;  /* 0x000000008d047221 */ /* 0x000fe20000010000 */
[----:B------:R-:W-:Y:S01]  /*6520*/  SHF.R.U32.HI R0, RZ, 0x1f, R2 ;  /* 0x0000001fff007819 */ /* 0x000fe20000011602 */
[----:B------:R-:W-:-:S03]  /*6530*/  FADD.FTZ R3, R136, R3 ;  /* 0x0000000388037221 */ /* 0x000fc60000010000 */
[----:B------:R-:W-:Y:S01]  /*6540*/  LEA.HI.SX32 R2, R2, R0, 0x1a ;  /* 0x0000000002027211 */ /* 0x000fe200078fd2ff */
[----:B------:R-:W-:Y:S02]  /*6550*/  FADD.FTZ R0, R17, R4 ;  /* 0x0000000411007221 */ /* 0x000fe40000010000 */
[----:B------:R-:W-:Y:S01]  /*6560*/  FADD.FTZ R3, R16, R3 ;  /* 0x0000000310037221 */ /* 0x000fe20000010000 */
[----:B------:R-:W-:Y:S01]  /*6570*/  IMNMX R4, R151, R2, !PT ;  /* 0x0000000297047217 */ /* 0x000fe20007800200 */
[----:B------:R-:W-:Y:S02]  /*6580*/  FADD.FTZ R0, R18, R0 ;  /* 0x0000000012007221 */ /* 0x000fe40000010000 */
[----:B------:R-:W-:Y:S02]  /*6590*/  FADD.FTZ R2, R9, R3 ;  /* 0x0000000309027221 */ /* 0x000fe40000010000 */
[----:B------:R-:W-:Y:S02]  /*65a0*/  FADD.FTZ R0, R20, R0 ;  /* 0x0000000014007221 */ /* 0x000fe40000010000 */
[----:B------:R-:W-:-:S02]  /*65b0*/  FADD.FTZ R2, R10, R2 ;  /* 0x000000020a027221 */ /* 0x000fc40000010000 */
[----:B------:R-:W-:Y:S02]  /*65c0*/  FADD.FTZ R3, R19, R0 ;  /* 0x0000000013037221 */ /* 0x000fe40000010000 */
[----:B------:R-:W-:Y:S01]  /*65d0*/  FADD.FTZ R0, R8, R2 ;  /* 0x0000000208007221 */ /* 0x000fe20000010000 */
[----:B------:R1:W-:Y:S04]  /*65e0*/  STL [R1+0x3c], R4 ;  /* 0x00003c0401007387 */ /* 0x0003e80000100800 */
[----:B------:R1:W-:Y:S04]  /*65f0*/  STL [R1+0x20], R0 ;  /* 0x0000200001007387 */ /* 0x0003e80000100800 */
[----:B------:R1:W-:Y:S01]  /*6600*/  STL [R1+0x24], R3 ;  /* 0x0000240301007387 */ /* 0x0003e20000100800 */
[----:B------:R-:W-:Y:S11]  /*6610*/  ISETP.GE.AND P0, PT, R217, R4, PT ;  /* 0x00000004d900720c */ /* 0x000ff60003f06270 */
[----:B------:R-:W-:Y:S02]  /*6620*/  @!UPT UIADD3 URZ, URZ, URZ, URZ ;  /* 0x0000003f3f3ff290 */ /* 0x000fe4000fffe03f */
[----:B------:R-:W-:Y:S05]  /*6630*/  @!P0 BRA `(.L_x_2355) ;  /* 0x00003c4000008947 */ /* 0x000fea0003800000 */
[----:B------:R-:W2:Y:S01]  /*6640*/  LDL R151, [R1+0x90] ;  /* 0x0000900001977983 */ /* 0x000ea20000100800 */
[----:B------:R-:W-:Y:S01]  /*6650*/  IMAD.MOV.U32 R115, RZ, RZ, R113 ;  /* 0x000000ffff737224 */ /* 0x000fe200078e0071 */
[----:B-1----:R-:W-:Y:S02]  /*6660*/  MOV R3, R114 ;  /* 0x0000007200037202 */ /* 0x002fe40000000f00 */
[----:B------:R-:W-:Y:S01]  /*6670*/  MOV R214, R217 ;  /* 0x000000d900d67202 */ /* 0x000fe20000000f00 */
[----:B--2---:R-:W-:-:S05]  /*6680*/  IMAD.IADD R0, R151, 0x1, R157 ;  /* 0x0000000197007824 */ /* 0x004fca00078e029d */
[----:B------:R1:W-:Y:S02]  /*6690*/  STL [R1+0x38], R0 ;  /* 0x0000380001007387 */ /* 0x0003e40000100800 */
[----:B-1----:R-:W-:-:S05]  /*66a0*/  @P4 IMAD.HI.U32 R0, R0, c[0x0][0x2c8], RZ ;  /* 0x0000b20000004a27 */ /* 0x002fca00078e00ff */
[----:B------:R-:W-:-:S05]  /*66b0*/  @P4 SHF.R.U32.HI R0, RZ, c[0x0][0x2cc], R0 ;  /* 0x0000b300ff004a19 */ /* 0x000fca0000011600 */
[----:B------:R1:W-:Y:S02]  /*66c0*/  @P4 STL [R1+0x40], R0 ;  /* 0x0000400001004387 */ /* 0x0003e40000100800 */
.L_x_2360:
        /* <DEDUP_REMOVED lines=80> */
.L_x_2357:
[----:B-1-34-:R-:W-:Y:S05]  /*6bd0*/  BSYNC B0 ;  /* 0x0000000000007941 */ /* 0x01afea0003800000 */
.L_x_2356:
        /* <DEDUP_REMOVED lines=140> */
[----:B------:R-:W-:Y:S01]  /*74a0*/  HMMA.16816.F32 R56, R180, R154, R56 ;  /* 0x0000009ab438723c */ /* 0x000fe20000001838 */
[----:B------:R-:W5:Y:S07]  /*74b0*/  LDSM.16.M88.4 R152, [R189+0x6000] ;  /* 0x00600000bd98783b */ /* 0x000f6e0000000200 */
[C---:B------:R-:W-:Y:S08]  /*74c0*/  HMMA.16816.F32 R4, R184.reuse, R156, R4 ;  /* 0x0000009cb804723c */ /* 0x040ff00000001804 */
[C---:B------:R-:W-:Y:S01]  /*74d0*/  HMMA.16816.F32 R8, R184.reuse, R158, R8 ;  /* 0x0000009eb808723c */ /* 0x040fe20000001808 */
[----:B------:R-:W4:Y:S01]  /*74e0*/  LDSM.16.M88.4 R156, [R189+0x6800] ;  /* 0x00680000bd9c783b */ /* 0x000f220000000200 */
[----:B------:R-:W-:Y:S06]  /*74f0*/  DEPBAR.LE SB0, 0x0 ;  /* 0x000080000000791a */ /* 0x000fec0000000000 */
[C---:B-1----:R-:W-:Y:S01]  /*7500*/  HMMA.16816.F32 R12, R184.reuse, R136, R12 ;  /* 0x00000088b80c723c */ /* 0x042fe2000000180c */
[----:B------:R-:W-:Y:S07]  /*7510*/  BAR.SYNC.DEFER_BLOCKING 0x0 ;  /* 0x0000000000007b1d */ /* 0x000fee0000010000 */
[C---:B------:R-:W-:Y:S08]  /*7520*/  HMMA.16816.F32 R16, R184.reuse, R138, R16 ;  /* 0x0000008ab810723c */ /* 0x040ff00000001810 */
[C---:B--2---:R-:W-:Y:S08]  /*7530*/  HMMA.16816.F32 R20, R184.reuse, R140, R20 ;  /* 0x0000008cb814723c */ /* 0x044ff00000001814 */
[C---:B------:R-:W-:Y:S08]  /*7540*/  HMMA.16816.F32 R24, R184.reuse, R142, R24 ;  /* 0x0000008eb818723c */ /* 0x040ff00000001818 */
[C---:B---3--:R-:W-:Y:S08]  /*7550*/  HMMA.16816.F32 R28, R184.reuse, R144, R28 ;  /* 0x00000090b81c723c */ /* 0x048ff0000000181c */
[C---:B------:R-:W-:Y:S08]  /*7560*/  HMMA.16816.F32 R32, R184.reuse, R146, R32 ;  /* 0x00000092b820723c */ /* 0x040ff00000001820 */
[C---:B----4-:R-:W-:Y:S08]  /*7570*/  HMMA.16816.F32 R36, R184.reuse, R148, R36 ;  /* 0x00000094b824723c */ /* 0x050ff00000001824 */
[C---:B------:R-:W-:Y:S08]  /*7580*/  HMMA.16816.F32 R40, R184.reuse, R150, R40 ;  /* 0x00000096b828723c */ /* 0x040ff00000001828 */
[C---:B-----5:R-:W-:Y:S08]  /*7590*/  HMMA.16816.F32 R44, R184.reuse, R152, R44 ;  /* 0x00000098b82c723c */ /* 0x060ff0000000182c */
[C---:B------:R-:W-:Y:S08]  /*75a0*/  HMMA.16816.F32 R48, R184.reuse, R154, R48 ;  /* 0x0000009ab830723c */ /* 0x040ff00000001830 */
[C---:B------:R-:W-:Y:S08]  /*75b0*/  HMMA.16816.F32 R52, R184.reuse, R156, R52 ;  /* 0x0000009cb834723c */ /* 0x040ff00000001834 */
[----:B------:R-:W-:Y:S01]  /*75c0*/  HMMA.16816.F32 R56, R184, R158, R56 ;  /* 0x0000009eb838723c */ /* 0x000fe20000001838 */
[----:B------:R-:W-:Y:S07]  /*75d0*/  @!UPT UIADD3 URZ, URZ, URZ, URZ ;  /* 0x0000003f3f3ff290 */ /* 0x000fee000fffe03f */
[----:B------:R-:W-:-:S11]  /*75e0*/  @!P0 BRA `(.L_x_2359) ;  /* 0x0000036000008947 */ /* 0x000fd60003800000 */
[----:B------:R-:W-:Y:S01]  /*75f0*/  IADD3 R0, R214, -0x1, RZ ;  /* 0xffffffffd6007810 */ /* 0x000fe20007ffe0ff */
        /* <DEDUP_REMOVED lines=53> */
.L_x_2359:
[----:B------:R-:W-:Y:S05]  /*7950*/  BSYNC B0 ;  /* 0x0000000000007941 */ /* 0x000fea0003800000 */
.L_x_2358:
[----:B------:R-:W-:Y:S01]  /*7960*/  IMAD.MOV.U32 R0, RZ, RZ, c[0x0][0x2c4] ;  /* 0x0000b100ff007624 */ /* 0x000fe200078e00ff */
[----:B------:R-:W2:Y:S04]  /*7970*/  LDL R2, [R1+0x40] ;  /* 0x0000400001027983 */ /* 0x000ea80000100800 */
[----:B------:R-:W-:Y:S01]  /*7980*/  ISETP.NE.AND P0, PT, R0, 0x1, PT ;  /* 0x000000010000780c */ /* 0x000fe20003f05270 */
[----:B-1----:R-:W3:Y:S04]  /*7990*/  LDL R137, [R1+0x58] ;  /* 0x0000580001897983 */ /* 0x002ee80000100800 */
[----:B------:R1:W2:Y:S04]  /*79a0*/  LDL R0, [R1+0x38] ;  /* 0x0000380001007983 */ /* 0x0002a80000100800 */
[----:B------:R-:W4:Y:S04]  /*79b0*/  LDL R136, [R1+0x4c] ;  /* 0x00004c0001887983 */ /* 0x000f280000100800 */
[----:B------:R-:W4:Y:S04]  /*79c0*/  LDL R114, [R1+0x44] ;  /* 0x0000440001727983 */ /* 0x000f280000100800 */
        /* <DEDUP_REMOVED lines=58> */
[----:B------:R-:W-:Y:S01]  /*7d70*/  ISETP.GT.AND P3, PT, R112, 0x18, PT ;  /* 0x000000187000780c */ /* 0x000fe20003f64270 */
[----:B------:R-:W-:Y:S01]  /*7d80*/  LDSM.16.MT88.4 R12, [R191] ;  /* 0x00000000bf0c783b */ /* 0x000fe20000004200 */
        /* <DEDUP_REMOVED lines=19> */
[----:B------:R-:W-:Y:S02]  /*7ec0*/  FMNMX.FTZ R2, R163, R2, !PT ;  /* 0x00000002a3027209 */ /* 0x000fe40007810000 */
[----:B------:R-:W-:Y:S02]  /*7ed0*/  ISETP.GT.AND P0, PT, R0, 0x39, PT ;  /* 0x000000390000780c */ /* 0x000fe40003f04270 */
[----:B------:R-:W-:Y:S02]  /*7ee0*/  FSEL R215, R34, -INF , P1 ;  /* 0xff80000022d77808 */ /* 0x000fe40000800000 */
[----:B------:R-:W-:Y:S02]  /*7ef0*/  FSEL R150, R21, -INF , P2 ;  /* 0xff80000015967808 */ /* 0x000fe40001000000 */
[----:B------:R-:W-:Y:S01]  /*7f00*/  FMNMX.FTZ R4, R151, R4, !PT ;  /* 0x0000000497047209 */ /* 0x000fe20007810000 */
[----:B------:R-:W-:Y:S01]  /*7f10*/  LDSM.16.MT88.4 R20, [R193] ;  /* 0x00000000c114783b */ /* 0x000fe20000004200 */
[----:B------:R-:W-:Y:S02]  /*7f20*/  ISETP.GT.AND P3, PT, R112, 0x28, PT ;  /* 0x000000287000780c */ /* 0x000fe40003f64270 */
[----:B------:R-:W-:Y:S02]  /*7f30*/  FSEL R217, R35, -INF , P0 ;  /* 0xff80000023d97808 */ /* 0x000fe40000000000 */
[----:B------:R-:W-:Y:S02]  /*7f40*/  ISETP.GT.AND P1, PT, R0, 0x40, PT ;  /* 0x000000400000780c */ /* 0x000fe40003f24270 */
[----:B------:R-:W-:Y:S02]  /*7f50*/  ISETP.GT.AND P2, PT, R112, 0x29, PT ;  /* 0x000000297000780c */ /* 0x000fe40003f44270 */
[----:B------:R-:W-:Y:S02]  /*7f60*/  FMNMX.FTZ R5, R215, R2, !PT ;  /* 0x00000002d7057209 */ /* 0x000fe40007810000 */
[----:B------:R-:W-:Y:S02]  /*7f70*/  FSEL R154, R24, -INF , P3 ;  /* 0xff800000189a7808 */ /* 0x000fe40001800000 */
[----:B------:R-:W-:Y:S02]  /*7f80*/  FMNMX.FTZ R2, R150, R4, !PT ;  /* 0x0000000496027209 */ /* 0x000fe40007810000 */
[----:B------:R-:W-:Y:S02]  /*7f90*/  FSEL R224, R38, -INF , P1 ;  /* 0xff80000026e07808 */ /* 0x000fe40000800000 */
[----:B------:R-:W-:Y:S02]  /*7fa0*/  FSEL R155, R25, -INF , P2 ;  /* 0xff800000199b7808 */ /* 0x000fe40001000000 */
[----:B------:R-:W-:Y:S02]  /*7fb0*/  ISETP.GT.AND P2, PT, R112, 0x31, PT ;  /* 0x000000317000780c */ /* 0x000fe40003f44270 */
[----:B------:R-:W-:Y:S02]  /*7fc0*/  ISETP.GT.AND P0, PT, R0, 0x41, PT ;  /* 0x000000410000780c */ /* 0x000fe40003f04270 */
[----:B------:R-:W-:Y:S02]  /*7fd0*/  FMNMX.FTZ R5, R217, R5, !PT ;  /* 0x00000005d9057209 */ /* 0x000fe40007810000 */
[----:B------:R-:W-:Y:S02]  /*7fe0*/  ISETP.GT.AND P3, PT, R112, 0x30, PT ;  /* 0x000000307000780c */ /* 0x000fe40003f64270 */
[----:B------:R-:W-:Y:S02]  /*7ff0*/  FMNMX.FTZ R4, R154, R2, !PT ;  /* 0x000000029a047209 */ /* 0x000fe40007810000 */
[----:B------:R-:W-:Y:S02]  /*8000*/  FSEL R159, R29, -INF , P2 ;  /* 0xff8000001d9f7808 */ /* 0x000fe40001000000 */
[----:B------:R-:W-:Y:S02]  /*8010*/  FSEL R225, R39, -INF , P0 ;  /* 0xff80000027e17808 */ /* 0x000fe40000000000 */
[----:B------:R-:W-:Y:S02]  /*8020*/  ISETP.GT.AND P2, PT, R112, 0x39, PT ;  /* 0x000000397000780c */ /* 0x000fe40003f44270 */
[----:B------:R-:W-:Y:S02]  /*8030*/  ISETP.GT.AND P1, PT, R0, 0x48, PT ;  /* 0x000000480000780c */ /* 0x000fe40003f24270 */
[----:B------:R-:W-:Y:S02]  /*8040*/  FMNMX.FTZ R2, R224, R5, !PT ;  /* 0x00000005e0027209 */ /* 0x000fe40007810000 */
[----:B------:R-:W-:Y:S02]  /*8050*/  FSEL R158, R28, -INF , P3 ;  /* 0xff8000001c9e7808 */ /* 0x000fe40001800000 */
[----:B------:R-:W-:Y:S01]  /*8060*/  FMNMX.FTZ R4, R155, R4, !PT ;  /* 0x000000049b047209 */ /* 0x000fe20007810000 */
[----:B------:R-:W-:Y:S01]  /*8070*/  LDSM.16.MT88.4 R28, [R192] ;  /* 0x00000000c01c783b */ /* 0x000fe20000004200 */
[C---:B------:R-:W-:Y:S02]  /*8080*/  ISETP.GT.AND P3, PT, R112.reuse, 0x38, PT ;  /* 0x000000387000780c */ /* 0x040fe40003f64270 */
[----:B------:R-:W-:Y:S02]  /*8090*/  FSEL R162, R33, -INF , P2 ;  /* 0xff80000021a27808 */ /* 0x000fe40001000000 */
[----:B------:R-:W-:Y:S02]  /*80a0*/  ISETP.GT.AND P2, PT, R112, 0x41, PT ;  /* 0x000000417000780c */ /* 0x000fe40003f44270 */
[----:B------:R-:W-:Y:S02]  /*80b0*/  ISETP.GT.AND P0, PT, R0, 0x49, PT ;  /* 0x000000490000780c */ /* 0x000fe40003f04270 */
[----:B------:R-:W-:Y:S02]  /*80c0*/  FSEL R235, R42, -INF , P1 ;  /* 0xff8000002aeb7808 */ /* 0x000fe40000800000 */
[----:B------:R-:W-:Y:S02]  /*80d0*/  FMNMX.FTZ R2, R225, R2, !PT ;  /* 0x00000002e1027209 */ /* 0x000fe40007810000 */
[----:B------:R-:W-:Y:S02]  /*80e0*/  FMNMX.FTZ R5, R158, R4, !PT ;  /* 0x000000049e057209 */ /* 0x000fe40007810000 */
[----:B------:R-:W-:Y:S02]  /*80f0*/  FSEL R221, R37, -INF , P2 ;  /* 0xff80000025dd7808 */ /* 0x000fe40001000000 */
[----:B------:R-:W-:Y:S02]  /*8100*/  FSEL R161, R32, -INF , P3 ;  /* 0xff80000020a17808 */ /* 0x000fe40001800000 */
[C---:B------:R-:W-:Y:S02]  /*8110*/  ISETP.GT.AND P3, PT, R112.reuse, 0x40, PT ;  /* 0x000000407000780c */ /* 0x040fe40003f64270 */
[----:B------:R-:W-:Y:S02]  /*8120*/  ISETP.GT.AND P2, PT, R112, 0x49, PT ;  /* 0x000000497000780c */ /* 0x000fe40003f44270 */
[----:B------:R-:W-:Y:S02]  /*8130*/  FSEL R240, R43, -INF , P0 ;  /* 0xff8000002bf07808 */ /* 0x000fe40000000000 */
[----:B------:R-:W-:Y:S02]  /*8140*/  ISETP.GT.AND P0, PT, R0, 0x50, PT ;  /* 0x000000500000780c */ /* 0x000fe40003f04270 */
[----:B------:R-:W-:Y:S02]  /*8150*/  FMNMX.FTZ R2, R235, R2, !PT ;  /* 0x00000002eb027209 */ /* 0x000fe40007810000 */
[----:B------:R-:W-:Y:S02]  /*8160*/  FMNMX.FTZ R5, R159, R5, !PT ;  /* 0x000000059f057209 */ /* 0x000fe40007810000 */
[----:B------:R-:W-:Y:S02]  /*8170*/  FSEL R219, R36, -INF , P3 ;  /* 0xff80000024db7808 */ /* 0x000fe40001800000 */
[----:B------:R-:W-:Y:S01]  /*8180*/  FSEL R243, R46, -INF , P0 ;  /* 0xff8000002ef37808 */ /* 0x000fe20000000000 */
[----:B------:R-:W-:Y:S01]  /*8190*/  LDSM.16.MT88.4 R36, [R196] ;  /* 0x00000000c424783b */ /* 0x000fe20000004200 */
[----:B------:R-:W-:Y:S02]  /*81a0*/  FSEL R227, R41, -INF , P2 ;  /* 0xff80000029e37808 */ /* 0x000fe40001000000 */
[----:B------:R-:W-:Y:S02]  /*81b0*/  ISETP.GT.AND P2, PT, R0, 0x51, PT ;  /* 0x000000510000780c */ /* 0x000fe40003f44270 */
        /* <DEDUP_REMOVED lines=12> */
[C---:B------:R-:W-:Y:S02]  /*8280*/  ISETP.GT.AND P1, PT, R0.reuse, 0x60, PT ;  /* 0x000000600000780c */ /* 0x040fe40003f24270 */
[C---:B------:R-:W-:Y:S02]  /*8290*/  ISETP.GT.AND P0, PT, R0.reuse, 0x61, PT ;  /* 0x000000610000780c */ /* 0x040fe40003f04270 */
[C---:B------:R-:W-:Y:S02]  /*82a0*/  ISETP.GT.AND P2, PT, R0.reuse, 0x68, PT ;  /* 0x000000680000780c */ /* 0x040fe40003f44270 */
        /* <DEDUP_REMOVED lines=17> */
[----:B------:R-:W-:Y:S01]  /*83c0*/  LDSM.16.MT88.4 R44, [R191+0x3800] ;  /* 0x00380000bf2c783b */ /* 0x000fe20000004200 */
        /* <DEDUP_REMOVED lines=9> */
[C---:B------:R-:W-:Y:S02]  /*8460*/  ISETP.GT.AND P1, PT, R112.reuse, 0x60, PT ;  /* 0x000000607000780c */ /* 0x040fe40003f24270 */
[----:B------:R-:W-:Y:S02]  /*8470*/  FSEL R232, R49, -INF , P0 ;  /* 0xff80000031e87808 */ /* 0x000fe40000000000 */
[----:B------:R-:W-:Y:S02]  /*8480*/  ISETP.GT.AND P0, PT, R112, 0x61, PT ;  /* 0x000000617000780c */ /* 0x000fe40003f04270 */
[----:B------:R-:W-:Y:S02]  /*8490*/  FSEL R231, R52, -INF , P1 ;  /* 0xff80000034e77808 */ /* 0x000fe40000800000 */
[----:B------:R-:W-:Y:S02]  /*84a0*/  FSEL R230, R53, -INF , P0 ;  /* 0xff80000035e67808 */ /* 0x000fe40000000000 */
[C---:B------:R-:W-:Y:S01]  /*84b0*/  ISETP.GT.AND P1, PT, R112.reuse, 0x68, PT ;  /* 0x000000687000780c */ /* 0x040fe20003f24270 */
[----:B------:R-:W-:Y:S01]  /*84c0*/  LDSM.16.MT88.4 R52, [R193+0x3800] ;  /* 0x00380000c134783b */ /* 0x000fe20000004200 */
[----:B------:R-:W-:Y:S02]  /*84d0*/  ISETP.GT.AND P0, PT, R112, 0x69, PT ;  /* 0x000000697000780c */ /* 0x000fe40003f04270 */
[----:B------:R-:W-:Y:S02]  /*84e0*/  FMNMX.FTZ R4, R232, R4, !PT ;  /* 0x00000004e8047209 */ /* 0x000fe40007810000 */
[----:B------:R-:W-:Y:S02]  /*84f0*/  FSEL R228, R57, -INF , P0 ;  /* 0xff80000039e47808 */ /* 0x000fe40000000000 */
        /* <DEDUP_REMOVED lines=15> */
[----:B------:R3:W-:Y:S02]  /*85f0*/  MUFU.EX2 R244, R0 ;  /* 0x0000000000f47308 */ /* 0x0007e40000000800 */
[--C-:B---3--:R-:W-:Y:S01]  /*8600*/  FFMA.FTZ R0, R114, c[0x0][0x2d0], -R141.reuse ;  /* 0x0000b40072007a23 */ /* 0x108fe2000001088d */
[----:B--2---:R-:W-:Y:S07]  /*8610*/  FMNMX.FTZ R114, R4, R2, !PT ;  /* 0x0000000204727209 */ /* 0x004fee0007810000 */
[----:B------:R2:W3:Y:S01]  /*8620*/  MUFU.EX2 R247, R0 ;  /* 0x0000000000f77308 */ /* 0x0004e20000000800 */
[C---:B------:R-:W-:Y:S01]  /*8630*/  FSETP.NEU.FTZ.AND P1, PT, R114.reuse, -INF , PT ;  /* 0xff8000007200780b */ /* 0x040fe20003f3d000 */
[----:B------:R-:W-:Y:S05]  /*8640*/  FMUL.FTZ R2, R114, c[0x0][0x2d0] ;  /* 0x0000b40072027a20 */ /* 0x000fea0000410000 */
[----:B------:R-:W-:Y:S05]  /*8650*/  FSEL R140, R2, RZ, P1 ;  /* 0x000000ff028c7208 */ /* 0x000fea0000800000 */
[--C-:B------:R-:W-:Y:S02]  /*8660*/  FFMA.FTZ R2, R9, c[0x0][0x2d0], -R140.reuse ;  /* 0x0000b40009027a23 */ /* 0x100fe4000001088c */
[--C-:B------:R-:W-:Y:S02]  /*8670*/  FFMA.FTZ R4, R137, c[0x0][0x2d0], -R140.reuse ;  /* 0x0000b40089047a23 */ /* 0x100fe4000001088c */
[----:B------:R4:W-:Y:S01]  /*8680*/  MUFU.EX2 R233, R2 ;  /* 0x0000000200e97308 */ /* 0x0009e20000000800 */
[--C-:B------:R-:W-:Y:S02]  /*8690*/  FFMA.FTZ R5, R136, c[0x0][0x2d0], -R140.reuse ;  /* 0x0000b40088057a23 */ /* 0x100fe4000001088c */
[--C-:B--2---:R-:W-:Y:S01]  /*86a0*/  FFMA.FTZ R0, R7, c[0x0][0x2d0], -R141.reuse ;  /* 0x0000b40007007a23 */ /* 0x104fe2000001088d */
[----:B---3--:R-:W-:Y:S06]  /*86b0*/  F2FP.PACK_AB R137, R247, R244 ;  /* 0x000000f4f789723e */ /* 0x008fec00000000ff */
[----:B------:R-:W-:Y:S10]  /*86c0*/  MUFU.EX2 R138, R4 ;  /* 0x00000004008a7308 */ /* 0x000ff40000000800 */
[----:B------:R2:W-:Y:S01]  /*86d0*/  MUFU.EX2 R241, R0 ;  /* 0x0000000000f17308 */ /* 0x0005e20000000800 */
[----:B----4-:R-:W-:Y:S09]  /*86e0*/  FSEL R2, R112, RZ, P0 ;  /* 0x000000ff70027208 */ /* 0x010ff20000000000 */
[----:B------:R-:W-:Y:S01]  /*86f0*/  MUFU.EX2 R245, R5 ;  /* 0x0000000500f57308 */ /* 0x000fe20000000800 */
[----:B--2---:R-:W-:Y:S09]  /*8700*/  FFMA.FTZ R0, R11, c[0x0][0x2d0], -R141 ;  /* 0x0000b4000b007a23 */ /* 0x004ff2000001088d */
[----:B------:R2:W3:Y:S02]  /*8710*/  MUFU.EX2 R236, R0 ;  /* 0x0000000000ec7308 */ /* 0x0004e40000000800 */
[--C-:B--2---:R-:W-:Y:S01]  /*8720*/  FFMA.FTZ R0, R8, c[0x0][0x2d0], -R140.reuse ;  /* 0x0000b40008007a23 */ /* 0x104fe2000001088c */
[----:B---3--:R-:W-:Y:S07]  /*8730*/  F2FP.PACK_AB R139, R236, R241 ;  /* 0x000000f1ec8b723e */ /* 0x008fee00000000ff */
[----:B------:R2:W-:Y:S02]  /*8740*/  MUFU.EX2 R237, R0 ;  /* 0x0000000000ed7308 */ /* 0x0005e40000000800 */
[----:B--2---:R-:W-:Y:S05]  /*8750*/  FSEL R0, R114, RZ, P1 ;  /* 0x000000ff72007208 */ /* 0x004fea0000800000 */
[----:B------:R-:W-:Y:S04]  /*8760*/  FADD.FTZ R0, -R0, R3 ;  /* 0x0000000300007221 */ /* 0x000fe80000010100 */
[----:B------:R-:W-:Y:S04]  /*8770*/  FMUL.FTZ R0, R0, c[0x0][0x2d0] ;  /* 0x0000b40000007a20 */ /* 0x000fe80000410000 */
[----:B------:R2:W3:Y:S02]  /*8780*/  MUFU.EX2 R3, R0 ;  /* 0x0000000000037308 */ /* 0x0004e40000000800 */
[----:B--2---:R-:W-:Y:S02]  /*8790*/  FADD.FTZ R0, -R2, R115 ;  /* 0x0000007302007221 */ /* 0x004fe40000010100 */
[----:B------:R-:W-:Y:S02]  /*87a0*/  FFMA.FTZ R2, R142, c[0x0][0x2d0], -R140 ;  /* 0x0000b4008e027a23 */ /* 0x000fe4000001088c */
[C---:B---3--:R-:W-:Y:S04]  /*87b0*/  FMUL.FTZ R9, R3.reuse, R121 ;  /* 0x0000007903097220 */ /* 0x048fe80000410000 */
[----:B------:R2:W-:Y:S01]  /*87c0*/  MUFU.EX2 R121, R2 ;  /* 0x0000000200797308 */ /* 0x0005e20000000800 */
[C---:B------:R-:W-:Y:S02]  /*87d0*/  FMUL.FTZ R4, R3.reuse, R116 ;  /* 0x0000007403047220 */ /* 0x040fe40000410000 */
[----:B------:R-:W-:Y:S02]  /*87e0*/  FMUL.FTZ R0, R0, c[0x0][0x2d0] ;  /* 0x0000b40000007a20 */ /* 0x000fe40000410000 */
[C---:B------:R-:W-:Y:S02]  /*87f0*/  FMUL.FTZ R57, R3.reuse, R109 ;  /* 0x0000006d03397220 */ /* 0x040fe40000410000 */
[C---:B------:R-:W-:Y:S02]  /*8800*/  FMUL.FTZ R8, R3.reuse, R120 ;  /* 0x0000007803087220 */ /* 0x040fe40000410000 */
[----:B------:R-:W-:Y:S01]  /*8810*/  IMAD.MOV.U32 R120, RZ, RZ, R241 ;  /* 0x000000ffff787224 */ /* 0x000fe200078e00f1 */
[----:B------:R-:W3:Y:S01]  /*8820*/  MUFU.EX2 R0, R0 ;  /* 0x0000000000007308 */ /* 0x000ee20000000800 */
[----:B------:R-:W-:Y:S02]  /*8830*/  FMUL.FTZ R56, R3, R108 ;  /* 0x0000006c03387220 */ /* 0x000fe40000410000 */
[----:B------:R-:W-:Y:S01]  /*8840*/  IMAD.MOV.U32 R115, RZ, RZ, R138 ;  /* 0x000000ffff737224 */ /* 0x000fe200078e008a */
[----:B------:R-:W-:Y:S01]  /*8850*/  F2FP.PACK_AB R138, R233, R237 ;  /* 0x000000ede98a723e */ /* 0x000fe200000000ff */
[C---:B------:R-:W-:Y:S02]  /*8860*/  FMUL.FTZ R5, R3.reuse, R117 ;  /* 0x0000007503057220 */ /* 0x040fe40000410000 */
[----:B------:R-:W-:Y:S01]  /*8870*/  FMUL.FTZ R16, R3, R72 ;  /* 0x0000004803107220 */ /* 0x000fe20000410000 */
[----:B------:R-:W-:Y:S01]  /*8880*/  F2FP.PACK_AB R136, R115, R245 ;  /* 0x000000f57388723e */ /* 0x000fe200000000ff */
[C---:B------:R-:W-:Y:S02]  /*8890*/  FMUL.FTZ R17, R3.reuse, R73 ;  /* 0x0000004903117220 */ /* 0x040fe40000410000 */
[C---:B------:R-:W-:Y:S02]  /*88a0*/  FMUL.FTZ R24, R3.reuse, R80 ;  /* 0x0000005003187220 */ /* 0x040fe40000410000 */
[----:B------:R-:W-:Y:S02]  /*88b0*/  FMUL.FTZ R25, R3, R81 ;  /* 0x0000005103197220 */ /* 0x000fe40000410000 */
[----:B--2---:R-:W-:Y:S02]  /*88c0*/  FFMA.FTZ R2, R143, c[0x0][0x2d0], -R140 ;  /* 0x0000b4008f027a23 */ /* 0x004fe4000001088c */
[----:B------:R-:W-:Y:S02]  /*88d0*/  IMAD.MOV.U32 R117, RZ, RZ, R233 ;  /* 0x000000ffff757224 */ /* 0x000fe400078e00e9 */
[----:B------:R2:W4:Y:S01]  /*88e0*/  MUFU.EX2 R242, R2 ;  /* 0x0000000200f27308 */ /* 0x0005220000000800 */
[C---:B------:R-:W-:Y:S02]  /*88f0*/  FMUL.FTZ R33, R3.reuse, R89 ;  /* 0x0000005903217220 */ /* 0x040fe40000410000 */
[C---:B------:R-:W-:Y:S02]  /*8900*/  FMUL.FTZ R32, R3.reuse, R88 ;  /* 0x0000005803207220 */ /* 0x040fe40000410000 */
[C---:B---3--:R-:W-:Y:S02]  /*8910*/  FMUL.FTZ R58, R0.reuse, R110 ;  /* 0x0000006e003a7220 */ /* 0x048fe40000410000 */
[C---:B------:R-:W-:Y:S02]  /*8920*/  FMUL.FTZ R59, R0.reuse, R111 ;  /* 0x0000006f003b7220 */ /* 0x040fe40000410000 */
[C---:B------:R-:W-:Y:S02]  /*8930*/  FMUL.FTZ R6, R0.reuse, R118 ;  /* 0x0000007600067220 */ /* 0x040fe40000410000 */
[C---:B------:R-:W-:Y:S02]  /*8940*/  FMUL.FTZ R7, R0.reuse, R119 ;  /* 0x0000007700077220 */ /* 0x040fe40000410000 */
[----:B------:R-:W-:Y:S02]  /*8950*/  IMAD.MOV.U32 R119, RZ, RZ, R237 ;  /* 0x000000ffff777224 */ /* 0x000fe400078e00ed */
[C---:B------:R-:W-:Y:S02]  /*8960*/  FMUL.FTZ R18, R0.reuse, R74 ;  /* 0x0000004a00127220 */ /* 0x040fe40000410000 */
[C---:B------:R-:W-:Y:S01]  /*8970*/  FMUL.FTZ R19, R0.reuse, R75 ;  /* 0x0000004b00137220 */ /* 0x040fe20000410000 */
[C---:B------:R-:W-:Y:S01]  /*8980*/  HMMA.16816.F32 R4, R136.reuse, R12, R4 ;  /* 0x0000000c8804723c */ /* 0x040fe20000001804 */
[----:B------:R-:W-:Y:S04]  /*8990*/  LDSM.16.MT88.4 R72, [R194+0x3800] ;  /* 0x00380000c248783b */ /* 0x000fe80000004200 */
[----:B------:R-:W-:Y:S02]  /*89a0*/  FMUL.FTZ R10, R0, R122 ;  /* 0x0000007a000a7220 */ /* 0x000fe40000410000 */
[----:B--2---:R-:W-:Y:S02]  /*89b0*/  FFMA.FTZ R2, R144, c[0x0][0x2d0], -R141 ;  /* 0x0000b40090027a23 */ /* 0x004fe4000001088d */
[----:B----4-:R-:W-:Y:S02]  /*89c0*/  IMAD.MOV.U32 R111, RZ, RZ, R242 ;  /* 0x000000ffff6f7224 */ /* 0x010fe400078e00f2 */
[----:B------:R2:W-:Y:S01]  /*89d0*/  MUFU.EX2 R116, R2 ;  /* 0x0000000200747308 */ /* 0x0005e20000000800 */
[C---:B------:R-:W-:Y:S02]  /*89e0*/  FMUL.FTZ R11, R0.reuse, R123 ;  /* 0x0000007b000b7220 */ /* 0x040fe40000410000 */
[C---:B------:R-:W-:Y:S02]  /*89f0*/  FMUL.FTZ R12, R3.reuse, R68 ;  /* 0x00000044030c7220 */ /* 0x040fe40000410000 */
[----:B------:R-:W-:Y:S02]  /*8a00*/  FMUL.FTZ R13, R3, R69 ;  /* 0x00000045030d7220 */ /* 0x000fe40000410000 */
[C---:B------:R-:W-:Y:S01]  /*8a10*/  FMUL.FTZ R26, R0.reuse, R82 ;  /* 0x00000052001a7220 */ /* 0x040fe20000410000 */
[C---:B------:R-:W-:Y:S03]  /*8a20*/  HMMA.16816.F32 R8, R136.reuse, R14, R8 ;  /* 0x0000000e8808723c */ /* 0x040fe60000001808 */
[----:B------:R-:W-:Y:S02]  /*8a30*/  IMAD.MOV.U32 R118, RZ, RZ, R236 ;  /* 0x000000ffff767224 */ /* 0x000fe400078e00ec */
[C---:B------:R-:W-:Y:S02]  /*8a40*/  FMUL.FTZ R27, R0.reuse, R83 ;  /* 0x00000053001b7220 */ /* 0x040fe40000410000 */
[C---:B------:R-:W-:Y:S01]  /*8a50*/  FMUL.FTZ R14, R0.reuse, R70 ;  /* 0x00000046000e7220 */ /* 0x040fe20000410000 */
[----:B------:R-:W-:Y:S01]  /*8a60*/  LDSM.16.MT88.4 R80, [R193+0x800] ;  /* 0x00080000c150783b */ /* 0x000fe20000004200 */
[C---:B------:R-:W-:Y:S03]  /*8a70*/  FMUL.FTZ R15, R0.reuse, R71 ;  /* 0x00000047000f7220 */ /* 0x040fe60000410000 */
[C---:B------:R-:W-:Y:S02]  /*8a80*/  FMUL.FTZ R35, R0.reuse, R91 ;  /* 0x0000005b00237220 */ /* 0x040fe40000410000 */
[----:B------:R-:W-:Y:S02]  /*8a90*/  IMAD.MOV.U32 R122, RZ, RZ, R223 ;  /* 0x000000ffff7a7224 */ /* 0x000fe400078e00df */
[C---:B------:R-:W-:Y:S01]  /*8aa0*/  HMMA.16816.F32 R12, R136.reuse, R20, R12 ;  /* 0x00000014880c723c */ /* 0x040fe2000000180c */
[----:B------:R-:W3:Y:S02]  /*8ab0*/  LDSM.16.MT88.4 R68, [R192+0x3800] ;  /* 0x00380000c044783b */ /* 0x000ee40000004200 */
[--C-:B--2---:R-:W-:Y:S02]  /*8ac0*/  FFMA.FTZ R2, R145, c[0x0][0x2d0], -R141.reuse ;  /* 0x0000b40091027a23 */ /* 0x104fe4000001088d */
[----:B------:R-:W-:Y:S02]  /*8ad0*/  IMAD.MOV.U32 R123, RZ, RZ, R222 ;  /* 0x000000ffff7b7224 */ /* 0x000fe400078e00de */
[----:B------:R2:W4:Y:S01]  /*8ae0*/  MUFU.EX2 R252, R2 ;  /* 0x0000000200fc7308 */ /* 0x0005220000000800 */
[C---:B------:R-:W-:Y:S04]  /*8af0*/  HMMA.16816.F32 R16, R136.reuse, R22, R16 ;  /* 0x000000168810723c */ /* 0x040fe80000001810 */
[C---:B------:R-:W-:Y:S02]  /*8b00*/  FMUL.FTZ R20, R3.reuse, R76 ;  /* 0x0000004c03147220 */ /* 0x040fe40000410000 */
[C---:B------:R-:W-:Y:S02]  /*8b10*/  FMUL.FTZ R21, R3.reuse, R77 ;  /* 0x0000004d03157220 */ /* 0x040fe40000410000 */
[C---:B------:R-:W-:Y:S04]  /*8b20*/  FMUL.FTZ R22, R0.reuse, R78 ;  /* 0x0000004e00167220 */ /* 0x040fe80000410000 */
[----:B------:R-:W-:Y:S02]  /*8b30*/  FMUL.FTZ R23, R0, R79 ;  /* 0x0000004f00177220 */ /* 0x000fe40000410000 */
[----:B------:R-:W2:Y:S01]  /*8b40*/  LDSM.16.MT88.4 R76, [R191+0x800] ;  /* 0x00080000bf4c783b */ /* 0x000ea20000004200 */
[--C-:B------:R-:W-:Y:S02]  /*8b50*/  FFMA.FTZ R89, R234, c[0x0][0x2d0], -R140.reuse ;  /* 0x0000b400ea597a23 */ /* 0x100fe4000001088c */
[----:B------:R-:W-:Y:S02]  /*8b60*/  FMUL.FTZ R34, R0, R90 ;  /* 0x0000005a00227220 */ /* 0x000fe40000410000 */
[C---:B------:R-:W-:Y:S03]  /*8b70*/  HMMA.16816.F32 R20, R136.reuse, R28, R20 ;  /* 0x0000001c8814723c */ /* 0x040fe60000001814 */
[--C-:B------:R-:W-:Y:S02]  /*8b80*/  FFMA.FTZ R90, R232, c[0x0][0x2d0], -R140.reuse ;  /* 0x0000b400e85a7a23 */ /* 0x100fe4000001088c */
[--C-:B--2---:R-:W-:Y:S02]  /*8b90*/  FFMA.FTZ R2, R146, c[0x0][0x2d0], -R140.reuse ;  /* 0x0000b40092027a23 */ /* 0x104fe4000001088c */
[C---:B------:R-:W-:Y:S01]  /*8ba0*/  FMUL.FTZ R28, R3.reuse, R84 ;  /* 0x00000054031c7220 */ /* 0x040fe20000410000 */
[C---:B------:R-:W-:Y:S01]  /*8bb0*/  HMMA.16816.F32 R24, R136.reuse, R30, R24 ;  /* 0x0000001e8818723c */ /* 0x040fe20000001818 */
[----:B------:R2:W-:Y:S03]  /*8bc0*/  MUFU.EX2 R251, R2 ;  /* 0x0000000200fb7308 */ /* 0x0005e60000000800 */
[C---:B------:R-:W-:Y:S02]  /*8bd0*/  FMUL.FTZ R29, R3.reuse, R85 ;  /* 0x00000055031d7220 */ /* 0x040fe40000410000 */
[----:B------:R-:W-:Y:S02]  /*8be0*/  FMUL.FTZ R40, R3, R96 ;  /* 0x0000006003287220 */ /* 0x000fe40000410000 */
[C---:B------:R-:W-:Y:S04]  /*8bf0*/  FMUL.FTZ R30, R0.reuse, R86 ;  /* 0x00000056001e7220 */ /* 0x040fe80000410000 */
[----:B------:R-:W-:Y:S02]  /*8c00*/  FMUL.FTZ R31, R0, R87 ;  /* 0x00000057001f7220 */ /* 0x000fe40000410000 */
[----:B------:R-:W1:Y:S01]  /*8c10*/  LDSM.16.MT88.4 R84, [R192+0x800] ;  /* 0x00080000c054783b */ /* 0x000e620000004200 */
[--C-:B------:R-:W-:Y:S02]  /*8c20*/  FFMA.FTZ R96, R123, c[0x0][0x2d0], -R141.reuse ;  /* 0x0000b4007b607a23 */ /* 0x100fe4000001088d */
[----:B------:R-:W-:Y:S02]  /*8c30*/  FMUL.FTZ R41, R3, R97 ;  /* 0x0000006103297220 */ /* 0x000fe40000410000 */
[C---:B------:R-:W-:Y:S01]  /*8c40*/  HMMA.16816.F32 R28, R136.reuse, R36, R28 ;  /* 0x00000024881c723c */ /* 0x040fe2000000181c */
[----:B------:R-:W-:Y:S02]  /*8c50*/  MUFU.EX2 R143, R96 ;  /* 0x00000060008f7308 */ /* 0x000fe40000000800 */
[--C-:B------:R-:W-:Y:S02]  /*8c60*/  FFMA.FTZ R97, R122, c[0x0][0x2d0], -R141.reuse ;  /* 0x0000b4007a617a23 */ /* 0x100fe4000001088d */
[C---:B------:R-:W-:Y:S02]  /*8c70*/  FMUL.FTZ R42, R0.reuse, R98 ;  /* 0x00000062002a7220 */ /* 0x040fe40000410000 */
[--C-:B--2---:R-:W-:Y:S01]  /*8c80*/  FFMA.FTZ R2, R147, c[0x0][0x2d0], -R140.reuse ;  /* 0x0000b40093027a23 */ /* 0x104fe2000001088c */
[C---:B------:R-:W-:Y:S03]  /*8c90*/  HMMA.16816.F32 R32, R136.reuse, R38, R32 ;  /* 0x000000268820723c */ /* 0x040fe60000001820 */
[----:B------:R2:W-:Y:S01]  /*8ca0*/  MUFU.EX2 R248, R2 ;  /* 0x0000000200f87308 */ /* 0x0005e20000000800 */
[C---:B------:R-:W-:Y:S02]  /*8cb0*/  FMUL.FTZ R36, R3.reuse, R92 ;  /* 0x0000005c03247220 */ /* 0x040fe40000410000 */
[----:B------:R-:W-:Y:S01]  /*8cc0*/  FMUL.FTZ R37, R3, R93 ;  /* 0x0000005d03257220 */ /* 0x000fe20000410000 */
[----:B------:R-:W5:Y:S01]  /*8cd0*/  LDL.LU R92, [R1+0x20] ;  /* 0x00002000015c7983 */ /* 0x000f620000300800 */
[C---:B------:R-:W-:Y:S03]  /*8ce0*/  FMUL.FTZ R38, R0.reuse, R94 ;  /* 0x0000005e00267220 */ /* 0x040fe60000410000 */
[----:B------:R-:W5:Y:S01]  /*8cf0*/  LDL.LU R91, [R1+0x24] ;  /* 0x00002400015b7983 */ /* 0x000f620000300800 */
[C---:B------:R-:W-:Y:S02]  /*8d00*/  FMUL.FTZ R39, R0.reuse, R95 ;  /* 0x0000005f00277220 */ /* 0x040fe40000410000 */
[----:B------:R-:W-:Y:S02]  /*8d10*/  FMUL.FTZ R43, R0, R99 ;  /* 0x00000063002b7220 */ /* 0x000fe40000410000 */
[--C-:B------:R-:W-:Y:S02]  /*8d20*/  FFMA.FTZ R99, R231, c[0x0][0x2d0], -R140.reuse ;  /* 0x0000b400e7637a23 */ /* 0x100fe4000001088c */
[C---:B------:R-:W-:Y:S01]  /*8d30*/  FMUL.FTZ R48, R3.reuse, R100 ;  /* 0x0000006403307220 */ /* 0x040fe20000410000 */
[C---:B------:R-:W-:Y:S01]  /*8d40*/  HMMA.16816.F32 R36, R136.reuse, R44, R36 ;  /* 0x0000002c8824723c */ /* 0x040fe20000001824 */
[----:B------:R-:W-:Y:S02]  /*8d50*/  MUFU.EX2 R145, R99 ;  /* 0x0000006300917308 */ /* 0x000fe40000000800 */
[--C-:B------:R-:W-:Y:S02]  /*8d60*/  FFMA.FTZ R100, R230, c[0x0][0x2d0], -R140.reuse ;  /* 0x0000b400e6647a23 */ /* 0x100fe4000001088c */
[----:B------:R-:W-:Y:S02]  /*8d70*/  FMUL.FTZ R49, R3, R101 ;  /* 0x0000006503317220 */ /* 0x000fe40000410000 */
[----:B------:R-:W-:Y:S01]  /*8d80*/  FFMA.FTZ R101, R229, c[0x0][0x2d0], -R140 ;  /* 0x0000b400e5657a23 */ /* 0x000fe2000001088c */
[C---:B------:R-:W-:Y:S03]  /*8d90*/  HMMA.16816.F32 R40, R136.reuse, R46, R40 ;  /* 0x0000002e8828723c */ /* 0x040fe60000001828 */
[----:B------:R-:W-:Y:S01]  /*8da0*/  MUFU.EX2 R146, R100 ;  /* 0x0000006400927308 */ /* 0x000fe20000000800 */
[----:B--2---:R-:W-:Y:S02]  /*8db0*/  FFMA.FTZ R2, R148, c[0x0][0x2d0], -R141 ;  /* 0x0000b40094027a23 */ /* 0x004fe4000001088d */
[C---:B------:R-:W-:Y:S02]  /*8dc0*/  FMUL.FTZ R44, R3.reuse, R124 ;  /* 0x0000007c032c7220 */ /* 0x040fe40000410000 */
[C---:B------:R-:W-:Y:S04]  /*8dd0*/  FMUL.FTZ R46, R0.reuse, R126 ;  /* 0x0000007e002e7220 */ /* 0x040fe80000410000 */
[C---:B------:R-:W-:Y:S01]  /*8de0*/  FMUL.FTZ R47, R0.reuse, R127 ;  /* 0x0000007f002f7220 */ /* 0x040fe20000410000 */
[----:B------:R2:W-:Y:S01]  /*8df0*/  MUFU.EX2 R110, R2 ;  /* 0x00000002006e7308 */ /* 0x0005e20000000800 */
[C---:B------:R-:W-:Y:S02]  /*8e00*/  FMUL.FTZ R45, R3.reuse, R125 ;  /* 0x0000007d032d7220 */ /* 0x040fe40000410000 */
[C---:B------:R-:W-:Y:S02]  /*8e10*/  FMUL.FTZ R50, R0.reuse, R102 ;  /* 0x0000006600327220 */ /* 0x040fe40000410000 */
[----:B------:R-:W-:Y:S02]  /*8e20*/  IMAD.MOV.U32 R102, RZ, RZ, R120 ;  /* 0x000000ffff667224 */ /* 0x000fe400078e0078 */
[C---:B------:R-:W-:Y:S01]  /*8e30*/  FMUL.FTZ R51, R0.reuse, R103 ;  /* 0x0000006700337220 */ /* 0x040fe20000410000 */
[C---:B------:R-:W-:Y:S03]  /*8e40*/  HMMA.16816.F32 R44, R136.reuse, R52, R44 ;  /* 0x00000034882c723c */ /* 0x040fe6000000182c */
[----:B------:R-:W-:Y:S02]  /*8e50*/  IMAD.MOV.U32 R103, RZ, RZ, R115 ;  /* 0x000000ffff677224 */ /* 0x000fe400078e0073 */
[----:B------:R-:W-:Y:S02]  /*8e60*/  IMAD.MOV.U32 R142, RZ, RZ, R218 ;  /* 0x000000ffff8e7224 */ /* 0x000fe400078e00da */
[C---:B------:R-:W-:Y:S01]  /*8e70*/  FMUL.FTZ R60, R3.reuse, R60 ;  /* 0x0000003c033c7220 */ /* 0x040fe20000410000 */
[C---:B------:R-:W-:Y:S04]  /*8e80*/  HMMA.16816.F32 R48, R136.reuse, R54, R48 ;  /* 0x000000368830723c */ /* 0x040fe80000001830 */
[C---:B------:R-:W-:Y:S02]  /*8e90*/  FMUL.FTZ R52, R3.reuse, R104 ;  /* 0x0000006803347220 */ /* 0x040fe40000410000 */
[----:B------:R-:W-:Y:S02]  /*8ea0*/  FMUL.FTZ R53, R3, R105 ;  /* 0x0000006903357220 */ /* 0x000fe40000410000 */
[--C-:B--2---:R-:W-:Y:S04]  /*8eb0*/  FFMA.FTZ R2, R149, c[0x0][0x2d0], -R141.reuse ;  /* 0x0000b40095027a23 */ /* 0x104fe8000001088d */
[----:B------:R2:W1:Y:S01]  /*8ec0*/  MUFU.EX2 R109, R2 ;  /* 0x00000002006d7308 */ /* 0x0004620000000800 */
[C---:B------:R-:W-:Y:S02]  /*8ed0*/  FMUL.FTZ R54, R0.reuse, R106 ;  /* 0x0000006a00367220 */ /* 0x040fe40000410000 */
[C---:B------:R-:W-:Y:S02]  /*8ee0*/  FMUL.FTZ R55, R0.reuse, R107 ;  /* 0x0000006b00377220 */ /* 0x040fe40000410000 */
[C---:B------:R-:W-:Y:S02]  /*8ef0*/  FMUL.FTZ R61, R3.reuse, R61 ;  /* 0x0000003d033d7220 */ /* 0x040fe40000410000 */
[C---:B------:R-:W-:Y:S02]  /*8f00*/  FMUL.FTZ R62, R0.reuse, R62 ;  /* 0x0000003e003e7220 */ /* 0x040fe40000410000 */
[C---:B------:R-:W-:Y:S01]  /*8f10*/  FMUL.FTZ R63, R0.reuse, R63 ;  /* 0x0000003f003f7220 */ /* 0x040fe20000410000 */
[C---:B---3--:R-:W-:Y:S03]  /*8f20*/  HMMA.16816.F32 R52, R136.reuse, R68, R52 ;  /* 0x000000448834723c */ /* 0x048fe60000001834 */
[C---:B------:R-:W-:Y:S02]  /*8f30*/  FMUL.FTZ R64, R3.reuse, R64 ;  /* 0x0000004003407220 */ /* 0x040fe40000410000 */
[----:B------:R-:W-:Y:S02]  /*8f40*/  FMUL.FTZ R65, R3, R65 ;  /* 0x0000004103417220 */ /* 0x000fe40000410000 */
[----:B------:R-:W-:Y:S01]  /*8f50*/  F2FP.PACK_AB R68, R111, R121 ;  /* 0x000000796f44723e */ /* 0x000fe200000000ff */
[C---:B------:R-:W-:Y:S04]  /*8f60*/  HMMA.16816.F32 R56, R136.reuse, R70, R56 ;  /* 0x000000468838723c */ /* 0x040fe80000001838 */
[----:B------:R-:W-:Y:S01]  /*8f70*/  FMUL.FTZ R66, R0, R66 ;  /* 0x0000004200427220 */ /* 0x000fe20000410000 */
[----:B----4-:R-:W-:Y:S01]  /*8f80*/  F2FP.PACK_AB R69, R252, R116 ;  /* 0x00000074fc45723e */ /* 0x010fe200000000ff */
[--C-:B--2---:R-:W-:Y:S01]  /*8f90*/  FFMA.FTZ R2, R151, c[0x0][0x2d0], -R140.reuse ;  /* 0x0000b40097027a23 */ /* 0x104fe2000001088c */
[----:B-1----:R-:W-:Y:S01]  /*8fa0*/  F2FP.PACK_AB R71, R109, R110 ;  /* 0x0000006e6d47723e */ /* 0x002fe200000000ff */
[C---:B------:R-:W-:Y:S01]  /*8fb0*/  HMMA.16816.F32 R60, R136.reuse, R72, R60 ;  /* 0x00000048883c723c */ /* 0x040fe2000000183c */
[----:B------:R-:W-:Y:S03]  /*8fc0*/  MUFU.EX2 R151, R90 ;  /* 0x0000005a00977308 */ /* 0x000fe60000000800 */
[----:B------:R-:W-:Y:S01]  /*8fd0*/  FMUL.FTZ R67, R0, R67 ;  /* 0x0000004300437220 */ /* 0x000fe20000410000 */
[----:B------:R-:W-:Y:S01]  /*8fe0*/  F2FP.PACK_AB R70, R248, R251 ;  /* 0x000000fbf846723e */ /* 0x000fe200000000ff */
[--C-:B------:R-:W-:Y:S05]  /*8ff0*/  FFMA.FTZ R88, R225, c[0x0][0x2d0], -R141.reuse ;  /* 0x0000b400e1587a23 */ /* 0x100fea000001088d */
[----:B------:R-:W-:Y:S01]  /*9000*/  HMMA.16816.F32 R64, R136, R74, R64 ;  /* 0x0000004a8840723c */ /* 0x000fe20000001840 */
[----:B------:R1:W-:Y:S01]  /*9010*/  MUFU.EX2 R242, R2 ;  /* 0x0000000200f27308 */ /* 0x0003e20000000800 */
[----:B------:R-:W2:Y:S05]  /*9020*/  LDSM.16.MT88.4 R72, [R194+0x800] ;  /* 0x00080000c248783b */ /* 0x000eaa0000004200 */
[----:B------:R-:W-:Y:S01]  /*9030*/  F2FP.PACK_AB R136, R146, R145 ;  /* 0x000000919288723e */ /* 0x000fe200000000ff */
[C---:B------:R-:W-:Y:S03]  /*9040*/  HMMA.16816.F32 R4, R68.reuse, R76, R4 ;  /* 0x0000004c4404723c */ /* 0x040fe60000001804 */
[----:B------:R3:W-:Y:S05]  /*9050*/  MUFU.EX2 R105, R88 ;  /* 0x0000005800697308 */ /* 0x0007ea0000000800 */
[C---:B------:R-:W-:Y:S01]  /*9060*/  HMMA.16816.F32 R8, R68.reuse, R78, R8 ;  /* 0x0000004e4408723c */ /* 0x040fe20000001808 */
[----:B------:R-:W4:Y:S07]  /*9070*/  LDSM.16.MT88.4 R76, [R191+0x4000] ;  /* 0x00400000bf4c783b */ /* 0x000f2e0000004200 */
[C---:B------:R-:W-:Y:S04]  /*9080*/  HMMA.16816.F32 R12, R68.reuse, R80, R12 ;  /* 0x00000050440c723c */ /* 0x040fe8000000180c */
[--C-:B-1----:R-:W-:Y:S04]  /*9090*/  FFMA.FTZ R2, R150, c[0x0][0x2d0], -R140.reuse ;  /* 0x0000b40096027a23 */ /* 0x102fe8000001088c */
[C---:B------:R-:W-:Y:S01]  /*90a0*/  HMMA.16816.F32 R16, R68.reuse, R82, R16 ;  /* 0x000000524410723c */ /* 0x040fe20000001810 */
[----:B------:R1:W1:Y:S01]  /*90b0*/  MUFU.EX2 R241, R2 ;  /* 0x0000000200f17308 */ /* 0x0002620000000800 */
[----:B------:R-:W4:Y:S02]  /*90c0*/  LDSM.16.MT88.4 R80, [R193+0x4000] ;  /* 0x00400000c150783b */ /* 0x000f240000004200 */
[--C-:B---3--:R-:W-:Y:S04]  /*90d0*/  FFMA.FTZ R88, R238, c[0x0][0x2d0], -R140.reuse ;  /* 0x0000b400ee587a23 */ /* 0x108fe8000001088c */
[C---:B------:R-:W-:Y:S08]  /*90e0*/  HMMA.16816.F32 R20, R68.reuse, R84, R20 ;  /* 0x000000544414723c */ /* 0x040ff00000001814 */
[C---:B------:R-:W-:Y:S01]  /*90f0*/  HMMA.16816.F32 R24, R68.reuse, R86, R24 ;  /* 0x000000564418723c */ /* 0x040fe20000001818 */
[----:B------:R-:W3:Y:S07]  /*9100*/  LDSM.16.MT88.4 R84, [R192+0x4000] ;  /* 0x00400000c054783b */ /* 0x000eee0000004200 */
[C---:B--2---:R-:W-:Y:S04]  /*9110*/  HMMA.16816.F32 R28, R68.reuse, R72, R28 ;  /* 0x00000048441c723c */ /* 0x044fe8000000181c */
[--C-:B-1----:R-:W-:Y:S02]  /*9120*/  FFMA.FTZ R2, R152, c[0x0][0x2d0], -R141.reuse ;  /* 0x0000b40098027a23 */ /* 0x102fe4000001088d */
[----:B------:R-:W-:Y:S02]  /*9130*/  MUFU.EX2 R152, R89 ;  /* 0x0000005900987308 */ /* 0x000fe40000000800 */
[C---:B------:R-:W-:Y:S01]  /*9140*/  HMMA.16816.F32 R32, R68.reuse, R74, R32 ;  /* 0x0000004a4420723c */ /* 0x040fe20000001820 */
[----:B------:R-:W1:Y:S07]  /*9150*/  LDSM.16.MT88.4 R72, [R194+0x4000] ;  /* 0x00400000c248783b */ /* 0x000e6e0000004200 */
[C---:B----4-:R-:W-:Y:S01]  /*9160*/  HMMA.16816.F32 R36, R68.reuse, R76, R36 ;  /* 0x0000004c4424723c */ /* 0x050fe20000001824 */
[----:B------:R2:W-:Y:S07]  /*9170*/  MUFU.EX2 R108, R2 ;  /* 0x00000002006c7308 */ /* 0x0005ee0000000800 */
[C---:B------:R-:W-:Y:S01]  /*9180*/  HMMA.16816.F32 R40, R68.reuse, R78, R40 ;  /* 0x0000004e4428723c */ /* 0x040fe20000001828 */
[----:B------:R-:W4:Y:S07]  /*9190*/  LDSM.16.MT88.4 R76, [R191+0x1000] ;  /* 0x00100000bf4c783b */ /* 0x000f2e0000004200 */
[C---:B------:R-:W-:Y:S08]  /*91a0*/  HMMA.16816.F32 R44, R68.reuse, R80, R44 ;  /* 0x00000050442c723c */ /* 0x040ff0000000182c */
[C---:B------:R-:W-:Y:S01]  /*91b0*/  HMMA.16816.F32 R48, R68.reuse, R82, R48 ;  /* 0x000000524430723c */ /* 0x040fe20000001830 */
[----:B------:R-:W4:Y:S03]  /*91c0*/  LDSM.16.MT88.4 R80, [R193+0x1000] ;  /* 0x00100000c150783b */ /* 0x000f260000004200 */
[--C-:B--2---:R-:W-:Y:S02]  /*91d0*/  FFMA.FTZ R2, R153, c[0x0][0x2d0], -R141.reuse ;  /* 0x0000b40099027a23 */ /* 0x104fe4000001088d */
[----:B------:R-:W-:Y:S02]  /*91e0*/  MUFU.EX2 R153, R88 ;  /* 0x0000005800997308 */ /* 0x000fe40000000800 */
[C---:B---3--:R-:W-:Y:S08]  /*91f0*/  HMMA.16816.F32 R52, R68.reuse, R84, R52 ;  /* 0x000000544434723c */ /* 0x048ff00000001834 */
[C---:B------:R-:W-:Y:S01]  /*9200*/  HMMA.16816.F32 R56, R68.reuse, R86, R56 ;  /* 0x000000564438723c */ /* 0x040fe20000001838 */
[----:B------:R2:W3:Y:S01]  /*9210*/  MUFU.EX2 R237, R2 ;  /* 0x0000000200ed7308 */ /* 0x0004e20000000800 */
[----:B------:R-:W4:Y:S06]  /*9220*/  LDSM.16.MT88.4 R84, [R192+0x1000] ;  /* 0x00100000c054783b */ /* 0x000f2c0000004200 */
[C---:B-1----:R-:W-:Y:S08]  /*9230*/  HMMA.16816.F32 R60, R68.reuse, R72, R60 ;  /* 0x00000048443c723c */ /* 0x042ff0000000183c */
[----:B------:R-:W-:Y:S01]  /*9240*/  HMMA.16816.F32 R64, R68, R74, R64 ;  /* 0x0000004a4440723c */ /* 0x000fe20000001840 */
[----:B------:R-:W1:Y:S06]  /*9250*/  LDSM.16.MT88.4 R72, [R194+0x1000] ;  /* 0x00100000c248783b */ /* 0x000e6c0000004200 */
[----:B------:R-:W-:Y:S01]  /*9260*/  F2FP.PACK_AB R68, R241, R242 ;  /* 0x000000f2f144723e */ /* 0x000fe200000000ff */
[--C-:B--2---:R-:W-:Y:S01]  /*9270*/  FFMA.FTZ R2, R154, c[0x0][0x2d0], -R140.reuse ;  /* 0x0000b4009a027a23 */ /* 0x104fe2000001088c */
[----:B---3--:R-:W-:Y:S03]  /*9280*/  F2FP.PACK_AB R69, R237, R108 ;  /* 0x0000006ced45723e */ /* 0x008fe600000000ff */
[----:B------:R2:W-:Y:S02]  /*9290*/  MUFU.EX2 R236, R2 ;  /* 0x0000000200ec7308 */ /* 0x0005e40000000800 */
[----:B--2---:R-:W-:Y:S08]  /*92a0*/  FFMA.FTZ R2, R155, c[0x0][0x2d0], -R140 ;  /* 0x0000b4009b027a23 */ /* 0x004ff0000001088c */
[----:B------:R2:W3:Y:S02]  /*92b0*/  MUFU.EX2 R233, R2 ;  /* 0x0000000200e97308 */ /* 0x0004e40000000800 */
[----:B--2---:R-:W-:Y:S01]  /*92c0*/  FFMA.FTZ R2, R156, c[0x0][0x2d0], -R141 ;  /* 0x0000b4009c027a23 */ /* 0x004fe2000001088d */
[----:B---3--:R-:W-:Y:S07]  /*92d0*/  F2FP.PACK_AB R70, R233, R236 ;  /* 0x000000ece946723e */ /* 0x008fee00000000ff */
[----:B------:R2:W3:Y:S01]  /*92e0*/  MUFU.EX2 R223, R2 ;  /* 0x0000000200df7308 */ /* 0x0004e20000000800 */
[----:B-----5:R-:W-:Y:S02]  /*92f0*/  FFMA.FTZ R0, R0, R92, R244 ;  /* 0x0000005c00007223 */ /* 0x020fe400000100f4 */
[----:B------:R-:W-:Y:S01]  /*9300*/  LDSM.16.MT88.4 R92, [R193+0x6000] ;  /* 0x00600000c15c783b */ /* 0x000fe20000004200 */
[----:B------:R-:W-:Y:S02]  /*9310*/  FFMA.FTZ R98, R3, R91, R245 ;  /* 0x0000005b03627223 */ /* 0x000fe400000100f5 */
[----:B------:R-:W-:Y:S05]  /*9320*/  FADD.FTZ R0, R247, R0 ;  /* 0x00000000f7007221 */ /* 0x000fea0000010000 */
[----:B------:R-:W-:Y:S01]  /*9330*/  LDSM.16.MT88.4 R88, [R191+0x6000] ;  /* 0x00600000bf58783b */ /* 0x000fe20000004200 */
[----:B------:R-:W-:Y:S04]  /*9340*/  FADD.FTZ R0, R102, R0 ;  /* 0x0000000066007221 */ /* 0x000fe80000010000 */
[----:B------:R-:W-:Y:S02]  /*9350*/  FADD.FTZ R0, R118, R0 ;  /* 0x0000000076007221 */ /* 0x000fe40000010000 */
[--C-:B--2---:R-:W-:Y:S02]  /*9360*/  FFMA.FTZ R2, R157, c[0x0][0x2d0], -R141.reuse ;  /* 0x0000b4009d027a23 */ /* 0x104fe4000001088d */
[----:B------:R-:W-:Y:S02]  /*9370*/  FADD.FTZ R0, R116, R0 ;  /* 0x0000000074007221 */ /* 0x000fe40000010000 */
[----:B------:R2:W5:Y:S02]  /*9380*/  MUFU.EX2 R222, R2 ;  /* 0x0000000200de7308 */ /* 0x0005640000000800 */
[----:B------:R-:W-:Y:S04]  /*9390*/  FADD.FTZ R0, R252, R0 ;  /* 0x00000000fc007221 */ /* 0x000fe80000010000 */
[----:B------:R-:W-:Y:S04]  /*93a0*/  FADD.FTZ R0, R110, R0 ;  /* 0x000000006e007221 */ /* 0x000fe80000010000 */
[----:B------:R-:W-:Y:S04]  /*93b0*/  FADD.FTZ R0, R109, R0 ;  /* 0x000000006d007221 */ /* 0x000fe80000010000 */
[----:B------:R-:W-:Y:S04]  /*93c0*/  FADD.FTZ R0, R108, R0 ;  /* 0x000000006c007221 */ /* 0x000fe80000010000 */
[----:B------:R-:W-:Y:S04]  /*93d0*/  FADD.FTZ R0, R237, R0 ;  /* 0x00000000ed007221 */ /* 0x000fe80000010000 */
[----:B---3--:R-:W-:Y:S02]  /*93e0*/  FADD.FTZ R0, R223, R0 ;  /* 0x00000000df007221 */ /* 0x008fe40000010000 */
[----:B--2---:R-:W-:Y:S01]  /*93f0*/  FFMA.FTZ R2, R158, c[0x0][0x2d0], -R140 ;  /* 0x0000b4009e027a23 */ /* 0x004fe2000001088c */
[C---:B-----5:R-:W-:Y:S01]  /*9400*/  F2FP.PACK_AB R71, R222.reuse, R223 ;  /* 0x000000dfde47723e */ /* 0x060fe200000000ff */
[----:B------:R-:W-:Y:S02]  /*9410*/  FADD.FTZ R0, R222, R0 ;  /* 0x00000000de007221 */ /* 0x000fe40000010000 */
[----:B------:R2:W-:Y:S04]  /*9420*/  MUFU.EX2 R218, R2 ;  /* 0x0000000200da7308 */ /* 0x0005e80000000800 */
[C---:B----4-:R-:W-:Y:S08]  /*9430*/  HMMA.16816.F32 R4, R68.reuse, R76, R4 ;  /* 0x0000004c4404723c */ /* 0x050ff00000001804 */
[C---:B------:R-:W-:Y:S01]  /*9440*/  HMMA.16816.F32 R8, R68.reuse, R78, R8 ;  /* 0x0000004e4408723c */ /* 0x040fe20000001808 */
[----:B------:R-:W3:Y:S07]  /*9450*/  LDSM.16.MT88.4 R76, [R191+0x4800] ;  /* 0x00480000bf4c783b */ /* 0x000eee0000004200 */
[C---:B------:R-:W-:Y:S04]  /*9460*/  HMMA.16816.F32 R12, R68.reuse, R80, R12 ;  /* 0x00000050440c723c */ /* 0x040fe8000000180c */
[----:B--2---:R-:W-:Y:S04]  /*9470*/  FFMA.FTZ R2, R159, c[0x0][0x2d0], -R140 ;  /* 0x0000b4009f027a23 */ /* 0x004fe8000001088c */
[C---:B------:R-:W-:Y:S01]  /*9480*/  HMMA.16816.F32 R16, R68.reuse, R82, R16 ;  /* 0x000000524410723c */ /* 0x040fe20000001810 */
[----:B------:R2:W-:Y:S01]  /*9490*/  MUFU.EX2 R127, R2 ;  /* 0x00000002007f7308 */ /* 0x0005e20000000800 */
[----:B------:R-:W4:Y:S06]  /*94a0*/  LDSM.16.MT88.4 R80, [R193+0x4800] ;  /* 0x00480000c150783b */ /* 0x000f2c0000004200 */
[C---:B------:R-:W-:Y:S08]  /*94b0*/  HMMA.16816.F32 R20, R68.reuse, R84, R20 ;  /* 0x000000544414723c */ /* 0x040ff00000001814 */
[C---:B------:R-:W-:Y:S01]  /*94c0*/  HMMA.16816.F32 R24, R68.reuse, R86, R24 ;  /* 0x000000564418723c */ /* 0x040fe20000001818 */
[----:B------:R-:W5:Y:S07]  /*94d0*/  LDSM.16.MT88.4 R84, [R192+0x4800] ;  /* 0x00480000c054783b */ /* 0x000f6e0000004200 */
[C---:B-1----:R-:W-:Y:S04]  /*94e0*/  HMMA.16816.F32 R28, R68.reuse, R72, R28 ;  /* 0x00000048441c723c */ /* 0x042fe8000000181c */
[--C-:B--2---:R-:W-:Y:S04]  /*94f0*/  FFMA.FTZ R2, R160, c[0x0][0x2d0], -R141.reuse ;  /* 0x0000b400a0027a23 */ /* 0x104fe8000001088d */
[C---:B------:R-:W-:Y:S01]  /*9500*/  HMMA.16816.F32 R32, R68.reuse, R74, R32 ;  /* 0x0000004a4420723c */ /* 0x040fe20000001820 */
[----:B------:R1:W2:Y:S01]  /*9510*/  MUFU.EX2 R125, R2 ;  /* 0x00000002007d7308 */ /* 0x0002a20000000800 */
[----:B------:R-:W5:Y:S06]  /*9520*/  LDSM.16.MT88.4 R72, [R194+0x4800] ;  /* 0x00480000c248783b */ /* 0x000f6c0000004200 */
[C---:B---3--:R-:W-:Y:S08]  /*9530*/  HMMA.16816.F32 R36, R68.reuse, R76, R36 ;  /* 0x0000004c4424723c */ /* 0x048ff00000001824 */
[C---:B------:R-:W-:Y:S01]  /*9540*/  HMMA.16816.F32 R40, R68.reuse, R78, R40 ;  /* 0x0000004e4428723c */ /* 0x040fe20000001828 */
[----:B------:R-:W3:Y:S07]  /*9550*/  LDSM.16.MT88.4 R76, [R191+0x1800] ;  /* 0x00180000bf4c783b */ /* 0x000eee0000004200 */
[C---:B----4-:R-:W-:Y:S04]  /*9560*/  HMMA.16816.F32 R44, R68.reuse, R80, R44 ;  /* 0x00000050442c723c */ /* 0x050fe8000000182c */
[----:B-1----:R-:W-:Y:S02]  /*9570*/  FFMA.FTZ R2, R163, c[0x0][0x2d0], -R141 ;  /* 0x0000b400a3027a23 */ /* 0x002fe4000001088d */
[----:B------:R-:W-:Y:S02]  /*9580*/  IMAD.MOV.U32 R163, RZ, RZ, R121 ;  /* 0x000000ffffa37224 */ /* 0x000fe400078e0079 */
[C---:B------:R-:W-:Y:S01]  /*9590*/  HMMA.16816.F32 R48, R68.reuse, R82, R48 ;  /* 0x000000524430723c */ /* 0x040fe20000001830 */
[----:B------:R1:W4:Y:S01]  /*95a0*/  MUFU.EX2 R126, R2 ;  /* 0x00000002007e7308 */ /* 0x0003220000000800 */
[----:B------:R-:W3:Y:S02]  /*95b0*/  LDSM.16.MT88.4 R80, [R193+0x1800] ;  /* 0x00180000c150783b */ /* 0x000ee40000004200 */
[----:B--2---:R-:W-:Y:S04]  /*95c0*/  FADD.FTZ R0, R125, R0 ;  /* 0x000000007d007221 */ /* 0x004fe80000010000 */
[C---:B-----5:R-:W-:Y:S02]  /*95d0*/  HMMA.16816.F32 R52, R68.reuse, R84, R52 ;  /* 0x000000544434723c */ /* 0x060fe40000001834 */
[----:B------:R-:W-:Y:S06]  /*95e0*/  LDSM.16.MT88.4 R120, [R191+0x3000] ;  /* 0x00300000bf78783b */ /* 0x000fec0000004200 */
[C---:B------:R-:W-:Y:S02]  /*95f0*/  HMMA.16816.F32 R56, R68.reuse, R86, R56 ;  /* 0x000000564438723c */ /* 0x040fe40000001838 */
[----:B------:R-:W2:Y:S06]  /*9600*/  LDSM.16.MT88.4 R84, [R192+0x1800] ;  /* 0x00180000c054783b */ /* 0x000eac0000004200 */
[C---:B------:R-:W-:Y:S04]  /*9610*/  HMMA.16816.F32 R60, R68.reuse, R72, R60 ;  /* 0x00000048443c723c */ /* 0x040fe8000000183c */
[----:B-1----:R-:W-:Y:S02]  /*9620*/  FFMA.FTZ R2, R161, c[0x0][0x2d0], -R140 ;  /* 0x0000b400a1027a23 */ /* 0x002fe4000001088c */
[C---:B----4-:R-:W-:Y:S02]  /*9630*/  FADD.FTZ R0, R126.reuse, R0 ;  /* 0x000000007e007221 */ /* 0x050fe40000010000 */
[----:B------:R-:W-:Y:S01]  /*9640*/  HMMA.16816.F32 R64, R68, R74, R64 ;  /* 0x0000004a4440723c */ /* 0x000fe20000001840 */
[----:B------:R1:W-:Y:S01]  /*9650*/  MUFU.EX2 R161, R2 ;  /* 0x0000000200a17308 */ /* 0x0003e20000000800 */
[----:B------:R-:W4:Y:S05]  /*9660*/  LDSM.16.MT88.4 R72, [R194+0x1800] ;  /* 0x00180000c248783b */ /* 0x000f2a0000004200 */
[----:B------:R-:W-:Y:S02]  /*9670*/  F2FP.PACK_AB R68, R127, R218 ;  /* 0x000000da7f44723e */ /* 0x000fe400000000ff */
[----:B------:R-:W-:Y:S03]  /*9680*/  F2FP.PACK_AB R69, R126, R125 ;  /* 0x0000007d7e45723e */ /* 0x000fe600000000ff */
[----:B-1----:R-:W-:Y:S04]  /*9690*/  FFMA.FTZ R2, R162, c[0x0][0x2d0], -R140 ;  /* 0x0000b400a2027a23 */ /* 0x002fe8000001088c */
[----:B------:R1:W5:Y:S02]  /*96a0*/  MUFU.EX2 R160, R2 ;  /* 0x0000000200a07308 */ /* 0x0003640000000800 */
[--C-:B-1----:R-:W-:Y:S01]  /*96b0*/  FFMA.FTZ R2, R215, c[0x0][0x2d0], -R141.reuse ;  /* 0x0000b400d7027a23 */ /* 0x102fe2000001088d */
[----:B-----5:R-:W-:Y:S07]  /*96c0*/  F2FP.PACK_AB R70, R160, R161 ;  /* 0x000000a1a046723e */ /* 0x020fee00000000ff */
[----:B------:R1:W5:Y:S02]  /*96d0*/  MUFU.EX2 R124, R2 ;  /* 0x00000002007c7308 */ /* 0x0003640000000800 */
[--C-:B-1----:R-:W-:Y:S01]  /*96e0*/  FFMA.FTZ R2, R217, c[0x0][0x2d0], -R141.reuse ;  /* 0x0000b400d9027a23 */ /* 0x102fe2000001088d */
[----:B------:R-:W-:Y:S01]  /*96f0*/  IADD3 R217, R214, -0x1, RZ ;  /* 0xffffffffd6d97810 */ /* 0x000fe20007ffe0ff */
[----:B-----5:R-:W-:Y:S06]  /*9700*/  FADD.FTZ R0, R124, R0 ;  /* 0x000000007c007221 */ /* 0x020fec0000010000 */
[----:B------:R1:W5:Y:S02]  /*9710*/  MUFU.EX2 R159, R2 ;  /* 0x00000002009f7308 */ /* 0x0003640000000800 */
[----:B-1----:R-:W-:Y:S01]  /*9720*/  FFMA.FTZ R2, R219, c[0x0][0x2d0], -R140 ;  /* 0x0000b400db027a23 */ /* 0x002fe2000001088c */
[C---:B-----5:R-:W-:Y:S01]  /*9730*/  F2FP.PACK_AB R71, R159.reuse, R124 ;  /* 0x0000007c9f47723e */ /* 0x060fe200000000ff */
[----:B------:R-:W-:Y:S06]  /*9740*/  FADD.FTZ R0, R159, R0 ;  /* 0x000000009f007221 */ /* 0x000fec0000010000 */
[----:B------:R1:W-:Y:S01]  /*9750*/  MUFU.EX2 R158, R2 ;  /* 0x00000002009e7308 */ /* 0x0003e20000000800 */
[C---:B---3--:R-:W-:Y:S08]  /*9760*/  HMMA.16816.F32 R4, R68.reuse, R76, R4 ;  /* 0x0000004c4404723c */ /* 0x048ff00000001804 */
[C---:B------:R-:W-:Y:S01]  /*9770*/  HMMA.16816.F32 R8, R68.reuse, R78, R8 ;  /* 0x0000004e4408723c */ /* 0x040fe20000001808 */
[----:B------:R-:W3:Y:S07]  /*9780*/  LDSM.16.MT88.4 R76, [R191+0x5000] ;  /* 0x00500000bf4c783b */ /* 0x000eee0000004200 */
[C---:B------:R-:W-:Y:S04]  /*9790*/  HMMA.16816.F32 R12, R68.reuse, R80, R12 ;  /* 0x00000050440c723c */ /* 0x040fe8000000180c */
        /* <DEDUP_REMOVED lines=12> */
[C---:B---3--:R-:W-:Y:S08]  /*9860*/  HMMA.16816.F32 R36, R68.reuse, R76, R36 ;  /* 0x0000004c4424723c */ /* 0x048ff00000001824 */
[C---:B------:R-:W-:Y:S01]  /*9870*/  HMMA.16816.F32 R40, R68.reuse, R78, R40 ;  /* 0x0000004e4428723c */ /* 0x040fe20000001828 */
[----:B------:R-:W3:Y:S07]  /*9880*/  LDSM.16.MT88.4 R76, [R191+0x2000] ;  /* 0x00200000bf4c783b */ /* 0x000eee0000004200 */
[C---:B-----5:R-:W-:Y:S04]  /*9890*/  HMMA.16816.F32 R44, R68.reuse, R80, R44 ;  /* 0x00000050442c723c */ /* 0x060fe8000000182c */
[----:B-1----:R-:W-:Y:S02]  /*98a0*/  FFMA.FTZ R2, R226, c[0x0][0x2d0], -R140 ;  /* 0x0000b400e2027a23 */ /* 0x002fe4000001088c */
[----:B----4-:R-:W-:Y:S02]  /*98b0*/  FADD.FTZ R0, R106, R0 ;  /* 0x000000006a007221 */ /* 0x010fe40000010000 */
[C---:B------:R-:W-:Y:S01]  /*98c0*/  HMMA.16816.F32 R48, R68.reuse, R82, R48 ;  /* 0x000000524430723c */ /* 0x040fe20000001830 */
[----:B------:R1:W-:Y:S01]  /*98d0*/  MUFU.EX2 R157, R2 ;  /* 0x00000002009d7308 */ /* 0x0003e20000000800 */
[----:B------:R-:W4:Y:S02]  /*98e0*/  LDSM.16.MT88.4 R80, [R193+0x2000] ;  /* 0x00200000c150783b */ /* 0x000f240000004200 */
[----:B------:R-:W-:Y:S04]  /*98f0*/  FADD.FTZ R0, R105, R0 ;  /* 0x0000000069007221 */ /* 0x000fe80000010000 */
[C---:B--2---:R-:W-:Y:S08]  /*9900*/  HMMA.16816.F32 R52, R68.reuse, R84, R52 ;  /* 0x000000544434723c */ /* 0x044ff00000001834 */
[C---:B------:R-:W-:Y:S01]  /*9910*/  HMMA.16816.F32 R56, R68.reuse, R86, R56 ;  /* 0x000000564438723c */ /* 0x040fe20000001838 */
[----:B------:R-:W-:Y:S07]  /*9920*/  LDSM.16.MT88.4 R84, [R194+0x2000] ;  /* 0x00200000c254783b */ /* 0x000fee0000004200 */
[C---:B------:R-:W-:Y:S04]  /*9930*/  HMMA.16816.F32 R60, R68.reuse, R72, R60 ;  /* 0x00000048443c723c */ /* 0x040fe8000000183c */
[----:B-1----:R-:W-:Y:S04]  /*9940*/  FFMA.FTZ R2, R227, c[0x0][0x2d0], -R140 ;  /* 0x0000b400e3027a23 */ /* 0x002fe8000001088c */
[----:B------:R-:W-:Y:S01]  /*9950*/  HMMA.16816.F32 R64, R68, R74, R64 ;  /* 0x0000004a4440723c */ /* 0x000fe20000001840 */
[----:B------:R1:W2:Y:S01]  /*9960*/  MUFU.EX2 R156, R2 ;  /* 0x00000002009c7308 */ /* 0x0002a20000000800 */
[----:B------:R-:W5:Y:S05]  /*9970*/  LDSM.16.MT88.4 R72, [R192+0x2000] ;  /* 0x00200000c048783b */ /* 0x000f6a0000004200 */
[----:B------:R-:W-:Y:S02]  /*9980*/  F2FP.PACK_AB R68, R107, R158 ;  /* 0x0000009e6b44723e */ /* 0x000fe400000000ff */
[----:B------:R-:W-:Y:S03]  /*9990*/  F2FP.PACK_AB R69, R105, R106 ;  /* 0x0000006a6945723e */ /* 0x000fe600000000ff */
[--C-:B-1----:R-:W-:Y:S01]  /*99a0*/  FFMA.FTZ R2, R235, c[0x0][0x2d0], -R141.reuse ;  /* 0x0000b400eb027a23 */ /* 0x102fe2000001088d */
[----:B--2---:R-:W-:Y:S03]  /*99b0*/  F2FP.PACK_AB R70, R156, R157 ;  /* 0x0000009d9c46723e */ /* 0x004fe600000000ff */
[----:B------:R1:W2:Y:S02]  /*99c0*/  MUFU.EX2 R104, R2 ;  /* 0x0000000200687308 */ /* 0x0002a40000000800 */
[--C-:B-1----:R-:W-:Y:S02]  /*99d0*/  FFMA.FTZ R2, R240, c[0x0][0x2d0], -R141.reuse ;  /* 0x0000b400f0027a23 */ /* 0x102fe4000001088d */
[----:B--2---:R-:W-:Y:S06]  /*99e0*/  FADD.FTZ R0, R104, R0 ;  /* 0x0000000068007221 */ /* 0x004fec0000010000 */
[----:B------:R1:W2:Y:S02]  /*99f0*/  MUFU.EX2 R155, R2 ;  /* 0x00000002009b7308 */ /* 0x0002a40000000800 */
[--C-:B-1----:R-:W-:Y:S01]  /*9a00*/  FFMA.FTZ R2, R239, c[0x0][0x2d0], -R140.reuse ;  /* 0x0000b400ef027a23 */ /* 0x102fe2000001088c */
[C---:B--2---:R-:W-:Y:S01]  /*9a10*/  F2FP.PACK_AB R71, R155.reuse, R104 ;  /* 0x000000689b47723e */ /* 0x044fe200000000ff */
[----:B------:R-:W-:Y:S06]  /*9a20*/  FFMA.FTZ R140, R228, c[0x0][0x2d0], -R140 ;  /* 0x0000b400e48c7a23 */ /* 0x000fec000001088c */
[----:B------:R1:W-:Y:S01]  /*9a30*/  MUFU.EX2 R154, R2 ;  /* 0x00000002009a7308 */ /* 0x0003e20000000800 */
[----:B------:R-:W-:Y:S01]  /*9a40*/  FADD.FTZ R0, R155, R0 ;  /* 0x000000009b007221 */ /* 0x000fe20000010000 */
[C---:B---3--:R-:W-:Y:S08]  /*9a50*/  HMMA.16816.F32 R4, R68.reuse, R76, R4 ;  /* 0x0000004c4404723c */ /* 0x048ff00000001804 */
[----:B------:R-:W-:Y:S01]  /*9a60*/  MUFU.EX2 R115, R140 ;  /* 0x0000008c00737308 */ /* 0x000fe20000000800 */
        /* <DEDUP_REMOVED lines=12> */
[----:B---3--:R-:W-:Y:S02]  /*9b30*/  FADD.FTZ R0, R149, R0 ;  /* 0x0000000095007221 */ /* 0x008fe40000010000 */
[C---:B------:R-:W-:Y:S01]  /*9b40*/  HMMA.16816.F32 R32, R68.reuse, R86, R32 ;  /* 0x000000564420723c */ /* 0x040fe20000001820 */
[----:B------:R1:W3:Y:S01]  /*9b50*/  MUFU.EX2 R150, R2 ;  /* 0x0000000200967308 */ /* 0x0002e20000000800 */
[----:B------:R-:W5:Y:S06]  /*9b60*/  LDSM.16.MT88.4 R84, [R194+0x5800] ;  /* 0x00580000c254783b */ /* 0x000f6c0000004200 */
[C---:B--2---:R-:W-:Y:S08]  /*9b70*/  HMMA.16816.F32 R36, R68.reuse, R76, R36 ;  /* 0x0000004c4424723c */ /* 0x044ff00000001824 */
[C---:B------:R-:W-:Y:S01]  /*9b80*/  HMMA.16816.F32 R40, R68.reuse, R78, R40 ;  /* 0x0000004e4428723c */ /* 0x040fe20000001828 */
[----:B------:R-:W2:Y:S07]  /*9b90*/  LDSM.16.MT88.4 R76, [R191+0x2800] ;  /* 0x00280000bf4c783b */ /* 0x000eae0000004200 */
[C---:B----4-:R-:W-:Y:S04]  /*9ba0*/  HMMA.16816.F32 R44, R68.reuse, R80, R44 ;  /* 0x00000050442c723c */ /* 0x050fe8000000182c */
[--C-:B-1----:R-:W-:Y:S02]  /*9bb0*/  FFMA.FTZ R2, R249, c[0x0][0x2d0], -R141.reuse ;  /* 0x0000b400f9027a23 */ /* 0x102fe4000001088d */
[----:B---3--:R-:W-:Y:S02]  /*9bc0*/  FADD.FTZ R0, R150, R0 ;  /* 0x0000000096007221 */ /* 0x008fe40000010000 */
        /* <DEDUP_REMOVED lines=9> */
[----:B------:R-:W-:Y:S01]  /*9c60*/  HMMA.16816.F32 R64, R68, R86, R64 ;  /* 0x000000564440723c */ /* 0x000fe20000001840 */
[----:B------:R-:W1:Y:S01]  /*9c70*/  MUFU.EX2 R147, R2 ;  /* 0x0000000200937308 */ /* 0x000e620000000800 */
[----:B------:R-:W3:Y:S05]  /*9c80*/  LDSM.16.MT88.4 R84, [R194+0x2800] ;  /* 0x00280000c254783b */ /* 0x000eea0000004200 */
[----:B------:R-:W-:Y:S02]  /*9c90*/  F2FP.PACK_AB R68, R153, R154 ;  /* 0x0000009a9944723e */ /* 0x000fe400000000ff */
[----:B------:R-:W-:Y:S03]  /*9ca0*/  F2FP.PACK_AB R69, R150, R149 ;  /* 0x000000959645723e */ /* 0x000fe600000000ff */
[----:B------:R-:W-:Y:S02]  /*9cb0*/  F2FP.PACK_AB R70, R151, R152 ;  /* 0x000000989746723e */ /* 0x000fe400000000ff */
[----:B-1----:R-:W-:Y:S01]  /*9cc0*/  F2FP.PACK_AB R71, R147, R148 ;  /* 0x000000949347723e */ /* 0x002fe200000000ff */
[--C-:B------:R-:W-:Y:S02]  /*9cd0*/  FFMA.FTZ R2, R142, c[0x0][0x2d0], -R141.reuse ;  /* 0x0000b4008e027a23 */ /* 0x100fe4000001088d */
[----:B------:R-:W1:Y:S01]  /*9ce0*/  MUFU.EX2 R142, R101 ;  /* 0x00000065008e7308 */ /* 0x000e620000000800 */
[----:B------:R-:W-:Y:S02]  /*9cf0*/  FFMA.FTZ R141, R113, c[0x0][0x2d0], -R141 ;  /* 0x0000b400718d7a23 */ /* 0x000fe4000001088d */
[----:B------:R-:W-:Y:S01]  /*9d00*/  FADD.FTZ R0, R147, R0 ;  /* 0x0000000093007221 */ /* 0x000fe20000010000 */
[C---:B--2---:R-:W-:Y:S06]  /*9d10*/  HMMA.16816.F32 R4, R68.reuse, R76, R4 ;  /* 0x0000004c4404723c */ /* 0x044fec0000001804 */
[----:B------:R-:W-:Y:S02]  /*9d20*/  MUFU.EX2 R113, R97 ;  /* 0x0000006100717308 */ /* 0x000fe40000000800 */
[C---:B------:R-:W-:Y:S01]  /*9d30*/  HMMA.16816.F32 R8, R68.reuse, R78, R8 ;  /* 0x0000004e4408723c */ /* 0x040fe20000001808 */
[----:B------:R-:W2:Y:S07]  /*9d40*/  LDSM.16.MT88.4 R76, [R192+0x6000] ;  /* 0x00600000c04c783b */ /* 0x000eae0000004200 */
[C---:B----4-:R-:W-:Y:S01]  /*9d50*/  HMMA.16816.F32 R12, R68.reuse, R80, R12 ;  /* 0x00000050440c723c */ /* 0x050fe2000000180c */
[----:B------:R4:W3:Y:S03]  /*9d60*/  MUFU.EX2 R144, R2 ;  /* 0x0000000200907308 */ /* 0x0008e60000000800 */
[----:B-1----:R-:W-:Y:S04]  /*9d70*/  F2FP.PACK_AB R138, R115, R142 ;  /* 0x0000008e738a723e */ /* 0x002fe800000000ff */
[C---:B------:R-:W-:Y:S01]  /*9d80*/  HMMA.16816.F32 R16, R68.reuse, R82, R16 ;  /* 0x000000524410723c */ /* 0x040fe20000001810 */
[----:B------:R-:W1:Y:S02]  /*9d90*/  LDSM.16.MT88.4 R80, [R194+0x6000] ;  /* 0x00600000c250783b */ /* 0x000e640000004200 */
[----:B------:R-:W2:Y:S05]  /*9da0*/  MUFU.EX2 R3, R141 ;  /* 0x0000008d00037308 */ /* 0x000eaa0000000800 */
[C---:B-----5:R-:W-:Y:S08]  /*9db0*/  HMMA.16816.F32 R20, R68.reuse, R72, R20 ;  /* 0x000000484414723c */ /* 0x060ff00000001814 */
[C---:B------:R-:W-:Y:S01]  /*9dc0*/  HMMA.16816.F32 R24, R68.reuse, R74, R24 ;  /* 0x0000004a4418723c */ /* 0x040fe20000001818 */
[----:B------:R-:W5:Y:S03]  /*9dd0*/  LDSM.16.MT88.4 R72, [R193+0x3000] ;  /* 0x00300000c148783b */ /* 0x000f660000004200 */
[----:B----4-:R-:W-:Y:S01]  /*9de0*/  FADD.FTZ R2, R103, R98 ;  /* 0x0000006267027221 */ /* 0x010fe20000010000 */
[----:B---3--:R-:W-:Y:S01]  /*9df0*/  F2FP.PACK_AB R137, R143, R144 ;  /* 0x000000908f89723e */ /* 0x008fe200000000ff */
[----:B------:R-:W-:Y:S02]  /*9e00*/  FADD.FTZ R0, R144, R0 ;  /* 0x0000000090007221 */ /* 0x000fe40000010000 */
[C---:B------:R-:W-:Y:S01]  /*9e10*/  HMMA.16816.F32 R28, R68.reuse, R84, R28 ;  /* 0x00000054441c723c */ /* 0x040fe2000000181c */
[----:B------:R-:W-:Y:S03]  /*9e20*/  LDSM.16.MT88.4 R96, [R191+0x6800] ;  /* 0x00680000bf60783b */ /* 0x000fe60000004200 */
[----:B------:R-:W-:Y:S01]  /*9e30*/  FADD.FTZ R2, R119, R2 ;  /* 0x0000000277027221 */ /* 0x000fe20000010000 */
[----:B--2---:R-:W-:Y:S01]  /*9e40*/  F2FP.PACK_AB R139, R3, R113 ;  /* 0x00000071038b723e */ /* 0x004fe200000000ff */
[----:B------:R-:W-:Y:S02]  /*9e50*/  FADD.FTZ R0, R143, R0 ;  /* 0x000000008f007221 */ /* 0x000fe40000010000 */
[C---:B------:R-:W-:Y:S01]  /*9e60*/  HMMA.16816.F32 R32, R68.reuse, R86, R32 ;  /* 0x000000564420723c */ /* 0x040fe20000001820 */
[----:B------:R-:W2:Y:S03]  /*9e70*/  LDSM.16.MT88.4 R84, [R192+0x3000] ;  /* 0x00300000c054783b */ /* 0x000ea60000004200 */
[----:B------:R-:W-:Y:S02]  /*9e80*/  FADD.FTZ R2, R117, R2 ;  /* 0x0000000275027221 */ /* 0x000fe40000010000 */
[----:B------:R-:W-:Y:S02]  /*9e90*/  FADD.FTZ R0, R113, R0 ;  /* 0x0000000071007221 */ /* 0x000fe40000010000 */
[C---:B------:R-:W-:Y:S01]  /*9ea0*/  HMMA.16816.F32 R36, R68.reuse, R88, R36 ;  /* 0x000000584424723c */ /* 0x040fe20000001824 */
[----:B------:R-:W-:Y:S03]  /*9eb0*/  LDSM.16.MT88.4 R100, [R193+0x6800] ;  /* 0x00680000c164783b */ /* 0x000fe60000004200 */
[----:B------:R-:W-:Y:S02]  /*9ec0*/  FADD.FTZ R3, R3, R0 ;  /* 0x0000000003037221 */ /* 0x000fe40000010000 */
[----:B------:R-:W-:Y:S02]  /*9ed0*/  FADD.FTZ R2, R163, R2 ;  /* 0x00000002a3027221 */ /* 0x000fe40000010000 */
[C---:B------:R-:W-:Y:S01]  /*9ee0*/  HMMA.16816.F32 R40, R68.reuse, R90, R40 ;  /* 0x0000005a4428723c */ /* 0x040fe20000001828 */
[----:B------:R-:W3:Y:S03]  /*9ef0*/  LDSM.16.MT88.4 R88, [R194+0x3000] ;  /* 0x00300000c258783b */ /* 0x000ee60000004200 */
[----:B------:R-:W-:Y:S02]  /*9f00*/  FADD.FTZ R2, R111, R2 ;  /* 0x000000026f027221 */ /* 0x000fe40000010000 */
[----:B------:R-:W-:Y:S02]  /*9f10*/  IMAD.MOV.U32 R113, RZ, RZ, R112 ;  /* 0x000000ffff717224 */ /* 0x000fe400078e0070 */
[C---:B------:R-:W-:Y:S01]  /*9f20*/  HMMA.16816.F32 R44, R68.reuse, R92, R44 ;  /* 0x0000005c442c723c */ /* 0x040fe2000000182c */
[----:B------:R-:W2:Y:S03]  /*9f30*/  LDSM.16.MT88.4 R108, [R192+0x6800] ;  /* 0x00680000c06c783b */ /* 0x000ea60000004200 */
        /* <DEDUP_REMOVED lines=10> */
[----:B------:R-:W-:Y:S04]  /*9fe0*/  FADD.FTZ R2, R233, R2 ;  /* 0x00000002e9027221 */ /* 0x000fe80000010000 */
[C---:B------:R-:W-:Y:S01]  /*9ff0*/  HMMA.16816.F32 R116, R136.reuse, R120, R4 ;  /* 0x000000788874723c */ /* 0x040fe20000001804 */
[----:B------:R-:W1:Y:S04]  /*a000*/  LDSM.16.MT88.4 R4, [R194+0x6800] ;  /* 0x00680000c204783b */ /* 0x000e680000004200 */
[----:B------:R-:W-:Y:S03]  /*a010*/  FADD.FTZ R2, R218, R2 ;  /* 0x00000002da027221 */ /* 0x000fe60000010000 */
[C---:B------:R-:W-:Y:S01]  /*a020*/  HMMA.16816.F32 R120, R136.reuse, R122, R8 ;  /* 0x0000007a8878723c */ /* 0x040fe20000001808 */
[----:B------:R-:W4:Y:S03]  /*a030*/  LDL R8, [R1+0x3c] ;  /* 0x00003c0001087983 */ /* 0x000f260000100800 */
[----:B------:R-:W-:Y:S01]  /*a040*/  FADD.FTZ R2, R127, R2 ;  /* 0x000000027f027221 */ /* 0x000fe20000010000 */
[----:B------:R3:W-:Y:S03]  /*a050*/  STL [R1+0x20], R3 ;  /* 0x0000200301007387 */ /* 0x0007e60000100800 */
[C---:B-----5:R-:W-:Y:S04]  /*a060*/  HMMA.16816.F32 R68, R136.reuse, R72, R12 ;  /* 0x000000488844723c */ /* 0x060fe8000000180c */
[----:B------:R-:W-:Y:S04]  /*a070*/  FADD.FTZ R2, R161, R2 ;  /* 0x00000002a1027221 */ /* 0x000fe80000010000 */
[C---:B------:R-:W-:Y:S04]  /*a080*/  HMMA.16816.F32 R72, R136.reuse, R74, R16 ;  /* 0x0000004a8848723c */ /* 0x040fe80000001810 */
[----:B------:R-:W-:Y:S04]  /*a090*/  FADD.FTZ R2, R160, R2 ;  /* 0x00000002a0027221 */ /* 0x000fe80000010000 */
[C---:B--2---:R-:W-:Y:S04]  /*a0a0*/  HMMA.16816.F32 R76, R136.reuse, R84, R20 ;  /* 0x00000054884c723c */ /* 0x044fe80000001814 */
[----:B------:R-:W-:Y:S02]  /*a0b0*/  FADD.FTZ R2, R158, R2 ;  /* 0x000000029e027221 */ /* 0x000fe40000010000 */
[----:B---3--:R-:W-:Y:S02]  /*a0c0*/  IMAD.MOV.U32 R3, RZ, RZ, R114 ;  /* 0x000000ffff037224 */ /* 0x008fe400078e0072 */
        /* <DEDUP_REMOVED lines=21> */
[----:B------:R-:W-:Y:S02]  /*a220*/  FADD.FTZ R0, R115, R2 ;  /* 0x0000000273007221 */ /* 0x000fe40000010000 */
[----:B------:R-:W-:Y:S03]  /*a230*/  IMAD.MOV.U32 R115, RZ, RZ, R112 ;  /* 0x000000ffff737224 */ /* 0x000fe600078e0070 */
[----:B------:R1:W-:Y:S01]  /*a240*/  STL [R1+0x24], R0 ;  /* 0x0000240001007387 */ /* 0x0003e20000100800 */
[----:B----4-:R-:W-:Y:S02]  /*a250*/  ISETP.GT.AND P0, PT, R214, R8, PT ;  /* 0x00000008d600720c */ /* 0x010fe40003f04270 */
[----:B------:R-:W-:Y:S11]  /*a260*/  IMAD.MOV.U32 R214, RZ, RZ, R217 ;  /* 0x000000ffffd67224 */ /* 0x000ff600078e00d9 */
[----:B-1----:R-:W-:-:S05]  /*a270*/  @P0 BRA `(.L_x_2360) ;  /* 0xffffc45000000947 */ /* 0x002fca000383ffff */
.L_x_2355:
[----:B-1----:R-:W2:Y:S02]  /*a280*/  LDL R0, [R1+0x28] ;  /* 0x0000280001007983 */ /* 0x002ea40000100800 */
[----:B--2---:R-:W-:-:S13]  /*a290*/  ISETP.GE.AND P0, PT, R217, R0, PT ;  /* 0x00000000d900720c */ /* 0x004fda0003f06270 */
[----:B------:R-:W-:Y:S05]  /*a2a0*/  @!P0 BRA `(.L_x_2361) ;  /* 0x0000327000008947 */ /* 0x000fea0003800000 */
.L_x_2364:
[----:B------:R-:W2:Y:S01]  /*a2b0*/  LDL.64 R218, [R1+0x8] ;  /* 0x0000080001da7983 */ /* 0x000ea20000100a00 */
[----:B------:R-:W-:Y:S04]  /*a2c0*/  DEPBAR.LE SB0, 0x0 ;  /* 0x000080000000791a */ /* 0x000fe80000000000 */
[----:B------:R-:W3:Y:S01]  /*a2d0*/  LDL.64 R214, [R1] ;  /* 0x0000000001d67983 */ /* 0x000ee20000100a00 */
[----:B------:R-:W-:Y:S01]  /*a2e0*/  WARPSYNC 0xffffffff ;  /* 0xffffffff00007948 */ /* 0x000fe20003800000 */
[----:B-1----:R-:W-:Y:S01]  /*a2f0*/  SHF.R.S32.HI R0, RZ, 0x1f, R217 ;  /* 0x0000001fff007819 */ /* 0x002fe200000114d9 */
[C---:B------:R-:W-:Y:S01]  /*a300*/  IMAD.WIDE.U32 R28, R217.reuse, c[0x0][0x208], RZ ;  /* 0x00008200d91c7a25 */ /* 0x040fe200078e00ff */
[----:B------:R-:W-:Y:S01]  /*a310*/  ULDC.64 UR4, c[0x0][0x208] ;  /* 0x0000820000047ab9 */ /* 0x000fe20000000a00 */
[----:B------:R-:W4:Y:S01]  /*a320*/  LDL.64 R44, [R1+0x30] ;  /* 0x00003000012c7983 */ /* 0x000f220000100a00 */
[----:B------:R-:W-:Y:S01]  /*a330*/  UMOV UR9, 0x5 ;  /* 0x0000000500097882 */ /* 0x000fe20000000000 */
[----:B------:R-:W-:Y:S01]  /*a340*/  IMAD R0, R0, c[0x0][0x208], RZ ;  /* 0x0000820000007a24 */ /* 0x000fe200078e02ff */
[----:B------:R-:W-:Y:S01]  /*a350*/  USHF.L.U32 UR8, UR4, 0x5, URZ ;  /* 0x0000000504087899 */ /* 0x000fe2000800063f */
[----:B------:R-:W-:Y:S01]  /*a360*/  BSSY B0, `(.L_x_2362) ;  /* 0x000011e000007945 */ /* 0x000fe20003800000 */
[----:B------:R-:W5:Y:S01]  /*a370*/  LDL R31, [R1+0x2c] ;  /* 0x00002c00011f7983 */ /* 0x000f620000100800 */
[----:B------:R-:W-:Y:S01]  /*a380*/  IMAD R0, R217, c[0x0][0x20c], R0 ;  /* 0x00008300d9007a24 */ /* 0x000fe200078e0200 */
[----:B------:R-:W-:Y:S02]  /*a390*/  USHF.L.U64.HI UR9, UR4, UR9, UR5 ;  /* 0x0000000904097299 */ /* 0x000fe40008010205 */
[----:B------:R-:W-:Y:S01]  /*a3a0*/  UIADD3 UR5, UP0, UR8, UR8, URZ ;  /* 0x0000000808057290 */ /* 0x000fe2000ff1e03f */
[----:B------:R-:W-:Y:S01]  /*a3b0*/  BAR.SYNC.DEFER_BLOCKING 0x0 ;  /* 0x0000000000007b1d */ /* 0x000fe20000010000 */
[----:B------:R-:W-:Y:S02]  /*a3c0*/  IMAD.IADD R0, R29, 0x1, R0 ;  /* 0x000000011d007824 */ /* 0x000fe400078e0200 */
[----:B------:R-:W-:Y:S01]  /*a3d0*/  IMAD.U32 R20, RZ, RZ, UR8 ;  /* 0x00000008ff147e24 */ /* 0x000fe2000f8e00ff */
[----:B------:R-:W-:Y:S01]  /*a3e0*/  UIADD3.X UR4, UR9, UR9, URZ, UP0, !UPT ;  /* 0x0000000909047290 */ /* 0x000fe200087fe43f */
[----:B------:R-:W-:Y:S02]  /*a3f0*/  IMAD R47, R0, 0x70, RZ ;  /* 0x00000070002f7824 */ /* 0x000fe400078e02ff */
[----:B------:R-:W-:Y:S04]  /*a400*/  IMAD.U32 R21, RZ, RZ, UR9 ;  /* 0x00000009ff157e24 */ /* 0x000fe8000f8e00ff */
[----:B------:R-:W-:Y:S01]  /*a410*/  IMAD.WIDE.U32 R20, R28, 0x70, R20 ;  /* 0x000000701c147825 */ /* 0x000fe200078e0014 */
[----:B------:R-:W1:Y:S05]  /*a420*/  LDSM.16.M88.4 R8, [R188] ;  /* 0x00000000bc08783b */ /* 0x000e6a0000000200 */
[----:B------:R-:W1:Y:S05]  /*a430*/  LDSM.16.M88.4 R16, [R188+0x800] ;  /* 0x00080000bc10783b */ /* 0x000e6a0000000200 */
[----:B------:R-:W2:Y:S05]  /*a440*/  LDSM.16.M88.4 R24, [R188+0x1000] ;  /* 0x00100000bc18783b */ /* 0x000eaa0000000200 */
[----:B------:R-:W5:Y:S05]  /*a450*/  LDL R112, [R1+0x28] ;  /* 0x0000280001707983 */ /* 0x000f6a0000100800 */
[----:B------:R-:W2:Y:S05]  /*a460*/  LDSM.16.M88.4 R32, [R188+0x1800] ;  /* 0x00180000bc20783b */ /* 0x000eaa0000000200 */
[----:B------:R-:W2:Y:S05]  /*a470*/  LDSM.16.M88.4 R40, [R188+0x2000] ;  /* 0x00200000bc28783b */ /* 0x000eaa0000000200 */
[----:B------:R-:W2:Y:S05]  /*a480*/  LDSM.16.M88.4 R48, [R188+0x2800] ;  /* 0x00280000bc30783b */ /* 0x000eaa0000000200 */
[----:B------:R-:W2:Y:S01]  /*a490*/  LDSM.16.M88.4 R56, [R188+0x3000] ;  /* 0x00300000bc38783b */ /* 0x000ea20000000200 */
[C---:B-1----:R-:W-:Y:S04]  /*a4a0*/  HMMA.16816.F32 R4, R128.reuse, R8, RZ ;  /* 0x000000088004723c */ /* 0x042fe800000018ff */
[----:B------:R-:W1:Y:S05]  /*a4b0*/  LDSM.16.M88.4 R136, [R195] ;  /* 0x00000000c388783b */ /* 0x000e6a0000000200 */
[----:B------:R-:W1:Y:S01]  /*a4c0*/  LDSM.16.M88.4 R140, [R204] ;  /* 0x00000000cc8c783b */ /* 0x000e620000000200 */
[C---:B------:R-:W-:Y:S04]  /*a4d0*/  HMMA.16816.F32 R8, R128.reuse, R10, RZ ;  /* 0x0000000a8008723c */ /* 0x040fe800000018ff */
[----:B------:R-:W1:Y:S04]  /*a4e0*/  LDSM.16.M88.4 R144, [R205] ;  /* 0x00000000cd90783b */ /* 0x000e680000000200 */
[C---:B------:R-:W-:Y:S01]  /*a4f0*/  HMMA.16816.F32 R12, R128.reuse, R16, RZ ;  /* 0x00000010800c723c */ /* 0x040fe200000018ff */
[----:B------:R-:W1:Y:S05]  /*a500*/  LDSM.16.M88.4 R148, [R206] ;  /* 0x00000000ce94783b */ /* 0x000e6a0000000200 */
[----:B------:R-:W1:Y:S02]  /*a510*/  LDSM.16.M88.4 R152, [R207] ;  /* 0x00000000cf98783b */ /* 0x000e640000000200 */
[C---:B------:R-:W-:Y:S03]  /*a520*/  HMMA.16816.F32 R16, R128.reuse, R18, RZ ;  /* 0x000000128010723c */ /* 0x040fe600000018ff */
[----:B------:R-:W1:Y:S05]  /*a530*/  LDSM.16.M88.4 R156, [R208] ;  /* 0x00000000d09c783b */ /* 0x000e6a0000000200 */
[----:B------:R-:W1:Y:S05]  /*a540*/  LDSM.16.M88.4 R160, [R209] ;  /* 0x00000000d1a0783b */ /* 0x000e6a0000000200 */
[----:B------:R-:W1:Y:S02]  /*a550*/  S2R R30, SR_TID.X ;  /* 0x00000000001e7919 */ /* 0x000e640000002100 */
[----:B-1----:R-:W-:Y:S01]  /*a560*/  ISETP.GT.AND P4, PT, R30, 0x7f, PT ;  /* 0x0000007f1e00780c */ /* 0x002fe20003f84270 */
[----:B--2---:R-:W-:Y:S01]  /*a570*/  IMAD.MOV.U32 R2, RZ, RZ, R218 ;  /* 0x000000ffff027224 */ /* 0x004fe200078e00da */
[----:B------:R-:W-:Y:S01]  /*a580*/  IADD3 R38, P1, R218, R20, RZ ;  /* 0x00000014da267210 */ /* 0x000fe20007f3e0ff */
[----:B---3--:R-:W-:Y:S04]  /*a590*/  IMAD.MOV.U32 R3, RZ, RZ, R215 ;  /* 0x000000ffff037224 */ /* 0x008fe800078e00d7 */
[----:B------:R-:W-:Y:S01]  /*a5a0*/  IMAD.WIDE.U32 R2, R28, 0x70, R2 ;  /* 0x000000701c027825 */ /* 0x000fe200078e0002 */
[----:B----4-:R-:W-:Y:S03]  /*a5b0*/  ISETP.GE.AND P5, PT, R44, c[0x0][0x1d4], PT ;  /* 0x000075002c007a0c */ /* 0x010fe60003fa6270 */
[----:B------:R-:W-:Y:S01]  /*a5c0*/  IMAD.IADD R0, R3, 0x1, R47 ;  /* 0x0000000103007824 */ /* 0x000fe200078e022f */
[C---:B------:R-:W-:Y:S01]  /*a5d0*/  LEA R36, P0, R2.reuse, c[0x0][0x1f8], 0x1 ;  /* 0x00007e0002247a11 */ /* 0x040fe200078008ff */
[----:B------:R-:W-:Y:S01]  /*a5e0*/  IMAD.U32 R3, RZ, RZ, UR4 ;  /* 0x00000004ff037e24 */ /* 0x000fe2000f8e00ff */
[----:B-----5:R-:W-:Y:S02]  /*a5f0*/  ISETP.GE.AND P6, PT, R31, c[0x0][0x1d4], PT ;  /* 0x000075001f007a0c */ /* 0x020fe40003fc6270 */
[----:B------:R-:W-:Y:S01]  /*a600*/  LEA.HI.X R37, R2, c[0x0][0x1fc], R0, 0x1, P0 ;  /* 0x00007f0002257a11 */ /* 0x000fe200000f0c00 */
[----:B------:R-:W-:Y:S01]  /*a610*/  IMAD.IADD R0, R47, 0x1, R21 ;  /* 0x000000012f007824 */ /* 0x000fe200078e0215 */
[----:B------:R-:W-:Y:S01]  /*a620*/  IADD3 R39, P0, R20, UR8, RZ ;  /* 0x0000000814277c10 */ /* 0x000fe2000ff1e0ff */
[----:B------:R-:W-:Y:S01]  /*a630*/  IMAD.U32 R2, RZ, RZ, UR5 ;  /* 0x00000005ff027e24 */ /* 0x000fe2000f8e00ff */
[C---:B------:R-:W-:Y:S01]  /*a640*/  HMMA.16816.F32 R20, R128.reuse, R24, RZ ;  /* 0x000000188014723c */ /* 0x040fe200000018ff */
[----:B------:R-:W-:Y:S01]  /*a650*/  @!PT LDS RZ, [RZ] ;  /* 0x00000000fffff984 */ /* 0x000fe20000000800 */
[----:B------:R-:W-:Y:S01]  /*a660*/  @!PT LDS RZ, [RZ] ;  /* 0x00000000fffff984 */ /* 0x000fe20000000800 */
[----:B------:R-:W-:Y:S01]  /*a670*/  @!PT LDS RZ, [RZ] ;  /* 0x00000000fffff984 */ /* 0x000fe20000000800 */
[----:B------:R1:W-:Y:S01]  /*a680*/  LDGSTS.E.BYPASS.LTC128B.128 [R216+0x100], [R36.64], !P5 ;  /* 0x0010000024d87fae */ /* 0x0003e2000e901d46 */
[----:B------:R-:W-:Y:S01]  /*a690*/  IADD3.X R44, R0, UR9, RZ, P0, !PT ;  /* 0x00000009002c7c10 */ /* 0x000fe200087fe4ff */
[----:B------:R-:W-:Y:S04]  /*a6a0*/  IMAD.WIDE.U32 R52, R28, 0x70, R2 ;  /* 0x000000701c347825 */ /* 0x000fe800078e0002 */
[----:B------:R1:W-:Y:S01]  /*a6b0*/  LDGSTS.E.BYPASS.LTC128B.128 [R216+0x3900], [R36.64+0x80], !P6 ;  /* 0x0390008024d87fae */ /* 0x0003e2000f101d46 */
[C---:B------:R-:W-:Y:S01]  /*a6c0*/  HMMA.16816.F32 R24, R128.reuse, R26, RZ ;  /* 0x0000001a8018723c */ /* 0x040fe200000018ff */
[----:B------:R-:W-:Y:S03]  /*a6d0*/  IMAD.X R3, R0, 0x1, R215, P1 ;  /* 0x0000000100037824 */ /* 0x000fe600008e06d7 */
[C---:B------:R-:W-:Y:S02]  /*a6e0*/  LEA R2, P1, R38.reuse, c[0x0][0x1f8], 0x1 ;  /* 0x00007e0026027a11 */ /* 0x040fe400078208ff */
[----:B------:R-:W-:Y:S02]  /*a6f0*/  IADD3 R0, P0, R39, R218, RZ ;  /* 0x000000da27007210 */ /* 0x000fe40007f1e0ff */
[C---:B------:R-:W-:Y:S01]  /*a700*/  HMMA.16816.F32 R28, R128.reuse, R32, RZ ;  /* 0x00000020801c723c */ /* 0x040fe200000018ff */
[----:B------:R-:W-:Y:S03]  /*a710*/  LEA.HI.X R3, R38, c[0x0][0x1fc], R3, 0x1, P1 ;  /* 0x00007f0026037a11 */ /* 0x000fe600008f0c03 */
[----:B------:R-:W-:Y:S02]  /*a720*/  LEA R54, P2, R0, c[0x0][0x1f8], 0x1 ;  /* 0x00007e0000367a11 */ /* 0x000fe400078408ff */
[----:B------:R2:W-:Y:S01]  /*a730*/  LDGSTS.E.BYPASS.LTC128B.128 [R216+0x1100], [R2.64], !P5 ;  /* 0x0110000002d87fae */ /* 0x0005e2000e901d46 */
[----:B------:R-:W-:Y:S01]  /*a740*/  IADD3 R45, P3, R218, R52, RZ ;  /* 0x00000034da2d7210 */ /* 0x000fe20007f7e0ff */
[C---:B------:R-:W-:Y:S03]  /*a750*/  HMMA.16816.F32 R32, R128.reuse, R34, RZ ;  /* 0x000000228020723c */ /* 0x040fe600000018ff */
[----:B------:R2:W-:Y:S01]  /*a760*/  LDGSTS.E.BYPASS.LTC128B.128 [R216+0x4900], [R2.64+0x80], !P6 ;  /* 0x0490008002d87fae */ /* 0x0005e2000f101d46 */
[----:B------:R-:W-:Y:S01]  /*a770*/  IADD3.X R47, R215, R47, R53, P3, !PT ;  /* 0x0000002fd72f7210 */ /* 0x000fe20001ffe435 */
[----:B-1----:R-:W-:Y:S01]  /*a780*/  IMAD.X R36, R44, 0x1, R215, P0 ;  /* 0x000000012c247824 */ /* 0x002fe200000e06d7 */
[----:B------:R-:W-:Y:S02]  /*a790*/  @!P4 IADD3 R46, P1, P0, R218, UR8, R39 ;  /* 0x00000008da2ecc10 */ /* 0x000fe4000f83e027 */
[----:B------:R-:W-:Y:S01]  /*a7a0*/  ISETP.GT.AND P3, PT, R217, R112, PT ;  /* 0x00000070d900720c */ /* 0x000fe20003f64270 */
[----:B------:R-:W-:Y:S03]  /*a7b0*/  IMAD.MOV.U32 R112, RZ, RZ, R114 ;  /* 0x000000ffff707224 */ /* 0x000fe600078e0072 */
        /* <DEDUP_REMOVED lines=8> */
[----:B------:R-:W-:Y:S03]  /*a840*/  @!P4 LEA.HI.X R215, R46, c[0x0][0x1fc], R0, 0x1, P0 ;  /* 0x00007f002ed7ca11 */ /* 0x000fe600000f0c00 */
[----:B------:R1:W-:Y:S04]  /*a850*/  LDGSTS.E.BYPASS.LTC128B.128 [R216+0x5900], [R52.64+0x80], !P6 ;  /* 0x0590008034d87fae */ /* 0x0003e8000f101d46 */
[C---:B------:R-:W-:Y:S01]  /*a860*/  HMMA.16816.F32 R44, R128.reuse, R48, RZ ;  /* 0x00000030802c723c */ /* 0x040fe200000018ff */
[----:B------:R2:W-:Y:S05]  /*a870*/  @!P4 LDGSTS.E.BYPASS.LTC128B.128 [R216+0x3100], [R214.64], !P5 ;  /* 0x03100000d6d8cfae */ /* 0x0005ea000e901d46 */
[----:B------:R2:W-:Y:S02]  /*a880*/  @!P4 LDGSTS.E.BYPASS.LTC128B.128 [R216+0x6900], [R214.64+0x80], !P6 ;  /* 0x06900080d6d8cfae */ /* 0x0005e4000f101d46 */
[C---:B------:R-:W-:Y:S03]  /*a890*/  HMMA.16816.F32 R48, R128.reuse, R50, RZ ;  /* 0x000000328030723c */ /* 0x040fe600000018ff */
[----:B------:R-:W0:Y:S05]  /*a8a0*/  LDGDEPBAR ;  /* 0x00000000000079af */ /* 0x000e2a0000000000 */
[C---:B-1----:R-:W-:Y:S08]  /*a8b0*/  HMMA.16816.F32 R52, R128.reuse, R56, RZ ;  /* 0x000000388034723c */ /* 0x042ff000000018ff */
[----:B------:R-:W-:Y:S08]  /*a8c0*/  HMMA.16816.F32 R56, R128, R58, RZ ;  /* 0x0000003a8038723c */ /* 0x000ff000000018ff */
[C---:B------:R-:W-:Y:S08]  /*a8d0*/  HMMA.16816.F32 R4, R132.reuse, R136, R4 ;  /* 0x000000888404723c */ /* 0x040ff00000001804 */
[C---:B------:R-:W-:Y:S01]  /*a8e0*/  HMMA.16816.F32 R8, R132.reuse, R138, R8 ;  /* 0x0000008a8408723c */ /* 0x040fe20000001808 */
[----:B------:R-:W1:Y:S07]  /*a8f0*/  LDSM.16.M88.4 R136, [R190] ;  /* 0x00000000be88783b */ /* 0x000e6e0000000200 */
        /* <DEDUP_REMOVED lines=122> */
[----:B------:R-:W2:Y:S01]  /*b0a0*/  LDSM.16.M88.4 R160, [R189+0x6800] ;  /* 0x00680000bda0783b */ /* 0x000ea20000000200 */
[----:B------:R-:W-:Y:S04]  /*b0b0*/  DEPBAR.LE SB0, 0x0 ;  /* 0x000080000000791a */ /* 0x000fe80000000000 */
[----:B------:R-:W-:Y:S02]  /*b0c0*/  BAR.SYNC.DEFER_BLOCKING 0x0 ;  /* 0x0000000000007b1d */ /* 0x000fe40000010000 */
[C---:B-1----:R-:W-:Y:S08]  /*b0d0*/  HMMA.16816.F32 R4, R184.reuse, R136, R4 ;  /* 0x00000088b804723c */ /* 0x042ff00000001804 */
[C---:B------:R-:W-:Y:S08]  /*b0e0*/  HMMA.16816.F32 R8, R184.reuse, R138, R8 ;  /* 0x0000008ab808723c */ /* 0x040ff00000001808 */
[C---:B---3--:R-:W-:Y:S08]  /*b0f0*/  HMMA.16816.F32 R12, R184.reuse, R140, R12 ;  /* 0x0000008cb80c723c */ /* 0x048ff0000000180c */
[C---:B------:R-:W-:Y:S07]  /*b100*/  HMMA.16816.F32 R16, R184.reuse, R142, R16 ;  /* 0x0000008eb810723c */ /* 0x040fee0000001810 */
[----:B------:R-:W-:Y:S01]  /*b110*/  P2R R142, PR, RZ, 0x8 ;  /* 0x00000008ff8e7803 */ /* 0x000fe20000000000 */
[C---:B----4-:R-:W-:Y:S08]  /*b120*/  HMMA.16816.F32 R20, R184.reuse, R144, R20 ;  /* 0x00000090b814723c */ /* 0x050ff00000001814 */
[C---:B------:R-:W-:Y:S08]  /*b130*/  HMMA.16816.F32 R24, R184.reuse, R146, R24 ;  /* 0x00000092b818723c */ /* 0x040ff00000001818 */
[C---:B-----5:R-:W-:Y:S08]  /*b140*/  HMMA.16816.F32 R28, R184.reuse, R148, R28 ;  /* 0x00000094b81c723c */ /* 0x060ff0000000181c */
[C---:B------:R-:W-:Y:S08]  /*b150*/  HMMA.16816.F32 R32, R184.reuse, R150, R32 ;  /* 0x00000096b820723c */ /* 0x040ff00000001820 */
[C---:B--2---:R-:W-:Y:S08]  /*b160*/  HMMA.16816.F32 R36, R184.reuse, R152, R36 ;  /* 0x00000098b824723c */ /* 0x044ff00000001824 */
[C---:B------:R-:W-:Y:S08]  /*b170*/  HMMA.16816.F32 R40, R184.reuse, R154, R40 ;  /* 0x0000009ab828723c */ /* 0x040ff00000001828 */
[C---:B------:R-:W-:Y:S08]  /*b180*/  HMMA.16816.F32 R44, R184.reuse, R156, R44 ;  /* 0x0000009cb82c723c */ /* 0x040ff0000000182c */
[C---:B------:R-:W-:Y:S08]  /*b190*/  HMMA.16816.F32 R48, R184.reuse, R158, R48 ;  /* 0x0000009eb830723c */ /* 0x040ff00000001830 */
[C---:B------:R-:W-:Y:S08]  /*b1a0*/  HMMA.16816.F32 R52, R184.reuse, R160, R52 ;  /* 0x000000a0b834723c */ /* 0x040ff00000001834 */
[----:B------:R-:W-:Y:S01]  /*b1b0*/  HMMA.16816.F32 R56, R184, R162, R56 ;  /* 0x000000a2b838723c */ /* 0x000fe20000001838 */
[----:B------:R-:W-:Y:S07]  /*b1c0*/  @!UPT UIADD3 URZ, URZ, URZ, URZ ;  /* 0x0000003f3f3ff290 */ /* 0x000fee000fffe03f */
[----:B------:R-:W-:-:S11]  /*b1d0*/  @!P3 BRA `(.L_x_2363) ;  /* 0x000003600000b947 */ /* 0x000fd60003800000 */
[----:B------:R-:W-:Y:S01]  /*b1e0*/  IADD3 R0, R217, -0x1, RZ ;  /* 0xffffffffd9007810 */ /* 0x000fe20007ffe0ff */
        /* <DEDUP_REMOVED lines=53> */
.L_x_2363:
[----:B------:R-:W-:Y:S05]  /*b540*/  BSYNC B0 ;  /* 0x0000000000007941 */ /* 0x000fea0003800000 */
.L_x_2362:
        /* <DEDUP_REMOVED lines=11> */
[----:B------:R-:W2:Y:S01]  /*b600*/  LDL.LU R229, [R1+0x24] ;  /* 0x0000240001e57983 */ /* 0x000ea20000300800 */
[----:B------:R-:W-:Y:S02]  /*b610*/  FMNMX.FTZ R2, R14, R2, !PT ;  /* 0x000000020e027209 */ /* 0x000fe40007810000 */
[----:B------:R-:W-:Y:S01]  /*b620*/  FMNMX.FTZ R0, R13, R0, !PT ;  /* 0x000000000d007209 */ /* 0x000fe20007810000 */
[----:B------:R-:W3:Y:S01]  /*b630*/  LDL.LU R228, [R1+0x20] ;  /* 0x0000200001e47983 */ /* 0x000ee20000300800 */
        /* <DEDUP_REMOVED lines=48> */
[----:B------:R-:W1:Y:S01]  /*b940*/  SHFL.BFLY PT, R114, R3, 0x2, 0x1f ;  /* 0x0c401f0003727f89 */ /* 0x000e6200000e0000 */
[----:B------:R-:W-:Y:S07]  /*b950*/  FMNMX.FTZ R0, R59, R0, !PT ;  /* 0x000000003b007209 */ /* 0x000fee0007810000 */
[----:B------:R-:W4:Y:S01]  /*b960*/  SHFL.BFLY PT, R2, R0, 0x2, 0x1f ;  /* 0x0c401f0000027f89 */ /* 0x000f2200000e0000 */
[----:B-1----:R-:W-:Y:S07]  /*b970*/  FMNMX.FTZ R114, R3, R114, !PT ;  /* 0x0000007203727209 */ /* 0x002fee0007810000 */
[----:B------:R-:W1:Y:S01]  /*b980*/  SHFL.BFLY PT, R115, R114, 0x1, 0x1f ;  /* 0x0c201f0072737f89 */ /* 0x000e6200000e0000 */
[----:B----4-:R-:W-:Y:S07]  /*b990*/  FMNMX.FTZ R0, R0, R2, !PT ;  /* 0x0000000200007209 */ /* 0x010fee0007810000 */
[----:B------:R-:W4:Y:S01]  /*b9a0*/  SHFL.BFLY PT, R3, R0, 0x1, 0x1f ;  /* 0x0c201f0000037f89 */ /* 0x000f2200000e0000 */
[----:B-1----:R-:W-:Y:S05]  /*b9b0*/  FMNMX.FTZ R114, R114, R115, !PT ;  /* 0x0000007372727209 */ /* 0x002fea0007810000 */
[----:B------:R-:W-:Y:S01]  /*b9c0*/  FADD.FTZ R2, -R114, R112 ;  /* 0x0000007072027221 */ /* 0x000fe20000010100 */
[----:B----4-:R-:W-:Y:S03]  /*b9d0*/  FMNMX.FTZ R3, R0, R3, !PT ;  /* 0x0000000300037209 */ /* 0x010fe60007810000 */
[----:B------:R-:W-:Y:S04]  /*b9e0*/  FMUL.FTZ R0, R2, c[0x0][0x2d0] ;  /* 0x0000b40002007a20 */ /* 0x000fe80000410000 */
[----:B------:R1:W4:Y:S01]  /*b9f0*/  MUFU.EX2 R2, R0 ;  /* 0x0000000000027308 */ /* 0x0003220000000800 */
[----:B------:R-:W-:Y:S04]  /*ba00*/  FMUL.FTZ R112, R3, c[0x0][0x2d0] ;  /* 0x0000b40003707a20 */ /* 0x000fe80000410000 */
        /* <DEDUP_REMOVED lines=12> */
[----:B-1----:R-:W-:Y:S02]  /*bad0*/  FADD.FTZ R0, -R3, R113 ;  /* 0x0000007103007221 */ /* 0x002fe40000010100 */
[----:B------:R-:W-:Y:S02]  /*bae0*/  FMUL.FTZ R113, R114, c[0x0][0x2d0] ;  /* 0x0000b40072717a20 */ /* 0x000fe40000410000 */
[----:B------:R-:W-:Y:S01]  /*baf0*/  FMUL.FTZ R0, R0, c[0x0][0x2d0] ;  /* 0x0000b40000007a20 */ /* 0x000fe20000410000 */
[----:B------:R-:W-:Y:S01]  /*bb00*/  MUFU.EX2 R214, R14 ;  /* 0x0000000e00d67308 */ /* 0x000fe20000000800 */
[--C-:B------:R-:W-:Y:S02]  /*bb10*/  FFMA.FTZ R4, R4, c[0x0][0x2d0], -R113.reuse ;  /* 0x0000b40004047a23 */ /* 0x100fe40000010871 */
[--C-:B------:R-:W-:Y:S02]  /*bb20*/  FFMA.FTZ R5, R5, c[0x0][0x2d0], -R113.reuse ;  /* 0x0000b40005057a23 */ /* 0x100fe40000010871 */
[C---:B----4-:R-:W-:Y:S02]  /*bb30*/  FMUL.FTZ R68, R2.reuse, R68 ;  /* 0x0000004402447220 */ /* 0x050fe40000410000 */
        /* <DEDUP_REMOVED lines=17> */
[--C-:B-1----:R-:W-:Y:S02]  /*bc50*/  FFMA.FTZ R4, R8, c[0x0][0x2d0], -R113.reuse ;  /* 0x0000b40008047a23 */ /* 0x102fe40000010871 */
[C---:B------:R-:W-:Y:S02]  /*bc60*/  FMUL.FTZ R8, R2.reuse, R120 ;  /* 0x0000007802087220 */ /* 0x040fe40000410000 */
[C---:B------:R-:W-:Y:S01]  /*bc70*/  FMUL.FTZ R93, R2.reuse, R93 ;  /* 0x0000005d025d7220 */ /* 0x040fe20000410000 */
[----:B------:R1:W-:Y:S01]  /*bc80*/  MUFU.EX2 R227, R4 ;  /* 0x0000000400e37308 */ /* 0x0003e20000000800 */
[C---:B------:R-:W-:Y:S02]  /*bc90*/  FMUL.FTZ R96, R2.reuse, R96 ;  /* 0x0000006002607220 */ /* 0x040fe40000410000 */
[----:B------:R-:W-:Y:S02]  /*bca0*/  FMUL.FTZ R97, R2, R97 ;  /* 0x0000006102617220 */ /* 0x000fe40000410000 */
[C---:B----4-:R-:W-:Y:S02]  /*bcb0*/  FMUL.FTZ R6, R0.reuse, R118 ;  /* 0x0000007600067220 */ /* 0x050fe40000410000 */
[C---:B------:R-:W-:Y:S02]  /*bcc0*/  FMUL.FTZ R7, R0.reuse, R119 ;  /* 0x0000007700077220 */ /* 0x040fe40000410000 */
[C---:B------:R-:W-:Y:S01]  /*bcd0*/  FMUL.FTZ R70, R0.reuse, R70 ;  /* 0x0000004600467220 */ /* 0x040fe20000410000 */
[----:B------:R4:W-:Y:S01]  /*bce0*/  MUFU.EX2 R218, R12 ;  /* 0x0000000c00da7308 */ /* 0x0009e20000000800 */
[C---:B------:R-:W-:Y:S02]  /*bcf0*/  FMUL.FTZ R71, R0.reuse, R71 ;  /* 0x0000004700477220 */ /* 0x040fe40000410000 */
[----:B------:R-:W-:Y:S02]  /*bd00*/  FMUL.FTZ R74, R0, R74 ;  /* 0x0000004a004a7220 */ /* 0x000fe40000410000 */
[----:B-----5:R-:W-:Y:S01]  /*bd10*/  FMUL.FTZ R5, R2, R117 ;  /* 0x0000007502057220 */ /* 0x020fe20000410000 */
[----:B------:R-:W-:Y:S01]  /*bd20*/  F2FP.PACK_AB R117, R219, R221 ;  /* 0x000000dddb75723e */ /* 0x000fe200000000ff */
        /* <DEDUP_REMOVED lines=8> */
[----:B------:R-:W1:Y:S01]  /*bdb0*/  MUFU.EX2 R226, R4 ;  /* 0x0000000400e27308 */ /* 0x000e620000000800 */
        /* <DEDUP_REMOVED lines=9> */
[C---:B----4-:R-:W-:Y:S02]  /*be50*/  FMUL.FTZ R12, R2.reuse, R124 ;  /* 0x0000007c020c7220 */ /* 0x050fe40000410000 */
[----:B-----5:R-:W-:Y:S01]  /*be60*/  FMUL.FTZ R13, R2, R125 ;  /* 0x0000007d020d7220 */ /* 0x020fe20000410000 */
[----:B------:R-:W-:Y:S01]  /*be70*/  MUFU.EX2 R160, R18 ;  /* 0x0000001200a07308 */ /* 0x000fe20000000800 */
[----:B------:R-:W-:Y:S02]  /*be80*/  FMUL.FTZ R14, R0, R126 ;  /* 0x0000007e000e7220 */ /* 0x000fe40000410000 */
[----:B------:R-:W-:Y:S01]  /*be90*/  FMUL.FTZ R100, R2, R100 ;  /* 0x0000006402647220 */ /* 0x000fe20000410000 */
[----:B-1----:R-:W-:Y:S01]  /*bea0*/  F2FP.PACK_AB R118, R226, R227 ;  /* 0x000000e3e276723e */ /* 0x002fe200000000ff */
[--C-:B------:R-:W-:Y:S02]  /*beb0*/  FFMA.FTZ R4, R10, c[0x0][0x2d0], -R112.reuse ;  /* 0x0000b4000a047a23 */ /* 0x100fe40000010870 */
[----:B------:R-:W-:Y:S02]  /*bec0*/  FMUL.FTZ R10, R0, R122 ;  /* 0x0000007a000a7220 */ /* 0x000fe40000410000 */
[----:B------:R-:W-:Y:S01]  /*bed0*/  FMUL.FTZ R101, R2, R101 ;  /* 0x0000006502657220 */ /* 0x000fe20000410000 */
[----:B------:R1:W-:Y:S01]  /*bee0*/  MUFU.EX2 R225, R4 ;  /* 0x0000000400e17308 */ /* 0x0003e20000000800 */
[C---:B------:R-:W-:Y:S02]  /*bef0*/  FMUL.FTZ R102, R0.reuse, R102 ;  /* 0x0000006600667220 */ /* 0x040fe40000410000 */
[C---:B------:R-:W-:Y:S02]  /*bf00*/  FMUL.FTZ R103, R0.reuse, R103 ;  /* 0x0000006700677220 */ /* 0x040fe40000410000 */
[----:B--2---:R-:W-:Y:S02]  /*bf10*/  FMUL.FTZ R15, R0, R127 ;  /* 0x0000007f000f7220 */ /* 0x004fe40000410000 */
[----:B------:R-:W-:Y:S01]  /*bf20*/  LDSM.16.MT88.4 R124, [R194+0x3800] ;  /* 0x00380000c27c783b */ /* 0x000fe20000004200 */
[C---:B------:R-:W-:Y:S02]  /*bf30*/  FMUL.FTZ R104, R2.reuse, R104 ;  /* 0x0000006802687220 */ /* 0x040fe40000410000 */
[----:B------:R-:W-:Y:S01]  /*bf40*/  FMUL.FTZ R105, R2, R105 ;  /* 0x0000006902697220 */ /* 0x000fe20000410000 */
[----:B------:R-:W2:Y:S01]  /*bf50*/  MUFU.EX2 R159, R19 ;  /* 0x00000013009f7308 */ /* 0x000ea20000000800 */
[C---:B------:R-:W-:Y:S02]  /*bf60*/  FMUL.FTZ R106, R0.reuse, R106 ;  /* 0x0000006a006a7220 */ /* 0x040fe40000410000 */
[----:B------:R-:W-:Y:S02]  /*bf70*/  FMUL.FTZ R107, R0, R107 ;  /* 0x0000006b006b7220 */ /* 0x000fe40000410000 */
[--C-:B------:R-:W-:Y:S02]  /*bf80*/  FFMA.FTZ R16, R16, c[0x0][0x2d0], -R113.reuse ;  /* 0x0000b40010107a23 */ /* 0x100fe40000010871 */
[--C-:B------:R-:W-:Y:S02]  /*bf90*/  FFMA.FTZ R17, R17, c[0x0][0x2d0], -R113.reuse ;  /* 0x0000b40011117a23 */ /* 0x100fe40000010871 */
[C---:B------:R-:W-:Y:S01]  /*bfa0*/  FMUL.FTZ R108, R2.reuse, R108 ;  /* 0x0000006c026c7220 */ /* 0x040fe20000410000 */
[----:B------:R4:W-:Y:S01]  /*bfb0*/  MUFU.EX2 R162, R16 ;  /* 0x0000001000a27308 */ /* 0x0009e20000000800 */
[----:B------:R-:W-:Y:S02]  /*bfc0*/  FMUL.FTZ R109, R2, R109 ;  /* 0x0000006d026d7220 */ /* 0x000fe40000410000 */
[--C-:B-1----:R-:W-:Y:S02]  /*bfd0*/  FFMA.FTZ R4, R11, c[0x0][0x2d0], -R112.reuse ;  /* 0x0000b4000b047a23 */ /* 0x102fe40000010870 */
[C---:B------:R-:W-:Y:S02]  /*bfe0*/  FMUL.FTZ R11, R0.reuse, R123 ;  /* 0x0000007b000b7220 */ /* 0x040fe40000410000 */
[----:B------:R-:W1:Y:S01]  /*bff0*/  LDSM.16.MT88.4 R120, [R196] ;  /* 0x00000000c478783b */ /* 0x000e620000004200 */
[C---:B------:R-:W-:Y:S02]  /*c000*/  FMUL.FTZ R110, R0.reuse, R110 ;  /* 0x0000006e006e7220 */ /* 0x040fe40000410000 */
[----:B------:R-:W5:Y:S01]  /*c010*/  MUFU.EX2 R224, R4 ;  /* 0x0000000400e07308 */ /* 0x000f620000000800 */
[----:B------:R-:W-:Y:S02]  /*c020*/  FMUL.FTZ R111, R0, R111 ;  /* 0x0000006f006f7220 */ /* 0x000fe40000410000 */
[C---:B------:R-:W-:Y:S01]  /*c030*/  FMUL.FTZ R60, R2.reuse, R60 ;  /* 0x0000003c023c7220 */ /* 0x040fe20000410000 */
[----:B--2---:R-:W-:Y:S01]  /*c040*/  F2FP.PACK_AB R19, R159, R160 ;  /* 0x000000a09f13723e */ /* 0x004fe200000000ff */
[----:B------:R-:W-:Y:S02]  /*c050*/  FMUL.FTZ R61, R2, R61 ;  /* 0x0000003d023d7220 */ /* 0x000fe40000410000 */
[C---:B------:R-:W-:Y:S02]  /*c060*/  FMUL.FTZ R62, R0.reuse, R62 ;  /* 0x0000003e003e7220 */ /* 0x040fe40000410000 */
[----:B------:R-:W-:Y:S01]  /*c070*/  FMUL.FTZ R63, R0, R63 ;  /* 0x0000003f003f7220 */ /* 0x000fe20000410000 */
[----:B------:R2:W1:Y:S01]  /*c080*/  MUFU.EX2 R161, R17 ;  /* 0x0000001100a17308 */ /* 0x0004620000000800 */
[C---:B------:R-:W-:Y:S02]  /*c090*/  FMUL.FTZ R64, R2.reuse, R64 ;  /* 0x0000004002407220 */ /* 0x040fe40000410000 */
[----:B------:R-:W-:Y:S01]  /*c0a0*/  FMUL.FTZ R65, R2, R65 ;  /* 0x0000004102417220 */ /* 0x000fe20000410000 */
[----:B----4-:R-:W-:Y:S01]  /*c0b0*/  F2FP.PACK_AB R16, R215, R218 ;  /* 0x000000dad710723e */ /* 0x010fe200000000ff */
[C---:B------:R-:W-:Y:S02]  /*c0c0*/  FMUL.FTZ R66, R0.reuse, R66 ;  /* 0x0000004200427220 */ /* 0x040fe40000410000 */
        /* <DEDUP_REMOVED lines=10> */
[----:B------:R-:W-:Y:S01]  /*c170*/  MUFU.EX2 R157, R21 ;  /* 0x00000015009d7308 */ /* 0x000fe20000000800 */
[----:B------:R-:W-:Y:S02]  /*c180*/  FFMA.FTZ R39, R39, c[0x0][0x2d0], -R112 ;  /* 0x0000b40027277a23 */ /* 0x000fe40000010870 */
[C---:B------:R-:W-:Y:S05]  /*c190*/  HMMA.16816.F32 R4, R116.reuse, R136, R4 ;  /* 0x000000887404723c */ /* 0x040fea0000001804 */
[----:B--2---:R-:W-:Y:S01]  /*c1a0*/  F2FP.PACK_AB R17, R163, R214 ;  /* 0x000000d6a311723e */ /* 0x004fe200000000ff */
[----:B------:R-:W-:Y:S01]  /*c1b0*/  FFMA.FTZ R28, R28, c[0x0][0x2d0], -R113 ;  /* 0x0000b4001c1c7a23 */ /* 0x000fe20000010871 */
[----:B------:R-:W-:Y:S01]  /*c1c0*/  MUFU.EX2 R155, R23 ;  /* 0x00000017009b7308 */ /* 0x000fe20000000800 */
[C---:B------:R-:W-:Y:S01]  /*c1d0*/  HMMA.16816.F32 R8, R116.reuse, R138, R8 ;  /* 0x0000008a7408723c */ /* 0x040fe20000001808 */
[----:B------:R-:W2:Y:S03]  /*c1e0*/  LDSM.16.MT88.4 R136, [R191+0x3800] ;  /* 0x00380000bf88783b */ /* 0x000ea60000004200 */
[----:B-1----:R-:W-:Y:S01]  /*c1f0*/  F2FP.PACK_AB R18, R161, R162 ;  /* 0x000000a2a112723e */ /* 0x002fe200000000ff */
[----:B------:R-:W-:Y:S02]  /*c200*/  FFMA.FTZ R2, R2, R229, R223 ;  /* 0x000000e502027223 */ /* 0x000fe400000100df */
[----:B---3--:R-:W-:Y:S01]  /*c210*/  FFMA.FTZ R0, R0, R228, R221 ;  /* 0x000000e400007223 */ /* 0x008fe200000100dd */
[C---:B------:R-:W-:Y:S01]  /*c220*/  HMMA.16816.F32 R68, R116.reuse, R140, R68 ;  /* 0x0000008c7444723c */ /* 0x040fe20000001844 */
[----:B------:R-:W-:Y:S03]  /*c230*/  MUFU.EX2 R153, R25 ;  /* 0x0000001900997308 */ /* 0x000fe60000000800 */
[----:B------:R-:W-:Y:S02]  /*c240*/  FADD.FTZ R2, R222, R2 ;  /* 0x00000002de027221 */ /* 0x000fe40000010000 */
[----:B------:R-:W-:Y:S02]  /*c250*/  FADD.FTZ R0, R219, R0 ;  /* 0x00000000db007221 */ /* 0x000fe40000010000 */
[C---:B------:R-:W-:Y:S01]  /*c260*/  HMMA.16816.F32 R72, R116.reuse, R142, R72 ;  /* 0x0000008e7448723c */ /* 0x040fe20000001848 */
[----:B------:R-:W1:Y:S02]  /*c270*/  LDSM.16.MT88.4 R140, [R193+0x3800] ;  /* 0x00380000c18c783b */ /* 0x000e640000004200 */
[----:B------:R-:W-:Y:S01]  /*c280*/  MUFU.EX2 R152, R26 ;  /* 0x0000001a00987308 */ /* 0x000fe20000000800 */
[----:B------:R-:W-:Y:S02]  /*c290*/  FADD.FTZ R2, R227, R2 ;  /* 0x00000002e3027221 */ /* 0x000fe40000010000 */
[----:B------:R-:W-:Y:S02]  /*c2a0*/  FADD.FTZ R0, R225, R0 ;  /* 0x00000000e1007221 */ /* 0x000fe40000010000 */
[C---:B------:R-:W-:Y:S04]  /*c2b0*/  HMMA.16816.F32 R76, R116.reuse, R144, R76 ;  /* 0x00000090744c723c */ /* 0x040fe8000000184c */
[----:B------:R-:W-:Y:S01]  /*c2c0*/  FADD.FTZ R2, R226, R2 ;  /* 0x00000002e2027221 */ /* 0x000fe20000010000 */
[----:B------:R-:W-:Y:S01]  /*c2d0*/  MUFU.EX2 R151, R27 ;  /* 0x0000001b00977308 */ /* 0x000fe20000000800 */
[----:B------:R-:W-:Y:S02]  /*c2e0*/  FADD.FTZ R0, R224, R0 ;  /* 0x00000000e0007221 */ /* 0x000fe40000010000 */
[C---:B------:R-:W-:Y:S01]  /*c2f0*/  HMMA.16816.F32 R80, R116.reuse, R146, R80 ;  /* 0x000000927450723c */ /* 0x040fe20000001850 */
[----:B------:R-:W-:Y:S03]  /*c300*/  LDSM.16.MT88.4 R144, [R194+0x800] ;  /* 0x00080000c290783b */ /* 0x000fe60000004200 */
[----:B------:R-:W-:Y:S02]  /*c310*/  FADD.FTZ R2, R218, R2 ;  /* 0x00000002da027221 */ /* 0x000fe40000010000 */
[----:B------:R-:W-:Y:S01]  /*c320*/  FADD.FTZ R0, R214, R0 ;  /* 0x00000000d6007221 */ /* 0x000fe20000010000 */
[----:B------:R3:W4:Y:S01]  /*c330*/  MUFU.EX2 R158, R20 ;  /* 0x00000014009e7308 */ /* 0x0007220000000800 */
[C---:B------:R-:W-:Y:S04]  /*c340*/  HMMA.16816.F32 R84, R116.reuse, R120, R84 ;  /* 0x000000787454723c */ /* 0x040fe80000001854 */
[----:B------:R-:W-:Y:S02]  /*c350*/  FADD.FTZ R2, R215, R2 ;  /* 0x00000002d7027221 */ /* 0x000fe40000010000 */
[----:B------:R-:W-:Y:S02]  /*c360*/  FADD.FTZ R0, R163, R0 ;  /* 0x00000000a3007221 */ /* 0x000fe40000010000 */
[C---:B------:R-:W-:Y:S01]  /*c370*/  HMMA.16816.F32 R88, R116.reuse, R122, R88 ;  /* 0x0000007a7458723c */ /* 0x040fe20000001858 */
[----:B------:R-:W5:Y:S03]  /*c380*/  LDSM.16.MT88.4 R120, [R192+0x3800] ;  /* 0x00380000c078783b */ /* 0x000f660000004200 */
[----:B------:R-:W-:Y:S02]  /*c390*/  FADD.FTZ R2, R162, R2 ;  /* 0x00000002a2027221 */ /* 0x000fe40000010000 */
[----:B------:R-:W-:Y:S02]  /*c3a0*/  FADD.FTZ R0, R160, R0 ;  /* 0x00000000a0007221 */ /* 0x000fe40000010000 */
[C---:B--2---:R-:W-:Y:S04]  /*c3b0*/  HMMA.16816.F32 R92, R116.reuse, R136, R92 ;  /* 0x00000088745c723c */ /* 0x044fe8000000185c */
[----:B------:R-:W-:Y:S02]  /*c3c0*/  FADD.FTZ R2, R161, R2 ;  /* 0x00000002a1027221 */ /* 0x000fe40000010000 */
[----:B------:R-:W-:Y:S02]  /*c3d0*/  FADD.FTZ R0, R159, R0 ;  /* 0x000000009f007221 */ /* 0x000fe40000010000 */
[C---:B------:R-:W-:Y:S01]  /*c3e0*/  HMMA.16816.F32 R96, R116.reuse, R138, R96 ;  /* 0x0000008a7460723c */ /* 0x040fe20000001860 */
[----:B------:R-:W2:Y:S03]  /*c3f0*/  LDSM.16.MT88.4 R136, [R191+0x800] ;  /* 0x00080000bf88783b */ /* 0x000ea60000004200 */
[--C-:B---3--:R-:W-:Y:S02]  /*c400*/  FFMA.FTZ R20, R24, c[0x0][0x2d0], -R113.reuse ;  /* 0x0000b40018147a23 */ /* 0x108fe40000010871 */
[----:B----4-:R-:W-:Y:S02]  /*c410*/  FADD.FTZ R2, R158, R2 ;  /* 0x000000029e027221 */ /* 0x010fe40000010000 */
[C---:B-1----:R-:W-:Y:S01]  /*c420*/  HMMA.16816.F32 R12, R116.reuse, R140, R12 ;  /* 0x0000008c740c723c */ /* 0x042fe2000000180c */
[----:B------:R-:W-:Y:S01]  /*c430*/  LDSM.16.MT88.4 R24, [R192+0x1000] ;  /* 0x00100000c018783b */ /* 0x000fe20000004200 */
[----:B------:R-:W1:Y:S02]  /*c440*/  MUFU.EX2 R154, R20 ;  /* 0x00000014009a7308 */ /* 0x000e640000000800 */
[----:B------:R-:W-:Y:S02]  /*c450*/  FADD.FTZ R2, R157, R2 ;  /* 0x000000029d027221 */ /* 0x000fe40000010000 */
[----:B------:R-:W-:Y:S02]  /*c460*/  FADD.FTZ R0, R156, R0 ;  /* 0x000000009c007221 */ /* 0x000fe40000010000 */
[C---:B------:R-:W-:Y:S01]  /*c470*/  HMMA.16816.F32 R100, R116.reuse, R142, R100 ;  /* 0x0000008e7464723c */ /* 0x040fe20000001864 */
[----:B------:R-:W3:Y:S03]  /*c480*/  LDSM.16.MT88.4 R140, [R193+0x800] ;  /* 0x00080000c18c783b */ /* 0x000ee60000004200 */
[----:B------:R-:W-:Y:S04]  /*c490*/  FADD.FTZ R0, R155, R0 ;  /* 0x000000009b007221 */ /* 0x000fe80000010000 */
[----:B------:R-:W-:Y:S01]  /*c4a0*/  FADD.FTZ R0, R152, R0 ;  /* 0x0000000098007221 */ /* 0x000fe20000010000 */
[C---:B-----5:R-:W-:Y:S03]  /*c4b0*/  HMMA.16816.F32 R104, R116.reuse, R120, R104 ;  /* 0x000000787468723c */ /* 0x060fe60000001868 */
[----:B------:R-:W-:Y:S05]  /*c4c0*/  FADD.FTZ R0, R151, R0 ;  /* 0x0000000097007221 */ /* 0x000fea0000010000 */
[C---:B------:R-:W-:Y:S01]  /*c4d0*/  HMMA.16816.F32 R108, R116.reuse, R122, R108 ;  /* 0x0000007a746c723c */ /* 0x040fe2000000186c */
[----:B------:R-:W4:Y:S03]  /*c4e0*/  LDSM.16.MT88.4 R120, [R192+0x800] ;  /* 0x00080000c078783b */ /* 0x000f260000004200 */
[----:B-1----:R-:W-:Y:S04]  /*c4f0*/  FADD.FTZ R2, R154, R2 ;  /* 0x000000029a027221 */ /* 0x002fe80000010000 */
[C---:B------:R-:W-:Y:S01]  /*c500*/  HMMA.16816.F32 R60, R116.reuse, R124, R60 ;  /* 0x0000007c743c723c */ /* 0x040fe2000000183c */
[----:B------:R-:W-:Y:S03]  /*c510*/  LDSM.16.MT88.4 R20, [R192+0x4000] ;  /* 0x00400000c014783b */ /* 0x000fe60000004200 */
[----:B------:R-:W-:Y:S04]  /*c520*/  FADD.FTZ R2, R153, R2 ;  /* 0x0000000299027221 */ /* 0x000fe80000010000 */
[----:B------:R-:W-:Y:S01]  /*c530*/  HMMA.16816.F32 R64, R116, R126, R64 ;  /* 0x0000007e7440723c */ /* 0x000fe20000001840 */
[----:B------:R-:W1:Y:S07]  /*c540*/  LDSM.16.MT88.4 R116, [R191+0x4000] ;  /* 0x00400000bf74783b */ /* 0x000e6e0000004200 */
[C---:B--2---:R-:W-:Y:S01]  /*c550*/  HMMA.16816.F32 R4, R16.reuse, R136, R4 ;  /* 0x000000881004723c */ /* 0x044fe20000001804 */
[----:B------:R-:W2:Y:S07]  /*c560*/  LDSM.16.MT88.4 R124, [R193+0x4000] ;  /* 0x00400000c17c783b */ /* 0x000eae0000004200 */
[C---:B------:R-:W-:Y:S01]  /*c570*/  HMMA.16816.F32 R8, R16.reuse, R138, R8 ;  /* 0x0000008a1008723c */ /* 0x040fe20000001808 */
[----:B------:R-:W-:Y:S07]  /*c580*/  LDSM.16.MT88.4 R136, [R193+0x1000] ;  /* 0x00100000c188783b */ /* 0x000fee0000004200 */
[C---:B---3--:R-:W-:Y:S08]  /*c590*/  HMMA.16816.F32 R68, R16.reuse, R140, R68 ;  /* 0x0000008c1044723c */ /* 0x048ff00000001844 */
[C---:B------:R-:W-:Y:S01]  /*c5a0*/  HMMA.16816.F32 R72, R16.reuse, R142, R72 ;  /* 0x0000008e1048723c */ /* 0x040fe20000001848 */
[----:B------:R-:W-:Y:S07]  /*c5b0*/  MUFU.EX2 R143, R39 ;  /* 0x00000027008f7308 */ /* 0x000fee0000000800 */
[C---:B----4-:R-:W-:Y:S08]  /*c5c0*/  HMMA.16816.F32 R76, R16.reuse, R120, R76 ;  /* 0x00000078104c723c */ /* 0x050ff0000000184c */
[C---:B------:R-:W-:Y:S01]  /*c5d0*/  HMMA.16816.F32 R80, R16.reuse, R122, R80 ;  /* 0x0000007a1050723c */ /* 0x040fe20000001850 */
[----:B------:R-:W3:Y:S07]  /*c5e0*/  LDSM.16.MT88.4 R120, [R194+0x4000] ;  /* 0x00400000c278783b */ /* 0x000eee0000004200 */
[C---:B------:R-:W-:Y:S08]  /*c5f0*/  HMMA.16816.F32 R84, R16.reuse, R144, R84 ;  /* 0x000000901054723c */ /* 0x040ff00000001854 */
[C---:B------:R-:W-:Y:S01]  /*c600*/  HMMA.16816.F32 R88, R16.reuse, R146, R88 ;  /* 0x000000921058723c */ /* 0x040fe20000001858 */
[----:B------:R-:W-:Y:S07]  /*c610*/  MUFU.EX2 R147, R35 ;  /* 0x0000002300937308 */ /* 0x000fee0000000800 */
[C---:B-1----:R-:W-:Y:S08]  /*c620*/  HMMA.16816.F32 R92, R16.reuse, R116, R92 ;  /* 0x00000074105c723c */ /* 0x042ff0000000185c */
[C---:B------:R-:W-:Y:S01]  /*c630*/  HMMA.16816.F32 R96, R16.reuse, R118, R96 ;  /* 0x000000761060723c */ /* 0x040fe20000001860 */
[----:B------:R-:W1:Y:S07]  /*c640*/  LDSM.16.MT88.4 R116, [R191+0x1000] ;  /* 0x00100000bf74783b */ /* 0x000e6e0000004200 */
[C---:B--2---:R-:W-:Y:S08]  /*c650*/  HMMA.16816.F32 R12, R16.reuse, R124, R12 ;  /* 0x0000007c100c723c */ /* 0x044ff0000000180c */
[C---:B------:R-:W-:Y:S01]  /*c660*/  HMMA.16816.F32 R100, R16.reuse, R126, R100 ;  /* 0x0000007e1064723c */ /* 0x040fe20000001864 */
[----:B------:R-:W-:Y:S07]  /*c670*/  MUFU.EX2 R126, R29 ;  /* 0x0000001d007e7308 */ /* 0x000fee0000000800 */
[C---:B------:R-:W-:Y:S03]  /*c680*/  HMMA.16816.F32 R104, R16.reuse, R20, R104 ;  /* 0x000000141068723c */ /* 0x040fe60000001868 */
[----:B------:R2:W4:Y:S05]  /*c690*/  MUFU.EX2 R127, R28 ;  /* 0x0000001c007f7308 */ /* 0x00052a0000000800 */
[C---:B------:R-:W-:Y:S01]  /*c6a0*/  HMMA.16816.F32 R108, R16.reuse, R22, R108 ;  /* 0x00000016106c723c */ /* 0x040fe2000000186c */
[----:B------:R-:W5:Y:S07]  /*c6b0*/  LDSM.16.MT88.4 R20, [R194+0x1000] ;  /* 0x00100000c214783b */ /* 0x000f6e0000004200 */
[C---:B---3--:R-:W-:Y:S08]  /*c6c0*/  HMMA.16816.F32 R60, R16.reuse, R120, R60 ;  /* 0x00000078103c723c */ /* 0x048ff0000000183c */
[----:B------:R-:W-:Y:S01]  /*c6d0*/  HMMA.16816.F32 R64, R16, R122, R64 ;  /* 0x0000007a1040723c */ /* 0x000fe20000001840 */
[----:B------:R-:W-:Y:S03]  /*c6e0*/  LDSM.16.MT88.4 R120, [R193+0x4800] ;  /* 0x00480000c178783b */ /* 0x000fe60000004200 */
[--C-:B--2---:R-:W-:Y:S02]  /*c6f0*/  FFMA.FTZ R28, R33, c[0x0][0x2d0], -R113.reuse ;  /* 0x0000b400211c7a23 */ /* 0x104fe40000010871 */
[----:B----4-:R-:W-:Y:S01]  /*c700*/  FADD.FTZ R2, R127, R2 ;  /* 0x000000027f027221 */ /* 0x010fe20000010000 */
[----:B------:R-:W-:Y:S01]  /*c710*/  F2FP.PACK_AB R16, R157, R158 ;  /* 0x0000009e9d10723e */ /* 0x000fe200000000ff */
[----:B------:R2:W-:Y:S01]  /*c720*/  MUFU.EX2 R149, R28 ;  /* 0x0000001c00957308 */ /* 0x0005e20000000800 */
[----:B------:R-:W-:Y:S03]  /*c730*/  F2FP.PACK_AB R17, R155, R156 ;  /* 0x0000009c9b11723e */ /* 0x000fe600000000ff */
[----:B------:R-:W-:Y:S01]  /*c740*/  F2FP.PACK_AB R18, R153, R154 ;  /* 0x0000009a9912723e */ /* 0x000fe200000000ff */
[----:B------:R-:W-:Y:S01]  /*c750*/  FADD.FTZ R2, R126, R2 ;  /* 0x000000027e027221 */ /* 0x000fe20000010000 */
[----:B------:R-:W-:Y:S07]  /*c760*/  F2FP.PACK_AB R19, R151, R152 ;  /* 0x000000989713723e */ /* 0x000fee00000000ff */
[C---:B-1----:R-:W-:Y:S08]  /*c770*/  HMMA.16816.F32 R4, R16.reuse, R116, R4 ;  /* 0x000000741004723c */ /* 0x042ff00000001804 */
[C---:B------:R-:W-:Y:S01]  /*c780*/  HMMA.16816.F32 R8, R16.reuse, R118, R8 ;  /* 0x000000761008723c */ /* 0x040fe20000001808 */
[----:B------:R-:W1:Y:S03]  /*c790*/  LDSM.16.MT88.4 R116, [R191+0x4800] ;  /* 0x00480000bf74783b */ /* 0x000e660000004200 */
[--C-:B--2---:R-:W-:Y:S04]  /*c7a0*/  FFMA.FTZ R28, R34, c[0x0][0x2d0], -R112.reuse ;  /* 0x0000b400221c7a23 */ /* 0x104fe80000010870 */
[C---:B------:R-:W-:Y:S01]  /*c7b0*/  HMMA.16816.F32 R68, R16.reuse, R136, R68 ;  /* 0x000000881044723c */ /* 0x040fe20000001844 */
[----:B------:R-:W-:Y:S07]  /*c7c0*/  MUFU.EX2 R148, R28 ;  /* 0x0000001c00947308 */ /* 0x000fee0000000800 */
[C---:B------:R-:W-:Y:S08]  /*c7d0*/  HMMA.16816.F32 R72, R16.reuse, R138, R72 ;  /* 0x0000008a1048723c */ /* 0x040ff00000001848 */
[C---:B------:R-:W-:Y:S07]  /*c7e0*/  HMMA.16816.F32 R76, R16.reuse, R24, R76 ;  /* 0x00000018104c723c */ /* 0x040fee000000184c */
[--C-:B------:R-:W-:Y:S01]  /*c7f0*/  FFMA.FTZ R24, R30, c[0x0][0x2d0], -R112.reuse ;  /* 0x0000b4001e187a23 */ /* 0x100fe20000010870 */
[C---:B------:R-:W-:Y:S03]  /*c800*/  HMMA.16816.F32 R80, R16.reuse, R26, R80 ;  /* 0x0000001a1050723c */ /* 0x040fe60000001850 */
[----:B------:R2:W3:Y:S05]  /*c810*/  MUFU.EX2 R125, R24 ;  /* 0x00000018007d7308 */ /* 0x0004ea0000000800 */
[C---:B-----5:R-:W-:Y:S07]  /*c820*/  HMMA.16816.F32 R84, R16.reuse, R20, R84 ;  /* 0x000000141054723c */ /* 0x060fee0000001854 */
[--C-:B------:R-:W-:Y:S01]  /*c830*/  FFMA.FTZ R20, R32, c[0x0][0x2d0], -R113.reuse ;  /* 0x0000b40020147a23 */ /* 0x100fe20000010871 */
[C---:B------:R-:W-:Y:S01]  /*c840*/  HMMA.16816.F32 R88, R16.reuse, R22, R88 ;  /* 0x000000161058723c */ /* 0x040fe20000001858 */
[----:B------:R-:W-:Y:S02]  /*c850*/  LDSM.16.MT88.4 R32, [R192+0x1800] ;  /* 0x00180000c020783b */ /* 0x000fe40000004200 */
[----:B------:R-:W4:Y:S05]  /*c860*/  MUFU.EX2 R150, R20 ;  /* 0x0000001400967308 */ /* 0x000f2a0000000800 */
[C---:B-1----:R-:W-:Y:S04]  /*c870*/  HMMA.16816.F32 R92, R16.reuse, R116, R92 ;  /* 0x00000074105c723c */ /* 0x042fe8000000185c */
[----:B--2---:R-:W-:Y:S02]  /*c880*/  FFMA.FTZ R24, R31, c[0x0][0x2d0], -R112 ;  /* 0x0000b4001f187a23 */ /* 0x004fe40000010870 */
[----:B------:R-:W-:Y:S01]  /*c890*/  LDSM.16.MT88.4 R28, [R191+0x1800] ;  /* 0x00180000bf1c783b */ /* 0x000fe20000004200 */
[----:B---3--:R-:W-:Y:S01]  /*c8a0*/  FADD.FTZ R0, R125, R0 ;  /* 0x000000007d007221 */ /* 0x008fe20000010000 */
[C---:B------:R-:W-:Y:S01]  /*c8b0*/  HMMA.16816.F32 R96, R16.reuse, R118, R96 ;  /* 0x000000761060723c */ /* 0x040fe20000001860 */
[----:B------:R-:W1:Y:S05]  /*c8c0*/  MUFU.EX2 R124, R24 ;  /* 0x00000018007c7308 */ /* 0x000e6a0000000800 */
[----:B------:R-:W-:Y:S02]  /*c8d0*/  LDSM.16.MT88.4 R116, [R193+0x1800] ;  /* 0x00180000c174783b */ /* 0x000fe40000004200 */
[C---:B------:R-:W-:Y:S04]  /*c8e0*/  HMMA.16816.F32 R12, R16.reuse, R120, R12 ;  /* 0x00000078100c723c */ /* 0x040fe8000000180c */
[----:B----4-:R-:W-:Y:S02]  /*c8f0*/  FADD.FTZ R2, R150, R2 ;  /* 0x0000000296027221 */ /* 0x010fe40000010000 */
[----:B------:R-:W-:Y:S02]  /*c900*/  LDSM.16.MT88.4 R20, [R194+0x4800] ;  /* 0x00480000c214783b */ /* 0x000fe40000004200 */
[C---:B------:R-:W-:Y:S04]  /*c910*/  HMMA.16816.F32 R100, R16.reuse, R122, R100 ;  /* 0x0000007a1064723c */ /* 0x040fe80000001864 */
[----:B------:R-:W-:Y:S02]  /*c920*/  FADD.FTZ R2, R149, R2 ;  /* 0x0000000295027221 */ /* 0x000fe40000010000 */
[----:B------:R-:W-:Y:S01]  /*c930*/  LDSM.16.MT88.4 R120, [R191+0x3000] ;  /* 0x00300000bf78783b */ /* 0x000fe20000004200 */
[----:B-1----:R-:W-:Y:S05]  /*c940*/  FADD.FTZ R0, R124, R0 ;  /* 0x000000007c007221 */ /* 0x002fea0000010000 */
[----:B------:R-:W-:Y:S02]  /*c950*/  FADD.FTZ R0, R148, R0 ;  /* 0x0000000094007221 */ /* 0x000fe40000010000 */
[----:B------:R-:W1:Y:S02]  /*c960*/  LDSM.16.MT88.4 R24, [R192+0x4800] ;  /* 0x00480000c018783b */ /* 0x000e640000004200 */
[----:B------:R-:W-:Y:S01]  /*c970*/  FADD.FTZ R0, R147, R0 ;  /* 0x0000000093007221 */ /* 0x000fe20000010000 */
[C---:B-1----:R-:W-:Y:S08]  /*c980*/  HMMA.16816.F32 R104, R16.reuse, R24, R104 ;  /* 0x000000181068723c */ /* 0x042ff00000001868 */
[C---:B------:R-:W-:Y:S01]  /*c990*/  HMMA.16816.F32 R108, R16.reuse, R26, R108 ;  /* 0x0000001a106c723c */ /* 0x040fe2000000186c */
[----:B------:R-:W-:Y:S07]  /*c9a0*/  LDSM.16.MT88.4 R24, [R191+0x5000] ;  /* 0x00500000bf18783b */ /* 0x000fee0000004200 */
[C---:B------:R-:W-:Y:S08]  /*c9b0*/  HMMA.16816.F32 R60, R16.reuse, R20, R60 ;  /* 0x00000014103c723c */ /* 0x040ff0000000183c */
[----:B------:R-:W-:Y:S01]  /*c9c0*/  HMMA.16816.F32 R64, R16, R22, R64 ;  /* 0x000000161040723c */ /* 0x000fe20000001840 */
[----:B------:R-:W1:Y:S06]  /*c9d0*/  LDSM.16.MT88.4 R20, [R194+0x1800] ;  /* 0x00180000c214783b */ /* 0x000e6c0000004200 */
[----:B------:R-:W-:Y:S02]  /*c9e0*/  F2FP.PACK_AB R16, R126, R127 ;  /* 0x0000007f7e10723e */ /* 0x000fe400000000ff */
[----:B------:R-:W-:Y:S03]  /*c9f0*/  F2FP.PACK_AB R17, R124, R125 ;  /* 0x0000007d7c11723e */ /* 0x000fe600000000ff */
[----:B------:R-:W-:Y:S02]  /*ca00*/  F2FP.PACK_AB R18, R149, R150 ;  /* 0x000000969512723e */ /* 0x000fe400000000ff */
[----:B------:R-:W-:Y:S07]  /*ca10*/  F2FP.PACK_AB R19, R147, R148 ;  /* 0x000000949313723e */ /* 0x000fee00000000ff */
[C---:B------:R-:W-:Y:S07]  /*ca20*/  HMMA.16816.F32 R4, R16.reuse, R28, R4 ;  /* 0x0000001c1004723c */ /* 0x040fee0000001804 */
[--C-:B------:R-:W-:Y:S01]  /*ca30*/  FFMA.FTZ R28, R36, c[0x0][0x2d0], -R113.reuse ;  /* 0x0000b400241c7a23 */ /* 0x100fe20000010871 */
[C---:B------:R-:W-:Y:S03]  /*ca40*/  HMMA.16816.F32 R8, R16.reuse, R30, R8 ;  /* 0x0000001e1008723c */ /* 0x040fe60000001808 */
[----:B------:R2:W3:Y:S05]  /*ca50*/  MUFU.EX2 R146, R28 ;  /* 0x0000001c00927308 */ /* 0x0004ea0000000800 */
[C---:B------:R-:W-:Y:S08]  /*ca60*/  HMMA.16816.F32 R68, R16.reuse, R116, R68 ;  /* 0x000000741044723c */ /* 0x040ff00000001844 */
[C---:B------:R-:W-:Y:S08]  /*ca70*/  HMMA.16816.F32 R72, R16.reuse, R118, R72 ;  /* 0x000000761048723c */ /* 0x040ff00000001848 */
[C---:B------:R-:W-:Y:S01]  /*ca80*/  HMMA.16816.F32 R76, R16.reuse, R32, R76 ;  /* 0x00000020104c723c */ /* 0x040fe2000000184c */
[----:B--2---:R-:W2:Y:S03]  /*ca90*/  LDSM.16.MT88.4 R28, [R193+0x5000] ;  /* 0x00500000c11c783b */ /* 0x004ea60000004200 */
[----:B---3--:R-:W-:Y:S03]  /*caa0*/  FADD.FTZ R2, R146, R2 ;  /* 0x0000000292027221 */ /* 0x008fe60000010000 */
[--C-:B------:R-:W-:Y:S01]  /*cab0*/  FFMA.FTZ R32, R37, c[0x0][0x2d0], -R113.reuse ;  /* 0x0000b40025207a23 */ /* 0x100fe20000010871 */
[C---:B------:R-:W-:Y:S03]  /*cac0*/  HMMA.16816.F32 R80, R16.reuse, R34, R80 ;  /* 0x000000221050723c */ /* 0x040fe60000001850 */
[----:B------:R3:W4:Y:S05]  /*cad0*/  MUFU.EX2 R145, R32 ;  /* 0x0000002000917308 */ /* 0x00072a0000000800 */
[C---:B-1----:R-:W-:Y:S07]  /*cae0*/  HMMA.16816.F32 R84, R16.reuse, R20, R84 ;  /* 0x000000141054723c */ /* 0x042fee0000001854 */
[--C-:B------:R-:W-:Y:S01]  /*caf0*/  FFMA.FTZ R20, R40, c[0x0][0x2d0], -R113.reuse ;  /* 0x0000b40028147a23 */ /* 0x100fe20000010871 */
[C---:B------:R-:W-:Y:S03]  /*cb00*/  HMMA.16816.F32 R88, R16.reuse, R22, R88 ;  /* 0x000000161058723c */ /* 0x040fe60000001858 */
[----:B------:R1:W5:Y:S05]  /*cb10*/  MUFU.EX2 R142, R20 ;  /* 0x00000014008e7308 */ /* 0x00036a0000000800 */
[C---:B------:R-:W-:Y:S04]  /*cb20*/  HMMA.16816.F32 R92, R16.reuse, R24, R92 ;  /* 0x00000018105c723c */ /* 0x040fe8000000185c */
[----:B---3--:R-:W-:Y:S02]  /*cb30*/  FFMA.FTZ R32, R38, c[0x0][0x2d0], -R112 ;  /* 0x0000b40026207a23 */ /* 0x008fe40000010870 */
[----:B------:R-:W-:Y:S01]  /*cb40*/  LDSM.16.MT88.4 R36, [R194+0x5000] ;  /* 0x00500000c224783b */ /* 0x000fe20000004200 */
[----:B----4-:R-:W-:Y:S01]  /*cb50*/  FADD.FTZ R2, R145, R2 ;  /* 0x0000000291027221 */ /* 0x010fe20000010000 */
[C---:B------:R-:W-:Y:S01]  /*cb60*/  HMMA.16816.F32 R96, R16.reuse, R26, R96 ;  /* 0x0000001a1060723c */ /* 0x040fe20000001860 */
[----:B------:R3:W4:Y:S05]  /*cb70*/  MUFU.EX2 R144, R32 ;  /* 0x0000002000907308 */ /* 0x00072a0000000800 */
[----:B------:R-:W-:Y:S02]  /*cb80*/  LDSM.16.MT88.4 R24, [R193+0x2000] ;  /* 0x00200000c118783b */ /* 0x000fe40000004200 */
[C---:B--2---:R-:W-:Y:S04]  /*cb90*/  HMMA.16816.F32 R12, R16.reuse, R28, R12 ;  /* 0x0000001c100c723c */ /* 0x044fe8000000180c */
[--C-:B-1----:R-:W-:Y:S02]  /*cba0*/  FFMA.FTZ R20, R41, c[0x0][0x2d0], -R113.reuse ;  /* 0x0000b40029147a23 */ /* 0x102fe40000010871 */
[----:B-----5:R-:W-:Y:S02]  /*cbb0*/  FADD.FTZ R2, R142, R2 ;  /* 0x000000028e027221 */ /* 0x020fe40000010000 */
[C---:B------:R-:W-:Y:S01]  /*cbc0*/  HMMA.16816.F32 R100, R16.reuse, R30, R100 ;  /* 0x0000001e1064723c */ /* 0x040fe20000001864 */
[----:B------:R1:W2:Y:S03]  /*cbd0*/  MUFU.EX2 R141, R20 ;  /* 0x00000014008d7308 */ /* 0x0002a60000000800 */
[----:B------:R-:W-:Y:S01]  /*cbe0*/  FFMA.FTZ R28, R43, c[0x0][0x2d0], -R112 ;  /* 0x0000b4002b1c7a23 */ /* 0x000fe20000010870 */
[----:B---3--:R-:W3:Y:S06]  /*cbf0*/  LDSM.16.MT88.4 R32, [R192+0x5000] ;  /* 0x00500000c020783b */ /* 0x008eec0000004200 */
[----:B------:R5:W-:Y:S01]  /*cc00*/  MUFU.EX2 R139, R28 ;  /* 0x0000001c008b7308 */ /* 0x000be20000000800 */
[----:B----4-:R-:W-:Y:S04]  /*cc10*/  FADD.FTZ R0, R144, R0 ;  /* 0x0000000090007221 */ /* 0x010fe80000010000 */
[----:B------:R-:W-:Y:S02]  /*cc20*/  FADD.FTZ R0, R143, R0 ;  /* 0x000000008f007221 */ /* 0x000fe40000010000 */
[----:B-1----:R-:W-:Y:S02]  /*cc30*/  FFMA.FTZ R20, R42, c[0x0][0x2d0], -R112 ;  /* 0x0000b4002a147a23 */ /* 0x002fe40000010870 */
[----:B--2---:R-:W-:Y:S02]  /*cc40*/  FADD.FTZ R2, R141, R2 ;  /* 0x000000028d027221 */ /* 0x004fe40000010000 */
[----:B------:R1:W2:Y:S01]  /*cc50*/  MUFU.EX2 R140, R20 ;  /* 0x00000014008c7308 */ /* 0x0002a20000000800 */
[----:B-----5:R-:W-:Y:S01]  /*cc60*/  LDSM.16.MT88.4 R28, [R192+0x2000] ;  /* 0x00200000c01c783b */ /* 0x020fe20000004200 */
[C---:B---3--:R-:W-:Y:S07]  /*cc70*/  HMMA.16816.F32 R104, R16.reuse, R32, R104 ;  /* 0x000000201068723c */ /* 0x048fee0000001868 */
[----:B-1----:R-:W1:Y:S01]  /*cc80*/  LDSM.16.MT88.4 R20, [R191+0x2000] ;  /* 0x00200000bf14783b */ /* 0x002e620000004200 */
[----:B--2---:R-:W-:Y:S01]  /*cc90*/  FADD.FTZ R0, R140, R0 ;  /* 0x000000008c007221 */ /* 0x004fe20000010000 */
[C---:B------:R-:W-:Y:S06]  /*cca0*/  HMMA.16816.F32 R108, R16.reuse, R34, R108 ;  /* 0x00000022106c723c */ /* 0x040fec000000186c */
[----:B------:R-:W2:Y:S01]  /*ccb0*/  LDSM.16.MT88.4 R32, [R194+0x2000] ;  /* 0x00200000c220783b */ /* 0x000ea20000004200 */
[----:B------:R-:W-:Y:S01]  /*ccc0*/  FADD.FTZ R0, R139, R0 ;  /* 0x000000008b007221 */ /* 0x000fe20000010000 */
[C---:B------:R-:W-:Y:S07]  /*ccd0*/  HMMA.16816.F32 R60, R16.reuse, R36, R60 ;  /* 0x00000024103c723c */ /* 0x040fee000000183c */
[--C-:B------:R-:W-:Y:S01]  /*cce0*/  FFMA.FTZ R36, R49, c[0x0][0x2d0], -R113.reuse ;  /* 0x0000b40031247a23 */ /* 0x100fe20000010871 */
[----:B------:R-:W-:Y:S07]  /*ccf0*/  HMMA.16816.F32 R64, R16, R38, R64 ;  /* 0x000000261040723c */ /* 0x000fee0000001840 */
[----:B------:R-:W-:Y:S02]  /*cd00*/  F2FP.PACK_AB R16, R145, R146 ;  /* 0x000000929110723e */ /* 0x000fe400000000ff */
[----:B------:R-:W-:Y:S03]  /*cd10*/  F2FP.PACK_AB R17, R143, R144 ;  /* 0x000000908f11723e */ /* 0x000fe600000000ff */
[----:B------:R-:W-:Y:S02]  /*cd20*/  F2FP.PACK_AB R18, R141, R142 ;  /* 0x0000008e8d12723e */ /* 0x000fe400000000ff */
[----:B------:R-:W-:Y:S07]  /*cd30*/  F2FP.PACK_AB R19, R139, R140 ;  /* 0x0000008c8b13723e */ /* 0x000fee00000000ff */
[C---:B-1----:R-:W-:Y:S07]  /*cd40*/  HMMA.16816.F32 R4, R16.reuse, R20, R4 ;  /* 0x000000141004723c */ /* 0x042fee0000001804 */
[--C-:B------:R-:W-:Y:S01]  /*cd50*/  FFMA.FTZ R20, R44, c[0x0][0x2d0], -R113.reuse ;  /* 0x0000b4002c147a23 */ /* 0x100fe20000010871 */
[C---:B------:R-:W-:Y:S03]  /*cd60*/  HMMA.16816.F32 R8, R16.reuse, R22, R8 ;  /* 0x000000161008723c */ /* 0x040fe60000001808 */
[----:B------:R1:W3:Y:S05]  /*cd70*/  MUFU.EX2 R138, R20 ;  /* 0x00000014008a7308 */ /* 0x0002ea0000000800 */
[C---:B------:R-:W-:Y:S07]  /*cd80*/  HMMA.16816.F32 R68, R16.reuse, R24, R68 ;  /* 0x000000181044723c */ /* 0x040fee0000001844 */
[--C-:B------:R-:W-:Y:S01]  /*cd90*/  FFMA.FTZ R24, R45, c[0x0][0x2d0], -R113.reuse ;  /* 0x0000b4002d187a23 */ /* 0x100fe20000010871 */
[C---:B------:R-:W-:Y:S03]  /*cda0*/  HMMA.16816.F32 R72, R16.reuse, R26, R72 ;  /* 0x0000001a1048723c */ /* 0x040fe60000001848 */
[----:B------:R4:W5:Y:S05]  /*cdb0*/  MUFU.EX2 R137, R24 ;  /* 0x0000001800897308 */ /* 0x00096a0000000800 */
[C---:B------:R-:W-:Y:S01]  /*cdc0*/  HMMA.16816.F32 R76, R16.reuse, R28, R76 ;  /* 0x0000001c104c723c */ /* 0x040fe2000000184c */
[----:B-1----:R-:W1:Y:S03]  /*cdd0*/  LDSM.16.MT88.4 R20, [R191+0x5800] ;  /* 0x00580000bf14783b */ /* 0x002e660000004200 */
[----:B---3--:R-:W-:Y:S03]  /*cde0*/  FADD.FTZ R2, R138, R2 ;  /* 0x000000028a027221 */ /* 0x008fe60000010000 */
[----:B------:R-:W-:Y:S01]  /*cdf0*/  FFMA.FTZ R28, R46, c[0x0][0x2d0], -R112 ;  /* 0x0000b4002e1c7a23 */ /* 0x000fe20000010870 */
[C---:B------:R-:W-:Y:S01]  /*ce00*/  HMMA.16816.F32 R80, R16.reuse, R30, R80 ;  /* 0x0000001e1050723c */ /* 0x040fe20000001850 */
[----:B------:R3:W-:Y:S07]  /*ce10*/  MUFU.EX2 R46, R36 ;  /* 0x00000024002e7308 */ /* 0x0007ee0000000800 */
[C---:B--2---:R-:W-:Y:S03]  /*ce20*/  HMMA.16816.F32 R84, R16.reuse, R32, R84 ;  /* 0x000000201054723c */ /* 0x044fe60000001854 */
[----:B------:R2:W1:Y:S01]  /*ce30*/  MUFU.EX2 R136, R28 ;  /* 0x0000001c00887308 */ /* 0x0004620000000800 */
[----:B----4-:R-:W4:Y:S01]  /*ce40*/  LDSM.16.MT88.4 R24, [R193+0x5800] ;  /* 0x00580000c118783b */ /* 0x010f220000004200 */
[----:B-----5:R-:W-:Y:S03]  /*ce50*/  FADD.FTZ R2, R137, R2 ;  /* 0x0000000289027221 */ /* 0x020fe60000010000 */
[C---:B------:R-:W-:Y:S04]  /*ce60*/  HMMA.16816.F32 R88, R16.reuse, R34, R88 ;  /* 0x000000221058723c */ /* 0x040fe80000001858 */
[----:B------:R-:W-:Y:S08]  /*ce70*/  LDSM.16.MT88.4 R32, [R194+0x5800] ;  /* 0x00580000c220783b */ /* 0x000ff00000004200 */
[----:B---3--:R-:W-:Y:S01]  /*ce80*/  LDSM.16.MT88.4 R36, [R193+0x2800] ;  /* 0x00280000c124783b */ /* 0x008fe20000004200 */
[C---:B-1----:R-:W-:Y:S03]  /*ce90*/  HMMA.16816.F32 R92, R16.reuse, R20, R92 ;  /* 0x00000014105c723c */ /* 0x042fe6000000185c */
[----:B--2---:R-:W-:Y:S02]  /*cea0*/  FFMA.FTZ R28, R47, c[0x0][0x2d0], -R112 ;  /* 0x0000b4002f1c7a23 */ /* 0x004fe40000010870 */
[----:B------:R-:W-:Y:S02]  /*ceb0*/  FADD.FTZ R0, R136, R0 ;  /* 0x0000000088007221 */ /* 0x000fe40000010000 */
[----:B------:R1:W2:Y:S01]  /*cec0*/  MUFU.EX2 R115, R28 ;  /* 0x0000001c00737308 */ /* 0x0002a20000000800 */
[C---:B------:R-:W-:Y:S04]  /*ced0*/  HMMA.16816.F32 R96, R16.reuse, R22, R96 ;  /* 0x000000161060723c */ /* 0x040fe80000001860 */
[--C-:B------:R-:W-:Y:S04]  /*cee0*/  FFMA.FTZ R20, R50, c[0x0][0x2d0], -R112.reuse ;  /* 0x0000b40032147a23 */ /* 0x100fe80000010870 */
[C---:B----4-:R-:W-:Y:S01]  /*cef0*/  HMMA.16816.F32 R12, R16.reuse, R24, R12 ;  /* 0x00000018100c723c */ /* 0x050fe2000000180c */
[----:B------:R3:W4:Y:S06]  /*cf00*/  MUFU.EX2 R45, R20 ;  /* 0x00000014002d7308 */ /* 0x00072c0000000800 */
[----:B------:R-:W-:Y:S01]  /*cf10*/  FFMA.FTZ R24, R51, c[0x0][0x2d0], -R112 ;  /* 0x0000b40033187a23 */ /* 0x000fe20000010870 */
[C---:B------:R-:W-:Y:S03]  /*cf20*/  HMMA.16816.F32 R100, R16.reuse, R26, R100 ;  /* 0x0000001a1064723c */ /* 0x040fe60000001864 */
[----:B------:R5:W-:Y:S01]  /*cf30*/  MUFU.EX2 R44, R24 ;  /* 0x00000018002c7308 */ /* 0x000be20000000800 */
[--C-:B-1----:R-:W-:Y:S02]  /*cf40*/  FFMA.FTZ R28, R48, c[0x0][0x2d0], -R113.reuse ;  /* 0x0000b400301c7a23 */ /* 0x102fe40000010871 */
[----:B--2---:R-:W-:Y:S07]  /*cf50*/  FADD.FTZ R0, R115, R0 ;  /* 0x0000000073007221 */ /* 0x004fee0000010000 */
[----:B------:R1:W2:Y:S01]  /*cf60*/  MUFU.EX2 R47, R28 ;  /* 0x0000001c002f7308 */ /* 0x0002a20000000800 */
[----:B---3--:R-:W-:Y:S01]  /*cf70*/  LDSM.16.MT88.4 R20, [R191+0x2800] ;  /* 0x00280000bf14783b */ /* 0x008fe20000004200 */
[----:B----4-:R-:W-:Y:S07]  /*cf80*/  FADD.FTZ R0, R45, R0 ;  /* 0x000000002d007221 */ /* 0x010fee0000010000 */
[----:B-----5:R-:W-:Y:S08]  /*cf90*/  LDSM.16.MT88.4 R24, [R192+0x2800] ;  /* 0x00280000c018783b */ /* 0x020ff00000004200 */
[----:B-1----:R-:W1:Y:S01]  /*cfa0*/  LDSM.16.MT88.4 R28, [R192+0x5800] ;  /* 0x00580000c01c783b */ /* 0x002e620000004200 */
[----:B--2---:R-:W-:Y:S01]  /*cfb0*/  FADD.FTZ R2, R47, R2 ;  /* 0x000000022f027221 */ /* 0x004fe20000010000 */
[C---:B-1----:R-:W-:Y:S08]  /*cfc0*/  HMMA.16816.F32 R104, R16.reuse, R28, R104 ;  /* 0x0000001c1068723c */ /* 0x042ff00000001868 */
[C---:B------:R-:W-:Y:S01]  /*cfd0*/  HMMA.16816.F32 R108, R16.reuse, R30, R108 ;  /* 0x0000001e106c723c */ /* 0x040fe2000000186c */
[----:B------:R-:W1:Y:S07]  /*cfe0*/  LDSM.16.MT88.4 R28, [R194+0x2800] ;  /* 0x00280000c21c783b */ /* 0x000e6e0000004200 */
        /* <DEDUP_REMOVED lines=8> */
[C---:B------:R-:W-:Y:S01]  /*d070*/  HMMA.16816.F32 R4, R16.reuse, R20, R4 ;  /* 0x000000141004723c */ /* 0x040fe20000001804 */
[----:B--2---:R-:W-:Y:S07]  /*d080*/  LDSM.16.MT88.4 R32, [R193+0x6000] ;  /* 0x00600000c120783b */ /* 0x004fee0000004200 */
[C---:B------:R-:W-:Y:S01]  /*d090*/  HMMA.16816.F32 R8, R16.reuse, R22, R8 ;  /* 0x000000161008723c */ /* 0x040fe20000001808 */
[----:B------:R-:W2:Y:S07]  /*d0a0*/  LDSM.16.MT88.4 R20, [R191+0x6000] ;  /* 0x00600000bf14783b */ /* 0x000eae0000004200 */
[C---:B------:R-:W-:Y:S07]  /*d0b0*/  HMMA.16816.F32 R68, R16.reuse, R36, R68 ;  /* 0x000000241044723c */ /* 0x040fee0000001844 */
[--C-:B------:R-:W-:Y:S01]  /*d0c0*/  FFMA.FTZ R36, R56, c[0x0][0x2d0], -R113.reuse ;  /* 0x0000b40038247a23 */ /* 0x100fe20000010871 */
[C---:B------:R-:W-:Y:S03]  /*d0d0*/  HMMA.16816.F32 R72, R16.reuse, R38, R72 ;  /* 0x000000261048723c */ /* 0x040fe60000001848 */
[----:B------:R-:W-:Y:S05]  /*d0e0*/  MUFU.EX2 R39, R36 ;  /* 0x0000002400277308 */ /* 0x000fea0000000800 */
[C---:B------:R-:W-:Y:S07]  /*d0f0*/  HMMA.16816.F32 R76, R16.reuse, R24, R76 ;  /* 0x00000018104c723c */ /* 0x040fee000000184c */
[--C-:B------:R-:W-:Y:S01]  /*d100*/  FFMA.FTZ R24, R53, c[0x0][0x2d0], -R113.reuse ;  /* 0x0000b40035187a23 */ /* 0x100fe20000010871 */
[C---:B------:R-:W-:Y:S03]  /*d110*/  HMMA.16816.F32 R80, R16.reuse, R26, R80 ;  /* 0x0000001a1050723c */ /* 0x040fe60000001850 */
[----:B------:R3:W4:Y:S05]  /*d120*/  MUFU.EX2 R42, R24 ;  /* 0x00000018002a7308 */ /* 0x00072a0000000800 */
[C---:B-1----:R-:W-:Y:S07]  /*d130*/  HMMA.16816.F32 R84, R16.reuse, R28, R84 ;  /* 0x0000001c1054723c */ /* 0x042fee0000001854 */
[--C-:B------:R-:W-:Y:S01]  /*d140*/  FFMA.FTZ R28, R55, c[0x0][0x2d0], -R112.reuse ;  /* 0x0000b400371c7a23 */ /* 0x100fe20000010870 */
[C---:B------:R-:W-:Y:S03]  /*d150*/  HMMA.16816.F32 R88, R16.reuse, R30, R88 ;  /* 0x0000001e1058723c */ /* 0x040fe60000001858 */
[----:B------:R1:W-:Y:S05]  /*d160*/  MUFU.EX2 R40, R28 ;  /* 0x0000001c00287308 */ /* 0x0003ea0000000800 */
[C---:B--2---:R-:W-:Y:S04]  /*d170*/  HMMA.16816.F32 R92, R16.reuse, R20, R92 ;  /* 0x00000014105c723c */ /* 0x044fe8000000185c */
[--C-:B---3--:R-:W-:Y:S03]  /*d180*/  FFMA.FTZ R24, R54, c[0x0][0x2d0], -R112.reuse ;  /* 0x0000b40036187a23 */ /* 0x108fe60000010870 */
[----:B------:R-:W-:Y:S01]  /*d190*/  FFMA.FTZ R20, R57, c[0x0][0x2d0], -R113 ;  /* 0x0000b40039147a23 */ /* 0x000fe20000010871 */
[C---:B------:R-:W-:Y:S01]  /*d1a0*/  HMMA.16816.F32 R96, R16.reuse, R22, R96 ;  /* 0x000000161060723c */ /* 0x040fe20000001860 */
[----:B------:R2:W3:Y:S03]  /*d1b0*/  MUFU.EX2 R41, R24 ;  /* 0x0000001800297308 */ /* 0x0004e60000000800 */
[----:B------:R-:W-:Y:S04]  /*d1c0*/  MOV R113, R3 ;  /* 0x0000000300717202 */ /* 0x000fe80000000f00 */
[C---:B------:R-:W-:Y:S03]  /*d1d0*/  HMMA.16816.F32 R12, R16.reuse, R32, R12 ;  /* 0x00000020100c723c */ /* 0x040fe6000000180c */
[----:B------:R5:W3:Y:S01]  /*d1e0*/  MUFU.EX2 R38, R20 ;  /* 0x0000001400267308 */ /* 0x000ae20000000800 */
[----:B-1----:R-:W-:Y:S04]  /*d1f0*/  LDSM.16.MT88.4 R28, [R194+0x6000] ;  /* 0x00600000c21c783b */ /* 0x002fe80000004200 */
[C---:B------:R-:W-:Y:S04]  /*d200*/  HMMA.16816.F32 R100, R16.reuse, R34, R100 ;  /* 0x000000221064723c */ /* 0x040fe80000001864 */
[----:B------:R-:W-:Y:S08]  /*d210*/  LDSM.16.MT88.4 R32, [R192+0x3000] ;  /* 0x00300000c020783b */ /* 0x000ff00000004200 */
[----:B--2---:R-:W1:Y:S01]  /*d220*/  LDSM.16.MT88.4 R24, [R192+0x6000] ;  /* 0x00600000c018783b */ /* 0x004e620000004200 */
[--C-:B-----5:R-:W-:Y:S02]  /*d230*/  FFMA.FTZ R20, R58, c[0x0][0x2d0], -R112.reuse ;  /* 0x0000b4003a147a23 */ /* 0x120fe40000010870 */
[----:B------:R-:W-:Y:S02]  /*d240*/  FFMA.FTZ R112, R59, c[0x0][0x2d0], -R112 ;  /* 0x0000b4003b707a23 */ /* 0x000fe40000010870 */
[----:B------:R2:W-:Y:S10]  /*d250*/  MUFU.EX2 R37, R20 ;  /* 0x0000001400257308 */ /* 0x0005f40000000800 */
[----:B------:R-:W5:Y:S01]  /*d260*/  MUFU.EX2 R36, R112 ;  /* 0x0000007000247308 */ /* 0x000f620000000800 */
[----:B--2---:R-:W2:Y:S01]  /*d270*/  LDSM.16.MT88.4 R20, [R193+0x3000] ;  /* 0x00300000c114783b */ /* 0x004ea20000004200 */
[C---:B-1----:R-:W-:Y:S08]  /*d280*/  HMMA.16816.F32 R104, R16.reuse, R24, R104 ;  /* 0x000000181068723c */ /* 0x042ff00000001868 */
[C---:B------:R-:W-:Y:S01]  /*d290*/  HMMA.16816.F32 R108, R16.reuse, R26, R108 ;  /* 0x0000001a106c723c */ /* 0x040fe2000000186c */
[----:B------:R-:W1:Y:S07]  /*d2a0*/  LDSM.16.MT88.4 R24, [R194+0x3000] ;  /* 0x00300000c218783b */ /* 0x000e6e0000004200 */
        /* <DEDUP_REMOVED lines=15> */
[C---:B-1----:R-:W-:Y:S08]  /*d3a0*/  HMMA.16816.F32 R84, R16.reuse, R24, R84 ;  /* 0x000000181054723c */ /* 0x042ff00000001854 */
[C---:B------:R-:W-:Y:S08]  /*d3b0*/  HMMA.16816.F32 R88, R16.reuse, R26, R88 ;  /* 0x0000001a1058723c */ /* 0x040ff00000001858 */
[C---:B---3--:R-:W-:Y:S08]  /*d3c0*/  HMMA.16816.F32 R92, R16.reuse, R4, R92 ;  /* 0x00000004105c723c */ /* 0x048ff0000000185c */
[C---:B------:R-:W-:Y:S01]  /*d3d0*/  HMMA.16816.F32 R96, R16.reuse, R6, R96 ;  /* 0x000000061060723c */ /* 0x040fe20000001860 */
[----:B------:R-:W1:Y:S07]  /*d3e0*/  LDSM.16.MT88.4 R4, [R194+0x6800] ;  /* 0x00680000c204783b */ /* 0x000e6e0000004200 */
[C---:B----4-:R-:W-:Y:S08]  /*d3f0*/  HMMA.16816.F32 R124, R16.reuse, R8, R12 ;  /* 0x00000008107c723c */ /* 0x050ff0000000180c */
        /* <DEDUP_REMOVED lines=14> */
[----:B------:R-:W-:Y:S03]  /*d4e0*/  FADD.FTZ R0, R36, R0 ;  /* 0x0000000024007221 */ /* 0x000fe60000010000 */
[----:B------:R1:W-:Y:S04]  /*d4f0*/  STL [R1+0x24], R2 ;  /* 0x0000240201007387 */ /* 0x0003e80000100800 */
[----:B------:R1:W-:Y:S01]  /*d500*/  STL [R1+0x20], R0 ;  /* 0x0000200001007387 */ /* 0x0003e20000100800 */
[----:B------:R-:W-:-:S05]  /*d510*/  @P0 BRA `(.L_x_2364) ;  /* 0xffffcd9000000947 */ /* 0x000fca000383ffff */
.L_x_2361:
[----:B------:R-:W-:Y:S02]  /*d520*/  MOV R7, 0x1f ;  /* 0x0000001f00077802 */ /* 0x000fe40000000f00 */
[----:B------:R-:W-:Y:S01]  /*d530*/  MOV R6, 0xffffffff ;  /* 0xffffffff00067802 */ /* 0x000fe20000000f00 */
[----:B------:R-:W-:Y:S05]  /*d540*/  BRA.DIV ~URZ, `(.L_x_2365) ;  /* 0x000048227f007947 */ /* 0x000fea000b800000 */
[----:B-1----:R-:W2:Y:S04]  /*d550*/  LDL R2, [R1+0x24] ;  /* 0x0000240001027983 */ /* 0x002ea80000100800 */
[----:B--2---:R1:W2:Y:S02]  /*d560*/  SHFL.BFLY PT, R0, R2, 0x2, 0x1f ;  /* 0x0c401f0002007f89 */ /* 0x0042a400000e0000 */
.L_x_2432:
        /* <DEDUP_REMOVED lines=9> */
.L_x_2433:
        /* <DEDUP_REMOVED lines=85> */
.L_x_2352:
[----:B-1----:R1:W5:Y:S04]  /*db50*/  LDL R6, [R1+0x48] ;  /* 0x0000480001067983 */ /* 0x0023680000100800 */
[----:B------:R-:W2:Y:S01]  /*db60*/  S2R R2, SR_TID.X ;  /* 0x0000000000027919 */ /* 0x000ea20000002100 */
[----:B------:R-:W-:Y:S01]  /*db70*/  BSSY B0, `(.L_x_2367) ;  /* 0x0000011000007945 */ /* 0x000fe20003800000 */
[----:B--2---:R-:W-:-:S13]  /*db80*/  LOP3.LUT P0, RZ, R2, 0xff, RZ, 0xc0, !PT ;  /* 0x000000ff02ff7812 */ /* 0x004fda000780c0ff */
[----:B------:R-:W-:Y:S05]  /*db90*/  @P0 BRA `(.L_x_2368) ;  /* 0x000000e000000947 */ /* 0x000fea0003800000 */
[----:B-1----:R-:W1:Y:S01]  /*dba0*/  S2R R4, SR_LANEID ;  /* 0x0000000000047919 */ /* 0x002e620000000000 */
        /* <DEDUP_REMOVED lines=11> */
[----:B--2--5:R-:W-:-:S05]  /*dc60*/  IADD3 R6, R3, c[0x0][0xc], R2 ;  /* 0x0000030003067a10 */ /* 0x024fca0007ffe002 */
[----:B------:R1:W-:Y:S02]  /*dc70*/  STL [R1+0x48], R6 ;  /* 0x0000480601007387 */ /* 0x0003e40000100800 */
.L_x_2368:
[----:B-1----:R-:W-:Y:S05]  /*dc80*/  BSYNC B0 ;  /* 0x0000000000007941 */ /* 0x002fea0003800000 */
.L_x_2367:
[----:B------:R-:W2:Y:S04]  /*dc90*/  LDL.64 R4, [R1+0x30] ;  /* 0x0000300001047983 */ /* 0x000ea80000100a00 */
        /* <DEDUP_REMOVED lines=105> */
.L_x_2371:
        /* <DEDUP_REMOVED lines=122> */
.L_x_2434:
[----:B------:R-:W-:Y:S05]  /*ead0*/  BRA.DIV ~URZ, `(.L_x_2374) ;  /* 0x000034727f007947 */ /* 0x000fea000b800000 */
[----:B------:R3:W4:Y:S02]  /*eae0*/  SHFL.IDX PT, R0, R8, RZ, 0x181f ;  /* 0x00181fff08007589 */ /* 0x00072400000e0000 */
.L_x_2435:
        /* <DEDUP_REMOVED lines=13> */
.L_x_2376:
[----:B------:R-:W-:Y:S05]  /*ebc0*/  BSYNC B0 ;  /* 0x0000000000007941 */ /* 0x000fea0003800000 */
.L_x_2375:
[----:B------:R-:W-:Y:S05]  /*ebd0*/  BRA.DIV ~URZ, `(.L_x_2377) ;  /* 0x000033d27f007947 */ /* 0x000fea000b800000 */
[----:B--2---:R2:W1:Y:S04]  /*ebe0*/  SHFL.IDX PT, R9, R7, 0x1, 0x181f ;  /* 0x00381f0007097f89 */ /* 0x00446800000e0000 */
[----:B----4-:R2:W4:Y:S02]  /*ebf0*/  SHFL.IDX PT, R0, R8, 0x1, 0x181f ;  /* 0x00381f0008007f89 */ /* 0x01052400000e0000 */
.L_x_2436:
        /* <DEDUP_REMOVED lines=14> */
.L_x_2379:
[----:B------:R-:W-:Y:S05]  /*ece0*/  BSYNC B0 ;  /* 0x0000000000007941 */ /* 0x000fea0003800000 */
.L_x_2378:
[----:B------:R-:W-:Y:S05]  /*ecf0*/  BRA.DIV ~URZ, `(.L_x_2380) ;  /* 0x000033727f007947 */ /* 0x000fea000b800000 */
[----:B-1----:R1:W2:Y:S02]  /*ed00*/  SHFL.IDX PT, R9, R7, 0x2, 0x181f ;  /* 0x00581f0007097f89 */ /* 0x0022a400000e0000 */
.L_x_2437:
[----:B------:R-:W-:Y:S05]  /*ed10*/  BRA.DIV ~URZ, `(.L_x_2381) ;  /* 0x000033c27f007947 */ /* 0x000fea000b800000 */
[----:B----4-:R4:W1:Y:S02]  /*ed20*/  SHFL.IDX PT, R0, R8, 0x2, 0x181f ;  /* 0x00581f0008007f89 */ /* 0x01086400000e0000 */
.L_x_2438:
        /* <DEDUP_REMOVED lines=14> */
.L_x_2383:
[----:B------:R-:W-:Y:S05]  /*ee10*/  BSYNC B0 ;  /* 0x0000000000007941 */ /* 0x000fea0003800000 */
.L_x_2382:
[----:B------:R-:W-:Y:S05]  /*ee20*/  BRA.DIV ~URZ, `(.L_x_2384) ;  /* 0x000033127f007947 */ /* 0x000fea000b800000 */
[----:B-12---:R-:W1:Y:S04]  /*ee30*/  SHFL.IDX PT, R7, R7, 0x3, 0x181f ;  /* 0x00781f0007077f89 */ /* 0x006e6800000e0000 */
[----:B------:R2:W3:Y:S02]  /*ee40*/  SHFL.IDX PT, R0, R8, 0x3, 0x181f ;  /* 0x00781f0008007f89 */ /* 0x0004e400000e0000 */
.L_x_2439:
        /* <DEDUP_REMOVED lines=15> */
.L_x_2372:
        /* <DEDUP_REMOVED lines=34> */
.L_x_2440:
[----:B------:R-:W-:Y:S05]  /*f160*/  BRA.DIV ~URZ, `(.L_x_2387) ;  /* 0x000031027f007947 */ /* 0x000fea000b800000 */
[----:B------:R3:W4:Y:S02]  /*f170*/  SHFL.IDX PT, R0, R28, RZ, 0x1c1f ;  /* 0x001c1fff1c007589 */ /* 0x00072400000e0000 */
.L_x_2441:
        /* <DEDUP_REMOVED lines=98> */
.L_x_2389:
[----:B------:R-:W-:Y:S05]  /*f7a0*/  BSYNC B0 ;  /* 0x0000000000007941 */ /* 0x000fea0003800000 */
.L_x_2388:
[----:B------:R-:W-:Y:S05]  /*f7b0*/  BRA.DIV ~URZ, `(.L_x_2390) ;  /* 0x00002b127f007947 */ /* 0x000fea000b800000 */
[----:B--2---:R2:W1:Y:S04]  /*f7c0*/  SHFL.IDX PT, R4, R14, 0x1, 0x1c1f ;  /* 0x003c1f000e047f89 */ /* 0x00446800000e0000 */
[----:B----4-:R2:W4:Y:S02]  /*f7d0*/  SHFL.IDX PT, R0, R28, 0x1, 0x1c1f ;  /* 0x003c1f001c007f89 */ /* 0x01052400000e0000 */
.L_x_2442:
        /* <DEDUP_REMOVED lines=71> */
.L_x_2370:
        /* <DEDUP_REMOVED lines=21> */
.L_x_2391:
        /* <DEDUP_REMOVED lines=57> */
.L_x_2393:
[----:B------:R-:W-:Y:S05]  /*10130*/  BSYNC B0 ;  /* 0x0000000000007941 */ /* 0x000fea0003800000 */
.L_x_2392:
        /* <DEDUP_REMOVED lines=47> */
.L_x_2443:
[----:B------:R-:W-:Y:S05]  /*10430*/  BRA.DIV ~URZ, `(.L_x_2395) ;  /* 0x00001fc27f007947 */ /* 0x000fea000b800000 */
[----:B------:R3:W4:Y:S02]  /*10440*/  SHFL.IDX PT, R0, R9, RZ, 0x181f ;  /* 0x00181fff09007589 */ /* 0x00072400000e0000 */
.L_x_2444:
        /* <DEDUP_REMOVED lines=14> */
.L_x_2397:
[----:B------:R-:W-:Y:S05]  /*10530*/  BSYNC B0 ;  /* 0x0000000000007941 */ /* 0x000fea0003800000 */
.L_x_2396:
[----:B------:R-:W-:Y:S05]  /*10540*/  BRA.DIV ~URZ, `(.L_x_2398) ;  /* 0x00001f127f007947 */ /* 0x000fea000b800000 */
[----:B--2---:R2:W1:Y:S04]  /*10550*/  SHFL.IDX PT, R10, R6, 0x1, 0x181f ;  /* 0x00381f00060a7f89 */ /* 0x00446800000e0000 */
[----:B----4-:R2:W4:Y:S02]  /*10560*/  SHFL.IDX PT, R0, R9, 0x1, 0x181f ;  /* 0x00381f0009007f89 */ /* 0x01052400000e0000 */
.L_x_2445:
        /* <DEDUP_REMOVED lines=14> */
.L_x_2400:
[----:B------:R-:W-:Y:S05]  /*10650*/  BSYNC B0 ;  /* 0x0000000000007941 */ /* 0x000fea0003800000 */
.L_x_2399:
[----:B------:R-:W-:Y:S05]  /*10660*/  BRA.DIV ~URZ, `(.L_x_2401) ;  /* 0x00001eb27f007947 */ /* 0x000fea000b800000 */
[----:B-1----:R1:W2:Y:S02]  /*10670*/  SHFL.IDX PT, R10, R6, 0x2, 0x181f ;  /* 0x00581f00060a7f89 */ /* 0x0022a400000e0000 */
.L_x_2446:
[----:B------:R-:W-:Y:S05]  /*10680*/  BRA.DIV ~URZ, `(.L_x_2402) ;  /* 0x00001f027f007947 */ /* 0x000fea000b800000 */
[----:B----4-:R4:W1:Y:S02]  /*10690*/  SHFL.IDX PT, R0, R9, 0x2, 0x181f ;  /* 0x00581f0009007f89 */ /* 0x01086400000e0000 */
.L_x_2447:
        /* <DEDUP_REMOVED lines=14> */
.L_x_2404:
[----:B------:R-:W-:Y:S05]  /*10780*/  BSYNC B0 ;  /* 0x0000000000007941 */ /* 0x000fea0003800000 */
.L_x_2403:
[----:B------:R-:W-:Y:S05]  /*10790*/  BRA.DIV ~URZ, `(.L_x_2405) ;  /* 0x00001e527f007947 */ /* 0x000fea000b800000 */
[----:B-12---:R-:W1:Y:S04]  /*107a0*/  SHFL.IDX PT, R6, R6, 0x3, 0x181f ;  /* 0x00781f0006067f89 */ /* 0x006e6800000e0000 */
[----:B------:R2:W3:Y:S02]  /*107b0*/  SHFL.IDX PT, R0, R9, 0x3, 0x181f ;  /* 0x00781f0009007f89 */ /* 0x0004e400000e0000 */
.L_x_2448:
        /* <DEDUP_REMOVED lines=13> */
.L_x_2385:
[----:B------:R-:W-:Y:S05]  /*10890*/  BSYNC B1 ;  /* 0x0000000000017941 */ /* 0x000fea0003800000 */
.L_x_2369:
        /* <DEDUP_REMOVED lines=15> */
.L_x_2449:
[----:B------:R-:W-:Y:S05]  /*10990*/  BRA.DIV ~URZ, `(.L_x_2408) ;  /* 0x00001d827f007947 */ /* 0x000fea000b800000 */
[----:B------:R3:W4:Y:S02]  /*109a0*/  SHFL.IDX PT, R8, R67, 0x1, 0x1f ;  /* 0x00201f0043087f89 */ /* 0x00072400000e0000 */
.L_x_2450:
        /* <DEDUP_REMOVED lines=19> */
.L_x_2451:
        /* <DEDUP_REMOVED lines=16> */
.L_x_2452:
[----:B---3--:R-:W-:Y:S01]  /*10be0*/  IMAD R0, R0, c[0x0][0x538], RZ ;  /* 0x00014e0000007a24 */ /* 0x008fe200078e02ff */
[----:B------:R-:W-:Y:S04]  /*10bf0*/  BSSY B1, `(.L_x_2411) ;  /* 0x00000cf000017945 */ /* 0x000fe80003800000 */
[----:B----4-:R-:W-:-:S04]  /*10c00*/  IADD3 R8, R0, R8, RZ ;  /* 0x0000000800087210 */ /* 0x010fc80007ffe0ff */
[----:B--2---:R-:W-:-:S13]  /*10c10*/  ISETP.GT.AND P0, PT, R8, R9, PT ;  /* 0x000000090800720c */ /* 0x004fda0003f04270 */
[----:B------:R-:W-:Y:S05]  /*10c20*/  @P0 BRA `(.L_x_2412) ;  /* 0x0000025000000947 */ /* 0x000fea0003800000 */
.L_x_2416:
        /* <DEDUP_REMOVED lines=17> */
.L_x_2453:
        /* <DEDUP_REMOVED lines=16> */
.L_x_2454:
[----:B--2---:R-:W-:-:S05]  /*10e40*/  IMAD R0, R0, c[0x0][0x538], RZ ;  /* 0x00014e0000007a24 */ /* 0x004fca00078e02ff */
[----:B------:R-:W-:-:S04]  /*10e50*/  IADD3 R8, R0, R8, RZ ;  /* 0x0000000800087210 */ /* 0x000fc80007ffe0ff */
[----:B------:R-:W-:-:S13]  /*10e60*/  ISETP.GT.AND P0, PT, R8, R9, PT ;  /* 0x000000090800720c */ /* 0x000fda0003f04270 */
[----:B-1----:R-:W-:Y:S05]  /*10e70*/  @!P0 BRA `(.L_x_2416) ;  /* 0xfffffdb000008947 */ /* 0x002fea000383ffff */
.L_x_2412:
[----:B------:R-:W-:-:S05]  /*10e80*/  IADD3 R11, -R0, R8, RZ ;  /* 0x00000008000b7210 */ /* 0x000fca0007ffe1ff */
[----:B------:R-:W-:-:S05]  /*10e90*/  IMAD R0, R4, c[0x0][0x538], R11 ;  /* 0x00014e0004007a24 */ /* 0x000fca00078e020b */
[----:B------:R-:W-:Y:S01]  /*10ea0*/  ISETP.GT.AND P0, PT, R0, R9, PT ;  /* 0x000000090000720c */ /* 0x000fe20003f04270 */
[----:B------:R-:W-:-:S12]  /*10eb0*/  BRA.DIV ~URZ, `(.L_x_2417) ;  /* 0x00001ca27f007947 */ /* 0x000fd8000b800000 */
[----:B------:R-:W-:-:S03]  /*10ec0*/  VOTE.ANY R10, PT, !P0 ;  /* 0x00000000000a7806 */ /* 0x000fc600040e0100 */
.L_x_2455:
[----:B------:R-:W2:Y:S01]  /*10ed0*/  LDL.LU R0, [R1+0x54] ;  /* 0x0000540001007983 */ /* 0x000ea20000300800 */
[----:B------:R-:W2:Y:S02]  /*10ee0*/  POPC R8, R10 ;  /* 0x0000000a00087309 */ /* 0x000ea40000000000 */
[----:B--2---:R-:W-:-:S05]  /*10ef0*/  IADD3 R0, R8, R0, RZ ;  /* 0x0000000008007210 */ /* 0x004fca0007ffe0ff */
[----:B------:R2:W-:Y:S01]  /*10f00*/  STL [R1+0x54], R0 ;  /* 0x0000540001007387 */ /* 0x0005e20000100800 */
[----:B------:R-:W-:Y:S05]  /*10f10*/  BRA.DIV ~URZ, `(.L_x_2418) ;  /* 0x00001c927f007947 */ /* 0x000fea000b800000 */
[----:B------:R3:W4:Y:S04]  /*10f20*/  SHFL.IDX PT, R12, R6, R8, 0x1f ;  /* 0x00001f08060c7589 */ /* 0x00072800000e0000 */
[----:B------:R3:W1:Y:S02]  /*10f30*/  SHFL.IDX PT, R7, R7, R8, 0x1f ;  /* 0x00001f0807077589 */ /* 0x00066400000e0000 */
.L_x_2456:
[----:B------:R-:W-:Y:S01]  /*10f40*/  ISETP.NE.AND P0, PT, R10, RZ, PT ;  /* 0x000000ff0a00720c */ /* 0x000fe20003f05270 */
[----:B------:R-:W-:-:S12]  /*10f50*/  BSSY B0, `(.L_x_2419) ;  /* 0x0000005000007945 */ /* 0x000fd80003800000 */
[----:B------:R-:W-:Y:S05]  /*10f60*/  @!P0 BRA `(.L_x_2420) ;  /* 0x0000003000008947 */ /* 0x000fea0003800000 */
[----:B------:R-:W-:Y:S01]  /*10f70*/  IADD3 R3, R8, -0x1, RZ ;  /* 0xffffffff08037810 */ /* 0x000fe20007ffe0ff */
[----:B------:R-:W-:Y:S05]  /*10f80*/  BRA.DIV ~URZ, `(.L_x_2421) ;  /* 0x00001cf27f007947 */ /* 0x000fea000b800000 */
[----:B------:R2:W3:Y:S02]  /*10f90*/  SHFL.IDX PT, R13, R4, R3, 0x1f ;  /* 0x00001f03040d7589 */ /* 0x0004e400000e0000 */
.L_x_2420:
[----:B------:R-:W-:Y:S05]  /*10fa0*/  BSYNC B0 ;  /* 0x0000000000007941 */ /* 0x000fea0003800000 */
.L_x_2419:
        /* <DEDUP_REMOVED lines=68> */
.L_x_2423:
        /* <DEDUP_REMOVED lines=69> */
.L_x_2424:
[----:B------:R-:W-:Y:S05]  /*11840*/  BSYNC B0 ;  /* 0x0000000000007941 */ /* 0x000fea0003800000 */
.L_x_2422:
[----:B------:R-:W-:-:S04]  /*11850*/  LOP3.LUT R2, RZ, R2, RZ, 0x33, !PT ;  /* 0x00000002ff027212 */ /* 0x000fc800078e33ff */
[----:B-1----:R-:W-:-:S05]  /*11860*/  IADD3 R0, R2, R12, RZ ;  /* 0x0000000c02007210 */ /* 0x002fca0007ffe0ff */
[----:B------:R1:W-:Y:S01]  /*11870*/  STL [R1+0x4c], R0 ;  /* 0x00004c0001007387 */ /* 0x0003e20000100800 */
[----:B------:R-:W-:Y:S05]  /*11880*/  BRA `(.L_x_2425) ;  /* 0x0000005000007947 */ /* 0x000fea0003800000 */
.L_x_2413:
[----:B------:R-:W-:Y:S01]  /*11890*/  MOV R0, c[0x0][0x53c] ;  /* 0x00014f0000007a02 */ /* 0x000fe20000000f00 */
[----:B------:R2:W-:Y:S04]  /*118a0*/  STL [R1+0x48], R9 ;  /* 0x0000480901007387 */ /* 0x0005e80000100800 */
[----:B------:R2:W-:Y:S04]  /*118b0*/  STL [R1+0x4c], RZ ;  /* 0x00004cff01007387 */ /* 0x0005e80000100800 */
[----:B------:R2:W-:Y:S04]  /*118c0*/  STL [R1+0x50], RZ ;  /* 0x000050ff01007387 */ /* 0x0005e80000100800 */
[----:B------:R2:W-:Y:S02]  /*118d0*/  STL [R1+0x54], R0 ;  /* 0x0000540001007387 */ /* 0x0005e40000100800 */
.L_x_2425:
[----:B------:R-:W-:Y:S05]  /*118e0*/  BSYNC B1 ;  /* 0x0000000000017941 */ /* 0x000fea0003800000 */
.L_x_2411:
        /* <DEDUP_REMOVED lines=9> */
.L_x_2406:
[----:B--2---:R-:W2:Y:S02]  /*11980*/  LDL R0, [R1+0x54] ;  /* 0x0000540001007983 */ /* 0x004ea40000100800 */
[----:B--2---:R-:W-:-:S13]  /*11990*/  ISETP.GE.AND P0, PT, R0, c[0x0][0x53c], PT ;  /* 0x00014f0000007a0c */ /* 0x004fda0003f06270 */
[----:B-1----:R-:W-:Y:S01]  /*119a0*/  @P0 CALL.REL.NOINC `(.L_x_2426) ;  /* 0x0000001000000944 */ /* 0x002fe20003c00000 */
[----:B------:R-:W-:Y:S05]  /*119b0*/  BRA `(.L_x_2427) ;  /* 0xfffefec000007947 */ /* 0x000fea000383ffff */
.L_x_2426:
[----:B------:R-:W-:Y:S05]  /*119c0*/  EXIT ;  /* 0x000000000000794d */ /* 0x000fea0003800000 */
.L_x_2335:
[----:B------:R-:W-:Y:S01]  /*119d0*/  IMAD.MOV.U32 R0, RZ, RZ, R5 ;  /* 0x000000ffff007224 */ /* 0x000fe200078e0005 */
[----:B------:R-:W-:Y:S02]  /*119e0*/  MOV R2, 0x1 ;  /* 0x0000000100027802 */ /* 0x000fe40000000f00 */
[----:B------:R-:W-:Y:S02]  /*119f0*/  MOV R3, 0x11a10 ;  /* 0x00011a1000037802 */ /* 0x000fe40000000f00 */
[----:B------:R-:W-:Y:S05]  /*11a00*/  CALL.REL.NOINC `($__internal_50_$__cuda_sm70_shflsync_up_p) ;  /* 0x0000136000007944 */ /* 0x000fea0003c00000 */
[----:B------:R-:W-:Y:S01]  /*11a10*/  MOV R0, R4 ;  /* 0x0000000400007202 */ /* 0x000fe20000000f00 */
[----:B------:R-:W-:Y:S05]  /*11a20*/  BRA `(.L_x_2428) ;  /* 0xfffeea3000007947 */ /* 0x000fea000383ffff */
.L_x_2336:
[----:B------:R-:W-:Y:S01]  /*11a30*/  IMAD.MOV.U32 R0, RZ, RZ, R5 ;  /* 0x000000ffff007224 */ /* 0x000fe200078e0005 */
[----:B------:R-:W-:Y:S02]  /*11a40*/  MOV R2, 0x2 ;  /* 0x0000000200027802 */ /* 0x000fe40000000f00 */
[----:B------:R-:W-:Y:S02]  /*11a50*/  MOV R3, 0x11a70 ;  /* 0x00011a7000037802 */ /* 0x000fe40000000f00 */
[----:B------:R-:W-:Y:S05]  /*11a60*/  CALL.REL.NOINC `($__internal_50_$__cuda_sm70_shflsync_up_p) ;  /* 0x0000130000007944 */ /* 0x000fea0003c00000 */
[----:B------:R-:W-:Y:S01]  /*11a70*/  SEL R0, R4, RZ, P4 ;  /* 0x000000ff04007207 */ /* 0x000fe20002000000 */
[----:B------:R-:W-:Y:S01]  /*11a80*/  IMAD.MOV.U32 R2, RZ, RZ, 0x4 ;  /* 0x00000004ff027424 */ /* 0x000fe200078e00ff */
[----:B------:R-:W-:-:S03]  /*11a90*/  MOV R3, 0x11ac0 ;  /* 0x00011ac000037802 */ /* 0x000fc60000000f00 */
[----:B------:R-:W-:Y:S02]  /*11aa0*/  IMAD.IADD R0, R5, 0x1, R0 ;  /* 0x0000000105007824 */ /* 0x000fe400078e0200 */
        /* <DEDUP_REMOVED lines=14> */
[----:B------:R-:W-:Y:S01]  /*11b90*/  IMAD.IADD R4, R0, 0x1, R4 ;  /* 0x0000000100047824 */ /* 0x000fe200078e0204 */
[----:B------:R-:W-:-:S03]  /*11ba0*/  MOV R0, 0x1f ;  /* 0x0000001f00007802 */ /* 0x000fc60000000f00 */
[----:B------:R-:W-:Y:S02]  /*11bb0*/  IMAD.MOV.U32 R5, RZ, RZ, R4 ;  /* 0x000000ffff057224 */ /* 0x000fe400078e0004 */
[----:B------:R-:W-:Y:S05]  /*11bc0*/  CALL.REL.NOINC `($__internal_49_$__cuda_sm70_shflsync_idx_p) ;  /* 0x0000115000007944 */ /* 0x000fea0003c00000 */
[----:B------:R-:W-:Y:S05]  /*11bd0*/  BRA `(.L_x_2429) ;  /* 0xfffee98000007947 */ /* 0x000fea000383ffff */
.L_x_2338:
[----:B------:R-:W-:Y:S02]  /*11be0*/  SEL R0, RZ, 0x1, P0 ;  /* 0x00000001ff007807 */ /* 0x000fe40000000000 */
[----:B------:R-:W-:Y:S02]  /*11bf0*/  MOV R2, 0x11c10 ;  /* 0x00011c1000027802 */ /* 0x000fe40000000f00 */
[----:B------:R-:W-:Y:S05]  /*11c00*/  CALL.REL.NOINC `($__internal_51_$__cuda_sm70_votesync_ballot) ;  /* 0x000011d000007944 */ /* 0x000fea0003c00000 */
[----:B------:R-:W-:Y:S01]  /*11c10*/  MOV R10, R0 ;  /* 0x00000000000a7202 */ /* 0x000fe20000000f00 */
[----:B------:R-:W-:Y:S05]  /*11c20*/  BRA `(.L_x_2430) ;  /* 0xfffee9c000007947 */ /* 0x000fea000383ffff */
.L_x_2339:
[----:B------:R-:W-:Y:S01]  /*11c30*/  IMAD.MOV.U32 R5, RZ, RZ, R9 ;  /* 0x000000ffff057224 */ /* 0x000fe200078e0009 */
[----:B------:R-:W-:Y:S01]  /*11c40*/  MOV R3, R6 ;  /* 0x0000000600037202 */ /* 0x000fe20000000f00 */
[----:B-1----:R-:W-:Y:S01]  /*11c50*/  IMAD.MOV.U32 R0, RZ, RZ, 0x1f ;  /* 0x0000001fff007424 */ /* 0x002fe200078e00ff */
[----:B------:R-:W-:Y:S02]  /*11c60*/  MOV R2, 0x11c80 ;  /* 0x00011c8000027802 */ /* 0x000fe40000000f00 */
[----:B------:R-:W-:Y:S05]  /*11c70*/  CALL.REL.NOINC `($__internal_49_$__cuda_sm70_shflsync_idx_p) ;  /* 0x000010a000007944 */ /* 0x000fea0003c00000 */
[----:B------:R-:W-:Y:S01]  /*11c80*/  IMAD.MOV.U32 R12, RZ, RZ, R0 ;  /* 0x000000ffff0c7224 */ /* 0x000fe200078e0000 */
[----:B------:R-:W-:Y:S01]  /*11c90*/  MOV R5, R8 ;  /* 0x0000000800057202 */ /* 0x000fe20000000f00 */
[----:B------:R-:W-:Y:S01]  /*11ca0*/  IMAD.MOV.U32 R7, RZ, RZ, RZ ;  /* 0x000000ffff077224 */ /* 0x000fe200078e00ff */
[----:B------:R-:W-:Y:S01]  /*11cb0*/  MOV R3, R6 ;  /* 0x0000000600037202 */ /* 0x000fe20000000f00 */
[----:B------:R-:W-:Y:S01]  /*11cc0*/  IMAD.MOV.U32 R0, RZ, RZ, 0x1f ;  /* 0x0000001fff007424 */ /* 0x000fe200078e00ff */
[----:B------:R-:W-:-:S02]  /*11cd0*/  MOV R2, 0x11cf0 ;  /* 0x00011cf000027802 */ /* 0x000fc40000000f00 */
[----:B------:R-:W-:Y:S05]  /*11ce0*/  CALL.REL.NOINC `($__internal_49_$__cuda_sm70_shflsync_idx_p) ;  /* 0x0000103000007944 */ /* 0x000fea0003c00000 */
[----:B------:R-:W-:Y:S01]  /*11cf0*/  MOV R9, R0 ;  /* 0x0000000000097202 */ /* 0x000fe20000000f00 */
[----:B------:R-:W-:Y:S05]  /*11d00*/  BRA `(.L_x_2431) ;  /* 0xfffee95000007947 */ /* 0x000fea000383ffff */
.L_x_2342:
[----:B------:R-:W-:Y:S01]  /*11d10*/  IMAD.MOV.U32 R5, RZ, RZ, R4 ;  /* 0x000000ffff057224 */ /* 0x000fe200078e0004 */
[----:B-1----:R-:W-:-:S02]  /*11d20*/  MOV R0, 0x1f ;  /* 0x0000001f00007802 */ /* 0x002fc40000000f00 */
[----:B------:R-:W-:Y:S02]  /*11d30*/  MOV R2, 0x11d50 ;  /* 0x00011d5000027802 */ /* 0x000fe40000000f00 */
[----:B--234-:R-:W-:Y:S05]  /*11d40*/  CALL.REL.NOINC `($__internal_49_$__cuda_sm70_shflsync_idx_p) ;  /* 0x00000fd000007944 */ /* 0x01cfea0003c00000 */
[----:B------:R-:W-:Y:S01]  /*11d50*/  MOV R7, R0 ;  /* 0x0000000000077202 */ /* 0x000fe20000000f00 */
[----:B------:R-:W-:Y:S05]  /*11d60*/  BRA `(.L_x_2341) ;  /* 0xfffee95000007947 */ /* 0x000fea000383ffff */
.L_x_2365:
[----:B-1----:R1:W5:Y:S01]  /*11d70*/  LDL R2, [R1+0x24] ;  /* 0x0000240001027983 */ /* 0x0023620000100800 */
[----:B------:R-:W-:Y:S02]  /*11d80*/  MOV R5, 0x2 ;  /* 0x0000000200057802 */ /* 0x000fe40000000f00 */
[----:B------:R-:W-:Y:S02]  /*11d90*/  MOV R4, 0x11db0 ;  /* 0x00011db000047802 */ /* 0x000fe40000000f00 */
[----:B-1---5:R-:W-:Y:S05]  /*11da0*/  CALL.REL.NOINC `($__internal_48_$__cuda_sm70_shflsync_bfly_p) ;  /* 0x00000f3000007944 */ /* 0x022fea0003c00000 */
[----:B------:R-:W-:Y:S01]  /*11db0*/  MOV R0, R2 ;  /* 0x0000000200007202 */ /* 0x000fe20000000f00 */
[----:B------:R-:W-:Y:S05]  /*11dc0*/  BRA `(.L_x_2432) ;  /* 0xffffb7a000007947 */ /* 0x000fea000383ffff */
.L_x_2366:
[----:B------:R-:W-:Y:S01]  /*11dd0*/  IMAD.MOV.U32 R2, RZ, RZ, R0 ;  /* 0x000000ffff027224 */ /* 0x000fe200078e0000 */
[----:B------:R-:W-:Y:S02]  /*11de0*/  MOV R5, 0x1 ;  /* 0x0000000100057802 */ /* 0x000fe40000000f00 */
[----:B------:R-:W-:Y:S02]  /*11df0*/  MOV R4, 0x11e10 ;  /* 0x00011e1000047802 */ /* 0x000fe40000000f00 */
[----:B------:R-:W-:Y:S05]  /*11e00*/  CALL.REL.NOINC `($__internal_48_$__cuda_sm70_shflsync_bfly_p) ;  /* 0x00000ed000007944 */ /* 0x000fea0003c00000 */
[----:B------:R-:W-:Y:S02]  /*11e10*/  FADD.FTZ R0, R0, R2 ;  /* 0x0000000200007221 */ /* 0x000fe40000010000 */
[----:B------:R1:W5:Y:S01]  /*11e20*/  LDL R2, [R1+0x20] ;  /* 0x0000200001027983 */ /* 0x0003620000100800 */
[----:B------:R-:W-:-:S02]  /*11e30*/  MOV R5, 0x2 ;  /* 0x0000000200057802 */ /* 0x000fc40000000f00 */
[----:B------:R-:W-:Y:S02]  /*11e40*/  MOV R4, 0x11e60 ;  /* 0x00011e6000047802 */ /* 0x000fe40000000f00 */
[----:B-1---5:R-:W-:Y:S05]  /*11e50*/  CALL.REL.NOINC `($__internal_48_$__cuda_sm70_shflsync_bfly_p) ;  /* 0x00000e8000007944 */ /* 0x022fea0003c00000 */
[----:B------:R-:W2:Y:S01]  /*11e60*/  LDL.LU R3, [R1+0x20] ;  /* 0x0000200001037983 */ /* 0x000ea20000300800 */
[----:B------:R-:W-:Y:S02]  /*11e70*/  MOV R5, 0x1 ;  /* 0x0000000100057802 */ /* 0x000fe40000000f00 */
[----:B------:R-:W-:Y:S01]  /*11e80*/  MOV R4, 0x11ec0 ;  /* 0x00011ec000047802 */ /* 0x000fe20000000f00 */
[----:B--2---:R-:W-:-:S05]  /*11e90*/  FADD.FTZ R3, R3, R2 ;  /* 0x0000000203037221 */ /* 0x004fca0000010000 */
[----:B------:R-:W-:Y:S02]  /*11ea0*/  MOV R2, R3 ;  /* 0x0000000300027202 */ /* 0x000fe40000000f00 */
[----:B------:R-:W-:Y:S05]  /*11eb0*/  CALL.REL.NOINC `($__internal_48_$__cuda_sm70_shflsync_bfly_p) ;  /* 0x00000e2000007944 */ /* 0x000fea0003c00000 */
[----:B------:R-:W-:Y:S01]  /*11ec0*/  MOV R4, R2 ;  /* 0x0000000200047202 */ /* 0x000fe20000000f00 */
[----:B------:R-:W-:Y:S05]  /*11ed0*/  BRA `(.L_x_2433) ;  /* 0xffffb72000007947 */ /* 0x000fea000383ffff */
.L_x_2373:
[----:B-1234-:R-:W-:Y:S01]  /*11ee0*/  IMAD.MOV.U32 R5, RZ, RZ, R7 ;  /* 0x000000ffff057224 */ /* 0x01efe200078e0007 */
[----:B------:R-:W-:Y:S01]  /*11ef0*/  MOV R3, RZ ;  /* 0x000000ff00037202 */ /* 0x000fe20000000f00 */
[----:B------:R-:W-:Y:S01]  /*11f00*/  IMAD.MOV.U32 R0, RZ, RZ, 0x181f ;  /* 0x0000181fff007424 */ /* 0x000fe200078e00ff */
[----:B------:R-:W-:Y:S02]  /*11f10*/  MOV R2, 0x11f30 ;  /* 0x00011f3000027802 */ /* 0x000fe40000000f00 */
[----:B------:R-:W-:Y:S05]  /*11f20*/  CALL.REL.NOINC `($__internal_49_$__cuda_sm70_shflsync_idx_p) ;  /* 0x00000df000007944 */ /* 0x000fea0003c00000 */
[----:B------:R-:W-:Y:S01]  /*11f30*/  MOV R9, R0 ;  /* 0x0000000000097202 */ /* 0x000fe20000000f00 */
[----:B------:R-:W-:Y:S05]  /*11f40*/  BRA `(.L_x_2434) ;  /* 0xffffcb8000007947 */ /* 0x000fea000383ffff */
.L_x_2374:
[----:B------:R-:W-:Y:S01]  /*11f50*/  IMAD.MOV.U32 R5, RZ, RZ, R8 ;  /* 0x000000ffff057224 */ /* 0x000fe200078e0008 */
[----:B------:R-:W-:Y:S01]  /*11f60*/  MOV R3, RZ ;  /* 0x000000ff00037202 */ /* 0x000fe20000000f00 */
[----:B------:R-:W-:Y:S01]  /*11f70*/  IMAD.MOV.U32 R0, RZ, RZ, 0x181f ;  /* 0x0000181fff007424 */ /* 0x000fe200078e00ff */
[----:B------:R-:W-:Y:S02]  /*11f80*/  MOV R2, 0x11fa0 ;  /* 0x00011fa000027802 */ /* 0x000fe40000000f00 */
[----:B-12---:R-:W-:Y:S05]  /*11f90*/  CALL.REL.NOINC `($__internal_49_$__cuda_sm70_shflsync_idx_p) ;  /* 0x00000d8000007944 */ /* 0x006fea0003c00000 */
[----:B------:R-:W-:Y:S05]  /*11fa0*/  BRA `(.L_x_2435) ;  /* 0xffffcb4000007947 */ /* 0x000fea000383ffff */
.L_x_2377:
[----:B--2---:R-:W-:Y:S01]  /*11fb0*/  IMAD.MOV.U32 R5, RZ, RZ, R7 ;  /* 0x000000ffff057224 */ /* 0x004fe200078e0007 */
[----:B------:R-:W-:Y:S01]  /*11fc0*/  MOV R3, 0x1 ;  /* 0x0000000100037802 */ /* 0x000fe20000000f00 */
[----:B----4-:R-:W-:Y:S01]  /*11fd0*/  IMAD.MOV.U32 R0, RZ, RZ, 0x181f ;  /* 0x0000181fff007424 */ /* 0x010fe200078e00ff */
[----:B------:R-:W-:-:S02]  /*11fe0*/  MOV R2, 0x12000 ;  /* 0x0001200000027802 */ /* 0x000fc40000000f00 */
[----:B-1-3--:R-:W-:Y:S05]  /*11ff0*/  CALL.REL.NOINC `($__internal_49_$__cuda_sm70_shflsync_idx_p) ;  /* 0x00000d2000007944 */ /* 0x00afea0003c00000 */
[----:B------:R-:W-:Y:S01]  /*12000*/  IMAD.MOV.U32 R9, RZ, RZ, R0 ;  /* 0x000000ffff097224 */ /* 0x000fe200078e0000 */
[----:B------:R-:W-:Y:S01]  /*12010*/  MOV R3, 0x1 ;  /* 0x0000000100037802 */ /* 0x000fe20000000f00 */
[----:B------:R-:W-:Y:S01]  /*12020*/  IMAD.MOV.U32 R5, RZ, RZ, R8 ;  /* 0x000000ffff057224 */ /* 0x000fe200078e0008 */
[----:B------:R-:W-:-:S02]  /*12030*/  MOV R0, 0x181f ;  /* 0x0000181f00007802 */ /* 0x000fc40000000f00 */
[----:B------:R-:W-:Y:S02]  /*12040*/  MOV R2, 0x12060 ;  /* 0x0001206000027802 */ /* 0x000fe40000000f00 */
[----:B------:R-:W-:Y:S05]  /*12050*/  CALL.REL.NOINC `($__internal_49_$__cuda_sm70_shflsync_idx_p) ;  /* 0x00000cc000007944 */ /* 0x000fea0003c00000 */
[----:B------:R-:W-:Y:S05]  /*12060*/  BRA `(.L_x_2436) ;  /* 0xffffcb9000007947 */ /* 0x000fea000383ffff */
.L_x_2380:
[----:B-1----:R-:W-:Y:S01]  /*12070*/  IMAD.MOV.U32 R5, RZ, RZ, R7 ;  /* 0x000000ffff057224 */ /* 0x002fe200078e0007 */
[----:B------:R-:W-:Y:S01]  /*12080*/  MOV R3, 0x2 ;  /* 0x0000000200037802 */ /* 0x000fe20000000f00 */
[----:B----4-:R-:W-:Y:S01]  /*12090*/  IMAD.MOV.U32 R0, RZ, RZ, 0x181f ;  /* 0x0000181fff007424 */ /* 0x010fe200078e00ff */
[----:B------:R-:W-:Y:S02]  /*120a0*/  MOV R2, 0x120c0 ;  /* 0x000120c000027802 */ /* 0x000fe40000000f00 */
[----:B--23--:R-:W-:Y:S05]  /*120b0*/  CALL.REL.NOINC `($__internal_49_$__cuda_sm70_shflsync_idx_p) ;  /* 0x00000c6000007944 */ /* 0x00cfea0003c00000 */
[----:B------:R-:W-:Y:S01]  /*120c0*/  MOV R9, R0 ;  /* 0x0000000000097202 */ /* 0x000fe20000000f00 */
[----:B------:R-:W-:Y:S05]  /*120d0*/  BRA `(.L_x_2437) ;  /* 0xffffcc3000007947 */ /* 0x000fea000383ffff */
.L_x_2381:
[----:B------:R-:W-:Y:S01]  /*120e0*/  IMAD.MOV.U32 R5, RZ, RZ, R8 ;  /* 0x000000ffff057224 */ /* 0x000fe200078e0008 */
[----:B------:R-:W-:Y:S01]  /*120f0*/  MOV R3, 0x2 ;  /* 0x0000000200037802 */ /* 0x000fe20000000f00 */
[----:B----4-:R-:W-:Y:S01]  /*12100*/  IMAD.MOV.U32 R0, RZ, RZ, 0x181f ;  /* 0x0000181fff007424 */ /* 0x010fe200078e00ff */
[----:B------:R-:W-:Y:S02]  /*12110*/  MOV R2, 0x12130 ;  /* 0x0001213000027802 */ /* 0x000fe40000000f00 */
[----:B-123--:R-:W-:Y:S05]  /*12120*/  CALL.REL.NOINC `($__internal_49_$__cuda_sm70_shflsync_idx_p) ;  /* 0x00000bf000007944 */ /* 0x00efea0003c00000 */
[----:B------:R-:W-:Y:S05]  /*12130*/  BRA `(.L_x_2438) ;  /* 0xffffcbf000007947 */ /* 0x000fea000383ffff */
.L_x_2384:
[----:B-1----:R-:W-:Y:S01]  /*12140*/  IMAD.MOV.U32 R5, RZ, RZ, R7 ;  /* 0x000000ffff057224 */ /* 0x002fe200078e0007 */
[----:B------:R-:W-:Y:S01]  /*12150*/  MOV R3, 0x3 ;  /* 0x0000000300037802 */ /* 0x000fe20000000f00 */
[----:B------:R-:W-:Y:S01]  /*12160*/  IMAD.MOV.U32 R0, RZ, RZ, 0x181f ;  /* 0x0000181fff007424 */ /* 0x000fe200078e00ff */
[----:B------:R-:W-:-:S02]  /*12170*/  MOV R2, 0x12190 ;  /* 0x0001219000027802 */ /* 0x000fc40000000f00 */
[----:B--234-:R-:W-:Y:S05]  /*12180*/  CALL.REL.NOINC `($__internal_49_$__cuda_sm70_shflsync_idx_p) ;  /* 0x00000b9000007944 */ /* 0x01cfea0003c00000 */
[----:B------:R-:W-:Y:S01]  /*12190*/  IMAD.MOV.U32 R7, RZ, RZ, R0 ;  /* 0x000000ffff077224 */ /* 0x000fe200078e0000 */
[----:B------:R-:W-:Y:S01]  /*121a0*/  MOV R3, 0x3 ;  /* 0x0000000300037802 */ /* 0x000fe20000000f00 */
[----:B------:R-:W-:Y:S01]  /*121b0*/  IMAD.MOV.U32 R5, RZ, RZ, R8 ;  /* 0x000000ffff057224 */ /* 0x000fe200078e0008 */
[----:B------:R-:W-:-:S02]  /*121c0*/  MOV R0, 0x181f ;  /* 0x0000181f00007802 */ /* 0x000fc40000000f00 */
[----:B------:R-:W-:Y:S02]  /*121d0*/  MOV R2, 0x121f0 ;  /* 0x000121f000027802 */ /* 0x000fe40000000f00 */
[----:B------:R-:W-:Y:S05]  /*121e0*/  CALL.REL.NOINC `($__internal_49_$__cuda_sm70_shflsync_idx_p) ;  /* 0x00000b3000007944 */ /* 0x000fea0003c00000 */
[----:B------:R-:W-:Y:S05]  /*121f0*/  BRA `(.L_x_2439) ;  /* 0xffffcc5000007947 */ /* 0x000fea000383ffff */
.L_x_2386:
[----:B------:R-:W-:Y:S01]  /*12200*/  IMAD.MOV.U32 R5, RZ, RZ, R14 ;  /* 0x000000ffff057224 */ /* 0x000fe200078e000e */
[----:B------:R-:W-:Y:S01]  /*12210*/  MOV R3, RZ ;  /* 0x000000ff00037202 */ /* 0x000fe20000000f00 */
[----:B------:R-:W-:Y:S01]  /*12220*/  IMAD.MOV.U32 R0, RZ, RZ, 0x1c1f ;  /* 0x00001c1fff007424 */ /* 0x000fe200078e00ff */
[----:B------:R-:W-:Y:S02]  /*12230*/  MOV R2, 0x12250 ;  /* 0x0001225000027802 */ /* 0x000fe40000000f00 */
[----:B------:R-:W-:Y:S05]  /*12240*/  CALL.REL.NOINC `($__internal_49_$__cuda_sm70_shflsync_idx_p) ;  /* 0x00000ad000007944 */ /* 0x000fea0003c00000 */
[----:B------:R-:W-:Y:S01]  /*12250*/  MOV R4, R0 ;  /* 0x0000000000047202 */ /* 0x000fe20000000f00 */
[----:B------:R-:W-:Y:S05]  /*12260*/  BRA `(.L_x_2440) ;  /* 0xffffcef000007947 */ /* 0x000fea000383ffff */
.L_x_2387:
[----:B------:R-:W-:Y:S01]  /*12270*/  IMAD.MOV.U32 R5, RZ, RZ, R28 ;  /* 0x000000ffff057224 */ /* 0x000fe200078e001c */
[----:B------:R-:W-:Y:S01]  /*12280*/  MOV R3, RZ ;  /* 0x000000ff00037202 */ /* 0x000fe20000000f00 */
[----:B------:R-:W-:Y:S01]  /*12290*/  IMAD.MOV.U32 R0, RZ, RZ, 0x1c1f ;  /* 0x00001c1fff007424 */ /* 0x000fe200078e00ff */
[----:B------:R-:W-:Y:S02]  /*122a0*/  MOV R2, 0x122c0 ;  /* 0x000122c000027802 */ /* 0x000fe40000000f00 */
[----:B-12---:R-:W-:Y:S05]  /*122b0*/  CALL.REL.NOINC `($__internal_49_$__cuda_sm70_shflsync_idx_p) ;  /* 0x00000a6000007944 */ /* 0x006fea0003c00000 */
[----:B------:R-:W-:Y:S05]  /*122c0*/  BRA `(.L_x_2441) ;  /* 0xffffceb000007947 */ /* 0x000fea000383ffff */
.L_x_2390:
[----:B------:R-:W-:Y:S01]  /*122d0*/  IMAD.MOV.U32 R5, RZ, RZ, R14 ;  /* 0x000000ffff057224 */ /* 0x000fe200078e000e */
[----:B----4-:R-:W-:Y:S01]  /*122e0*/  MOV R3, 0x1 ;  /* 0x0000000100037802 */ /* 0x010fe20000000f00 */
[----:B------:R-:W-:Y:S01]  /*122f0*/  IMAD.MOV.U32 R0, RZ, RZ, 0x1c1f ;  /* 0x00001c1fff007424 */ /* 0x000fe200078e00ff */
[----:B------:R-:W-:-:S02]  /*12300*/  MOV R2, 0x12320 ;  /* 0x0001232000027802 */ /* 0x000fc40000000f00 */
[----:B-123--:R-:W-:Y:S05]  /*12310*/  CALL.REL.NOINC `($__internal_49_$__cuda_sm70_shflsync_idx_p) ;  /* 0x00000a0000007944 */ /* 0x00efea0003c00000 */
[----:B------:R-:W-:Y:S01]  /*12320*/  IMAD.MOV.U32 R4, RZ, RZ, R0 ;  /* 0x000000ffff047224 */ /* 0x000fe200078e0000 */
[----:B------:R-:W-:Y:S01]  /*12330*/  MOV R3, 0x1 ;  /* 0x0000000100037802 */ /* 0x000fe20000000f00 */
[----:B------:R-:W-:Y:S01]  /*12340*/  IMAD.MOV.U32 R5, RZ, RZ, R28 ;  /* 0x000000ffff057224 */ /* 0x000fe200078e001c */
[----:B------:R-:W-:-:S02]  /*12350*/  MOV R0, 0x1c1f ;  /* 0x00001c1f00007802 */ /* 0x000fc40000000f00 */
[----:B------:R-:W-:Y:S02]  /*12360*/  MOV R2, 0x12380 ;  /* 0x0001238000027802 */ /* 0x000fe40000000f00 */
[----:B------:R-:W-:Y:S05]  /*12370*/  CALL.REL.NOINC `($__internal_49_$__cuda_sm70_shflsync_idx_p) ;  /* 0x000009a000007944 */ /* 0x000fea0003c00000 */
[----:B------:R-:W-:Y:S05]  /*12380*/  BRA `(.L_x_2442) ;  /* 0xffffd45000007947 */ /* 0x000fea000383ffff */
.L_x_2394:
[----:B------:R-:W-:Y:S01]  /*12390*/  IMAD.MOV.U32 R5, RZ, RZ, R6 ;  /* 0x000000ffff057224 */ /* 0x000fe200078e0006 */
[----:B------:R-:W-:Y:S01]  /*123a0*/  MOV R3, RZ ;  /* 0x000000ff00037202 */ /* 0x000fe20000000f00 */
[----:B------:R-:W-:Y:S01]  /*123b0*/  IMAD.MOV.U32 R0, RZ, RZ, 0x181f ;  /* 0x0000181fff007424 */ /* 0x000fe200078e00ff */
[----:B------:R-:W-:Y:S02]  /*123c0*/  MOV R2, 0x123e0 ;  /* 0x000123e000027802 */ /* 0x000fe40000000f00 */
[----:B------:R-:W-:Y:S05]  /*123d0*/  CALL.REL.NOINC `($__internal_49_$__cuda_sm70_shflsync_idx_p) ;  /* 0x0000094000007944 */ /* 0x000fea0003c00000 */
[----:B------:R-:W-:Y:S01]  /*123e0*/  MOV R10, R0 ;  /* 0x00000000000a7202 */ /* 0x000fe20000000f00 */
[----:B------:R-:W-:Y:S05]  /*123f0*/  BRA `(.L_x_2443) ;  /* 0xffffe03000007947 */ /* 0x000fea000383ffff */
.L_x_2395:
[----:B------:R-:W-:Y:S01]  /*12400*/  IMAD.MOV.U32 R5, RZ, RZ, R9 ;  /* 0x000000ffff057224 */ /* 0x000fe200078e0009 */
[----:B------:R-:W-:Y:S01]  /*12410*/  MOV R3, RZ ;  /* 0x000000ff00037202 */ /* 0x000fe20000000f00 */
[----:B------:R-:W-:Y:S01]  /*12420*/  IMAD.MOV.U32 R0, RZ, RZ, 0x181f ;  /* 0x0000181fff007424 */ /* 0x000fe200078e00ff */
[----:B------:R-:W-:Y:S02]  /*12430*/  MOV R2, 0x12450 ;  /* 0x0001245000027802 */ /* 0x000fe40000000f00 */
[----:B-12---:R-:W-:Y:S05]  /*12440*/  CALL.REL.NOINC `($__internal_49_$__cuda_sm70_shflsync_idx_p) ;  /* 0x000008d000007944 */ /* 0x006fea0003c00000 */
[----:B------:R-:W-:Y:S05]  /*12450*/  BRA `(.L_x_2444) ;  /* 0xffffdff000007947 */ /* 0x000fea000383ffff */
.L_x_2398:
        /* <DEDUP_REMOVED lines=12> */
.L_x_2401:
[----:B-1----:R-:W-:Y:S01]  /*12520*/  IMAD.MOV.U32 R5, RZ, RZ, R6 ;  /* 0x000000ffff057224 */ /* 0x002fe200078e0006 */
[----:B------:R-:W-:Y:S01]  /*12530*/  MOV R3, 0x2 ;  /* 0x0000000200037802 */ /* 0x000fe20000000f00 */
[----:B----4-:R-:W-:Y:S01]  /*12540*/  IMAD.MOV.U32 R0, RZ, RZ, 0x181f ;  /* 0x0000181fff007424 */ /* 0x010fe200078e00ff */
[----:B------:R-:W-:Y:S02]  /*12550*/  MOV R2, 0x12570 ;  /* 0x0001257000027802 */ /* 0x000fe40000000f00 */
[----:B--23--:R-:W-:Y:S05]  /*12560*/  CALL.REL.NOINC `($__internal_49_$__cuda_sm70_shflsync_idx_p) ;  /* 0x000007b000007944 */ /* 0x00cfea0003c00000 */
[----:B------:R-:W-:Y:S01]  /*12570*/  MOV R10, R0 ;  /* 0x00000000000a7202 */ /* 0x000fe20000000f00 */
[----:B------:R-:W-:Y:S05]  /*12580*/  BRA `(.L_x_2446) ;  /* 0xffffe0f000007947 */ /* 0x000fea000383ffff */
.L_x_2402:
[----:B------:R-:W-:Y:S01]  /*12590*/  IMAD.MOV.U32 R5, RZ, RZ, R9 ;  /* 0x000000ffff057224 */ /* 0x000fe200078e0009 */
[----:B------:R-:W-:Y:S01]  /*125a0*/  MOV R3, 0x2 ;  /* 0x0000000200037802 */ /* 0x000fe20000000f00 */
[----:B----4-:R-:W-:Y:S01]  /*125b0*/  IMAD.MOV.U32 R0, RZ, RZ, 0x181f ;  /* 0x0000181fff007424 */ /* 0x010fe200078e00ff */
[----:B------:R-:W-:Y:S02]  /*125c0*/  MOV R2, 0x125e0 ;  /* 0x000125e000027802 */ /* 0x000fe40000000f00 */
[----:B-123--:R-:W-:Y:S05]  /*125d0*/  CALL.REL.NOINC `($__internal_49_$__cuda_sm70_shflsync_idx_p) ;  /* 0x0000074000007944 */ /* 0x00efea0003c00000 */
[----:B------:R-:W-:Y:S05]  /*125e0*/  BRA `(.L_x_2447) ;  /* 0xffffe0b000007947 */ /* 0x000fea000383ffff */
.L_x_2405:
        /* <DEDUP_REMOVED lines=12> */
.L_x_2407:
[----:B------:R-:W-:Y:S01]  /*126b0*/  IMAD.MOV.U32 R5, RZ, RZ, R67 ;  /* 0x000000ffff057224 */ /* 0x000fe200078e0043 */
[----:B------:R-:W-:Y:S01]  /*126c0*/  MOV R3, RZ ;  /* 0x000000ff00037202 */ /* 0x000fe20000000f00 */
[----:B------:R-:W-:Y:S01]  /*126d0*/  IMAD.MOV.U32 R0, RZ, RZ, 0x1f ;  /* 0x0000001fff007424 */ /* 0x000fe200078e00ff */
[----:B------:R-:W-:Y:S02]  /*126e0*/  MOV R2, 0x12700 ;  /* 0x0001270000027802 */ /* 0x000fe40000000f00 */
[----:B------:R-:W-:Y:S05]  /*126f0*/  CALL.REL.NOINC `($__internal_49_$__cuda_sm70_shflsync_idx_p) ;  /* 0x0000062000007944 */ /* 0x000fea0003c00000 */
[----:B------:R-:W-:Y:S01]  /*12700*/  MOV R9, R0 ;  /* 0x0000000000097202 */ /* 0x000fe20000000f00 */
[----:B------:R-:W-:Y:S05]  /*12710*/  BRA `(.L_x_2449) ;  /* 0xffffe27000007947 */ /* 0x000fea000383ffff */
.L_x_2408:
[----:B------:R-:W-:Y:S01]  /*12720*/  IMAD.MOV.U32 R5, RZ, RZ, R67 ;  /* 0x000000ffff057224 */ /* 0x000fe200078e0043 */
[----:B------:R-:W-:Y:S01]  /*12730*/  MOV R3, 0x1 ;  /* 0x0000000100037802 */ /* 0x000fe20000000f00 */
[----:B------:R-:W-:Y:S01]  /*12740*/  IMAD.MOV.U32 R0, RZ, RZ, 0x1f ;  /* 0x0000001fff007424 */ /* 0x000fe200078e00ff */
[----:B------:R-:W-:Y:S02]  /*12750*/  MOV R2, 0x12770 ;  /* 0x0001277000027802 */ /* 0x000fe40000000f00 */
[----:B-12---:R-:W-:Y:S05]  /*12760*/  CALL.REL.NOINC `($__internal_49_$__cuda_sm70_shflsync_idx_p) ;  /* 0x000005b000007944 */ /* 0x006fea0003c00000 */
[----:B------:R-:W-:Y:S01]  /*12770*/  MOV R8, R0 ;  /* 0x0000000000087202 */ /* 0x000fe20000000f00 */
[----:B------:R-:W-:Y:S05]  /*12780*/  BRA `(.L_x_2450) ;  /* 0xffffe22000007947 */ /* 0x000fea000383ffff */
.L_x_2409:
[----:B------:R-:W-:Y:S02]  /*12790*/  MOV R2, 0x1 ;  /* 0x0000000100027802 */ /* 0x000fe40000000f00 */
[----:B------:R-:W-:-:S02]  /*127a0*/  MOV R3, 0x127c0 ;  /* 0x000127c000037802 */ /* 0x000fc40000000f00 */
[----:B-1234-:R-:W-:Y:S05]  /*127b0*/  CALL.REL.NOINC `($__internal_50_$__cuda_sm70_shflsync_up_p) ;  /* 0x000005b000007944 */ /* 0x01efea0003c00000 */
[----:B------:R-:W-:Y:S05]  /*127c0*/  BRA `(.L_x_2451) ;  /* 0xffffe31000007947 */ /* 0x000fea000383ffff */
.L_x_2410:
[----:B------:R-:W-:Y:S02]  /*127d0*/  MOV R2, 0x2 ;  /* 0x0000000200027802 */ /* 0x000fe40000000f00 */
[----:B------:R-:W-:-:S02]  /*127e0*/  MOV R3, 0x12800 ;  /* 0x0001280000037802 */ /* 0x000fc40000000f00 */
[----:B--2-4-:R-:W-:Y:S05]  /*127f0*/  CALL.REL.NOINC `($__internal_50_$__cuda_sm70_shflsync_up_p) ;  /* 0x0000057000007944 */ /* 0x014fea0003c00000 */
[----:B------:R-:W-:Y:S01]  /*12800*/  SEL R3, R4, RZ, P1 ;  /* 0x000000ff04037207 */ /* 0x000fe20000800000 */
[----:B------:R-:W-:-:S04]  /*12810*/  IMAD.MOV.U32 R2, RZ, RZ, 0x4 ;  /* 0x00000004ff027424 */ /* 0x000fc800078e00ff */
[----:B------:R-:W-:Y:S01]  /*12820*/  IMAD.IADD R0, R0, 0x1, R3 ;  /* 0x0000000100007824 */ /* 0x000fe200078e0203 */
        /* <DEDUP_REMOVED lines=20> */
.L_x_2414:
[----:B------:R-:W-:Y:S02]  /*12970*/  MOV R2, 0x1 ;  /* 0x0000000100027802 */ /* 0x000fe40000000f00 */
[----:B------:R-:W-:Y:S02]  /*12980*/  MOV R3, 0x129a0 ;  /* 0x000129a000037802 */ /* 0x000fe40000000f00 */
[----:B------:R-:W-:Y:S05]  /*12990*/  CALL.REL.NOINC `($__internal_50_$__cuda_sm70_shflsync_up_p) ;  /* 0x000003d000007944 */ /* 0x000fea0003c00000 */
[----:B------:R-:W-:Y:S01]  /*129a0*/  MOV R2, R4 ;  /* 0x0000000400027202 */ /* 0x000fe20000000f00 */
[----:B------:R-:W-:Y:S05]  /*129b0*/  BRA `(.L_x_2453) ;  /* 0xffffe38000007947 */ /* 0x000fea000383ffff */
.L_x_2415:
        /* <DEDUP_REMOVED lines=26> */
.L_x_2417:
[----:B------:R-:W-:Y:S02]  /*12b60*/  SEL R0, RZ, 0x1, P0 ;  /* 0x00000001ff007807 */ /* 0x000fe40000000000 */
[----:B------:R-:W-:Y:S02]  /*12b70*/  MOV R2, 0x12b90 ;  /* 0x00012b9000027802 */ /* 0x000fe40000000f00 */
[----:B-1----:R-:W-:Y:S05]  /*12b80*/  CALL.REL.NOINC `($__internal_51_$__cuda_sm70_votesync_ballot) ;  /* 0x0000025000007944 */ /* 0x002fea0003c00000 */
[----:B------:R-:W-:Y:S01]  /*12b90*/  MOV R10, R0 ;  /* 0x00000000000a7202 */ /* 0x000fe20000000f00 */
[----:B------:R-:W-:Y:S05]  /*12ba0*/  BRA `(.L_x_2455) ;  /* 0xffffe32000007947 */ /* 0x000fea000383ffff */
.L_x_2418:
[----:B------:R-:W-:Y:S01]  /*12bb0*/  IMAD.MOV.U32 R5, RZ, RZ, R6 ;  /* 0x000000ffff057224 */ /* 0x000fe200078e0006 */
[----:B------:R-:W-:Y:S01]  /*12bc0*/  MOV R3, R8 ;  /* 0x0000000800037202 */ /* 0x000fe20000000f00 */
[----:B--2---:R-:W-:Y:S01]  /*12bd0*/  IMAD.MOV.U32 R0, RZ, RZ, 0x1f ;  /* 0x0000001fff007424 */ /* 0x004fe200078e00ff */
[----:B------:R-:W-:Y:S02]  /*12be0*/  MOV R2, 0x12c00 ;  /* 0x00012c0000027802 */ /* 0x000fe40000000f00 */
[----:B-1----:R-:W-:Y:S05]  /*12bf0*/  CALL.REL.NOINC `($__internal_49_$__cuda_sm70_shflsync_idx_p) ;  /* 0x0000012000007944 */ /* 0x002fea0003c00000 */
[----:B------:R-:W-:Y:S01]  /*12c00*/  IMAD.MOV.U32 R12, RZ, RZ, R0 ;  /* 0x000000ffff0c7224 */ /* 0x000fe200078e0000 */
[----:B------:R-:W-:Y:S01]  /*12c10*/  MOV R3, R8 ;  /* 0x0000000800037202 */ /* 0x000fe20000000f00 */
[----:B------:R-:W-:Y:S01]  /*12c20*/  IMAD.MOV.U32 R5, RZ, RZ, R7 ;  /* 0x000000ffff057224 */ /* 0x000fe200078e0007 */
[----:B------:R-:W-:Y:S02]  /*12c30*/  MOV R0, 0x1f ;  /* 0x0000001f00007802 */ /* 0x000fe40000000f00 */
[----:B------:R-:W-:-:S02]  /*12c40*/  MOV R2, 0x12c60 ;  /* 0x00012c6000027802 */ /* 0x000fc40000000f00 */
[----:B------:R-:W-:Y:S05]  /*12c50*/  CALL.REL.NOINC `($__internal_49_$__cuda_sm70_shflsync_idx_p) ;  /* 0x000000c000007944 */ /* 0x000fea0003c00000 */
[----:B------:R-:W-:Y:S01]  /*12c60*/  MOV R7, R0 ;  /* 0x0000000000077202 */ /* 0x000fe20000000f00 */
[----:B------:R-:W-:Y:S05]  /*12c70*/  BRA `(.L_x_2456) ;  /* 0xffffe2c000007947 */ /* 0x000fea000383ffff */
.L_x_2421:
[----:B------:R-:W-:Y:S01]  /*12c80*/  IMAD.MOV.U32 R5, RZ, RZ, R4 ;  /* 0x000000ffff057224 */ /* 0x000fe200078e0004 */
[----:B--2---:R-:W-:-:S02]  /*12c90*/  MOV R0, 0x1f ;  /* 0x0000001f00007802 */ /* 0x004fc40000000f00 */
[----:B------:R-:W-:Y:S02]  /*12ca0*/  MOV R2, 0x12cc0 ;  /* 0x00012cc000027802 */ /* 0x000fe40000000f00 */
[----:B-1-34-:R-:W-:Y:S05]  /*12cb0*/  CALL.REL.NOINC `($__internal_49_$__cuda_sm70_shflsync_idx_p) ;  /* 0x0000006000007944 */ /* 0x01afea0003c00000 */
[----:B------:R-:W-:Y:S01]  /*12cc0*/  MOV R13, R0 ;  /* 0x00000000000d7202 */ /* 0x000fe20000000f00 */
[----:B------:R-:W-:Y:S05]  /*12cd0*/  BRA `(.L_x_2420) ;  /* 0xffffe2c000007947 */ /* 0x000fea000383ffff */
        .weak           $__internal_48_$__cuda_sm70_shflsync_bfly_p
        .type           $__internal_48_$__cuda_sm70_shflsync_bfly_p,@function
        .size           $__internal_48_$__cuda_sm70_shflsync_bfly_p,($__internal_49_$__cuda_sm70_shflsync_idx_p - $__internal_48_$__cuda_sm70_shflsync_bfly_p)
$__internal_48_$__cuda_sm70_shflsync_bfly_p:
[----:B------:R-:W-:Y:S04]  /*12ce0*/  WARPSYNC R6 ;  /* 0x0000000600007348 */ /* 0x000fe80003800000 */
[----:B------:R1:W2:Y:S02]  /*12cf0*/  SHFL.BFLY PT, R2, R2, R5, R7 ;  /* 0x0c00000502027389 */ /* 0x0002a400000e0007 */
[----:B-1----:R-:W-:-:S04]  /*12d00*/  MOV R5, 0x0 ;  /* 0x0000000000057802 */ /* 0x002fc80000000f00 */
[----:B--2---:R-:W-:Y:S05]  /*12d10*/  RET.REL.NODEC R4 `(_ZN7cutlass13device_kernelIN5flash19enable_sm80_to_sm89INS1_16FlashAttnFwdSm80INS1_25CollectiveMainloopFwdSm80ILi8ELi1ELb1EN4cute5tupleIJNS5_1CILi128EEENS7_ILi112EEES8_EEELi128ENS_6half_tEfNS_4arch4Sm80ELb1ELb0ELb0ELb1ELb0ELb0ELb1ELb1EEENS1_21CollectiveEpilogueFwdINS6_IJS8_S8_S9_EEENS6_IJNS7_ILi1EEESH_SH_EEESB_SD_Li256ELb1ELb1ELb1ELb0EEENS1_36VarlenDynamicPersistentTileSchedulerILi128ELi112ELi256ELi256ELb1ELb1ELb0ELb1ELb1ELb1EEEEEEEEEvNT_6ParamsE) ;  /* 0xfffed2e004007950 */ /* 0x004fea0003c3ffff */
        .weak           $__internal_49_$__cuda_sm70_shflsync_idx_p
        .type           $__internal_49_$__cuda_sm70_shflsync_idx_p,@function
        .size           $__internal_49_$__cuda_sm70_shflsync_idx_p,($__internal_50_$__cuda_sm70_shflsync_up_p - $__internal_49_$__cuda_sm70_shflsync_idx_p)
$__internal_49_$__cuda_sm70_shflsync_idx_p:
[----:B------:R-:W-:-:S04]  /*12d20*/  MOV R98, 0xffffffff ;  /* 0xffffffff00627802 */ /* 0x000fc80000000f00 */
[----:B------:R-:W-:Y:S04]  /*12d30*/  WARPSYNC R98 ;  /* 0x0000006200007348 */ /* 0x000fe80003800000 */
[----:B------:R1:W2:Y:S02]  /*12d40*/  SHFL.IDX PT, R0, R5, R3, R0 ;  /* 0x0000000305007389 */ /* 0x0002a400000e0000 */
[----:B-1----:R-:W-:-:S04]  /*12d50*/  MOV R3, 0x0 ;  /* 0x0000000000037802 */ /* 0x002fc80000000f00 */
[----:B--2---:R-:W-:Y:S05]  /*12d60*/  RET.REL.NODEC R2 `(_ZN7cutlass13device_kernelIN5flash19enable_sm80_to_sm89INS1_16FlashAttnFwdSm80INS1_25CollectiveMainloopFwdSm80ILi8ELi1ELb1EN4cute5tupleIJNS5_1CILi128EEENS7_ILi112EEES8_EEELi128ENS_6half_tEfNS_4arch4Sm80ELb1ELb0ELb0ELb1ELb0ELb0ELb1ELb1EEENS1_21CollectiveEpilogueFwdINS6_IJS8_S8_S9_EEENS6_IJNS7_ILi1EEESH_SH_EEESB_SD_Li256ELb1ELb1ELb1ELb0EEENS1_36VarlenDynamicPersistentTileSchedulerILi128ELi112ELi256ELi256ELb1ELb1ELb0ELb1ELb1ELb1EEEEEEEEEvNT_6ParamsE) ;  /* 0xfffed29002007950 */ /* 0x004fea0003c3ffff */
        .weak           $__internal_50_$__cuda_sm70_shflsync_up_p
        .type           $__internal_50_$__cuda_sm70_shflsync_up_p,@function
        .size           $__internal_50_$__cuda_sm70_shflsync_up_p,($__internal_51_$__cuda_sm70_votesync_ballot - $__internal_50_$__cuda_sm70_shflsync_up_p)
$__internal_50_$__cuda_sm70_shflsync_up_p:
[----:B------:R-:W-:Y:S02]  /*12d70*/  IMAD.MOV.U32 R4, RZ, RZ, RZ ;  /* 0x000000ffff047224 */ /* 0x000fe400078e00ff */
[----:B------:R-:W-:-:S04]  /*12d80*/  IMAD.MOV.U32 R10, RZ, RZ, -0x1 ;  /* 0xffffffffff0a7424 */ /* 0x000fc800078e00ff */
[----:B------:R-:W-:Y:S04]  /*12d90*/  WARPSYNC R10 ;  /* 0x0000000a00007348 */ /* 0x000fe80003800000 */
[----:B------:R1:W2:Y:S02]  /*12da0*/  SHFL.UP PT, R4, R0, R2, R4 ;  /* 0x0400000200047389 */ /* 0x0002a400000e0004 */
[----:B-1----:R-:W-:Y:S02]  /*12db0*/  MOV R2, R3 ;  /* 0x0000000300027202 */ /* 0x002fe40000000f00 */
[----:B------:R-:W-:-:S04]  /*12dc0*/  MOV R3, 0x0 ;  /* 0x0000000000037802 */ /* 0x000fc80000000f00 */
[----:B--2---:R-:W-:Y:S05]  /*12dd0*/  RET.REL.NODEC R2 `(_ZN7cutlass13device_kernelIN5flash19enable_sm80_to_sm89INS1_16FlashAttnFwdSm80INS1_25CollectiveMainloopFwdSm80ILi8ELi1ELb1EN4cute5tupleIJNS5_1CILi128EEENS7_ILi112EEES8_EEELi128ENS_6half_tEfNS_4arch4Sm80ELb1ELb0ELb0ELb1ELb0ELb0ELb1ELb1EEENS1_21CollectiveEpilogueFwdINS6_IJS8_S8_S9_EEENS6_IJNS7_ILi1EEESH_SH_EEESB_SD_Li256ELb1ELb1ELb1ELb0EEENS1_36VarlenDynamicPersistentTileSchedulerILi128ELi112ELi256ELi256ELb1ELb1ELb0ELb1ELb1ELb1EEEEEEEEEvNT_6ParamsE) ;  /* 0xfffed22002007950 */ /* 0x004fea0003c3ffff */
        .weak           $__internal_51_$__cuda_sm70_votesync_ballot
        .type           $__internal_51_$__cuda_sm70_votesync_ballot,@function
        .size           $__internal_51_$__cuda_sm70_votesync_ballot,(.L_x_2742 - $__internal_51_$__cuda_sm70_votesync_ballot)
$__internal_51_$__cuda_sm70_votesync_ballot:
[----:B------:R-:W-:Y:S01]  /*12de0*/  ISETP.NE.U32.AND P0, PT, R0, 0x1, PT ;  /* 0x000000010000780c */ /* 0x000fe20003f05070 */
[----:B------:R-:W-:-:S04]  /*12df0*/  IMAD.MOV.U32 R3, RZ, RZ, -0x1 ;  /* 0xffffffffff037424 */ /* 0x000fc800078e00ff */
[----:B------:R-:W-:Y:S08]  /*12e00*/  WARPSYNC R3 ;  /* 0x0000000300007348 */ /* 0x000ff00003800000 */
[----:B------:R-:W-:-:S04]  /*12e10*/  VOTE.ANY R0, PT, !P0 ;  /* 0x0000000000007806 */ /* 0x000fc800040e0100 */
[----:B------:R-:W-:Y:S01]  /*12e20*/  LOP3.LUT R0, R0, R3, RZ, 0xc0, !PT ;  /* 0x0000000300007212 */ /* 0x000fe200078ec0ff */
[----:B------:R-:W-:-:S04]  /*12e30*/  IMAD.MOV.U32 R3, RZ, RZ, 0x0 ;  /* 0x00000000ff037424 */ /* 0x000fc800078e00ff */
[----:B------:R-:W-:Y:S05]  /*12e40*/  RET.REL.NODEC R2 `(_ZN7cutlass13device_kernelIN5flash19enable_sm80_to_sm89INS1_16FlashAttnFwdSm80INS1_25CollectiveMainloopFwdSm80ILi8ELi1ELb1EN4cute5tupleIJNS5_1CILi128EEENS7_ILi112EEES8_EEELi128ENS_6half_tEfNS_4arch4Sm80ELb1ELb0ELb0ELb1ELb0ELb0ELb1ELb1EEENS1_21CollectiveEpilogueFwdINS6_IJS8_S8_S9_EEENS6_IJNS7_ILi1EEESH_SH_EEESB_SD_Li256ELb1ELb1ELb1ELb0EEENS1_36VarlenDynamicPersistentTileSchedulerILi128ELi112ELi256ELi256ELb1ELb1ELb0ELb1ELb1ELb1EEEEEEEEEvNT_6ParamsE) ;  /* 0xfffed1b002007950 */ /* 0x000fea0003c3ffff */
.L_x_2457:
        /* <DEDUP_REMOVED lines=11> */
.L_x_2742:


//--------------------- .text._ZN7cutlass13device_kernelIN5flash19enable_sm80_to_sm89INS1_16FlashAttnFwdSm80INS1_25CollectiveMainloopFwdSm80ILi8ELi1ELb1EN4cute5tupleIJNS5_1CILi128EEENS7_ILi112EEES8_EEELi128ENS_6half_tEfNS_4arch4Sm80ELb1ELb0ELb0ELb1ELb0ELb1ELb1ELb1EEENS1_21CollectiveEpilogueFwdINS6_IJS8_S8_S9_EEENS6_IJNS7_ILi1EEESH_SH_EEESB_SD_Li256ELb1ELb1ELb1ELb0EEENS1_36VarlenDynamicPersistentTileSchedulerILi128ELi112ELi256ELi256ELb1ELb1ELb0ELb1ELb1ELb1EEEEEEEEEvNT_6ParamsE --------------------------
	.section	.text._ZN7cutlass13device_kernelIN5flash19enable_sm80_to_sm89INS1_16FlashAttnFwdSm80INS1_25CollectiveMainloopFwdSm80ILi8ELi1ELb1EN4cute5tupleIJNS5_1CILi128EEENS7_ILi112EEES8_EEELi128ENS_6half_tEfNS_4arch4Sm80ELb1ELb0ELb0ELb1ELb0ELb1ELb1ELb1EEENS1_21CollectiveEpilogueFwdINS6_IJS8_S8_S9_EEENS6_IJNS7_ILi1EEESH_SH_EEESB_SD_Li256ELb1ELb1ELb1ELb0EEENS1_36VarlenDynamicPersistentTileSchedulerILi128ELi112ELi256ELi256ELb1ELb1ELb0ELb1ELb1ELb1EEEEEEEEEvNT_6ParamsE,"ax",@progbits
	.sectioninfo	@"SHI_REGISTERS=255"
	.align	128
.text._ZN7cutlass13device_kernelIN5flash19enable_sm80_to_sm89INS1_16FlashAttnFwdSm80INS1_25CollectiveMainloopFwdSm80ILi8ELi1ELb1EN4cute5tupleIJNS5_1CILi128EEENS7_ILi112EEES8_EEELi128ENS_6half_tEfNS_4arch4Sm80ELb1ELb0ELb0ELb1ELb0ELb1ELb1ELb1EEENS1_21CollectiveEpilogueFwdINS6_IJS8_S8_S9_EEENS6_IJNS7_ILi1EEESH_SH_EEESB_SD_Li256ELb1ELb1ELb1ELb0EEENS1_36VarlenDynamicPersistentTileSchedulerILi128ELi112ELi256ELi256ELb1ELb1ELb0ELb1ELb1ELb1EEEEEEEEEvNT_6ParamsE:
        .type           _ZN7cutlass13device_kernelIN5flash19enable_sm80_to_sm89INS1_16FlashAttnFwdSm80INS1_25CollectiveMainloopFwdSm80ILi8ELi1ELb1EN4cute5tupleIJNS5_1CILi128EEENS7_ILi112EEES8_EEELi128ENS_6half_tEfNS_4arch4Sm80ELb1ELb0ELb0ELb1ELb0ELb1ELb1ELb1EEENS1_21CollectiveEpilogueFwdINS6_IJS8_S8_S9_EEENS6_IJNS7_ILi1EEESH_SH_EEESB_SD_Li256ELb1ELb1ELb1ELb0EEENS1_36VarlenDynamicPersistentTileSchedulerILi128ELi112ELi256ELi256ELb1ELb1ELb0ELb1ELb1ELb1EEEEEEEEEvNT_6ParamsE,@function
        .size           _ZN7cutlass13device_kernelIN5flash19enable_sm80_to_sm89INS1_16FlashAttnFwdSm80INS1_25CollectiveMainloopFwdSm80ILi8ELi1ELb1EN4cute5tupleIJNS5_1CILi128EEENS7_ILi112EEES8_EEELi128ENS_6half_tEfNS_4arch4Sm80ELb1ELb0ELb0ELb1ELb0ELb1ELb1ELb1EEENS1_21CollectiveEpilogueFwdINS6_IJS8_S8_S9_EEENS6_IJNS7_ILi1EEESH_SH_EEESB_SD_Li256ELb1ELb1ELb1ELb0EEENS1_36VarlenDynamicPersistentTileSchedulerILi128ELi112ELi256ELi256ELb1ELb1ELb0ELb1ELb1ELb1EEEEEEEEEvNT_6ParamsE,(.L_x_2747 - _ZN7cutlass13device_kernelIN5flash19enable_sm80_to_sm89INS1_16FlashAttnFwdSm80INS1_25CollectiveMainloopFwdSm80ILi8ELi1ELb1EN4cute5tupleIJNS5_1CILi128EEENS7_ILi112EEES8_EEELi128ENS_6half_tEfNS_4arch4Sm80ELb1ELb0ELb0ELb1ELb0ELb1ELb1ELb1EEENS1_21CollectiveEpilogueFwdINS6_IJS8_S8_S9_EEENS6_IJNS7_ILi1EEESH_SH_EEESB_SD_Li256ELb1ELb1ELb1ELb0EEENS1_36VarlenDynamicPersistentTileSchedulerILi128ELi112ELi256ELi256ELb1ELb1ELb0ELb1ELb1ELb1EEEEEEEEEvNT_6ParamsE)
        .other          _ZN7cutlass13device_kernelIN5flash19enable_sm80_to_sm89INS1_16FlashAttnFwdSm80INS1_25CollectiveMainloopFwdSm80ILi8ELi1ELb1EN4cute5tupleIJNS5_1CILi128EEENS7_ILi112EEES8_EEELi128ENS_6half_tEfNS_4arch4Sm80ELb1ELb0ELb0ELb1ELb0ELb1ELb1ELb1EEENS1_21CollectiveEpilogueFwdINS6_IJS8_S8_S9_EEENS6_IJNS7_ILi1EEESH_SH_EEESB_SD_Li256ELb1ELb1ELb1ELb0EEENS1_36VarlenDynamicPersistentTileSchedulerILi128ELi112ELi256ELi256ELb1ELb1ELb0ELb1ELb1ELb1EEEEEEEEEvNT_6ParamsE,@"STO_CUDA_ENTRY STV_DEFAULT"
_ZN7cutlass13device_kernelIN5flash19enable_sm80_to_sm89INS1_16FlashAttnFwdSm80INS1_25CollectiveMainloopFwdSm80ILi8ELi1ELb1EN4cute5tupleIJNS5_1CILi128EEENS7_ILi112EEES8_EEELi128ENS_6half_tEfNS_4arch4Sm80ELb1ELb0ELb0ELb1ELb0ELb1ELb1ELb1EEENS1_21CollectiveEpilogueFwdINS6_IJS8_S8_S9_EEENS6_IJNS7_ILi1EEESH_SH_EEESB_SD_Li256ELb1ELb1ELb1ELb0EEENS1_36VarlenDynamicPersistentTileSchedulerILi128ELi112ELi256ELi256ELb1ELb1ELb0ELb1ELb1ELb1EEEEEEEEEvNT_6ParamsE:
        /* <DEDUP_REMOVED lines=54> */
.L_x_2463:
        /* <DEDUP_REMOVED lines=16> */
.L_x_2642:
        /* <DEDUP_REMOVED lines=16> */
.L_x_2643:
[----:B--2---:R-:W-:-:S05]  /*0560*/  IMAD R0, R0, c[0x0][0x538], RZ ;  /* 0x00014e0000007a24 */ /* 0x004fca00078e02ff */
[----:B------:R-:W-:-:S04]  /*0570*/  IADD3 R6, R0, R6, RZ ;  /* 0x0000000600067210 */ /* 0x000fc80007ffe0ff */
[----:B------:R-:W-:-:S13]  /*0580*/  ISETP.GT.AND P0, PT, R6, UR4, PT ;  /* 0x0000000406007c0c */ /* 0x000fda000bf04270 */
[----:B-1----:R-:W-:Y:S05]  /*0590*/  @!P0 BRA `(.L_x_2463) ;  /* 0xfffffdc000008947 */ /* 0x002fea000383ffff */
.L_x_2459:
[----:B------:R-:W-:-:S05]  /*05a0*/  IADD3 R11, -R0, R6, RZ ;  /* 0x00000006000b7210 */ /* 0x000fca0007ffe1ff */
[----:B------:R-:W-:-:S05]  /*05b0*/  IMAD R0, R4, c[0x0][0x538], R11 ;  /* 0x00014e0004007a24 */ /* 0x000fca00078e020b */
[----:B------:R-:W-:Y:S01]  /*05c0*/  ISETP.GT.AND P0, PT, R0, UR4, PT ;  /* 0x0000000400007c0c */ /* 0x000fe2000bf04270 */
[----:B------:R-:W-:-:S12]  /*05d0*/  BRA.DIV ~URZ, `(.L_x_2464) ;  /* 0x0001db127f007947 */ /* 0x000fd8000b800000 */
[----:B------:R-:W-:-:S04]  /*05e0*/  VOTE.ANY R10, PT, !P0 ;  /* 0x00000000000a7806 */ /* 0x000fc800040e0100 */
.L_x_2644:
[----:B------:R-:W1:Y:S02]  /*05f0*/  POPC R6, R10 ;  /* 0x0000000a00067309 */ /* 0x000e640000000000 */
[----:B-1----:R-:W-:-:S05]  /*0600*/  IADD3 R0, R6, R7, RZ ;  /* 0x0000000706007210 */ /* 0x002fca0007ffe0ff */
[----:B------:R1:W-:Y:S01]  /*0610*/  STL [R1+0x54], R0 ;  /* 0x0000540001007387 */ /* 0x0003e20000100800 */
[----:B------:R-:W-:Y:S05]  /*0620*/  BRA.DIV ~URZ, `(.L_x_2465) ;  /* 0x0001db127f007947 */ /* 0x000fea000b800000 */
[----:B------:R2:W3:Y:S01]  /*0630*/  SHFL.IDX PT, R12, R9, R6, 0x1f ;  /* 0x00001f06090c7589 */ /* 0x0004e200000e0000 */
[----:B------:R-:W-:-:S03]  /*0640*/  MOV R7, RZ ;  /* 0x000000ff00077202 */ /* 0x000fc60000000f00 */
[----:B------:R2:W4:Y:S04]  /*0650*/  SHFL.IDX PT, R9, R8, R6, 0x1f ;  /* 0x00001f0608097589 */ /* 0x00052800000e0000 */
.L_x_2645:
[----:B------:R-:W-:Y:S01]  /*0660*/  ISETP.NE.AND P0, PT, R10, RZ, PT ;  /* 0x000000ff0a00720c */ /* 0x000fe20003f05270 */
[----:B------:R-:W-:-:S12]  /*0670*/  BSSY B0, `(.L_x_2466) ;  /* 0x0000005000007945 */ /* 0x000fd80003800000 */
[----:B------:R-:W-:Y:S05]  /*0680*/  @!P0 BRA `(.L_x_2467) ;  /* 0x0000003000008947 */ /* 0x000fea0003800000 */
[----:B------:R-:W-:Y:S01]  /*0690*/  IADD3 R3, R6, -0x1, RZ ;  /* 0xffffffff06037810 */ /* 0x000fe20007ffe0ff */
[----:B------:R-:W-:Y:S05]  /*06a0*/  BRA.DIV ~URZ, `(.L_x_2468) ;  /* 0x0001db727f007947 */ /* 0x000fea000b800000 */
[----:B------:R1:W2:Y:S02]  /*06b0*/  SHFL.IDX PT, R7, R4, R3, 0x1f ;  /* 0x00001f0304077589 */ /* 0x0002a400000e0000 */
.L_x_2467:
[----:B------:R-:W-:Y:S05]  /*06c0*/  BSYNC B0 ;  /* 0x0000000000007941 */ /* 0x000fea0003800000 */
.L_x_2466:
        /* <DEDUP_REMOVED lines=69> */
.L_x_2470:
        /* <DEDUP_REMOVED lines=70> */
.L_x_2471:
[----:B------:R-:W-:Y:S05]  /*0f80*/  BSYNC B0 ;  /* 0x0000000000007941 */ /* 0x000fea0003800000 */
.L_x_2469:
[----:B------:R-:W-:-:S04]  /*0f90*/  LOP3.LUT R0, RZ, R0, RZ, 0x33, !PT ;  /* 0x00000000ff007212 */ /* 0x000fc800078e33ff */
[----:B------:R-:W-:-:S05]  /*0fa0*/  IADD3 R0, R0, R12, RZ ;  /* 0x0000000c00007210 */ /* 0x000fca0007ffe0ff */
[----:B------:R2:W-:Y:S01]  /*0fb0*/  STL [R1+0x4c], R0 ;  /* 0x00004c0001007387 */ /* 0x0005e20000100800 */
[----:B------:R-:W-:Y:S05]  /*0fc0*/  BRA `(.L_x_2472) ;  /* 0x0000006000007947 */ /* 0x000fea0003800000 */
.L_x_2460:
[----:B------:R-:W-:Y:S01]  /*0fd0*/  MOV R0, UR4 ;  /* 0x0000000400007c02 */ /* 0x000fe20008000f00 */
[----:B------:R-:W-:Y:S04]  /*0fe0*/  STL [R1+0x4c], RZ ;  /* 0x00004cff01007387 */ /* 0x000fe80000100800 */
[----:B------:R-:W-:Y:S04]  /*0ff0*/  STL [R1+0x50], RZ ;  /* 0x000050ff01007387 */ /* 0x000fe80000100800 */
[----:B------:R1:W-:Y:S02]  /*1000*/  STL [R1+0x48], R0 ;  /* 0x0000480001007387 */ /* 0x0003e40000100800 */
[----:B-1----:R-:W-:-:S05]  /*1010*/  MOV R0, c[0x0][0x53c] ;  /* 0x00014f0000007a02 */ /* 0x002fca0000000f00 */
[----:B------:R1:W-:Y:S02]  /*1020*/  STL [R1+0x54], R0 ;  /* 0x0000540001007387 */ /* 0x0003e40000100800 */
.L_x_2472:
        /* <DEDUP_REMOVED lines=8> */
.L_x_2458:
        /* <DEDUP_REMOVED lines=111> */
.L_x_2641:
        /* <DEDUP_REMOVED lines=47> */
.L_x_2473:
[----:B------:R-:W-:-:S04]  /*1a90*/  ISETP.NE.U32.AND P0, PT, RZ, c[0x0][0x368], PT ;  /* 0x0000da00ff007a0c */ /* 0x000fc80003f05070 */
[----:B------:R-:W-:-:S13]  /*1aa0*/  ISETP.NE.AND.EX P0, PT, RZ, c[0x0][0x36c], PT, P0 ;  /* 0x0000db00ff007a0c */ /* 0x000fda0003f05300 */
[----:B------:R-:W-:Y:S05]  /*1ab0*/  @!P0 BRA `(.L_x_2474) ;  /* 0x0000004000008947 */ /* 0x000fea0003800000 */
[----:B-1----:R-:W-:-:S04]  /*1ac0*/  LEA R4, P0, R42, c[0x0][0x368], 0x2 ;  /* 0x0000da002a047a11 */ /* 0x002fc800078010ff */
[----:B------:R-:W-:-:S05]  /*1ad0*/  LEA.HI.X R5, R42, c[0x0][0x36c], R146, 0x2, P0 ;  /* 0x0000db002a057a11 */ /* 0x000fca00000f1492 */
[----:B------:R1:W5:Y:S01]  /*1ae0*/  LDG.E R11, [R4.64] ;  /* 0x00000006040b7981 */ /* 0x000362000c1e1900 */
[----:B------:R-:W-:Y:S05]  /*1af0*/  BRA `(.L_x_2475) ;  /* 0x0000005000007947 */ /* 0x000fea0003800000 */
.L_x_2474:
[----:B------:R-:W-:Y:S01]  /*1b00*/  MOV R11, c[0x0][0x1d0] ;  /* 0x00007400000b7a02 */ /* 0x000fe20000000f00 */
[----:B------:R-:W-:Y:S05]  /*1b10*/  @!P6 BRA `(.L_x_2475) ;  /* 0x000000300000e947 */ /* 0x000fea0003800000 */
[----:B------:R-:W2:Y:S04]  /*1b20*/  LDG.E R6, [R4.64] ;  /* 0x0000000604067981 */ /* 0x000ea8000c1e1900 */
[----:B-1----:R-:W2:Y:S02]  /*1b30*/  LDG.E R0, [R4.64+0x4] ;  /* 0x0000040604007981 */ /* 0x002ea4000c1e1900 */
[----:B--2---:R-:W-:Y:S02]  /*1b40*/  IADD3 R11, -R6, R0, RZ ;  /* 0x00000000060b7210 */ /* 0x004fe40007ffe1ff */
.L_x_2475:
        /* <DEDUP_REMOVED lines=82> */
.L_x_2477:
[----:B------:R-:W-:Y:S05]  /*2070*/  BSYNC B0 ;  /* 0x0000000000007941 */ /* 0x000fea0003800000 */
.L_x_2476:
        /* <DEDUP_REMOVED lines=348> */
.L_x_2527:
        /* <DEDUP_REMOVED lines=9> */
[-C--:B------:R-:W-:Y:S03]  /*36d0*/  IADD3 R3, P1, P0, R119, R78.reuse, R206 ;  /* 0x0000004e77037210 */ /* 0x080fe6000783e0ce */
[----:B------:R-:W-:Y:S05]  /*36e0*/  IMAD.IADD R85, R79, 0x1, R2 ;  /* 0x000000014f557824 */ /* 0x000fea00078e0202 */
[-C--:B------:R-:W-:Y:S02]  /*36f0*/  IADD3.X R7, R115, R85.reuse, R179, P1, P0 ;  /* 0x0000005573077210 */ /* 0x080fe40000fe04b3 */
[-C--:B------:R-:W-:Y:S04]  /*3700*/  IADD3 R4, P1, P0, R119, R78.reuse, R207 ;  /* 0x0000004e77047210 */ /* 0x080fe8000783e0cf */
[-C--:B------:R-:W-:Y:S02]  /*3710*/  IADD3.X R8, R115, R85.reuse, R177, P1, P0 ;  /* 0x0000005573087210 */ /* 0x080fe40000fe04b1 */
[-C--:B------:R-:W-:Y:S01]  /*3720*/  IADD3 R5, P1, P0, R119, R78.reuse, R160 ;  /* 0x0000004e77057210 */ /* 0x080fe2000783e0a0 */
        /* <DEDUP_REMOVED lines=69> */
.L_x_2483:
[----:B------:R-:W-:Y:S05]  /*3b80*/  BSYNC B0 ;  /* 0x0000000000007941 */ /* 0x000fea0003800000 */
.L_x_2482:
        /* <DEDUP_REMOVED lines=39> */
.L_x_2485:
[----:B------:R-:W-:Y:S05]  /*3e00*/  BSYNC B0 ;  /* 0x0000000000007941 */ /* 0x000fea0003800000 */
.L_x_2484:
        /* <DEDUP_REMOVED lines=40> */
.L_x_2487:
[----:B------:R-:W-:Y:S05]  /*4090*/  BSYNC B0 ;  /* 0x0000000000007941 */ /* 0x000fea0003800000 */
.L_x_2486:
        /* <DEDUP_REMOVED lines=38> */
.L_x_2489:
[----:B------:R-:W-:Y:S05]  /*4300*/  BSYNC B0 ;  /* 0x0000000000007941 */ /* 0x000fea0003800000 */
.L_x_2488:
        /* <DEDUP_REMOVED lines=68> */
.L_x_2493:
[----:B------:R-:W-:Y:S05]  /*4750*/  BSYNC B0 ;  /* 0x0000000000007941 */ /* 0x000fea0003800000 */
.L_x_2492:
        /* <DEDUP_REMOVED lines=55> */
.L_x_2491:
[----:B------:R-:W-:Y:S05]  /*4ad0*/  BSYNC B1 ;  /* 0x0000000000017941 */ /* 0x000fea0003800000 */
.L_x_2490:
        /* <DEDUP_REMOVED lines=56> */
.L_x_2497:
[----:B------:R-:W-:Y:S05]  /*4e60*/  BSYNC B0 ;  /* 0x0000000000007941 */ /* 0x000fea0003800000 */
.L_x_2496:
        /* <DEDUP_REMOVED lines=55> */
.L_x_2495:
[----:B------:R-:W-:Y:S05]  /*51e0*/  BSYNC B1 ;  /* 0x0000000000017941 */ /* 0x000fea0003800000 */
.L_x_2494:
        /* <DEDUP_REMOVED lines=56> */
.L_x_2501:
[----:B------:R-:W-:Y:S05]  /*5570*/  BSYNC B0 ;  /* 0x0000000000007941 */ /* 0x000fea0003800000 */
.L_x_2500:
        /* <DEDUP_REMOVED lines=55> */
.L_x_2499:
[----:B------:R-:W-:Y:S05]  /*58f0*/  BSYNC B1 ;  /* 0x0000000000017941 */ /* 0x000fea0003800000 */
.L_x_2498:
        /* <DEDUP_REMOVED lines=55> */
.L_x_2504:
[----:B------:R-:W-:Y:S05]  /*5c70*/  BSYNC B0 ;  /* 0x0000000000007941 */ /* 0x000fea0003800000 */
.L_x_2503:
        /* <DEDUP_REMOVED lines=56> */
.L_x_2481:
        /* <DEDUP_REMOVED lines=50> */
[----:B------:R-:W-:Y:S04]  /*6320*/  ISETP.GE.AND P0, PT, R220, R84, PT ;  /* 0x00000054dc00720c */ /* 0x000fe80003f06270 */
        /* <DEDUP_REMOVED lines=173> */
.L_x_2506:
[----:B------:R-:W-:Y:S05]  /*6e00*/  BSYNC B0 ;  /* 0x0000000000007941 */ /* 0x000fea0003800000 */
.L_x_2505:
[----:B------:R-:W-:Y:S01]  /*6e10*/  ISETP.GE.OR P0, PT, R219, R84, P6 ;  /* 0x00000054db00720c */ /* 0x000fe20003706670 */
[----:B------:R-:W-:Y:S01]  /*6e20*/  @!UPT UIADD3 URZ, URZ, URZ, URZ ;  /* 0x0000003f3f3ff290 */ /* 0x000fe2000fffe03f */
[----:B------:R-:W-:Y:S11]  /*6e30*/  BSSY B0, `(.L_x_2507) ;  /* 0x0000071000007945 */ /* 0x000ff60003800000 */
[----:B------:R-:W-:-:S05]  /*6e40*/  @P0 BRA `(.L_x_2508) ;  /* 0x000006f000000947 */ /* 0x000fca0003800000 */
[----:B------:R-:W-:Y:S01]  /*6e50*/  IADD3 R2, P0, R202, R78, RZ ;  /* 0x0000004eca027210 */ /* 0x000fe20007f1e0ff */
[----:B------:R-:W-:Y:S01]  /*6e60*/  LDS.128 R48, [R131+0x8100] ;  /* 0x0081000083307984 */ /* 0x000fe20000000c00 */
[----:B------:R-:W-:Y:S01]  /*6e70*/  @!P1 SHF.R.U32.HI R10, RZ, 0x10, R23 ;  /* 0x00000010ff0a9819 */ /* 0x000fe20000011617 */
        /* <DEDUP_REMOVED lines=108> */
.L_x_2508:
[----:B------:R-:W-:Y:S05]  /*7540*/  BSYNC B0 ;  /* 0x0000000000007941 */ /* 0x000fea0003800000 */
.L_x_2507:
        /* <DEDUP_REMOVED lines=115> */
.L_x_2510:
[----:B------:R-:W-:Y:S05]  /*7c80*/  BSYNC B0 ;  /* 0x0000000000007941 */ /* 0x000fea0003800000 */
.L_x_2509:
        /* <DEDUP_REMOVED lines=116> */
.L_x_2480:
        /* <DEDUP_REMOVED lines=12> */
.L_x_2512:
[----:B------:R-:W-:Y:S05]  /*8490*/  BSYNC B0 ;  /* 0x0000000000007941 */ /* 0x000fea0003800000 */
.L_x_2511:
        /* <DEDUP_REMOVED lines=10> */
.L_x_2514:
[----:B------:R-:W-:Y:S05]  /*8540*/  BSYNC B0 ;  /* 0x0000000000007941 */ /* 0x000fea0003800000 */
.L_x_2513:
        /* <DEDUP_REMOVED lines=10> */
.L_x_2516:
[----:B------:R-:W-:Y:S05]  /*85f0*/  BSYNC B0 ;  /* 0x0000000000007941 */ /* 0x000fea0003800000 */
.L_x_2515:
        /* <DEDUP_REMOVED lines=9> */
.L_x_2502:
[----:B------:R-:W-:Y:S05]  /*8690*/  BSYNC B2 ;  /* 0x0000000000027941 */ /* 0x000fea0003800000 */
.L_x_2479:
        /* <DEDUP_REMOVED lines=85> */
.L_x_2518:
[----:B-1----:R-:W-:Y:S05]  /*8bf0*/  BSYNC B0 ;  /* 0x0000000000007941 */ /* 0x002fea0003800000 */
.L_x_2517:
        /* <DEDUP_REMOVED lines=20> */
.L_x_2520:
[----:B------:R-:W-:Y:S05]  /*8d40*/  BSYNC B0 ;  /* 0x0000000000007941 */ /* 0x000fea0003800000 */
.L_x_2519:
        /* <DEDUP_REMOVED lines=20> */
.L_x_2522:
[----:B------:R-:W-:Y:S05]  /*8e90*/  BSYNC B0 ;  /* 0x0000000000007941 */ /* 0x000fea0003800000 */
.L_x_2521:
        /* <DEDUP_REMOVED lines=20> */
.L_x_2524:
[----:B------:R-:W-:Y:S05]  /*8fe0*/  BSYNC B0 ;  /* 0x0000000000007941 */ /* 0x000fea0003800000 */
.L_x_2523:
[----:B------:R-:W-:Y:S01]  /*8ff0*/  ISETP.GT.AND P5, PT, R41, R140, PT ;  /* 0x0000008c2900720c */ /* 0x000fe20003fa4270 */
[----:B------:R-:W-:Y:S01]  /*9000*/  @!UPT UIADD3 URZ, URZ, URZ, URZ ;  /* 0x0000003f3f3ff290 */ /* 0x000fe2000fffe03f */
[----:B------:R-:W-:Y:S11]  /*9010*/  BSSY B0, `(.L_x_2525) ;  /* 0x000002f000007945 */ /* 0x000ff60003800000 */
[----:B------:R-:W-:-:S05]  /*9020*/  @!P5 BRA `(.L_x_2526) ;  /* 0x000002d00000d947 */ /* 0x000fca0003800000 */
[----:B-1----:R-:W-:Y:S01]  /*9030*/  IADD3 R4, R41, -0x1, RZ ;  /* 0xffffffff29047810 */ /* 0x002fe20007ffe0ff */
[----:B------:R-:W-:Y:S01]  /*9040*/  IMAD.MOV.U32 R2, RZ, RZ, R126 ;  /* 0x000000ffff027224 */ /* 0x000fe200078e007e */
[C---:B------:R-:W-:Y:S01]  /*9050*/  ISETP.GE.AND P2, PT, R237.reuse, 0x21, PT ;  /* 0x00000021ed00780c */ /* 0x040fe20003f46270 */
[----:B------:R-:W-:Y:S01]  /*9060*/  IMAD.MOV.U32 R3, RZ, RZ, R125 ;  /* 0x000000ffff037224 */ /* 0x000fe200078e007d */
[----:B------:R-:W-:Y:S01]  /*9070*/  SHF.R.S32.HI R6, RZ, 0x1f, R4 ;  /* 0x0000001fff067819 */ /* 0x000fe20000011404 */
[----:B------:R-:W-:Y:S01]  /*9080*/  IMAD R5, R186, R4, RZ ;  /* 0x00000004ba057224 */ /* 0x000fe200078e02ff */
[C---:B------:R-:W-:Y:S01]  /*9090*/  ISETP.GE.AND P1, PT, R237.reuse, 0x41, PT ;  /* 0x00000041ed00780c */ /* 0x040fe20003f26270 */
        /* <DEDUP_REMOVED lines=38> */
.L_x_2526:
[----:B------:R-:W-:Y:S05]  /*9300*/  BSYNC B0 ;  /* 0x0000000000007941 */ /* 0x000fea0003800000 */
.L_x_2525:
[----:B------:R-:W0:Y:S01]  /*9310*/  LDGDEPBAR ;  /* 0x00000000000079af */ /* 0x000e220000000000 */
[----:B------:R-:W-:Y:S01]  /*9320*/  IADD3 R41, R41, -0x1, RZ ;  /* 0xffffffff29297810 */ /* 0x000fe20007ffe0ff */
[----:B------:R-:W-:-:S05]  /*9330*/  @P5 BRA `(.L_x_2527) ;  /* 0xffffa30000005947 */ /* 0x000fca000383ffff */
[----:B------:R-:W-:Y:S01]  /*9340*/  WARPSYNC 0xffffffff ;  /* 0xffffffff00007948 */ /* 0x000fe20003800000 */
[----:B------:R-:W-:Y:S06]  /*9350*/  BAR.SYNC.DEFER_BLOCKING 0x0 ;  /* 0x0000000000007b1d */ /* 0x000fec0000010000 */
.L_x_2478:
        /* <DEDUP_REMOVED lines=46> */
.L_x_2529:
[----:B------:R-:W-:Y:S05]  /*9640*/  BSYNC B0 ;  /* 0x0000000000007941 */ /* 0x000fea0003800000 */
.L_x_2528:
        /* <DEDUP_REMOVED lines=243> */
.L_x_2531:
        /* <DEDUP_REMOVED lines=69> */
.L_x_2535:
[----:B------:R-:W-:Y:S05]  /*a9d0*/  BSYNC B0 ;  /* 0x0000000000007941 */ /* 0x000fea0003800000 */
.L_x_2534:
        /* <DEDUP_REMOVED lines=48> */
.L_x_2537:
[----:B------:R-:W-:Y:S05]  /*ace0*/  BSYNC B0 ;  /* 0x0000000000007941 */ /* 0x000fea0003800000 */
.L_x_2536:
        /* <DEDUP_REMOVED lines=50> */
.L_x_2539:
[----:B-1----:R-:W-:Y:S05]  /*b010*/  BSYNC B0 ;  /* 0x0000000000007941 */ /* 0x002fea0003800000 */
.L_x_2538:
        /* <DEDUP_REMOVED lines=14> */
[----:B------:R-:W3:Y:S01]  /*b100*/  SHFL.IDX PT, R16, R18, 0x3, 0x181f ;  /* 0x00781f0012107f89 */ /* 0x000ee200000e0000 */
[----:B------:R-:W-:Y:S01]  /*b110*/  PRMT R61, R4, 0x7610, R61 ;  /* 0x00007610043d7816 */ /* 0x000fe2000000003d */
[----:B------:R-:W-:Y:S01]  /*b120*/  CS2R R48, SRZ ;  /* 0x0000000000307805 */ /* 0x000fe2000001ff00 */
[----:B------:R-:W-:Y:S01]  /*b130*/  PRMT R62, R3, 0x7610, R62 ;  /* 0x00007610033e7816 */ /* 0x000fe2000000003e */
[----:B------:R2:W3:Y:S01]  /*b140*/  SHFL.IDX PT, R11, R19, 0x3, 0x181f ;  /* 0x00781f00130b7f89 */ /* 0x0004e200000e0000 */
[----:B------:R-:W-:Y:S01]  /*b150*/  PRMT R60, R0, 0x7610, R60 ;  /* 0x00007610003c7816 */ /* 0x000fe2000000003c */
[----:B------:R-:W-:Y:S01]  /*b160*/  CS2R R44, SRZ ;  /* 0x00000000002c7805 */ /* 0x000fe2000001ff00 */
[----:B-1----:R-:W-:Y:S01]  /*b170*/  PRMT R25, R25, 0x5410, R2 ;  /* 0x0000541019197816 */ /* 0x002fe20000000002 */
[----:B------:R-:W-:-:S05]  /*b180*/  IMAD.MOV.U32 R2, RZ, RZ, R38 ;  /* 0x000000ffff027224 */ /* 0x000fca00078e0026 */
[----:B------:R-:W-:Y:S01]  /*b190*/  PRMT R25, R2, 0x7610, R25 ;  /* 0x0000761002197816 */ /* 0x000fe20000000019 */
[----:B--2---:R-:W-:Y:S01]  /*b1a0*/  CS2R R18, SRZ ;  /* 0x0000000000127805 */ /* 0x004fe2000001ff00 */
[----:B------:R-:W-:Y:S05]  /*b1b0*/  @P0 BRA `(.L_x_2541) ;  /* 0x0000016000000947 */ /* 0x000fea0003800000 */
[----:B---34-:R-:W-:Y:S01]  /*b1c0*/  ISETP.GE.AND P1, PT, R28, c[0x0][0x27c], PT ;  /* 0x00009f001c007a0c */ /* 0x018fe20003f26270 */
[----:B------:R-:W-:Y:S01]  /*b1d0*/  CS2R R50, SRZ ;  /* 0x0000000000327805 */ /* 0x000fe2000001ff00 */
[----:B------:R-:W-:Y:S01]  /*b1e0*/  ISETP.GE.AND P0, PT, R113, c[0x0][0x27c], PT ;  /* 0x00009f0071007a0c */ /* 0x000fe20003f06270 */
[----:B------:R-:W-:-:S10]  /*b1f0*/  CS2R R18, SRZ ;  /* 0x0000000000127805 */ /* 0x000fd4000001ff00 */
[C---:B------:R-:W-:Y:S01]  /*b200*/  @!P1 IMAD.SHL.U32 R0, R28.reuse, 0x2, RZ ;  /* 0x000000021c009824 */ /* 0x040fe200078e00ff */
[----:B------:R-:W-:Y:S01]  /*b210*/  @!P1 SHF.L.U64.HI R3, R28, 0x1, R24 ;  /* 0x000000011c039819 */ /* 0x000fe20000010218 */
[C---:B------:R-:W-:Y:S01]  /*b220*/  @!P0 IMAD.SHL.U32 R2, R113.reuse, 0x2, RZ ;  /* 0x0000000271028824 */ /* 0x040fe200078e00ff */
[----:B------:R-:W-:Y:S02]  /*b230*/  @!P0 SHF.L.U64.HI R10, R113, 0x1, R58 ;  /* 0x00000001710a8819 */ /* 0x000fe4000001023a */
[-C--:B------:R-:W-:Y:S02]  /*b240*/  @!P1 IADD3 R8, P2, R5, R0.reuse, RZ ;  /* 0x0000000005089210 */ /* 0x080fe40007f5e0ff */
[----:B------:R-:W-:Y:S02]  /*b250*/  @!P1 IADD3 R6, P4, R11, R0, RZ ;  /* 0x000000000b069210 */ /* 0x000fe40007f9e0ff */
        /* <DEDUP_REMOVED lines=12> */
.L_x_2541:
[----:B---34-:R-:W-:Y:S05]  /*b320*/  BSYNC B0 ;  /* 0x0000000000007941 */ /* 0x018fea0003800000 */
.L_x_2540:
        /* <DEDUP_REMOVED lines=66> */
.L_x_2545:
[----:B------:R-:W-:Y:S05]  /*b750*/  BSYNC B0 ;  /* 0x0000000000007941 */ /* 0x000fea0003800000 */
.L_x_2544:
        /* <DEDUP_REMOVED lines=44> */
.L_x_2543:
[----:B------:R-:W-:Y:S05]  /*ba20*/  BSYNC B1 ;  /* 0x0000000000017941 */ /* 0x000fea0003800000 */
.L_x_2542:
[----:B------:R-:W2:Y:S01]  /*ba30*/  S2R R2, SR_TID.X ;  /* 0x0000000000027919 */ /* 0x000ea20000002100 */
[----:B------:R-:W-:Y:S01]  /*ba40*/  BSSY B1, `(.L_x_2546) ;  /* 0x0000061000017945 */ /* 0x000fe20003800000 */
[----:B--2---:R-:W-:-:S04]  /*ba50*/  SHF.R.S32.HI R0, RZ, 0x1f, R2 ;  /* 0x0000001fff007819 */ /* 0x004fc80000011402 */
        /* <DEDUP_REMOVED lines=50> */
.L_x_2549:
[----:B------:R-:W-:Y:S05]  /*bd80*/  BSYNC B0 ;  /* 0x0000000000007941 */ /* 0x000fea0003800000 */
.L_x_2548:
        /* <DEDUP_REMOVED lines=44> */
.L_x_2547:
[----:B------:R-:W-:Y:S05]  /*c050*/  BSYNC B1 ;  /* 0x0000000000017941 */ /* 0x000fea0003800000 */
.L_x_2546:
        /* <DEDUP_REMOVED lines=53> */
.L_x_2553:
[----:B------:R-:W-:Y:S05]  /*c3b0*/  BSYNC B0 ;  /* 0x0000000000007941 */ /* 0x000fea0003800000 */
.L_x_2552:
        /* <DEDUP_REMOVED lines=44> */
.L_x_2551:
[----:B------:R-:W-:Y:S05]  /*c680*/  BSYNC B1 ;  /* 0x0000000000017941 */ /* 0x000fea0003800000 */
.L_x_2550:
[----:B------:R-:W2:Y:S02]  /*c690*/  S2R R2, SR_TID.X ;  /* 0x0000000000027919 */ /* 0x000ea40000002100 */
        /* <DEDUP_REMOVED lines=51> */
.L_x_2556:
[----:B------:R-:W-:Y:S05]  /*c9d0*/  BSYNC B0 ;  /* 0x0000000000007941 */ /* 0x000fea0003800000 */
.L_x_2555:
        /* <DEDUP_REMOVED lines=45> */
.L_x_2533:
        /* <DEDUP_REMOVED lines=72> */
.L_x_2558:
[----:B----4-:R-:W-:Y:S05]  /*d130*/  BSYNC B0 ;  /* 0x0000000000007941 */ /* 0x010fea0003800000 */
.L_x_2557:
        /* <DEDUP_REMOVED lines=69> */
.L_x_2560:
[----:B-1----:R-:W-:Y:S05]  /*d590*/  BSYNC B0 ;  /* 0x0000000000007941 */ /* 0x002fea0003800000 */
.L_x_2559:
        /* <DEDUP_REMOVED lines=65> */
[--C-:B------:R-:W-:Y:S01]  /*d9b0*/  HADD2.F32 R6, -RZ, R19.reuse.H0_H0 ;  /* 0x20000013ff067230 */ /* 0x100fe20000004100 */
[----:B------:R-:W-:Y:S01]  /*d9c0*/  FMUL.FTZ R3, R23, R4 ;  /* 0x0000000417037220 */ /* 0x000fe20000410000 */
[----:B------:R-:W-:Y:S01]  /*d9d0*/  HADD2.F32 R7, -RZ, R18.H0_H0 ;  /* 0x20000012ff077230 */ /* 0x000fe20000004100 */
[C---:B------:R-:W-:Y:S01]  /*d9e0*/  FFMA.FTZ R44, R2.reuse, R67, R0 ;  /* 0x00000043022c7223 */ /* 0x040fe20000010000 */
[--C-:B------:R-:W-:Y:S01]  /*d9f0*/  HADD2.F32 R0, -RZ, R66.reuse.H1_H1 ;  /* 0x30000042ff007230 */ /* 0x100fe20000004100 */
[----:B------:R-:W-:Y:S01]  /*da00*/  FMUL.FTZ R38, R2, R16 ;  /* 0x0000001002267220 */ /* 0x000fe20000410000 */
[----:B------:R-:W-:Y:S01]  /*da10*/  HADD2.F32 R2, -RZ, R66.H0_H0 ;  /* 0x20000042ff027230 */ /* 0x000fe20000004100 */
[C---:B------:R-:W-:Y:S01]  /*da20*/  FFMA.FTZ R41, R5.reuse, R10, R3 ;  /* 0x0000000a05297223 */ /* 0x040fe20000010003 */
[--C-:B------:R-:W-:Y:S01]  /*da30*/  HADD2.F32 R3, -RZ, R68.reuse.H0_H0 ;  /* 0x20000044ff037230 */ /* 0x100fe20000004100 */
        /* <DEDUP_REMOVED lines=43> */
.L_x_2562:
[----:B------:R-:W-:Y:S05]  /*dcf0*/  BSYNC B0 ;  /* 0x0000000000007941 */ /* 0x000fea0003800000 */
.L_x_2561:
        /* <DEDUP_REMOVED lines=27> */
[--C-:B------:R-:W-:Y:S01]  /*deb0*/  HADD2.F32 R0, -RZ, R69.reuse.H0_H0 ;  /* 0x20000045ff007230 */ /* 0x100fe20000004100 */
        /* <DEDUP_REMOVED lines=83> */
.L_x_2564:
[----:B------:R-:W-:Y:S05]  /*e3f0*/  BSYNC B0 ;  /* 0x0000000000007941 */ /* 0x000fea0003800000 */
.L_x_2563:
        /* <DEDUP_REMOVED lines=73> */
[----:B------:R-:W-:Y:S01]  /*e890*/  HADD2.F32 R2, -RZ, R76.H0_H0 ;  /* 0x2000004cff027230 */ /* 0x000fe20000004100 */
        /* <DEDUP_REMOVED lines=37> */
.L_x_2566:
[----:B------:R-:W-:Y:S05]  /*eaf0*/  BSYNC B0 ;  /* 0x0000000000007941 */ /* 0x000fea0003800000 */
.L_x_2565:
        /* <DEDUP_REMOVED lines=110> */
.L_x_2554:
[----:B------:R-:W-:Y:S05]  /*f1e0*/  BSYNC B2 ;  /* 0x0000000000027941 */ /* 0x000fea0003800000 */
.L_x_2532:
[----:B------:R-:W2:Y:S01]  /*f1f0*/  S2R R158, SR_TID.X ;  /* 0x00000000009e7919 */ /* 0x000ea20000002100 */
[----:B------:R-:W-:Y:S01]  /*f200*/  IMAD.MOV.U32 R3, RZ, RZ, 0x40 ;  /* 0x00000040ff037424 */ /* 0x000fe200078e00ff */
[----:B------:R-:W-:Y:S01]  /*f210*/  IADD3 R199, R194, 0x20, RZ ;  /* 0x00000020c2c77810 */ /* 0x000fe20007ffe0ff */
[----:B------:R-:W-:Y:S01]  /*f220*/  ULDC.64 UR4, c[0x0][0x208] ;  /* 0x0000820000047ab9 */ /* 0x000fe20000000a00 */
[----:B------:R-:W-:Y:S01]  /*f230*/  BAR.SYNC.DEFER_BLOCKING 0x0 ;  /* 0x0000000000007b1d */ /* 0x000fe20000010000 */
[----:B------:R-:W-:-:S05]  /*f240*/  USHF.L.U32 UR9, UR4, 0x6, URZ ;  /* 0x0000000604097899 */ /* 0x000fca000800063f */
[----:B------:R-:W-:Y:S01]  /*f250*/  UMOV UR8, 0x6 ;  /* 0x0000000600087882 */ /* 0x000fe20000000000 */
[----:B------:R-:W-:Y:S01]  /*f260*/  BSSY B0, `(.L_x_2567) ;  /* 0x0000136000007945 */ /* 0x000fe20003800000 */
[----:B------:R-:W-:Y:S01]  /*f270*/  USHF.L.U64.HI UR5, UR4, UR8, UR5 ;  /* 0x0000000804057299 */ /* 0x000fe20008010205 */
[----:B--2---:R-:W-:-:S04]  /*f280*/  LEA.HI R0, R214, R158, RZ, 0x4 ;  /* 0x0000009ed6007211 */ /* 0x004fc800078f20ff */
[----:B------:R-:W-:Y:S01]  /*f290*/  LOP3.LUT R0, R0, 0xfffffff0, RZ, 0xc0, !PT ;  /* 0xfffffff000007812 */ /* 0x000fe200078ec0ff */
[----:B------:R-:W-:Y:S04]  /*f2a0*/  LDSM.16.M88.4 R132, [R213] ;  /* 0x00000000d584783b */ /* 0x000fe80000000200 */
[----:B------:R-:W-:Y:S01]  /*f2b0*/  IMAD.IADD R0, R158, 0x1, -R0 ;  /* 0x000000019e007824 */ /* 0x000fe200078e0a00 */
[----:B------:R-:W-:Y:S04]  /*f2c0*/  LDSM.16.M88.4 R176, [R213+0x4000] ;  /* 0x00400000d5b0783b */ /* 0x000fe80000000200 */
[----:B------:R-:W-:-:S04]  /*f2d0*/  SHF.R.S32.HI R2, RZ, 0x1f, R0 ;  /* 0x0000001fff027819 */ /* 0x000fc80000011400 */
[----:B------:R-:W-:-:S04]  /*f2e0*/  LEA.HI R2, R2, R0, RZ, 0x3 ;  /* 0x0000000002027211 */ /* 0x000fc800078f18ff */
[----:B------:R-:W-:-:S05]  /*f2f0*/  LOP3.LUT R2, R2, 0xfffffff8, RZ, 0xc0, !PT ;  /* 0xfffffff802027812 */ /* 0x000fca00078ec0ff */
[----:B------:R-:W-:Y:S02]  /*f300*/  IMAD.IADD R0, R0, 0x1, -R2 ;  /* 0x0000000100007824 */ /* 0x000fe400078e0a02 */
[----:B------:R-:W-:-:S03]  /*f310*/  IMAD.MOV.U32 R2, RZ, RZ, 0x20 ;  /* 0x00000020ff027424 */ /* 0x000fc600078e00ff */
[C---:B------:R-:W-:Y:S02]  /*f320*/  LOP3.LUT P1, RZ, R0.reuse, 0x2, RZ, 0xc0, !PT ;  /* 0x0000000200ff7812 */ /* 0x040fe4000782c0ff */
[----:B------:R-:W-:Y:S02]  /*f330*/  LOP3.LUT P0, RZ, R0, 0x4, RZ, 0xc0, !PT ;  /* 0x0000000400ff7812 */ /* 0x000fe4000780c0ff */
[----:B------:R-:W-:Y:S02]  /*f340*/  SEL R0, R2, 0xffffffe0, !P1 ;  /* 0xffffffe002007807 */ /* 0x000fe40004800000 */
[----:B------:R-:W-:Y:S02]  /*f350*/  SEL R3, R3, 0xffffffc0, !P0 ;  /* 0xffffffc003037807 */ /* 0x000fe40004000000 */
[----:B------:R-:W-:Y:S01]  /*f360*/  LOP3.LUT P0, RZ, R147, 0x2, RZ, 0xc0, !PT ;  /* 0x0000000293ff7812 */ /* 0x000fe2000780c0ff */
[C---:B------:R-:W-:Y:S02]  /*f370*/  IMAD.IADD R0, R213.reuse, 0x1, R0 ;  /* 0x00000001d5007824 */ /* 0x040fe400078e0200 */
[----:B------:R-:W-:-:S02]  /*f380*/  IMAD.IADD R2, R213, 0x1, R3 ;  /* 0x00000001d5027824 */ /* 0x000fc400078e0203 */
[----:B------:R-:W-:Y:S01]  /*f390*/  IMAD.IADD R3, R0, 0x1, R3 ;  /* 0x0000000100037824 */ /* 0x000fe200078e0203 */
[----:B------:R-:W-:Y:S04]  /*f3a0*/  LDSM.16.M88.4 R136, [R0] ;  /* 0x000000000088783b */ /* 0x000fe80000000200 */
[----:B------:R2:W-:Y:S03]  /*f3b0*/  LDSM.16.M88.4 R180, [R0+0x4000] ;  /* 0x0040000000b4783b */ /* 0x0005e60000000200 */
[----:B------:R-:W-:Y:S01]  /*f3c0*/  @P0 IADD3 R199, R194, -0x20, RZ ;  /* 0xffffffe0c2c70810 */ /* 0x000fe20007ffe0ff */
[----:B------:R-:W-:Y:S03]  /*f3d0*/  LDSM.16.M88.4 R168, [R2] ;  /* 0x0000000002a8783b */ /* 0x000fe60000000200 */
[C---:B------:R-:W-:Y:S01]  /*f3e0*/  IADD3 R212, R199.reuse, 0x3000, RZ ;  /* 0x00003000c7d47810 */ /* 0x040fe20007ffe0ff */
[----:B------:R3:W-:Y:S01]  /*f3f0*/  LDSM.16.M88.4 R184, [R2+0x4000] ;  /* 0x0040000002b8783b */ /* 0x0007e20000000200 */
[----:B------:R-:W-:-:S02]  /*f400*/  IADD3 R211, R199, 0x2800, RZ ;  /* 0x00002800c7d37810 */ /* 0x000fc40007ffe0ff */
[C---:B------:R-:W-:Y:S01]  /*f410*/  IADD3 R210, R199.reuse, 0x2000, RZ ;  /* 0x00002000c7d27810 */ /* 0x040fe20007ffe0ff */
[----:B------:R-:W-:Y:S01]  /*f420*/  LDSM.16.M88.4 R172, [R3] ;  /* 0x0000000003ac783b */ /* 0x000fe20000000200 */
[C---:B------:R-:W-:Y:S02]  /*f430*/  IADD3 R209, R199.reuse, 0x1800, RZ ;  /* 0x00001800c7d17810 */ /* 0x040fe40007ffe0ff */
[C---:B------:R-:W-:Y:S01]  /*f440*/  IADD3 R208, R199.reuse, 0x1000, RZ ;  /* 0x00001000c7d07810 */ /* 0x040fe20007ffe0ff */
[----:B------:R4:W-:Y:S01]  /*f450*/  LDSM.16.M88.4 R188, [R3+0x4000] ;  /* 0x0040000003bc783b */ /* 0x0009e20000000200 */
[C---:B------:R-:W-:Y:S02]  /*f460*/  IADD3 R207, R199.reuse, 0x800, RZ ;  /* 0x00000800c7cf7810 */ /* 0x040fe40007ffe0ff */
[C---:B------:R-:W-:Y:S01]  /*f470*/  IADD3 R206, R199.reuse, 0x3800, RZ ;  /* 0x00003800c7ce7810 */ /* 0x040fe20007ffe0ff */
[----:B------:R-:W-:Y:S01]  /*f480*/  BAR.SYNC.DEFER_BLOCKING 0x0 ;  /* 0x0000000000007b1d */ /* 0x000fe20000010000 */
[----:B------:R-:W-:Y:S01]  /*f490*/  IADD3 R205, R199, 0x6800, RZ ;  /* 0x00006800c7cd7810 */ /* 0x000fe20007ffe0ff */
[----:B--2---:R-:W-:Y:S01]  /*f4a0*/  IMAD R0, R81, c[0x0][0x208], RZ ;  /* 0x0000820051007a24 */ /* 0x004fe200078e02ff */
[----:B------:R-:W-:-:S02]  /*f4b0*/  IADD3 R204, R199, 0x6000, RZ ;  /* 0x00006000c7cc7810 */ /* 0x000fc40007ffe0ff */
[C---:B------:R-:W-:Y:S01]  /*f4c0*/  IADD3 R203, R199.reuse, 0x5800, RZ ;  /* 0x00005800c7cb7810 */ /* 0x040fe20007ffe0ff */
[----:B------:R-:W-:Y:S01]  /*f4d0*/  IMAD R0, R112, c[0x0][0x20c], R0 ;  /* 0x0000830070007a24 */ /* 0x000fe200078e0200 */
[C---:B------:R-:W-:Y:S02]  /*f4e0*/  IADD3 R202, R199.reuse, 0x5000, RZ ;  /* 0x00005000c7ca7810 */ /* 0x040fe40007ffe0ff */
[C---:B------:R-:W-:Y:S01]  /*f4f0*/  IADD3 R201, R199.reuse, 0x4800, RZ ;  /* 0x00004800c7c97810 */ /* 0x040fe20007ffe0ff */
[----:B---3--:R-:W-:Y:S01]  /*f500*/  IMAD.MOV.U32 R2, RZ, RZ, R84 ;  /* 0x000000ffff027224 */ /* 0x008fe200078e0054 */
[----:B------:R-:W-:Y:S01]  /*f510*/  IADD3 R200, R199, 0x4000, RZ ;  /* 0x00004000c7c87810 */ /* 0x000fe20007ffe0ff */
[----:B----4-:R-:W-:Y:S01]  /*f520*/  IMAD.MOV.U32 R3, RZ, RZ, R86 ;  /* 0x000000ffff037224 */ /* 0x010fe200078e0056 */
[----:B------:R-:W-:-:S04]  /*f530*/  DEPBAR.LE SB0, 0x0 ;  /* 0x000080000000791a */ /* 0x000fc80000000000 */
[----:B------:R-:W-:Y:S06]  /*f540*/  BAR.SYNC.DEFER_BLOCKING 0x0 ;  /* 0x0000000000007b1d */ /* 0x000fec0000010000 */
[----:B-1----:R-:W1:Y:S04]  /*f550*/  LDSM.16.M88.4 R4, [R194] ;  /* 0x00000000c204783b */ /* 0x002e680000000200 */
[----:B------:R-:W2:Y:S04]  /*f560*/  LDSM.16.M88.4 R16, [R194+0x800] ;  /* 0x00080000c210783b */ /* 0x000ea80000000200 */
[----:B------:R-:W-:Y:S04]  /*f570*/  LDSM.16.M88.4 R28, [R199+0x800] ;  /* 0x00080000c71c783b */ /* 0x000fe80000000200 */
[----:B------:R-:W3:Y:S04]  /*f580*/  LDSM.16.M88.4 R20, [R199] ;  /* 0x00000000c714783b */ /* 0x000ee80000000200 */
[----:B------:R-:W4:Y:S04]  /*f590*/  LDSM.16.M88.4 R32, [R194+0x1000] ;  /* 0x00100000c220783b */ /* 0x000f280000000200 */
[----:B------:R-:W3:Y:S04]  /*f5a0*/  LDSM.16.M88.4 R36, [R199+0x1000] ;  /* 0x00100000c724783b */ /* 0x000ee80000000200 */
[----:B------:R-:W-:Y:S04]  /*f5b0*/  LDSM.16.M88.4 R44, [R199+0x1800] ;  /* 0x00180000c72c783b */ /* 0x000fe80000000200 */
[----:B------:R-:W-:Y:S04]  /*f5c0*/  LDSM.16.M88.4 R48, [R199+0x2000] ;  /* 0x00200000c730783b */ /* 0x000fe80000000200 */
[----:B------:R-:W-:Y:S04]  /*f5d0*/  LDSM.16.M88.4 R40, [R194+0x3000] ;  /* 0x00300000c228783b */ /* 0x000fe80000000200 */
[----:B------:R-:W-:Y:S01]  /*f5e0*/  LDSM.16.M88.4 R60, [R199+0x2800] ;  /* 0x00280000c73c783b */ /* 0x000fe20000000200 */
[C---:B-1----:R-:W-:Y:S03]  /*f5f0*/  HMMA.16816.F32 R12, R132.reuse, R4, RZ ;  /* 0x00000004840c723c */ /* 0x042fe600000018ff */
[----:B------:R-:W-:Y:S05]  /*f600*/  LDSM.16.M88.4 R76, [R199+0x3000] ;  /* 0x00300000c74c783b */ /* 0x000fea0000000200 */
[C---:B------:R-:W-:Y:S08]  /*f610*/  HMMA.16816.F32 R8, R132.reuse, R6, RZ ;  /* 0x000000068408723c */ /* 0x040ff000000018ff */
[----:B--2---:R-:W-:Y:S08]  /*f620*/  HMMA.16816.F32 R4, R132, R16, RZ ;  /* 0x000000108404723c */ /* 0x004ff000000018ff */
[C---:B---3--:R-:W-:Y:S01]  /*f630*/  HMMA.16816.F32 R96, R136.reuse, R20, R12 ;  /* 0x000000148860723c */ /* 0x048fe2000000180c */
[----:B------:R-:W-:Y:S07]  /*f640*/  LDSM.16.M88.4 R12, [R194+0x2000] ;  /* 0x00200000c20c783b */ /* 0x000fee0000000200 */
[C---:B------:R-:W-:Y:S01]  /*f650*/  HMMA.16816.F32 R92, R136.reuse, R22, R8 ;  /* 0x00000016885c723c */ /* 0x040fe20000001808 */
[----:B------:R-:W1:Y:S07]  /*f660*/  LDSM.16.M88.4 R20, [R194+0x1800] ;  /* 0x00180000c214783b */ /* 0x000e6e0000000200 */
[----:B------:R-:W-:Y:S07]  /*f670*/  HMMA.16816.F32 R100, R136, R28, R4 ;  /* 0x0000001c8864723c */ /* 0x000fee0000001804 */
[----:B------:R-:W-:Y:S01]  /*f680*/  IMAD.WIDE.U32 R4, R112, c[0x0][0x208], RZ ;  /* 0x0000820070047a25 */ /* 0x000fe200078e00ff */
[----:B------:R-:W-:Y:S03]  /*f690*/  HMMA.16816.F32 R16, R132, R18, RZ ;  /* 0x000000128410723c */ /* 0x000fe600000018ff */
[----:B------:R-:W-:Y:S01]  /*f6a0*/  IMAD.IADD R0, R5, 0x1, R0 ;  /* 0x0000000105007824 */ /* 0x000fe200078e0200 */
[----:B------:R-:W-:Y:S01]  /*f6b0*/  SEL R5, RZ, 0x2, P5 ;  /* 0x00000002ff057807 */ /* 0x000fe20002800000 */
[----:B------:R-:W-:-:S03]  /*f6c0*/  IMAD.WIDE.U32 R2, R4, 0x70, R2 ;  /* 0x0000007004027825 */ /* 0x000fc600078e0002 */
[----:B----4-:R-:W-:Y:S01]  /*f6d0*/  HMMA.16816.F32 R24, R132, R32, RZ ;  /* 0x000000208418723c */ /* 0x010fe200000018ff */
[----:B------:R-:W-:Y:S01]  /*f6e0*/  IMAD R4, R0, 0x70, RZ ;  /* 0x0000007000047824 */ /* 0x000fe200078e02ff */
[----:B------:R-:W-:Y:S01]  /*f6f0*/  LEA R6, P0, R2, c[0x0][0x1f8], 0x1 ;  /* 0x00007e0002067a11 */ /* 0x000fe200078008ff */
[----:B------:R-:W-:Y:S01]  /*f700*/  IMAD.IADD R8, R83, 0x1, R5 ;  /* 0x0000000153087824 */ /* 0x000fe200078e0205 */
[----:B------:R-:W-:Y:S01]  /*f710*/  IADD3 R0, R82, R157, -R106 ;  /* 0x0000009d52007210 */ /* 0x000fe20007ffe86a */
[----:B------:R-:W-:Y:S01]  /*f720*/  IMAD.IADD R3, R3, 0x1, R4 ;  /* 0x0000000103037824 */ /* 0x000fe200078e0204 */
[----:B------:R-:W-:Y:S02]  /*f730*/  IADD3 R4, P2, R6, UR9, RZ ;  /* 0x0000000906047c10 */ /* 0x000fe4000ff5e0ff */
[----:B------:R-:W-:Y:S02]  /*f740*/  LOP3.LUT P3, RZ, R8, 0x1, RZ, 0xc0, !PT ;  /* 0x0000000108ff7812 */ /* 0x000fe4000786c0ff */
[----:B------:R-:W-:-:S02]  /*f750*/  LEA.HI.X R7, R2, c[0x0][0x1fc], R3, 0x1, P0 ;  /* 0x00007f0002077a11 */ /* 0x000fc400000f0c03 */
[----:B------:R-:W-:Y:S02]  /*f760*/  LOP3.LUT P0, RZ, R8, 0x2, RZ, 0xc0, !PT ;  /* 0x0000000208ff7812 */ /* 0x000fe4000780c0ff */
[----:B------:R-:W-:Y:S01]  /*f770*/  ISETP.LT.OR P4, PT, R0, 0x1, !P3 ;  /* 0x000000010000780c */ /* 0x000fe20005f81670 */
[----:B------:R-:W2:Y:S01]  /*f780*/  LDSM.16.M88.4 R8, [R194+0x2800] ;  /* 0x00280000c208783b */ /* 0x000ea20000000200 */
[----:B------:R-:W-:Y:S01]  /*f790*/  IADD3.X R5, R7, UR5, RZ, P2, !PT ;  /* 0x0000000507057c10 */ /* 0x000fe200097fe4ff */
[----:B------:R-:W-:Y:S01]  /*f7a0*/  HMMA.16816.F32 R84, R136, R30, R16 ;  /* 0x0000001e8854723c */ /* 0x000fe20000001810 */
[----:B------:R-:W-:Y:S02]  /*f7b0*/  IADD3 R2, P1, R4, UR9, RZ ;  /* 0x0000000904027c10 */ /* 0x000fe4000ff3e0ff */
[----:B------:R-:W-:Y:S02]  /*f7c0*/  ISETP.LT.OR P2, PT, R0, 0x1, !P0 ;  /* 0x000000010000780c */ /* 0x000fe40004741670 */
[----:B------:R-:W-:-:S02]  /*f7d0*/  IADD3.X R3, R5, UR5, RZ, P1, !PT ;  /* 0x0000000505037c10 */ /* 0x000fc40008ffe4ff */
[C---:B------:R-:W-:Y:S01]  /*f7e0*/  ISETP.LT.OR P1, PT, R0.reuse, 0x21, !P3 ;  /* 0x000000210000780c */ /* 0x040fe20005f21670 */
[----:B------:R-:W-:Y:S02]  /*f7f0*/  HMMA.16816.F32 R16, R132, R34, RZ ;  /* 0x000000228410723c */ /* 0x000fe400000018ff */
[----:B------:R-:W-:Y:S01]  /*f800*/  @!PT LDS RZ, [RZ] ;  /* 0x00000000fffff984 */ /* 0x000fe20000000800 */
[----:B------:R-:W-:Y:S01]  /*f810*/  @!PT LDS RZ, [RZ] ;  /* 0x00000000fffff984 */ /* 0x000fe20000000800 */
[----:B------:R-:W-:Y:S01]  /*f820*/  @!PT LDS RZ, [RZ] ;  /* 0x00000000fffff984 */ /* 0x000fe20000000800 */
[----:B------:R3:W-:Y:S01]  /*f830*/  LDGSTS.E.BYPASS.LTC128B.128 [R215+0x100], [R6.64], !P4 ;  /* 0x0010000006d77fae */ /* 0x0007e2000e101d46 */
[----:B------:R-:W-:-:S05]  /*f840*/  ISETP.LT.OR P4, PT, R0, 0x21, !P0 ;  /* 0x000000210000780c */ /* 0x000fca0004781670 */
[----:B------:R3:W-:Y:S01]  /*f850*/  LDGSTS.E.BYPASS.LTC128B.128 [R215+0x3900], [R6.64+0x80], !P2 ;  /* 0x0390008006d77fae */ /* 0x0007e2000d101d46 */
[----:B------:R-:W-:Y:S01]  /*f860*/  ISETP.LT.OR P2, PT, R0, 0x41, !P3 ;  /* 0x000000410000780c */ /* 0x000fe20005f41670 */
[----:B------:R-:W-:Y:S01]  /*f870*/  HMMA.16816.F32 R88, R136, R36, R24 ;  /* 0x000000248858723c */ /* 0x000fe20000001818 */
[----:B------:R-:W-:Y:S01]  /*f880*/  ISETP.GT.AND P3, PT, R158, 0x7f, PT ;  /* 0x0000007f9e00780c */ /* 0x000fe20003f64270 */
[----:B------:R4:W-:Y:S01]  /*f890*/  LDGSTS.E.BYPASS.LTC128B.128 [R215+0x1100], [R4.64], !P1 ;  /* 0x0110000004d77fae */ /* 0x0009e2000c901d46 */
[----:B------:R-:W-:-:S03]  /*f8a0*/  ISETP.LT.OR P1, PT, R0, 0x41, !P0 ;  /* 0x000000410000780c */ /* 0x000fc60004721670 */
[----:B------:R4:W-:Y:S02]  /*f8b0*/  LDGSTS.E.BYPASS.LTC128B.128 [R215+0x4900], [R4.64+0x80], !P4 ;  /* 0x0490008004d77fae */ /* 0x0009e4000e101d46 */
[----:B-1----:R-:W-:Y:S04]  /*f8c0*/  HMMA.16816.F32 R32, R132, R20, RZ ;  /* 0x000000148420723c */ /* 0x002fe800000018ff */
[----:B------:R1:W-:Y:S01]  /*f8d0*/  LDGSTS.E.BYPASS.LTC128B.128 [R215+0x2100], [R2.64], !P2 ;  /* 0x0210000002d77fae */ /* 0x0003e2000d101d46 */
[----:B------:R-:W-:-:S03]  /*f8e0*/  LOP3.LUT P2, RZ, R147, 0x4, RZ, 0xc0, !PT ;  /* 0x0000000493ff7812 */ /* 0x000fc6000784c0ff */
[----:B------:R-:W-:Y:S01]  /*f8f0*/  HMMA.16816.F32 R28, R132, R22, RZ ;  /* 0x00000016841c723c */ /* 0x000fe200000018ff */
[----:B------:R1:W-:Y:S01]  /*f900*/  LDGSTS.E.BYPASS.LTC128B.128 [R215+0x5900], [R2.64+0x80], !P1 ;  /* 0x0590008002d77fae */ /* 0x0003e2000c901d46 */
[----:B------:R-:W-:-:S06]  /*f910*/  @!P3 ISETP.LT.OR P1, PT, R0, 0x61, P6 ;  /* 0x000000610000b80c */ /* 0x000fcc0003721670 */
[C---:B------:R-:W-:Y:S08]  /*f920*/  HMMA.16816.F32 R24, R132.reuse, R12, RZ ;  /* 0x0000000c8418723c */ /* 0x040ff000000018ff */
[----:B------:R-:W-:Y:S01]  /*f930*/  HMMA.16816.F32 R20, R132, R14, RZ ;  /* 0x0000000e8414723c */ /* 0x000fe200000018ff */
[----:B----4-:R-:W-:-:S04]  /*f940*/  @!P3 IADD3 R4, P0, R2, UR9, RZ ;  /* 0x000000090204bc10 */ /* 0x010fc8000ff1e0ff */
[----:B------:R-:W-:Y:S02]  /*f950*/  @!P3 IADD3.X R5, R3, UR5, RZ, P0, !PT ;  /* 0x000000050305bc10 */ /* 0x000fe400087fe4ff */
[----:B------:R-:W-:Y:S01]  /*f960*/  @!P3 ISETP.LT.OR P0, PT, R0, 0x61, P5 ;  /* 0x000000610000b80c */ /* 0x000fe20002f01670 */
[----:B------:R-:W-:Y:S01]  /*f970*/  IMAD.MOV.U32 R0, RZ, RZ, 0x40 ;  /* 0x00000040ff007424 */ /* 0x000fe200078e00ff */
[----:B------:R-:W-:Y:S01]  /*f980*/  HMMA.16816.F32 R80, R136, R44, R32 ;  /* 0x0000002c8850723c */ /* 0x000fe20000001820 */
[----:B------:R3:W-:Y:S03]  /*f990*/  @!P3 LDGSTS.E.BYPASS.LTC128B.128 [R216+0x3100], [R4.64], !P1 ;  /* 0x0310000004d8bfae */ /* 0x0007e6000c901d46 */
[----:B------:R-:W-:-:S04]  /*f9a0*/  SEL R0, R0, 0xffffffc0, !P2 ;  /* 0xffffffc000007807 */ /* 0x000fc80005000000 */
[----:B------:R-:W-:Y:S01]  /*f9b0*/  HMMA.16816.F32 R52, R136, R48, R24 ;  /* 0x000000308834723c */ /* 0x000fe20000001818 */
[--C-:B------:R-:W-:Y:S02]  /*f9c0*/  IMAD.IADD R193, R194, 0x1, R0.reuse ;  /* 0x00000001c2c17824 */ /* 0x100fe400078e0200 */
[----:B------:R3:W-:Y:S01]  /*f9d0*/  @!P3 LDGSTS.E.BYPASS.LTC128B.128 [R216+0x6900], [R4.64+0x80], !P0 ;  /* 0x0690008004d8bfae */ /* 0x0007e2000c101d46 */
[----:B------:R-:W-:Y:S01]  /*f9e0*/  IMAD.IADD R192, R199, 0x1, R0 ;  /* 0x00000001c7c07824 */ /* 0x000fe200078e0200 */
[----:B------:R-:W-:Y:S02]  /*f9f0*/  ISETP.GT.AND P0, PT, R112, R252, PT ;  /* 0x000000fc7000720c */ /* 0x000fe40003f04270 */
[----:B------:R-:W4:Y:S01]  /*fa00*/  LDSM.16.M88.4 R72, [R193+0x800] ;  /* 0x00080000c148783b */ /* 0x000f220000000200 */
[----:B--2---:R-:W-:Y:S03]  /*fa10*/  HMMA.16816.F32 R12, R132, R10, RZ ;  /* 0x0000000a840c723c */ /* 0x004fe600000018ff */
[----:B------:R-:W2:Y:S04]  /*fa20*/  LDSM.16.M88.4 R68, [R193+0x1000] ;  /* 0x00100000c144783b */ /* 0x000ea80000000200 */
[----:B------:R-:W1:Y:S01]  /*fa30*/  LDSM.16.M88.4 R32, [R193+0x1800] ;  /* 0x00180000c120783b */ /* 0x000e620000000200 */
[C---:B------:R-:W-:Y:S03]  /*fa40*/  HMMA.16816.F32 R48, R136.reuse, R50, R20 ;  /* 0x000000328830723c */ /* 0x040fe60000001814 */
[----:B------:R-:W1:Y:S04]  /*fa50*/  LDSM.16.M88.4 R20, [R193+0x2000] ;  /* 0x00200000c114783b */ /* 0x000e680000000200 */
[----:B------:R-:W1:Y:S01]  /*fa60*/  LDSM.16.M88.4 R56, [R193] ;  /* 0x00000000c138783b */ /* 0x000e620000000200 */
[----:B------:R-:W-:Y:S03]  /*fa70*/  HMMA.16816.F32 R108, R136, R38, R16 ;  /* 0x00000026886c723c */ /* 0x000fe60000001810 */
[----:B------:R-:W-:Y:S04]  /*fa80*/  LDSM.16.M88.4 R24, [R192] ;  /* 0x00000000c018783b */ /* 0x000fe80000000200 */
[----:B------:R-:W-:Y:S01]  /*fa90*/  LDSM.16.M88.4 R152, [R199+0x6800] ;  /* 0x00680000c798783b */ /* 0x000fe20000000200 */
[C---:B------:R-:W-:Y:S03]  /*faa0*/  HMMA.16816.F32 R16, R132.reuse, R8, RZ ;  /* 0x000000088410723c */ /* 0x040fe600000018ff */
[----:B------:R-:W0:Y:S05]  /*fab0*/  LDGDEPBAR ;  /* 0x00000000000079af */ /* 0x000e2a0000000000 */
[C---:B------:R-:W-:Y:S08]  /*fac0*/  HMMA.16816.F32 R8, R132.reuse, R40, RZ ;  /* 0x000000288408723c */ /* 0x040ff000000018ff */
[----:B---3--:R-:W-:Y:S08]  /*fad0*/  HMMA.16816.F32 R4, R132, R42, RZ ;  /* 0x0000002a8404723c */ /* 0x008ff000000018ff */
[C---:B------:R-:W-:Y:S08]  /*fae0*/  HMMA.16816.F32 R64, R136.reuse, R46, R28 ;  /* 0x0000002e8840723c */ /* 0x040ff0000000181c */
[C---:B------:R-:W-:Y:S01]  /*faf0*/  HMMA.16816.F32 R36, R136.reuse, R62, R12 ;  /* 0x0000003e8824723c */ /* 0x040fe2000000180c */
[----:B------:R-:W3:Y:S07]  /*fb00*/  LDSM.16.M88.4 R12, [R193+0x3000] ;  /* 0x00300000c10c783b */ /* 0x000eee0000000200 */
[C---:B------:R-:W-:Y:S08]  /*fb10*/  HMMA.16816.F32 R28, R136.reuse, R76, R8 ;  /* 0x0000004c881c723c */ /* 0x040ff00000001808 */
[C---:B------:R-:W-:Y:S01]  /*fb20*/  HMMA.16816.F32 R44, R136.reuse, R60, R16 ;  /* 0x0000003c882c723c */ /* 0x040fe20000001810 */
[----:B------:R-:W1:Y:S07]  /*fb30*/  LDSM.16.M88.4 R16, [R193+0x2800] ;  /* 0x00280000c110783b */ /* 0x000e6e0000000200 */
[----:B------:R-:W-:Y:S08]  /*fb40*/  HMMA.16816.F32 R8, R136, R78, R4 ;  /* 0x0000004e8808723c */ /* 0x000ff00000001804 */
[C---:B----4-:R-:W-:Y:S08]  /*fb50*/  HMMA.16816.F32 R76, R168.reuse, R72, R100 ;  /* 0x00000048a84c723c */ /* 0x050ff00000001864 */
[C---:B------:R-:W-:Y:S08]  /*fb60*/  HMMA.16816.F32 R84, R168.reuse, R74, R84 ;  /* 0x0000004aa854723c */ /* 0x040ff00000001854 */
[C---:B--2---:R-:W-:Y:S08]  /*fb70*/  HMMA.16816.F32 R88, R168.reuse, R68, R88 ;  /* 0x00000044a858723c */ /* 0x044ff00000001858 */
[C---:B------:R-:W-:Y:S08]  /*fb80*/  HMMA.16816.F32 R108, R168.reuse, R70, R108 ;  /* 0x00000046a86c723c */ /* 0x040ff0000000186c */
[C---:B-1----:R-:W-:Y:S08]  /*fb90*/  HMMA.16816.F32 R72, R168.reuse, R34, R64 ;  /* 0x00000022a848723c */ /* 0x042ff00000001840 */
[C---:B------:R-:W-:Y:S08]  /*fba0*/  HMMA.16816.F32 R68, R168.reuse, R20, R52 ;  /* 0x00000014a844723c */ /* 0x040ff00000001834 */
[C---:B------:R-:W-:Y:S01]  /*fbb0*/  HMMA.16816.F32 R64, R168.reuse, R22, R48 ;  /* 0x00000016a840723c */ /* 0x040fe20000001830 */
[----:B------:R-:W1:Y:S07]  /*fbc0*/  LDSM.16.M88.4 R20, [R192+0x1000] ;  /* 0x00100000c014783b */ /* 0x000e6e0000000200 */
[C---:B------:R-:W-:Y:S08]  /*fbd0*/  HMMA.16816.F32 R4, R168.reuse, R56, R96 ;  /* 0x00000038a804723c */ /* 0x040ff00000001860 */
[C---:B---3--:R-:W-:Y:S01]  /*fbe0*/  HMMA.16816.F32 R52, R168.reuse, R12, R28 ;  /* 0x0000000ca834723c */ /* 0x048fe2000000181c */
[----:B------:R-:W2:Y:S07]  /*fbf0*/  LDSM.16.M88.4 R28, [R192+0x1800] ;  /* 0x00180000c01c783b */ /* 0x000eae0000000200 */
[C---:B------:R-:W-:Y:S01]  /*fc00*/  HMMA.16816.F32 R40, R168.reuse, R58, R92 ;  /* 0x0000003aa828723c */ /* 0x040fe2000000185c */
[----:B------:R-:W-:Y:S07]  /*fc10*/  LDSM.16.M88.4 R92, [R199+0x4000] ;  /* 0x00400000c75c783b */ /* 0x000fee0000000200 */
[C---:B------:R-:W-:Y:S08]  /*fc20*/  HMMA.16816.F32 R60, R168.reuse, R16, R44 ;  /* 0x00000010a83c723c */ /* 0x040ff0000000182c */
[C---:B------:R-:W-:Y:S08]  /*fc30*/  HMMA.16816.F32 R56, R168.reuse, R18, R36 ;  /* 0x00000012a838723c */ /* 0x040ff00000001824 */
[----:B------:R-:W-:Y:S01]  /*fc40*/  HMMA.16816.F32 R80, R168, R32, R80 ;  /* 0x00000020a850723c */ /* 0x000fe20000001850 */
[----:B------:R-:W3:Y:S07]  /*fc50*/  LDSM.16.M88.4 R32, [R192+0x800] ;  /* 0x00080000c020783b */ /* 0x000eee0000000200 */
[----:B------:R-:W-:Y:S01]  /*fc60*/  HMMA.16816.F32 R16, R172, R24, R4 ;  /* 0x00000018ac10723c */ /* 0x000fe20000001804 */
[----:B------:R-:W4:Y:S07]  /*fc70*/  LDSM.16.M88.4 R4, [R192+0x2800] ;  /* 0x00280000c004783b */ /* 0x000f2e0000000200 */
[----:B------:R-:W-:Y:S01]  /*fc80*/  HMMA.16816.F32 R48, R168, R14, R8 ;  /* 0x0000000ea830723c */ /* 0x000fe20000001808 */
[----:B------:R-:W3:Y:S04]  /*fc90*/  LDSM.16.M88.4 R8, [R192+0x2000] ;  /* 0x00200000c008783b */ /* 0x000ee80000000200 */
[----:B------:R-:W-:Y:S03]  /*fca0*/  LDSM.16.M88.4 R12, [R192+0x3000] ;  /* 0x00300000c00c783b */ /* 0x000fe60000000200 */
[C---:B-1----:R-:W-:Y:S08]  /*fcb0*/  HMMA.16816.F32 R36, R172.reuse, R20, R88 ;  /* 0x00000014ac24723c */ /* 0x042ff00000001858 */
[C---:B------:R-:W-:Y:S01]  /*fcc0*/  HMMA.16816.F32 R108, R172.reuse, R22, R108 ;  /* 0x00000016ac6c723c */ /* 0x040fe2000000186c */
[----:B------:R-:W1:Y:S07]  /*fcd0*/  LDSM.16.M88.4 R20, [R194+0x3800] ;  /* 0x00380000c214783b */ /* 0x000e6e0000000200 */
[C---:B------:R-:W-:Y:S08]  /*fce0*/  HMMA.16816.F32 R24, R172.reuse, R26, R40 ;  /* 0x0000001aac18723c */ /* 0x040ff00000001828 */
[C---:B--2---:R-:W-:Y:S08]  /*fcf0*/  HMMA.16816.F32 R140, R172.reuse, R28, R80 ;  /* 0x0000001cac8c723c */ /* 0x044ff00000001850 */
[C---:B------:R-:W-:Y:S01]  /*fd00*/  HMMA.16816.F32 R128, R172.reuse, R30, R72 ;  /* 0x0000001eac80723c */ /* 0x040fe20000001848 */
[----:B------:R-:W2:Y:S04]  /*fd10*/  LDSM.16.M88.4 R28, [R194+0x4800] ;  /* 0x00480000c21c783b */ /* 0x000ea80000000200 */
[----:B------:R-:W-:Y:S03]  /*fd20*/  LDSM.16.M88.4 R72, [R199+0x3800] ;  /* 0x00380000c748783b */ /* 0x000fe60000000200 */
[C---:B---3--:R-:W-:Y:S08]  /*fd30*/  HMMA.16816.F32 R44, R172.reuse, R32, R76 ;  /* 0x00000020ac2c723c */ /* 0x048ff0000000184c */
[C---:B------:R-:W-:Y:S01]  /*fd40*/  HMMA.16816.F32 R40, R172.reuse, R34, R84 ;  /* 0x00000022ac28723c */ /* 0x040fe20000001854 */
[----:B------:R-:W3:Y:S07]  /*fd50*/  LDSM.16.M88.4 R32, [R194+0x4000] ;  /* 0x00400000c220783b */ /* 0x000eee0000000200 */
[C---:B----4-:R-:W-:Y:S01]  /*fd60*/  HMMA.16816.F32 R116, R172.reuse, R4, R60 ;  /* 0x00000004ac74723c */ /* 0x050fe2000000183c */
[----:B------:R-:W-:Y:S07]  /*fd70*/  LDSM.16.M88.4 R60, [R199+0x5000] ;  /* 0x00500000c73c783b */ /* 0x000fee0000000200 */
[C---:B------:R-:W-:Y:S01]  /*fd80*/  HMMA.16816.F32 R104, R172.reuse, R6, R56 ;  /* 0x00000006ac68723c */ /* 0x040fe20000001838 */
[----:B------:R-:W4:Y:S04]  /*fd90*/  LDSM.16.M88.4 R4, [R194+0x5800] ;  /* 0x00580000c204783b */ /* 0x000f280000000200 */
[----:B------:R-:W-:Y:S03]  /*fda0*/  LDSM.16.M88.4 R56, [R199+0x5800] ;  /* 0x00580000c738783b */ /* 0x000fe60000000200 */
[C---:B------:R-:W-:Y:S01]  /*fdb0*/  HMMA.16816.F32 R124, R172.reuse, R8, R68 ;  /* 0x00000008ac7c723c */ /* 0x040fe20000001844 */
[----:B------:R-:W-:Y:S07]  /*fdc0*/  LDSM.16.M88.4 R68, [R199+0x4800] ;  /* 0x00480000c744783b */ /* 0x000fee0000000200 */
[----:B------:R-:W-:Y:S01]  /*fdd0*/  HMMA.16816.F32 R120, R172, R10, R64 ;  /* 0x0000000aac78723c */ /* 0x000fe20000001840 */
[----:B------:R-:W3:Y:S07]  /*fde0*/  LDSM.16.M88.4 R8, [R194+0x5000] ;  /* 0x00500000c208783b */ /* 0x000eee0000000200 */
[C---:B-1----:R-:W-:Y:S08]  /*fdf0*/  HMMA.16816.F32 R88, R176.reuse, R20, R16 ;  /* 0x00000014b058723c */ /* 0x042ff00000001810 */
[----:B------:R-:W-:Y:S01]  /*fe00*/  HMMA.16816.F32 R80, R176, R22, R24 ;  /* 0x00000016b050723c */ /* 0x000fe20000001818 */
[----:B------:R-:W1:Y:S04]  /*fe10*/  LDSM.16.M88.4 R20, [R194+0x6000] ;  /* 0x00600000c214783b */ /* 0x000e680000000200 */
[----:B------:R-:W1:Y:S03]  /*fe20*/  LDSM.16.M88.4 R24, [R194+0x6800] ;  /* 0x00680000c218783b */ /* 0x000e660000000200 */
[----:B------:R-:W-:Y:S08]  /*fe30*/  HMMA.16816.F32 R100, R172, R12, R52 ;  /* 0x0000000cac64723c */ /* 0x000ff00000001834 */
[----:B--2---:R-:W-:Y:S01]  /*fe40*/  HMMA.16816.F32 R52, R176, R30, R108 ;  /* 0x0000001eb034723c */ /* 0x004fe2000000186c */
[----:B------:R-:W2:Y:S07]  /*fe50*/  LDSM.16.M88.4 R108, [R199+0x6000] ;  /* 0x00600000c76c783b */ /* 0x000eae0000000200 */
[----:B------:R-:W-:Y:S08]  /*fe60*/  HMMA.16816.F32 R96, R172, R14, R48 ;  /* 0x0000000eac60723c */ /* 0x000ff00000001830 */
[C---:B---3--:R-:W-:Y:S08]  /*fe70*/  HMMA.16816.F32 R84, R176.reuse, R32, R44 ;  /* 0x00000020b054723c */ /* 0x048ff0000000182c */
[C---:B----4-:R-:W-:Y:S08]  /*fe80*/  HMMA.16816.F32 R12, R176.reuse, R6, R120 ;  /* 0x00000006b00c723c */ /* 0x050ff00000001878 */
[C---:B------:R-:W-:Y:S08]  /*fe90*/  HMMA.16816.F32 R48, R176.reuse, R8, R140 ;  /* 0x00000008b030723c */ /* 0x040ff0000000188c */
[C---:B------:R-:W-:Y:S08]  /*fea0*/  HMMA.16816.F32 R44, R176.reuse, R10, R128 ;  /* 0x0000000ab02c723c */ /* 0x040ff00000001880 */
[C---:B------:R-:W-:Y:S01]  /*feb0*/  HMMA.16816.F32 R16, R176.reuse, R4, R124 ;  /* 0x00000004b010723c */ /* 0x040fe2000000187c */
[----:B------:R-:W-:Y:S07]  /*fec0*/  LDSM.16.M88.4 R124, [R193+0x4000] ;  /* 0x00400000c17c783b */ /* 0x000fee0000000200 */
[C---:B-1----:R-:W-:Y:S01]  /*fed0*/  HMMA.16816.F32 R8, R176.reuse, R20, R116 ;  /* 0x00000014b008723c */ /* 0x042fe20000001874 */
[----:B------:R-:W-:Y:S07]  /*fee0*/  LDSM.16.M88.4 R116, [R192+0x3800] ;  /* 0x00380000c074783b */ /* 0x000fee0000000200 */
[C---:B------:R-:W-:Y:S08]  /*fef0*/  HMMA.16816.F32 R4, R176.reuse, R22, R104 ;  /* 0x00000016b004723c */ /* 0x040ff00000001868 */
[C---:B------:R-:W-:Y:S01]  /*ff00*/  HMMA.16816.F32 R64, R176.reuse, R28, R36 ;  /* 0x0000001cb040723c */ /* 0x040fe20000001824 */
[----:B------:R-:W1:Y:S07]  /*ff10*/  LDSM.16.M88.4 R36, [R193+0x3800] ;  /* 0x00380000c124783b */ /* 0x000e6e0000000200 */
[C---:B------:R-:W-:Y:S08]  /*ff20*/  HMMA.16816.F32 R76, R176.reuse, R34, R40 ;  /* 0x00000022b04c723c */ /* 0x040ff00000001828 */
[C---:B------:R-:W-:Y:S08]  /*ff30*/  HMMA.16816.F32 R20, R176.reuse, R24, R100 ;  /* 0x00000018b014723c */ /* 0x040ff00000001864 */
[----:B------:R-:W-:Y:S08]  /*ff40*/  HMMA.16816.F32 R40, R176, R26, R96 ;  /* 0x0000001ab028723c */ /* 0x000ff00000001860 */
[C---:B------:R-:W-:Y:S01]  /*ff50*/  HMMA.16816.F32 R100, R180.reuse, R58, R12 ;  /* 0x0000003ab464723c */ /* 0x040fe2000000180c */
[----:B------:R-:W3:Y:S07]  /*ff60*/  LDSM.16.M88.4 R12, [R193+0x4800] ;  /* 0x00480000c10c783b */ /* 0x000eee0000000200 */
[C---:B------:R-:W-:Y:S01]  /*ff70*/  HMMA.16816.F32 R28, R180.reuse, R74, R80 ;  /* 0x0000004ab41c723c */ /* 0x040fe20000001850 */
[----:B------:R-:W4:Y:S07]  /*ff80*/  LDSM.16.M88.4 R80, [R193+0x6000] ;  /* 0x00600000c150783b */ /* 0x000f2e0000000200 */
[C---:B------:R-:W-:Y:S01]  /*ff90*/  HMMA.16816.F32 R104, R180.reuse, R56, R16 ;  /* 0x00000038b468723c */ /* 0x040fe20000001810 */
[----:B------:R-:W-:Y:S07]  /*ffa0*/  LDSM.16.M88.4 R56, [R192+0x6000] ;  /* 0x00600000c038783b */ /* 0x000fee0000000200 */
[C---:B--2---:R-:W-:Y:S01]  /*ffb0*/  HMMA.16816.F32 R16, R180.reuse, R108, R8 ;  /* 0x0000006cb410723c */ /* 0x044fe20000001808 */
[----:B------:R-:W2:Y:S07]  /*ffc0*/  LDSM.16.M88.4 R8, [R193+0x5000] ;  /* 0x00500000c108783b */ /* 0x000eae0000000200 */
[C---:B------:R-:W-:Y:S01]  /*ffd0*/  HMMA.16816.F32 R96, R180.reuse, R110, R4 ;  /* 0x0000006eb460723c */ /* 0x040fe20000001804 */
[----:B------:R-:W1:Y:S04]  /*ffe0*/  LDSM.16.M88.4 R4, [R193+0x5800] ;  /* 0x00580000c104783b */ /* 0x000e680000000200 */
[----:B------:R-:W1:Y:S03]  /*fff0*/  LDSM.16.M88.4 R108, [R193+0x6800] ;  /* 0x00680000c16c783b */ /* 0x000e660000000200 */
[C---:B------:R-:W-:Y:S08]  /*10000*/  HMMA.16816.F32 R32, R180.reuse, R72, R88 ;  /* 0x00000048b420723c */ /* 0x040ff00000001858 */
[C---:B------:R-:W-:Y:S08]  /*10010*/  HMMA.16816.F32 R24, R180.reuse, R92, R84 ;  /* 0x0000005cb418723c */ /* 0x040ff00000001854 */
[C---:B------:R-:W-:Y:S01]  /*10020*/  HMMA.16816.F32 R148, R180.reuse, R68, R64 ;  /* 0x00000044b494723c */ /* 0x040fe20000001840 */
[----:B------:R-:W-:Y:S07]  /*10030*/  LDSM.16.M88.4 R64, [R192+0x5000] ;  /* 0x00500000c040783b */ /* 0x000fee0000000200 */
[C---:B------:R-:W-:Y:S01]  /*10040*/  HMMA.16816.F32 R140, R180.reuse, R70, R52 ;  /* 0x00000046b48c723c */ /* 0x040fe20000001834 */
[----:B------:R-:W-:Y:S04]  /*10050*/  LDSM.16.M88.4 R68, [R192+0x4800] ;  /* 0x00480000c044783b */ /* 0x000fe80000000200 */
[----:B------:R-:W-:Y:S03]  /*10060*/  LDSM.16.M88.4 R52, [R192+0x6800] ;  /* 0x00680000c034783b */ /* 0x000fe60000000200 */
[C---:B-----5:R-:W-:Y:S01]  /*10070*/  HMMA.16816.F32 R144, R180.reuse, R94, R76 ;  /* 0x0000005eb490723c */ /* 0x060fe2000000184c */
[----:B------:R-:W2:Y:S07]  /*10080*/  LDSM.16.M88.4 R76, [R192+0x4000] ;  /* 0x00400000c04c783b */ /* 0x000eae0000000200 */
[C---:B------:R-:W-:Y:S08]  /*10090*/  HMMA.16816.F32 R128, R180.reuse, R60, R48 ;  /* 0x0000003cb480723c */ /* 0x040ff00000001830 */
[----:B------:R-:W-:Y:S01]  /*100a0*/  HMMA.16816.F32 R120, R180, R62, R44 ;  /* 0x0000003eb478723c */ /* 0x000fe2000000182c */
[----:B------:R-:W2:Y:S01]  /*100b0*/  LDSM.16.M88.4 R60, [R192+0x5800] ;  /* 0x00580000c03c783b */ /* 0x000ea20000000200 */
[----:B------:R-:W-:-:S06]  /*100c0*/  DEPBAR.LE SB0, 0x0 ;  /* 0x000080000000791a */ /* 0x000fcc0000000000 */
[C---:B------:R-:W-:Y:S08]  /*100d0*/  HMMA.16816.F32 R92, R180.reuse, R152, R20 ;  /* 0x00000098b45c723c */ /* 0x040ff00000001814 */
[----:B------:R-:W-:Y:S08]  /*100e0*/  HMMA.16816.F32 R88, R180, R154, R40 ;  /* 0x0000009ab458723c */ /* 0x000ff00000001828 */
[C---:B-1----:R-:W-:Y:S08]  /*100f0*/  HMMA.16816.F32 R84, R184.reuse, R36, R32 ;  /* 0x00000024b854723c */ /* 0x042ff00000001820 */
[C---:B------:R-:W-:Y:S08]  /*10100*/  HMMA.16816.F32 R72, R184.reuse, R38, R28 ;  /* 0x00000026b848723c */ /* 0x040ff0000000181c */
[C---:B------:R-:W-:Y:S08]  /*10110*/  HMMA.16816.F32 R48, R184.reuse, R124, R24 ;  /* 0x0000007cb830723c */ /* 0x040ff00000001818 */
[C---:B---3--:R-:W-:Y:S08]  /*10120*/  HMMA.16816.F32 R40, R184.reuse, R12, R148 ;  /* 0x0000000cb828723c */ /* 0x048ff00000001894 */
[C---:B------:R-:W-:Y:S08]  /*10130*/  HMMA.16816.F32 R36, R184.reuse, R14, R140 ;  /* 0x0000000eb824723c */ /* 0x040ff0000000188c */
[C---:B----4-:R-:W-:Y:S08]  /*10140*/  HMMA.16816.F32 R16, R184.reuse, R80, R16 ;  /* 0x00000050b810723c */ /* 0x050ff00000001810 */
        /* <DEDUP_REMOVED lines=71> */
.L_x_2568:
[----:B------:R-:W-:Y:S05]  /*105c0*/  BSYNC B0 ;  /* 0x0000000000007941 */ /* 0x000fea0003800000 */
.L_x_2567:
        /* <DEDUP_REMOVED lines=127> */
[----:B------:R-:W-:-:S02]  /*10dc0*/  FSEL R128, R25, -INF , P2 ;  /* 0xff80000019807808 */ /* 0x000fc40001000000 */
[----:B------:R-:W-:Y:S02]  /*10dd0*/  FMNMX.FTZ R4, R111, R4, !PT ;  /* 0x000000046f047209 */ /* 0x000fe40007810000 */
[----:B------:R-:W-:Y:S02]  /*10de0*/  FMNMX.FTZ R3, R129, R3, !PT ;  /* 0x0000000381037209 */ /* 0x000fe40007810000 */
[----:B------:R-:W-:Y:S02]  /*10df0*/  FSEL R127, R20, -INF , P0 ;  /* 0xff800000147f7808 */ /* 0x000fe40000000000 */
[C---:B------:R-:W-:Y:S02]  /*10e00*/  ISETP.GT.AND P0, PT, R0.reuse, 0x49, PT ;  /* 0x000000490000780c */ /* 0x040fe40003f04270 */
[----:B------:R-:W-:Y:S02]  /*10e10*/  ISETP.GT.AND P1, PT, R0, 0x38, PT ;  /* 0x000000380000780c */ /* 0x000fe40003f24270 */
[----:B------:R-:W-:-:S02]  /*10e20*/  ISETP.GT.AND P2, PT, R2, 0x49, PT ;  /* 0x000000490200780c */ /* 0x000fc40003f44270 */
        /* <DEDUP_REMOVED lines=8> */
[----:B------:R-:W-:Y:S02]  /*10eb0*/  ISETP.GT.AND P1, PT, R0, 0x40, PT ;  /* 0x000000400000780c */ /* 0x000fe40003f24270 */
[----:B------:R-:W-:Y:S02]  /*10ec0*/  ISETP.GT.AND P2, PT, R2, 0x51, PT ;  /* 0x000000510200780c */ /* 0x000fe40003f44270 */
[----:B------:R-:W-:Y:S02]  /*10ed0*/  FSEL R160, R40, -INF , P0 ;  /* 0xff80000028a07808 */ /* 0x000fe40000000000 */
[----:B------:R-:W-:-:S02]  /*10ee0*/  FMNMX.FTZ R4, R124, R4, !PT ;  /* 0x000000047c047209 */ /* 0x000fc40007810000 */
[----:B------:R-:W-:Y:S02]  /*10ef0*/  FMNMX.FTZ R3, R130, R3, !PT ;  /* 0x0000000382037209 */ /* 0x000fe40007810000 */
[----:B------:R-:W-:Y:S02]  /*10f00*/  FSEL R140, R26, -INF , P1 ;  /* 0xff8000001a8c7808 */ /* 0x000fe40000800000 */
[----:B------:R-:W-:Y:S01]  /*10f10*/  ISETP.GT.AND P1, PT, R0, 0x48, PT ;  /* 0x000000480000780c */ /* 0x000fe20003f24270 */
[----:B------:R-:W-:Y:S01]  /*10f20*/  LDSM.16.MT88.4 R24, [R195+0x3800] ;  /* 0x00380000c318783b */ /* 0x000fe20000004200 */
[----:B------:R-:W-:Y:S02]  /*10f30*/  ISETP.GT.AND P3, PT, R2, 0x58, PT ;  /* 0x000000580200780c */ /* 0x000fe40003f64270 */
[----:B------:R-:W-:Y:S02]  /*10f40*/  FSEL R159, R41, -INF , P2 ;  /* 0xff800000299f7808 */ /* 0x000fe40001000000 */
[----:B------:R-:W-:-:S02]  /*10f50*/  FMNMX.FTZ R4, R125, R4, !PT ;  /* 0x000000047d047209 */ /* 0x000fc40007810000 */
[----:B------:R-:W-:Y:S02]  /*10f60*/  FMNMX.FTZ R3, R160, R3, !PT ;  /* 0x00000003a0037209 */ /* 0x000fe40007810000 */
[----:B------:R-:W-:Y:S02]  /*10f70*/  FSEL R131, R22, -INF , P1 ;  /* 0xff80000016837808 */ /* 0x000fe40000800000 */
[----:B------:R-:W-:Y:S01]  /*10f80*/  ISETP.GT.AND P1, PT, R2, 0x59, PT ;  /* 0x000000590200780c */ /* 0x000fe20003f24270 */
[----:B------:R-:W-:Y:S01]  /*10f90*/  LDSM.16.MT88.4 R20, [R197] ;  /* 0x00000000c514783b */ /* 0x000fe20000004200 */
[----:B------:R-:W-:Y:S02]  /*10fa0*/  FSEL R161, R56, -INF , P3 ;  /* 0xff80000038a17808 */ /* 0x000fe40001800000 */
        /* <DEDUP_REMOVED lines=8> */
[----:B------:R-:W-:Y:S02]  /*11030*/  ISETP.GT.AND P2, PT, R2, 0x69, PT ;  /* 0x000000690200780c */ /* 0x000fe40003f44270 */
[----:B------:R-:W-:Y:S02]  /*11040*/  FSEL R226, R12, -INF , P0 ;  /* 0xff8000000ce27808 */ /* 0x000fe40000000000 */
[----:B------:R-:W-:Y:S02]  /*11050*/  ISETP.GT.AND P1, PT, R0, 0x50, PT ;  /* 0x000000500000780c */ /* 0x000fe40003f24270 */
        /* <DEDUP_REMOVED lines=17> */
[----:B------:R-:W-:Y:S02]  /*11170*/  FSEL R165, R59, -INF , P0 ;  /* 0xff8000003ba57808 */ /* 0x000fe40000000000 */
[----:B------:R-:W-:Y:S02]  /*11180*/  ISETP.GT.AND P1, PT, R0, 0x60, PT ;  /* 0x000000600000780c */ /* 0x000fe40003f24270 */
[----:B------:R-:W-:Y:S02]  /*11190*/  FMNMX.FTZ R2, R162, R2, !PT ;  /* 0x00000002a2027209 */ /* 0x000fe40007810000 */
[----:B------:R-:W-:-:S02]  /*111a0*/  FMNMX.FTZ R3, R228, R3, !PT ;  /* 0x00000003e4037209 */ /* 0x000fc40007810000 */
[----:B------:R-:W-:Y:S02]  /*111b0*/  ISETP.GT.AND P0, PT, R0, 0x61, PT ;  /* 0x000000610000780c */ /* 0x000fe40003f04270 */
[----:B------:R-:W-:Y:S01]  /*111c0*/  FSEL R227, R14, -INF , P1 ;  /* 0xff8000000ee37808 */ /* 0x000fe20000800000 */
[----:B------:R-:W1:Y:S01]  /*111d0*/  SHFL.BFLY PT, R5, R3, 0x2, 0x1f ;  /* 0x0c401f0003057f89 */ /* 0x000e6200000e0000 */
[----:B------:R-:W-:Y:S02]  /*111e0*/  FMNMX.FTZ R2, R165, R2, !PT ;  /* 0x00000002a5027209 */ /* 0x000fe40007810000 */
[----:B------:R-:W-:Y:S02]  /*111f0*/  FSEL R229, R15, -INF , P0 ;  /* 0xff8000000fe57808 */ /* 0x000fe40000000000 */
[----:B------:R-:W-:Y:S01]  /*11200*/  ISETP.GT.AND P1, PT, R0, 0x68, PT ;  /* 0x000000680000780c */ /* 0x000fe20003f24270 */
[----:B------:R-:W-:Y:S01]  /*11210*/  LDSM.16.MT88.4 R12, [R195] ;  /* 0x00000000c30c783b */ /* 0x000fe20000004200 */
[----:B------:R-:W-:-:S02]  /*11220*/  FMNMX.FTZ R2, R227, R2, !PT ;  /* 0x00000002e3027209 */ /* 0x000fc40007810000 */
[----:B------:R-:W-:Y:S02]  /*11230*/  ISETP.GT.AND P0, PT, R0, 0x69, PT ;  /* 0x000000690000780c */ /* 0x000fe40003f04270 */
        /* <DEDUP_REMOVED lines=62> */
[----:B-----5:R-:W-:Y:S01]  /*11620*/  HMMA.16816.F32 R100, R4, R8, RZ ;  /* 0x000000080464723c */ /* 0x020fe200000018ff */
[----:B-1----:R-:W-:-:S04]  /*11630*/  FFMA.FTZ R3, R35, c[0x0][0x2d0], -R0 ;  /* 0x0000b40023037a23 */ /* 0x002fc80000010800 */
[----:B------:R1:W-:Y:S03]  /*11640*/  MUFU.EX2 R233, R3 ;  /* 0x0000000300e97308 */ /* 0x0003e60000000800 */
[C---:B------:R-:W-:Y:S01]  /*11650*/  HMMA.16816.F32 R32, R4.reuse, R22, RZ ;  /* 0x000000160420723c */ /* 0x040fe200000018ff */
[----:B------:R-:W4:Y:S07]  /*11660*/  LDSM.16.MT88.4 R20, [R196+0x800] ;  /* 0x00080000c414783b */ /* 0x000f2e0000004200 */
[----:B------:R-:W-:Y:S01]  /*11670*/  HMMA.16816.F32 R96, R4, R10, RZ ;  /* 0x0000000a0460723c */ /* 0x000fe200000018ff */
[----:B------:R-:W5:Y:S01]  /*11680*/  LDSM.16.MT88.4 R8, [R197+0x800] ;  /* 0x00080000c508783b */ /* 0x000f620000004200 */
[----:B-1----:R-:W-:-:S06]  /*11690*/  FFMA.FTZ R3, R44, c[0x0][0x2d0], -R0 ;  /* 0x0000b4002c037a23 */ /* 0x002fcc0000010800 */
[C---:B------:R-:W-:Y:S01]  /*116a0*/  HMMA.16816.F32 R68, R4.reuse, R24, RZ ;  /* 0x000000180444723c */ /* 0x040fe200000018ff */
[----:B------:R1:W1:Y:S07]  /*116b0*/  MUFU.EX2 R234, R3 ;  /* 0x0000000300ea7308 */ /* 0x00026e0000000800 */
[C---:B------:R-:W-:Y:S08]  /*116c0*/  HMMA.16816.F32 R24, R4.reuse, R26, RZ ;  /* 0x0000001a0418723c */ /* 0x040ff000000018ff */
[----:B------:R-:W-:Y:S01]  /*116d0*/  HMMA.16816.F32 R72, R4, R28, RZ ;  /* 0x0000001c0448723c */ /* 0x000fe200000018ff */
[----:B-1----:R-:W-:-:S04]  /*116e0*/  FFMA.FTZ R3, R45, c[0x0][0x2d0], -R0 ;  /* 0x0000b4002d037a23 */ /* 0x002fc80000010800 */
[----:B------:R1:W-:Y:S03]  /*116f0*/  MUFU.EX2 R232, R3 ;  /* 0x0000000300e87308 */ /* 0x0003e60000000800 */
[----:B------:R-:W-:Y:S07]  /*11700*/  HMMA.16816.F32 R76, R4, R30, RZ ;  /* 0x0000001e044c723c */ /* 0x000fee00000018ff */
[----:B---3--:R-:W-:-:S02]  /*11710*/  F2FP.PACK_AB R4, R241, R238 ;  /* 0x000000eef104723e */ /* 0x008fc400000000ff */
[----:B------:R-:W-:Y:S02]  /*11720*/  F2FP.PACK_AB R5, R234, R233 ;  /* 0x000000e9ea05723e */ /* 0x000fe400000000ff */
[----:B------:R-:W-:Y:S01]  /*11730*/  F2FP.PACK_AB R6, R243, R236 ;  /* 0x000000ecf306723e */ /* 0x000fe200000000ff */
[----:B-1----:R-:W-:-:S04]  /*11740*/  FFMA.FTZ R3, R46, c[0x0][0x2d0], -R0 ;  /* 0x0000b4002e037a23 */ /* 0x002fc80000010800 */
[----:B------:R-:W1:Y:S02]  /*11750*/  MUFU.EX2 R235, R3 ;  /* 0x0000000300eb7308 */ /* 0x000e640000000800 */
[----:B-1----:R-:W-:Y:S01]  /*11760*/  F2FP.PACK_AB R7, R235, R232 ;  /* 0x000000e8eb07723e */ /* 0x002fe200000000ff */
[----:B------:R-:W-:Y:S02]  /*11770*/  FFMA.FTZ R3, R105, c[0x0][0x2d0], -R2 ;  /* 0x0000b40069037a23 */ /* 0x000fe40000010802 */
[----:B------:R-:W-:-:S03]  /*11780*/  IMAD.MOV.U32 R105, RZ, RZ, R167 ;  /* 0x000000ffff697224 */ /* 0x000fc600078e00a7 */
[----:B------:R1:W-:Y:S01]  /*11790*/  MUFU.EX2 R222, R3 ;  /* 0x0000000300de7308 */ /* 0x0003e20000000800 */
[C---:B--2---:R-:W-:Y:S08]  /*117a0*/  HMMA.16816.F32 R120, R4.reuse, R16, R64 ;  /* 0x000000100478723c */ /* 0x044ff00000001840 */
[----:B------:R-:W-:Y:S01]  /*117b0*/  HMMA.16816.F32 R92, R4, R18, R56 ;  /* 0x00000012045c723c */ /* 0x000fe20000001838 */
[----:B------:R-:W2:Y:S01]  /*117c0*/  LDSM.16.MT88.4 R16, [R195+0x4000] ;  /* 0x00400000c310783b */ /* 0x000ea20000004200 */
[----:B-1----:R-:W-:-:S06]  /*117d0*/  FFMA.FTZ R3, R104, c[0x0][0x2d0], -R2 ;  /* 0x0000b40068037a23 */ /* 0x002fcc0000010802 */
[C---:B----4-:R-:W-:Y:S01]  /*117e0*/  HMMA.16816.F32 R84, R4.reuse, R20, R60 ;  /* 0x000000140454723c */ /* 0x050fe2000000183c */
[----:B------:R-:W-:Y:S01]  /*117f0*/  IMAD.MOV.U32 R104, RZ, RZ, R157 ;  /* 0x000000ffff687224 */ /* 0x000fe200078e009d */
[----:B------:R1:W3:Y:S06]  /*11800*/  MUFU.EX2 R223, R3 ;  /* 0x0000000300df7308 */ /* 0x0002ec0000000800 */
[C---:B------:R-:W-:Y:S01]  /*11810*/  HMMA.16816.F32 R64, R4.reuse, R22, R52 ;  /* 0x000000160440723c */ /* 0x040fe20000001834 */
[----:B------:R-:W4:Y:S07]  /*11820*/  LDSM.16.MT88.4 R20, [R198+0x4000] ;  /* 0x00400000c614783b */ /* 0x000f2e0000004200 */
[----:B------:R-:W-:Y:S01]  /*11830*/  HMMA.16816.F32 R60, R4, R12, R48 ;  /* 0x0000000c043c723c */ /* 0x000fe20000001830 */
[----:B-1----:R-:W-:-:S04]  /*11840*/  FFMA.FTZ R3, R106, c[0x0][0x2d0], -R2 ;  /* 0x0000b4006a037a23 */ /* 0x002fc80000010802 */
[----:B------:R1:W-:Y:S03]  /*11850*/  MUFU.EX2 R221, R3 ;  /* 0x0000000300dd7308 */ /* 0x0003e60000000800 */
[C---:B------:R-:W-:Y:S01]  /*11860*/  HMMA.16816.F32 R52, R4.reuse, R14, R40 ;  /* 0x0000000e0434723c */ /* 0x040fe20000001828 */
[----:B------:R-:W3:Y:S07]  /*11870*/  LDSM.16.MT88.4 R12, [R196+0x4000] ;  /* 0x00400000c40c783b */ /* 0x000eee0000004200 */
[----:B-----5:R-:W-:Y:S01]  /*11880*/  HMMA.16816.F32 R44, R4, R8, R36 ;  /* 0x00000008042c723c */ /* 0x020fe20000001824 */
[----:B-1----:R-:W-:-:S07]  /*11890*/  FFMA.FTZ R3, R107, c[0x0][0x2d0], -R2 ;  /* 0x0000b4006b037a23 */ /* 0x002fce0000010802 */
[C---:B------:R-:W-:Y:S01]  /*118a0*/  HMMA.16816.F32 R36, R4.reuse, R10, R32 ;  /* 0x0000000a0424723c */ /* 0x040fe20000001820 */
[----:B------:R-:W1:Y:S01]  /*118b0*/  LDSM.16.MT88.4 R8, [R197+0x4000] ;  /* 0x00400000c508783b */ /* 0x000e620000004200 */
[----:B------:R5:W-:Y:S06]  /*118c0*/  MUFU.EX2 R220, R3 ;  /* 0x0000000300dc7308 */ /* 0x000bec0000000800 */
[C---:B--2---:R-:W-:Y:S01]  /*118d0*/  HMMA.16816.F32 R32, R4.reuse, R18, R24 ;  /* 0x000000120420723c */ /* 0x044fe20000001818 */
[----:B------:R-:W2:Y:S07]  /*118e0*/  LDSM.16.MT88.4 R24, [R195+0x1000] ;  /* 0x00100000c318783b */ /* 0x000eae0000004200 */
[----:B------:R-:W-:Y:S01]  /*118f0*/  HMMA.16816.F32 R40, R4, R16, R68 ;  /* 0x000000100428723c */ /* 0x000fe20000001844 */
[----:B------:R-:W2:Y:S01]  /*11900*/  LDSM.16.MT88.4 R16, [R196+0x1000] ;  /* 0x00100000c410783b */ /* 0x000ea20000004200 */
[----:B-----5:R-:W-:-:S04]  /*11910*/  FFMA.FTZ R3, R108, c[0x0][0x2d0], -R0 ;  /* 0x0000b4006c037a23 */ /* 0x020fc80000010800 */
[----:B------:R5:W-:Y:S02]  /*11920*/  MUFU.EX2 R219, R3 ;  /* 0x0000000300db7308 */ /* 0x000be40000000800 */
[C---:B----4-:R-:W-:Y:S08]  /*11930*/  HMMA.16816.F32 R56, R4.reuse, R20, R80 ;  /* 0x000000140438723c */ /* 0x050ff00000001850 */
[----:B---3--:R-:W-:Y:S01]  /*11940*/  HMMA.16816.F32 R28, R4, R12, R72 ;  /* 0x0000000c041c723c */ /* 0x008fe20000001848 */
[----:B-----5:R-:W-:-:S07]  /*11950*/  FFMA.FTZ R3, R110, c[0x0][0x2d0], -R0 ;  /* 0x0000b4006e037a23 */ /* 0x020fce0000010800 */
[C---:B------:R-:W-:Y:S01]  /*11960*/  HMMA.16816.F32 R48, R4.reuse, R14, R76 ;  /* 0x0000000e0430723c */ /* 0x040fe2000000184c */
[----:B------:R-:W3:Y:S01]  /*11970*/  LDSM.16.MT88.4 R12, [R198+0x1000] ;  /* 0x00100000c60c783b */ /* 0x000ee20000004200 */
[----:B------:R4:W5:Y:S06]  /*11980*/  MUFU.EX2 R167, R3 ;  /* 0x0000000300a77308 */ /* 0x00096c0000000800 */
[C---:B------:R-:W-:Y:S01]  /*11990*/  HMMA.16816.F32 R76, R4.reuse, R22, R88 ;  /* 0x00000016044c723c */ /* 0x040fe20000001858 */
[----:B------:R-:W-:Y:S07]  /*119a0*/  LDSM.16.MT88.4 R20, [R198+0x4800] ;  /* 0x00480000c614783b */ /* 0x000fee0000004200 */
        /* <DEDUP_REMOVED lines=8> */
[----:B-1----:R-:W-:Y:S02]  /*11a30*/  FFMA.FTZ R3, R111, c[0x0][0x2d0], -R0 ;  /* 0x0000b4006f037a23 */ /* 0x002fe40000010800 */
[----:B------:R-:W-:Y:S02]  /*11a40*/  LDSM.16.MT88.4 R108, [R198+0x6800] ;  /* 0x00680000c66c783b */ /* 0x000fe40000004200 */
[----:B------:R-:W1:Y:S02]  /*11a50*/  MUFU.EX2 R214, R3 ;  /* 0x0000000300d67308 */ /* 0x000e640000000800 */
[----:B-1----:R-:W-:Y:S01]  /*11a60*/  F2FP.PACK_AB R7, R214, R217 ;  /* 0x000000d9d607723e */ /* 0x002fe200000000ff */
[----:B------:R-:W-:-:S05]  /*11a70*/  FFMA.FTZ R3, R117, c[0x0][0x2d0], -R2 ;  /* 0x0000b40075037a23 */ /* 0x000fca0000010802 */
[----:B------:R1:W-:Y:S01]  /*11a80*/  MUFU.EX2 R157, R3 ;  /* 0x00000003009d7308 */ /* 0x0003e20000000800 */
[C---:B--2---:R-:W-:Y:S08]  /*11a90*/  HMMA.16816.F32 R96, R4.reuse, R26, R92 ;  /* 0x0000001a0460723c */ /* 0x044ff0000000185c */
[----:B------:R-:W-:Y:S01]  /*11aa0*/  HMMA.16816.F32 R92, R4, R16, R84 ;  /* 0x00000010045c723c */ /* 0x000fe20000001854 */
[----:B-1----:R-:W-:-:S07]  /*11ab0*/  FFMA.FTZ R3, R116, c[0x0][0x2d0], -R2 ;  /* 0x0000b40074037a23 */ /* 0x002fce0000010802 */
[C---:B------:R-:W-:Y:S01]  /*11ac0*/  HMMA.16816.F32 R84, R4.reuse, R18, R64 ;  /* 0x000000120454723c */ /* 0x040fe20000001840 */
[----:B------:R-:W1:Y:S01]  /*11ad0*/  LDSM.16.MT88.4 R16, [R195+0x4800] ;  /* 0x00480000c310783b */ /* 0x000e620000004200 */
[----:B------:R2:W5:Y:S06]  /*11ae0*/  MUFU.EX2 R158, R3 ;  /* 0x00000003009e7308 */ /* 0x00056c0000000800 */
[C---:B---3--:R-:W-:Y:S08]  /*11af0*/  HMMA.16816.F32 R80, R4.reuse, R12, R60 ;  /* 0x0000000c0450723c */ /* 0x048ff0000000183c */
[----:B------:R-:W-:Y:S01]  /*11b00*/  HMMA.16816.F32 R72, R4, R14, R52 ;  /* 0x0000000e0448723c */ /* 0x000fe20000001834 */
[----:B------:R-:W3:Y:S01]  /*11b10*/  LDSM.16.MT88.4 R12, [R196+0x4800] ;  /* 0x00480000c40c783b */ /* 0x000ee20000004200 */
[----:B--2---:R-:W-:-:S04]  /*11b20*/  FFMA.FTZ R3, R112, c[0x0][0x2d0], -R2 ;  /* 0x0000b40070037a23 */ /* 0x004fc80000010802 */
[----:B------:R2:W-:Y:S02]  /*11b30*/  MUFU.EX2 R156, R3 ;  /* 0x00000003009c7308 */ /* 0x0005e40000000800 */
[C---:B----4-:R-:W-:Y:S08]  /*11b40*/  HMMA.16816.F32 R68, R4.reuse, R8, R44 ;  /* 0x000000080444723c */ /* 0x050ff0000000182c */
[----:B------:R-:W-:Y:S01]  /*11b50*/  HMMA.16816.F32 R64, R4, R10, R36 ;  /* 0x0000000a0440723c */ /* 0x000fe20000001824 */
[----:B------:R-:W4:Y:S01]  /*11b60*/  LDSM.16.MT88.4 R8, [R197+0x4800] ;  /* 0x00480000c508783b */ /* 0x000f220000004200 */
[----:B--2---:R-:W-:-:S06]  /*11b70*/  FFMA.FTZ R3, R118, c[0x0][0x2d0], -R2 ;  /* 0x0000b40076037a23 */ /* 0x004fcc0000010802 */
[C---:B------:R-:W-:Y:S01]  /*11b80*/  HMMA.16816.F32 R120, R4.reuse, R24, R120 ;  /* 0x000000180478723c */ /* 0x040fe20000001878 */
[----:B------:R-:W-:Y:S01]  /*11b90*/  LDSM.16.MT88.4 R24, [R195+0x1800] ;  /* 0x00180000c318783b */ /* 0x000fe20000004200 */
[----:B------:R2:W-:Y:S06]  /*11ba0*/  MUFU.EX2 R155, R3 ;  /* 0x00000003009b7308 */ /* 0x0005ec0000000800 */
[C---:B-1----:R-:W-:Y:S08]  /*11bb0*/  HMMA.16816.F32 R60, R4.reuse, R16, R40 ;  /* 0x00000010043c723c */ /* 0x042ff00000001828 */
[----:B------:R-:W-:Y:S01]  /*11bc0*/  HMMA.16816.F32 R44, R4, R18, R32 ;  /* 0x00000012042c723c */ /* 0x000fe20000001820 */
[----:B------:R-:W1:Y:S01]  /*11bd0*/  LDSM.16.MT88.4 R16, [R196+0x1800] ;  /* 0x00180000c410783b */ /* 0x000e620000004200 */
[----:B--2---:R-:W-:-:S04]  /*11be0*/  FFMA.FTZ R3, R119, c[0x0][0x2d0], -R0 ;  /* 0x0000b40077037a23 */ /* 0x004fc80000010800 */
[----:B------:R2:W-:Y:S02]  /*11bf0*/  MUFU.EX2 R154, R3 ;  /* 0x00000003009a7308 */ /* 0x0005e40000000800 */
[C---:B---3--:R-:W-:Y:S08]  /*11c00*/  HMMA.16816.F32 R32, R4.reuse, R12, R28 ;  /* 0x0000000c0420723c */ /* 0x048ff0000000181c */
[----:B------:R-:W-:Y:S01]  /*11c10*/  HMMA.16816.F32 R36, R4, R14, R48 ;  /* 0x0000000e0424723c */ /* 0x000fe20000001830 */
[----:B------:R-:W3:Y:S01]  /*11c20*/  LDSM.16.MT88.4 R12, [R198+0x1800] ;  /* 0x00180000c60c783b */ /* 0x000ee20000004200 */
[----:B--2---:R-:W-:-:S06]  /*11c30*/  FFMA.FTZ R3, R126, c[0x0][0x2d0], -R0 ;  /* 0x0000b4007e037a23 */ /* 0x004fcc0000010800 */
[C---:B----4-:R-:W-:Y:S01]  /*11c40*/  HMMA.16816.F32 R52, R4.reuse, R8, R100 ;  /* 0x000000080434723c */ /* 0x050fe20000001864 */
[----:B------:R-:W-:Y:S01]  /*11c50*/  LDSM.16.MT88.4 R100, [R196+0x6800] ;  /* 0x00680000c464783b */ /* 0x000fe20000004200 */
[----:B------:R2:W4:Y:S06]  /*11c60*/  MUFU.EX2 R152, R3 ;  /* 0x0000000300987308 */ /* 0x00052c0000000800 */
[C---:B------:R-:W-:Y:S01]  /*11c70*/  HMMA.16816.F32 R48, R4.reuse, R10, R88 ;  /* 0x0000000a0430723c */ /* 0x040fe20000001858 */
[----:B------:R-:W1:Y:S07]  /*11c80*/  LDSM.16.MT88.4 R8, [R197+0x1800] ;  /* 0x00180000c508783b */ /* 0x000e6e0000004200 */
[----:B------:R-:W-:Y:S01]  /*11c90*/  HMMA.16816.F32 R28, R4, R20, R56 ;  /* 0x00000014041c723c */ /* 0x000fe20000001838 */
[----:B--2---:R-:W-:-:S04]  /*11ca0*/  FFMA.FTZ R3, R124, c[0x0][0x2d0], -R0 ;  /* 0x0000b4007c037a23 */ /* 0x004fc80000010800 */
[----:B------:R2:W-:Y:S03]  /*11cb0*/  MUFU.EX2 R153, R3 ;  /* 0x0000000300997308 */ /* 0x0005e60000000800 */
[----:B------:R-:W-:Y:S01]  /*11cc0*/  HMMA.16816.F32 R40, R4, R22, R76 ;  /* 0x000000160428723c */ /* 0x000fe2000000184c */
[----:B------:R-:W-:Y:S06]  /*11cd0*/  LDSM.16.MT88.4 R20, [R198+0x5000] ;  /* 0x00500000c614783b */ /* 0x000fec0000004200 */
[----:B-----5:R-:W-:-:S02]  /*11ce0*/  F2FP.PACK_AB R4, R158, R157 ;  /* 0x0000009d9e04723e */ /* 0x020fc400000000ff */
        /* <DEDUP_REMOVED lines=11> */
[C---:B---3--:R-:W-:Y:S01]  /*11da0*/  HMMA.16816.F32 R80, R4.reuse, R12, R80 ;  /* 0x0000000c0450723c */ /* 0x048fe20000001850 */
[----:B------:R2:W3:Y:S07]  /*11db0*/  MUFU.EX2 R150, R3 ;  /* 0x0000000300967308 */ /* 0x0004ee0000000800 */
[C---:B------:R-:W-:Y:S01]  /*11dc0*/  HMMA.16816.F32 R76, R4.reuse, R14, R72 ;  /* 0x0000000e044c723c */ /* 0x040fe20000001848 */
[----:B------:R-:W4:Y:S07]  /*11dd0*/  LDSM.16.MT88.4 R12, [R196+0x5000] ;  /* 0x00500000c40c783b */ /* 0x000f2e0000004200 */
[----:B------:R-:W-:Y:S01]  /*11de0*/  HMMA.16816.F32 R72, R4, R8, R68 ;  /* 0x000000080448723c */ /* 0x000fe20000001844 */
[----:B--2---:R-:W-:-:S02]  /*11df0*/  FFMA.FTZ R3, R127, c[0x0][0x2d0], -R2 ;  /* 0x0000b4007f037a23 */ /* 0x004fc40000010802 */
[----:B------:R-:W-:Y:S02]  /*11e00*/  LDSM.16.MT88.4 R124, [R195+0x3000] ;  /* 0x00300000c37c783b */ /* 0x000fe40000004200 */
[----:B------:R2:W-:Y:S03]  /*11e10*/  MUFU.EX2 R147, R3 ;  /* 0x0000000300937308 */ /* 0x0005e60000000800 */
[C---:B------:R-:W-:Y:S01]  /*11e20*/  HMMA.16816.F32 R68, R4.reuse, R10, R64 ;  /* 0x0000000a0444723c */ /* 0x040fe20000001840 */
[----:B------:R-:W5:Y:S07]  /*11e30*/  LDSM.16.MT88.4 R8, [R197+0x5000] ;  /* 0x00500000c508783b */ /* 0x000f6e0000004200 */
[----:B------:R-:W-:Y:S01]  /*11e40*/  HMMA.16816.F32 R120, R4, R24, R120 ;  /* 0x000000180478723c */ /* 0x000fe20000001878 */
[----:B--2---:R-:W-:-:S07]  /*11e50*/  FFMA.FTZ R3, R130, c[0x0][0x2d0], -R2 ;  /* 0x0000b40082037a23 */ /* 0x004fce0000010802 */
[C---:B-1----:R-:W-:Y:S01]  /*11e60*/  HMMA.16816.F32 R64, R4.reuse, R16, R60 ;  /* 0x000000100440723c */ /* 0x042fe2000000183c */
[----:B------:R1:W-:Y:S07]  /*11e70*/  MUFU.EX2 R149, R3 ;  /* 0x0000000300957308 */ /* 0x0003ee0000000800 */
[C---:B------:R-:W-:Y:S01]  /*11e80*/  HMMA.16816.F32 R60, R4.reuse, R18, R44 ;  /* 0x00000012043c723c */ /* 0x040fe2000000182c */
[----:B------:R-:W2:Y:S07]  /*11e90*/  LDSM.16.MT88.4 R16, [R196+0x2000] ;  /* 0x00200000c410783b */ /* 0x000eae0000004200 */
[----:B----4-:R-:W-:Y:S01]  /*11ea0*/  HMMA.16816.F32 R56, R4, R12, R32 ;  /* 0x0000000c0438723c */ /* 0x010fe20000001820 */
[----:B-1----:R-:W-:-:S04]  /*11eb0*/  FFMA.FTZ R3, R140, c[0x0][0x2d0], -R0 ;  /* 0x0000b4008c037a23 */ /* 0x002fc80000010800 */
[----:B------:R1:W-:Y:S03]  /*11ec0*/  MUFU.EX2 R145, R3 ;  /* 0x0000000300917308 */ /* 0x0003e60000000800 */
[C---:B------:R-:W-:Y:S01]  /*11ed0*/  HMMA.16816.F32 R44, R4.reuse, R14, R36 ;  /* 0x0000000e042c723c */ /* 0x040fe20000001824 */
[----:B------:R-:W4:Y:S07]  /*11ee0*/  LDSM.16.MT88.4 R12, [R198+0x2000] ;  /* 0x00200000c60c783b */ /* 0x000f2e0000004200 */
[----:B------:R-:W-:Y:S01]  /*11ef0*/  HMMA.16816.F32 R32, R4, R20, R28 ;  /* 0x000000140420723c */ /* 0x000fe2000000181c */
[----:B-1----:R-:W-:-:S07]  /*11f00*/  FFMA.FTZ R3, R142, c[0x0][0x2d0], -R0 ;  /* 0x0000b4008e037a23 */ /* 0x002fce0000010800 */
[C---:B------:R-:W-:Y:S01]  /*11f10*/  HMMA.16816.F32 R36, R4.reuse, R22, R40 ;  /* 0x000000160424723c */ /* 0x040fe20000001828 */
[----:B------:R-:W-:Y:S01]  /*11f20*/  LDSM.16.MT88.4 R20, [R198+0x5800] ;  /* 0x00580000c614783b */ /* 0x000fe20000004200 */
[----:B------:R1:W1:Y:S06]  /*11f30*/  MUFU.EX2 R143, R3 ;  /* 0x00000003008f7308 */ /* 0x00026c0000000800 */
[C---:B-----5:R-:W-:Y:S08]  /*11f40*/  HMMA.16816.F32 R40, R4.reuse, R8, R52 ;  /* 0x000000080428723c */ /* 0x060ff00000001834 */
[----:B------:R-:W-:Y:S01]  /*11f50*/  HMMA.16816.F32 R28, R4, R10, R48 ;  /* 0x0000000a041c723c */ /* 0x000fe20000001830 */
[----:B------:R-:W5:Y:S01]  /*11f60*/  LDSM.16.MT88.4 R8, [R197+0x2000] ;  /* 0x00200000c508783b */ /* 0x000f620000004200 */
[----:B-1----:R-:W-:-:S04]  /*11f70*/  FFMA.FTZ R3, R131, c[0x0][0x2d0], -R0 ;  /* 0x0000b40083037a23 */ /* 0x002fc80000010800 */
[----:B------:R1:W-:Y:S02]  /*11f80*/  MUFU.EX2 R146, R3 ;  /* 0x0000000300927308 */ /* 0x0003e40000000800 */
[----:B------:R-:W-:Y:S01]  /*11f90*/  HMMA.16816.F32 R96, R4, R26, R96 ;  /* 0x0000001a0460723c */ /* 0x000fe20000001860 */
[----:B------:R-:W2:Y:S06]  /*11fa0*/  LDSM.16.MT88.4 R24, [R195+0x2000] ;  /* 0x00200000c318783b */ /* 0x000eac0000004200 */
[----:B---3--:R-:W-:Y:S02]  /*11fb0*/  F2FP.PACK_AB R4, R150, R148 ;  /* 0x000000949604723e */ /* 0x008fe400000000ff */
[----:B------:R-:W-:-:S02]  /*11fc0*/  F2FP.PACK_AB R5, R143, R145 ;  /* 0x000000918f05723e */ /* 0x000fc400000000ff */
        /* <DEDUP_REMOVED lines=16> */
[----:B-----5:R-:W-:Y:S01]  /*120d0*/  HMMA.16816.F32 R72, R4, R8, R72 ;  /* 0x000000080448723c */ /* 0x020fe20000001848 */
[----:B-1----:R-:W-:-:S02]  /*120e0*/  FFMA.FTZ R3, R161, c[0x0][0x2d0], -R2 ;  /* 0x0000b400a1037a23 */ /* 0x002fc40000010802 */
[----:B------:R-:W-:Y:S02]  /*120f0*/  IMAD.MOV.U32 R161, RZ, RZ, c[0x0][0x2c4] ;  /* 0x0000b100ffa17624 */ /* 0x000fe400078e00ff */
[----:B------:R1:W-:Y:S03]  /*12100*/  MUFU.EX2 R141, R3 ;  /* 0x00000003008d7308 */ /* 0x0003e60000000800 */
[----:B------:R-:W-:Y:S01]  /*12110*/  HMMA.16816.F32 R52, R4, R10, R68 ;  /* 0x0000000a0434723c */ /* 0x000fe20000001844 */
[----:B------:R-:W5:Y:S01]  /*12120*/  LDSM.16.MT88.4 R8, [R197+0x5800] ;  /* 0x00580000c508783b */ /* 0x000f620000004200 */
[----:B------:R-:W-:-:S06]  /*12130*/  ISETP.NE.AND P4, PT, R161, 0x1, PT ;  /* 0x00000001a100780c */ /* 0x000fcc0003f85270 */
[----:B------:R-:W-:Y:S01]  /*12140*/  HMMA.16816.F32 R120, R4, R24, R120 ;  /* 0x000000180478723c */ /* 0x000fe20000001878 */
[----:B-1----:R-:W-:-:S07]  /*12150*/  FFMA.FTZ R3, R164, c[0x0][0x2d0], -R2 ;  /* 0x0000b400a4037a23 */ /* 0x002fce0000010802 */
[C---:B--2---:R-:W-:Y:S01]  /*12160*/  HMMA.16816.F32 R64, R4.reuse, R16, R64 ;  /* 0x000000100440723c */ /* 0x044fe20000001840 */
[----:B------:R1:W-:Y:S07]  /*12170*/  MUFU.EX2 R140, R3 ;  /* 0x00000003008c7308 */ /* 0x0003ee0000000800 */
[C---:B------:R-:W-:Y:S01]  /*12180*/  HMMA.16816.F32 R60, R4.reuse, R18, R60 ;  /* 0x00000012043c723c */ /* 0x040fe2000000183c */
[----:B------:R-:W2:Y:S07]  /*12190*/  LDSM.16.MT88.4 R16, [R195+0x2800] ;  /* 0x00280000c310783b */ /* 0x000eae0000004200 */
[----:B------:R-:W-:Y:S01]  /*121a0*/  HMMA.16816.F32 R24, R4, R26, R96 ;  /* 0x0000001a0418723c */ /* 0x000fe20000001860 */
[----:B-1----:R-:W-:-:S04]  /*121b0*/  FFMA.FTZ R3, R163, c[0x0][0x2d0], -R0 ;  /* 0x0000b400a3037a23 */ /* 0x002fc80000010800 */
[----:B------:R1:W-:Y:S03]  /*121c0*/  MUFU.EX2 R118, R3 ;  /* 0x0000000300767308 */ /* 0x0003e60000000800 */
[C---:B----4-:R-:W-:Y:S08]  /*121d0*/  HMMA.16816.F32 R96, R4.reuse, R12, R56 ;  /* 0x0000000c0460723c */ /* 0x050ff00000001838 */
[----:B------:R-:W-:Y:S01]  /*121e0*/  HMMA.16816.F32 R48, R4, R14, R44 ;  /* 0x0000000e0430723c */ /* 0x000fe2000000182c */
[----:B------:R-:W4:Y:S01]  /*121f0*/  LDSM.16.MT88.4 R12, [R198+0x2800] ;  /* 0x00280000c60c783b */ /* 0x000f220000004200 */
[----:B-1----:R-:W-:-:S06]  /*12200*/  FFMA.FTZ R3, R166, c[0x0][0x2d0], -R0 ;  /* 0x0000b400a6037a23 */ /* 0x002fcc0000010800 */
[C---:B------:R-:W-:Y:S01]  /*12210*/  HMMA.16816.F32 R44, R4.reuse, R20, R32 ;  /* 0x00000014042c723c */ /* 0x040fe20000001820 */
[----:B------:R1:W1:Y:S07]  /*12220*/  MUFU.EX2 R116, R3 ;  /* 0x0000000300747308 */ /* 0x00026e0000000800 */
[C---:B------:R-:W-:Y:S01]  /*12230*/  HMMA.16816.F32 R36, R4.reuse, R22, R36 ;  /* 0x000000160424723c */ /* 0x040fe20000001824 */
[----:B------:R-:W2:Y:S07]  /*12240*/  LDSM.16.MT88.4 R20, [R196+0x2800] ;  /* 0x00280000c414783b */ /* 0x000eae0000004200 */
[----:B-----5:R-:W-:Y:S01]  /*12250*/  HMMA.16816.F32 R40, R4, R8, R40 ;  /* 0x000000080428723c */ /* 0x020fe20000001828 */
[----:B-1----:R-:W-:-:S04]  /*12260*/  FFMA.FTZ R3, R162, c[0x0][0x2d0], -R0 ;  /* 0x0000b400a2037a23 */ /* 0x002fc80000010800 */
[----:B------:R1:W-:Y:S03]  /*12270*/  MUFU.EX2 R112, R3 ;  /* 0x0000000300707308 */ /* 0x0003e60000000800 */
[----:B------:R-:W-:Y:S01]  /*12280*/  HMMA.16816.F32 R28, R4, R10, R28 ;  /* 0x0000000a041c723c */ /* 0x000fe2000000181c */
[----:B------:R-:W5:Y:S06]  /*12290*/  LDSM.16.MT88.4 R8, [R197+0x2800] ;  /* 0x00280000c508783b */ /* 0x000f6c0000004200 */
[----:B---3--:R-:W-:-:S02]  /*122a0*/  F2FP.PACK_AB R4, R142, R119 ;  /* 0x000000778e04723e */ /* 0x008fc400000000ff */
[----:B------:R-:W-:Y:S02]  /*122b0*/  F2FP.PACK_AB R5, R116, R118 ;  /* 0x000000767405723e */ /* 0x000fe400000000ff */
[----:B------:R-:W-:Y:S01]  /*122c0*/  F2FP.PACK_AB R6, R140, R141 ;  /* 0x0000008d8c06723e */ /* 0x000fe200000000ff */
[----:B-1----:R-:W-:-:S04]  /*122d0*/  FFMA.FTZ R3, R165, c[0x0][0x2d0], -R0 ;  /* 0x0000b400a5037a23 */ /* 0x002fc80000010800 */
[----:B------:R-:W1:Y:S02]  /*122e0*/  MUFU.EX2 R117, R3 ;  /* 0x0000000300757308 */ /* 0x000e640000000800 */
[----:B-1----:R-:W-:Y:S01]  /*122f0*/  F2FP.PACK_AB R7, R117, R112 ;  /* 0x000000707507723e */ /* 0x002fe200000000ff */
[----:B------:R-:W-:-:S06]  /*12300*/  FFMA.FTZ R3, R226, c[0x0][0x2d0], -R2 ;  /* 0x0000b400e2037a23 */ /* 0x000fcc0000010802 */
[C---:B--2---:R-:W-:Y:S08]  /*12310*/  HMMA.16816.F32 R120, R4.reuse, R16, R120 ;  /* 0x000000100478723c */ /* 0x044ff00000001878 */
[C---:B------:R-:W-:Y:S01]  /*12320*/  HMMA.16816.F32 R24, R4.reuse, R18, R24 ;  /* 0x000000120418723c */ /* 0x040fe20000001818 */
[----:B------:R-:W1:Y:S07]  /*12330*/  LDSM.16.MT88.4 R16, [R195+0x6000] ;  /* 0x00600000c310783b */ /* 0x000e6e0000004200 */
[C---:B----4-:R-:W-:Y:S08]  /*12340*/  HMMA.16816.F32 R76, R4.reuse, R12, R84 ;  /* 0x0000000c044c723c */ /* 0x050ff00000001854 */
[C---:B------:R-:W-:Y:S01]  /*12350*/  HMMA.16816.F32 R56, R4.reuse, R14, R80 ;  /* 0x0000000e0438723c */ /* 0x040fe20000001850 */
[----:B------:R-:W2:Y:S04]  /*12360*/  LDSM.16.MT88.4 R12, [R196+0x6000] ;  /* 0x00600000c40c783b */ /* 0x000ea80000004200 */
[----:B------:R-:W-:Y:S03]  /*12370*/  LDSM.16.MT88.4 R80, [R198+0x3000] ;  /* 0x00300000c650783b */ /* 0x000fe60000004200 */
[C---:B------:R-:W-:Y:S08]  /*12380*/  HMMA.16816.F32 R32, R4.reuse, R22, R92 ;  /* 0x000000160420723c */ /* 0x040ff0000000185c */
[C---:B-----5:R-:W-:Y:S01]  /*12390*/  HMMA.16816.F32 R92, R4.reuse, R10, R52 ;  /* 0x0000000a045c723c */ /* 0x060fe20000001834 */
[----:B------:R3:W-:Y:S07]  /*123a0*/  MUFU.EX2 R53, R3 ;  /* 0x0000000300357308 */ /* 0x0007ee0000000800 */
[C---:B------:R-:W-:Y:S01]  /*123b0*/  HMMA.16816.F32 R68, R4.reuse, R20, R88 ;  /* 0x000000140444723c */ /* 0x040fe20000001858 */
[----:B------:R-:W4:Y:S04]  /*123c0*/  LDSM.16.MT88.4 R20, [R198+0x6000] ;  /* 0x00600000c614783b */ /* 0x000f280000004200 */
[----:B------:R-:W-:Y:S03]  /*123d0*/  LDSM.16.MT88.4 R88, [R197+0x3000] ;  /* 0x00300000c558783b */ /* 0x000fe60000004200 */
[----:B-1----:R-:W-:Y:S01]  /*123e0*/  HMMA.16816.F32 R104, R4, R16, R64 ;  /* 0x000000100468723c */ /* 0x002fe20000001840 */
[----:B---3--:R-:W-:-:S04]  /*123f0*/  FFMA.FTZ R3, R225, c[0x0][0x2d0], -R2 ;  /* 0x0000b400e1037a23 */ /* 0x008fc80000010802 */
[----:B------:R1:W3:Y:S03]  /*12400*/  MUFU.EX2 R52, R3 ;  /* 0x0000000300347308 */ /* 0x0002e60000000800 */
[C---:B------:R-:W-:Y:S08]  /*12410*/  HMMA.16816.F32 R60, R4.reuse, R18, R60 ;  /* 0x00000012043c723c */ /* 0x040ff0000000183c */
[----:B--2---:R-:W-:Y:S01]  /*12420*/  HMMA.16816.F32 R48, R4, R14, R48 ;  /* 0x0000000e0430723c */ /* 0x004fe20000001830 */
[--C-:B-1----:R-:W-:Y:S01]  /*12430*/  FFMA.FTZ R3, R224, c[0x0][0x2d0], -R2.reuse ;  /* 0x0000b400e0037a23 */ /* 0x102fe20000010802 */
[----:B---3--:R-:W-:Y:S01]  /*12440*/  F2FP.PACK_AB R64, R52, R53 ;  /* 0x000000353440723e */ /* 0x008fe200000000ff */
[----:B------:R-:W-:-:S05]  /*12450*/  FFMA.FTZ R2, R228, c[0x0][0x2d0], -R2 ;  /* 0x0000b400e4027a23 */ /* 0x000fca0000010802 */
[C---:B------:R-:W-:Y:S01]  /*12460*/  HMMA.16816.F32 R128, R4.reuse, R12, R96 ;  /* 0x0000000c0480723c */ /* 0x040fe20000001860 */
[----:B------:R-:W-:Y:S01]  /*12470*/  MUFU.EX2 R18, R3 ;  /* 0x0000000300127308 */ /* 0x000fe20000000800 */
[----:B------:R-:W-:Y:S06]  /*12480*/  LDSM.16.MT88.4 R96, [R195+0x6800] ;  /* 0x00680000c360783b */ /* 0x000fec0000004200 */
[C---:B------:R-:W-:Y:S01]  /*12490*/  HMMA.16816.F32 R84, R4.reuse, R8, R72 ;  /* 0x000000080454723c */ /* 0x040fe20000001848 */
[----:B------:R1:W2:Y:S01]  /*124a0*/  MUFU.EX2 R17, R2 ;  /* 0x0000000200117308 */ /* 0x0002a20000000800 */
[----:B------:R-:W3:Y:S04]  /*124b0*/  LDSM.16.MT88.4 R8, [R197+0x6000] ;  /* 0x00600000c508783b */ /* 0x000ee80000004200 */
[----:B------:R-:W5:Y:S02]  /*124c0*/  LDSM.16.MT88.4 R72, [R196+0x3000] ;  /* 0x00300000c448783b */ /* 0x000f640000004200 */
[C---:B----4-:R-:W-:Y:S08]  /*124d0*/  HMMA.16816.F32 R44, R4.reuse, R20, R44 ;  /* 0x00000014042c723c */ /* 0x050ff0000000182c */
[----:B------:R-:W-:Y:S01]  /*124e0*/  HMMA.16816.F32 R36, R4, R22, R36 ;  /* 0x000000160424723c */ /* 0x000fe20000001824 */
[----:B-1----:R-:W-:Y:S01]  /*124f0*/  FFMA.FTZ R2, R227, c[0x0][0x2d0], -R0 ;  /* 0x0000b400e3027a23 */ /* 0x002fe20000010800 */
[----:B--2---:R-:W-:-:S03]  /*12500*/  F2FP.PACK_AB R66, R17, R18 ;  /* 0x000000121142723e */ /* 0x004fc600000000ff */
[----:B------:R1:W-:Y:S02]  /*12510*/  MUFU.EX2 R16, R2 ;  /* 0x0000000200107308 */ /* 0x0003e40000000800 */
[----:B-1----:R-:W-:-:S06]  /*12520*/  FFMA.FTZ R2, R229, c[0x0][0x2d0], -R0 ;  /* 0x0000b400e5027a23 */ /* 0x002fcc0000010800 */
[----:B------:R1:W2:Y:S01]  /*12530*/  MUFU.EX2 R14, R2 ;  /* 0x00000002000e7308 */ /* 0x0002a20000000800 */
[C---:B---3--:R-:W-:Y:S08]  /*12540*/  HMMA.16816.F32 R40, R4.reuse, R8, R40 ;  /* 0x000000080428723c */ /* 0x048ff00000001828 */
[----:B------:R-:W-:Y:S01]  /*12550*/  HMMA.16816.F32 R28, R4, R10, R28 ;  /* 0x0000000a041c723c */ /* 0x000fe2000000181c */
[----:B------:R-:W3:Y:S01]  /*12560*/  LDSM.16.MT88.4 R8, [R197+0x6800] ;  /* 0x00680000c508783b */ /* 0x000ee20000004200 */
[--C-:B-1----:R-:W-:Y:S01]  /*12570*/  FFMA.FTZ R2, R231, c[0x0][0x2d0], -R0.reuse ;  /* 0x0000b400e7027a23 */ /* 0x102fe20000010800 */
[----:B--2---:R-:W-:Y:S01]  /*12580*/  F2FP.PACK_AB R65, R14, R16 ;  /* 0x000000100e41723e */ /* 0x004fe200000000ff */
[----:B------:R-:W-:-:S02]  /*12590*/  FFMA.FTZ R0, R230, c[0x0][0x2d0], -R0 ;  /* 0x0000b400e6007a23 */ /* 0x000fc40000010800 */
[----:B------:R1:W-:Y:S01]  /*125a0*/  MUFU.EX2 R13, R2 ;  /* 0x00000002000d7308 */ /* 0x0003e20000000800 */
[----:B------:R-:W-:-:S07]  /*125b0*/  @P4 IMAD.HI.U32 R4, R251, c[0x0][0x2c8], RZ ;  /* 0x0000b200fb044a27 */ /* 0x000fce00078e00ff */
[----:B------:R2:W4:Y:S01]  /*125c0*/  MUFU.EX2 R12, R0 ;  /* 0x00000000000c7308 */ /* 0x0005220000000800 */
[----:B-1----:R-:W-:-:S04]  /*125d0*/  FADD.FTZ R2, R247, R246 ;  /* 0x000000f6f7027221 */ /* 0x002fc80000010000 */
        /* <DEDUP_REMOVED lines=23> */
[----:B------:R-:W-:Y:S01]  /*12750*/  FADD.FTZ R2, R217, R2 ;  /* 0x00000002d9027221 */ /* 0x000fe20000010000 */
[----:B------:R-:W-:Y:S01]  /*12760*/  IADD3 R217, R250, -0x2, RZ ;  /* 0xfffffffefad97810 */ /* 0x000fe20007ffe0ff */
[----:B------:R-:W-:Y:S02]  /*12770*/  FADD.FTZ R0, R220, R0 ;  /* 0x00000000dc007221 */ /* 0x000fe40000010000 */
[----:B------:R-:W-:Y:S01]  /*12780*/  FADD.FTZ R2, R214, R2 ;  /* 0x00000002d6027221 */ /* 0x000fe20000010000 */
[----:B-----5:R-:W-:Y:S01]  /*12790*/  HMMA.16816.F32 R68, R64, R72, R68 ;  /* 0x000000484044723c */ /* 0x020fe20000001844 */
        /* <DEDUP_REMOVED lines=52> */
[C---:B---3--:R-:W-:Y:S02]  /*12ae0*/  HMMA.16816.F32 R60, R64.reuse, R8, R40 ;  /* 0x00000008403c723c */ /* 0x048fe40000001828 */
[----:B------:R1:W-:Y:S06]  /*12af0*/  STL [R1+0x20], R3 ;  /* 0x0000200301007387 */ /* 0x0003ec0000100800 */
[----:B------:R-:W-:Y:S01]  /*12b00*/  HMMA.16816.F32 R64, R64, R10, R28 ;  /* 0x0000000a4040723c */ /* 0x000fe2000000181c */
[----:B------:R-:W-:Y:S07]  /*12b10*/  @!P0 BRA `(.L_x_2569) ;  /* 0x00003c1000008947 */ /* 0x000fee0003800000 */
[----:B-1----:R-:W-:Y:S01]  /*12b20*/  IMAD.IADD R0, R249, 0x1, R251 ;  /* 0x00000001f9007824 */ /* 0x002fe200078e02fb */
[----:B------:R-:W-:Y:S01]  /*12b30*/  MOV R3, R115 ;  /* 0x0000007300037202 */ /* 0x000fe20000000f00 */
[----:B------:R-:W-:Y:S01]  /*12b40*/  IMAD.MOV.U32 R116, RZ, RZ, R114 ;  /* 0x000000ffff747224 */ /* 0x000fe200078e0072 */
[----:B------:R-:W-:-:S02]  /*12b50*/  MOV R214, R217 ;  /* 0x000000d900d67202 */ /* 0x000fc40000000f00 */
[----:B------:R1:W-:Y:S02]  /*12b60*/  STL [R1+0x2c], R0 ;  /* 0x00002c0001007387 */ /* 0x0003e40000100800 */
[----:B-1----:R-:W-:-:S05]  /*12b70*/  @P4 IMAD.HI.U32 R0, R0, c[0x0][0x2c8], RZ ;  /* 0x0000b20000004a27 */ /* 0x002fca00078e00ff */
[----:B------:R-:W-:-:S05]  /*12b80*/  @P4 SHF.R.U32.HI R0, RZ, c[0x0][0x2cc], R0 ;  /* 0x0000b300ff004a19 */ /* 0x000fca0000011600 */
[----:B------:R1:W-:Y:S02]  /*12b90*/  @P4 STL [R1+0x34], R0 ;  /* 0x0000340001004387 */ /* 0x0003e40000100800 */
.L_x_2574:
        /* <DEDUP_REMOVED lines=80> */
.L_x_2571:
[----:B-1-34-:R-:W-:Y:S05]  /*130a0*/  BSYNC B0 ;  /* 0x0000000000007941 */ /* 0x01afea0003800000 */
.L_x_2570:
        /* <DEDUP_REMOVED lines=215> */
.L_x_2573:
[----:B------:R-:W-:Y:S05]  /*13e20*/  BSYNC B0 ;  /* 0x0000000000007941 */ /* 0x000fea0003800000 */
.L_x_2572:
        /* <DEDUP_REMOVED lines=114> */
[----:B------:R-:W-:Y:S02]  /*14550*/  FSEL R163, R33, -INF , P2 ;  /* 0xff80000021a37808 */ /* 0x000fe40001000000 */
[----:B------:R-:W-:Y:S02]  /*14560*/  ISETP.GT.AND P2, PT, R112, 0x41, PT ;  /* 0x000000417000780c */ /* 0x000fe40003f44270 */
        /* <DEDUP_REMOVED lines=68> */
[----:B------:R-:W-:Y:S02]  /*149b0*/  FSEL R248, R57, -INF , P0 ;  /* 0xff80000039f87808 */ /* 0x000fe40000000000 */
[----:B------:R-:W-:Y:S02]  /*149c0*/  FMNMX.FTZ R4, R232, R4, !PT ;  /* 0x00000004e8047209 */ /* 0x000fe40007810000 */
[----:B------:R-:W-:Y:S02]  /*149d0*/  FSEL R247, R56, -INF , P1 ;  /* 0xff80000038f77808 */ /* 0x000fe40000800000 */
[----:B------:R-:W-:Y:S02]  /*149e0*/  FMNMX.FTZ R4, R243, R4, !PT ;  /* 0x00000004f3047209 */ /* 0x000fe40007810000 */
[----:B--2---:R-:W-:Y:S02]  /*149f0*/  FMNMX.FTZ R0, R0, R2, !PT ;  /* 0x0000000200007209 */ /* 0x004fe40007810000 */
[----:B------:R-:W-:Y:S03]  /*14a00*/  FMNMX.FTZ R4, R244, R4, !PT ;  /* 0x00000004f4047209 */ /* 0x000fe60007810000 */
[----:B------:R-:W2:Y:S01]  /*14a10*/  SHFL.BFLY PT, R2, R0, 0x1, 0x1f ;  /* 0x0c201f0000027f89 */ /* 0x000ea200000e0000 */
[----:B------:R-:W-:Y:S04]  /*14a20*/  FMNMX.FTZ R4, R247, R4, !PT ;  /* 0x00000004f7047209 */ /* 0x000fe80007810000 */
[----:B------:R-:W-:Y:S05]  /*14a30*/  FMNMX.FTZ R4, R248, R4, !PT ;  /* 0x00000004f8047209 */ /* 0x000fea0007810000 */
[----:B------:R-:W3:Y:S01]  /*14a40*/  SHFL.BFLY PT, R5, R4, 0x2, 0x1f ;  /* 0x0c401f0004057f89 */ /* 0x000ee200000e0000 */
[----:B--2---:R-:W-:Y:S04]  /*14a50*/  FMNMX.FTZ R112, R0, R2, !PT ;  /* 0x0000000200707209 */ /* 0x004fe80007810000 */
[C---:B------:R-:W-:Y:S01]  /*14a60*/  FSETP.NEU.FTZ.AND P0, PT, R112.reuse, -INF , PT ;  /* 0xff8000007000780b */ /* 0x040fe20003f1d000 */
[----:B------:R-:W-:Y:S05]  /*14a70*/  FMUL.FTZ R0, R112, c[0x0][0x2d0] ;  /* 0x0000b40070007a20 */ /* 0x000fea0000410000 */
[----:B------:R-:W-:Y:S02]  /*14a80*/  FSEL R141, R0, RZ, P0 ;  /* 0x000000ff008d7208 */ /* 0x000fe40000000000 */
[----:B---3--:R-:W-:Y:S03]  /*14a90*/  FMNMX.FTZ R4, R4, R5, !PT ;  /* 0x0000000504047209 */ /* 0x008fe60007810000 */
[--C-:B------:R-:W-:Y:S02]  /*14aa0*/  FFMA.FTZ R0, R6, c[0x0][0x2d0], -R141.reuse ;  /* 0x0000b40006007a23 */ /* 0x100fe4000001088d */
[----:B------:R-:W2:Y:S02]  /*14ab0*/  SHFL.BFLY PT, R2, R4, 0x1, 0x1f ;  /* 0x0c201f0004027f89 */ /* 0x000ea400000e0000 */
        /* <DEDUP_REMOVED lines=19> */
[----:B--2---:R-:W-:Y:S01]  /*14bf0*/  FFMA.FTZ R0, R8, c[0x0][0x2d0], -R140 ;  /* 0x0000b40008007a23 */ /* 0x004fe2000001088c */
[----:B---3--:R-:W-:Y:S07]  /*14c00*/  F2FP.PACK_AB R119, R223, R235 ;  /* 0x000000ebdf77723e */ /* 0x008fee00000000ff */
[----:B------:R2:W3:Y:S02]  /*14c10*/  MUFU.EX2 R166, R0 ;  /* 0x0000000000a67308 */ /* 0x0004e40000000800 */
[----:B--2---:R-:W-:Y:S02]  /*14c20*/  FSEL R0, R115, RZ, P1 ;  /* 0x000000ff73007208 */ /* 0x004fe40000800000 */
[----:B---3--:R-:W-:Y:S03]  /*14c30*/  F2FP.PACK_AB R118, R226, R166 ;  /* 0x000000a6e276723e */ /* 0x008fe600000000ff */
[----:B------:R-:W-:Y:S04]  /*14c40*/  FADD.FTZ R0, -R0, R3 ;  /* 0x0000000300007221 */ /* 0x000fe80000010100 */
[----:B------:R-:W-:Y:S04]  /*14c50*/  FMUL.FTZ R0, R0, c[0x0][0x2d0] ;  /* 0x0000b40000007a20 */ /* 0x000fe80000410000 */
[----:B------:R2:W3:Y:S02]  /*14c60*/  MUFU.EX2 R3, R0 ;  /* 0x0000000000037308 */ /* 0x0004e40000000800 */
[----:B--2---:R-:W-:Y:S01]  /*14c70*/  FADD.FTZ R0, -R2, R116 ;  /* 0x0000007402007221 */ /* 0x004fe20000010100 */
[----:B------:R-:W-:Y:S01]  /*14c80*/  F2FP.PACK_AB R116, R251, R252 ;  /* 0x000000fcfb74723e */ /* 0x000fe200000000ff */
[--C-:B------:R-:W-:Y:S02]  /*14c90*/  FFMA.FTZ R2, R142, c[0x0][0x2d0], -R140.reuse ;  /* 0x0000b4008e027a23 */ /* 0x100fe4000001088c */
[----:B------:R-:W-:Y:S04]  /*14ca0*/  FMUL.FTZ R0, R0, c[0x0][0x2d0] ;  /* 0x0000b40000007a20 */ /* 0x000fe80000410000 */
[----:B------:R2:W-:Y:S01]  /*14cb0*/  MUFU.EX2 R246, R2 ;  /* 0x0000000200f67308 */ /* 0x0005e20000000800 */
[C---:B---3--:R-:W-:Y:S02]  /*14cc0*/  FMUL.FTZ R4, R3.reuse, R120 ;  /* 0x0000007803047220 */ /* 0x048fe40000410000 */
        /* <DEDUP_REMOVED lines=9> */
[----:B------:R-:W-:Y:S02]  /*14d60*/  IMAD.MOV.U32 R120, RZ, RZ, R231 ;  /* 0x000000ffff787224 */ /* 0x000fe400078e00e7 */
[C---:B------:R-:W-:Y:S02]  /*14d70*/  FMUL.FTZ R32, R3.reuse, R88 ;  /* 0x0000005803207220 */ /* 0x040fe40000410000 */
[----:B------:R-:W-:Y:S02]  /*14d80*/  FMUL.FTZ R33, R3, R89 ;  /* 0x0000005903217220 */ /* 0x000fe40000410000 */
[----:B--2---:R-:W-:Y:S02]  /*14d90*/  FFMA.FTZ R2, R143, c[0x0][0x2d0], -R140 ;  /* 0x0000b4008f027a23 */ /* 0x004fe4000001088c */
[----:B------:R-:W-:Y:S02]  /*14da0*/  IMAD.MOV.U32 R121, RZ, RZ, R228 ;  /* 0x000000ffff797224 */ /* 0x000fe400078e00e4 */
[----:B------:R2:W4:Y:S01]  /*14db0*/  MUFU.EX2 R245, R2 ;  /* 0x0000000200f57308 */ /* 0x0005220000000800 */
[----:B------:R-:W-:Y:S02]  /*14dc0*/  IMAD.MOV.U32 R124, RZ, RZ, R166 ;  /* 0x000000ffff7c7224 */ /* 0x000fe400078e00a6 */
[C---:B------:R-:W-:Y:S02]  /*14dd0*/  FMUL.FTZ R40, R3.reuse, R96 ;  /* 0x0000006003287220 */ /* 0x040fe40000410000 */
[C---:B---3--:R-:W-:Y:S02]  /*14de0*/  FMUL.FTZ R6, R0.reuse, R122 ;  /* 0x0000007a00067220 */ /* 0x048fe40000410000 */
[C---:B------:R-:W-:Y:S02]  /*14df0*/  FMUL.FTZ R7, R0.reuse, R123 ;  /* 0x0000007b00077220 */ /* 0x040fe40000410000 */
[C---:B------:R-:W-:Y:S02]  /*14e00*/  FMUL.FTZ R51, R0.reuse, R103 ;  /* 0x0000006700337220 */ /* 0x040fe40000410000 */
[----:B------:R-:W-:Y:S02]  /*14e10*/  IMAD.MOV.U32 R103, RZ, RZ, R235 ;  /* 0x000000ffff677224 */ /* 0x000fe400078e00eb */
[C---:B------:R-:W-:Y:S01]  /*14e20*/  FMUL.FTZ R10, R0.reuse, R126 ;  /* 0x0000007e000a7220 */ /* 0x040fe20000410000 */
[C---:B------:R-:W-:Y:S05]  /*14e30*/  HMMA.16816.F32 R4, R116.reuse, R12, R4 ;  /* 0x0000000c7404723c */ /* 0x040fea0000001804 */
[----:B------:R-:W-:Y:S02]  /*14e40*/  FMUL.FTZ R11, R0, R127 ;  /* 0x0000007f000b7220 */ /* 0x000fe40000410000 */
[C---:B------:R-:W-:Y:S02]  /*14e50*/  FMUL.FTZ R12, R3.reuse, R68 ;  /* 0x00000044030c7220 */ /* 0x040fe40000410000 */
[----:B------:R-:W-:Y:S03]  /*14e60*/  FMUL.FTZ R13, R3, R69 ;  /* 0x00000045030d7220 */ /* 0x000fe60000410000 */
[C---:B------:R-:W-:Y:S03]  /*14e70*/  HMMA.16816.F32 R8, R116.reuse, R14, R8 ;  /* 0x0000000e7408723c */ /* 0x040fe60000001808 */
[--C-:B--2---:R-:W-:Y:S02]  /*14e80*/  FFMA.FTZ R2, R144, c[0x0][0x2d0], -R141.reuse ;  /* 0x0000b40090027a23 */ /* 0x104fe4000001088d */
[C---:B------:R-:W-:Y:S02]  /*14e90*/  FMUL.FTZ R18, R0.reuse, R74 ;  /* 0x0000004a00127220 */ /* 0x040fe40000410000 */
[----:B------:R2:W-:Y:S01]  /*14ea0*/  MUFU.EX2 R242, R2 ;  /* 0x0000000200f27308 */ /* 0x0005e20000000800 */
[C---:B------:R-:W-:Y:S04]  /*14eb0*/  FMUL.FTZ R14, R0.reuse, R70 ;  /* 0x00000046000e7220 */ /* 0x040fe80000410000 */
[C---:B------:R-:W-:Y:S02]  /*14ec0*/  FMUL.FTZ R15, R0.reuse, R71 ;  /* 0x00000047000f7220 */ /* 0x040fe40000410000 */
[----:B------:R-:W3:Y:S01]  /*14ed0*/  LDSM.16.MT88.4 R68, [R198+0x3800] ;  /* 0x00380000c644783b */ /* 0x000ee20000004200 */
[C---:B------:R-:W-:Y:S02]  /*14ee0*/  FMUL.FTZ R19, R0.reuse, R75 ;  /* 0x0000004b00137220 */ /* 0x040fe40000410000 */
[C---:B------:R-:W-:Y:S02]  /*14ef0*/  FMUL.FTZ R26, R0.reuse, R82 ;  /* 0x00000052001a7220 */ /* 0x040fe40000410000 */
[C---:B------:R-:W-:Y:S03]  /*14f00*/  HMMA.16816.F32 R12, R116.reuse, R20, R12 ;  /* 0x00000014740c723c */ /* 0x040fe6000000180c */
[----:B------:R-:W3:Y:S01]  /*14f10*/  LDSM.16.MT88.4 R72, [R197+0x3800] ;  /* 0x00380000c548783b */ /* 0x000ee20000004200 */
[C---:B------:R-:W-:Y:S02]  /*14f20*/  FMUL.FTZ R27, R0.reuse, R83 ;  /* 0x00000053001b7220 */ /* 0x040fe40000410000 */
[C---:B------:R-:W-:Y:S02]  /*14f30*/  FMUL.FTZ R34, R0.reuse, R90 ;  /* 0x0000005a00227220 */ /* 0x040fe40000410000 */
[C---:B------:R-:W-:Y:S03]  /*14f40*/  HMMA.16816.F32 R16, R116.reuse, R22, R16 ;  /* 0x000000167410723c */ /* 0x040fe60000001810 */
[----:B------:R-:W-:Y:S01]  /*14f50*/  LDSM.16.MT88.4 R80, [R196+0x800] ;  /* 0x00080000c450783b */ /* 0x000fe20000004200 */
[----:B--2---:R-:W-:Y:S02]  /*14f60*/  FFMA.FTZ R2, R145, c[0x0][0x2d0], -R141 ;  /* 0x0000b40091027a23 */ /* 0x004fe4000001088d */
[C---:B------:R-:W-:Y:S02]  /*14f70*/  FMUL.FTZ R20, R3.reuse, R76 ;  /* 0x0000004c03147220 */ /* 0x040fe40000410000 */
[----:B------:R2:W1:Y:S01]  /*14f80*/  MUFU.EX2 R241, R2 ;  /* 0x0000000200f17308 */ /* 0x0004620000000800 */
[C---:B------:R-:W-:Y:S03]  /*14f90*/  FMUL.FTZ R21, R3.reuse, R77 ;  /* 0x0000004d03157220 */ /* 0x040fe60000410000 */
[C---:B------:R-:W-:Y:S02]  /*14fa0*/  FMUL.FTZ R22, R0.reuse, R78 ;  /* 0x0000004e00167220 */ /* 0x040fe40000410000 */
[C---:B------:R-:W-:Y:S02]  /*14fb0*/  FMUL.FTZ R23, R0.reuse, R79 ;  /* 0x0000004f00177220 */ /* 0x040fe40000410000 */
[----:B------:R-:W1:Y:S01]  /*14fc0*/  LDSM.16.MT88.4 R76, [R195+0x800] ;  /* 0x00080000c34c783b */ /* 0x000e620000004200 */
[C---:B------:R-:W-:Y:S02]  /*14fd0*/  FMUL.FTZ R35, R0.reuse, R91 ;  /* 0x0000005b00237220 */ /* 0x040fe40000410000 */
[C---:B------:R-:W-:Y:S02]  /*14fe0*/  FMUL.FTZ R41, R3.reuse, R97 ;  /* 0x0000006103297220 */ /* 0x040fe40000410000 */
[C---:B------:R-:W-:Y:S03]  /*14ff0*/  HMMA.16816.F32 R20, R116.reuse, R28, R20 ;  /* 0x0000001c7414723c */ /* 0x040fe60000001814 */
[----:B------:R-:W-:Y:S01]  /*15000*/  LDSM.16.MT88.4 R88, [R197+0x800] ;  /* 0x00080000c558783b */ /* 0x000fe20000004200 */
[C---:B------:R-:W-:Y:S02]  /*15010*/  FMUL.FTZ R42, R0.reuse, R98 ;  /* 0x00000062002a7220 */ /* 0x040fe40000410000 */
[----:B------:R-:W-:Y:S02]  /*15020*/  FMUL.FTZ R43, R0, R99 ;  /* 0x00000063002b7220 */ /* 0x000fe40000410000 */
[C---:B------:R-:W-:Y:S03]  /*15030*/  HMMA.16816.F32 R24, R116.reuse, R30, R24 ;  /* 0x0000001e7418723c */ /* 0x040fe60000001818 */
[----:B------:R-:W5:Y:S01]  /*15040*/  LDL.LU R97, [R1+0x24] ;  /* 0x0000240001617983 */ /* 0x000f620000300800 */
[----:B--2---:R-:W-:Y:S02]  /*15050*/  FFMA.FTZ R2, R146, c[0x0][0x2d0], -R140 ;  /* 0x0000b40092027a23 */ /* 0x004fe4000001088c */
[C---:B------:R-:W-:Y:S01]  /*15060*/  FMUL.FTZ R28, R3.reuse, R84 ;  /* 0x00000054031c7220 */ /* 0x040fe20000410000 */
[----:B------:R-:W2:Y:S01]  /*15070*/  LDL.LU R96, [R1+0x20] ;  /* 0x0000200001607983 */ /* 0x000ea20000300800 */
[----:B------:R1:W-:Y:S01]  /*15080*/  MUFU.EX2 R240, R2 ;  /* 0x0000000200f07308 */ /* 0x0003e20000000800 */
[C---:B------:R-:W-:Y:S03]  /*15090*/  FMUL.FTZ R29, R3.reuse, R85 ;  /* 0x00000055031d7220 */ /* 0x040fe60000410000 */
[C---:B------:R-:W-:Y:S02]  /*150a0*/  FMUL.FTZ R30, R0.reuse, R86 ;  /* 0x00000056001e7220 */ /* 0x040fe40000410000 */
[C---:B------:R-:W-:Y:S02]  /*150b0*/  FMUL.FTZ R31, R0.reuse, R87 ;  /* 0x00000057001f7220 */ /* 0x040fe40000410000 */
[----:B------:R-:W3:Y:S01]  /*150c0*/  LDSM.16.MT88.4 R84, [R198+0x800] ;  /* 0x00080000c654783b */ /* 0x000ee20000004200 */
[----:B------:R-:W-:Y:S02]  /*150d0*/  IMAD.MOV.U32 R125, RZ, RZ, R58 ;  /* 0x000000ffff7d7224 */ /* 0x000fe400078e003a */
[C---:B------:R-:W-:Y:S02]  /*150e0*/  FMUL.FTZ R57, R3.reuse, R109 ;  /* 0x0000006d03397220 */ /* 0x040fe40000410000 */
[C---:B------:R-:W-:Y:S03]  /*150f0*/  HMMA.16816.F32 R28, R116.reuse, R36, R28 ;  /* 0x00000024741c723c */ /* 0x040fe6000000181c */
[C---:B------:R-:W-:Y:S02]  /*15100*/  FMUL.FTZ R58, R0.reuse, R110 ;  /* 0x0000006e003a7220 */ /* 0x040fe40000410000 */
[C---:B------:R-:W-:Y:S02]  /*15110*/  FMUL.FTZ R59, R0.reuse, R111 ;  /* 0x0000006f003b7220 */ /* 0x040fe40000410000 */
[----:B------:R-:W-:Y:S01]  /*15120*/  FMUL.FTZ R37, R3, R93 ;  /* 0x0000005d03257220 */ /* 0x000fe20000410000 */
[C---:B------:R-:W-:Y:S04]  /*15130*/  HMMA.16816.F32 R32, R116.reuse, R38, R32 ;  /* 0x000000267420723c */ /* 0x040fe80000001820 */
[----:B-1----:R-:W-:Y:S02]  /*15140*/  FFMA.FTZ R2, R147, c[0x0][0x2d0], -R140 ;  /* 0x0000b40093027a23 */ /* 0x002fe4000001088c */
[----:B------:R-:W-:Y:S02]  /*15150*/  IMAD.MOV.U32 R122, RZ, RZ, R226 ;  /* 0x000000ffff7a7224 */ /* 0x000fe400078e00e2 */
[----:B------:R1:W-:Y:S01]  /*15160*/  MUFU.EX2 R239, R2 ;  /* 0x0000000200ef7308 */ /* 0x0003e20000000800 */
[C---:B------:R-:W-:Y:S03]  /*15170*/  FMUL.FTZ R39, R0.reuse, R95 ;  /* 0x0000005f00277220 */ /* 0x040fe60000410000 */
[----:B------:R-:W-:Y:S02]  /*15180*/  FMUL.FTZ R38, R0, R94 ;  /* 0x0000005e00267220 */ /* 0x000fe40000410000 */
[C---:B------:R-:W-:Y:S02]  /*15190*/  FMUL.FTZ R36, R3.reuse, R92 ;  /* 0x0000005c03247220 */ /* 0x040fe40000410000 */
[----:B------:R-:W-:Y:S02]  /*151a0*/  IMAD.MOV.U32 R123, RZ, RZ, R223 ;  /* 0x000000ffff7b7224 */ /* 0x000fe400078e00df */
[C---:B------:R-:W-:Y:S02]  /*151b0*/  FMUL.FTZ R48, R3.reuse, R100 ;  /* 0x0000006403307220 */ /* 0x040fe40000410000 */
[----:B------:R-:W-:Y:S01]  /*151c0*/  IMAD.MOV.U32 R100, RZ, RZ, R122 ;  /* 0x000000ffff647224 */ /* 0x000fe200078e007a */
[C---:B------:R-:W-:Y:S03]  /*151d0*/  HMMA.16816.F32 R36, R116.reuse, R44, R36 ;  /* 0x0000002c7424723c */ /* 0x040fe60000001824 */
[C---:B------:R-:W-:Y:S02]  /*151e0*/  FMUL.FTZ R49, R3.reuse, R101 ;  /* 0x0000006503317220 */ /* 0x040fe40000410000 */
[----:B------:R-:W-:Y:S02]  /*151f0*/  IMAD.MOV.U32 R101, RZ, RZ, R123 ;  /* 0x000000ffff657224 */ /* 0x000fe400078e007b */
[C---:B------:R-:W-:Y:S01]  /*15200*/  FMUL.FTZ R45, R3.reuse, R129 ;  /* 0x00000081032d7220 */ /* 0x040fe20000410000 */
[C---:B------:R-:W-:Y:S04]  /*15210*/  HMMA.16816.F32 R40, R116.reuse, R46, R40 ;  /* 0x0000002e7428723c */ /* 0x040fe80000001828 */
[--C-:B-1----:R-:W-:Y:S02]  /*15220*/  FFMA.FTZ R2, R148, c[0x0][0x2d0], -R141.reuse ;  /* 0x0000b40094027a23 */ /* 0x102fe4000001088d */
[C---:B------:R-:W-:Y:S02]  /*15230*/  FMUL.FTZ R44, R3.reuse, R128 ;  /* 0x00000080032c7220 */ /* 0x040fe40000410000 */
[----:B------:R1:W-:Y:S01]  /*15240*/  MUFU.EX2 R235, R2 ;  /* 0x0000000200eb7308 */ /* 0x0003e20000000800 */
[C---:B------:R-:W-:Y:S03]  /*15250*/  FMUL.FTZ R47, R0.reuse, R131 ;  /* 0x00000083002f7220 */ /* 0x040fe60000410000 */
[C---:B------:R-:W-:Y:S02]  /*15260*/  FMUL.FTZ R46, R0.reuse, R130 ;  /* 0x00000082002e7220 */ /* 0x040fe40000410000 */
[C---:B------:R-:W-:Y:S02]  /*15270*/  FMUL.FTZ R50, R0.reuse, R102 ;  /* 0x0000006600327220 */ /* 0x040fe40000410000 */
[----:B------:R-:W-:Y:S02]  /*15280*/  IMAD.MOV.U32 R102, RZ, RZ, R124 ;  /* 0x000000ffff667224 */ /* 0x000fe400078e007c */
        /* <DEDUP_REMOVED lines=10> */
[C---:B------:R-:W-:Y:S02]  /*15330*/  FMUL.FTZ R54, R0.reuse, R106 ;  /* 0x0000006a00367220 */ /* 0x040fe40000410000 */
[C---:B------:R-:W-:Y:S02]  /*15340*/  FMUL.FTZ R63, R0.reuse, R63 ;  /* 0x0000003f003f7220 */ /* 0x040fe40000410000 */
[C---:B------:R-:W-:Y:S02]  /*15350*/  FMUL.FTZ R64, R3.reuse, R64 ;  /* 0x0000004003407220 */ /* 0x040fe40000410000 */
[----:B------:R-:W-:Y:S01]  /*15360*/  FMUL.FTZ R65, R3, R65 ;  /* 0x0000004103417220 */ /* 0x000fe20000410000 */
[C---:B---3--:R-:W-:Y:S03]  /*15370*/  HMMA.16816.F32 R52, R116.reuse, R68, R52 ;  /* 0x000000447434723c */ /* 0x048fe60000001834 */
[C---:B------:R-:W-:Y:S02]  /*15380*/  FMUL.FTZ R66, R0.reuse, R66 ;  /* 0x0000004200427220 */ /* 0x040fe40000410000 */
[----:B------:R-:W-:Y:S02]  /*15390*/  FMUL.FTZ R67, R0, R67 ;  /* 0x0000004300437220 */ /* 0x000fe40000410000 */
[----:B----4-:R-:W-:Y:S01]  /*153a0*/  F2FP.PACK_AB R68, R245, R246 ;  /* 0x000000f6f544723e */ /* 0x010fe200000000ff */
[C---:B------:R-:W-:Y:S04]  /*153b0*/  HMMA.16816.F32 R56, R116.reuse, R70, R56 ;  /* 0x000000467438723c */ /* 0x040fe80000001838 */
[----:B------:R-:W-:Y:S01]  /*153c0*/  F2FP.PACK_AB R69, R241, R242 ;  /* 0x000000f2f145723e */ /* 0x000fe200000000ff */
[--C-:B-1----:R-:W-:Y:S03]  /*153d0*/  FFMA.FTZ R2, R150, c[0x0][0x2d0], -R140.reuse ;  /* 0x0000b40096027a23 */ /* 0x102fe6000001088c */
[C---:B------:R-:W-:Y:S01]  /*153e0*/  HMMA.16816.F32 R60, R116.reuse, R72, R60 ;  /* 0x00000048743c723c */ /* 0x040fe2000000183c */
[----:B------:R1:W-:Y:S03]  /*153f0*/  MUFU.EX2 R231, R2 ;  /* 0x0000000200e77308 */ /* 0x0003e60000000800 */
[----:B------:R-:W-:Y:S02]  /*15400*/  F2FP.PACK_AB R71, R108, R235 ;  /* 0x000000eb6c47723e */ /* 0x000fe400000000ff */
[----:B------:R-:W-:Y:S02]  /*15410*/  F2FP.PACK_AB R70, R239, R240 ;  /* 0x000000f0ef46723e */ /* 0x000fe400000000ff */
[----:B------:R-:W-:Y:S01]  /*15420*/  HMMA.16816.F32 R64, R116, R74, R64 ;  /* 0x0000004a7440723c */ /* 0x000fe20000001840 */
[----:B------:R-:W3:Y:S07]  /*15430*/  LDSM.16.MT88.4 R72, [R195+0x4000] ;  /* 0x00400000c348783b */ /* 0x000eee0000004200 */
[C---:B------:R-:W-:Y:S08]  /*15440*/  HMMA.16816.F32 R4, R68.reuse, R76, R4 ;  /* 0x0000004c4404723c */ /* 0x040ff00000001804 */
[C---:B------:R-:W-:Y:S01]  /*15450*/  HMMA.16816.F32 R8, R68.reuse, R78, R8 ;  /* 0x0000004e4408723c */ /* 0x040fe20000001808 */
[----:B------:R-:W4:Y:S03]  /*15460*/  LDSM.16.MT88.4 R76, [R196+0x4000] ;  /* 0x00400000c44c783b */ /* 0x000f260000004200 */
[--C-:B-1----:R-:W-:Y:S04]  /*15470*/  FFMA.FTZ R2, R151, c[0x0][0x2d0], -R140.reuse ;  /* 0x0000b40097027a23 */ /* 0x102fe8000001088c */
[C---:B------:R-:W-:Y:S01]  /*15480*/  HMMA.16816.F32 R12, R68.reuse, R80, R12 ;  /* 0x00000050440c723c */ /* 0x040fe2000000180c */
[----:B------:R1:W1:Y:S07]  /*15490*/  MUFU.EX2 R95, R2 ;  /* 0x00000002005f7308 */ /* 0x00026e0000000800 */
[C---:B------:R-:W-:Y:S01]  /*154a0*/  HMMA.16816.F32 R16, R68.reuse, R82, R16 ;  /* 0x000000524410723c */ /* 0x040fe20000001810 */
[----:B------:R-:W4:Y:S07]  /*154b0*/  LDSM.16.MT88.4 R80, [R198+0x4000] ;  /* 0x00400000c650783b */ /* 0x000f2e0000004200 */
[C---:B------:R-:W-:Y:S08]  /*154c0*/  HMMA.16816.F32 R20, R68.reuse, R84, R20 ;  /* 0x000000544414723c */ /* 0x040ff00000001814 */
[C---:B------:R-:W-:Y:S01]  /*154d0*/  HMMA.16816.F32 R24, R68.reuse, R86, R24 ;  /* 0x000000564418723c */ /* 0x040fe20000001818 */
[----:B------:R-:W4:Y:S03]  /*154e0*/  LDSM.16.MT88.4 R84, [R197+0x4000] ;  /* 0x00400000c554783b */ /* 0x000f260000004200 */
[--C-:B-1----:R-:W-:Y:S04]  /*154f0*/  FFMA.FTZ R2, R152, c[0x0][0x2d0], -R141.reuse ;  /* 0x0000b40098027a23 */ /* 0x102fe8000001088d */
[C---:B------:R-:W-:Y:S01]  /*15500*/  HMMA.16816.F32 R28, R68.reuse, R88, R28 ;  /* 0x00000058441c723c */ /* 0x040fe2000000181c */
[----:B------:R1:W-:Y:S07]  /*15510*/  MUFU.EX2 R93, R2 ;  /* 0x00000002005d7308 */ /* 0x0003ee0000000800 */
[C---:B------:R-:W-:Y:S01]  /*15520*/  HMMA.16816.F32 R32, R68.reuse, R90, R32 ;  /* 0x0000005a4420723c */ /* 0x040fe20000001820 */
[----:B------:R-:W-:Y:S07]  /*15530*/  LDSM.16.MT88.4 R88, [R196+0x1000] ;  /* 0x00100000c458783b */ /* 0x000fee0000004200 */
        /* <DEDUP_REMOVED lines=9> */
[C---:B------:R-:W-:Y:S01]  /*155d0*/  HMMA.16816.F32 R56, R68.reuse, R82, R56 ;  /* 0x000000524438723c */ /* 0x040fe20000001838 */
[----:B------:R-:W2:Y:S03]  /*155e0*/  LDSM.16.MT88.4 R80, [R197+0x1000] ;  /* 0x00100000c550783b */ /* 0x000ea60000004200 */
[--C-:B-1----:R-:W-:Y:S04]  /*155f0*/  FFMA.FTZ R2, R154, c[0x0][0x2d0], -R140.reuse ;  /* 0x0000b4009a027a23 */ /* 0x102fe8000001088c */
[C---:B------:R-:W-:Y:S01]  /*15600*/  HMMA.16816.F32 R60, R68.reuse, R84, R60 ;  /* 0x00000054443c723c */ /* 0x040fe2000000183c */
[----:B------:R1:W-:Y:S07]  /*15610*/  MUFU.EX2 R228, R2 ;  /* 0x0000000200e47308 */ /* 0x0003ee0000000800 */
[----:B------:R-:W-:Y:S01]  /*15620*/  HMMA.16816.F32 R64, R68, R86, R64 ;  /* 0x000000564440723c */ /* 0x000fe20000001840 */
[----:B------:R-:W-:Y:S06]  /*15630*/  LDSM.16.MT88.4 R84, [R196+0x4800] ;  /* 0x00480000c454783b */ /* 0x000fec0000004200 */
[----:B------:R-:W-:Y:S02]  /*15640*/  F2FP.PACK_AB R68, R95, R231 ;  /* 0x000000e75f44723e */ /* 0x000fe400000000ff */
[----:B----4-:R-:W-:Y:S03]  /*15650*/  F2FP.PACK_AB R69, R94, R93 ;  /* 0x0000005d5e45723e */ /* 0x010fe600000000ff */
[----:B-1----:R-:W-:Y:S04]  /*15660*/  FFMA.FTZ R2, R155, c[0x0][0x2d0], -R140 ;  /* 0x0000b4009b027a23 */ /* 0x002fe8000001088c */
[----:B------:R1:W4:Y:S02]  /*15670*/  MUFU.EX2 R226, R2 ;  /* 0x0000000200e27308 */ /* 0x0003240000000800 */
[----:B-1----:R-:W-:Y:S01]  /*15680*/  FFMA.FTZ R2, R156, c[0x0][0x2d0], -R141 ;  /* 0x0000b4009c027a23 */ /* 0x002fe2000001088d */
[----:B----4-:R-:W-:Y:S01]  /*15690*/  F2FP.PACK_AB R70, R226, R228 ;  /* 0x000000e4e246723e */ /* 0x010fe200000000ff */
[----:B-----5:R-:W-:Y:S06]  /*156a0*/  FFMA.FTZ R0, R0, R97, R121 ;  /* 0x0000006100007223 */ /* 0x020fec0000010079 */
[----:B------:R1:W4:Y:S01]  /*156b0*/  MUFU.EX2 R92, R2 ;  /* 0x00000002005c7308 */ /* 0x0003220000000800 */
[----:B--2---:R-:W-:Y:S02]  /*156c0*/  FFMA.FTZ R3, R3, R96, R252 ;  /* 0x0000006003037223 */ /* 0x004fe400000100fc */
[----:B------:R-:W-:Y:S01]  /*156d0*/  LDSM.16.MT88.4 R96, [R195+0x6800] ;  /* 0x00680000c360783b */ /* 0x000fe20000004200 */
[----:B------:R-:W-:Y:S04]  /*156e0*/  FADD.FTZ R0, R120, R0 ;  /* 0x0000000078007221 */ /* 0x000fe80000010000 */
[----:B------:R-:W-:Y:S04]  /*156f0*/  FADD.FTZ R0, R103, R0 ;  /* 0x0000000067007221 */ /* 0x000fe80000010000 */
[----:B------:R-:W-:Y:S04]  /*15700*/  FADD.FTZ R0, R101, R0 ;  /* 0x0000000065007221 */ /* 0x000fe80000010000 */
[----:B------:R-:W-:Y:S04]  /*15710*/  FADD.FTZ R0, R242, R0 ;  /* 0x00000000f2007221 */ /* 0x000fe80000010000 */
[----:B------:R-:W-:Y:S02]  /*15720*/  FADD.FTZ R0, R241, R0 ;  /* 0x00000000f1007221 */ /* 0x000fe40000010000 */
[--C-:B-1----:R-:W-:Y:S02]  /*15730*/  FFMA.FTZ R2, R157, c[0x0][0x2d0], -R141.reuse ;  /* 0x0000b4009d027a23 */ /* 0x102fe4000001088d */
[----:B------:R-:W-:Y:S02]  /*15740*/  FADD.FTZ R0, R235, R0 ;  /* 0x00000000eb007221 */ /* 0x000fe40000010000 */
[----:B------:R1:W2:Y:S02]  /*15750*/  MUFU.EX2 R223, R2 ;  /* 0x0000000200df7308 */ /* 0x0002a40000000800 */
[----:B------:R-:W-:Y:S02]  /*15760*/  FADD.FTZ R0, R108, R0 ;  /* 0x000000006c007221 */ /* 0x000fe40000010000 */
[----:B------:R-:W-:Y:S02]  /*15770*/  LDSM.16.MT88.4 R108, [R198+0x6800] ;  /* 0x00680000c66c783b */ /* 0x000fe40000004200 */
[----:B------:R-:W-:Y:S04]  /*15780*/  FADD.FTZ R0, R93, R0 ;  /* 0x000000005d007221 */ /* 0x000fe80000010000 */
[----:B------:R-:W-:Y:S04]  /*15790*/  FADD.FTZ R0, R94, R0 ;  /* 0x000000005e007221 */ /* 0x000fe80000010000 */
[----:B----4-:R-:W-:Y:S02]  /*157a0*/  FADD.FTZ R0, R92, R0 ;  /* 0x000000005c007221 */ /* 0x010fe40000010000 */
[----:B-1----:R-:W-:Y:S01]  /*157b0*/  FFMA.FTZ R2, R158, c[0x0][0x2d0], -R140 ;  /* 0x0000b4009e027a23 */ /* 0x002fe2000001088c */
[C---:B--2---:R-:W-:Y:S01]  /*157c0*/  F2FP.PACK_AB R71, R223.reuse, R92 ;  /* 0x0000005cdf47723e */ /* 0x044fe200000000ff */
[----:B------:R-:W-:Y:S02]  /*157d0*/  FADD.FTZ R0, R223, R0 ;  /* 0x00000000df007221 */ /* 0x000fe40000010000 */
[----:B------:R1:W-:Y:S04]  /*157e0*/  MUFU.EX2 R166, R2 ;  /* 0x0000000200a67308 */ /* 0x0003e80000000800 */
[C---:B---3--:R-:W-:Y:S08]  /*157f0*/  HMMA.16816.F32 R4, R68.reuse, R72, R4 ;  /* 0x000000484404723c */ /* 0x048ff00000001804 */
[C---:B------:R-:W-:Y:S01]  /*15800*/  HMMA.16816.F32 R8, R68.reuse, R74, R8 ;  /* 0x0000004a4408723c */ /* 0x040fe20000001808 */
[----:B------:R-:W2:Y:S07]  /*15810*/  LDSM.16.MT88.4 R72, [R195+0x4800] ;  /* 0x00480000c348783b */ /* 0x000eae0000004200 */
[C---:B------:R-:W-:Y:S04]  /*15820*/  HMMA.16816.F32 R12, R68.reuse, R88, R12 ;  /* 0x00000058440c723c */ /* 0x040fe8000000180c */
[----:B-1----:R-:W-:Y:S04]  /*15830*/  FFMA.FTZ R2, R159, c[0x0][0x2d0], -R140 ;  /* 0x0000b4009f027a23 */ /* 0x002fe8000001088c */
[C---:B------:R-:W-:Y:S01]  /*15840*/  HMMA.16816.F32 R16, R68.reuse, R90, R16 ;  /* 0x0000005a4410723c */ /* 0x040fe20000001810 */
[----:B------:R1:W-:Y:S01]  /*15850*/  MUFU.EX2 R131, R2 ;  /* 0x0000000200837308 */ /* 0x0003e20000000800 */
[----:B------:R-:W-:Y:S06]  /*15860*/  LDSM.16.MT88.4 R88, [R196+0x1800] ;  /* 0x00180000c458783b */ /* 0x000fec0000004200 */
        /* <DEDUP_REMOVED lines=12> */
[--C-:B-1----:R-:W-:Y:S02]  /*15930*/  FFMA.FTZ R2, R162, c[0x0][0x2d0], -R141.reuse ;  /* 0x0000b400a2027a23 */ /* 0x102fe4000001088d */
        /* <DEDUP_REMOVED lines=9> */
[C---:B----4-:R-:W-:Y:S02]  /*159d0*/  FADD.FTZ R0, R130.reuse, R0 ;  /* 0x0000000082007221 */ /* 0x050fe40000010000 */
[----:B------:R-:W-:Y:S01]  /*159e0*/  HMMA.16816.F32 R64, R68, R82, R64 ;  /* 0x000000524440723c */ /* 0x000fe20000001840 */
[----:B------:R1:W-:Y:S01]  /*159f0*/  MUFU.EX2 R162, R2 ;  /* 0x0000000200a27308 */ /* 0x0003e20000000800 */
[----:B------:R-:W-:Y:S05]  /*15a00*/  LDSM.16.MT88.4 R80, [R196+0x5000] ;  /* 0x00500000c450783b */ /* 0x000fea0000004200 */
[----:B------:R-:W-:Y:S02]  /*15a10*/  F2FP.PACK_AB R68, R131, R166 ;  /* 0x000000a68344723e */ /* 0x000fe400000000ff */
[----:B------:R-:W-:Y:S03]  /*15a20*/  F2FP.PACK_AB R69, R130, R129 ;  /* 0x000000818245723e */ /* 0x000fe600000000ff */
[----:B-1----:R-:W-:Y:S04]  /*15a30*/  FFMA.FTZ R2, R163, c[0x0][0x2d0], -R140 ;  /* 0x0000b400a3027a23 */ /* 0x002fe8000001088c */
[----:B------:R1:W4:Y:S02]  /*15a40*/  MUFU.EX2 R161, R2 ;  /* 0x0000000200a17308 */ /* 0x0003240000000800 */
[--C-:B-1----:R-:W-:Y:S01]  /*15a50*/  FFMA.FTZ R2, R164, c[0x0][0x2d0], -R141.reuse ;  /* 0x0000b400a4027a23 */ /* 0x102fe2000001088d */
[----:B----4-:R-:W-:Y:S07]  /*15a60*/  F2FP.PACK_AB R70, R161, R162 ;  /* 0x000000a2a146723e */ /* 0x010fee00000000ff */
[----:B------:R1:W4:Y:S02]  /*15a70*/  MUFU.EX2 R128, R2 ;  /* 0x0000000200807308 */ /* 0x0003240000000800 */
[--C-:B-1----:R-:W-:Y:S02]  /*15a80*/  FFMA.FTZ R2, R165, c[0x0][0x2d0], -R141.reuse ;  /* 0x0000b400a5027a23 */ /* 0x102fe4000001088d */
[----:B----4-:R-:W-:Y:S06]  /*15a90*/  FADD.FTZ R0, R128, R0 ;  /* 0x0000000080007221 */ /* 0x010fec0000010000 */
[----:B------:R1:W4:Y:S02]  /*15aa0*/  MUFU.EX2 R160, R2 ;  /* 0x0000000200a07308 */ /* 0x0003240000000800 */
[----:B-1----:R-:W-:Y:S01]  /*15ab0*/  FFMA.FTZ R2, R167, c[0x0][0x2d0], -R140 ;  /* 0x0000b400a7027a23 */ /* 0x002fe2000001088c */
[C---:B----4-:R-:W-:Y:S01]  /*15ac0*/  F2FP.PACK_AB R71, R160.reuse, R128 ;  /* 0x00000080a047723e */ /* 0x050fe200000000ff */
[----:B------:R-:W-:Y:S06]  /*15ad0*/  FADD.FTZ R0, R160, R0 ;  /* 0x00000000a0007221 */ /* 0x000fec0000010000 */
[----:B------:R1:W-:Y:S01]  /*15ae0*/  MUFU.EX2 R159, R2 ;  /* 0x00000002009f7308 */ /* 0x0003e20000000800 */
[C---:B--2---:R-:W-:Y:S08]  /*15af0*/  HMMA.16816.F32 R4, R68.reuse, R72, R4 ;  /* 0x000000484404723c */ /* 0x044ff00000001804 */
[C---:B------:R-:W-:Y:S01]  /*15b00*/  HMMA.16816.F32 R8, R68.reuse, R74, R8 ;  /* 0x0000004a4408723c */ /* 0x040fe20000001808 */
[----:B------:R-:W2:Y:S07]  /*15b10*/  LDSM.16.MT88.4 R72, [R195+0x5000] ;  /* 0x00500000c348783b */ /* 0x000eae0000004200 */
[C---:B------:R-:W-:Y:S04]  /*15b20*/  HMMA.16816.F32 R12, R68.reuse, R88, R12 ;  /* 0x00000058440c723c */ /* 0x040fe8000000180c */
[----:B-1----:R-:W-:Y:S01]  /*15b30*/  FFMA.FTZ R2, R217, c[0x0][0x2d0], -R140 ;  /* 0x0000b400d9027a23 */ /* 0x002fe2000001088c */
[----:B------:R-:W-:Y:S03]  /*15b40*/  IADD3 R217, R214, -0x1, RZ ;  /* 0xffffffffd6d97810 */ /* 0x000fe60007ffe0ff */
        /* <DEDUP_REMOVED lines=15> */
[--C-:B-1----:R-:W-:Y:S02]  /*15c40*/  FFMA.FTZ R2, R220, c[0x0][0x2d0], -R141.reuse ;  /* 0x0000b400dc027a23 */ /* 0x102fe4000001088d */
        /* <DEDUP_REMOVED lines=8> */
[----:B-1----:R-:W-:Y:S02]  /*15cd0*/  FFMA.FTZ R2, R221, c[0x0][0x2d0], -R140 ;  /* 0x0000b400dd027a23 */ /* 0x002fe4000001088c */
[----:B---3--:R-:W-:Y:S02]  /*15ce0*/  FADD.FTZ R0, R105, R0 ;  /* 0x0000000069007221 */ /* 0x008fe40000010000 */
[----:B------:R-:W-:Y:S01]  /*15cf0*/  HMMA.16816.F32 R64, R68, R90, R64 ;  /* 0x0000005a4440723c */ /* 0x000fe20000001840 */
[----:B------:R1:W-:Y:S01]  /*15d00*/  MUFU.EX2 R158, R2 ;  /* 0x00000002009e7308 */ /* 0x0003e20000000800 */
[----:B------:R-:W-:Y:S05]  /*15d10*/  LDSM.16.MT88.4 R88, [R196+0x2800] ;  /* 0x00280000c458783b */ /* 0x000fea0000004200 */
[----:B------:R-:W-:Y:S02]  /*15d20*/  F2FP.PACK_AB R68, R107, R159 ;  /* 0x0000009f6b44723e */ /* 0x000fe400000000ff */
[----:B------:R-:W-:Y:S03]  /*15d30*/  F2FP.PACK_AB R69, R105, R106 ;  /* 0x0000006a6945723e */ /* 0x000fe600000000ff */
[----:B-1----:R-:W-:Y:S04]  /*15d40*/  FFMA.FTZ R2, R222, c[0x0][0x2d0], -R140 ;  /* 0x0000b400de027a23 */ /* 0x002fe8000001088c */
[----:B------:R1:W3:Y:S02]  /*15d50*/  MUFU.EX2 R157, R2 ;  /* 0x00000002009d7308 */ /* 0x0002e40000000800 */
[--C-:B-1----:R-:W-:Y:S01]  /*15d60*/  FFMA.FTZ R2, R224, c[0x0][0x2d0], -R141.reuse ;  /* 0x0000b400e0027a23 */ /* 0x102fe2000001088d */
[----:B---3--:R-:W-:Y:S07]  /*15d70*/  F2FP.PACK_AB R70, R157, R158 ;  /* 0x0000009e9d46723e */ /* 0x008fee00000000ff */
[----:B------:R1:W3:Y:S02]  /*15d80*/  MUFU.EX2 R104, R2 ;  /* 0x0000000200687308 */ /* 0x0002e40000000800 */
[--C-:B-1----:R-:W-:Y:S02]  /*15d90*/  FFMA.FTZ R2, R225, c[0x0][0x2d0], -R141.reuse ;  /* 0x0000b400e1027a23 */ /* 0x102fe4000001088d */
[----:B---3--:R-:W-:Y:S06]  /*15da0*/  FADD.FTZ R0, R104, R0 ;  /* 0x0000000068007221 */ /* 0x008fec0000010000 */
[----:B------:R1:W3:Y:S02]  /*15db0*/  MUFU.EX2 R156, R2 ;  /* 0x00000002009c7308 */ /* 0x0002e40000000800 */
[----:B-1----:R-:W-:Y:S01]  /*15dc0*/  FFMA.FTZ R2, R227, c[0x0][0x2d0], -R140 ;  /* 0x0000b400e3027a23 */ /* 0x002fe2000001088c */
[C---:B---3--:R-:W-:Y:S01]  /*15dd0*/  F2FP.PACK_AB R71, R156.reuse, R104 ;  /* 0x000000689c47723e */ /* 0x048fe200000000ff */
[----:B------:R-:W-:Y:S06]  /*15de0*/  FADD.FTZ R0, R156, R0 ;  /* 0x000000009c007221 */ /* 0x000fec0000010000 */
[----:B------:R1:W-:Y:S01]  /*15df0*/  MUFU.EX2 R155, R2 ;  /* 0x00000002009b7308 */ /* 0x0003e20000000800 */
[C---:B--2---:R-:W-:Y:S08]  /*15e00*/  HMMA.16816.F32 R4, R68.reuse, R72, R4 ;  /* 0x000000484404723c */ /* 0x044ff00000001804 */
[C---:B------:R-:W-:Y:S01]  /*15e10*/  HMMA.16816.F32 R8, R68.reuse, R74, R8 ;  /* 0x0000004a4408723c */ /* 0x040fe20000001808 */
[----:B------:R-:W2:Y:S07]  /*15e20*/  LDSM.16.MT88.4 R72, [R195+0x5800] ;  /* 0x00580000c348783b */ /* 0x000eae0000004200 */
[C---:B------:R-:W-:Y:S04]  /*15e30*/  HMMA.16816.F32 R12, R68.reuse, R76, R12 ;  /* 0x0000004c440c723c */ /* 0x040fe8000000180c */
[----:B-1----:R-:W-:Y:S04]  /*15e40*/  FFMA.FTZ R2, R229, c[0x0][0x2d0], -R140 ;  /* 0x0000b400e5027a23 */ /* 0x002fe8000001088c */
        /* <DEDUP_REMOVED lines=15> */
[--C-:B-1----:R-:W-:Y:S02]  /*15f40*/  FFMA.FTZ R2, R234, c[0x0][0x2d0], -R141.reuse ;  /* 0x0000b400ea027a23 */ /* 0x102fe4000001088d */
        /* <DEDUP_REMOVED lines=8> */
[----:B-1----:R-:W-:Y:S02]  /*15fd0*/  FFMA.FTZ R2, R230, c[0x0][0x2d0], -R140 ;  /* 0x0000b400e6027a23 */ /* 0x002fe4000001088c */
[C---:B---3--:R-:W-:Y:S02]  /*15fe0*/  FADD.FTZ R0, R151.reuse, R0 ;  /* 0x0000000097007221 */ /* 0x048fe40000010000 */
        /* <DEDUP_REMOVED lines=23> */
[----:B------:R1:W3:Y:S01]  /*16160*/  MUFU.EX2 R146, R2 ;  /* 0x0000000200927308 */ /* 0x0002e20000000800 */
[----:B------:R-:W-:Y:S06]  /*16170*/  LDSM.16.MT88.4 R88, [R197+0x3000] ;  /* 0x00300000c558783b */ /* 0x000fec0000004200 */
[C---:B----4-:R-:W-:Y:S08]  /*16180*/  HMMA.16816.F32 R20, R68.reuse, R76, R20 ;  /* 0x0000004c4414723c */ /* 0x050ff00000001814 */
[C---:B------:R-:W-:Y:S01]  /*16190*/  HMMA.16816.F32 R24, R68.reuse, R78, R24 ;  /* 0x0000004e4418723c */ /* 0x040fe20000001818 */
[----:B------:R-:W4:Y:S07]  /*161a0*/  LDSM.16.MT88.4 R76, [R198+0x6000] ;  /* 0x00600000c64c783b */ /* 0x000f2e0000004200 */
[C---:B-----5:R-:W-:Y:S04]  /*161b0*/  HMMA.16816.F32 R28, R68.reuse, R80, R28 ;  /* 0x00000050441c723c */ /* 0x060fe8000000181c */
[--C-:B-1----:R-:W-:Y:S01]  /*161c0*/  FFMA.FTZ R2, R249, c[0x0][0x2d0], -R141.reuse ;  /* 0x0000b400f9027a23 */ /* 0x102fe2000001088d */
[----:B---3--:R-:W-:Y:S03]  /*161d0*/  F2FP.PACK_AB R116, R146, R147 ;  /* 0x000000939274723e */ /* 0x008fe600000000ff */
[C---:B------:R-:W-:Y:S01]  /*161e0*/  HMMA.16816.F32 R32, R68.reuse, R82, R32 ;  /* 0x000000524420723c */ /* 0x040fe20000001820 */
[----:B------:R1:W3:Y:S01]  /*161f0*/  MUFU.EX2 R145, R2 ;  /* 0x0000000200917308 */ /* 0x0002e20000000800 */
[----:B------:R-:W5:Y:S06]  /*16200*/  LDSM.16.MT88.4 R80, [R197+0x6000] ;  /* 0x00600000c550783b */ /* 0x000f6c0000004200 */
[C---:B--2---:R-:W-:Y:S08]  /*16210*/  HMMA.16816.F32 R36, R68.reuse, R72, R36 ;  /* 0x000000484424723c */ /* 0x044ff00000001824 */
[C---:B------:R-:W-:Y:S01]  /*16220*/  HMMA.16816.F32 R40, R68.reuse, R74, R40 ;  /* 0x0000004a4428723c */ /* 0x040fe20000001828 */
[----:B------:R-:W-:Y:S07]  /*16230*/  LDSM.16.MT88.4 R72, [R196+0x3000] ;  /* 0x00300000c448783b */ /* 0x000fee0000004200 */
[C---:B------:R-:W-:Y:S04]  /*16240*/  HMMA.16816.F32 R44, R68.reuse, R84, R44 ;  /* 0x00000054442c723c */ /* 0x040fe8000000182c */
[--C-:B-1----:R-:W-:Y:S02]  /*16250*/  FFMA.FTZ R2, R250, c[0x0][0x2d0], -R141.reuse ;  /* 0x0000b400fa027a23 */ /* 0x102fe4000001088d */
[----:B---3--:R-:W-:Y:S02]  /*16260*/  FADD.FTZ R0, R145, R0 ;  /* 0x0000000091007221 */ /* 0x008fe40000010000 */
[C---:B------:R-:W-:Y:S01]  /*16270*/  HMMA.16816.F32 R48, R68.reuse, R86, R48 ;  /* 0x000000564430723c */ /* 0x040fe20000001830 */
[----:B------:R1:W2:Y:S01]  /*16280*/  MUFU.EX2 R144, R2 ;  /* 0x0000000200907308 */ /* 0x0002a20000000800 */
[----:B------:R-:W-:Y:S06]  /*16290*/  LDSM.16.MT88.4 R84, [R198+0x3000] ;  /* 0x00300000c654783b */ /* 0x000fec0000004200 */
[C---:B----4-:R-:W-:Y:S08]  /*162a0*/  HMMA.16816.F32 R52, R68.reuse, R76, R52 ;  /* 0x0000004c4434723c */ /* 0x050ff00000001834 */
[C---:B------:R-:W-:Y:S08]  /*162b0*/  HMMA.16816.F32 R56, R68.reuse, R78, R56 ;  /* 0x0000004e4438723c */ /* 0x040ff00000001838 */
[C---:B-----5:R-:W-:Y:S04]  /*162c0*/  HMMA.16816.F32 R60, R68.reuse, R80, R60 ;  /* 0x00000050443c723c */ /* 0x060fe8000000183c */
[--C-:B-1----:R-:W-:Y:S01]  /*162d0*/  FFMA.FTZ R2, R247, c[0x0][0x2d0], -R140.reuse ;  /* 0x0000b400f7027a23 */ /* 0x102fe2000001088c */
[----:B--2---:R-:W-:Y:S01]  /*162e0*/  F2FP.PACK_AB R117, R144, R145 ;  /* 0x000000919075723e */ /* 0x004fe200000000ff */
[----:B------:R-:W-:Y:S02]  /*162f0*/  FFMA.FTZ R140, R248, c[0x0][0x2d0], -R140 ;  /* 0x0000b400f88c7a23 */ /* 0x000fe4000001088c */
[----:B------:R-:W-:Y:S01]  /*16300*/  HMMA.16816.F32 R64, R68, R82, R64 ;  /* 0x000000524440723c */ /* 0x000fe20000001840 */
[----:B------:R1:W-:Y:S03]  /*16310*/  MUFU.EX2 R143, R2 ;  /* 0x00000002008f7308 */ /* 0x0003e60000000800 */
[----:B------:R-:W-:Y:S07]  /*16320*/  FADD.FTZ R0, R144, R0 ;  /* 0x0000000090007221 */ /* 0x000fee0000010000 */
[----:B------:R-:W2:Y:S01]  /*16330*/  MUFU.EX2 R142, R140 ;  /* 0x0000008c008e7308 */ /* 0x000ea20000000800 */
[--C-:B-1----:R-:W-:Y:S02]  /*16340*/  FFMA.FTZ R2, R125, c[0x0][0x2d0], -R141.reuse ;  /* 0x0000b4007d027a23 */ /* 0x102fe4000001088d */
[----:B------:R-:W1:Y:S01]  /*16350*/  LDSM.16.MT88.4 R124, [R195+0x3000] ;  /* 0x00300000c37c783b */ /* 0x000e620000004200 */
[----:B------:R-:W-:Y:S06]  /*16360*/  FFMA.FTZ R141, R114, c[0x0][0x2d0], -R141 ;  /* 0x0000b400728d7a23 */ /* 0x000fec000001088d */
[----:B------:R3:W4:Y:S01]  /*16370*/  MUFU.EX2 R140, R2 ;  /* 0x00000002008c7308 */ /* 0x0007220000000800 */
[----:B--2---:R-:W-:Y:S09]  /*16380*/  F2FP.PACK_AB R118, R142, R143 ;  /* 0x0000008f8e76723e */ /* 0x004ff200000000ff */
[----:B------:R-:W2:Y:S01]  /*16390*/  MUFU.EX2 R114, R141 ;  /* 0x0000008d00727308 */ /* 0x000ea20000000800 */
[----:B---3--:R-:W-:Y:S02]  /*163a0*/  FADD.FTZ R2, R251, R3 ;  /* 0x00000003fb027221 */ /* 0x008fe40000010000 */
[----:B------:R-:W3:Y:S01]  /*163b0*/  LDL R3, [R1+0x30] ;  /* 0x0000300001037983 */ /* 0x000ee20000100800 */
[----:B----4-:R-:W-:Y:S02]  /*163c0*/  FADD.FTZ R0, R140, R0 ;  /* 0x000000008c007221 */ /* 0x010fe40000010000 */
[----:B------:R-:W-:Y:S04]  /*163d0*/  FADD.FTZ R2, R102, R2 ;  /* 0x0000000266027221 */ /* 0x000fe80000010000 */
[----:B------:R-:W-:Y:S01]  /*163e0*/  FADD.FTZ R2, R100, R2 ;  /* 0x0000000264027221 */ /* 0x000fe20000010000 */
[----:B--2---:R-:W-:Y:S01]  /*163f0*/  F2FP.PACK_AB R119, R114, R140 ;  /* 0x0000008c7277723e */ /* 0x004fe200000000ff */
[----:B------:R-:W2:Y:S02]  /*16400*/  LDSM.16.MT88.4 R100, [R196+0x6800] ;  /* 0x00680000c464783b */ /* 0x000ea40000004200 */
[----:B------:R-:W-:Y:S04]  /*16410*/  FADD.FTZ R2, R246, R2 ;  /* 0x00000002f6027221 */ /* 0x000fe80000010000 */
[C---:B-1----:R-:W-:Y:S02]  /*16420*/  HMMA.16816.F32 R120, R116.reuse, R124, R4 ;  /* 0x0000007c7478723c */ /* 0x042fe40000001804 */
[----:B------:R-:W1:Y:S03]  /*16430*/  LDSM.16.MT88.4 R4, [R197+0x6800] ;  /* 0x00680000c504783b */ /* 0x000e660000004200 */
        /* <DEDUP_REMOVED lines=19> */
[C---:B--2---:R-:W-:Y:S04]  /*16570*/  HMMA.16816.F32 R128, R116.reuse, R100, R44 ;  /* 0x000000647480723c */ /* 0x044fe8000000182c */
[----:B------:R-:W-:Y:S04]  /*16580*/  FADD.FTZ R2, R161, R2 ;  /* 0x00000002a1027221 */ /* 0x000fe80000010000 */
[C---:B------:R-:W-:Y:S04]  /*16590*/  HMMA.16816.F32 R100, R116.reuse, R102, R48 ;  /* 0x000000667464723c */ /* 0x040fe80000001830 */
[----:B------:R-:W-:Y:S04]  /*165a0*/  FADD.FTZ R2, R159, R2 ;  /* 0x000000029f027221 */ /* 0x000fe80000010000 */
[----:B------:R-:W-:Y:S02]  /*165b0*/  FADD.FTZ R2, R107, R2 ;  /* 0x000000026b027221 */ /* 0x000fe40000010000 */
[C---:B------:R-:W-:Y:S03]  /*165c0*/  HMMA.16816.F32 R104, R116.reuse, R108, R52 ;  /* 0x0000006c7468723c */ /* 0x040fe60000001834 */
[----:B------:R-:W-:Y:S04]  /*165d0*/  FADD.FTZ R2, R158, R2 ;  /* 0x000000029e027221 */ /* 0x000fe80000010000 */
[----:B------:R-:W-:Y:S01]  /*165e0*/  FADD.FTZ R2, R157, R2 ;  /* 0x000000029d027221 */ /* 0x000fe20000010000 */
[C---:B------:R-:W-:Y:S04]  /*165f0*/  HMMA.16816.F32 R108, R116.reuse, R110, R56 ;  /* 0x0000006e746c723c */ /* 0x040fe80000001838 */
[----:B------:R-:W-:Y:S04]  /*16600*/  FADD.FTZ R2, R155, R2 ;  /* 0x000000029b027221 */ /* 0x000fe80000010000 */
[----:B------:R-:W-:Y:S01]  /*16610*/  FADD.FTZ R2, R154, R2 ;  /* 0x000000029a027221 */ /* 0x000fe20000010000 */
[C---:B-1----:R-:W-:Y:S03]  /*16620*/  HMMA.16816.F32 R60, R116.reuse, R4, R60 ;  /* 0x00000004743c723c */ /* 0x042fe6000000183c */
[----:B------:R-:W-:Y:S04]  /*16630*/  FADD.FTZ R2, R152, R2 ;  /* 0x0000000298027221 */ /* 0x000fe80000010000 */
[----:B------:R-:W-:Y:S01]  /*16640*/  FADD.FTZ R2, R150, R2 ;  /* 0x0000000296027221 */ /* 0x000fe20000010000 */
[----:B------:R-:W-:Y:S04]  /*16650*/  HMMA.16816.F32 R64, R116, R6, R64 ;  /* 0x000000067440723c */ /* 0x000fe80000001840 */
[----:B------:R-:W-:Y:S03]  /*16660*/  FADD.FTZ R2, R147, R2 ;  /* 0x0000000293027221 */ /* 0x000fe60000010000 */
[----:B------:R-:W-:Y:S02]  /*16670*/  IMAD.MOV.U32 R116, RZ, RZ, R112 ;  /* 0x000000ffff747224 */ /* 0x000fe400078e0070 */
[----:B------:R-:W-:Y:S04]  /*16680*/  FADD.FTZ R2, R146, R2 ;  /* 0x0000000292027221 */ /* 0x000fe80000010000 */
[----:B------:R-:W-:Y:S01]  /*16690*/  FADD.FTZ R2, R143, R2 ;  /* 0x000000028f027221 */ /* 0x000fe20000010000 */
[----:B---3--:R-:W-:Y:S01]  /*166a0*/  ISETP.GT.AND P0, PT, R214, R3, PT ;  /* 0x00000003d600720c */ /* 0x008fe20003f04270 */
        /* <DEDUP_REMOVED lines=8> */
.L_x_2569:
[----:B-12---:R-:W2:Y:S02]  /*16730*/  LDL R0, [R1+0x38] ;  /* 0x0000380001007983 */ /* 0x006ea40000100800 */
[----:B--2---:R-:W-:-:S13]  /*16740*/  ISETP.GE.AND P0, PT, R217, R0, PT ;  /* 0x00000000d900720c */ /* 0x004fda0003f06270 */
[----:B------:R-:W-:Y:S05]  /*16750*/  @!P0 BRA `(.L_x_2575) ;  /* 0x000032a000008947 */ /* 0x000fea0003800000 */
.L_x_2578:
[----:B------:R-:W2:Y:S01]  /*16760*/  LDL.64 R220, [R1+0x8] ;  /* 0x0000080001dc7983 */ /* 0x000ea20000100a00 */
[----:B------:R-:W-:Y:S04]  /*16770*/  DEPBAR.LE SB0, 0x0 ;  /* 0x000080000000791a */ /* 0x000fe80000000000 */
[----:B------:R-:W3:Y:S01]  /*16780*/  LDL R219, [R1] ;  /* 0x0000000001db7983 */ /* 0x000ee20000100800 */
[----:B------:R-:W-:Y:S01]  /*16790*/  WARPSYNC 0xffffffff ;  /* 0xffffffff00007948 */ /* 0x000fe20003800000 */
[----:B------:R-:W-:Y:S01]  /*167a0*/  ULDC.64 UR4, c[0x0][0x208] ;  /* 0x0000820000047ab9 */ /* 0x000fe20000000a00 */
[----:B------:R-:W-:Y:S01]  /*167b0*/  ISETP.GE.AND P4, PT, R218, c[0x0][0x1d4], PT ;  /* 0x00007500da007a0c */ /* 0x000fe20003f86270 */
[----:B------:R-:W-:Y:S01]  /*167c0*/  USHF.L.U32 UR8, UR4, 0x5, URZ ;  /* 0x0000000504087899 */ /* 0x000fe2000800063f */
[----:B------:R-:W-:Y:S01]  /*167d0*/  BAR.SYNC.DEFER_BLOCKING 0x0 ;  /* 0x0000000000007b1d */ /* 0x000fe20000010000 */
[C---:B------:R-:W-:Y:S01]  /*167e0*/  IMAD.WIDE.U32 R46, R217.reuse, c[0x0][0x208], RZ ;  /* 0x00008200d92e7a25 */ /* 0x040fe200078e00ff */
[----:B-1----:R-:W-:Y:S05]  /*167f0*/  SHF.R.S32.HI R0, RZ, 0x1f, R217 ;  /* 0x0000001fff007819 */ /* 0x002fea00000114d9 */
[----:B------:R-:W-:Y:S04]  /*16800*/  IMAD R28, R0, c[0x0][0x208], RZ ;  /* 0x00008200001c7a24 */ /* 0x000fe800078e02ff */
[----:B------:R-:W-:Y:S04]  /*16810*/  IMAD R28, R217, c[0x0][0x20c], R28 ;  /* 0x00008300d91c7a24 */ /* 0x000fe800078e021c */
[----:B------:R-:W-:Y:S04]  /*16820*/  IMAD.IADD R36, R47, 0x1, R28 ;  /* 0x000000012f247824 */ /* 0x000fe800078e021c */
[----:B------:R-:W-:Y:S02]  /*16830*/  IMAD R55, R36, 0x70, RZ ;  /* 0x0000007024377824 */ /* 0x000fe400078e02ff */
[----:B------:R-:W-:Y:S01]  /*16840*/  IMAD.U32 R36, RZ, RZ, UR8 ;  /* 0x00000008ff247e24 */ /* 0x000fe2000f8e00ff */
[----:B------:R-:W1:Y:S01]  /*16850*/  LDSM.16.M88.4 R8, [R194] ;  /* 0x00000000c208783b */ /* 0x000e620000000200 */
[----:B------:R-:W-:Y:S01]  /*16860*/  UMOV UR9, 0x5 ;  /* 0x0000000500097882 */ /* 0x000fe20000000000 */
[----:B------:R-:W-:Y:S01]  /*16870*/  BSSY B0, `(.L_x_2576) ;  /* 0x000011b000007945 */ /* 0x000fe20003800000 */
[----:B------:R-:W-:Y:S02]  /*16880*/  USHF.L.U64.HI UR9, UR4, UR9, UR5 ;  /* 0x0000000904097299 */ /* 0x000fe40008010205 */
[----:B------:R-:W4:Y:S01]  /*16890*/  LDSM.16.M88.4 R16, [R194+0x800] ;  /* 0x00080000c210783b */ /* 0x000f220000000200 */
[----:B------:R-:W-:Y:S03]  /*168a0*/  UIADD3 UR5, UP0, UR8, UR8, URZ ;  /* 0x0000000808057290 */ /* 0x000fe6000ff1e03f */
[----:B------:R-:W-:Y:S01]  /*168b0*/  IMAD.U32 R37, RZ, RZ, UR9 ;  /* 0x00000009ff257e24 */ /* 0x000fe2000f8e00ff */
[----:B------:R-:W5:Y:S01]  /*168c0*/  LDSM.16.M88.4 R24, [R194+0x1000] ;  /* 0x00100000c218783b */ /* 0x000f620000000200 */
[----:B------:R-:W-:Y:S02]  /*168d0*/  UIADD3.X UR4, UR9, UR9, URZ, UP0, !UPT ;  /* 0x0000000909047290 */ /* 0x000fe400087fe43f */
[----:B------:R-:W-:Y:S02]  /*168e0*/  IMAD.WIDE.U32 R44, R46, 0x70, R36 ;  /* 0x000000702e2c7825 */ /* 0x000fe400078e0024 */
[----:B------:R-:W4:Y:S03]  /*168f0*/  LDSM.16.M88.4 R32, [R194+0x1800] ;  /* 0x00180000c220783b */ /* 0x000f260000000200 */
[----:B------:R-:W-:Y:S02]  /*16900*/  IADD3 R166, P1, R44, UR8, RZ ;  /* 0x000000082ca67c10 */ /* 0x000fe4000ff3e0ff */
[----:B------:R-:W5:Y:S05]  /*16910*/  LDSM.16.M88.4 R40, [R194+0x2000] ;  /* 0x00200000c228783b */ /* 0x000f6a0000000200 */
[----:B------:R-:W2:Y:S05]  /*16920*/  LDSM.16.M88.4 R48, [R194+0x2800] ;  /* 0x00280000c230783b */ /* 0x000eaa0000000200 */
[----:B------:R-:W2:Y:S05]  /*16930*/  LDSM.16.M88.4 R56, [R194+0x3000] ;  /* 0x00300000c238783b */ /* 0x000eaa0000000200 */
[----:B------:R-:W2:Y:S01]  /*16940*/  LDSM.16.M88.4 R116, [R199] ;  /* 0x00000000c774783b */ /* 0x000ea20000000200 */
[C---:B-1----:R-:W-:Y:S04]  /*16950*/  HMMA.16816.F32 R4, R132.reuse, R8, RZ ;  /* 0x000000088404723c */ /* 0x042fe800000018ff */
[----:B------:R-:W1:Y:S05]  /*16960*/  S2R R222, SR_TID.X ;  /* 0x0000000000de7919 */ /* 0x000e6a0000002100 */
[----:B------:R-:W2:Y:S01]  /*16970*/  LDSM.16.M88.4 R140, [R207] ;  /* 0x00000000cf8c783b */ /* 0x000ea20000000200 */
[C---:B------:R-:W-:Y:S04]  /*16980*/  HMMA.16816.F32 R8, R132.reuse, R10, RZ ;  /* 0x0000000a8408723c */ /* 0x040fe800000018ff */
[----:B------:R-:W2:Y:S04]  /*16990*/  LDSM.16.M88.4 R144, [R208] ;  /* 0x00000000d090783b */ /* 0x000ea80000000200 */
[C---:B----4-:R-:W-:Y:S01]  /*169a0*/  HMMA.16816.F32 R12, R132.reuse, R16, RZ ;  /* 0x00000010840c723c */ /* 0x050fe200000018ff */
[----:B------:R-:W4:Y:S05]  /*169b0*/  LDSM.16.M88.4 R148, [R209] ;  /* 0x00000000d194783b */ /* 0x000f2a0000000200 */
[----:B------:R-:W2:Y:S02]  /*169c0*/  LDSM.16.M88.4 R152, [R210] ;  /* 0x00000000d298783b */ /* 0x000ea40000000200 */
[C---:B------:R-:W-:Y:S01]  /*169d0*/  HMMA.16816.F32 R16, R132.reuse, R18, RZ ;  /* 0x000000128410723c */ /* 0x040fe200000018ff */
[----:B-1----:R-:W-:Y:S02]  /*169e0*/  SHF.R.S32.HI R2, RZ, 0x1f, R222 ;  /* 0x0000001fff027819 */ /* 0x002fe400000114de */
[----:B------:R-:W1:Y:S01]  /*169f0*/  LDSM.16.M88.4 R156, [R211] ;  /* 0x00000000d39c783b */ /* 0x000e620000000200 */
[----:B------:R-:W-:Y:S02]  /*16a00*/  ISETP.GT.AND P2, PT, R222, 0x7f, PT ;  /* 0x0000007fde00780c */ /* 0x000fe40003f44270 */
[----:B------:R-:W-:Y:S02]  /*16a10*/  LEA.HI R2, R2, R222, RZ, 0x3 ;  /* 0x000000de02027211 */ /* 0x000fe400078f18ff */
[C---:B-----5:R-:W-:Y:S01]  /*16a20*/  HMMA.16816.F32 R20, R132.reuse, R24, RZ ;  /* 0x000000188414723c */ /* 0x060fe200000018ff */
[----:B------:R-:W5:Y:S03]  /*16a30*/  LDSM.16.M88.4 R160, [R212] ;  /* 0x00000000d4a0783b */ /* 0x000f660000000200 */
[----:B------:R-:W-:Y:S04]  /*16a40*/  LOP3.LUT R0, R2, 0xfffffff8, RZ, 0xc0, !PT ;  /* 0xfffffff802007812 */ /* 0x000fe800078ec0ff */
[C---:B------:R-:W-:Y:S01]  /*16a50*/  HMMA.16816.F32 R24, R132.reuse, R26, RZ ;  /* 0x0000001a8418723c */ /* 0x040fe200000018ff */
[----:B------:R-:W-:Y:S04]  /*16a60*/  IMAD.IADD R0, R222, 0x1, -R0 ;  /* 0x00000001de007824 */ /* 0x000fe800078e0a00 */
[----:B------:R-:W-:Y:S03]  /*16a70*/  IMAD.SHL.U32 R0, R0, 0x8, RZ ;  /* 0x0000000800007824 */ /* 0x000fe600078e00ff */
[C---:B------:R-:W-:Y:S02]  /*16a80*/  HMMA.16816.F32 R28, R132.reuse, R32, RZ ;  /* 0x00000020841c723c */ /* 0x040fe400000018ff */
[----:B------:R-:W-:Y:S06]  /*16a90*/  ISETP.GE.AND P5, PT, R0, c[0x0][0x1d4], PT ;  /* 0x0000750000007a0c */ /* 0x000fec0003fa6270 */
[C---:B------:R-:W-:Y:S08]  /*16aa0*/  HMMA.16816.F32 R32, R132.reuse, R34, RZ ;  /* 0x000000228420723c */ /* 0x040ff000000018ff */
[C---:B------:R-:W-:Y:S08]  /*16ab0*/  HMMA.16816.F32 R36, R132.reuse, R40, RZ ;  /* 0x000000288424723c */ /* 0x040ff000000018ff */
[C---:B------:R-:W-:Y:S01]  /*16ac0*/  HMMA.16816.F32 R40, R132.reuse, R42, RZ ;  /* 0x0000002a8428723c */ /* 0x040fe200000018ff */
[----:B--2---:R-:W-:Y:S03]  /*16ad0*/  IMAD.MOV.U32 R2, RZ, RZ, R220 ;  /* 0x000000ffff027224 */ /* 0x004fe600078e00dc */
[----:B---3--:R-:W-:Y:S04]  /*16ae0*/  IMAD.MOV.U32 R3, RZ, RZ, R219 ;  /* 0x000000ffff037224 */ /* 0x008fe800078e00db */
[----:B------:R-:W-:Y:S04]  /*16af0*/  IMAD.WIDE.U32 R2, R46, 0x70, R2 ;  /* 0x000000702e027825 */ /* 0x000fe800078e0002 */
[----:B------:R-:W-:Y:S01]  /*16b00*/  IMAD.IADD R0, R3, 0x1, R55 ;  /* 0x0000000103007824 */ /* 0x000fe200078e0237 */
[C---:B------:R-:W-:Y:S01]  /*16b10*/  LEA R52, P0, R2.reuse, c[0x0][0x1f8], 0x1 ;  /* 0x00007e0002347a11 */ /* 0x040fe200078008ff */
[----:B------:R-:W-:Y:S03]  /*16b20*/  IMAD.U32 R3, RZ, RZ, UR4 ;  /* 0x00000004ff037e24 */ /* 0x000fe6000f8e00ff */
[----:B------:R-:W-:Y:S01]  /*16b30*/  LEA.HI.X R53, R2, c[0x0][0x1fc], R0, 0x1, P0 ;  /* 0x00007f0002357a11 */ /* 0x000fe200000f0c00 */
[----:B------:R-:W-:Y:S01]  /*16b40*/  IMAD.U32 R2, RZ, RZ, UR5 ;  /* 0x00000005ff027e24 */ /* 0x000fe2000f8e00ff */
[----:B------:R-:W-:Y:S01]  /*16b50*/  IADD3 R54, P0, R220, R44, RZ ;  /* 0x0000002cdc367210 */ /* 0x000fe20007f1e0ff */
[----:B------:R-:W-:Y:S02]  /*16b60*/  IMAD.IADD R0, R55, 0x1, R45 ;  /* 0x0000000137007824 */ /* 0x000fe400078e022d */
[----:B------:R-:W-:Y:S01]  /*16b70*/  @!PT LDS RZ, [RZ] ;  /* 0x00000000fffff984 */ /* 0x000fe20000000800 */
[----:B------:R-:W-:Y:S01]  /*16b80*/  @!PT LDS RZ, [RZ] ;  /* 0x00000000fffff984 */ /* 0x000fe20000000800 */
[----:B------:R-:W-:Y:S01]  /*16b90*/  @!PT LDS RZ, [RZ] ;  /* 0x00000000fffff984 */ /* 0x000fe20000000800 */
[----:B------:R2:W-:Y:S01]  /*16ba0*/  LDGSTS.E.BYPASS.LTC128B.128 [R216+0x100], [R52.64], !P5 ;  /* 0x0010000034d87fae */ /* 0x0005e2000e901d46 */
[----:B------:R-:W-:Y:S02]  /*16bb0*/  IMAD.WIDE.U32 R164, R46, 0x70, R2 ;  /* 0x000000702ea47825 */ /* 0x000fe400078e0002 */
[C---:B------:R-:W-:Y:S01]  /*16bc0*/  HMMA.16816.F32 R44, R132.reuse, R48, RZ ;  /* 0x00000030842c723c */ /* 0x040fe200000018ff */
[C---:B------:R-:W-:Y:S01]  /*16bd0*/  IADD3.X R112, R0.reuse, UR9, RZ, P1, !PT ;  /* 0x0000000900707c10 */ /* 0x040fe20008ffe4ff */
[----:B------:R2:W-:Y:S01]  /*16be0*/  LDGSTS.E.BYPASS.LTC128B.128 [R216+0x3900], [R52.64+0x80], !P4 ;  /* 0x0390008034d87fae */ /* 0x0005e2000e101d46 */
[----:B------:R-:W-:Y:S01]  /*16bf0*/  IMAD.X R3, R0, 0x1, R219, P0 ;  /* 0x0000000100037824 */ /* 0x000fe200000e06db */
[----:B------:R-:W-:Y:S02]  /*16c00*/  LEA R2, P0, R54, c[0x0][0x1f8], 0x1 ;  /* 0x00007e0036027a11 */ /* 0x000fe400078008ff */
[----:B------:R-:W-:Y:S02]  /*16c10*/  IADD3 R0, P1, R166, R220, RZ ;  /* 0x000000dca6007210 */ /* 0x000fe40007f3e0ff */
[C---:B------:R-:W-:Y:S01]  /*16c20*/  HMMA.16816.F32 R48, R132.reuse, R50, RZ ;  /* 0x000000328430723c */ /* 0x040fe200000018ff */
[----:B------:R-:W-:Y:S03]  /*16c30*/  LEA.HI.X R3, R54, c[0x0][0x1fc], R3, 0x1, P0 ;  /* 0x00007f0036037a11 */ /* 0x000fe600000f0c03 */
[----:B------:R-:W-:Y:S02]  /*16c40*/  IADD3 R167, P0, R220, R164, RZ ;  /* 0x000000a4dca77210 */ /* 0x000fe40007f1e0ff */
[----:B------:R3:W-:Y:S02]  /*16c50*/  LDGSTS.E.BYPASS.LTC128B.128 [R216+0x1100], [R2.64], !P5 ;  /* 0x0110000002d87fae */ /* 0x0007e4000e901d46 */
[C---:B------:R-:W-:Y:S01]  /*16c60*/  IADD3.X R214, R219.reuse, R55, R165, P0, !PT ;  /* 0x00000037dbd67210 */ /* 0x040fe200007fe4a5 */
[----:B------:R-:W-:Y:S02]  /*16c70*/  IMAD.X R165, R112, 0x1, R219, P1 ;  /* 0x0000000170a57824 */ /* 0x000fe400008e06db */
[----:B------:R3:W-:Y:S01]  /*16c80*/  LDGSTS.E.BYPASS.LTC128B.128 [R216+0x4900], [R2.64+0x80], !P4 ;  /* 0x0490008002d87fae */ /* 0x0007e2000e101d46 */
[C---:B------:R-:W-:Y:S04]  /*16c90*/  LEA R164, P0, R0.reuse, c[0x0][0x1f8], 0x1 ;  /* 0x00007e0000a47a11 */ /* 0x040fe800078008ff */
[----:B------:R-:W-:Y:S02]  /*16ca0*/  LEA.HI.X R165, R0, c[0x0][0x1fc], R165, 0x1, P0 ;  /* 0x00007f0000a57a11 */ /* 0x000fe400000f0ca5 */
[----:B------:R-:W-:Y:S01]  /*16cb0*/  @!P2 IADD3 R0, P1, P0, R220, UR8, R166 ;  /* 0x00000008dc00ac10 */ /* 0x000fe2000f83e0a6 */
[C---:B--2---:R-:W-:Y:S02]  /*16cc0*/  HMMA.16816.F32 R52, R132.reuse, R56, RZ ;  /* 0x000000388434723c */ /* 0x044fe400000018ff */
[----:B------:R2:W-:Y:S06]  /*16cd0*/  LDGSTS.E.BYPASS.LTC128B.128 [R216+0x2100], [R164.64], !P5 ;  /* 0x02100000a4d87fae */ /* 0x0005ec000e901d46 */
[----:B------:R-:W-:Y:S08]  /*16ce0*/  HMMA.16816.F32 R56, R132, R58, RZ ;  /* 0x0000003a8438723c */ /* 0x000ff000000018ff */
[C---:B------:R-:W-:Y:S05]  /*16cf0*/  HMMA.16816.F32 R4, R136.reuse, R116, R4 ;  /* 0x000000748804723c */ /* 0x040fea0000001804 */
[----:B---3--:R-:W-:Y:S01]  /*16d00*/  @!P2 IADD3.X R3, R219, UR9, R112, P1, P0 ;  /* 0x00000009db03ac10 */ /* 0x008fe20008fe0470 */
[----:B------:R-:W-:Y:S01]  /*16d10*/  IMAD.MOV.U32 R112, RZ, RZ, R115 ;  /* 0x000000ffff707224 */ /* 0x000fe200078e0073 */
[----:B------:R-:W3:Y:S01]  /*16d20*/  LDL R219, [R1+0x38] ;  /* 0x0000380001db7983 */ /* 0x000ee20000100800 */
[C---:B------:R-:W-:Y:S04]  /*16d30*/  HMMA.16816.F32 R8, R136.reuse, R118, R8 ;  /* 0x000000768808723c */ /* 0x040fe80000001808 */
[C---:B------:R-:W-:Y:S04]  /*16d40*/  @!P2 LEA R2, P0, R0.reuse, c[0x0][0x1f8], 0x1 ;  /* 0x00007e000002aa11 */ /* 0x040fe800078008ff */
[C---:B------:R-:W-:Y:S04]  /*16d50*/  HMMA.16816.F32 R12, R136.reuse, R140, R12 ;  /* 0x0000008c880c723c */ /* 0x040fe8000000180c */
[----:B------:R-:W-:Y:S02]  /*16d60*/  @!P2 LEA.HI.X R3, R0, c[0x0][0x1fc], R3, 0x1, P0 ;  /* 0x00007f000003aa11 */ /* 0x000fe400000f0c03 */
[C---:B------:R-:W-:Y:S02]  /*16d70*/  LEA R116, P0, R167.reuse, c[0x0][0x1f8], 0x1 ;  /* 0x00007e00a7747a11 */ /* 0x040fe400078008ff */
[C---:B------:R-:W-:Y:S04]  /*16d80*/  HMMA.16816.F32 R16, R136.reuse, R142, R16 ;  /* 0x0000008e8810723c */ /* 0x040fe80000001810 */
[----:B------:R-:W-:Y:S04]  /*16d90*/  LEA.HI.X R117, R167, c[0x0][0x1fc], R214, 0x1, P0 ;  /* 0x00007f00a7757a11 */ /* 0x000fe800000f0cd6 */
[C---:B------:R-:W-:Y:S01]  /*16da0*/  HMMA.16816.F32 R20, R136.reuse, R144, R20 ;  /* 0x000000908814723c */ /* 0x040fe20000001814 */
[----:B------:R1:W-:Y:S05]  /*16db0*/  LDGSTS.E.BYPASS.LTC128B.128 [R216+0x5900], [R116.64+0x80], !P4 ;  /* 0x0590008074d87fae */ /* 0x0003ea000e101d46 */
[----:B------:R1:W-:Y:S02]  /*16dc0*/  @!P2 LDGSTS.E.BYPASS.LTC128B.128 [R216+0x3100], [R2.64], !P5 ;  /* 0x0310000002d8afae */ /* 0x0003e4000e901d46 */
[C---:B------:R-:W-:Y:S03]  /*16dd0*/  HMMA.16816.F32 R24, R136.reuse, R146, R24 ;  /* 0x000000928818723c */ /* 0x040fe60000001818 */
[----:B------:R2:W-:Y:S05]  /*16de0*/  @!P2 LDGSTS.E.BYPASS.LTC128B.128 [R216+0x6900], [R2.64+0x80], !P4 ;  /* 0x0690008002d8afae */ /* 0x0005ea000e101d46 */
[C---:B----4-:R-:W-:Y:S01]  /*16df0*/  HMMA.16816.F32 R28, R136.reuse, R148, R28 ;  /* 0x00000094881c723c */ /* 0x050fe2000000181c */
[----:B------:R-:W-:Y:S05]  /*16e00*/  LDSM.16.M88.4 R140, [R193+0x800] ;  /* 0x00080000c18c783b */ /* 0x000fea0000000200 */
[----:B------:R-:W0:Y:S02]  /*16e10*/  LDGDEPBAR ;  /* 0x00000000000079af */ /* 0x000e240000000000 */
[C---:B------:R-:W-:Y:S03]  /*16e20*/  HMMA.16816.F32 R32, R136.reuse, R150, R32 ;  /* 0x000000968820723c */ /* 0x040fe60000001820 */
[----:B------:R-:W-:Y:S05]  /*16e30*/  LDSM.16.M88.4 R144, [R193+0x1000] ;  /* 0x00100000c190783b */ /* 0x000fea0000000200 */
[C---:B------:R-:W-:Y:S01]  /*16e40*/  HMMA.16816.F32 R36, R136.reuse, R152, R36 ;  /* 0x000000988824723c */ /* 0x040fe20000001824 */
[----:B-1----:R-:W1:Y:S05]  /*16e50*/  LDSM.16.M88.4 R116, [R193] ;  /* 0x00000000c174783b */ /* 0x002e6a0000000200 */
[----:B------:R-:W4:Y:S02]  /*16e60*/  LDSM.16.M88.4 R148, [R193+0x1800] ;  /* 0x00180000c194783b */ /* 0x000f240000000200 */
[C---:B------:R-:W-:Y:S03]  /*16e70*/  HMMA.16816.F32 R40, R136.reuse, R154, R40 ;  /* 0x0000009a8828723c */ /* 0x040fe60000001828 */
[----:B------:R-:W4:Y:S05]  /*16e80*/  LDSM.16.M88.4 R152, [R193+0x2000] ;  /* 0x00200000c198783b */ /* 0x000f2a0000000200 */
[C---:B------:R-:W-:Y:S01]  /*16e90*/  HMMA.16816.F32 R44, R136.reuse, R156, R44 ;  /* 0x0000009c882c723c */ /* 0x040fe2000000182c */
[----:B--2---:R-:W-:Y:S07]  /*16ea0*/  LDSM.16.M88.4 R164, [R194+0x3800] ;  /* 0x00380000c2a4783b */ /* 0x004fee0000000200 */
        /* <DEDUP_REMOVED lines=16> */
[----:B------:R-:W4:Y:S07]  /*16fb0*/  LDSM.16.M88.4 R148, [R192+0x1800] ;  /* 0x00180000c094783b */ /* 0x000f2e0000000200 */
[C---:B------:R-:W-:Y:S08]  /*16fc0*/  HMMA.16816.F32 R36, R168.reuse, R152, R36 ;  /* 0x00000098a824723c */ /* 0x040ff00000001824 */
[C---:B------:R-:W-:Y:S01]  /*16fd0*/  HMMA.16816.F32 R40, R168.reuse, R154, R40 ;  /* 0x0000009aa828723c */ /* 0x040fe20000001828 */
[----:B------:R-:W4:Y:S07]  /*16fe0*/  LDSM.16.M88.4 R152, [R192+0x2000] ;  /* 0x00200000c098783b */ /* 0x000f2e0000000200 */
[C---:B--2---:R-:W-:Y:S08]  /*16ff0*/  HMMA.16816.F32 R44, R168.reuse, R156, R44 ;  /* 0x0000009ca82c723c */ /* 0x044ff0000000182c */
[C---:B------:R-:W-:Y:S01]  /*17000*/  HMMA.16816.F32 R48, R168.reuse, R158, R48 ;  /* 0x0000009ea830723c */ /* 0x040fe20000001830 */
[----:B------:R-:W2:Y:S07]  /*17010*/  LDSM.16.M88.4 R156, [R192+0x2800] ;  /* 0x00280000c09c783b */ /* 0x000eae0000000200 */
[C---:B-----5:R-:W-:Y:S08]  /*17020*/  HMMA.16816.F32 R52, R168.reuse, R160, R52 ;  /* 0x000000a0a834723c */ /* 0x060ff00000001834 */
[----:B------:R-:W-:Y:S01]  /*17030*/  HMMA.16816.F32 R56, R168, R162, R56 ;  /* 0x000000a2a838723c */ /* 0x000fe20000001838 */
        /* <DEDUP_REMOVED lines=15> */
[----:B------:R-:W-:Y:S07]  /*17130*/  LDSM.16.M88.4 R152, [R194+0x6800] ;  /* 0x00680000c298783b */ /* 0x000fee0000000200 */
[C---:B--2---:R-:W-:Y:S03]  /*17140*/  HMMA.16816.F32 R44, R172.reuse, R156, R44 ;  /* 0x0000009cac2c723c */ /* 0x044fe6000000182c */
[----:B---3--:R-:W-:Y:S05]  /*17150*/  ISETP.GT.AND P3, PT, R217, R219, PT ;  /* 0x000000dbd900720c */ /* 0x008fea0003f64270 */
[C---:B------:R-:W-:Y:S01]  /*17160*/  HMMA.16816.F32 R48, R172.reuse, R158, R48 ;  /* 0x0000009eac30723c */ /* 0x040fe20000001830 */
[----:B------:R-:W-:Y:S07]  /*17170*/  LDSM.16.M88.4 R156, [R206] ;  /* 0x00000000ce9c783b */ /* 0x000fee0000000200 */
[C---:B-----5:R-:W-:Y:S08]  /*17180*/  HMMA.16816.F32 R52, R172.reuse, R160, R52 ;  /* 0x000000a0ac34723c */ /* 0x060ff00000001834 */
[----:B------:R-:W-:Y:S01]  /*17190*/  HMMA.16816.F32 R56, R172, R162, R56 ;  /* 0x000000a2ac38723c */ /* 0x000fe20000001838 */
[----:B------:R-:W-:Y:S07]  /*171a0*/  LDSM.16.M88.4 R160, [R200] ;  /* 0x00000000c8a0783b */ /* 0x000fee0000000200 */
        /* <DEDUP_REMOVED lines=8> */
[----:B------:R-:W2:Y:S07]  /*17230*/  LDSM.16.M88.4 R140, [R202] ;  /* 0x00000000ca8c783b */ /* 0x000eae0000000200 */
[C---:B------:R-:W-:Y:S08]  /*17240*/  HMMA.16816.F32 R28, R176.reuse, R144, R28 ;  /* 0x00000090b01c723c */ /* 0x040ff0000000181c */
[C---:B------:R-:W-:Y:S01]  /*17250*/  HMMA.16816.F32 R32, R176.reuse, R146, R32 ;  /* 0x00000092b020723c */ /* 0x040fe20000001820 */
[----:B------:R-:W3:Y:S07]  /*17260*/  LDSM.16.M88.4 R144, [R203] ;  /* 0x00000000cb90783b */ /* 0x000eee0000000200 */
[C---:B----4-:R-:W-:Y:S08]  /*17270*/  HMMA.16816.F32 R36, R176.reuse, R148, R36 ;  /* 0x00000094b024723c */ /* 0x050ff00000001824 */
[C---:B------:R-:W-:Y:S01]  /*17280*/  HMMA.16816.F32 R40, R176.reuse, R150, R40 ;  /* 0x00000096b028723c */ /* 0x040fe20000001828 */
[----:B------:R-:W-:Y:S07]  /*17290*/  LDSM.16.M88.4 R148, [R205] ;  /* 0x00000000cd94783b */ /* 0x000fee0000000200 */
[C---:B-1----:R-:W-:Y:S08]  /*172a0*/  HMMA.16816.F32 R44, R176.reuse, R116, R44 ;  /* 0x00000074b02c723c */ /* 0x042ff0000000182c */
[C---:B------:R-:W-:Y:S01]  /*172b0*/  HMMA.16816.F32 R48, R176.reuse, R118, R48 ;  /* 0x00000076b030723c */ /* 0x040fe20000001830 */
[----:B------:R-:W1:Y:S07]  /*172c0*/  LDSM.16.M88.4 R116, [R204] ;  /* 0x00000000cc74783b */ /* 0x000e6e0000000200 */
[C---:B------:R-:W-:Y:S08]  /*172d0*/  HMMA.16816.F32 R52, R176.reuse, R152, R52 ;  /* 0x00000098b034723c */ /* 0x040ff00000001834 */
[----:B------:R-:W-:Y:S01]  /*172e0*/  HMMA.16816.F32 R56, R176, R154, R56 ;  /* 0x0000009ab038723c */ /* 0x000fe20000001838 */
        /* <DEDUP_REMOVED lines=20> */
[----:B------:R-:W-:Y:S01]  /*17430*/  HMMA.16816.F32 R56, R180, R150, R56 ;  /* 0x00000096b438723c */ /* 0x000fe20000001838 */
        /* <DEDUP_REMOVED lines=17> */
[C---:B------:R-:W-:Y:S01]  /*17550*/  HMMA.16816.F32 R48, R184.reuse, R146, R48 ;  /* 0x00000092b830723c */ /* 0x040fe20000001830 */
[----:B------:R-:W3:Y:S01]  /*17560*/  LDSM.16.M88.4 R144, [R192+0x6800] ;  /* 0x00680000c090783b */ /* 0x000ee20000000200 */
[----:B------:R-:W-:Y:S04]  /*17570*/  DEPBAR.LE SB0, 0x0 ;  /* 0x000080000000791a */ /* 0x000fe80000000000 */
[----:B------:R-:W-:Y:S02]  /*17580*/  BAR.SYNC.DEFER_BLOCKING 0x0 ;  /* 0x0000000000007b1d */ /* 0x000fe40000010000 */
[C---:B-1----:R-:W-:Y:S08]  /*17590*/  HMMA.16816.F32 R52, R184.reuse, R116, R52 ;  /* 0x00000074b834723c */ /* 0x042ff00000001834 */
[----:B------:R-:W-:Y:S08]  /*175a0*/  HMMA.16816.F32 R56, R184, R118, R56 ;  /* 0x00000076b838723c */ /* 0x000ff00000001838 */
[C---:B--2---:R-:W-:Y:S08]  /*175b0*/  HMMA.16816.F32 R4, R188.reuse, R140, R4 ;  /* 0x0000008cbc04723c */ /* 0x044ff00000001804 */
[C---:B------:R-:W-:Y:S07]  /*175c0*/  HMMA.16816.F32 R8, R188.reuse, R142, R8 ;  /* 0x0000008ebc08723c */ /* 0x040fee0000001808 */
[----:B------:R-:W-:Y:S01]  /*175d0*/  P2R R143, PR, RZ, 0x8 ;  /* 0x00000008ff8f7803 */ /* 0x000fe20000000000 */
        /* <DEDUP_REMOVED lines=10> */
[C---:B---3--:R-:W-:Y:S08]  /*17680*/  HMMA.16816.F32 R52, R188.reuse, R144, R52 ;  /* 0x00000090bc34723c */ /* 0x048ff00000001834 */
[----:B------:R-:W-:Y:S01]  /*17690*/  HMMA.16816.F32 R56, R188, R146, R56 ;  /* 0x00000092bc38723c */ /* 0x000fe20000001838 */
[----:B------:R-:W-:Y:S07]  /*176a0*/  @!UPT UIADD3 URZ, URZ, URZ, URZ ;  /* 0x0000003f3f3ff290 */ /* 0x000fee000fffe03f */
[----:B------:R-:W-:-:S11]  /*176b0*/  @!P3 BRA `(.L_x_2577) ;  /* 0x000003600000b947 */ /* 0x000fd60003800000 */
[----:B------:R-:W-:Y:S01]  /*176c0*/  IADD3 R0, R217, -0x1, RZ ;  /* 0xffffffffd9007810 */ /* 0x000fe20007ffe0ff */
        /* <DEDUP_REMOVED lines=53> */
.L_x_2577:
[----:B------:R-:W-:Y:S05]  /*17a20*/  BSYNC B0 ;  /* 0x0000000000007941 */ /* 0x000fea0003800000 */
.L_x_2576:
[----:B------:R-:W-:Y:S01]  /*17a30*/  FMNMX.FTZ R0, R4, R115, !PT ;  /* 0x0000007304007209 */ /* 0x000fe20007810000 */
[----:B------:R-:W-:Y:S01]  /*17a40*/  LDSM.16.MT88.4 R144, [R196] ;  /* 0x00000000c490783b */ /* 0x000fe20000004200 */
[----:B-1----:R-:W-:Y:S02]  /*17a50*/  FMNMX.FTZ R2, R6, R114, !PT ;  /* 0x0000007206027209 */ /* 0x002fe40007810000 */
        /* <DEDUP_REMOVED lines=81> */
[----:B------:R-:W5:Y:S01]  /*17f70*/  MUFU.EX2 R225, R7 ;  /* 0x0000000700e17308 */ /* 0x000f620000000800 */
[--C-:B------:R-:W-:Y:S02]  /*17f80*/  FFMA.FTZ R26, R26, c[0x0][0x2d0], -R112.reuse ;  /* 0x0000b4001a1a7a23 */ /* 0x100fe40000010870 */
[----:B------:R-:W-:Y:S02]  /*17f90*/  FFMA.FTZ R27, R27, c[0x0][0x2d0], -R112 ;  /* 0x0000b4001b1b7a23 */ /* 0x000fe40000010870 */
        /* <DEDUP_REMOVED lines=11> */
[C---:B------:R-:W-:Y:S01]  /*18050*/  FMUL.FTZ R76, R2.reuse, R76 ;  /* 0x0000004c024c7220 */ /* 0x040fe20000410000 */
[----:B-----5:R-:W-:Y:S01]  /*18060*/  F2FP.PACK_AB R117, R225, R226 ;  /* 0x000000e2e175723e */ /* 0x020fe200000000ff */
        /* <DEDUP_REMOVED lines=9> */
[----:B------:R-:W5:Y:S01]  /*18100*/  MUFU.EX2 R229, R5 ;  /* 0x0000000500e57308 */ /* 0x000f620000000800 */
        /* <DEDUP_REMOVED lines=13> */
[----:B------:R-:W-:Y:S01]  /*181e0*/  FMUL.FTZ R74, R0, R74 ;  /* 0x0000004a004a7220 */ /* 0x000fe20000410000 */
[----:B-----5:R-:W-:Y:S01]  /*181f0*/  F2FP.PACK_AB R116, R229, R222 ;  /* 0x000000dee574723e */ /* 0x020fe200000000ff */
[----:B------:R-:W-:Y:S02]  /*18200*/  FMUL.FTZ R5, R2, R121 ;  /* 0x0000007902057220 */ /* 0x000fe40000410000 */
[C---:B------:R-:W-:Y:S02]  /*18210*/  FMUL.FTZ R75, R0.reuse, R75 ;  /* 0x0000004b004b7220 */ /* 0x040fe40000410000 */
[C---:B------:R-:W-:Y:S01]  /*18220*/  FMUL.FTZ R78, R0.reuse, R78 ;  /* 0x0000004e004e7220 */ /* 0x040fe20000410000 */
[----:B------:R5:W-:Y:S01]  /*18230*/  MUFU.EX2 R220, R13 ;  /* 0x0000000d00dc7308 */ /* 0x000be20000000800 */
[C---:B------:R-:W-:Y:S02]  /*18240*/  FMUL.FTZ R79, R0.reuse, R79 ;  /* 0x0000004f004f7220 */ /* 0x040fe40000410000 */
[----:B------:R-:W-:Y:S02]  /*18250*/  FMUL.FTZ R82, R0, R82 ;  /* 0x0000005200527220 */ /* 0x000fe40000410000 */
[----:B-1----:R-:W-:Y:S02]  /*18260*/  FFMA.FTZ R4, R9, c[0x0][0x2d0], -R114 ;  /* 0x0000b40009047a23 */ /* 0x002fe40000010872 */
        /* <DEDUP_REMOVED lines=18> */
[----:B------:R-:W-:Y:S02]  /*18390*/  FFMA.FTZ R4, R10, c[0x0][0x2d0], -R112 ;  /* 0x0000b4000a047a23 */ /* 0x000fe40000010870 */
        /* <DEDUP_REMOVED lines=13> */
[----:B------:R-:W-:Y:S02]  /*18470*/  FFMA.FTZ R17, R17, c[0x0][0x2d0], -R114 ;  /* 0x0000b40011117a23 */ /* 0x000fe40000010872 */
[C---:B------:R-:W-:Y:S01]  /*18480*/  FMUL.FTZ R108, R2.reuse, R108 ;  /* 0x0000006c026c7220 */ /* 0x040fe20000410000 */
[----:B------:R4:W-:Y:S01]  /*18490*/  MUFU.EX2 R167, R16 ;  /* 0x0000001000a77308 */ /* 0x0009e20000000800 */
[----:B------:R-:W-:Y:S02]  /*184a0*/  FMUL.FTZ R109, R2, R109 ;  /* 0x0000006d026d7220 */ /* 0x000fe40000410000 */
[----:B-1----:R-:W-:Y:S02]  /*184b0*/  FFMA.FTZ R4, R11, c[0x0][0x2d0], -R112 ;  /* 0x0000b4000b047a23 */ /* 0x002fe40000010870 */
[C---:B------:R-:W-:Y:S02]  /*184c0*/  FMUL.FTZ R11, R0.reuse, R127 ;  /* 0x0000007f000b7220 */ /* 0x040fe40000410000 */
[----:B------:R-:W-:Y:S01]  /*184d0*/  LDSM.16.MT88.4 R124, [R197] ;  /* 0x00000000c57c783b */ /* 0x000fe20000004200 */
[C---:B------:R-:W-:Y:S02]  /*184e0*/  FMUL.FTZ R110, R0.reuse, R110 ;  /* 0x0000006e006e7220 */ /* 0x040fe40000410000 */
[----:B------:R-:W1:Y:S01]  /*184f0*/  MUFU.EX2 R223, R4 ;  /* 0x0000000400df7308 */ /* 0x000e620000000800 */
[----:B------:R-:W-:Y:S02]  /*18500*/  FMUL.FTZ R111, R0, R111 ;  /* 0x0000006f006f7220 */ /* 0x000fe40000410000 */
[----:B------:R-:W-:Y:S01]  /*18510*/  FMUL.FTZ R60, R2, R60 ;  /* 0x0000003c023c7220 */ /* 0x000fe20000410000 */
[----:B--2---:R-:W-:Y:S01]  /*18520*/  F2FP.PACK_AB R19, R164, R165 ;  /* 0x000000a5a413723e */ /* 0x004fe200000000ff */
[----:B------:R-:W-:Y:S02]  /*18530*/  FMUL.FTZ R61, R2, R61 ;  /* 0x0000003d023d7220 */ /* 0x000fe40000410000 */
[C---:B------:R-:W-:Y:S02]  /*18540*/  FMUL.FTZ R62, R0.reuse, R62 ;  /* 0x0000003e003e7220 */ /* 0x040fe40000410000 */
[----:B------:R-:W-:Y:S01]  /*18550*/  FMUL.FTZ R63, R0, R63 ;  /* 0x0000003f003f7220 */ /* 0x000fe20000410000 */
[----:B------:R2:W5:Y:S01]  /*18560*/  MUFU.EX2 R166, R17 ;  /* 0x0000001100a67308 */ /* 0x0005620000000800 */
        /* <DEDUP_REMOVED lines=9> */
[----:B-1----:R-:W-:Y:S01]  /*18600*/  F2FP.PACK_AB R119, R223, R224 ;  /* 0x000000e0df77723e */ /* 0x002fe200000000ff */
[----:B------:R-:W-:Y:S02]  /*18610*/  FMUL.FTZ R4, R2, R120 ;  /* 0x0000007802047220 */ /* 0x000fe40000410000 */
[----:B------:R-:W1:Y:S01]  /*18620*/  LDSM.16.MT88.4 R120, [R198] ;  /* 0x00000000c678783b */ /* 0x000e620000004200 */
[--C-:B------:R-:W-:Y:S02]  /*18630*/  FFMA.FTZ R25, R25, c[0x0][0x2d0], -R114.reuse ;  /* 0x0000b40019197a23 */ /* 0x100fe40000010872 */
[----:B------:R-:W4:Y:S01]  /*18640*/  MUFU.EX2 R163, R20 ;  /* 0x0000001400a37308 */ /* 0x000f220000000800 */
[--C-:B------:R-:W-:Y:S01]  /*18650*/  FFMA.FTZ R28, R28, c[0x0][0x2d0], -R114.reuse ;  /* 0x0000b4001c1c7a23 */ /* 0x100fe20000010872 */
[C---:B------:R-:W-:Y:S05]  /*18660*/  HMMA.16816.F32 R4, R116.reuse, R140, R4 ;  /* 0x0000008c7404723c */ /* 0x040fea0000001804 */
[--C-:B------:R-:W-:Y:S01]  /*18670*/  FFMA.FTZ R29, R29, c[0x0][0x2d0], -R114.reuse ;  /* 0x0000b4001d1d7a23 */ /* 0x100fe20000010872 */
[----:B--2---:R-:W-:Y:S01]  /*18680*/  F2FP.PACK_AB R17, R214, R219 ;  /* 0x000000dbd611723e */ /* 0x004fe200000000ff */
[----:B------:R-:W-:Y:S01]  /*18690*/  FFMA.FTZ R33, R33, c[0x0][0x2d0], -R114 ;  /* 0x0000b40021217a23 */ /* 0x000fe20000010872 */
[C---:B------:R-:W-:Y:S01]  /*186a0*/  HMMA.16816.F32 R8, R116.reuse, R142, R8 ;  /* 0x0000008e7408723c */ /* 0x040fe20000001808 */
[----:B------:R-:W2:Y:S01]  /*186b0*/  LDSM.16.MT88.4 R140, [R195+0x3800] ;  /* 0x00380000c38c783b */ /* 0x000ea20000004200 */
[----:B------:R-:W1:Y:S02]  /*186c0*/  MUFU.EX2 R162, R21 ;  /* 0x0000001500a27308 */ /* 0x000e640000000800 */
[--C-:B------:R-:W-:Y:S01]  /*186d0*/  FFMA.FTZ R34, R34, c[0x0][0x2d0], -R112.reuse ;  /* 0x0000b40022227a23 */ /* 0x100fe20000010870 */
[----:B-----5:R-:W-:Y:S01]  /*186e0*/  F2FP.PACK_AB R18, R166, R167 ;  /* 0x000000a7a612723e */ /* 0x020fe200000000ff */
[----:B------:R-:W-:Y:S02]  /*186f0*/  FFMA.FTZ R35, R35, c[0x0][0x2d0], -R112 ;  /* 0x0000b40023237a23 */ /* 0x000fe40000010870 */
[C---:B------:R-:W-:Y:S04]  /*18700*/  HMMA.16816.F32 R68, R116.reuse, R144, R68 ;  /* 0x000000907444723c */ /* 0x040fe80000001844 */
[----:B------:R5:W-:Y:S01]  /*18710*/  MUFU.EX2 R160, R23 ;  /* 0x0000001700a07308 */ /* 0x000be20000000800 */
[----:B------:R-:W-:Y:S02]  /*18720*/  FFMA.FTZ R2, R2, R231, R222 ;  /* 0x000000e702027223 */ /* 0x000fe400000100de */
[----:B---3--:R-:W-:Y:S01]  /*18730*/  FFMA.FTZ R0, R0, R230, R226 ;  /* 0x000000e600007223 */ /* 0x008fe200000100e2 */
[C---:B------:R-:W-:Y:S04]  /*18740*/  HMMA.16816.F32 R72, R116.reuse, R146, R72 ;  /* 0x000000927448723c */ /* 0x040fe80000001848 */
[----:B------:R-:W-:Y:S02]  /*18750*/  FADD.FTZ R2, R229, R2 ;  /* 0x00000002e5027221 */ /* 0x000fe40000010000 */
[----:B------:R-:W3:Y:S01]  /*18760*/  MUFU.EX2 R159, R24 ;  /* 0x00000018009f7308 */ /* 0x000ee20000000800 */
[----:B------:R-:W-:Y:S02]  /*18770*/  FADD.FTZ R0, R225, R0 ;  /* 0x00000000e1007221 */ /* 0x000fe40000010000 */
[----:B------:R-:W-:Y:S01]  /*18780*/  FADD.FTZ R2, R228, R2 ;  /* 0x00000002e4027221 */ /* 0x000fe20000010000 */
[C---:B-1----:R-:W-:Y:S03]  /*18790*/  HMMA.16816.F32 R76, R116.reuse, R120, R76 ;  /* 0x00000078744c723c */ /* 0x042fe6000000184c */
[----:B------:R-:W-:Y:S03]  /*187a0*/  FADD.FTZ R2, R227, R2 ;  /* 0x00000002e3027221 */ /* 0x000fe60000010000 */
[----:B------:R-:W1:Y:S01]  /*187b0*/  MUFU.EX2 R158, R25 ;  /* 0x00000019009e7308 */ /* 0x000e620000000800 */
[----:B------:R-:W-:Y:S01]  /*187c0*/  FADD.FTZ R0, R224, R0 ;  /* 0x00000000e0007221 */ /* 0x000fe20000010000 */
[C---:B------:R-:W-:Y:S01]  /*187d0*/  HMMA.16816.F32 R80, R116.reuse, R122, R80 ;  /* 0x0000007a7450723c */ /* 0x040fe20000001850 */
[----:B------:R-:W1:Y:S03]  /*187e0*/  LDSM.16.MT88.4 R120, [R196+0x3800] ;  /* 0x00380000c478783b */ /* 0x000e660000004200 */
[----:B------:R-:W-:Y:S02]  /*187f0*/  FADD.FTZ R2, R221, R2 ;  /* 0x00000002dd027221 */ /* 0x000fe40000010000 */
[----:B------:R-:W-:Y:S02]  /*18800*/  FADD.FTZ R0, R223, R0 ;  /* 0x00000000df007221 */ /* 0x000fe40000010000 */
[----:B------:R-:W1:Y:S01]  /*18810*/  MUFU.EX2 R157, R26 ;  /* 0x0000001a009d7308 */ /* 0x000e620000000800 */
[C---:B------:R-:W-:Y:S01]  /*18820*/  HMMA.16816.F32 R84, R116.reuse, R124, R84 ;  /* 0x0000007c7454723c */ /* 0x040fe20000001854 */
[----:B-----5:R-:W-:Y:S02]  /*18830*/  LDSM.16.MT88.4 R20, [R196+0x4000] ;  /* 0x00400000c414783b */ /* 0x020fe40000004200 */
[----:B------:R-:W-:Y:S02]  /*18840*/  FADD.FTZ R2, R220, R2 ;  /* 0x00000002dc027221 */ /* 0x000fe40000010000 */
[----:B------:R-:W-:Y:S03]  /*18850*/  FADD.FTZ R0, R219, R0 ;  /* 0x00000000db007221 */ /* 0x000fe60000010000 */
[C---:B------:R-:W-:Y:S01]  /*18860*/  HMMA.16816.F32 R88, R116.reuse, R126, R88 ;  /* 0x0000007e7458723c */ /* 0x040fe20000001858 */
[----:B------:R-:W5:Y:S01]  /*18870*/  LDSM.16.MT88.4 R124, [R198+0x3800] ;  /* 0x00380000c67c783b */ /* 0x000f620000004200 */
[----:B------:R3:W3:Y:S02]  /*18880*/  MUFU.EX2 R156, R27 ;  /* 0x0000001b009c7308 */ /* 0x0006e40000000800 */
[----:B------:R-:W-:Y:S02]  /*18890*/  FADD.FTZ R2, R167, R2 ;  /* 0x00000002a7027221 */ /* 0x000fe40000010000 */
[----:B------:R-:W-:Y:S02]  /*188a0*/  FADD.FTZ R0, R214, R0 ;  /* 0x00000000d6007221 */ /* 0x000fe40000010000 */
[C---:B--2---:R-:W-:Y:S04]  /*188b0*/  HMMA.16816.F32 R92, R116.reuse, R140, R92 ;  /* 0x0000008c745c723c */ /* 0x044fe8000000185c */
[----:B------:R-:W-:Y:S01]  /*188c0*/  MUFU.EX2 R154, R33 ;  /* 0x00000021009a7308 */ /* 0x000fe20000000800 */
[----:B------:R-:W-:Y:S02]  /*188d0*/  FADD.FTZ R2, R166, R2 ;  /* 0x00000002a6027221 */ /* 0x000fe40000010000 */
[----:B------:R-:W-:Y:S01]  /*188e0*/  FADD.FTZ R0, R165, R0 ;  /* 0x00000000a5007221 */ /* 0x000fe20000010000 */
[C---:B------:R-:W-:Y:S01]  /*188f0*/  HMMA.16816.F32 R96, R116.reuse, R142, R96 ;  /* 0x0000008e7460723c */ /* 0x040fe20000001860 */
[----:B------:R-:W-:Y:S03]  /*18900*/  LDSM.16.MT88.4 R140, [R198+0x800] ;  /* 0x00080000c68c783b */ /* 0x000fe60000004200 */
[----:B----4-:R-:W-:Y:S02]  /*18910*/  FADD.FTZ R2, R163, R2 ;  /* 0x00000002a3027221 */ /* 0x010fe40000010000 */
[----:B------:R-:W-:Y:S01]  /*18920*/  MUFU.EX2 R153, R34 ;  /* 0x0000002200997308 */ /* 0x000fe20000000800 */
[----:B------:R-:W-:Y:S01]  /*18930*/  FADD.FTZ R0, R164, R0 ;  /* 0x00000000a4007221 */ /* 0x000fe20000010000 */
[C---:B-1----:R-:W-:Y:S01]  /*18940*/  HMMA.16816.F32 R12, R116.reuse, R120, R12 ;  /* 0x00000078740c723c */ /* 0x042fe2000000180c */
[----:B---3--:R-:W-:Y:S03]  /*18950*/  LDSM.16.MT88.4 R24, [R196+0x1000] ;  /* 0x00100000c418783b */ /* 0x008fe60000004200 */
[----:B------:R-:W-:Y:S02]  /*18960*/  FADD.FTZ R2, R162, R2 ;  /* 0x00000002a2027221 */ /* 0x000fe40000010000 */
[----:B------:R-:W-:Y:S02]  /*18970*/  FADD.FTZ R0, R161, R0 ;  /* 0x00000000a1007221 */ /* 0x000fe40000010000 */
[----:B------:R-:W-:Y:S01]  /*18980*/  MUFU.EX2 R152, R35 ;  /* 0x0000002300987308 */ /* 0x000fe20000000800 */
[C---:B------:R-:W-:Y:S01]  /*18990*/  HMMA.16816.F32 R100, R116.reuse, R122, R100 ;  /* 0x0000007a7464723c */ /* 0x040fe20000001864 */
[----:B------:R-:W1:Y:S02]  /*189a0*/  LDSM.16.MT88.4 R120, [R195+0x800] ;  /* 0x00080000c378783b */ /* 0x000e640000004200 */
[----:B------:R-:W-:Y:S02]  /*189b0*/  FADD.FTZ R2, R159, R2 ;  /* 0x000000029f027221 */ /* 0x000fe40000010000 */
[----:B------:R-:W-:Y:S03]  /*189c0*/  FADD.FTZ R0, R160, R0 ;  /* 0x00000000a0007221 */ /* 0x000fe60000010000 */
[C---:B-----5:R-:W-:Y:S04]  /*189d0*/  HMMA.16816.F32 R104, R116.reuse, R124, R104 ;  /* 0x0000007c7468723c */ /* 0x060fe80000001868 */
[----:B------:R-:W-:Y:S02]  /*189e0*/  FADD.FTZ R2, R158, R2 ;  /* 0x000000029e027221 */ /* 0x000fe40000010000 */
[----:B------:R-:W-:Y:S02]  /*189f0*/  FADD.FTZ R0, R157, R0 ;  /* 0x000000009d007221 */ /* 0x000fe40000010000 */
[C---:B------:R-:W-:Y:S01]  /*18a00*/  HMMA.16816.F32 R108, R116.reuse, R126, R108 ;  /* 0x0000007e746c723c */ /* 0x040fe2000000186c */
[----:B------:R-:W2:Y:S03]  /*18a10*/  LDSM.16.MT88.4 R124, [R196+0x800] ;  /* 0x00080000c47c783b */ /* 0x000ea60000004200 */
[----:B------:R-:W-:Y:S04]  /*18a20*/  FADD.FTZ R0, R156, R0 ;  /* 0x000000009c007221 */ /* 0x000fe80000010000 */
[C---:B------:R-:W-:Y:S08]  /*18a30*/  HMMA.16816.F32 R60, R116.reuse, R128, R60 ;  /* 0x00000080743c723c */ /* 0x040ff0000000183c */
[----:B------:R-:W-:Y:S01]  /*18a40*/  HMMA.16816.F32 R64, R116, R130, R64 ;  /* 0x000000827440723c */ /* 0x000fe20000001840 */
[----:B------:R-:W3:Y:S07]  /*18a50*/  LDSM.16.MT88.4 R116, [R197+0x800] ;  /* 0x00080000c574783b */ /* 0x000eee0000004200 */
[C---:B-1----:R-:W-:Y:S01]  /*18a60*/  HMMA.16816.F32 R4, R16.reuse, R120, R4 ;  /* 0x000000781004723c */ /* 0x042fe20000001804 */
[----:B------:R-:W-:Y:S07]  /*18a70*/  LDSM.16.MT88.4 R128, [R197+0x4000] ;  /* 0x00400000c580783b */ /* 0x000fee0000004200 */
[C---:B------:R-:W-:Y:S01]  /*18a80*/  HMMA.16816.F32 R8, R16.reuse, R122, R8 ;  /* 0x0000007a1008723c */ /* 0x040fe20000001808 */
[----:B------:R-:W1:Y:S07]  /*18a90*/  LDSM.16.MT88.4 R120, [R195+0x4000] ;  /* 0x00400000c378783b */ /* 0x000e6e0000004200 */
[C---:B--2---:R-:W-:Y:S08]  /*18aa0*/  HMMA.16816.F32 R68, R16.reuse, R124, R68 ;  /* 0x0000007c1044723c */ /* 0x044ff00000001844 */
[C---:B------:R-:W-:Y:S01]  /*18ab0*/  HMMA.16816.F32 R72, R16.reuse, R126, R72 ;  /* 0x0000007e1048723c */ /* 0x040fe20000001848 */
[----:B------:R-:W2:Y:S07]  /*18ac0*/  LDSM.16.MT88.4 R124, [R198+0x4000] ;  /* 0x00400000c67c783b */ /* 0x000eae0000004200 */
[C---:B------:R-:W-:Y:S08]  /*18ad0*/  HMMA.16816.F32 R76, R16.reuse, R140, R76 ;  /* 0x0000008c104c723c */ /* 0x040ff0000000184c */
[C---:B------:R-:W-:Y:S08]  /*18ae0*/  HMMA.16816.F32 R80, R16.reuse, R142, R80 ;  /* 0x0000008e1050723c */ /* 0x040ff00000001850 */
[C---:B---3--:R-:W-:Y:S08]  /*18af0*/  HMMA.16816.F32 R84, R16.reuse, R116, R84 ;  /* 0x000000741054723c */ /* 0x048ff00000001854 */
[C---:B------:R-:W-:Y:S01]  /*18b00*/  HMMA.16816.F32 R88, R16.reuse, R118, R88 ;  /* 0x000000761058723c */ /* 0x040fe20000001858 */
[----:B------:R-:W3:Y:S07]  /*18b10*/  LDSM.16.MT88.4 R116, [R195+0x1000] ;  /* 0x00100000c374783b */ /* 0x000eee0000004200 */
[C---:B-1----:R-:W-:Y:S08]  /*18b20*/  HMMA.16816.F32 R92, R16.reuse, R120, R92 ;  /* 0x00000078105c723c */ /* 0x042ff0000000185c */
[C---:B------:R-:W-:Y:S01]  /*18b30*/  HMMA.16816.F32 R96, R16.reuse, R122, R96 ;  /* 0x0000007a1060723c */ /* 0x040fe20000001860 */
[----:B------:R-:W-:Y:S07]  /*18b40*/  LDSM.16.MT88.4 R120, [R197+0x1000] ;  /* 0x00100000c578783b */ /* 0x000fee0000004200 */
[C---:B------:R-:W-:Y:S08]  /*18b50*/  HMMA.16816.F32 R12, R16.reuse, R20, R12 ;  /* 0x00000014100c723c */ /* 0x040ff0000000180c */
[C---:B------:R-:W-:Y:S01]  /*18b60*/  HMMA.16816.F32 R100, R16.reuse, R22, R100 ;  /* 0x000000161064723c */ /* 0x040fe20000001864 */
[----:B------:R-:W1:Y:S07]  /*18b70*/  LDSM.16.MT88.4 R20, [R198+0x1000] ;  /* 0x00100000c614783b */ /* 0x000e6e0000004200 */
[C---:B--2---:R-:W-:Y:S08]  /*18b80*/  HMMA.16816.F32 R104, R16.reuse, R124, R104 ;  /* 0x0000007c1068723c */ /* 0x044ff00000001868 */
[C---:B------:R-:W-:Y:S01]  /*18b90*/  HMMA.16816.F32 R108, R16.reuse, R126, R108 ;  /* 0x0000007e106c723c */ /* 0x040fe2000000186c */
[----:B------:R-:W-:Y:S07]  /*18ba0*/  LDSM.16.MT88.4 R124, [R196+0x1800] ;  /* 0x00180000c47c783b */ /* 0x000fee0000004200 */
[C---:B------:R-:W-:Y:S08]  /*18bb0*/  HMMA.16816.F32 R60, R16.reuse, R128, R60 ;  /* 0x00000080103c723c */ /* 0x040ff0000000183c */
[----:B------:R-:W-:Y:S01]  /*18bc0*/  HMMA.16816.F32 R64, R16, R130, R64 ;  /* 0x000000821040723c */ /* 0x000fe20000001840 */
[----:B------:R-:W2:Y:S06]  /*18bd0*/  MUFU.EX2 R131, R28 ;  /* 0x0000001c00837308 */ /* 0x000eac0000000800 */
[----:B------:R-:W-:Y:S02]  /*18be0*/  F2FP.PACK_AB R16, R162, R163 ;  /* 0x000000a3a210723e */ /* 0x000fe400000000ff */
[----:B------:R-:W-:Y:S02]  /*18bf0*/  F2FP.PACK_AB R17, R160, R161 ;  /* 0x000000a1a011723e */ /* 0x000fe400000000ff */
[----:B------:R-:W4:Y:S01]  /*18c00*/  MUFU.EX2 R130, R29 ;  /* 0x0000001d00827308 */ /* 0x000f220000000800 */
[----:B------:R-:W-:Y:S02]  /*18c10*/  F2FP.PACK_AB R18, R158, R159 ;  /* 0x0000009f9e12723e */ /* 0x000fe400000000ff */
[----:B------:R-:W-:Y:S07]  /*18c20*/  F2FP.PACK_AB R19, R156, R157 ;  /* 0x0000009d9c13723e */ /* 0x000fee00000000ff */
[C---:B---3--:R-:W-:Y:S03]  /*18c30*/  HMMA.16816.F32 R4, R16.reuse, R116, R4 ;  /* 0x000000741004723c */ /* 0x048fe60000001804 */
[----:B--2---:R-:W-:Y:S05]  /*18c40*/  FADD.FTZ R2, R131, R2 ;  /* 0x0000000283027221 */ /* 0x004fea0000010000 */
[C---:B------:R-:W-:Y:S01]  /*18c50*/  HMMA.16816.F32 R8, R16.reuse, R118, R8 ;  /* 0x000000761008723c */ /* 0x040fe20000001808 */
[----:B------:R-:W2:Y:S03]  /*18c60*/  LDSM.16.MT88.4 R116, [R195+0x4800] ;  /* 0x00480000c374783b */ /* 0x000ea60000004200 */
[----:B----4-:R-:W-:Y:S04]  /*18c70*/  FADD.FTZ R2, R130, R2 ;  /* 0x0000000282027221 */ /* 0x010fe80000010000 */
[C---:B------:R-:W-:Y:S07]  /*18c80*/  HMMA.16816.F32 R68, R16.reuse, R24, R68 ;  /* 0x000000181044723c */ /* 0x040fee0000001844 */
[----:B------:R-:W-:Y:S01]  /*18c90*/  FFMA.FTZ R24, R30, c[0x0][0x2d0], -R112 ;  /* 0x0000b4001e187a23 */ /* 0x000fe20000010870 */
[C---:B------:R-:W-:Y:S03]  /*18ca0*/  HMMA.16816.F32 R72, R16.reuse, R26, R72 ;  /* 0x0000001a1048723c */ /* 0x040fe60000001848 */
[----:B------:R3:W4:Y:S05]  /*18cb0*/  MUFU.EX2 R129, R24 ;  /* 0x0000001800817308 */ /* 0x00072a0000000800 */
[C---:B-1----:R-:W-:Y:S07]  /*18cc0*/  HMMA.16816.F32 R76, R16.reuse, R20, R76 ;  /* 0x00000014104c723c */ /* 0x042fee000000184c */
[----:B------:R-:W-:Y:S01]  /*18cd0*/  FFMA.FTZ R20, R32, c[0x0][0x2d0], -R114 ;  /* 0x0000b40020147a23 */ /* 0x000fe20000010872 */
[C---:B------:R-:W-:Y:S01]  /*18ce0*/  HMMA.16816.F32 R80, R16.reuse, R22, R80 ;  /* 0x000000161050723c */ /* 0x040fe20000001850 */
[----:B------:R-:W-:Y:S02]  /*18cf0*/  LDSM.16.MT88.4 R32, [R198+0x1800] ;  /* 0x00180000c620783b */ /* 0x000fe40000004200 */
[----:B------:R-:W1:Y:S05]  /*18d00*/  MUFU.EX2 R155, R20 ;  /* 0x00000014009b7308 */ /* 0x000e6a0000000800 */
        /* <DEDUP_REMOVED lines=8> */
[----:B-1----:R-:W-:Y:S02]  /*18d90*/  FADD.FTZ R2, R155, R2 ;  /* 0x000000029b027221 */ /* 0x002fe40000010000 */
[----:B------:R-:W-:Y:S02]  /*18da0*/  LDSM.16.MT88.4 R20, [R197+0x4800] ;  /* 0x00480000c514783b */ /* 0x000fe40000004200 */
[C---:B------:R-:W-:Y:S04]  /*18db0*/  HMMA.16816.F32 R96, R16.reuse, R118, R96 ;  /* 0x000000761060723c */ /* 0x040fe80000001860 */
[----:B------:R-:W-:Y:S02]  /*18dc0*/  FADD.FTZ R2, R154, R2 ;  /* 0x000000029a027221 */ /* 0x000fe40000010000 */
[----:B---3--:R-:W1:Y:S01]  /*18dd0*/  LDSM.16.MT88.4 R24, [R196+0x4800] ;  /* 0x00480000c418783b */ /* 0x008e620000004200 */
[----:B----4-:R-:W-:Y:S05]  /*18de0*/  FADD.FTZ R0, R128, R0 ;  /* 0x0000000080007221 */ /* 0x010fea0000010000 */
[----:B------:R-:W-:Y:S04]  /*18df0*/  FADD.FTZ R0, R153, R0 ;  /* 0x0000000099007221 */ /* 0x000fe80000010000 */
[----:B------:R-:W-:Y:S01]  /*18e00*/  FADD.FTZ R0, R152, R0 ;  /* 0x0000000098007221 */ /* 0x000fe20000010000 */
[C---:B-1----:R-:W-:Y:S08]  /*18e10*/  HMMA.16816.F32 R12, R16.reuse, R24, R12 ;  /* 0x00000018100c723c */ /* 0x042ff0000000180c */
[C---:B------:R-:W-:Y:S01]  /*18e20*/  HMMA.16816.F32 R100, R16.reuse, R26, R100 ;  /* 0x0000001a1064723c */ /* 0x040fe20000001864 */
[----:B------:R-:W-:Y:S07]  /*18e30*/  LDSM.16.MT88.4 R24, [R195+0x5000] ;  /* 0x00500000c318783b */ /* 0x000fee0000004200 */
[C---:B------:R-:W-:Y:S07]  /*18e40*/  HMMA.16816.F32 R104, R16.reuse, R28, R104 ;  /* 0x0000001c1068723c */ /* 0x040fee0000001868 */
[--C-:B------:R-:W-:Y:S01]  /*18e50*/  FFMA.FTZ R28, R36, c[0x0][0x2d0], -R114.reuse ;  /* 0x0000b400241c7a23 */ /* 0x100fe20000010872 */
[C---:B------:R-:W-:Y:S03]  /*18e60*/  HMMA.16816.F32 R108, R16.reuse, R30, R108 ;  /* 0x0000001e106c723c */ /* 0x040fe6000000186c */
[----:B------:R1:W2:Y:S01]  /*18e70*/  MUFU.EX2 R151, R28 ;  /* 0x0000001c00977308 */ /* 0x0002a20000000800 */
[----:B------:R-:W-:Y:S04]  /*18e80*/  FFMA.FTZ R36, R40, c[0x0][0x2d0], -R114 ;  /* 0x0000b40028247a23 */ /* 0x000fe80000010872 */
[C---:B------:R-:W-:Y:S05]  /*18e90*/  HMMA.16816.F32 R60, R16.reuse, R20, R60 ;  /* 0x00000014103c723c */ /* 0x040fea000000183c */
[----:B------:R-:W-:Y:S03]  /*18ea0*/  MUFU.EX2 R147, R36 ;  /* 0x0000002400937308 */ /* 0x000fe60000000800 */
[----:B------:R-:W-:Y:S01]  /*18eb0*/  HMMA.16816.F32 R64, R16, R22, R64 ;  /* 0x000000161040723c */ /* 0x000fe20000001840 */
[----:B------:R-:W3:Y:S06]  /*18ec0*/  LDSM.16.MT88.4 R20, [R197+0x1800] ;  /* 0x00180000c514783b */ /* 0x000eec0000004200 */
[----:B------:R-:W-:Y:S02]  /*18ed0*/  F2FP.PACK_AB R16, R130, R131 ;  /* 0x000000838210723e */ /* 0x000fe400000000ff */
[----:B------:R-:W-:Y:S01]  /*18ee0*/  F2FP.PACK_AB R17, R128, R129 ;  /* 0x000000818011723e */ /* 0x000fe200000000ff */
[----:B-1----:R-:W1:Y:S02]  /*18ef0*/  LDSM.16.MT88.4 R28, [R196+0x5000] ;  /* 0x00500000c41c783b */ /* 0x002e640000004200 */
[----:B------:R-:W-:Y:S01]  /*18f00*/  F2FP.PACK_AB R18, R154, R155 ;  /* 0x0000009b9a12723e */ /* 0x000fe200000000ff */
[----:B--2---:R-:W-:Y:S01]  /*18f10*/  FADD.FTZ R2, R151, R2 ;  /* 0x0000000297027221 */ /* 0x004fe20000010000 */
[----:B------:R-:W-:Y:S07]  /*18f20*/  F2FP.PACK_AB R19, R152, R153 ;  /* 0x000000999813723e */ /* 0x000fee00000000ff */
[C---:B------:R-:W-:Y:S08]  /*18f30*/  HMMA.16816.F32 R4, R16.reuse, R120, R4 ;  /* 0x000000781004723c */ /* 0x040ff00000001804 */
[C---:B------:R-:W-:Y:S08]  /*18f40*/  HMMA.16816.F32 R8, R16.reuse, R122, R8 ;  /* 0x0000007a1008723c */ /* 0x040ff00000001808 */
[C---:B------:R-:W-:Y:S08]  /*18f50*/  HMMA.16816.F32 R68, R16.reuse, R124, R68 ;  /* 0x0000007c1044723c */ /* 0x040ff00000001844 */
[C---:B------:R-:W-:Y:S01]  /*18f60*/  HMMA.16816.F32 R72, R16.reuse, R126, R72 ;  /* 0x0000007e1048723c */ /* 0x040fe20000001848 */
[----:B------:R-:W-:Y:S07]  /*18f70*/  LDSM.16.MT88.4 R124, [R195+0x3000] ;  /* 0x00300000c37c783b */ /* 0x000fee0000004200 */
[C---:B------:R-:W-:Y:S07]  /*18f80*/  HMMA.16816.F32 R76, R16.reuse, R32, R76 ;  /* 0x00000020104c723c */ /* 0x040fee000000184c */
[----:B------:R-:W-:Y:S01]  /*18f90*/  FFMA.FTZ R32, R37, c[0x0][0x2d0], -R114 ;  /* 0x0000b40025207a23 */ /* 0x000fe20000010872 */
[C---:B------:R-:W-:Y:S03]  /*18fa0*/  HMMA.16816.F32 R80, R16.reuse, R34, R80 ;  /* 0x000000221050723c */ /* 0x040fe60000001850 */
[----:B------:R2:W4:Y:S05]  /*18fb0*/  MUFU.EX2 R150, R32 ;  /* 0x0000002000967308 */ /* 0x00052a0000000800 */
[C---:B---3--:R-:W-:Y:S07]  /*18fc0*/  HMMA.16816.F32 R84, R16.reuse, R20, R84 ;  /* 0x000000141054723c */ /* 0x048fee0000001854 */
[--C-:B------:R-:W-:Y:S01]  /*18fd0*/  FFMA.FTZ R20, R39, c[0x0][0x2d0], -R112.reuse ;  /* 0x0000b40027147a23 */ /* 0x100fe20000010870 */
[C---:B------:R-:W-:Y:S03]  /*18fe0*/  HMMA.16816.F32 R88, R16.reuse, R22, R88 ;  /* 0x000000161058723c */ /* 0x040fe60000001858 */
[----:B------:R3:W-:Y:S05]  /*18ff0*/  MUFU.EX2 R148, R20 ;  /* 0x0000001400947308 */ /* 0x0007ea0000000800 */
[C---:B------:R-:W-:Y:S04]  /*19000*/  HMMA.16816.F32 R92, R16.reuse, R24, R92 ;  /* 0x00000018105c723c */ /* 0x040fe8000000185c */
[----:B--2---:R-:W-:Y:S02]  /*19010*/  FFMA.FTZ R32, R38, c[0x0][0x2d0], -R112 ;  /* 0x0000b40026207a23 */ /* 0x004fe40000010870 */
[----:B------:R-:W-:Y:S01]  /*19020*/  LDSM.16.MT88.4 R36, [R196+0x5800] ;  /* 0x00580000c424783b */ /* 0x000fe20000004200 */
[----:B------:R-:W-:Y:S01]  /*19030*/  FFMA.FTZ R24, R41, c[0x0][0x2d0], -R114 ;  /* 0x0000b40029187a23 */ /* 0x000fe20000010872 */
[C---:B------:R-:W-:Y:S01]  /*19040*/  HMMA.16816.F32 R96, R16.reuse, R26, R96 ;  /* 0x0000001a1060723c */ /* 0x040fe20000001860 */
[----:B------:R2:W5:Y:S03]  /*19050*/  MUFU.EX2 R149, R32 ;  /* 0x0000002000957308 */ /* 0x0005660000000800 */
[----:B----4-:R-:W-:Y:S04]  /*19060*/  FADD.FTZ R2, R150, R2 ;  /* 0x0000000296027221 */ /* 0x010fe80000010000 */
[C---:B-1----:R-:W-:Y:S03]  /*19070*/  HMMA.16816.F32 R12, R16.reuse, R28, R12 ;  /* 0x0000001c100c723c */ /* 0x042fe6000000180c */
[----:B------:R1:W4:Y:S01]  /*19080*/  MUFU.EX2 R146, R24 ;  /* 0x0000001800927308 */ /* 0x0003220000000800 */
[----:B---3--:R-:W-:Y:S01]  /*19090*/  LDSM.16.MT88.4 R20, [R197+0x5000] ;  /* 0x00500000c514783b */ /* 0x008fe20000004200 */
[----:B------:R-:W-:Y:S02]  /*190a0*/  FADD.FTZ R2, R147, R2 ;  /* 0x0000000293027221 */ /* 0x000fe40000010000 */
[----:B------:R-:W-:Y:S01]  /*190b0*/  FFMA.FTZ R28, R43, c[0x0][0x2d0], -R112 ;  /* 0x0000b4002b1c7a23 */ /* 0x000fe20000010870 */
[C---:B------:R-:W-:Y:S05]  /*190c0*/  HMMA.16816.F32 R100, R16.reuse, R30, R100 ;  /* 0x0000001e1064723c */ /* 0x040fea0000001864 */
[----:B------:R3:W-:Y:S01]  /*190d0*/  MUFU.EX2 R144, R28 ;  /* 0x0000001c00907308 */ /* 0x0007e20000000800 */
[----:B--2---:R-:W2:Y:S01]  /*190e0*/  LDSM.16.MT88.4 R32, [R198+0x5000] ;  /* 0x00500000c620783b */ /* 0x004ea20000004200 */
[----:B-----5:R-:W-:Y:S05]  /*190f0*/  FADD.FTZ R0, R149, R0 ;  /* 0x0000000095007221 */ /* 0x020fea0000010000 */
[----:B------:R-:W-:Y:S02]  /*19100*/  FADD.FTZ R0, R148, R0 ;  /* 0x0000000094007221 */ /* 0x000fe40000010000 */
[----:B-1----:R-:W-:Y:S02]  /*19110*/  FFMA.FTZ R24, R42, c[0x0][0x2d0], -R112 ;  /* 0x0000b4002a187a23 */ /* 0x002fe40000010870 */
[----:B------:R-:W-:Y:S01]  /*19120*/  LDSM.16.MT88.4 R40, [R198+0x5800] ;  /* 0x00580000c628783b */ /* 0x000fe20000004200 */
[----:B----4-:R-:W-:Y:S01]  /*19130*/  FADD.FTZ R2, R146, R2 ;  /* 0x0000000292027221 */ /* 0x010fe20000010000 */
[----:B------:R1:W4:Y:S06]  /*19140*/  MUFU.EX2 R145, R24 ;  /* 0x0000001800917308 */ /* 0x00032c0000000800 */
[----:B---3--:R-:W-:Y:S08]  /*19150*/  LDSM.16.MT88.4 R28, [R196+0x2000] ;  /* 0x00200000c41c783b */ /* 0x008ff00000004200 */
[----:B-1----:R-:W1:Y:S01]  /*19160*/  LDSM.16.MT88.4 R24, [R195+0x2000] ;  /* 0x00200000c318783b */ /* 0x002e620000004200 */
[----:B----4-:R-:W-:Y:S01]  /*19170*/  FADD.FTZ R0, R145, R0 ;  /* 0x0000000091007221 */ /* 0x010fe20000010000 */
[C---:B--2---:R-:W-:Y:S03]  /*19180*/  HMMA.16816.F32 R104, R16.reuse, R32, R104 ;  /* 0x000000201068723c */ /* 0x044fe60000001868 */
[----:B------:R-:W-:Y:S05]  /*19190*/  FADD.FTZ R0, R144, R0 ;  /* 0x0000000090007221 */ /* 0x000fea0000010000 */
[C---:B------:R-:W-:Y:S01]  /*191a0*/  HMMA.16816.F32 R108, R16.reuse, R34, R108 ;  /* 0x00000022106c723c */ /* 0x040fe2000000186c */
[----:B------:R-:W2:Y:S07]  /*191b0*/  LDSM.16.MT88.4 R32, [R198+0x2000] ;  /* 0x00200000c620783b */ /* 0x000eae0000004200 */
[C---:B------:R-:W-:Y:S07]  /*191c0*/  HMMA.16816.F32 R60, R16.reuse, R20, R60 ;  /* 0x00000014103c723c */ /* 0x040fee000000183c */
[--C-:B------:R-:W-:Y:S01]  /*191d0*/  FFMA.FTZ R20, R44, c[0x0][0x2d0], -R114.reuse ;  /* 0x0000b4002c147a23 */ /* 0x100fe20000010872 */
[----:B------:R-:W-:Y:S03]  /*191e0*/  HMMA.16816.F32 R64, R16, R22, R64 ;  /* 0x000000161040723c */ /* 0x000fe60000001840 */
[----:B------:R3:W4:Y:S01]  /*191f0*/  MUFU.EX2 R143, R20 ;  /* 0x00000014008f7308 */ /* 0x0007220000000800 */
[--C-:B------:R-:W-:Y:S03]  /*19200*/  FFMA.FTZ R44, R49, c[0x0][0x2d0], -R114.reuse ;  /* 0x0000b400312c7a23 */ /* 0x100fe60000010872 */
[----:B------:R-:W-:Y:S02]  /*19210*/  F2FP.PACK_AB R16, R150, R151 ;  /* 0x000000979610723e */ /* 0x000fe400000000ff */
[----:B------:R-:W-:Y:S03]  /*19220*/  F2FP.PACK_AB R17, R148, R149 ;  /* 0x000000959411723e */ /* 0x000fe600000000ff */
[----:B------:R-:W-:Y:S01]  /*19230*/  F2FP.PACK_AB R18, R146, R147 ;  /* 0x000000939212723e */ /* 0x000fe200000000ff */
[----:B------:R-:W-:Y:S01]  /*19240*/  MUFU.EX2 R118, R44 ;  /* 0x0000002c00767308 */ /* 0x000fe20000000800 */
[----:B------:R-:W-:Y:S07]  /*19250*/  F2FP.PACK_AB R19, R144, R145 ;  /* 0x000000919013723e */ /* 0x000fee00000000ff */
[C---:B-1----:R-:W-:Y:S03]  /*19260*/  HMMA.16816.F32 R4, R16.reuse, R24, R4 ;  /* 0x000000181004723c */ /* 0x042fe60000001804 */
[----:B---3--:R-:W-:Y:S05]  /*19270*/  FFMA.FTZ R20, R45, c[0x0][0x2d0], -R114 ;  /* 0x0000b4002d147a23 */ /* 0x008fea0000010872 */
[C---:B------:R-:W-:Y:S01]  /*19280*/  HMMA.16816.F32 R8, R16.reuse, R26, R8 ;  /* 0x0000001a1008723c */ /* 0x040fe20000001808 */
[----:B------:R1:W3:Y:S03]  /*19290*/  MUFU.EX2 R142, R20 ;  /* 0x00000014008e7308 */ /* 0x0002e60000000800 */
[----:B------:R-:W-:Y:S02]  /*192a0*/  FFMA.FTZ R24, R46, c[0x0][0x2d0], -R112 ;  /* 0x0000b4002e187a23 */ /* 0x000fe40000010870 */
[----:B----4-:R-:W-:Y:S02]  /*192b0*/  FADD.FTZ R2, R143, R2 ;  /* 0x000000028f027221 */ /* 0x010fe40000010000 */
[C---:B------:R-:W-:Y:S03]  /*192c0*/  HMMA.16816.F32 R68, R16.reuse, R28, R68 ;  /* 0x0000001c1044723c */ /* 0x040fe60000001844 */
[----:B------:R4:W5:Y:S04]  /*192d0*/  MUFU.EX2 R141, R24 ;  /* 0x00000018008d7308 */ /* 0x0009680000000800 */
[----:B------:R-:W-:Y:S01]  /*192e0*/  FFMA.FTZ R28, R48, c[0x0][0x2d0], -R114 ;  /* 0x0000b400301c7a23 */ /* 0x000fe20000010872 */
[C---:B------:R-:W-:Y:S05]  /*192f0*/  HMMA.16816.F32 R72, R16.reuse, R30, R72 ;  /* 0x0000001e1048723c */ /* 0x040fea0000001848 */
[----:B------:R5:W5:Y:S03]  /*19300*/  MUFU.EX2 R119, R28 ;  /* 0x0000001c00777308 */ /* 0x000b660000000800 */
[C---:B--2---:R-:W-:Y:S01]  /*19310*/  HMMA.16816.F32 R76, R16.reuse, R32, R76 ;  /* 0x00000020104c723c */ /* 0x044fe2000000184c */
[----:B-1----:R-:W1:Y:S03]  /*19320*/  LDSM.16.MT88.4 R20, [R197+0x2000] ;  /* 0x00200000c514783b */ /* 0x002e660000004200 */
[----:B---3--:R-:W-:Y:S03]  /*19330*/  FADD.FTZ R2, R142, R2 ;  /* 0x000000028e027221 */ /* 0x008fe60000010000 */
[--C-:B------:R-:W-:Y:S01]  /*19340*/  FFMA.FTZ R32, R50, c[0x0][0x2d0], -R112.reuse ;  /* 0x0000b40032207a23 */ /* 0x100fe20000010870 */
[C---:B------:R-:W-:Y:S03]  /*19350*/  HMMA.16816.F32 R80, R16.reuse, R34, R80 ;  /* 0x000000221050723c */ /* 0x040fe60000001850 */
[----:B------:R2:W-:Y:S01]  /*19360*/  MUFU.EX2 R117, R32 ;  /* 0x0000002000757308 */ /* 0x0005e20000000800 */
[----:B----4-:R-:W-:Y:S02]  /*19370*/  FFMA.FTZ R24, R47, c[0x0][0x2d0], -R112 ;  /* 0x0000b4002f187a23 */ /* 0x010fe40000010870 */
[----:B-----5:R-:W-:Y:S07]  /*19380*/  FADD.FTZ R0, R141, R0 ;  /* 0x000000008d007221 */ /* 0x020fee0000010000 */
[----:B------:R3:W4:Y:S01]  /*19390*/  MUFU.EX2 R140, R24 ;  /* 0x00000018008c7308 */ /* 0x0007220000000800 */
[----:B------:R-:W-:Y:S01]  /*193a0*/  LDSM.16.MT88.4 R28, [R197+0x5800] ;  /* 0x00580000c51c783b */ /* 0x000fe20000004200 */
[----:B------:R-:W-:Y:S07]  /*193b0*/  FADD.FTZ R2, R119, R2 ;  /* 0x0000000277027221 */ /* 0x000fee0000010000 */
[----:B--2---:R-:W-:Y:S01]  /*193c0*/  LDSM.16.MT88.4 R32, [R195+0x2800] ;  /* 0x00280000c320783b */ /* 0x004fe20000004200 */
[C---:B-1----:R-:W-:Y:S07]  /*193d0*/  HMMA.16816.F32 R84, R16.reuse, R20, R84 ;  /* 0x000000141054723c */ /* 0x042fee0000001854 */
[----:B---3--:R-:W1:Y:S01]  /*193e0*/  LDSM.16.MT88.4 R24, [R195+0x5800] ;  /* 0x00580000c318783b */ /* 0x008e620000004200 */
[----:B----4-:R-:W-:Y:S04]  /*193f0*/  FADD.FTZ R0, R140, R0 ;  /* 0x000000008c007221 */ /* 0x010fe80000010000 */
[----:B------:R-:W-:Y:S01]  /*19400*/  FFMA.FTZ R20, R51, c[0x0][0x2d0], -R112 ;  /* 0x0000b40033147a23 */ /* 0x000fe20000010870 */
[C---:B------:R-:W-:Y:S03]  /*19410*/  HMMA.16816.F32 R88, R16.reuse, R22, R88 ;  /* 0x000000161058723c */ /* 0x040fe60000001858 */
[----:B------:R2:W3:Y:S01]  /*19420*/  MUFU.EX2 R116, R20 ;  /* 0x0000001400747308 */ /* 0x0004e20000000800 */
[----:B------:R-:W-:Y:S01]  /*19430*/  FADD.FTZ R0, R117, R0 ;  /* 0x0000000075007221 */ /* 0x000fe20000010000 */
[----:B--2---:R-:W2:Y:S03]  /*19440*/  LDSM.16.MT88.4 R20, [R196+0x2800] ;  /* 0x00280000c414783b */ /* 0x004ea60000004200 */
        /* <DEDUP_REMOVED lines=14> */
[----:B------:R4:W-:Y:S04]  /*19530*/  MUFU.EX2 R51, R28 ;  /* 0x0000001c00337308 */ /* 0x0009e80000000800 */
[----:B------:R-:W-:Y:S02]  /*19540*/  F2FP.PACK_AB R16, R142, R143 ;  /* 0x0000008f8e10723e */ /* 0x000fe400000000ff */
[----:B------:R-:W-:Y:S03]  /*19550*/  F2FP.PACK_AB R17, R140, R141 ;  /* 0x0000008d8c11723e */ /* 0x000fe600000000ff */
[----:B------:R-:W-:Y:S02]  /*19560*/  F2FP.PACK_AB R18, R118, R119 ;  /* 0x000000777612723e */ /* 0x000fe400000000ff */
[----:B---3--:R-:W-:Y:S07]  /*19570*/  F2FP.PACK_AB R19, R116, R117 ;  /* 0x000000757413723e */ /* 0x008fee00000000ff */
[C---:B------:R-:W-:Y:S01]  /*19580*/  HMMA.16816.F32 R4, R16.reuse, R32, R4 ;  /* 0x000000201004723c */ /* 0x040fe20000001804 */
[----:B----4-:R-:W3:Y:S06]  /*19590*/  LDSM.16.MT88.4 R28, [R197+0x2800] ;  /* 0x00280000c51c783b */ /* 0x010eec0000004200 */
[----:B------:R-:W-:Y:S01]  /*195a0*/  FFMA.FTZ R32, R53, c[0x0][0x2d0], -R114 ;  /* 0x0000b40035207a23 */ /* 0x000fe20000010872 */
[C---:B------:R-:W-:Y:S03]  /*195b0*/  HMMA.16816.F32 R8, R16.reuse, R34, R8 ;  /* 0x000000221008723c */ /* 0x040fe60000001808 */
[----:B------:R4:W5:Y:S05]  /*195c0*/  MUFU.EX2 R50, R32 ;  /* 0x0000002000327308 */ /* 0x00096a0000000800 */
[C---:B--2---:R-:W-:Y:S07]  /*195d0*/  HMMA.16816.F32 R68, R16.reuse, R20, R68 ;  /* 0x000000141044723c */ /* 0x044fee0000001844 */
[--C-:B------:R-:W-:Y:S01]  /*195e0*/  FFMA.FTZ R20, R55, c[0x0][0x2d0], -R112.reuse ;  /* 0x0000b40037147a23 */ /* 0x100fe20000010870 */
[C---:B------:R-:W-:Y:S03]  /*195f0*/  HMMA.16816.F32 R72, R16.reuse, R22, R72 ;  /* 0x000000161048723c */ /* 0x040fe60000001848 */
[----:B------:R2:W-:Y:S05]  /*19600*/  MUFU.EX2 R48, R20 ;  /* 0x0000001400307308 */ /* 0x0005ea0000000800 */
[C---:B-1----:R-:W-:Y:S04]  /*19610*/  HMMA.16816.F32 R76, R16.reuse, R24, R76 ;  /* 0x00000018104c723c */ /* 0x042fe8000000184c */
[----:B----4-:R-:W-:Y:S03]  /*19620*/  FFMA.FTZ R32, R54, c[0x0][0x2d0], -R112 ;  /* 0x0000b40036207a23 */ /* 0x010fe60000010870 */
[----:B------:R-:W-:Y:S01]  /*19630*/  FFMA.FTZ R24, R57, c[0x0][0x2d0], -R114 ;  /* 0x0000b40039187a23 */ /* 0x000fe20000010872 */
[C---:B------:R-:W-:Y:S01]  /*19640*/  HMMA.16816.F32 R80, R16.reuse, R26, R80 ;  /* 0x0000001a1050723c */ /* 0x040fe20000001850 */
[----:B------:R1:W4:Y:S03]  /*19650*/  MUFU.EX2 R49, R32 ;  /* 0x0000002000317308 */ /* 0x0003260000000800 */
[----:B------:R-:W-:Y:S04]  /*19660*/  MOV R114, R3 ;  /* 0x0000000300727202 */ /* 0x000fe80000000f00 */
[C---:B---3--:R-:W-:Y:S01]  /*19670*/  HMMA.16816.F32 R84, R16.reuse, R28, R84 ;  /* 0x0000001c1054723c */ /* 0x048fe20000001854 */
[----:B--2---:R-:W-:Y:S02]  /*19680*/  LDSM.16.MT88.4 R20, [R196+0x6000] ;  /* 0x00600000c414783b */ /* 0x004fe40000004200 */
[----:B------:R2:W3:Y:S05]  /*19690*/  MUFU.EX2 R46, R24 ;  /* 0x00000018002e7308 */ /* 0x0004ea0000000800 */
[C---:B------:R-:W-:Y:S01]  /*196a0*/  HMMA.16816.F32 R88, R16.reuse, R30, R88 ;  /* 0x0000001e1058723c */ /* 0x040fe20000001858 */
[----:B------:R-:W-:Y:S08]  /*196b0*/  LDSM.16.MT88.4 R28, [R198+0x3000] ;  /* 0x00300000c61c783b */ /* 0x000ff00000004200 */
[----:B-1----:R-:W1:Y:S03]  /*196c0*/  LDSM.16.MT88.4 R32, [R195+0x6000] ;  /* 0x00600000c320783b */ /* 0x002e660000004200 */
[--C-:B--2---:R-:W-:Y:S02]  /*196d0*/  FFMA.FTZ R24, R58, c[0x0][0x2d0], -R112.reuse ;  /* 0x0000b4003a187a23 */ /* 0x104fe40000010870 */
[----:B------:R-:W-:Y:S02]  /*196e0*/  FFMA.FTZ R112, R59, c[0x0][0x2d0], -R112 ;  /* 0x0000b4003b707a23 */ /* 0x000fe40000010870 */
[----:B------:R2:W-:Y:S10]  /*196f0*/  MUFU.EX2 R45, R24 ;  /* 0x00000018002d7308 */ /* 0x0005f40000000800 */
[----:B------:R-:W3:Y:S01]  /*19700*/  MUFU.EX2 R44, R112 ;  /* 0x00000070002c7308 */ /* 0x000ee20000000800 */
[----:B--2---:R-:W2:Y:S01]  /*19710*/  LDSM.16.MT88.4 R24, [R196+0x3000] ;  /* 0x00300000c418783b */ /* 0x004ea20000004200 */
[C---:B-1----:R-:W-:Y:S08]  /*19720*/  HMMA.16816.F32 R92, R16.reuse, R32, R92 ;  /* 0x00000020105c723c */ /* 0x042ff0000000185c */
[C---:B------:R-:W-:Y:S08]  /*19730*/  HMMA.16816.F32 R96, R16.reuse, R34, R96 ;  /* 0x000000221060723c */ /* 0x040ff00000001860 */
[C---:B------:R-:W-:Y:S08]  /*19740*/  HMMA.16816.F32 R12, R16.reuse, R20, R12 ;  /* 0x00000014100c723c */ /* 0x040ff0000000180c */
[C---:B------:R-:W-:Y:S01]  /*19750*/  HMMA.16816.F32 R100, R16.reuse, R22, R100 ;  /* 0x000000161064723c */ /* 0x040fe20000001864 */
[----:B------:R-:W1:Y:S07]  /*19760*/  LDSM.16.MT88.4 R20, [R197+0x3000] ;  /* 0x00300000c514783b */ /* 0x000e6e0000004200 */
[C---:B------:R-:W-:Y:S08]  /*19770*/  HMMA.16816.F32 R104, R16.reuse, R36, R104 ;  /* 0x000000241068723c */ /* 0x040ff00000001868 */
[C---:B------:R-:W-:Y:S08]  /*19780*/  HMMA.16816.F32 R108, R16.reuse, R38, R108 ;  /* 0x00000026106c723c */ /* 0x040ff0000000186c */
[C---:B------:R-:W-:Y:S08]  /*19790*/  HMMA.16816.F32 R60, R16.reuse, R40, R60 ;  /* 0x00000028103c723c */ /* 0x040ff0000000183c */
[----:B------:R-:W-:Y:S07]  /*197a0*/  HMMA.16816.F32 R64, R16, R42, R64 ;  /* 0x0000002a1040723c */ /* 0x000fee0000001840 */
[----:B-----5:R-:W-:Y:S02]  /*197b0*/  F2FP.PACK_AB R16, R50, R51 ;  /* 0x000000333210723e */ /* 0x020fe400000000ff */
[----:B----4-:R-:W-:Y:S03]  /*197c0*/  F2FP.PACK_AB R17, R48, R49 ;  /* 0x000000313011723e */ /* 0x010fe600000000ff */
[----:B---3--:R-:W-:Y:S02]  /*197d0*/  F2FP.PACK_AB R18, R46, R47 ;  /* 0x0000002f2e12723e */ /* 0x008fe400000000ff */
[----:B------:R-:W-:Y:S07]  /*197e0*/  F2FP.PACK_AB R19, R44, R45 ;  /* 0x0000002d2c13723e */ /* 0x000fee00000000ff */
[C---:B------:R-:W-:Y:S01]  /*197f0*/  HMMA.16816.F32 R120, R16.reuse, R124, R4 ;  /* 0x0000007c1078723c */ /* 0x040fe20000001804 */
[----:B------:R-:W3:Y:S07]  /*19800*/  LDSM.16.MT88.4 R4, [R195+0x6800] ;  /* 0x00680000c304783b */ /* 0x000eee0000004200 */
[C---:B------:R-:W-:Y:S01]  /*19810*/  HMMA.16816.F32 R124, R16.reuse, R126, R8 ;  /* 0x0000007e107c723c */ /* 0x040fe20000001808 */
[----:B------:R-:W4:Y:S07]  /*19820*/  LDSM.16.MT88.4 R8, [R196+0x6800] ;  /* 0x00680000c408783b */ /* 0x000f2e0000004200 */
[C---:B--2---:R-:W-:Y:S08]  /*19830*/  HMMA.16816.F32 R68, R16.reuse, R24, R68 ;  /* 0x000000181044723c */ /* 0x044ff00000001844 */
[C---:B------:R-:W-:Y:S08]  /*19840*/  HMMA.16816.F32 R72, R16.reuse, R26, R72 ;  /* 0x0000001a1048723c */ /* 0x040ff00000001848 */
[C---:B------:R-:W-:Y:S08]  /*19850*/  HMMA.16816.F32 R76, R16.reuse, R28, R76 ;  /* 0x0000001c104c723c */ /* 0x040ff0000000184c */
[C---:B------:R-:W-:Y:S08]  /*19860*/  HMMA.16816.F32 R80, R16.reuse, R30, R80 ;  /* 0x0000001e1050723c */ /* 0x040ff00000001850 */
[C---:B-1----:R-:W-:Y:S08]  /*19870*/  HMMA.16816.F32 R84, R16.reuse, R20, R84 ;  /* 0x000000141054723c */ /* 0x042ff00000001854 */
        /* <DEDUP_REMOVED lines=24> */
.L_x_2575:
[----:B------:R-:W-:Y:S02]  /*19a00*/  MOV R7, 0x1f ;  /* 0x0000001f00077802 */ /* 0x000fe40000000f00 */
[----:B------:R-:W-:Y:S01]  /*19a10*/  MOV R6, 0xffffffff ;  /* 0xffffffff00067802 */ /* 0x000fe20000000f00 */
[----:B------:R-:W-:Y:S05]  /*19a20*/  BRA.DIV ~URZ, `(.L_x_2579) ;  /* 0x000048527f007947 */ /* 0x000fea000b800000 */
[----:B-1----:R-:W2:Y:S04]  /*19a30*/  LDL R2, [R1+0x20] ;  /* 0x0000200001027983 */ /* 0x002ea80000100800 */
[----:B--2---:R1:W2:Y:S02]  /*19a40*/  SHFL.BFLY PT, R0, R2, 0x2, 0x1f ;  /* 0x0c401f0002007f89 */ /* 0x0042a400000e0000 */
.L_x_2646:
        /* <DEDUP_REMOVED lines=9> */
.L_x_2647:
        /* <DEDUP_REMOVED lines=64> */
[----:B------:R-:W-:Y:S02]  /*19ee0*/  FMUL.FTZ R61, R0, R95 ;  /* 0x0000005f003d7220 */ /* 0x000fe40000410000 */
[----:B------:R-:W-:Y:S01]  /*19ef0*/  @P0 FFMA.FTZ R22, R3, R114, R2 ;  /* 0x0000007203160223 */ /* 0x000fe20000010002 */
[----:B------:R-:W-:Y:S01]  /*19f00*/  PRMT R3, R4, 0x7610, R3 ;  /* 0x0000761004037816 */ /* 0x000fe20000000003 */
        /* <DEDUP_REMOVED lines=18> */
.L_x_2530:
        /* <DEDUP_REMOVED lines=19> */
.L_x_2582:
[----:B--2---:R-:W-:Y:S05]  /*1a160*/  BSYNC B0 ;  /* 0x0000000000007941 */ /* 0x004fea0003800000 */
.L_x_2581:
        /* <DEDUP_REMOVED lines=125> */
.L_x_2585:
        /* <DEDUP_REMOVED lines=125> */
.L_x_2648:
[----:B------:R-:W-:Y:S05]  /*1b110*/  BRA.DIV ~URZ, `(.L_x_2588) ;  /* 0x000033427f007947 */ /* 0x000fea000b800000 */
[----:B------:R3:W4:Y:S02]  /*1b120*/  SHFL.IDX PT, R0, R9, RZ, 0x181f ;  /* 0x00181fff09007589 */ /* 0x00072400000e0000 */
.L_x_2649:
        /* <DEDUP_REMOVED lines=11> */
.L_x_2590:
[----:B------:R-:W-:Y:S05]  /*1b1e0*/  BSYNC B0 ;  /* 0x0000000000007941 */ /* 0x000fea0003800000 */
.L_x_2589:
[----:B------:R-:W-:Y:S05]  /*1b1f0*/  BRA.DIV ~URZ, `(.L_x_2591) ;  /* 0x000032c27f007947 */ /* 0x000fea000b800000 */
[----:B--2---:R2:W1:Y:S04]  /*1b200*/  SHFL.IDX PT, R10, R8, 0x1, 0x181f ;  /* 0x00381f00080a7f89 */ /* 0x00446800000e0000 */
[----:B----4-:R2:W4:Y:S02]  /*1b210*/  SHFL.IDX PT, R0, R9, 0x1, 0x181f ;  /* 0x00381f0009007f89 */ /* 0x01052400000e0000 */
.L_x_2650:
        /* <DEDUP_REMOVED lines=12> */
.L_x_2593:
[----:B------:R-:W-:Y:S05]  /*1b2e0*/  BSYNC B0 ;  /* 0x0000000000007941 */ /* 0x000fea0003800000 */
.L_x_2592:
[----:B------:R-:W-:Y:S05]  /*1b2f0*/  BRA.DIV ~URZ, `(.L_x_2594) ;  /* 0x000032827f007947 */ /* 0x000fea000b800000 */
[----:B-1----:R1:W2:Y:S02]  /*1b300*/  SHFL.IDX PT, R10, R8, 0x2, 0x181f ;  /* 0x00581f00080a7f89 */ /* 0x0022a400000e0000 */
.L_x_2651:
[----:B------:R-:W-:Y:S05]  /*1b310*/  BRA.DIV ~URZ, `(.L_x_2595) ;  /* 0x000032d27f007947 */ /* 0x000fea000b800000 */
[----:B----4-:R4:W1:Y:S02]  /*1b320*/  SHFL.IDX PT, R0, R9, 0x2, 0x181f ;  /* 0x00581f0009007f89 */ /* 0x01086400000e0000 */
.L_x_2652:
        /* <DEDUP_REMOVED lines=12> */
.L_x_2597:
[----:B------:R-:W-:Y:S05]  /*1b3f0*/  BSYNC B0 ;  /* 0x0000000000007941 */ /* 0x000fea0003800000 */
.L_x_2596:
[----:B------:R-:W-:Y:S05]  /*1b400*/  BRA.DIV ~URZ, `(.L_x_2598) ;  /* 0x000032427f007947 */ /* 0x000fea000b800000 */
[----:B-1----:R1:W3:Y:S04]  /*1b410*/  SHFL.IDX PT, R4, R8, 0x3, 0x181f ;  /* 0x00781f0008047f89 */ /* 0x0022e800000e0000 */
[----:B------:R1:W4:Y:S02]  /*1b420*/  SHFL.IDX PT, R0, R9, 0x3, 0x181f ;  /* 0x00781f0009007f89 */ /* 0x00032400000e0000 */
.L_x_2653:
        /* <DEDUP_REMOVED lines=13> */
.L_x_2586:
        /* <DEDUP_REMOVED lines=34> */
.L_x_2654:
[----:B------:R-:W-:Y:S05]  /*1b720*/  BRA.DIV ~URZ, `(.L_x_2601) ;  /* 0x000030527f007947 */ /* 0x000fea000b800000 */
[----:B------:R3:W4:Y:S02]  /*1b730*/  SHFL.IDX PT, R0, R28, RZ, 0x1c1f ;  /* 0x001c1fff1c007589 */ /* 0x00072400000e0000 */
.L_x_2655:
        /* <DEDUP_REMOVED lines=98> */
.L_x_2603:
[----:B------:R-:W-:Y:S05]  /*1bd60*/  BSYNC B0 ;  /* 0x0000000000007941 */ /* 0x000fea0003800000 */
.L_x_2602:
[----:B------:R-:W-:Y:S05]  /*1bd70*/  BRA.DIV ~URZ, `(.L_x_2604) ;  /* 0x00002a627f007947 */ /* 0x000fea000b800000 */
[----:B--2---:R2:W1:Y:S04]  /*1bd80*/  SHFL.IDX PT, R4, R14, 0x1, 0x1c1f ;  /* 0x003c1f000e047f89 */ /* 0x00446800000e0000 */
[----:B----4-:R2:W4:Y:S02]  /*1bd90*/  SHFL.IDX PT, R0, R28, 0x1, 0x1c1f ;  /* 0x003c1f001c007f89 */ /* 0x01052400000e0000 */
.L_x_2656:
        /* <DEDUP_REMOVED lines=71> */
.L_x_2584:
        /* <DEDUP_REMOVED lines=21> */
.L_x_2605:
        /* <DEDUP_REMOVED lines=57> */
.L_x_2607:
[----:B------:R-:W-:Y:S05]  /*1c6f0*/  BSYNC B0 ;  /* 0x0000000000007941 */ /* 0x000fea0003800000 */
.L_x_2606:
        /* <DEDUP_REMOVED lines=44> */
.L_x_2657:
[----:B------:R-:W-:Y:S05]  /*1c9c0*/  BRA.DIV ~URZ, `(.L_x_2609) ;  /* 0x00001f427f007947 */ /* 0x000fea000b800000 */
[----:B------:R3:W4:Y:S02]  /*1c9d0*/  SHFL.IDX PT, R0, R10, RZ, 0x181f ;  /* 0x00181fff0a007589 */ /* 0x00072400000e0000 */
.L_x_2658:
        /* <DEDUP_REMOVED lines=12> */
.L_x_2611:
[----:B------:R-:W-:Y:S05]  /*1caa0*/  BSYNC B0 ;  /* 0x0000000000007941 */ /* 0x000fea0003800000 */
.L_x_2610:
[----:B------:R-:W-:Y:S05]  /*1cab0*/  BRA.DIV ~URZ, `(.L_x_2612) ;  /* 0x00001eb27f007947 */ /* 0x000fea000b800000 */
[----:B--2---:R2:W1:Y:S04]  /*1cac0*/  SHFL.IDX PT, R11, R6, 0x1, 0x181f ;  /* 0x00381f00060b7f89 */ /* 0x00446800000e0000 */
[----:B----4-:R2:W4:Y:S02]  /*1cad0*/  SHFL.IDX PT, R0, R10, 0x1, 0x181f ;  /* 0x00381f000a007f89 */ /* 0x01052400000e0000 */
.L_x_2659:
        /* <DEDUP_REMOVED lines=12> */
.L_x_2614:
[----:B------:R-:W-:Y:S05]  /*1cba0*/  BSYNC B0 ;  /* 0x0000000000007941 */ /* 0x000fea0003800000 */
.L_x_2613:
[----:B------:R-:W-:Y:S05]  /*1cbb0*/  BRA.DIV ~URZ, `(.L_x_2615) ;  /* 0x00001e727f007947 */ /* 0x000fea000b800000 */
[----:B-1----:R1:W2:Y:S02]  /*1cbc0*/  SHFL.IDX PT, R11, R6, 0x2, 0x181f ;  /* 0x00581f00060b7f89 */ /* 0x0022a400000e0000 */
.L_x_2660:
[----:B------:R-:W-:Y:S05]  /*1cbd0*/  BRA.DIV ~URZ, `(.L_x_2616) ;  /* 0x00001ec27f007947 */ /* 0x000fea000b800000 */
[----:B----4-:R4:W1:Y:S02]  /*1cbe0*/  SHFL.IDX PT, R0, R10, 0x2, 0x181f ;  /* 0x00581f000a007f89 */ /* 0x01086400000e0000 */
.L_x_2661:
        /* <DEDUP_REMOVED lines=12> */
.L_x_2618:
[----:B------:R-:W-:Y:S05]  /*1ccb0*/  BSYNC B0 ;  /* 0x0000000000007941 */ /* 0x000fea0003800000 */
.L_x_2617:
[----:B------:R-:W-:Y:S05]  /*1ccc0*/  BRA.DIV ~URZ, `(.L_x_2619) ;  /* 0x00001e327f007947 */ /* 0x000fea000b800000 */
[----:B-12---:R-:W1:Y:S04]  /*1ccd0*/  SHFL.IDX PT, R6, R6, 0x3, 0x181f ;  /* 0x00781f0006067f89 */ /* 0x006e6800000e0000 */
[----:B------:R2:W3:Y:S02]  /*1cce0*/  SHFL.IDX PT, R0, R10, 0x3, 0x181f ;  /* 0x00781f000a007f89 */ /* 0x0004e400000e0000 */
.L_x_2662:
        /* <DEDUP_REMOVED lines=11> */
.L_x_2599:
[----:B------:R-:W-:Y:S05]  /*1cda0*/  BSYNC B1 ;  /* 0x0000000000017941 */ /* 0x000fea0003800000 */
.L_x_2583:
        /* <DEDUP_REMOVED lines=15> */
.L_x_2663:
[----:B------:R-:W-:Y:S05]  /*1cea0*/  BRA.DIV ~URZ, `(.L_x_2622) ;  /* 0x00001d827f007947 */ /* 0x000fea000b800000 */
[----:B------:R3:W4:Y:S02]  /*1ceb0*/  SHFL.IDX PT, R8, R67, 0x1, 0x1f ;  /* 0x00201f0043087f89 */ /* 0x00072400000e0000 */
.L_x_2664:
        /* <DEDUP_REMOVED lines=19> */
.L_x_2665:
        /* <DEDUP_REMOVED lines=16> */
.L_x_2666:
[----:B---3--:R-:W-:Y:S01]  /*1d0f0*/  IMAD R0, R0, c[0x0][0x538], RZ ;  /* 0x00014e0000007a24 */ /* 0x008fe200078e02ff */
[----:B------:R-:W-:Y:S04]  /*1d100*/  BSSY B1, `(.L_x_2625) ;  /* 0x00000cf000017945 */ /* 0x000fe80003800000 */
[----:B----4-:R-:W-:-:S04]  /*1d110*/  IADD3 R8, R0, R8, RZ ;  /* 0x0000000800087210 */ /* 0x010fc80007ffe0ff */
[----:B--2---:R-:W-:-:S13]  /*1d120*/  ISETP.GT.AND P0, PT, R8, R9, PT ;  /* 0x000000090800720c */ /* 0x004fda0003f04270 */
[----:B------:R-:W-:Y:S05]  /*1d130*/  @P0 BRA `(.L_x_2626) ;  /* 0x0000025000000947 */ /* 0x000fea0003800000 */
.L_x_2630:
        /* <DEDUP_REMOVED lines=9> */
[----:B-1----:R-:W-:-:S03]  /*1d1d0*/  @!P0 MOV R4, 0x4 ;  /* 0x0000000400048802 */ /* 0x002fc60000000f00 */
[----:B------:R-:W-:-:S04]  /*1d1e0*/  @!P0 IMAD.WIDE R2, R0, R2, c[0x0][0x580] ;  /* 0x0001600000028625 */ /* 0x000fc800078e0202 */
[----:B------:R-:W-:Y:S01]  /*1d1f0*/  @!P0 IMAD.WIDE R4, R0, R4, c[0x0][0x578] ;  /* 0x00015e0000048625 */ /* 0x000fe200078e0204 */
[----:B------:R-:W2:Y:S04]  /*1d200*/  @!P0 LDG.E R6, [R2.64] ;  /* 0x0000000602068981 */ /* 0x000ea8000c1e1900 */
[----:B------:R-:W2:Y:S02]  /*1d210*/  @!P0 LDG.E R7, [R4.64] ;  /* 0x0000000604078981 */ /* 0x000ea4000c1e1900 */
[----:B--2---:R-:W-:Y:S01]  /*1d220*/  IMAD R0, R7, R6, RZ ;  /* 0x0000000607007224 */ /* 0x004fe200078e02ff */
[----:B------:R-:W-:Y:S05]  /*1d230*/  BRA.DIV ~URZ, `(.L_x_2628) ;  /* 0x00001c427f007947 */ /* 0x000fea000b800000 */
[----:B------:R1:W2:Y:S02]  /*1d240*/  SHFL.UP PT, R2, R0, 0x1, RZ ;  /* 0x0420000000027989 */ /* 0x0002a400000e00ff */
.L_x_2667:
        /* <DEDUP_REMOVED lines=16> */
.L_x_2668:
[----:B--2---:R-:W-:-:S05]  /*1d350*/  IMAD R0, R0, c[0x0][0x538], RZ ;  /* 0x00014e0000007a24 */ /* 0x004fca00078e02ff */
[----:B------:R-:W-:-:S04]  /*1d360*/  IADD3 R8, R0, R8, RZ ;  /* 0x0000000800087210 */ /* 0x000fc80007ffe0ff */
[----:B------:R-:W-:-:S13]  /*1d370*/  ISETP.GT.AND P0, PT, R8, R9, PT ;  /* 0x000000090800720c */ /* 0x000fda0003f04270 */
[----:B-1----:R-:W-:Y:S05]  /*1d380*/  @!P0 BRA `(.L_x_2630) ;  /* 0xfffffdb000008947 */ /* 0x002fea000383ffff */
.L_x_2626:
[----:B------:R-:W-:-:S05]  /*1d390*/  IADD3 R11, -R0, R8, RZ ;  /* 0x00000008000b7210 */ /* 0x000fca0007ffe1ff */
[----:B------:R-:W-:-:S05]  /*1d3a0*/  IMAD R0, R4, c[0x0][0x538], R11 ;  /* 0x00014e0004007a24 */ /* 0x000fca00078e020b */
[----:B------:R-:W-:Y:S01]  /*1d3b0*/  ISETP.GT.AND P0, PT, R0, R9, PT ;  /* 0x000000090000720c */ /* 0x000fe20003f04270 */
[----:B------:R-:W-:-:S12]  /*1d3c0*/  BRA.DIV ~URZ, `(.L_x_2631) ;  /* 0x00001ca27f007947 */ /* 0x000fd8000b800000 */
[----:B------:R-:W-:-:S03]  /*1d3d0*/  VOTE.ANY R10, PT, !P0 ;  /* 0x00000000000a7806 */ /* 0x000fc600040e0100 */
.L_x_2669:
[----:B------:R-:W2:Y:S01]  /*1d3e0*/  LDL.LU R0, [R1+0x54] ;  /* 0x0000540001007983 */ /* 0x000ea20000300800 */
[----:B------:R-:W2:Y:S02]  /*1d3f0*/  POPC R8, R10 ;  /* 0x0000000a00087309 */ /* 0x000ea40000000000 */
[----:B--2---:R-:W-:-:S05]  /*1d400*/  IADD3 R0, R8, R0, RZ ;  /* 0x0000000008007210 */ /* 0x004fca0007ffe0ff */
[----:B------:R2:W-:Y:S01]  /*1d410*/  STL [R1+0x54], R0 ;  /* 0x0000540001007387 */ /* 0x0005e20000100800 */
[----:B------:R-:W-:Y:S05]  /*1d420*/  BRA.DIV ~URZ, `(.L_x_2632) ;  /* 0x00001c927f007947 */ /* 0x000fea000b800000 */
[----:B------:R3:W4:Y:S04]  /*1d430*/  SHFL.IDX PT, R12, R6, R8, 0x1f ;  /* 0x00001f08060c7589 */ /* 0x00072800000e0000 */
[----:B------:R3:W1:Y:S02]  /*1d440*/  SHFL.IDX PT, R7, R7, R8, 0x1f ;  /* 0x00001f0807077589 */ /* 0x00066400000e0000 */
.L_x_2670:
[----:B------:R-:W-:Y:S01]  /*1d450*/  ISETP.NE.AND P0, PT, R10, RZ, PT ;  /* 0x000000ff0a00720c */ /* 0x000fe20003f05270 */
[----:B------:R-:W-:-:S12]  /*1d460*/  BSSY B0, `(.L_x_2633) ;  /* 0x0000005000007945 */ /* 0x000fd80003800000 */
[----:B------:R-:W-:Y:S05]  /*1d470*/  @!P0 BRA `(.L_x_2634) ;  /* 0x0000003000008947 */ /* 0x000fea0003800000 */
[----:B------:R-:W-:Y:S01]  /*1d480*/  IADD3 R3, R8, -0x1, RZ ;  /* 0xffffffff08037810 */ /* 0x000fe20007ffe0ff */
[----:B------:R-:W-:Y:S05]  /*1d490*/  BRA.DIV ~URZ, `(.L_x_2635) ;  /* 0x00001cf27f007947 */ /* 0x000fea000b800000 */
[----:B------:R2:W3:Y:S02]  /*1d4a0*/  SHFL.IDX PT, R13, R4, R3, 0x1f ;  /* 0x00001f03040d7589 */ /* 0x0004e400000e0000 */
.L_x_2634:
[----:B------:R-:W-:Y:S05]  /*1d4b0*/  BSYNC B0 ;  /* 0x0000000000007941 */ /* 0x000fea0003800000 */
.L_x_2633:
        /* <DEDUP_REMOVED lines=69> */
.L_x_2637:
        /* <DEDUP_REMOVED lines=68> */
.L_x_2638:
[----:B------:R-:W-:Y:S05]  /*1dd50*/  BSYNC B0 ;  /* 0x0000000000007941 */ /* 0x000fea0003800000 */
.L_x_2636:
[----:B------:R-:W-:-:S04]  /*1dd60*/  LOP3.LUT R0, RZ, R0, RZ, 0x33, !PT ;  /* 0x00000000ff007212 */ /* 0x000fc800078e33ff */
[----:B------:R-:W-:-:S05]  /*1dd70*/  IADD3 R0, R0, R12, RZ ;  /* 0x0000000c00007210 */ /* 0x000fca0007ffe0ff */
[----:B------:R2:W-:Y:S01]  /*1dd80*/  STL [R1+0x4c], R0 ;  /* 0x00004c0001007387 */ /* 0x0005e20000100800 */
[----:B------:R-:W-:Y:S05]  /*1dd90*/  BRA `(.L_x_2639) ;  /* 0x0000005000007947 */ /* 0x000fea0003800000 */
.L_x_2627:
[----:B------:R-:W-:Y:S01]  /*1dda0*/  MOV R0, c[0x0][0x53c] ;  /* 0x00014f0000007a02 */ /* 0x000fe20000000f00 */
[----:B------:R2:W-:Y:S04]  /*1ddb0*/  STL [R1+0x48], R9 ;  /* 0x0000480901007387 */ /* 0x0005e80000100800 */
[----:B------:R2:W-:Y:S04]  /*1ddc0*/  STL [R1+0x4c], RZ ;  /* 0x00004cff01007387 */ /* 0x0005e80000100800 */
[----:B------:R2:W-:Y:S04]  /*1ddd0*/  STL [R1+0x50], RZ ;  /* 0x000050ff01007387 */ /* 0x0005e80000100800 */
[----:B------:R2:W-:Y:S02]  /*1dde0*/  STL [R1+0x54], R0 ;  /* 0x0000540001007387 */ /* 0x0005e40000100800 */
.L_x_2639:
[----:B------:R-:W-:Y:S05]  /*1ddf0*/  BSYNC B1 ;  /* 0x0000000000017941 */ /* 0x000fea0003800000 */
.L_x_2625:
        /* <DEDUP_REMOVED lines=9> */
.L_x_2620:
[----:B--2---:R-:W2:Y:S02]  /*1de90*/  LDL R0, [R1+0x54] ;  /* 0x0000540001007983 */ /* 0x004ea40000100800 */
[----:B--2---:R-:W-:-:S13]  /*1dea0*/  ISETP.GE.AND P0, PT, R0, c[0x0][0x53c], PT ;  /* 0x00014f0000007a0c */ /* 0x004fda0003f06270 */
[----:B-1----:R-:W-:Y:S01]  /*1deb0*/  @P0 CALL.REL.NOINC `(.L_x_2640) ;  /* 0x0000001000000944 */ /* 0x002fe20003c00000 */
[----:B------:R-:W-:Y:S05]  /*1dec0*/  BRA `(.L_x_2641) ;  /* 0xfffe38d000007947 */ /* 0x000fea000383ffff */
.L_x_2640:
[----:B------:R-:W-:Y:S05]  /*1ded0*/  EXIT ;  /* 0x000000000000794d */ /* 0x000fea0003800000 */
.L_x_2461:
[----:B------:R-:W-:Y:S01]  /*1dee0*/  IMAD.MOV.U32 R0, RZ, RZ, R5 ;  /* 0x000000ffff007224 */ /* 0x000fe200078e0005 */
[----:B------:R-:W-:Y:S02]  /*1def0*/  MOV R2, 0x1 ;  /* 0x0000000100027802 */ /* 0x000fe40000000f00 */
[----:B------:R-:W-:Y:S02]  /*1df00*/  MOV R3, 0x1df20 ;  /* 0x0001df2000037802 */ /* 0x000fe40000000f00 */
[----:B------:R-:W-:Y:S05]  /*1df10*/  CALL.REL.NOINC `($__internal_54_$__cuda_sm70_shflsync_up_p) ;  /* 0x0000136000007944 */ /* 0x000fea0003c00000 */
[----:B------:R-:W-:Y:S01]  /*1df20*/  MOV R0, R4 ;  /* 0x0000000400007202 */ /* 0x000fe20000000f00 */
[----:B------:R-:W-:Y:S05]  /*1df30*/  BRA `(.L_x_2642) ;  /* 0xfffe252000007947 */ /* 0x000fea000383ffff */
.L_x_2462:
[----:B------:R-:W-:Y:S01]  /*1df40*/  IMAD.MOV.U32 R0, RZ, RZ, R5 ;  /* 0x000000ffff007224 */ /* 0x000fe200078e0005 */
[----:B------:R-:W-:Y:S02]  /*1df50*/  MOV R2, 0x2 ;  /* 0x0000000200027802 */ /* 0x000fe40000000f00 */
[----:B------:R-:W-:Y:S02]  /*1df60*/  MOV R3, 0x1df80 ;  /* 0x0001df8000037802 */ /* 0x000fe40000000f00 */
[----:B------:R-:W-:Y:S05]  /*1df70*/  CALL.REL.NOINC `($__internal_54_$__cuda_sm70_shflsync_up_p) ;  /* 0x0000130000007944 */ /* 0x000fea0003c00000 */
[----:B------:R-:W-:Y:S01]  /*1df80*/  SEL R0, R4, RZ, P4 ;  /* 0x000000ff04007207 */ /* 0x000fe20002000000 */
[----:B------:R-:W-:Y:S01]  /*1df90*/  IMAD.MOV.U32 R2, RZ, RZ, 0x4 ;  /* 0x00000004ff027424 */ /* 0x000fe200078e00ff */
[----:B------:R-:W-:-:S03]  /*1dfa0*/  MOV R3, 0x1dfd0 ;  /* 0x0001dfd000037802 */ /* 0x000fc60000000f00 */
[----:B------:R-:W-:Y:S02]  /*1dfb0*/  IMAD.IADD R0, R5, 0x1, R0 ;  /* 0x0000000105007824 */ /* 0x000fe400078e0200 */
        /* <DEDUP_REMOVED lines=14> */
[----:B------:R-:W-:Y:S01]  /*1e0a0*/  IMAD.IADD R4, R0, 0x1, R4 ;  /* 0x0000000100047824 */ /* 0x000fe200078e0204 */
[----:B------:R-:W-:-:S03]  /*1e0b0*/  MOV R0, 0x1f ;  /* 0x0000001f00007802 */ /* 0x000fc60000000f00 */
[----:B------:R-:W-:Y:S02]  /*1e0c0*/  IMAD.MOV.U32 R5, RZ, RZ, R4 ;  /* 0x000000ffff057224 */ /* 0x000fe400078e0004 */
[----:B------:R-:W-:Y:S05]  /*1e0d0*/  CALL.REL.NOINC `($__internal_53_$__cuda_sm70_shflsync_idx_p) ;  /* 0x0000115000007944 */ /* 0x000fea0003c00000 */
[----:B------:R-:W-:Y:S05]  /*1e0e0*/  BRA `(.L_x_2643) ;  /* 0xfffe247000007947 */ /* 0x000fea000383ffff */
.L_x_2464:
[----:B------:R-:W-:Y:S02]  /*1e0f0*/  SEL R0, RZ, 0x1, P0 ;  /* 0x00000001ff007807 */ /* 0x000fe40000000000 */
[----:B------:R-:W-:Y:S02]  /*1e100*/  MOV R2, 0x1e120 ;  /* 0x0001e12000027802 */ /* 0x000fe40000000f00 */
[----:B------:R-:W-:Y:S05]  /*1e110*/  CALL.REL.NOINC `($__internal_55_$__cuda_sm70_votesync_ballot) ;  /* 0x000011d000007944 */ /* 0x000fea0003c00000 */
[----:B------:R-:W-:Y:S01]  /*1e120*/  MOV R10, R0 ;  /* 0x00000000000a7202 */ /* 0x000fe20000000f00 */
[----:B------:R-:W-:Y:S05]  /*1e130*/  BRA `(.L_x_2644) ;  /* 0xfffe24b000007947 */ /* 0x000fea000383ffff */
.L_x_2465:
[----:B------:R-:W-:Y:S01]  /*1e140*/  IMAD.MOV.U32 R5, RZ, RZ, R9 ;  /* 0x000000ffff057224 */ /* 0x000fe200078e0009 */
[----:B------:R-:W-:Y:S01]  /*1e150*/  MOV R3, R6 ;  /* 0x0000000600037202 */ /* 0x000fe20000000f00 */
[----:B-1----:R-:W-:Y:S01]  /*1e160*/  IMAD.MOV.U32 R0, RZ, RZ, 0x1f ;  /* 0x0000001fff007424 */ /* 0x002fe200078e00ff */
[----:B------:R-:W-:Y:S02]  /*1e170*/  MOV R2, 0x1e190 ;  /* 0x0001e19000027802 */ /* 0x000fe40000000f00 */
[----:B------:R-:W-:Y:S05]  /*1e180*/  CALL.REL.NOINC `($__internal_53_$__cuda_sm70_shflsync_idx_p) ;  /* 0x000010a000007944 */ /* 0x000fea0003c00000 */
[----:B------:R-:W-:Y:S01]  /*1e190*/  IMAD.MOV.U32 R12, RZ, RZ, R0 ;  /* 0x000000ffff0c7224 */ /* 0x000fe200078e0000 */
[----:B------:R-:W-:Y:S01]  /*1e1a0*/  MOV R5, R8 ;  /* 0x0000000800057202 */ /* 0x000fe20000000f00 */
[----:B------:R-:W-:Y:S01]  /*1e1b0*/  IMAD.MOV.U32 R7, RZ, RZ, RZ ;  /* 0x000000ffff077224 */ /* 0x000fe200078e00ff */
[----:B------:R-:W-:Y:S01]  /*1e1c0*/  MOV R3, R6 ;  /* 0x0000000600037202 */ /* 0x000fe20000000f00 */
[----:B------:R-:W-:Y:S01]  /*1e1d0*/  IMAD.MOV.U32 R0, RZ, RZ, 0x1f ;  /* 0x0000001fff007424 */ /* 0x000fe200078e00ff */
[----:B------:R-:W-:-:S02]  /*1e1e0*/  MOV R2, 0x1e200 ;  /* 0x0001e20000027802 */ /* 0x000fc40000000f00 */
[----:B------:R-:W-:Y:S05]  /*1e1f0*/  CALL.REL.NOINC `($__internal_53_$__cuda_sm70_shflsync_idx_p) ;  /* 0x0000103000007944 */ /* 0x000fea0003c00000 */
[----:B------:R-:W-:Y:S01]  /*1e200*/  MOV R9, R0 ;  /* 0x0000000000097202 */ /* 0x000fe20000000f00 */
[----:B------:R-:W-:Y:S05]  /*1e210*/  BRA `(.L_x_2645) ;  /* 0xfffe244000007947 */ /* 0x000fea000383ffff */
.L_x_2468:
[----:B------:R-:W-:Y:S01]  /*1e220*/  IMAD.MOV.U32 R5, RZ, RZ, R4 ;  /* 0x000000ffff057224 */ /* 0x000fe200078e0004 */
[----:B-1----:R-:W-:-:S02]  /*1e230*/  MOV R0, 0x1f ;  /* 0x0000001f00007802 */ /* 0x002fc40000000f00 */
[----:B------:R-:W-:Y:S02]  /*1e240*/  MOV R2, 0x1e260 ;  /* 0x0001e26000027802 */ /* 0x000fe40000000f00 */
[----:B--234-:R-:W-:Y:S05]  /*1e250*/  CALL.REL.NOINC `($__internal_53_$__cuda_sm70_shflsync_idx_p) ;  /* 0x00000fd000007944 */ /* 0x01cfea0003c00000 */
[----:B------:R-:W-:Y:S01]  /*1e260*/  MOV R7, R0 ;  /* 0x0000000000077202 */ /* 0x000fe20000000f00 */
[----:B------:R-:W-:Y:S05]  /*1e270*/  BRA `(.L_x_2467) ;  /* 0xfffe244000007947 */ /* 0x000fea000383ffff */
.L_x_2579:
[----:B-1----:R1:W5:Y:S01]  /*1e280*/  LDL R2, [R1+0x20] ;  /* 0x0000200001027983 */ /* 0x0023620000100800 */
[----:B------:R-:W-:Y:S02]  /*1e290*/  MOV R5, 0x2 ;  /* 0x0000000200057802 */ /* 0x000fe40000000f00 */
[----:B------:R-:W-:Y:S02]  /*1e2a0*/  MOV R4, 0x1e2c0 ;  /* 0x0001e2c000047802 */ /* 0x000fe40000000f00 */
[----:B-1---5:R-:W-:Y:S05]  /*1e2b0*/  CALL.REL.NOINC `($__internal_52_$__cuda_sm70_shflsync_bfly_p) ;  /* 0x00000f3000007944 */ /* 0x022fea0003c00000 */
[----:B------:R-:W-:Y:S01]  /*1e2c0*/  MOV R0, R2 ;  /* 0x0000000200007202 */ /* 0x000fe20000000f00 */
[----:B------:R-:W-:Y:S05]  /*1e2d0*/  BRA `(.L_x_2646) ;  /* 0xffffb77000007947 */ /* 0x000fea000383ffff */
.L_x_2580:
[----:B------:R-:W-:Y:S01]  /*1e2e0*/  IMAD.MOV.U32 R2, RZ, RZ, R0 ;  /* 0x000000ffff027224 */ /* 0x000fe200078e0000 */
[----:B------:R-:W-:Y:S02]  /*1e2f0*/  MOV R5, 0x1 ;  /* 0x0000000100057802 */ /* 0x000fe40000000f00 */
[----:B------:R-:W-:Y:S02]  /*1e300*/  MOV R4, 0x1e320 ;  /* 0x0001e32000047802 */ /* 0x000fe40000000f00 */
[----:B------:R-:W-:Y:S05]  /*1e310*/  CALL.REL.NOINC `($__internal_52_$__cuda_sm70_shflsync_bfly_p) ;  /* 0x00000ed000007944 */ /* 0x000fea0003c00000 */
[----:B------:R-:W-:Y:S02]  /*1e320*/  FADD.FTZ R0, R0, R2 ;  /* 0x0000000200007221 */ /* 0x000fe40000010000 */
[----:B------:R1:W5:Y:S01]  /*1e330*/  LDL R2, [R1+0x24] ;  /* 0x0000240001027983 */ /* 0x0003620000100800 */
[----:B------:R-:W-:-:S02]  /*1e340*/  MOV R5, 0x2 ;  /* 0x0000000200057802 */ /* 0x000fc40000000f00 */
[----:B------:R-:W-:Y:S02]  /*1e350*/  MOV R4, 0x1e370 ;  /* 0x0001e37000047802 */ /* 0x000fe40000000f00 */
[----:B-1---5:R-:W-:Y:S05]  /*1e360*/  CALL.REL.NOINC `($__internal_52_$__cuda_sm70_shflsync_bfly_p) ;  /* 0x00000e8000007944 */ /* 0x022fea0003c00000 */
[----:B------:R-:W2:Y:S01]  /*1e370*/  LDL.LU R3, [R1+0x24] ;  /* 0x0000240001037983 */ /* 0x000ea20000300800 */
[----:B------:R-:W-:Y:S02]  /*1e380*/  MOV R5, 0x1 ;  /* 0x0000000100057802 */ /* 0x000fe40000000f00 */
[----:B------:R-:W-:Y:S01]  /*1e390*/  MOV R4, 0x1e3d0 ;  /* 0x0001e3d000047802 */ /* 0x000fe20000000f00 */
[----:B--2---:R-:W-:-:S05]  /*1e3a0*/  FADD.FTZ R3, R3, R2 ;  /* 0x0000000203037221 */ /* 0x004fca0000010000 */
[----:B------:R-:W-:Y:S02]  /*1e3b0*/  MOV R2, R3 ;  /* 0x0000000300027202 */ /* 0x000fe40000000f00 */
[----:B------:R-:W-:Y:S05]  /*1e3c0*/  CALL.REL.NOINC `($__internal_52_$__cuda_sm70_shflsync_bfly_p) ;  /* 0x00000e2000007944 */ /* 0x000fea0003c00000 */
[----:B------:R-:W-:Y:S01]  /*1e3d0*/  MOV R4, R2 ;  /* 0x0000000200047202 */ /* 0x000fe20000000f00 */
[----:B------:R-:W-:Y:S05]  /*1e3e0*/  BRA `(.L_x_2647) ;  /* 0xffffb6f000007947 */ /* 0x000fea000383ffff */
.L_x_2587:
[----:B-1234-:R-:W-:Y:S01]  /*1e3f0*/  IMAD.MOV.U32 R5, RZ, RZ, R8 ;  /* 0x000000ffff057224 */ /* 0x01efe200078e0008 */
[----:B------:R-:W-:Y:S01]  /*1e400*/  MOV R3, RZ ;  /* 0x000000ff00037202 */ /* 0x000fe20000000f00 */
[----:B------:R-:W-:Y:S01]  /*1e410*/  IMAD.MOV.U32 R0, RZ, RZ, 0x181f ;  /* 0x0000181fff007424 */ /* 0x000fe200078e00ff */
[----:B------:R-:W-:Y:S02]  /*1e420*/  MOV R2, 0x1e440 ;  /* 0x0001e44000027802 */ /* 0x000fe40000000f00 */
[----:B------:R-:W-:Y:S05]  /*1e430*/  CALL.REL.NOINC `($__internal_53_$__cuda_sm70_shflsync_idx_p) ;  /* 0x00000df000007944 */ /* 0x000fea0003c00000 */
[----:B------:R-:W-:Y:S01]  /*1e440*/  MOV R10, R0 ;  /* 0x00000000000a7202 */ /* 0x000fe20000000f00 */
[----:B------:R-:W-:Y:S05]  /*1e450*/  BRA `(.L_x_2648) ;  /* 0xffffccb000007947 */ /* 0x000fea000383ffff */
.L_x_2588:
[----:B------:R-:W-:Y:S01]  /*1e460*/  IMAD.MOV.U32 R5, RZ, RZ, R9 ;  /* 0x000000ffff057224 */ /* 0x000fe200078e0009 */
[----:B------:R-:W-:Y:S01]  /*1e470*/  MOV R3, RZ ;  /* 0x000000ff00037202 */ /* 0x000fe20000000f00 */
[----:B------:R-:W-:Y:S01]  /*1e480*/  IMAD.MOV.U32 R0, RZ, RZ, 0x181f ;  /* 0x0000181fff007424 */ /* 0x000fe200078e00ff */
[----:B------:R-:W-:Y:S02]  /*1e490*/  MOV R2, 0x1e4b0 ;  /* 0x0001e4b000027802 */ /* 0x000fe40000000f00 */
[----:B-12---:R-:W-:Y:S05]  /*1e4a0*/  CALL.REL.NOINC `($__internal_53_$__cuda_sm70_shflsync_idx_p) ;  /* 0x00000d8000007944 */ /* 0x006fea0003c00000 */
[----:B------:R-:W-:Y:S05]  /*1e4b0*/  BRA `(.L_x_2649) ;  /* 0xffffcc7000007947 */ /* 0x000fea000383ffff */
.L_x_2591:
[----:B--2---:R-:W-:Y:S01]  /*1e4c0*/  IMAD.MOV.U32 R5, RZ, RZ, R8 ;  /* 0x000000ffff057224 */ /* 0x004fe200078e0008 */
[----:B------:R-:W-:Y:S01]  /*1e4d0*/  MOV R3, 0x1 ;  /* 0x0000000100037802 */ /* 0x000fe20000000f00 */
[----:B----4-:R-:W-:Y:S01]  /*1e4e0*/  IMAD.MOV.U32 R0, RZ, RZ, 0x181f ;  /* 0x0000181fff007424 */ /* 0x010fe200078e00ff */
[----:B------:R-:W-:-:S02]  /*1e4f0*/  MOV R2, 0x1e510 ;  /* 0x0001e51000027802 */ /* 0x000fc40000000f00 */
[----:B-1-3--:R-:W-:Y:S05]  /*1e500*/  CALL.REL.NOINC `($__internal_53_$__cuda_sm70_shflsync_idx_p) ;  /* 0x00000d2000007944 */ /* 0x00afea0003c00000 */
[----:B------:R-:W-:Y:S01]  /*1e510*/  IMAD.MOV.U32 R10, RZ, RZ, R0 ;  /* 0x000000ffff0a7224 */ /* 0x000fe200078e0000 */
[----:B------:R-:W-:Y:S01]  /*1e520*/  MOV R3, 0x1 ;  /* 0x0000000100037802 */ /* 0x000fe20000000f00 */
[----:B------:R-:W-:Y:S01]  /*1e530*/  IMAD.MOV.U32 R5, RZ, RZ, R9 ;  /* 0x000000ffff057224 */ /* 0x000fe200078e0009 */
[----:B------:R-:W-:-:S02]  /*1e540*/  MOV R0, 0x181f ;  /* 0x0000181f00007802 */ /* 0x000fc40000000f00 */
[----:B------:R-:W-:Y:S02]  /*1e550*/  MOV R2, 0x1e570 ;  /* 0x0001e57000027802 */ /* 0x000fe40000000f00 */
[----:B------:R-:W-:Y:S05]  /*1e560*/  CALL.REL.NOINC `($__internal_53_$__cuda_sm70_shflsync_idx_p) ;  /* 0x00000cc000007944 */ /* 0x000fea0003c00000 */
[----:B------:R-:W-:Y:S05]  /*1e570*/  BRA `(.L_x_2650) ;  /* 0xffffcca000007947 */ /* 0x000fea000383ffff */
.L_x_2594:
[----:B-1----:R-:W-:Y:S01]  /*1e580*/  IMAD.MOV.U32 R5, RZ, RZ, R8 ;  /* 0x000000ffff057224 */ /* 0x002fe200078e0008 */
[----:B------:R-:W-:Y:S01]  /*1e590*/  MOV R3, 0x2 ;  /* 0x0000000200037802 */ /* 0x000fe20000000f00 */
[----:B----4-:R-:W-:Y:S01]  /*1e5a0*/  IMAD.MOV.U32 R0, RZ, RZ, 0x181f ;  /* 0x0000181fff007424 */ /* 0x010fe200078e00ff */
[----:B------:R-:W-:Y:S02]  /*1e5b0*/  MOV R2, 0x1e5d0 ;  /* 0x0001e5d000027802 */ /* 0x000fe40000000f00 */
[----:B--23--:R-:W-:Y:S05]  /*1e5c0*/  CALL.REL.NOINC `($__internal_53_$__cuda_sm70_shflsync_idx_p) ;  /* 0x00000c6000007944 */ /* 0x00cfea0003c00000 */
[----:B------:R-:W-:Y:S01]  /*1e5d0*/  MOV R10, R0 ;  /* 0x00000000000a7202 */ /* 0x000fe20000000f00 */
[----:B------:R-:W-:Y:S05]  /*1e5e0*/  BRA `(.L_x_2651) ;  /* 0xffffcd2000007947 */ /* 0x000fea000383ffff */
.L_x_2595:
[----:B------:R-:W-:Y:S01]  /*1e5f0*/  IMAD.MOV.U32 R5, RZ, RZ, R9 ;  /* 0x000000ffff057224 */ /* 0x000fe200078e0009 */
[----:B------:R-:W-:Y:S01]  /*1e600*/  MOV R3, 0x2 ;  /* 0x0000000200037802 */ /* 0x000fe20000000f00 */
[----:B----4-:R-:W-:Y:S01]  /*1e610*/  IMAD.MOV.U32 R0, RZ, RZ, 0x181f ;  /* 0x0000181fff007424 */ /* 0x010fe200078e00ff */
[----:B------:R-:W-:Y:S02]  /*1e620*/  MOV R2, 0x1e640 ;  /* 0x0001e64000027802 */ /* 0x000fe40000000f00 */
[----:B-123--:R-:W-:Y:S05]  /*1e630*/  CALL.REL.NOINC `($__internal_53_$__cuda_sm70_shflsync_idx_p) ;  /* 0x00000bf000007944 */ /* 0x00efea0003c00000 */
[----:B------:R-:W-:Y:S05]  /*1e640*/  BRA `(.L_x_2652) ;  /* 0xffffcce000007947 */ /* 0x000fea000383ffff */
.L_x_2598:
[----:B-1----:R-:W-:Y:S01]  /*1e650*/  IMAD.MOV.U32 R5, RZ, RZ, R8 ;  /* 0x000000ffff057224 */ /* 0x002fe200078e0008 */
[----:B------:R-:W-:Y:S01]  /*1e660*/  MOV R3, 0x3 ;  /* 0x0000000300037802 */ /* 0x000fe20000000f00 */
[----:B------:R-:W-:Y:S01]  /*1e670*/  IMAD.MOV.U32 R0, RZ, RZ, 0x181f ;  /* 0x0000181fff007424 */ /* 0x000fe200078e00ff */
[----:B------:R-:W-:-:S02]  /*1e680*/  MOV R2, 0x1e6a0 ;  /* 0x0001e6a000027802 */ /* 0x000fc40000000f00 */
[----:B--234-:R-:W-:Y:S05]  /*1e690*/  CALL.REL.NOINC `($__internal_53_$__cuda_sm70_shflsync_idx_p) ;  /* 0x00000b9000007944 */ /* 0x01cfea0003c00000 */
[----:B------:R-:W-:Y:S01]  /*1e6a0*/  IMAD.MOV.U32 R4, RZ, RZ, R0 ;  /* 0x000000ffff047224 */ /* 0x000fe200078e0000 */
[----:B------:R-:W-:Y:S01]  /*1e6b0*/  MOV R3, 0x3 ;  /* 0x0000000300037802 */ /* 0x000fe20000000f00 */
[----:B------:R-:W-:Y:S01]  /*1e6c0*/  IMAD.MOV.U32 R5, RZ, RZ, R9 ;  /* 0x000000ffff057224 */ /* 0x000fe200078e0009 */
[----:B------:R-:W-:-:S02]  /*1e6d0*/  MOV R0, 0x181f ;  /* 0x0000181f00007802 */ /* 0x000fc40000000f00 */
[----:B------:R-:W-:Y:S02]  /*1e6e0*/  MOV R2, 0x1e700 ;  /* 0x0001e70000027802 */ /* 0x000fe40000000f00 */
[----:B------:R-:W-:Y:S05]  /*1e6f0*/  CALL.REL.NOINC `($__internal_53_$__cuda_sm70_shflsync_idx_p) ;  /* 0x00000b3000007944 */ /* 0x000fea0003c00000 */
[----:B------:R-:W-:Y:S05]  /*1e700*/  BRA `(.L_x_2653) ;  /* 0xffffcd2000007947 */ /* 0x000fea000383ffff */
.L_x_2600:
[----:B------:R-:W-:Y:S01]  /*1e710*/  IMAD.MOV.U32 R5, RZ, RZ, R14 ;  /* 0x000000ffff057224 */ /* 0x000fe200078e000e */
[----:B------:R-:W-:Y:S01]  /*1e720*/  MOV R3, RZ ;  /* 0x000000ff00037202 */ /* 0x000fe20000000f00 */
[----:B------:R-:W-:Y:S01]  /*1e730*/  IMAD.MOV.U32 R0, RZ, RZ, 0x1c1f ;  /* 0x00001c1fff007424 */ /* 0x000fe200078e00ff */
[----:B------:R-:W-:Y:S02]  /*1e740*/  MOV R2, 0x1e760 ;  /* 0x0001e76000027802 */ /* 0x000fe40000000f00 */
[----:B------:R-:W-:Y:S05]  /*1e750*/  CALL.REL.NOINC `($__internal_53_$__cuda_sm70_shflsync_idx_p) ;  /* 0x00000ad000007944 */ /* 0x000fea0003c00000 */
[----:B------:R-:W-:Y:S01]  /*1e760*/  MOV R4, R0 ;  /* 0x0000000000047202 */ /* 0x000fe20000000f00 */
[----:B------:R-:W-:Y:S05]  /*1e770*/  BRA `(.L_x_2654) ;  /* 0xffffcfa000007947 */ /* 0x000fea000383ffff */
.L_x_2601:
[----:B------:R-:W-:Y:S01]  /*1e780*/  IMAD.MOV.U32 R5, RZ, RZ, R28 ;  /* 0x000000ffff057224 */ /* 0x000fe200078e001c */
[----:B------:R-:W-:Y:S01]  /*1e790*/  MOV R3, RZ ;  /* 0x000000ff00037202 */ /* 0x000fe20000000f00 */
[----:B------:R-:W-:Y:S01]  /*1e7a0*/  IMAD.MOV.U32 R0, RZ, RZ, 0x1c1f ;  /* 0x00001c1fff007424 */ /* 0x000fe200078e00ff */
[----:B------:R-:W-:Y:S02]  /*1e7b0*/  MOV R2, 0x1e7d0 ;  /* 0x0001e7d000027802 */ /* 0x000fe40000000f00 */
[----:B-12---:R-:W-:Y:S05]  /*1e7c0*/  CALL.REL.NOINC `($__internal_53_$__cuda_sm70_shflsync_idx_p) ;  /* 0x00000a6000007944 */ /* 0x006fea0003c00000 */
[----:B------:R-:W-:Y:S05]  /*1e7d0*/  BRA `(.L_x_2655) ;  /* 0xffffcf6000007947 */ /* 0x000fea000383ffff */
.L_x_2604:
[----:B------:R-:W-:Y:S01]  /*1e7e0*/  IMAD.MOV.U32 R5, RZ, RZ, R14 ;  /* 0x000000ffff057224 */ /* 0x000fe200078e000e */
[----:B----4-:R-:W-:Y:S01]  /*1e7f0*/  MOV R3, 0x1 ;  /* 0x0000000100037802 */ /* 0x010fe20000000f00 */
[----:B------:R-:W-:Y:S01]  /*1e800*/  IMAD.MOV.U32 R0, RZ, RZ, 0x1c1f ;  /* 0x00001c1fff007424 */ /* 0x000fe200078e00ff */
[----:B------:R-:W-:-:S02]  /*1e810*/  MOV R2, 0x1e830 ;  /* 0x0001e83000027802 */ /* 0x000fc40000000f00 */
[----:B-123--:R-:W-:Y:S05]  /*1e820*/  CALL.REL.NOINC `($__internal_53_$__cuda_sm70_shflsync_idx_p) ;  /* 0x00000a0000007944 */ /* 0x00efea0003c00000 */
[----:B------:R-:W-:Y:S01]  /*1e830*/  IMAD.MOV.U32 R4, RZ, RZ, R0 ;  /* 0x000000ffff047224 */ /* 0x000fe200078e0000 */
[----:B------:R-:W-:Y:S01]  /*1e840*/  MOV R3, 0x1 ;  /* 0x0000000100037802 */ /* 0x000fe20000000f00 */
[----:B------:R-:W-:Y:S01]  /*1e850*/  IMAD.MOV.U32 R5, RZ, RZ, R28 ;  /* 0x000000ffff057224 */ /* 0x000fe200078e001c */
[----:B------:R-:W-:-:S02]  /*1e860*/  MOV R0, 0x1c1f ;  /* 0x00001c1f00007802 */ /* 0x000fc40000000f00 */
[----:B------:R-:W-:Y:S02]  /*1e870*/  MOV R2, 0x1e890 ;  /* 0x0001e89000027802 */ /* 0x000fe40000000f00 */
[----:B------:R-:W-:Y:S05]  /*1e880*/  CALL.REL.NOINC `($__internal_53_$__cuda_sm70_shflsync_idx_p) ;  /* 0x000009a000007944 */ /* 0x000fea0003c00000 */
[----:B------:R-:W-:Y:S05]  /*1e890*/  BRA `(.L_x_2656) ;  /* 0xffffd50000007947 */ /* 0x000fea000383ffff */
.L_x_2608:
[----:B------:R-:W-:Y:S01]  /*1e8a0*/  IMAD.MOV.U32 R5, RZ, RZ, R6 ;  /* 0x000000ffff057224 */ /* 0x000fe200078e0006 */
[----:B------:R-:W-:Y:S01]  /*1e8b0*/  MOV R3, RZ ;  /* 0x000000ff00037202 */ /* 0x000fe20000000f00 */
[----:B------:R-:W-:Y:S01]  /*1e8c0*/  IMAD.MOV.U32 R0, RZ, RZ, 0x181f ;  /* 0x0000181fff007424 */ /* 0x000fe200078e00ff */
[----:B------:R-:W-:Y:S02]  /*1e8d0*/  MOV R2, 0x1e8f0 ;  /* 0x0001e8f000027802 */ /* 0x000fe40000000f00 */
[----:B------:R-:W-:Y:S05]  /*1e8e0*/  CALL.REL.NOINC `($__internal_53_$__cuda_sm70_shflsync_idx_p) ;  /* 0x0000094000007944 */ /* 0x000fea0003c00000 */
[----:B------:R-:W-:Y:S01]  /*1e8f0*/  MOV R11, R0 ;  /* 0x00000000000b7202 */ /* 0x000fe20000000f00 */
[----:B------:R-:W-:Y:S05]  /*1e900*/  BRA `(.L_x_2657) ;  /* 0xffffe0b000007947 */ /* 0x000fea000383ffff */
.L_x_2609:
[----:B------:R-:W-:Y:S01]  /*1e910*/  IMAD.MOV.U32 R5, RZ, RZ, R10 ;  /* 0x000000ffff057224 */ /* 0x000fe200078e000a */
[----:B------:R-:W-:Y:S01]  /*1e920*/  MOV R3, RZ ;  /* 0x000000ff00037202 */ /* 0x000fe20000000f00 */
[----:B------:R-:W-:Y:S01]  /*1e930*/  IMAD.MOV.U32 R0, RZ, RZ, 0x181f ;  /* 0x0000181fff007424 */ /* 0x000fe200078e00ff */
[----:B------:R-:W-:Y:S02]  /*1e940*/  MOV R2, 0x1e960 ;  /* 0x0001e96000027802 */ /* 0x000fe40000000f00 */
[----:B-12---:R-:W-:Y:S05]  /*1e950*/  CALL.REL.NOINC `($__internal_53_$__cuda_sm70_shflsync_idx_p) ;  /* 0x000008d000007944 */ /* 0x006fea0003c00000 */
[----:B------:R-:W-:Y:S05]  /*1e960*/  BRA `(.L_x_2658) ;  /* 0xffffe07000007947 */ /* 0x000fea000383ffff */
.L_x_2612:
        /* <DEDUP_REMOVED lines=12> */
.L_x_2615:
[----:B-1----:R-:W-:Y:S01]  /*1ea30*/  IMAD.MOV.U32 R5, RZ, RZ, R6 ;  /* 0x000000ffff057224 */ /* 0x002fe200078e0006 */
[----:B------:R-:W-:Y:S01]  /*1ea40*/  MOV R3, 0x2 ;  /* 0x0000000200037802 */ /* 0x000fe20000000f00 */
[----:B----4-:R-:W-:Y:S01]  /*1ea50*/  IMAD.MOV.U32 R0, RZ, RZ, 0x181f ;  /* 0x0000181fff007424 */ /* 0x010fe200078e00ff */
[----:B------:R-:W-:Y:S02]  /*1ea60*/  MOV R2, 0x1ea80 ;  /* 0x0001ea8000027802 */ /* 0x000fe40000000f00 */
[----:B--23--:R-:W-:Y:S05]  /*1ea70*/  CALL.REL.NOINC `($__internal_53_$__cuda_sm70_shflsync_idx_p) ;  /* 0x000007b000007944 */ /* 0x00cfea0003c00000 */
[----:B------:R-:W-:Y:S01]  /*1ea80*/  MOV R11, R0 ;  /* 0x00000000000b7202 */ /* 0x000fe20000000f00 */
[----:B------:R-:W-:Y:S05]  /*1ea90*/  BRA `(.L_x_2660) ;  /* 0xffffe13000007947 */ /* 0x000fea000383ffff */
.L_x_2616:
[----:B------:R-:W-:Y:S01]  /*1eaa0*/  IMAD.MOV.U32 R5, RZ, RZ, R10 ;  /* 0x000000ffff057224 */ /* 0x000fe200078e000a */
[----:B------:R-:W-:Y:S01]  /*1eab0*/  MOV R3, 0x2 ;  /* 0x0000000200037802 */ /* 0x000fe20000000f00 */
[----:B----4-:R-:W-:Y:S01]  /*1eac0*/  IMAD.MOV.U32 R0, RZ, RZ, 0x181f ;  /* 0x0000181fff007424 */ /* 0x010fe200078e00ff */
[----:B------:R-:W-:Y:S02]  /*1ead0*/  MOV R2, 0x1eaf0 ;  /* 0x0001eaf000027802 */ /* 0x000fe40000000f00 */
[----:B-123--:R-:W-:Y:S05]  /*1eae0*/  CALL.REL.NOINC `($__internal_53_$__cuda_sm70_shflsync_idx_p) ;  /* 0x0000074000007944 */ /* 0x00efea0003c00000 */
[----:B------:R-:W-:Y:S05]  /*1eaf0*/  BRA `(.L_x_2661) ;  /* 0xffffe0f000007947 */ /* 0x000fea000383ffff */
.L_x_2619:
        /* <DEDUP_REMOVED lines=12> */
.L_x_2621:
[----:B------:R-:W-:Y:S01]  /*1ebc0*/  IMAD.MOV.U32 R5, RZ, RZ, R67 ;  /* 0x000000ffff057224 */ /* 0x000fe200078e0043 */
[----:B------:R-:W-:Y:S01]  /*1ebd0*/  MOV R3, RZ ;  /* 0x000000ff00037202 */ /* 0x000fe20000000f00 */
[----:B------:R-:W-:Y:S01]  /*1ebe0*/  IMAD.MOV.U32 R0, RZ, RZ, 0x1f ;  /* 0x0000001fff007424 */ /* 0x000fe200078e00ff */
[----:B------:R-:W-:Y:S02]  /*1ebf0*/  MOV R2, 0x1ec10 ;  /* 0x0001ec1000027802 */ /* 0x000fe40000000f00 */
[----:B------:R-:W-:Y:S05]  /*1ec00*/  CALL.REL.NOINC `($__internal_53_$__cuda_sm70_shflsync_idx_p) ;  /* 0x0000062000007944 */ /* 0x000fea0003c00000 */
[----:B------:R-:W-:Y:S01]  /*1ec10*/  MOV R9, R0 ;  /* 0x0000000000097202 */ /* 0x000fe20000000f00 */
[----:B------:R-:W-:Y:S05]  /*1ec20*/  BRA `(.L_x_2663) ;  /* 0xffffe27000007947 */ /* 0x000fea000383ffff */
.L_x_2622:
[----:B------:R-:W-:Y:S01]  /*1ec30*/  IMAD.MOV.U32 R5, RZ, RZ, R67 ;  /* 0x000000ffff057224 */ /* 0x000fe200078e0043 */
[----:B------:R-:W-:Y:S01]  /*1ec40*/  MOV R3, 0x1 ;  /* 0x0000000100037802 */ /* 0x000fe20000000f00 */
[----:B------:R-:W-:Y:S01]  /*1ec50*/  IMAD.MOV.U32 R0, RZ, RZ, 0x1f ;  /* 0x0000001fff007424 */ /* 0x000fe200078e00ff */
[----:B------:R-:W-:Y:S02]  /*1ec60*/  MOV R2, 0x1ec80 ;  /* 0x0001ec8000027802 */ /* 0x000fe40000000f00 */
[----:B-12---:R-:W-:Y:S05]  /*1ec70*/  CALL.REL.NOINC `($__internal_53_$__cuda_sm70_shflsync_idx_p) ;  /* 0x000005b000007944 */ /* 0x006fea0003c00000 */
[----:B------:R-:W-:Y:S01]  /*1ec80*/  MOV R8, R0 ;  /* 0x0000000000087202 */ /* 0x000fe20000000f00 */
[----:B------:R-:W-:Y:S05]  /*1ec90*/  BRA `(.L_x_2664) ;  /* 0xffffe22000007947 */ /* 0x000fea000383ffff */
.L_x_2623:
[----:B------:R-:W-:Y:S02]  /*1eca0*/  MOV R2, 0x1 ;  /* 0x0000000100027802 */ /* 0x000fe40000000f00 */
[----:B------:R-:W-:-:S02]  /*1ecb0*/  MOV R3, 0x1ecd0 ;  /* 0x0001ecd000037802 */ /* 0x000fc40000000f00 */
[----:B-1234-:R-:W-:Y:S05]  /*1ecc0*/  CALL.REL.NOINC `($__internal_54_$__cuda_sm70_shflsync_up_p) ;  /* 0x000005b000007944 */ /* 0x01efea0003c00000 */
[----:B------:R-:W-:Y:S05]  /*1ecd0*/  BRA `(.L_x_2665) ;  /* 0xffffe31000007947 */ /* 0x000fea000383ffff */
.L_x_2624:
[----:B------:R-:W-:Y:S02]  /*1ece0*/  MOV R2, 0x2 ;  /* 0x0000000200027802 */ /* 0x000fe40000000f00 */
[----:B------:R-:W-:-:S02]  /*1ecf0*/  MOV R3, 0x1ed10 ;  /* 0x0001ed1000037802 */ /* 0x000fc40000000f00 */
[----:B--2-4-:R-:W-:Y:S05]  /*1ed00*/  CALL.REL.NOINC `($__internal_54_$__cuda_sm70_shflsync_up_p) ;  /* 0x0000057000007944 */ /* 0x014fea0003c00000 */
[----:B------:R-:W-:Y:S01]  /*1ed10*/  SEL R3, R4, RZ, P1 ;  /* 0x000000ff04037207 */ /* 0x000fe20000800000 */
[----:B------:R-:W-:-:S04]  /*1ed20*/  IMAD.MOV.U32 R2, RZ, RZ, 0x4 ;  /* 0x00000004ff027424 */ /* 0x000fc800078e00ff */
[----:B------:R-:W-:Y:S01]  /*1ed30*/  IMAD.IADD R0, R0, 0x1, R3 ;  /* 0x0000000100007824 */ /* 0x000fe200078e0203 */
        /* <DEDUP_REMOVED lines=20> */
.L_x_2628:
[----:B------:R-:W-:Y:S02]  /*1ee80*/  MOV R2, 0x1 ;  /* 0x0000000100027802 */ /* 0x000fe40000000f00 */
[----:B------:R-:W-:Y:S02]  /*1ee90*/  MOV R3, 0x1eeb0 ;  /* 0x0001eeb000037802 */ /* 0x000fe40000000f00 */
[----:B------:R-:W-:Y:S05]  /*1eea0*/  CALL.REL.NOINC `($__internal_54_$__cuda_sm70_shflsync_up_p) ;  /* 0x000003d000007944 */ /* 0x000fea0003c00000 */
[----:B------:R-:W-:Y:S01]  /*1eeb0*/  MOV R2, R4 ;  /* 0x0000000400027202 */ /* 0x000fe20000000f00 */
[----:B------:R-:W-:Y:S05]  /*1eec0*/  BRA `(.L_x_2667) ;  /* 0xffffe38000007947 */ /* 0x000fea000383ffff */
.L_x_2629:
        /* <DEDUP_REMOVED lines=26> */
.L_x_2631:
[----:B------:R-:W-:Y:S02]  /*1f070*/  SEL R0, RZ, 0x1, P0 ;  /* 0x00000001ff007807 */ /* 0x000fe40000000000 */
[----:B------:R-:W-:Y:S02]  /*1f080*/  MOV R2, 0x1f0a0 ;  /* 0x0001f0a000027802 */ /* 0x000fe40000000f00 */
[----:B-1----:R-:W-:Y:S05]  /*1f090*/  CALL.REL.NOINC `($__internal_55_$__cuda_sm70_votesync_ballot) ;  /* 0x0000025000007944 */ /* 0x002fea0003c00000 */
[----:B------:R-:W-:Y:S01]  /*1f0a0*/  MOV R10, R0 ;  /* 0x00000000000a7202 */ /* 0x000fe20000000f00 */
[----:B------:R-:W-:Y:S05]  /*1f0b0*/  BRA `(.L_x_2669) ;  /* 0xffffe32000007947 */ /* 0x000fea000383ffff */
.L_x_2632:
[----:B------:R-:W-:Y:S01]  /*1f0c0*/  IMAD.MOV.U32 R5, RZ, RZ, R6 ;  /* 0x000000ffff057224 */ /* 0x000fe200078e0006 */
[----:B------:R-:W-:Y:S01]  /*1f0d0*/  MOV R3, R8 ;  /* 0x0000000800037202 */ /* 0x000fe20000000f00 */
[----:B--2---:R-:W-:Y:S01]  /*1f0e0*/  IMAD.MOV.U32 R0, RZ, RZ, 0x1f ;  /* 0x0000001fff007424 */ /* 0x004fe200078e00ff */
[----:B------:R-:W-:Y:S02]  /*1f0f0*/  MOV R2, 0x1f110 ;  /* 0x0001f11000027802 */ /* 0x000fe40000000f00 */
[----:B-1----:R-:W-:Y:S05]  /*1f100*/  CALL.REL.NOINC `($__internal_53_$__cuda_sm70_shflsync_idx_p) ;  /* 0x0000012000007944 */ /* 0x002fea0003c00000 */
[----:B------:R-:W-:Y:S01]  /*1f110*/  IMAD.MOV.U32 R12, RZ, RZ, R0 ;  /* 0x000000ffff0c7224 */ /* 0x000fe200078e0000 */
[----:B------:R-:W-:Y:S01]  /*1f120*/  MOV R3, R8 ;  /* 0x0000000800037202 */ /* 0x000fe20000000f00 */
[----:B------:R-:W-:Y:S01]  /*1f130*/  IMAD.MOV.U32 R5, RZ, RZ, R7 ;  /* 0x000000ffff057224 */ /* 0x000fe200078e0007 */
[----:B------:R-:W-:Y:S02]  /*1f140*/  MOV R0, 0x1f ;  /* 0x0000001f00007802 */ /* 0x000fe40000000f00 */
[----:B------:R-:W-:-:S02]  /*1f150*/  MOV R2, 0x1f170 ;  /* 0x0001f17000027802 */ /* 0x000fc40000000f00 */
[----:B------:R-:W-:Y:S05]  /*1f160*/  CALL.REL.NOINC `($__internal_53_$__cuda_sm70_shflsync_idx_p) ;  /* 0x000000c000007944 */ /* 0x000fea0003c00000 */
[----:B------:R-:W-:Y:S01]  /*1f170*/  MOV R7, R0 ;  /* 0x0000000000077202 */ /* 0x000fe20000000f00 */
[----:B------:R-:W-:Y:S05]  /*1f180*/  BRA `(.L_x_2670) ;  /* 0xffffe2c000007947 */ /* 0x000fea000383ffff */
.L_x_2635:
[----:B------:R-:W-:Y:S01]  /*1f190*/  IMAD.MOV.U32 R5, RZ, RZ, R4 ;  /* 0x000000ffff057224 */ /* 0x000fe200078e0004 */
[----:B--2---:R-:W-:-:S02]  /*1f1a0*/  MOV R0, 0x1f ;  /* 0x0000001f00007802 */ /* 0x004fc40000000f00 */
[----:B------:R-:W-:Y:S02]  /*1f1b0*/  MOV R2, 0x1f1d0 ;  /* 0x0001f1d000027802 */ /* 0x000fe40000000f00 */
[----:B-1-34-:R-:W-:Y:S05]  /*1f1c0*/  CALL.REL.NOINC `($__internal_53_$__cuda_sm70_shflsync_idx_p) ;  /* 0x0000006000007944 */ /* 0x01afea0003c00000 */
[----:B------:R-:W-:Y:S01]  /*1f1d0*/  MOV R13, R0 ;  /* 0x00000000000d7202 */ /* 0x000fe20000000f00 */
[----:B------:R-:W-:Y:S05]  /*1f1e0*/  BRA `(.L_x_2634) ;  /* 0xffffe2c000007947 */ /* 0x000fea000383ffff */
        .weak           $__internal_52_$__cuda_sm70_shflsync_bfly_p
        .type           $__internal_52_$__cuda_sm70_shflsync_bfly_p,@function
        .size           $__internal_52_$__cuda_sm70_shflsync_bfly_p,($__internal_53_$__cuda_sm70_shflsync_idx_p - $__internal_52_$__cuda_sm70_shflsync_bfly_p)
$__internal_52_$__cuda_sm70_shflsync_bfly_p:
[----:B------:R-:W-:Y:S04]  /*1f1f0*/  WARPSYNC R6 ;  /* 0x0000000600007348 */ /* 0x000fe80003800000 */
[----:B------:R1:W2:Y:S02]  /*1f200*/  SHFL.BFLY PT, R2, R2, R5, R7 ;  /* 0x0c00000502027389 */ /* 0x0002a400000e0007 */
[----:B-1----:R-:W-:-:S04]  /*1f210*/  MOV R5, 0x0 ;  /* 0x0000000000057802 */ /* 0x002fc80000000f00 */
[----:B--2---:R-:W-:Y:S05]  /*1f220*/  RET.REL.NODEC R4 `(_ZN7cutlass13device_kernelIN5flash19enable_sm80_to_sm89INS1_16FlashAttnFwdSm80INS1_25CollectiveMainloopFwdSm80ILi8ELi1ELb1EN4cute5tupleIJNS5_1CILi128EEENS7_ILi112EEES8_EEELi128ENS_6half_tEfNS_4arch4Sm80ELb1ELb0ELb0ELb1ELb0ELb1ELb1ELb1EEENS1_21CollectiveEpilogueFwdINS6_IJS8_S8_S9_EEENS6_IJNS7_ILi1EEESH_SH_EEESB_SD_Li256ELb1ELb1ELb1ELb0EEENS1_36VarlenDynamicPersistentTileSchedulerILi128ELi112ELi256ELi256ELb1ELb1ELb0ELb1ELb1ELb1EEEEEEEEEvNT_6ParamsE) ;  /* 0xfffe0dd004007950 */ /* 0x004fea0003c3ffff */
        .weak           $__internal_53_$__cuda_sm70_shflsync_idx_p
        .type           $__internal_53_$__cuda_sm70_shflsync_idx_p,@function
        .size           $__internal_53_$__cuda_sm70_shflsync_idx_p,($__internal_54_$__cuda_sm70_shflsync_up_p - $__internal_53_$__cuda_sm70_shflsync_idx_p)
$__internal_53_$__cuda_sm70_shflsync_idx_p:
[----:B------:R-:W-:-:S04]  /*1f230*/  MOV R102, 0xffffffff ;  /* 0xffffffff00667802 */ /* 0x000fc80000000f00 */
[----:B------:R-:W-:Y:S04]  /*1f240*/  WARPSYNC R102 ;  /* 0x0000006600007348 */ /* 0x000fe80003800000 */
[----:B------:R1:W2:Y:S02]  /*1f250*/  SHFL.IDX PT, R0, R5, R3, R0 ;  /* 0x0000000305007389 */ /* 0x0002a400000e0000 */
[----:B-1----:R-:W-:-:S04]  /*1f260*/  MOV R3, 0x0 ;  /* 0x0000000000037802 */ /* 0x002fc80000000f00 */
[----:B--2---:R-:W-:Y:S05]  /*1f270*/  RET.REL.NODEC R2 `(_ZN7cutlass13device_kernelIN5flash19enable_sm80_to_sm89INS1_16FlashAttnFwdSm80INS1_25CollectiveMainloopFwdSm80ILi8ELi1ELb1EN4cute5tupleIJNS5_1CILi128EEENS7_ILi112EEES8_EEELi128ENS_6half_tEfNS_4arch4Sm80ELb1ELb0ELb0ELb1ELb0ELb1ELb1ELb1EEENS1_21CollectiveEpilogueFwdINS6_IJS8_S8_S9_EEENS6_IJNS7_ILi1EEESH_SH_EEESB_SD_Li256ELb1ELb1ELb1ELb0EEENS1_36VarlenDynamicPersistentTileSchedulerILi128ELi112ELi256ELi256ELb1ELb1ELb0ELb1ELb1ELb1EEEEEEEEEvNT_6ParamsE) ;  /* 0xfffe0d8002007950 */ /* 0x004fea0003c3ffff */
        .weak           $__internal_54_$__cuda_sm70_shflsync_up_p
        .type           $__internal_54_$__cuda_sm70_shflsync_up_p,@function
        .size           $__internal_54_$__cuda_sm70_shflsync_up_p,($__internal_55_$__cuda_sm70_votesync_ballot - $__internal_54_$__cuda_sm70_shflsync_up_p)
$__internal_54_$__cuda_sm70_shflsync_up_p:
[----:B------:R-:W-:Y:S02]  /*1f280*/  IMAD.MOV.U32 R4, RZ, RZ, RZ ;  /* 0x000000ffff047224 */ /* 0x000fe400078e00ff */
[----:B------:R-:W-:-:S04]  /*1f290*/  IMAD.MOV.U32 R10, RZ, RZ, -0x1 ;  /* 0xffffffffff0a7424 */ /* 0x000fc800078e00ff */
[----:B------:R-:W-:Y:S04]  /*1f2a0*/  WARPSYNC R10 ;  /* 0x0000000a00007348 */ /* 0x000fe80003800000 */
[----:B------:R1:W2:Y:S02]  /*1f2b0*/  SHFL.UP PT, R4, R0, R2, R4 ;  /* 0x0400000200047389 */ /* 0x0002a400000e0004 */
[----:B-1----:R-:W-:Y:S02]  /*1f2c0*/  MOV R2, R3 ;  /* 0x0000000300027202 */ /* 0x002fe40000000f00 */
[----:B------:R-:W-:-:S04]  /*1f2d0*/  MOV R3, 0x0 ;  /* 0x0000000000037802 */ /* 0x000fc80000000f00 */
[----:B--2---:R-:W-:Y:S05]  /*1f2e0*/  RET.REL.NODEC R2 `(_ZN7cutlass13device_kernelIN5flash19enable_sm80_to_sm89INS1_16FlashAttnFwdSm80INS1_25CollectiveMainloopFwdSm80ILi8ELi1ELb1EN4cute5tupleIJNS5_1CILi128EEENS7_ILi112EEES8_EEELi128ENS_6half_tEfNS_4arch4Sm80ELb1ELb0ELb0ELb1ELb0ELb1ELb1ELb1EEENS1_21CollectiveEpilogueFwdINS6_IJS8_S8_S9_EEENS6_IJNS7_ILi1EEESH_SH_EEESB_SD_Li256ELb1ELb1ELb1ELb0EEENS1_36VarlenDynamicPersistentTileSchedulerILi128ELi112ELi256ELi256ELb1ELb1ELb0ELb1ELb1ELb1EEEEEEEEEvNT_6ParamsE) ;  /* 0xfffe0d1002007950 */ /* 0x004fea0003c3ffff */
        .weak           $__internal_55_$__cuda_sm70_votesync_ballot
        .type           $__internal_55_$__cuda_sm70_votesync_ballot,@function
        .size           $__internal_55_$__cuda_sm70_votesync_ballot,(.L_x_2747 - $__internal_55_$__cuda_sm70_votesync_ballot)
$__internal_55_$__cuda_sm70_votesync_ballot:
[----:B------:R-:W-:Y:S01]  /*1f2f0*/  ISETP.NE.U32.AND P0, PT, R0, 0x1, PT ;  /* 0x000000010000780c */ /* 0x000fe20003f05070 */
[----:B------:R-:W-:-:S04]  /*1f300*/  IMAD.MOV.U32 R3, RZ, RZ, -0x1 ;  /* 0xffffffffff037424 */ /* 0x000fc800078e00ff */
[----:B------:R-:W-:Y:S08]  /*1f310*/  WARPSYNC R3 ;  /* 0x0000000300007348 */ /* 0x000ff00003800000 */
[----:B------:R-:W-:-:S04]  /*1f320*/  VOTE.ANY R0, PT, !P0 ;  /* 0x0000000000007806 */ /* 0x000fc800040e0100 */
[----:B------:R-:W-:Y:S01]  /*1f330*/  LOP3.LUT R0, R0, R3, RZ, 0xc0, !PT ;  /* 0x0000000300007212 */ /* 0x000fe200078ec0ff */
[----:B------:R-:W-:-:S04]  /*1f340*/  IMAD.MOV.U32 R3, RZ, RZ, 0x0 ;  /* 0x00000000ff037424 */ /* 0x000fc800078e00ff */
[----:B------:R-:W-:Y:S05]  /*1f350*/  RET.REL.NODEC R2 `(_ZN7cutlass13device_kernelIN5flash19enable_sm80_to_sm89INS1_16FlashAttnFwdSm80INS1_25CollectiveMainloopFwdSm80ILi8ELi1ELb1EN4cute5tupleIJNS5_1CILi128EEENS7_ILi112EEES8_EEELi128ENS_6half_tEfNS_4arch4Sm80ELb1ELb0ELb0ELb1ELb0ELb1ELb1ELb1EEENS1_21CollectiveEpilogueFwdINS6_IJS8_S8_S9_EEENS6_IJNS7_ILi1EEESH_SH_EEESB_SD_Li256ELb1ELb1ELb1ELb0EEENS1_36VarlenDynamicPersistentTileSchedulerILi128ELi112ELi256ELi256ELb1ELb1ELb0ELb1ELb1ELb1EEEEEEEEEvNT_6ParamsE) ;  /* 0xfffe0ca002007950 */ /* 0x000fea0003c3ffff */
.L_x_2671:
        /* <DEDUP_REMOVED lines=10> */
.L_x_2747:


//--------------------- .nv.shared._ZN7cutlass13device_kernelIN5flash19enable_sm80_to_sm89INS1_16FlashAttnFwdSm80INS1_25CollectiveMainloopFwdSm80ILi8ELi1ELb1EN4cute5tupleIJNS5_1CILi128EEES8_S8_EEELi128ENS_6half_tEfNS_4arch4Sm80ELb0ELb0ELb1ELb0ELb0ELb0ELb1ELb1EEENS1_21CollectiveEpilogueFwdIS9_NS6_IJNS7_ILi1EEESF_SF_EEESA_SC_Li256ELb0ELb1ELb1ELb0EEENS1_19SingleTileSchedulerILb0ELb1ELb1ELi128EEEEEEEEEvNT_6ParamsE --------------------------
	.section	.nv.shared._ZN7cutlass13device_kernelIN5flash19enable_sm80_to_sm89INS1_16FlashAttnFwdSm80INS1_25CollectiveMainloopFwdSm80ILi8ELi1ELb1EN4cute5tupleIJNS5_1CILi128EEES8_S8_EEELi128ENS_6half_tEfNS_4arch4Sm80ELb0ELb0ELb1ELb0ELb0ELb0ELb1ELb1EEENS1_21CollectiveEpilogueFwdIS9_NS6_IJNS7_ILi1EEESF_SF_EEESA_SC_Li256ELb0ELb1ELb1ELb0EEENS1_19SingleTileSchedulerILb0ELb1ELb1ELi128EEEEEEEEEvNT_6ParamsE,"aw",@nobits
	.sectionflags	@""
	.align	16


//--------------------- .nv.global                --------------------------
	.section	.nv.global,"aw",@nobits
.nv.global:
	.type		_ZN83_INTERNAL_d107419c_47_flash_fwd_hdim128_fp16_split_softcapall_sm80_cu_cb12e5b6_30404cute1_E,@object
	.size		_ZN83_INTERNAL_d107419c_47_flash_fwd_hdim128_fp16_split_softcapall_sm80_cu_cb12e5b6_30404cute1_E,(_ZN83_INTERNAL_d107419c_47_flash_fwd_hdim128_fp16_split_softcapall_sm80_cu_cb12e5b6_30404cuda3std3__45__cpo6cbeginE - _ZN83_INTERNAL_d107419c_47_flash_fwd_hdim128_fp16_split_softcapall_sm80_cu_cb12e5b6_30404cute1_E)
_ZN83_INTERNAL_d107419c_47_flash_fwd_hdim128_fp16_split_softcapall_sm80_cu_cb12e5b6_30404cute1_E:
	.zero		1
	.type		_ZN83_INTERNAL_d107419c_47_flash_fwd_hdim128_fp16_split_softcapall_sm80_cu_cb12e5b6_30404cuda3std3__45__cpo6cbeginE,@object
	.size		_ZN83_INTERNAL_d107419c_47_flash_fwd_hdim128_fp16_split_softcapall_sm80_cu_cb12e5b6_30404cuda3std3__45__cpo6cbeginE,(_ZN83_INTERNAL_d107419c_47_flash_fwd_hdim128_fp16_split_softcapall_sm80_cu_cb12e5b6_30404cuda3std3__48in_placeE - _ZN83_INTERNAL_d107419c_47_flash_fwd_hdim128_fp16_split_softcapall_sm80_cu_cb12e5b6_30404cuda3std3__45__cpo6cbeginE)
_ZN83_INTERNAL_d107419c_47_flash_fwd_hdim128_fp16_split_softcapall_sm80_cu_cb12e5b6_30404cuda3std3__45__cpo6cbeginE:
	.zero		1
	.type		_ZN83_INTERNAL_d107419c_47_flash_fwd_hdim128_fp16_split_softcapall_sm80_cu_cb12e5b6_30404cuda3std3__48in_placeE,@object
	.size		_ZN83_INTERNAL_d107419c_47_flash_fwd_hdim128_fp16_split_softcapall_sm80_cu_cb12e5b6_30404cuda3std3__48in_placeE,(_ZN83_INTERNAL_d107419c_47_flash_fwd_hdim128_fp16_split_softcapall_sm80_cu_cb12e5b6_30404cuda3std6ranges3__45__cpo9iter_moveE - _ZN83_INTERNAL_d107419c_47_flash_fwd_hdim128_fp16_split_softcapall_sm80_cu_cb12e5b6_30404cuda3std3__48in_placeE)
_ZN83_INTERNAL_d107419c_47_flash_fwd_hdim128_fp16_split_softcapall_sm80_cu_cb12e5b6_30404cuda3std3__48in_placeE:
	.zero		1
	.type		_ZN83_INTERNAL_d107419c_47_flash_fwd_hdim128_fp16_split_softcapall_sm80_cu_cb12e5b6_30404cuda3std6ranges3__45__cpo9iter_moveE,@object
	.size		_ZN83_INTERNAL_d107419c_47_flash_fwd_hdim128_fp16_split_softcapall_sm80_cu_cb12e5b6_30404cuda3std6ranges3__45__cpo9iter_moveE,(_ZN83_INTERNAL_d107419c_47_flash_fwd_hdim128_fp16_split_softcapall_sm80_cu_cb12e5b6_30404cuda3std3__45__cpo5beginE - _ZN83_INTERNAL_d107419c_47_flash_fwd_hdim128_fp16_split_softcapall_sm80_cu_cb12e5b6_30404cuda3std6ranges3__45__cpo9iter_moveE)
_ZN83_INTERNAL_d107419c_47_flash_fwd_hdim128_fp16_split_softcapall_sm80_cu_cb12e5b6_30404cuda3std6ranges3__45__cpo9iter_moveE:
	.zero		1
	.type		_ZN83_INTERNAL_d107419c_47_flash_fwd_hdim128_fp16_split_softcapall_sm80_cu_cb12e5b6_30404cuda3std3__45__cpo5beginE,@object
	.size		_ZN83_INTERNAL_d107419c_47_flash_fwd_hdim128_fp16_split_softcapall_sm80_cu_cb12e5b6_30404cuda3std3__45__cpo5beginE,(_ZN83_INTERNAL_d107419c_47_flash_fwd_hdim128_fp16_split_softcapall_sm80_cu_cb12e5b6_30404cuda3std3__485_GLOBAL__N__d107419c_47_flash_fwd_hdim128_fp16_split_softcapall_sm80_cu_cb12e5b6_30406ignoreE - _ZN83_INTERNAL_d107419c_47_flash_fwd_hdim128_fp16_split_softcapall_sm80_cu_cb12e5b6_30404cuda3std3__45__cpo5beginE)
_ZN83_INTERNAL_d107419c_47_flash_fwd_hdim128_fp16_split_softcapall_sm80_cu_cb12e5b6_30404cuda3std3__45__cpo5beginE:
	.zero		1
	.type		_ZN83_INTERNAL_d107419c_47_flash_fwd_hdim128_fp16_split_softcapall_sm80_cu_cb12e5b6_30404cuda3std3__485_GLOBAL__N__d107419c_47_flash_fwd_hdim128_fp16_split_softcapall_sm80_cu_cb12e5b6_30406ignoreE,@object
	.size		_ZN83_INTERNAL_d107419c_47_flash_fwd_hdim128_fp16_split_softcapall_sm80_cu_cb12e5b6_30404cuda3std3__485_GLOBAL__N__d107419c_47_flash_fwd_hdim128_fp16_split_softcapall_sm80_cu_cb12e5b6_30406ignoreE,(_ZN83_INTERNAL_d107419c_47_flash_fwd_hdim128_fp16_split_softcapall_sm80_cu_cb12e5b6_30404cute7productE - _ZN83_INTERNAL_d107419c_47_flash_fwd_hdim128_fp16_split_softcapall_sm80_cu_cb12e5b6_30404cuda3std3__485_GLOBAL__N__d107419c_47_flash_fwd_hdim128_fp16_split_softcapall_sm80_cu_cb12e5b6_30406ignoreE)
_ZN83_INTERNAL_d107419c_47_flash_fwd_hdim128_fp16_split_softcapall_sm80_cu_cb12e5b6_30404cuda3std3__485_GLOBAL__N__d107419c_47_flash_fwd_hdim128_fp16_split_softcapall_sm80_cu_cb12e5b6_30406ignoreE:
	.zero		1
	.type		_ZN83_INTERNAL_d107419c_47_flash_fwd_hdim128_fp16_split_softcapall_sm80_cu_cb12e5b6_30404cute7productE,@object
	.size		_ZN83_INTERNAL_d107419c_47_flash_fwd_hdim128_fp16_split_softcapall_sm80_cu_cb12e5b6_30404cute7productE,(_ZN83_INTERNAL_d107419c_47_flash_fwd_hdim128_fp16_split_softcapall_sm80_cu_cb12e5b6_30404cuda3std3__45__cpo3endE - _ZN83_INTERNAL_d107419c_47_flash_fwd_hdim128_fp16_split_softcapall_sm80_cu_cb12e5b6_30404cute7productE)
_ZN83_INTERNAL_d107419c_47_flash_fwd_hdim128_fp16_split_softcapall_sm80_cu_cb12e5b6_30404cute7productE:
	.zero		1
	.type		_ZN83_INTERNAL_d107419c_47_flash_fwd_hdim128_fp16_split_softcapall_sm80_cu_cb12e5b6_30404cuda3std3__45__cpo3endE,@object
	.size		_ZN83_INTERNAL_d107419c_47_flash_fwd_hdim128_fp16_split_softcapall_sm80_cu_cb12e5b6_30404cuda3std3__45__cpo3endE,(_ZN83_INTERNAL_d107419c_47_flash_fwd_hdim128_fp16_split_softcapall_sm80_cu_cb12e5b6_30404cuda3std3__419piecewise_constructE - _ZN83_INTERNAL_d107419c_47_flash_fwd_hdim128_fp16_split_softcapall_sm80_cu_cb12e5b6_30404cuda3std3__45__cpo3endE)
_ZN83_INTERNAL_d107419c_47_flash_fwd_hdim128_fp16_split_softcapall_sm80_cu_cb12e5b6_30404cuda3std3__45__cpo3endE:
	.zero		1
	.type		_ZN83_INTERNAL_d107419c_47_flash_fwd_hdim128_fp16_split_softcapall_sm80_cu_cb12e5b6_30404cuda3std3__419piecewise_constructE,@object
	.size		_ZN83_INTERNAL_d107419c_47_flash_fwd_hdim128_fp16_split_softcapall_sm80_cu_cb12e5b6_30404cuda3std3__419piecewise_constructE,(_ZN83_INTERNAL_d107419c_47_flash_fwd_hdim128_fp16_split_softcapall_sm80_cu_cb12e5b6_30404cuda3std3__45__cpo4cendE - _ZN83_INTERNAL_d107419c_47_flash_fwd_hdim128_fp16_split_softcapall_sm80_cu_cb12e5b6_30404cuda3std3__419piecewise_constructE)
_ZN83_INTERNAL_d107419c_47_flash_fwd_hdim128_fp16_split_softcapall_sm80_cu_cb12e5b6_30404cuda3std3__419piecewise_constructE:
	.zero		1
	.type		_ZN83_INTERNAL_d107419c_47_flash_fwd_hdim128_fp16_split_softcapall_sm80_cu_cb12e5b6_30404cuda3std3__45__cpo4cendE,@object
	.size		_ZN83_INTERNAL_d107419c_47_flash_fwd_hdim128_fp16_split_softcapall_sm80_cu_cb12e5b6_30404cuda3std3__45__cpo4cendE,(_ZN83_INTERNAL_d107419c_47_flash_fwd_hdim128_fp16_split_softcapall_sm80_cu_cb12e5b6_30404cuda3std6ranges3__45__cpo4swapE - _ZN83_INTERNAL_d107419c_47_flash_fwd_hdim128_fp16_split_softcapall_sm80_cu_cb12e5b6_30404cuda3std3__45__cpo4cendE)
_ZN83_INTERNAL_d107419c_47_flash_fwd_hdim128_fp16_split_softcapall_sm80_cu_cb12e5b6_30404cuda3std3__45__cpo4cendE:
	.zero		1
	.type		_ZN83_INTERNAL_d107419c_47_flash_fwd_hdim128_fp16_split_softcapall_sm80_cu_cb12e5b6_30404cuda3std6ranges3__45__cpo4swapE,@object
	.size		_ZN83_INTERNAL_d107419c_47_flash_fwd_hdim128_fp16_split_softcapall_sm80_cu_cb12e5b6_30404cuda3std6ranges3__45__cpo4swapE,(.L_7 - _ZN83_INTERNAL_d107419c_47_flash_fwd_hdim128_fp16_split_softcapall_sm80_cu_cb12e5b6_30404cuda3std6ranges3__45__cpo4swapE)
_ZN83_INTERNAL_d107419c_47_flash_fwd_hdim128_fp16_split_softcapall_sm80_cu_cb12e5b6_30404cuda3std6ranges3__45__cpo4swapE:
	.zero		1
.L_7:


//--------------------- .nv.shared._ZN7cutlass13device_kernelIN5flash19enable_sm80_to_sm89INS1_16FlashAttnFwdSm80INS1_25CollectiveMainloopFwdSm80ILi8ELi1ELb1EN4cute5tupleIJNS5_1CILi128EEENS7_ILi96EEES8_EEELi128ENS_6half_tEfNS_4arch4Sm80ELb0ELb1ELb1ELb0ELb0ELb0ELb1ELb1EEENS1_21CollectiveEpilogueFwdINS6_IJS8_S8_S9_EEENS6_IJNS7_ILi1EEESH_SH_EEESB_SD_Li256ELb0ELb1ELb1ELb0EEENS1_19SingleTileSchedulerILb0ELb1ELb1ELi128EEEEEEEEEvNT_6ParamsE --------------------------
	.section	.nv.shared._ZN7cutlass13device_kernelIN5flash19enable_sm80_to_sm89INS1_16FlashAttnFwdSm80INS1_25CollectiveMainloopFwdSm80ILi8ELi1ELb1EN4cute5tupleIJNS5_1CILi128EEENS7_ILi96EEES8_EEELi128ENS_6half_tEfNS_4arch4Sm80ELb0ELb1ELb1ELb0ELb0ELb0ELb1ELb1EEENS1_21CollectiveEpilogueFwdINS6_IJS8_S8_S9_EEENS6_IJNS7_ILi1EEESH_SH_EEESB_SD_Li256ELb0ELb1ELb1ELb0EEENS1_19SingleTileSchedulerILb0ELb1ELb1ELi128EEEEEEEEEvNT_6ParamsE,"aw",@nobits
	.sectionflags	@""
	.align	16


//--------------------- .nv.shared._ZN7cutlass13device_kernelIN5flash19enable_sm80_to_sm89INS1_16FlashAttnFwdSm80INS1_25CollectiveMainloopFwdSm80ILi8ELi1ELb1EN4cute5tupleIJNS5_1CILi128EEES8_S8_EEELi128ENS_6half_tEfNS_4arch4Sm80ELb1ELb0ELb1ELb0ELb0ELb0ELb1ELb1EEENS1_21CollectiveEpilogueFwdIS9_NS6_IJNS7_ILi1EEESF_SF_EEESA_SC_Li256ELb0ELb1ELb1ELb0EEENS1_30DynamicPersistentTileSchedulerILi256ELi256ELb1ELb1ELb0EEEEEEEEEvNT_6ParamsE --------------------------
	.section	.nv.shared._ZN7cutlass13device_kernelIN5flash19enable_sm80_to_sm89INS1_16FlashAttnFwdSm80INS1_25CollectiveMainloopFwdSm80ILi8ELi1ELb1EN4cute5tupleIJNS5_1CILi128EEES8_S8_EEELi128ENS_6half_tEfNS_4arch4Sm80ELb1ELb0ELb1ELb0ELb0ELb0ELb1ELb1EEENS1_21CollectiveEpilogueFwdIS9_NS6_IJNS7_ILi1EEESF_SF_EEESA_SC_Li256ELb0ELb1ELb1ELb0EEENS1_30DynamicPersistentTileSchedulerILi256ELi256ELb1ELb1ELb0EEEEEEEEEvNT_6ParamsE,"aw",@nobits
	.sectionflags	@""
	.align	16


//--------------------- .nv.shared._ZN7cutlass13device_kernelIN5flash19enable_sm80_to_sm89INS1_16FlashAttnFwdSm80INS1_25CollectiveMainloopFwdSm80ILi4ELi1ELb0EN4cute5tupleIJNS5_1CILi128EEENS7_ILi64EEES8_EEELi128ENS_6half_tEfNS_4arch4Sm80ELb0ELb0ELb1ELb0ELb0ELb0ELb1ELb1EEENS1_21CollectiveEpilogueFwdINS6_IJS8_S8_S9_EEENS6_IJNS7_ILi1EEESH_SH_EEESB_SD_Li128ELb0ELb1ELb1ELb0EEENS1_19SingleTileSchedulerILb0ELb1ELb1ELi128EEEEEEEEEvNT_6ParamsE --------------------------
	.section	.nv.shared._ZN7cutlass13device_kernelIN5flash19enable_sm80_to_sm89INS1_16FlashAttnFwdSm80INS1_25CollectiveMainloopFwdSm80ILi4ELi1ELb0EN4cute5tupleIJNS5_1CILi128EEENS7_ILi64EEES8_EEELi128ENS_6half_tEfNS_4arch4Sm80ELb0ELb0ELb1ELb0ELb0ELb0ELb1ELb1EEENS1_21CollectiveEpilogueFwdINS6_IJS8_S8_S9_EEENS6_IJNS7_ILi1EEESH_SH_EEESB_SD_Li128ELb0ELb1ELb1ELb0EEENS1_19SingleTileSchedulerILb0ELb1ELb1ELi128EEEEEEEEEvNT_6ParamsE,"aw",@nobits
	.sectionflags	@""
	.align	16


//--------------------- .nv.shared._ZN7cutlass13device_kernelIN5flash19enable_sm80_to_sm89INS1_16FlashAttnFwdSm80INS1_25CollectiveMainloopFwdSm80ILi8ELi1ELb1EN4cute5tupleIJNS5_1CILi128EEENS7_ILi112EEES8_EEELi128ENS_6half_tEfNS_4arch4Sm80ELb0ELb0ELb1ELb1ELb0ELb0ELb1ELb1EEENS1_21CollectiveEpilogueFwdINS6_IJS8_S8_S9_EEENS6_IJNS7_ILi1EEESH_SH_EEESB_SD_Li256ELb1ELb1ELb1ELb0EEENS1_36VarlenDynamicPersistentTileSchedulerILi128ELi112ELi256ELi256ELb1ELb1ELb0ELb0ELb1ELb1EEEEEEEEEvNT_6ParamsE --------------------------
	.section	.nv.shared._ZN7cutlass13device_kernelIN5flash19enable_sm80_to_sm89INS1_16FlashAttnFwdSm80INS1_25CollectiveMainloopFwdSm80ILi8ELi1ELb1EN4cute5tupleIJNS5_1CILi128EEENS7_ILi112EEES8_EEELi128ENS_6half_tEfNS_4arch4Sm80ELb0ELb0ELb1ELb1ELb0ELb0ELb1ELb1EEENS1_21CollectiveEpilogueFwdINS6_IJS8_S8_S9_EEENS6_IJNS7_ILi1EEESH_SH_EEESB_SD_Li256ELb1ELb1ELb1ELb0EEENS1_36VarlenDynamicPersistentTileSchedulerILi128ELi112ELi256ELi256ELb1ELb1ELb0ELb0ELb1ELb1EEEEEEEEEvNT_6ParamsE,"aw",@nobits
	.sectionflags	@""
	.align	16


//--------------------- .nv.shared._ZN7cutlass13device_kernelIN5flash19enable_sm80_to_sm89INS1_16FlashAttnFwdSm80INS1_25CollectiveMainloopFwdSm80ILi8ELi1ELb1EN4cute5tupleIJNS5_1CILi128EEENS7_ILi112EEES8_EEELi128ENS_6half_tEfNS_4arch4Sm80ELb0ELb0ELb1ELb1ELb0ELb1ELb1ELb1EEENS1_21CollectiveEpilogueFwdINS6_IJS8_S8_S9_EEENS6_IJNS7_ILi1EEESH_SH_EEESB_SD_Li256ELb1ELb1ELb1ELb0EEENS1_36VarlenDynamicPersistentTileSchedulerILi128ELi112ELi256ELi256ELb1ELb1ELb0ELb0ELb1ELb1EEEEEEEEEvNT_6ParamsE --------------------------
	.section	.nv.shared._ZN7cutlass13device_kernelIN5flash19enable_sm80_to_sm89INS1_16FlashAttnFwdSm80INS1_25CollectiveMainloopFwdSm80ILi8ELi1ELb1EN4cute5tupleIJNS5_1CILi128EEENS7_ILi112EEES8_EEELi128ENS_6half_tEfNS_4arch4Sm80ELb0ELb0ELb1ELb1ELb0ELb1ELb1ELb1EEENS1_21CollectiveEpilogueFwdINS6_IJS8_S8_S9_EEENS6_IJNS7_ILi1EEESH_SH_EEESB_SD_Li256ELb1ELb1ELb1ELb0EEENS1_36VarlenDynamicPersistentTileSchedulerILi128ELi112ELi256ELi256ELb1ELb1ELb0ELb0ELb1ELb1EEEEEEEEEvNT_6ParamsE,"aw",@nobits
	.sectionflags	@""
	.align	16


//--------------------- .nv.shared._ZN7cutlass13device_kernelIN5flash19enable_sm80_to_sm89INS1_16FlashAttnFwdSm80INS1_25CollectiveMainloopFwdSm80ILi4ELi1ELb0EN4cute5tupleIJNS5_1CILi128EEENS7_ILi48EEES8_EEELi128ENS_6half_tEfNS_4arch4Sm80ELb0ELb1ELb1ELb0ELb0ELb0ELb1ELb1EEENS1_21CollectiveEpilogueFwdINS6_IJS8_S8_S9_EEENS6_IJNS7_ILi1EEESH_SH_EEESB_SD_Li128ELb0ELb1ELb1ELb0EEENS1_19SingleTileSchedulerILb0ELb1ELb1ELi128EEEEEEEEEvNT_6ParamsE --------------------------
	.section	.nv.shared._ZN7cutlass13device_kernelIN5flash19enable_sm80_to_sm89INS1_16FlashAttnFwdSm80INS1_25CollectiveMainloopFwdSm80ILi4ELi1ELb0EN4cute5tupleIJNS5_1CILi128EEENS7_ILi48EEES8_EEELi128ENS_6half_tEfNS_4arch4Sm80ELb0ELb1ELb1ELb0ELb0ELb0ELb1ELb1EEENS1_21CollectiveEpilogueFwdINS6_IJS8_S8_S9_EEENS6_IJNS7_ILi1EEESH_SH_EEESB_SD_Li128ELb0ELb1ELb1ELb0EEENS1_19SingleTileSchedulerILb0ELb1ELb1ELi128EEEEEEEEEvNT_6ParamsE,"aw",@nobits
	.sectionflags	@""
	.align	16


//--------------------- .nv.shared._ZN7cutlass13device_kernelIN5flash19enable_sm80_to_sm89INS1_16FlashAttnFwdSm80INS1_25CollectiveMainloopFwdSm80ILi8ELi1ELb1EN4cute5tupleIJNS5_1CILi128EEENS7_ILi96EEES8_EEELi128ENS_6half_tEfNS_4arch4Sm80ELb0ELb1ELb1ELb1ELb0ELb0ELb1ELb1EEENS1_21CollectiveEpilogueFwdINS6_IJS8_S8_S9_EEENS6_IJNS7_ILi1EEESH_SH_EEESB_SD_Li256ELb1ELb1ELb1ELb0EEENS1_36VarlenDynamicPersistentTileSchedulerILi128ELi96ELi256ELi256ELb1ELb1ELb0ELb1ELb0ELb1EEEEEEEEEvNT_6ParamsE --------------------------
	.section	.nv.shared._ZN7cutlass13device_kernelIN5flash19enable_sm80_to_sm89INS1_16FlashAttnFwdSm80INS1_25CollectiveMainloopFwdSm80ILi8ELi1ELb1EN4cute5tupleIJNS5_1CILi128EEENS7_ILi96EEES8_EEELi128ENS_6half_tEfNS_4arch4Sm80ELb0ELb1ELb1ELb1ELb0ELb0ELb1ELb1EEENS1_21CollectiveEpilogueFwdINS6_IJS8_S8_S9_EEENS6_IJNS7_ILi1EEESH_SH_EEESB_SD_Li256ELb1ELb1ELb1ELb0EEENS1_36VarlenDynamicPersistentTileSchedulerILi128ELi96ELi256ELi256ELb1ELb1ELb0ELb1ELb0ELb1EEEEEEEEEvNT_6ParamsE,"aw",@nobits
	.sectionflags	@""
	.align	16


//--------------------- .nv.shared._ZN7cutlass13device_kernelIN5flash19enable_sm80_to_sm89INS1_16FlashAttnFwdSm80INS1_25CollectiveMainloopFwdSm80ILi8ELi1ELb1EN4cute5tupleIJNS5_1CILi128EEENS7_ILi96EEES8_EEELi128ENS_6half_tEfNS_4arch4Sm80ELb0ELb1ELb1ELb1ELb0ELb1ELb1ELb1EEENS1_21CollectiveEpilogueFwdINS6_IJS8_S8_S9_EEENS6_IJNS7_ILi1EEESH_SH_EEESB_SD_Li256ELb1ELb1ELb1ELb0EEENS1_36VarlenDynamicPersistentTileSchedulerILi128ELi96ELi256ELi256ELb1ELb1ELb0ELb1ELb0ELb1EEEEEEEEEvNT_6ParamsE --------------------------
	.section	.nv.shared._ZN7cutlass13device_kernelIN5flash19enable_sm80_to_sm89INS1_16FlashAttnFwdSm80INS1_25CollectiveMainloopFwdSm80ILi8ELi1ELb1EN4cute5tupleIJNS5_1CILi128EEENS7_ILi96EEES8_EEELi128ENS_6half_tEfNS_4arch4Sm80ELb0ELb1ELb1ELb1ELb0ELb1ELb1ELb1EEENS1_21CollectiveEpilogueFwdINS6_IJS8_S8_S9_EEENS6_IJNS7_ILi1EEESH_SH_EEESB_SD_Li256ELb1ELb1ELb1ELb0EEENS1_36VarlenDynamicPersistentTileSchedulerILi128ELi96ELi256ELi256ELb1ELb1ELb0ELb1ELb0ELb1EEEEEEEEEvNT_6ParamsE,"aw",@nobits
	.sectionflags	@""
	.align	16


//--------------------- .nv.shared._ZN7cutlass13device_kernelIN5flash19enable_sm80_to_sm89INS1_16FlashAttnFwdSm80INS1_25CollectiveMainloopFwdSm80ILi4ELi1ELb0EN4cute5tupleIJNS5_1CILi128EEENS7_ILi64EEES8_EEELi128ENS_6half_tEfNS_4arch4Sm80ELb1ELb0ELb1ELb0ELb0ELb0ELb1ELb1EEENS1_21CollectiveEpilogueFwdINS6_IJS8_S8_S9_EEENS6_IJNS7_ILi1EEESH_SH_EEESB_SD_Li128ELb0ELb1ELb1ELb0EEENS1_30DynamicPersistentTileSchedulerILi128ELi128ELb1ELb1ELb0EEEEEEEEEvNT_6ParamsE --------------------------
	.section	.nv.shared._ZN7cutlass13device_kernelIN5flash19enable_sm80_to_sm89INS1_16FlashAttnFwdSm80INS1_25CollectiveMainloopFwdSm80ILi4ELi1ELb0EN4cute5tupleIJNS5_1CILi128EEENS7_ILi64EEES8_EEELi128ENS_6half_tEfNS_4arch4Sm80ELb1ELb0ELb1ELb0ELb0ELb0ELb1ELb1EEENS1_21CollectiveEpilogueFwdINS6_IJS8_S8_S9_EEENS6_IJNS7_ILi1EEESH_SH_EEESB_SD_Li128ELb0ELb1ELb1ELb0EEENS1_30DynamicPersistentTileSchedulerILi128ELi128ELb1ELb1ELb0EEEEEEEEEvNT_6ParamsE,"aw",@nobits
	.sectionflags	@""
	.align	16


//--------------------- .nv.shared._ZN7cutlass13device_kernelIN5flash19enable_sm80_to_sm89INS1_16FlashAttnFwdSm80INS1_25CollectiveMainloopFwdSm80ILi8ELi1ELb1EN4cute5tupleIJNS5_1CILi128EEENS7_ILi112EEES8_EEELi128ENS_6half_tEfNS_4arch4Sm80ELb1ELb0ELb1ELb1ELb0ELb0ELb1ELb1EEENS1_21CollectiveEpilogueFwdINS6_IJS8_S8_S9_EEENS6_IJNS7_ILi1EEESH_SH_EEESB_SD_Li256ELb1ELb1ELb1ELb0EEENS1_36VarlenDynamicPersistentTileSchedulerILi128ELi112ELi256ELi256ELb1ELb1ELb0ELb1ELb1ELb1EEEEEEEEEvNT_6ParamsE --------------------------
	.section	.nv.shared._ZN7cutlass13device_kernelIN5flash19enable_sm80_to_sm89INS1_16FlashAttnFwdSm80INS1_25CollectiveMainloopFwdSm80ILi8ELi1ELb1EN4cute5tupleIJNS5_1CILi128EEENS7_ILi112EEES8_EEELi128ENS_6half_tEfNS_4arch4Sm80ELb1ELb0ELb1ELb1ELb0ELb0ELb1ELb1EEENS1_21CollectiveEpilogueFwdINS6_IJS8_S8_S9_EEENS6_IJNS7_ILi1EEESH_SH_EEESB_SD_Li256ELb1ELb1ELb1ELb0EEENS1_36VarlenDynamicPersistentTileSchedulerILi128ELi112ELi256ELi256ELb1ELb1ELb0ELb1ELb1ELb1EEEEEEEEEvNT_6ParamsE,"aw",@nobits
	.sectionflags	@""
	.align	16


//--------------------- .nv.shared._ZN7cutlass13device_kernelIN5flash19enable_sm80_to_sm89INS1_16FlashAttnFwdSm80INS1_25CollectiveMainloopFwdSm80ILi8ELi1ELb1EN4cute5tupleIJNS5_1CILi128EEENS7_ILi112EEES8_EEELi128ENS_6half_tEfNS_4arch4Sm80ELb1ELb0ELb1ELb1ELb0ELb1ELb1ELb1EEENS1_21CollectiveEpilogueFwdINS6_IJS8_S8_S9_EEENS6_IJNS7_ILi1EEESH_SH_EEESB_SD_Li256ELb1ELb1ELb1ELb0EEENS1_36VarlenDynamicPersistentTileSchedulerILi128ELi112ELi256ELi256ELb1ELb1ELb0ELb1ELb1ELb1EEEEEEEEEvNT_6ParamsE --------------------------
	.section	.nv.shared._ZN7cutlass13device_kernelIN5flash19enable_sm80_to_sm89INS1_16FlashAttnFwdSm80INS1_25CollectiveMainloopFwdSm80ILi8ELi1ELb1EN4cute5tupleIJNS5_1CILi128EEENS7_ILi112EEES8_EEELi128ENS_6half_tEfNS_4arch4Sm80ELb1ELb0ELb1ELb1ELb0ELb1ELb1ELb1EEENS1_21CollectiveEpilogueFwdINS6_IJS8_S8_S9_EEENS6_IJNS7_ILi1EEESH_SH_EEESB_SD_Li256ELb1ELb1ELb1ELb0EEENS1_36VarlenDynamicPersistentTileSchedulerILi128ELi112ELi256ELi256ELb1ELb1ELb0ELb1ELb1ELb1EEEEEEEEEvNT_6ParamsE,"aw",@nobits
	.sectionflags	@""
	.align	16


//--------------------- .nv.shared._ZN7cutlass13device_kernelIN5flash19enable_sm80_to_sm89INS1_16FlashAttnFwdSm80INS1_25CollectiveMainloopFwdSm80ILi8ELi1ELb1EN4cute5tupleIJNS5_1CILi128EEES8_S8_EEELi128ENS_6half_tEfNS_4arch4Sm80ELb0ELb0ELb0ELb0ELb0ELb0ELb1ELb1EEENS1_21CollectiveEpilogueFwdIS9_NS6_IJNS7_ILi1EEESF_SF_EEESA_SC_Li256ELb0ELb1ELb1ELb0EEENS1_19SingleTileSchedulerILb0ELb1ELb1ELi128EEEEEEEEEvNT_6ParamsE --------------------------
	.section	.nv.shared._ZN7cutlass13device_kernelIN5flash19enable_sm80_to_sm89INS1_16FlashAttnFwdSm80INS1_25CollectiveMainloopFwdSm80ILi8ELi1ELb1EN4cute5tupleIJNS5_1CILi128EEES8_S8_EEELi128ENS_6half_tEfNS_4arch4Sm80ELb0ELb0ELb0ELb0ELb0ELb0ELb1ELb1EEENS1_21CollectiveEpilogueFwdIS9_NS6_IJNS7_ILi1EEESF_SF_EEESA_SC_Li256ELb0ELb1ELb1ELb0EEENS1_19SingleTileSchedulerILb0ELb1ELb1ELi128EEEEEEEEEvNT_6ParamsE,"aw",@nobits
	.sectionflags	@""
	.align	16


//--------------------- .nv.shared._ZN7cutlass13device_kernelIN5flash19enable_sm80_to_sm89INS1_16FlashAttnFwdSm80INS1_25CollectiveMainloopFwdSm80ILi8ELi1ELb1EN4cute5tupleIJNS5_1CILi128EEENS7_ILi96EEES8_EEELi128ENS_6half_tEfNS_4arch4Sm80ELb0ELb1ELb0ELb0ELb0ELb0ELb1ELb1EEENS1_21CollectiveEpilogueFwdINS6_IJS8_S8_S9_EEENS6_IJNS7_ILi1EEESH_SH_EEESB_SD_Li256ELb0ELb1ELb1ELb0EEENS1_19SingleTileSchedulerILb0ELb1ELb1ELi128EEEEEEEEEvNT_6ParamsE --------------------------
	.section	.nv.shared._ZN7cutlass13device_kernelIN5flash19enable_sm80_to_sm89INS1_16FlashAttnFwdSm80INS1_25CollectiveMainloopFwdSm80ILi8ELi1ELb1EN4cute5tupleIJNS5_1CILi128EEENS7_ILi96EEES8_EEELi128ENS_6half_tEfNS_4arch4Sm80ELb0ELb1ELb0ELb0ELb0ELb0ELb1ELb1EEENS1_21CollectiveEpilogueFwdINS6_IJS8_S8_S9_EEENS6_IJNS7_ILi1EEESH_SH_EEESB_SD_Li256ELb0ELb1ELb1ELb0EEENS1_19SingleTileSchedulerILb0ELb1ELb1ELi128EEEEEEEEEvNT_6ParamsE,"aw",@nobits
	.sectionflags	@""
	.align	16


//--------------------- .nv.shared._ZN7cutlass13device_kernelIN5flash19enable_sm80_to_sm89INS1_16FlashAttnFwdSm80INS1_25CollectiveMainloopFwdSm80ILi8ELi1ELb1EN4cute5tupleIJNS5_1CILi128EEES8_S8_EEELi128ENS_6half_tEfNS_4arch4Sm80ELb1ELb0ELb0ELb0ELb0ELb0ELb1ELb1EEENS1_21CollectiveEpilogueFwdIS9_NS6_IJNS7_ILi1EEESF_SF_EEESA_SC_Li256ELb0ELb1ELb1ELb0EEENS1_30DynamicPersistentTileSchedulerILi256ELi256ELb1ELb1ELb0EEEEEEEEEvNT_6ParamsE --------------------------
	.section	.nv.shared._ZN7cutlass13device_kernelIN5flash19enable_sm80_to_sm89INS1_16FlashAttnFwdSm80INS1_25CollectiveMainloopFwdSm80ILi8ELi1ELb1EN4cute5tupleIJNS5_1CILi128EEES8_S8_EEELi128ENS_6half_tEfNS_4arch4Sm80ELb1ELb0ELb0ELb0ELb0ELb0ELb1ELb1EEENS1_21CollectiveEpilogueFwdIS9_NS6_IJNS7_ILi1EEESF_SF_EEESA_SC_Li256ELb0ELb1ELb1ELb0EEENS1_30DynamicPersistentTileSchedulerILi256ELi256ELb1ELb1ELb0EEEEEEEEEvNT_6ParamsE,"aw",@nobits
	.sectionflags	@""
	.align	16


//--------------------- .nv.shared._ZN7cutlass13device_kernelIN5flash19enable_sm80_to_sm89INS1_16FlashAttnFwdSm80INS1_25CollectiveMainloopFwdSm80ILi4ELi1ELb0EN4cute5tupleIJNS5_1CILi128EEENS7_ILi64EEES8_EEELi128ENS_6half_tEfNS_4arch4Sm80ELb0ELb0ELb0ELb0ELb0ELb0ELb1ELb1EEENS1_21CollectiveEpilogueFwdINS6_IJS8_S8_S9_EEENS6_IJNS7_ILi1EEESH_SH_EEESB_SD_Li128ELb0ELb1ELb1ELb0EEENS1_19SingleTileSchedulerILb0ELb1ELb1ELi128EEEEEEEEEvNT_6ParamsE --------------------------
	.section	.nv.shared._ZN7cutlass13device_kernelIN5flash19enable_sm80_to_sm89INS1_16FlashAttnFwdSm80INS1_25CollectiveMainloopFwdSm80ILi4ELi1ELb0EN4cute5tupleIJNS5_1CILi128EEENS7_ILi64EEES8_EEELi128ENS_6half_tEfNS_4arch4Sm80ELb0ELb0ELb0ELb0ELb0ELb0ELb1ELb1EEENS1_21CollectiveEpilogueFwdINS6_IJS8_S8_S9_EEENS6_IJNS7_ILi1EEESH_SH_EEESB_SD_Li128ELb0ELb1ELb1ELb0EEENS1_19SingleTileSchedulerILb0ELb1ELb1ELi128EEEEEEEEEvNT_6ParamsE,"aw",@nobits
	.sectionflags	@""
	.align	16


//--------------------- .nv.shared._ZN7cutlass13device_kernelIN5flash19enable_sm80_to_sm89INS1_16FlashAttnFwdSm80INS1_25CollectiveMainloopFwdSm80ILi8ELi1ELb1EN4cute5tupleIJNS5_1CILi128EEENS7_ILi112EEES8_EEELi128ENS_6half_tEfNS_4arch4Sm80ELb0ELb0ELb0ELb1ELb0ELb0ELb1ELb1EEENS1_21CollectiveEpilogueFwdINS6_IJS8_S8_S9_EEENS6_IJNS7_ILi1EEESH_SH_EEESB_SD_Li256ELb1ELb1ELb1ELb0EEENS1_36VarlenDynamicPersistentTileSchedulerILi128ELi112ELi256ELi256ELb1ELb1ELb0ELb0ELb1ELb1EEEEEEEEEvNT_6ParamsE --------------------------
	.section	.nv.shared._ZN7cutlass13device_kernelIN5flash19enable_sm80_to_sm89INS1_16FlashAttnFwdSm80INS1_25CollectiveMainloopFwdSm80ILi8ELi1ELb1EN4cute5tupleIJNS5_1CILi128EEENS7_ILi112EEES8_EEELi128ENS_6half_tEfNS_4arch4Sm80ELb0ELb0ELb0ELb1ELb0ELb0ELb1ELb1EEENS1_21CollectiveEpilogueFwdINS6_IJS8_S8_S9_EEENS6_IJNS7_ILi1EEESH_SH_EEESB_SD_Li256ELb1ELb1ELb1ELb0EEENS1_36VarlenDynamicPersistentTileSchedulerILi128ELi112ELi256ELi256ELb1ELb1ELb0ELb0ELb1ELb1EEEEEEEEEvNT_6ParamsE,"aw",@nobits
	.sectionflags	@""
	.align	16


//--------------------- .nv.shared._ZN7cutlass13device_kernelIN5flash19enable_sm80_to_sm89INS1_16FlashAttnFwdSm80INS1_25CollectiveMainloopFwdSm80ILi8ELi1ELb1EN4cute5tupleIJNS5_1CILi128EEENS7_ILi112EEES8_EEELi128ENS_6half_tEfNS_4arch4Sm80ELb0ELb0ELb0ELb1ELb0ELb1ELb1ELb1EEENS1_21CollectiveEpilogueFwdINS6_IJS8_S8_S9_EEENS6_IJNS7_ILi1EEESH_SH_EEESB_SD_Li256ELb1ELb1ELb1ELb0EEENS1_36VarlenDynamicPersistentTileSchedulerILi128ELi112ELi256ELi256ELb1ELb1ELb0ELb0ELb1ELb1EEEEEEEEEvNT_6ParamsE --------------------------
	.section	.nv.shared._ZN7cutlass13device_kernelIN5flash19enable_sm80_to_sm89INS1_16FlashAttnFwdSm80INS1_25CollectiveMainloopFwdSm80ILi8ELi1ELb1EN4cute5tupleIJNS5_1CILi128EEENS7_ILi112EEES8_EEELi128ENS_6half_tEfNS_4arch4Sm80ELb0ELb0ELb0ELb1ELb0ELb1ELb1ELb1EEENS1_21CollectiveEpilogueFwdINS6_IJS8_S8_S9_EEENS6_IJNS7_ILi1EEESH_SH_EEESB_SD_Li256ELb1ELb1ELb1ELb0EEENS1_36VarlenDynamicPersistentTileSchedulerILi128ELi112ELi256ELi256ELb1ELb1ELb0ELb0ELb1ELb1EEEEEEEEEvNT_6ParamsE,"aw",@nobits
	.sectionflags	@""
	.align	16


//--------------------- .nv.shared._ZN7cutlass13device_kernelIN5flash19enable_sm80_to_sm89INS1_16FlashAttnFwdSm80INS1_25CollectiveMainloopFwdSm80ILi4ELi1ELb0EN4cute5tupleIJNS5_1CILi128EEENS7_ILi48EEES8_EEELi128ENS_6half_tEfNS_4arch4Sm80ELb0ELb1ELb0ELb0ELb0ELb0ELb1ELb1EEENS1_21CollectiveEpilogueFwdINS6_IJS8_S8_S9_EEENS6_IJNS7_ILi1EEESH_SH_EEESB_SD_Li128ELb0ELb1ELb1ELb0EEENS1_19SingleTileSchedulerILb0ELb1ELb1ELi128EEEEEEEEEvNT_6ParamsE --------------------------
	.section	.nv.shared._ZN7cutlass13device_kernelIN5flash19enable_sm80_to_sm89INS1_16FlashAttnFwdSm80INS1_25CollectiveMainloopFwdSm80ILi4ELi1ELb0EN4cute5tupleIJNS5_1CILi128EEENS7_ILi48EEES8_EEELi128ENS_6half_tEfNS_4arch4Sm80ELb0ELb1ELb0ELb0ELb0ELb0ELb1ELb1EEENS1_21CollectiveEpilogueFwdINS6_IJS8_S8_S9_EEENS6_IJNS7_ILi1EEESH_SH_EEESB_SD_Li128ELb0ELb1ELb1ELb0EEENS1_19SingleTileSchedulerILb0ELb1ELb1ELi128EEEEEEEEEvNT_6ParamsE,"aw",@nobits
	.sectionflags	@""
	.align	16


//--------------------- .nv.shared._ZN7cutlass13device_kernelIN5flash19enable_sm80_to_sm89INS1_16FlashAttnFwdSm80INS1_25CollectiveMainloopFwdSm80ILi8ELi1ELb1EN4cute5tupleIJNS5_1CILi128EEENS7_ILi96EEES8_EEELi128ENS_6half_tEfNS_4arch4Sm80ELb0ELb1ELb0ELb1ELb0ELb0ELb1ELb1EEENS1_21CollectiveEpilogueFwdINS6_IJS8_S8_S9_EEENS6_IJNS7_ILi1EEESH_SH_EEESB_SD_Li256ELb1ELb1ELb1ELb0EEENS1_36VarlenDynamicPersistentTileSchedulerILi128ELi96ELi256ELi256ELb1ELb1ELb0ELb1ELb0ELb1EEEEEEEEEvNT_6ParamsE --------------------------
	.section	.nv.shared._ZN7cutlass13device_kernelIN5flash19enable_sm80_to_sm89INS1_16FlashAttnFwdSm80INS1_25CollectiveMainloopFwdSm80ILi8ELi1ELb1EN4cute5tupleIJNS5_1CILi128EEENS7_ILi96EEES8_EEELi128ENS_6half_tEfNS_4arch4Sm80ELb0ELb1ELb0ELb1ELb0ELb0ELb1ELb1EEENS1_21CollectiveEpilogueFwdINS6_IJS8_S8_S9_EEENS6_IJNS7_ILi1EEESH_SH_EEESB_SD_Li256ELb1ELb1ELb1ELb0EEENS1_36VarlenDynamicPersistentTileSchedulerILi128ELi96ELi256ELi256ELb1ELb1ELb0ELb1ELb0ELb1EEEEEEEEEvNT_6ParamsE,"aw",@nobits
	.sectionflags	@""
	.align	16


//--------------------- .nv.shared._ZN7cutlass13device_kernelIN5flash19enable_sm80_to_sm89INS1_16FlashAttnFwdSm80INS1_25CollectiveMainloopFwdSm80ILi8ELi1ELb1EN4cute5tupleIJNS5_1CILi128EEENS7_ILi96EEES8_EEELi128ENS_6half_tEfNS_4arch4Sm80ELb0ELb1ELb0ELb1ELb0ELb1ELb1ELb1EEENS1_21CollectiveEpilogueFwdINS6_IJS8_S8_S9_EEENS6_IJNS7_ILi1EEESH_SH_EEESB_SD_Li256ELb1ELb1ELb1ELb0EEENS1_36VarlenDynamicPersistentTileSchedulerILi128ELi96ELi256ELi256ELb1ELb1ELb0ELb1ELb0ELb1EEEEEEEEEvNT_6ParamsE --------------------------
	.section	.nv.shared._ZN7cutlass13device_kernelIN5flash19enable_sm80_to_sm89INS1_16FlashAttnFwdSm80INS1_25CollectiveMainloopFwdSm80ILi8ELi1ELb1EN4cute5tupleIJNS5_1CILi128EEENS7_ILi96EEES8_EEELi128ENS_6half_tEfNS_4arch4Sm80ELb0ELb1ELb0ELb1ELb0ELb1ELb1ELb1EEENS1_21CollectiveEpilogueFwdINS6_IJS8_S8_S9_EEENS6_IJNS7_ILi1EEESH_SH_EEESB_SD_Li256ELb1ELb1ELb1ELb0EEENS1_36VarlenDynamicPersistentTileSchedulerILi128ELi96ELi256ELi256ELb1ELb1ELb0ELb1ELb0ELb1EEEEEEEEEvNT_6ParamsE,"aw",@nobits
	.sectionflags	@""
	.align	16


//--------------------- .nv.shared._ZN7cutlass13device_kernelIN5flash19enable_sm80_to_sm89INS1_16FlashAttnFwdSm80INS1_25CollectiveMainloopFwdSm80ILi4ELi1ELb0EN4cute5tupleIJNS5_1CILi128EEENS7_ILi64EEES8_EEELi128ENS_6half_tEfNS_4arch4Sm80ELb1ELb0ELb0ELb0ELb0ELb0ELb1ELb1EEENS1_21CollectiveEpilogueFwdINS6_IJS8_S8_S9_EEENS6_IJNS7_ILi1EEESH_SH_EEESB_SD_Li128ELb0ELb1ELb1ELb0EEENS1_30DynamicPersistentTileSchedulerILi128ELi128ELb1ELb1ELb0EEEEEEEEEvNT_6ParamsE --------------------------
	.section	.nv.shared._ZN7cutlass13device_kernelIN5flash19enable_sm80_to_sm89INS1_16FlashAttnFwdSm80INS1_25CollectiveMainloopFwdSm80ILi4ELi1ELb0EN4cute5tupleIJNS5_1CILi128EEENS7_ILi64EEES8_EEELi128ENS_6half_tEfNS_4arch4Sm80ELb1ELb0ELb0ELb0ELb0ELb0ELb1ELb1EEENS1_21CollectiveEpilogueFwdINS6_IJS8_S8_S9_EEENS6_IJNS7_ILi1EEESH_SH_EEESB_SD_Li128ELb0ELb1ELb1ELb0EEENS1_30DynamicPersistentTileSchedulerILi128ELi128ELb1ELb1ELb0EEEEEEEEEvNT_6ParamsE,"aw",@nobits
	.sectionflags	@""
	.align	16


//--------------------- .nv.shared._ZN7cutlass13device_kernelIN5flash19enable_sm80_to_sm89INS1_16FlashAttnFwdSm80INS1_25CollectiveMainloopFwdSm80ILi8ELi1ELb1EN4cute5tupleIJNS5_1CILi128EEENS7_ILi112EEES8_EEELi128ENS_6half_tEfNS_4arch4Sm80ELb1ELb0ELb0ELb1ELb0ELb0ELb1ELb1EEENS1_21CollectiveEpilogueFwdINS6_IJS8_S8_S9_EEENS6_IJNS7_ILi1EEESH_SH_EEESB_SD_Li256ELb1ELb1ELb1ELb0EEENS1_36VarlenDynamicPersistentTileSchedulerILi128ELi112ELi256ELi256ELb1ELb1ELb0ELb1ELb1ELb1EEEEEEEEEvNT_6ParamsE --------------------------
	.section	.nv.shared._ZN7cutlass13device_kernelIN5flash19enable_sm80_to_sm89INS1_16FlashAttnFwdSm80INS1_25CollectiveMainloopFwdSm80ILi8ELi1ELb1EN4cute5tupleIJNS5_1CILi128EEENS7_ILi112EEES8_EEELi128ENS_6half_tEfNS_4arch4Sm80ELb1ELb0ELb0ELb1ELb0ELb0ELb1ELb1EEENS1_21CollectiveEpilogueFwdINS6_IJS8_S8_S9_EEENS6_IJNS7_ILi1EEESH_SH_EEESB_SD_Li256ELb1ELb1ELb1ELb0EEENS1_36VarlenDynamicPersistentTileSchedulerILi128ELi112ELi256ELi256ELb1ELb1ELb0ELb1ELb1ELb1EEEEEEEEEvNT_6ParamsE,"aw",@nobits
	.sectionflags	@""
	.align	16


//--------------------- .nv.shared._ZN7cutlass13device_kernelIN5flash19enable_sm80_to_sm89INS1_16FlashAttnFwdSm80INS1_25CollectiveMainloopFwdSm80ILi8ELi1ELb1EN4cute5tupleIJNS5_1CILi128EEENS7_ILi112EEES8_EEELi128ENS_6half_tEfNS_4arch4Sm80ELb1ELb0ELb0ELb1ELb0ELb1ELb1ELb1EEENS1_21CollectiveEpilogueFwdINS6_IJS8_S8_S9_EEENS6_IJNS7_ILi1EEESH_SH_EEESB_SD_Li256ELb1ELb1ELb1ELb0EEENS1_36VarlenDynamicPersistentTileSchedulerILi128ELi112ELi256ELi256ELb1ELb1ELb0ELb1ELb1ELb1EEEEEEEEEvNT_6ParamsE --------------------------
	.section	.nv.shared._ZN7cutlass13device_kernelIN5flash19enable_sm80_to_sm89INS1_16FlashAttnFwdSm80INS1_25CollectiveMainloopFwdSm80ILi8ELi1ELb1EN4cute5tupleIJNS5_1CILi128EEENS7_ILi112EEES8_EEELi128ENS_6half_tEfNS_4arch4Sm80ELb1ELb0ELb0ELb1ELb0ELb1ELb1ELb1EEENS1_21CollectiveEpilogueFwdINS6_IJS8_S8_S9_EEENS6_IJNS7_ILi1EEESH_SH_EEESB_SD_Li256ELb1ELb1ELb1ELb0EEENS1_36VarlenDynamicPersistentTileSchedulerILi128ELi112ELi256ELi256ELb1ELb1ELb0ELb1ELb1ELb1EEEEEEEEEvNT_6ParamsE,"aw",@nobits
	.sectionflags	@""
	.align	16
